	.target	sm_90a

	.elftype	@"ET_EXEC"


//--------------------- .note.nv.tkinfo           --------------------------
	.section	.note.nv.tkinfo,"",@"SHT_NOTE"
	.sectionflags	@"SHF_NOTE_NV_TKINFO"
	.tkinfo
        /*0018*/ 	.word	0x00000002
        /*0030*/ 	.string	""
        /*0030*/ 	.string	"ptxas"
        /*0030*/ 	.string	"Cuda compilation tools, release 13.0, V13.0.88"
        /*0030*/ 	.string	"Build cuda_13.0.r13.0/compiler.36424714_0"
        /*0030*/ 	.string	"-arch sm_90a -m 64 "



//--------------------- .note.nv.cuinfo           --------------------------
	.section	.note.nv.cuinfo,"",@"SHT_NOTE"
	.sectionflags	@"SHF_NOTE_NV_CUINFO"
        /*0018*/ 	.short	0x0002
        /*001a*/ 	.short	0x005a
        /*001c*/ 	.short	0x0082
	.zero		2


//--------------------- .nv.info                  --------------------------
	.section	.nv.info,"",@"SHT_CUDA_INFO"
	.align	4


	//----- nvinfo : EIATTR_REGCOUNT
	.align		4
        /*0000*/ 	.byte	0x04, 0x2f
        /*0002*/ 	.short	(.L_21 - .L_20)
	.align		4
.L_20:
        /*0004*/ 	.word	index@(_ZN7cutlass13device_kernelIN5flash11enable_sm90INS1_16FlashAttnFwdSm90INS1_25CollectiveMainloopFwdSm90ILi2EN4cute5tupleIJNS5_1CILi1EEES8_S8_EEENS6_IJNS7_ILi128EEENS7_ILi96EEENS7_ILi64EEEEEELi256ENS_10bfloat16_tEfNS_4arch4Sm90ELb1ELb0ELb0ELb1ELb0ELb1ELb1ELb1ELb0ELb1ELb1ELb0EEENS1_21CollectiveEpilogueFwdINS6_IJSA_NS7_ILi256EEESB_EEES9_SE_SG_Li256ELb1ELb1ELb1ELb0EEENS1_36VarlenDynamicPersistentTileSchedulerILi128ELi96ELi256ELi128ELb1ELb1ELb1ELb1ELb1ELb1EEEEEEEEEvNT_6ParamsE)
        /*0008*/ 	.word	0x000000a8


	//----- nvinfo : EIATTR_FRAME_SIZE
	.align		4
.L_21:
        /*000c*/ 	.byte	0x04, 0x11
        /*000e*/ 	.short	(.L_23 - .L_22)
	.align		4
.L_22:
        /*0010*/ 	.word	index@(_ZN7cutlass13device_kernelIN5flash11enable_sm90INS1_16FlashAttnFwdSm90INS1_25CollectiveMainloopFwdSm90ILi2EN4cute5tupleIJNS5_1CILi1EEES8_S8_EEENS6_IJNS7_ILi128EEENS7_ILi96EEENS7_ILi64EEEEEELi256ENS_10bfloat16_tEfNS_4arch4Sm90ELb1ELb0ELb0ELb1ELb0ELb1ELb1ELb1ELb0ELb1ELb1ELb0EEENS1_21CollectiveEpilogueFwdINS6_IJSA_NS7_ILi256EEESB_EEES9_SE_SG_Li256ELb1ELb1ELb1ELb0EEENS1_36VarlenDynamicPersistentTileSchedulerILi128ELi96ELi256ELi128ELb1ELb1ELb1ELb1ELb1ELb1EEEEEEEEEvNT_6ParamsE)
        /*0014*/ 	.word	0x00000180


	//----- nvinfo : EIATTR_REGCOUNT
	.align		4
.L_23:
        /*0018*/ 	.byte	0x04, 0x2f
        /*001a*/ 	.short	(.L_25 - .L_24)
	.align		4
.L_24:
        /*001c*/ 	.word	index@(_ZN7cutlass13device_kernelIN5flash11enable_sm90INS1_16FlashAttnFwdSm90INS1_25CollectiveMainloopFwdSm90ILi2EN4cute5tupleIJNS5_1CILi1EEES8_S8_EEENS6_IJNS7_ILi128EEENS7_ILi96EEENS7_ILi64EEEEEELi256ENS_10bfloat16_tEfNS_4arch4Sm90ELb1ELb0ELb0ELb1ELb0ELb0ELb1ELb1ELb0ELb1ELb1ELb0EEENS1_21CollectiveEpilogueFwdINS6_IJSA_NS7_ILi256EEESB_EEES9_SE_SG_Li256ELb1ELb1ELb1ELb0EEENS1_36VarlenDynamicPersistentTileSchedulerILi128ELi96ELi256ELi128ELb1ELb1ELb1ELb1ELb1ELb1EEEEEEEEEvNT_6ParamsE)
        /*0020*/ 	.word	0x000000a8


	//----- nvinfo : EIATTR_FRAME_SIZE
	.align		4
.L_25:
        /*0024*/ 	.byte	0x04, 0x11
        /*0026*/ 	.short	(.L_27 - .L_26)
	.align		4
.L_26:
        /*0028*/ 	.word	index@(_ZN7cutlass13device_kernelIN5flash11enable_sm90INS1_16FlashAttnFwdSm90INS1_25CollectiveMainloopFwdSm90ILi2EN4cute5tupleIJNS5_1CILi1EEES8_S8_EEENS6_IJNS7_ILi128EEENS7_ILi96EEENS7_ILi64EEEEEELi256ENS_10bfloat16_tEfNS_4arch4Sm90ELb1ELb0ELb0ELb1ELb0ELb0ELb1ELb1ELb0ELb1ELb1ELb0EEENS1_21CollectiveEpilogueFwdINS6_IJSA_NS7_ILi256EEESB_EEES9_SE_SG_Li256ELb1ELb1ELb1ELb0EEENS1_36VarlenDynamicPersistentTileSchedulerILi128ELi96ELi256ELi128ELb1ELb1ELb1ELb1ELb1ELb1EEEEEEEEEvNT_6ParamsE)
        /*002c*/ 	.word	0x00000088


	//----- nvinfo : EIATTR_REGCOUNT
	.align		4
.L_27:
        /*0030*/ 	.byte	0x04, 0x2f
        /*0032*/ 	.short	(.L_29 - .L_28)
	.align		4
.L_28:
        /*0034*/ 	.word	index@(_ZN7cutlass13device_kernelIN5flash11enable_sm90INS1_16FlashAttnFwdSm90INS1_25CollectiveMainloopFwdSm90ILi2EN4cute5tupleIJNS5_1CILi1EEES8_S8_EEENS6_IJNS7_ILi128EEENS7_ILi96EEENS7_ILi64EEEEEELi256ENS_10bfloat16_tEfNS_4arch4Sm90ELb1ELb0ELb0ELb1ELb0ELb1ELb0ELb1ELb0ELb1ELb1ELb0EEENS1_21CollectiveEpilogueFwdINS6_IJSA_NS7_ILi256EEESB_EEES9_SE_SG_Li256ELb1ELb1ELb1ELb0EEENS1_36VarlenDynamicPersistentTileSchedulerILi128ELi96ELi256ELi128ELb1ELb1ELb1ELb1ELb1ELb1EEEEEEEEEvNT_6ParamsE)
        /*0038*/ 	.word	0x000000a8


	//----- nvinfo : EIATTR_FRAME_SIZE
	.align		4
.L_29:
        /*003c*/ 	.byte	0x04, 0x11
        /*003e*/ 	.short	(.L_31 - .L_30)
	.align		4
.L_30:
        /*0040*/ 	.word	index@(_ZN7cutlass13device_kernelIN5flash11enable_sm90INS1_16FlashAttnFwdSm90INS1_25CollectiveMainloopFwdSm90ILi2EN4cute5tupleIJNS5_1CILi1EEES8_S8_EEENS6_IJNS7_ILi128EEENS7_ILi96EEENS7_ILi64EEEEEELi256ENS_10bfloat16_tEfNS_4arch4Sm90ELb1ELb0ELb0ELb1ELb0ELb1ELb0ELb1ELb0ELb1ELb1ELb0EEENS1_21CollectiveEpilogueFwdINS6_IJSA_NS7_ILi256EEESB_EEES9_SE_SG_Li256ELb1ELb1ELb1ELb0EEENS1_36VarlenDynamicPersistentTileSchedulerILi128ELi96ELi256ELi128ELb1ELb1ELb1ELb1ELb1ELb1EEEEEEEEEvNT_6ParamsE)
        /*0044*/ 	.word	0x00000078


	//----- nvinfo : EIATTR_REGCOUNT
	.align		4
.L_31:
        /*0048*/ 	.byte	0x04, 0x2f
        /*004a*/ 	.short	(.L_33 - .L_32)
	.align		4
.L_32:
        /*004c*/ 	.word	index@(_ZN7cutlass13device_kernelIN5flash11enable_sm90INS1_16FlashAttnFwdSm90INS1_25CollectiveMainloopFwdSm90ILi2EN4cute5tupleIJNS5_1CILi1EEES8_S8_EEENS6_IJNS7_ILi128EEENS7_ILi96EEENS7_ILi64EEEEEELi256ENS_10bfloat16_tEfNS_4arch4Sm90ELb1ELb0ELb0ELb1ELb0ELb0ELb0ELb1ELb0ELb1ELb1ELb0EEENS1_21CollectiveEpilogueFwdINS6_IJSA_NS7_ILi256EEESB_EEES9_SE_SG_Li256ELb1ELb1ELb1ELb0EEENS1_36VarlenDynamicPersistentTileSchedulerILi128ELi96ELi256ELi128ELb1ELb1ELb1ELb1ELb1ELb1EEEEEEEEEvNT_6ParamsE)
        /*0050*/ 	.word	0x000000a8


	//----- nvinfo : EIATTR_FRAME_SIZE
	.align		4
.L_33:
        /*0054*/ 	.byte	0x04, 0x11
        /*0056*/ 	.short	(.L_35 - .L_34)
	.align		4
.L_34:
        /*0058*/ 	.word	index@(_ZN7cutlass13device_kernelIN5flash11enable_sm90INS1_16FlashAttnFwdSm90INS1_25CollectiveMainloopFwdSm90ILi2EN4cute5tupleIJNS5_1CILi1EEES8_S8_EEENS6_IJNS7_ILi128EEENS7_ILi96EEENS7_ILi64EEEEEELi256ENS_10bfloat16_tEfNS_4arch4Sm90ELb1ELb0ELb0ELb1ELb0ELb0ELb0ELb1ELb0ELb1ELb1ELb0EEENS1_21CollectiveEpilogueFwdINS6_IJSA_NS7_ILi256EEESB_EEES9_SE_SG_Li256ELb1ELb1ELb1ELb0EEENS1_36VarlenDynamicPersistentTileSchedulerILi128ELi96ELi256ELi128ELb1ELb1ELb1ELb1ELb1ELb1EEEEEEEEEvNT_6ParamsE)
        /*005c*/ 	.word	0x00000060


	//----- nvinfo : EIATTR_REGCOUNT
	.align		4
.L_35:
        /*0060*/ 	.byte	0x04, 0x2f
        /*0062*/ 	.short	(.L_37 - .L_36)
	.align		4
.L_36:
        /*0064*/ 	.word	index@(_ZN7cutlass13device_kernelIN5flash11enable_sm90INS1_16FlashAttnFwdSm90INS1_25CollectiveMainloopFwdSm90ILi2EN4cute5tupleIJNS5_1CILi1EEES8_S8_EEENS6_IJNS7_ILi128EEENS7_ILi96EEENS7_ILi64EEEEEELi256ENS_10bfloat16_tEfNS_4arch4Sm90ELb1ELb0ELb0ELb0ELb0ELb0ELb1ELb1ELb0ELb1ELb1ELb0EEENS1_21CollectiveEpilogueFwdINS6_IJSA_NS7_ILi256EEESB_EEES9_SE_SG_Li256ELb0ELb1ELb1ELb0EEENS1_19SingleTileSchedulerILb0ELb1ELb1ELi128EEEEEEEEEvNT_6ParamsE)
        /*0068*/ 	.word	0x000000a8


	//----- nvinfo : EIATTR_FRAME_SIZE
	.align		4
.L_37:
        /*006c*/ 	.byte	0x04, 0x11
        /*006e*/ 	.short	(.L_39 - .L_38)
	.align		4
.L_38:
        /*0070*/ 	.word	index@(_ZN7cutlass13device_kernelIN5flash11enable_sm90INS1_16FlashAttnFwdSm90INS1_25CollectiveMainloopFwdSm90ILi2EN4cute5tupleIJNS5_1CILi1EEES8_S8_EEENS6_IJNS7_ILi128EEENS7_ILi96EEENS7_ILi64EEEEEELi256ENS_10bfloat16_tEfNS_4arch4Sm90ELb1ELb0ELb0ELb0ELb0ELb0ELb1ELb1ELb0ELb1ELb1ELb0EEENS1_21CollectiveEpilogueFwdINS6_IJSA_NS7_ILi256EEESB_EEES9_SE_SG_Li256ELb0ELb1ELb1ELb0EEENS1_19SingleTileSchedulerILb0ELb1ELb1ELi128EEEEEEEEEvNT_6ParamsE)
        /*0074*/ 	.word	0x00000048


	//----- nvinfo : EIATTR_REGCOUNT
	.align		4
.L_39:
        /*0078*/ 	.byte	0x04, 0x2f
        /*007a*/ 	.short	(.L_41 - .L_40)
	.align		4
.L_40:
        /*007c*/ 	.word	index@(_ZN7cutlass13device_kernelIN5flash11enable_sm90INS1_16FlashAttnFwdSm90INS1_25CollectiveMainloopFwdSm90ILi2EN4cute5tupleIJNS5_1CILi1EEES8_S8_EEENS6_IJNS7_ILi128EEENS7_ILi96EEENS7_ILi64EEEEEELi256ENS_10bfloat16_tEfNS_4arch4Sm90ELb1ELb0ELb0ELb0ELb0ELb0ELb0ELb1ELb0ELb1ELb1ELb0EEENS1_21CollectiveEpilogueFwdINS6_IJSA_NS7_ILi256EEESB_EEES9_SE_SG_Li256ELb0ELb1ELb1ELb0EEENS1_19SingleTileSchedulerILb0ELb1ELb1ELi128EEEEEEEEEvNT_6ParamsE)
        /*0080*/ 	.word	0x000000a8


	//----- nvinfo : EIATTR_FRAME_SIZE
	.align		4
.L_41:
        /*0084*/ 	.byte	0x04, 0x11
        /*0086*/ 	.short	(.L_43 - .L_42)
	.align		4
.L_42:
        /*0088*/ 	.word	index@(_ZN7cutlass13device_kernelIN5flash11enable_sm90INS1_16FlashAttnFwdSm90INS1_25CollectiveMainloopFwdSm90ILi2EN4cute5tupleIJNS5_1CILi1EEES8_S8_EEENS6_IJNS7_ILi128EEENS7_ILi96EEENS7_ILi64EEEEEELi256ENS_10bfloat16_tEfNS_4arch4Sm90ELb1ELb0ELb0ELb0ELb0ELb0ELb0ELb1ELb0ELb1ELb1ELb0EEENS1_21CollectiveEpilogueFwdINS6_IJSA_NS7_ILi256EEESB_EEES9_SE_SG_Li256ELb0ELb1ELb1ELb0EEENS1_19SingleTileSchedulerILb0ELb1ELb1ELi128EEEEEEEEEvNT_6ParamsE)
        /*008c*/ 	.word	0x00000010


	//----- nvinfo : EIATTR_REGCOUNT
	.align		4
.L_43:
        /*0090*/ 	.byte	0x04, 0x2f
        /*0092*/ 	.short	(.L_45 - .L_44)
	.align		4
.L_44:
        /*0094*/ 	.word	index@(_ZN7cutlass13device_kernelIN5flash11enable_sm90INS1_16FlashAttnFwdSm90INS1_25CollectiveMainloopFwdSm90ILi2EN4cute5tupleIJNS5_1CILi1EEES8_S8_EEENS6_IJNS7_ILi128EEENS7_ILi96EEENS7_ILi64EEEEEELi256ENS_10bfloat16_tEfNS_4arch4Sm90ELb0ELb1ELb0ELb1ELb0ELb1ELb1ELb1ELb0ELb1ELb1ELb0EEENS1_21CollectiveEpilogueFwdINS6_IJSA_NS7_ILi256EEESB_EEES9_SE_SG_Li256ELb1ELb1ELb1ELb0EEENS1_36VarlenDynamicPersistentTileSchedulerILi128ELi96ELi256ELi128ELb1ELb1ELb1ELb1ELb0ELb1EEEEEEEEEvNT_6ParamsE)
        /*0098*/ 	.word	0x000000a8


	//----- nvinfo : EIATTR_FRAME_SIZE
	.align		4
.L_45:
        /*009c*/ 	.byte	0x04, 0x11
        /*009e*/ 	.short	(.L_47 - .L_46)
	.align		4
.L_46:
        /*00a0*/ 	.word	index@($_ZN7cutlass13device_kernelIN5flash11enable_sm90INS1_16FlashAttnFwdSm90INS1_25CollectiveMainloopFwdSm90ILi2EN4cute5tupleIJNS5_1CILi1EEES8_S8_EEENS6_IJNS7_ILi128EEENS7_ILi96EEENS7_ILi64EEEEEELi256ENS_10bfloat16_tEfNS_4arch4Sm90ELb0ELb1ELb0ELb1ELb0ELb1ELb1ELb1ELb0ELb1ELb1ELb0EEENS1_21CollectiveEpilogueFwdINS6_IJSA_NS7_ILi256EEESB_EEES9_SE_SG_Li256ELb1ELb1ELb1ELb0EEENS1_36VarlenDynamicPersistentTileSchedulerILi128ELi96ELi256ELi128ELb1ELb1ELb1ELb1ELb0ELb1EEEEEEEEEvNT_6ParamsE$_ZZN5flash25CollectiveMainloopFwdSm90ILi2EN4cute5tupleIJNS1_1CILi1EEES4_S4_EEENS2_IJNS3_ILi128EEENS3_ILi96EEENS3_ILi64EEEEEELi256EN7cutlass10bfloat16_tEfNSA_4arch4Sm90ELb0ELb1ELb0ELb1ELb0ELb1ELb1ELb1ELb0ELb1ELb1ELb0EE3mmaINS_16FlashAttnFwdSm90ISE_NS_21CollectiveEpilogueFwdINS2_IJS6_NS3_ILi256EEES7_EEES5_SB_SD_Li256ELb1ELb1ELb1ELb0EEENS_36VarlenDynamicPersistentTileSchedulerILi128ELi96ELi256ELi128ELb1ELb1ELb1ELb1ELb0ELb1EEEE13SharedStorageENS1_6TensorINS1_11ArrayEngineIfLm128EEENS1_6LayoutINS2_IJNS2_IJNS3_ILi2EEEST_NS3_ILi32EEEEEES4_S4_EEENS2_IJNS2_IJS4_ST_NS3_ILi4EEEEEENS3_ILi0EEESZ_EEEEEEENS_7SoftmaxILi2ELi0EEEEEbRKNSE_6ParamsENSA_25PipelineTmaAsyncNoClusterILi2ENSA_16PipelineTmaAsyncILi2EEEEES1B_RNSA_13PipelineStateILj2EEERT0_RT1_iRiRKNS_16SeqlenInfoQKNewKILb1ELb1EEENS2_IJiiiiEEERT_ENKUliT_T0_T1_E_clIZSF_ISO_S12_S14_EbS17_S1B_S1B_S1E_S1G_S1I_iS1J_S1N_S1O_S1Q_EUlRS1R_iE0_NS3_ILb1EEES1Y_EEDaiS1R_S1S_S1T_)
        /*00a4*/ 	.word	0x00000520


	//----- nvinfo : EIATTR_FRAME_SIZE
	.align		4
.L_47:
        /*00a8*/ 	.byte	0x04, 0x11
        /*00aa*/ 	.short	(.L_49 - .L_48)
	.align		4
.L_48:
        /*00ac*/ 	.word	index@(_ZN7cutlass13device_kernelIN5flash11enable_sm90INS1_16FlashAttnFwdSm90INS1_25CollectiveMainloopFwdSm90ILi2EN4cute5tupleIJNS5_1CILi1EEES8_S8_EEENS6_IJNS7_ILi128EEENS7_ILi96EEENS7_ILi64EEEEEELi256ENS_10bfloat16_tEfNS_4arch4Sm90ELb0ELb1ELb0ELb1ELb0ELb1ELb1ELb1ELb0ELb1ELb1ELb0EEENS1_21CollectiveEpilogueFwdINS6_IJSA_NS7_ILi256EEESB_EEES9_SE_SG_Li256ELb1ELb1ELb1ELb0EEENS1_36VarlenDynamicPersistentTileSchedulerILi128ELi96ELi256ELi128ELb1ELb1ELb1ELb1ELb0ELb1EEEEEEEEEvNT_6ParamsE)
        /*00b0*/ 	.word	0x00000520


	//----- nvinfo : EIATTR_REGCOUNT
	.align		4
.L_49:
        /*00b4*/ 	.byte	0x04, 0x2f
        /*00b6*/ 	.short	(.L_51 - .L_50)
	.align		4
.L_50:
        /*00b8*/ 	.word	index@(_ZN7cutlass13device_kernelIN5flash11enable_sm90INS1_16FlashAttnFwdSm90INS1_25CollectiveMainloopFwdSm90ILi2EN4cute5tupleIJNS5_1CILi1EEES8_S8_EEENS6_IJNS7_ILi128EEENS7_ILi96EEENS7_ILi64EEEEEELi256ENS_10bfloat16_tEfNS_4arch4Sm90ELb0ELb1ELb0ELb1ELb0ELb0ELb1ELb1ELb0ELb1ELb1ELb0EEENS1_21CollectiveEpilogueFwdINS6_IJSA_NS7_ILi256EEESB_EEES9_SE_SG_Li256ELb1ELb1ELb1ELb0EEENS1_36VarlenDynamicPersistentTileSchedulerILi128ELi96ELi256ELi128ELb1ELb1ELb1ELb1ELb0ELb1EEEEEEEEEvNT_6ParamsE)
        /*00bc*/ 	.word	0x000000a8


	//----- nvinfo : EIATTR_FRAME_SIZE
	.align		4
.L_51:
        /*00c0*/ 	.byte	0x04, 0x11
        /*00c2*/ 	.short	(.L_53 - .L_52)
	.align		4
.L_52:
        /*00c4*/ 	.word	index@($_ZN7cutlass13device_kernelIN5flash11enable_sm90INS1_16FlashAttnFwdSm90INS1_25CollectiveMainloopFwdSm90ILi2EN4cute5tupleIJNS5_1CILi1EEES8_S8_EEENS6_IJNS7_ILi128EEENS7_ILi96EEENS7_ILi64EEEEEELi256ENS_10bfloat16_tEfNS_4arch4Sm90ELb0ELb1ELb0ELb1ELb0ELb0ELb1ELb1ELb0ELb1ELb1ELb0EEENS1_21CollectiveEpilogueFwdINS6_IJSA_NS7_ILi256EEESB_EEES9_SE_SG_Li256ELb1ELb1ELb1ELb0EEENS1_36VarlenDynamicPersistentTileSchedulerILi128ELi96ELi256ELi128ELb1ELb1ELb1ELb1ELb0ELb1EEEEEEEEEvNT_6ParamsE$_ZZN5flash25CollectiveMainloopFwdSm90ILi2EN4cute5tupleIJNS1_1CILi1EEES4_S4_EEENS2_IJNS3_ILi128EEENS3_ILi96EEENS3_ILi64EEEEEELi256EN7cutlass10bfloat16_tEfNSA_4arch4Sm90ELb0ELb1ELb0ELb1ELb0ELb0ELb1ELb1ELb0ELb1ELb1ELb0EE3mmaINS_16FlashAttnFwdSm90ISE_NS_21CollectiveEpilogueFwdINS2_IJS6_NS3_ILi256EEES7_EEES5_SB_SD_Li256ELb1ELb1ELb1ELb0EEENS_36VarlenDynamicPersistentTileSchedulerILi128ELi96ELi256ELi128ELb1ELb1ELb1ELb1ELb0ELb1EEEE13SharedStorageENS1_6TensorINS1_11ArrayEngineIfLm128EEENS1_6LayoutINS2_IJNS2_IJNS3_ILi2EEEST_NS3_ILi32EEEEEES4_S4_EEENS2_IJNS2_IJS4_ST_NS3_ILi4EEEEEENS3_ILi0EEESZ_EEEEEEENS_7SoftmaxILi2ELi0EEEEEbRKNSE_6ParamsENSA_25PipelineTmaAsyncNoClusterILi2ENSA_16PipelineTmaAsyncILi2EEEEES1B_RNSA_13PipelineStateILj2EEERT0_RT1_iRiRKNS_16SeqlenInfoQKNewKILb1ELb0EEENS2_IJiiiiEEERT_ENKUliT_T0_T1_E_clIZSF_ISO_S12_S14_EbS17_S1B_S1B_S1E_S1G_S1I_iS1J_S1N_S1O_S1Q_EUlRS1R_iE1_NS3_ILb0EEENS3_ILb1EEEEEDaiS1R_S1S_S1T_)
        /*00c8*/ 	.word	0x000004f0


	//----- nvinfo : EIATTR_FRAME_SIZE
	.align		4
.L_53:
        /*00cc*/ 	.byte	0x04, 0x11
        /*00ce*/ 	.short	(.L_55 - .L_54)
	.align		4
.L_54:
        /*00d0*/ 	.word	index@(_ZN7cutlass13device_kernelIN5flash11enable_sm90INS1_16FlashAttnFwdSm90INS1_25CollectiveMainloopFwdSm90ILi2EN4cute5tupleIJNS5_1CILi1EEES8_S8_EEENS6_IJNS7_ILi128EEENS7_ILi96EEENS7_ILi64EEEEEELi256ENS_10bfloat16_tEfNS_4arch4Sm90ELb0ELb1ELb0ELb1ELb0ELb0ELb1ELb1ELb0ELb1ELb1ELb0EEENS1_21CollectiveEpilogueFwdINS6_IJSA_NS7_ILi256EEESB_EEES9_SE_SG_Li256ELb1ELb1ELb1ELb0EEENS1_36VarlenDynamicPersistentTileSchedulerILi128ELi96ELi256ELi128ELb1ELb1ELb1ELb1ELb0ELb1EEEEEEEEEvNT_6ParamsE)
        /*00d4*/ 	.word	0x000004f0


	//----- nvinfo : EIATTR_REGCOUNT
	.align		4
.L_55:
        /*00d8*/ 	.byte	0x04, 0x2f
        /*00da*/ 	.short	(.L_57 - .L_56)
	.align		4
.L_56:
        /*00dc*/ 	.word	index@(_ZN7cutlass13device_kernelIN5flash11enable_sm90INS1_16FlashAttnFwdSm90INS1_25CollectiveMainloopFwdSm90ILi2EN4cute5tupleIJNS5_1CILi1EEES8_S8_EEENS6_IJNS7_ILi128EEENS7_ILi96EEENS7_ILi64EEEEEELi256ENS_10bfloat16_tEfNS_4arch4Sm90ELb0ELb1ELb0ELb1ELb0ELb1ELb0ELb1ELb0ELb1ELb1ELb0EEENS1_21CollectiveEpilogueFwdINS6_IJSA_NS7_ILi256EEESB_EEES9_SE_SG_Li256ELb1ELb1ELb1ELb0EEENS1_36VarlenDynamicPersistentTileSchedulerILi128ELi96ELi256ELi128ELb1ELb1ELb1ELb1ELb0ELb1EEEEEEEEEvNT_6ParamsE)
        /*00e0*/ 	.word	0x000000a8


	//----- nvinfo : EIATTR_FRAME_SIZE
	.align		4
.L_57:
        /*00e4*/ 	.byte	0x04, 0x11
        /*00e6*/ 	.short	(.L_59 - .L_58)
	.align		4
.L_58:
        /*00e8*/ 	.word	index@(_ZN7cutlass13device_kernelIN5flash11enable_sm90INS1_16FlashAttnFwdSm90INS1_25CollectiveMainloopFwdSm90ILi2EN4cute5tupleIJNS5_1CILi1EEES8_S8_EEENS6_IJNS7_ILi128EEENS7_ILi96EEENS7_ILi64EEEEEELi256ENS_10bfloat16_tEfNS_4arch4Sm90ELb0ELb1ELb0ELb1ELb0ELb1ELb0ELb1ELb0ELb1ELb1ELb0EEENS1_21CollectiveEpilogueFwdINS6_IJSA_NS7_ILi256EEESB_EEES9_SE_SG_Li256ELb1ELb1ELb1ELb0EEENS1_36VarlenDynamicPersistentTileSchedulerILi128ELi96ELi256ELi128ELb1ELb1ELb1ELb1ELb0ELb1EEEEEEEEEvNT_6ParamsE)
        /*00ec*/ 	.word	0x00000078


	//----- nvinfo : EIATTR_REGCOUNT
	.align		4
.L_59:
        /*00f0*/ 	.byte	0x04, 0x2f
        /*00f2*/ 	.short	(.L_61 - .L_60)
	.align		4
.L_60:
        /*00f4*/ 	.word	index@(_ZN7cutlass13device_kernelIN5flash11enable_sm90INS1_16FlashAttnFwdSm90INS1_25CollectiveMainloopFwdSm90ILi2EN4cute5tupleIJNS5_1CILi1EEES8_S8_EEENS6_IJNS7_ILi128EEENS7_ILi96EEENS7_ILi64EEEEEELi256ENS_10bfloat16_tEfNS_4arch4Sm90ELb0ELb1ELb0ELb1ELb0ELb0ELb0ELb1ELb0ELb1ELb1ELb0EEENS1_21CollectiveEpilogueFwdINS6_IJSA_NS7_ILi256EEESB_EEES9_SE_SG_Li256ELb1ELb1ELb1ELb0EEENS1_36VarlenDynamicPersistentTileSchedulerILi128ELi96ELi256ELi128ELb1ELb1ELb1ELb1ELb0ELb1EEEEEEEEEvNT_6ParamsE)
        /*00f8*/ 	.word	0x000000a8


	//----- nvinfo : EIATTR_FRAME_SIZE
	.align		4
.L_61:
        /*00fc*/ 	.byte	0x04, 0x11
        /*00fe*/ 	.short	(.L_63 - .L_62)
	.align		4
.L_62:
        /*0100*/ 	.word	index@(_ZN7cutlass13device_kernelIN5flash11enable_sm90INS1_16FlashAttnFwdSm90INS1_25CollectiveMainloopFwdSm90ILi2EN4cute5tupleIJNS5_1CILi1EEES8_S8_EEENS6_IJNS7_ILi128EEENS7_ILi96EEENS7_ILi64EEEEEELi256ENS_10bfloat16_tEfNS_4arch4Sm90ELb0ELb1ELb0ELb1ELb0ELb0ELb0ELb1ELb0ELb1ELb1ELb0EEENS1_21CollectiveEpilogueFwdINS6_IJSA_NS7_ILi256EEESB_EEES9_SE_SG_Li256ELb1ELb1ELb1ELb0EEENS1_36VarlenDynamicPersistentTileSchedulerILi128ELi96ELi256ELi128ELb1ELb1ELb1ELb1ELb0ELb1EEEEEEEEEvNT_6ParamsE)
        /*0104*/ 	.word	0x00000068


	//----- nvinfo : EIATTR_REGCOUNT
	.align		4
.L_63:
        /*0108*/ 	.byte	0x04, 0x2f
        /*010a*/ 	.short	(.L_65 - .L_64)
	.align		4
.L_64:
        /*010c*/ 	.word	index@(_ZN7cutlass13device_kernelIN5flash11enable_sm90INS1_16FlashAttnFwdSm90INS1_25CollectiveMainloopFwdSm90ILi2EN4cute5tupleIJNS5_1CILi1EEES8_S8_EEENS6_IJNS7_ILi128EEENS7_ILi96EEENS7_ILi64EEEEEELi256ENS_10bfloat16_tEfNS_4arch4Sm90ELb0ELb1ELb0ELb0ELb0ELb0ELb1ELb1ELb0ELb1ELb1ELb0EEENS1_21CollectiveEpilogueFwdINS6_IJSA_NS7_ILi256EEESB_EEES9_SE_SG_Li256ELb0ELb1ELb1ELb0EEENS1_19SingleTileSchedulerILb0ELb1ELb1ELi128EEEEEEEEEvNT_6ParamsE)
        /*0110*/ 	.word	0x000000a8


	//----- nvinfo : EIATTR_FRAME_SIZE
	.align		4
.L_65:
        /*0114*/ 	.byte	0x04, 0x11
        /*0116*/ 	.short	(.L_67 - .L_66)
	.align		4
.L_66:
        /*0118*/ 	.word	index@($_ZN7cutlass13device_kernelIN5flash11enable_sm90INS1_16FlashAttnFwdSm90INS1_25CollectiveMainloopFwdSm90ILi2EN4cute5tupleIJNS5_1CILi1EEES8_S8_EEENS6_IJNS7_ILi128EEENS7_ILi96EEENS7_ILi64EEEEEELi256ENS_10bfloat16_tEfNS_4arch4Sm90ELb0ELb1ELb0ELb0ELb0ELb0ELb1ELb1ELb0ELb1ELb1ELb0EEENS1_21CollectiveEpilogueFwdINS6_IJSA_NS7_ILi256EEESB_EEES9_SE_SG_Li256ELb0ELb1ELb1ELb0EEENS1_19SingleTileSchedulerILb0ELb1ELb1ELi128EEEEEEEEEvNT_6ParamsE$_ZZN5flash25CollectiveMainloopFwdSm90ILi2EN4cute5tupleIJNS1_1CILi1EEES4_S4_EEENS2_IJNS3_ILi128EEENS3_ILi96EEENS3_ILi64EEEEEELi256EN7cutlass10bfloat16_tEfNSA_4arch4Sm90ELb0ELb1ELb0ELb0ELb0ELb0ELb1ELb1ELb0ELb1ELb1ELb0EE3mmaINS_16FlashAttnFwdSm90ISE_NS_21CollectiveEpilogueFwdINS2_IJS6_NS3_ILi256EEES7_EEES5_SB_SD_Li256ELb0ELb1ELb1ELb0EEENS_19SingleTileSchedulerILb0ELb1ELb1ELi128EEEE13SharedStorageENS1_6TensorINS1_11ArrayEngineIfLm128EEENS1_6LayoutINS2_IJNS2_IJNS3_ILi2EEEST_NS3_ILi32EEEEEES4_S4_EEENS2_IJNS2_IJS4_ST_NS3_ILi4EEEEEENS3_ILi0EEESZ_EEEEEEENS_7SoftmaxILi2ELi0EEEEEbRKNSE_6ParamsENSA_25PipelineTmaAsyncNoClusterILi2ENSA_16PipelineTmaAsyncILi2EEEEES1B_RNSA_13PipelineStateILj2EEERT0_RT1_iRiRKNS_16SeqlenInfoQKNewKILb0ELb0EEENS2_IJiiiiEEERT_ENKUliT_T0_T1_E_clIZSF_ISO_S12_S14_EbS17_S1B_S1B_S1E_S1G_S1I_iS1J_S1N_S1O_S1Q_EUlRS1R_iE1_NS3_ILb0EEENS3_ILb1EEEEEDaiS1R_S1S_S1T_)
        /*011c*/ 	.word	0x000032c0


	//----- nvinfo : EIATTR_FRAME_SIZE
	.align		4
.L_67:
        /*0120*/ 	.byte	0x04, 0x11
        /*0122*/ 	.short	(.L_69 - .L_68)
	.align		4
.L_68:
        /*0124*/ 	.word	index@(_ZN7cutlass13device_kernelIN5flash11enable_sm90INS1_16FlashAttnFwdSm90INS1_25CollectiveMainloopFwdSm90ILi2EN4cute5tupleIJNS5_1CILi1EEES8_S8_EEENS6_IJNS7_ILi128EEENS7_ILi96EEENS7_ILi64EEEEEELi256ENS_10bfloat16_tEfNS_4arch4Sm90ELb0ELb1ELb0ELb0ELb0ELb0ELb1ELb1ELb0ELb1ELb1ELb0EEENS1_21CollectiveEpilogueFwdINS6_IJSA_NS7_ILi256EEESB_EEES9_SE_SG_Li256ELb0ELb1ELb1ELb0EEENS1_19SingleTileSchedulerILb0ELb1ELb1ELi128EEEEEEEEEvNT_6ParamsE)
        /*0128*/ 	.word	0x000032c0


	//----- nvinfo : EIATTR_REGCOUNT
	.align		4
.L_69:
        /*012c*/ 	.byte	0x04, 0x2f
        /*012e*/ 	.short	(.L_71 - .L_70)
	.align		4
.L_70:
        /*0130*/ 	.word	index@(_ZN7cutlass13device_kernelIN5flash11enable_sm90INS1_16FlashAttnFwdSm90INS1_25CollectiveMainloopFwdSm90ILi2EN4cute5tupleIJNS5_1CILi1EEES8_S8_EEENS6_IJNS7_ILi128EEENS7_ILi96EEENS7_ILi64EEEEEELi256ENS_10bfloat16_tEfNS_4arch4Sm90ELb0ELb1ELb0ELb0ELb0ELb0ELb0ELb1ELb0ELb1ELb1ELb0EEENS1_21CollectiveEpilogueFwdINS6_IJSA_NS7_ILi256EEESB_EEES9_SE_SG_Li256ELb0ELb1ELb1ELb0EEENS1_19SingleTileSchedulerILb0ELb1ELb1ELi128EEEEEEEEEvNT_6ParamsE)
        /*0134*/ 	.word	0x000000a8


	//----- nvinfo : EIATTR_FRAME_SIZE
	.align		4
.L_71:
        /*0138*/ 	.byte	0x04, 0x11
        /*013a*/ 	.short	(.L_73 - .L_72)
	.align		4
.L_72:
        /*013c*/ 	.word	index@(_ZN7cutlass13device_kernelIN5flash11enable_sm90INS1_16FlashAttnFwdSm90INS1_25CollectiveMainloopFwdSm90ILi2EN4cute5tupleIJNS5_1CILi1EEES8_S8_EEENS6_IJNS7_ILi128EEENS7_ILi96EEENS7_ILi64EEEEEELi256ENS_10bfloat16_tEfNS_4arch4Sm90ELb0ELb1ELb0ELb0ELb0ELb0ELb0ELb1ELb0ELb1ELb1ELb0EEENS1_21CollectiveEpilogueFwdINS6_IJSA_NS7_ILi256EEESB_EEES9_SE_SG_Li256ELb0ELb1ELb1ELb0EEENS1_19SingleTileSchedulerILb0ELb1ELb1ELi128EEEEEEEEEvNT_6ParamsE)
        /*0140*/ 	.word	0x00000008


	//----- nvinfo : EIATTR_REGCOUNT
	.align		4
.L_73:
        /*0144*/ 	.byte	0x04, 0x2f
        /*0146*/ 	.short	(.L_75 - .L_74)
	.align		4
.L_74:
        /*0148*/ 	.word	index@(_ZN7cutlass13device_kernelIN5flash11enable_sm90INS1_16FlashAttnFwdSm90INS1_25CollectiveMainloopFwdSm90ILi2EN4cute5tupleIJNS5_1CILi1EEES8_S8_EEENS6_IJNS7_ILi128EEENS7_ILi96EEENS7_ILi64EEEEEELi256ENS_10bfloat16_tEfNS_4arch4Sm90ELb0ELb0ELb0ELb1ELb0ELb1ELb1ELb1ELb0ELb1ELb1ELb0EEENS1_21CollectiveEpilogueFwdINS6_IJSA_NS7_ILi256EEESB_EEES9_SE_SG_Li256ELb1ELb1ELb1ELb0EEENS1_36VarlenDynamicPersistentTileSchedulerILi128ELi96ELi256ELi128ELb1ELb1ELb1ELb0ELb1ELb1EEEEEEEEEvNT_6ParamsE)
        /*014c*/ 	.word	0x000000a8


	//----- nvinfo : EIATTR_FRAME_SIZE
	.align		4
.L_75:
        /*0150*/ 	.byte	0x04, 0x11
        /*0152*/ 	.short	(.L_77 - .L_76)
	.align		4
.L_76:
        /*0154*/ 	.word	index@(_ZN7cutlass13device_kernelIN5flash11enable_sm90INS1_16FlashAttnFwdSm90INS1_25CollectiveMainloopFwdSm90ILi2EN4cute5tupleIJNS5_1CILi1EEES8_S8_EEENS6_IJNS7_ILi128EEENS7_ILi96EEENS7_ILi64EEEEEELi256ENS_10bfloat16_tEfNS_4arch4Sm90ELb0ELb0ELb0ELb1ELb0ELb1ELb1ELb1ELb0ELb1ELb1ELb0EEENS1_21CollectiveEpilogueFwdINS6_IJSA_NS7_ILi256EEESB_EEES9_SE_SG_Li256ELb1ELb1ELb1ELb0EEENS1_36VarlenDynamicPersistentTileSchedulerILi128ELi96ELi256ELi128ELb1ELb1ELb1ELb0ELb1ELb1EEEEEEEEEvNT_6ParamsE)
        /*0158*/ 	.word	0x000000b0


	//----- nvinfo : EIATTR_REGCOUNT
	.align		4
.L_77:
        /*015c*/ 	.byte	0x04, 0x2f
        /*015e*/ 	.short	(.L_79 - .L_78)
	.align		4
.L_78:
        /*0160*/ 	.word	index@(_ZN7cutlass13device_kernelIN5flash11enable_sm90INS1_16FlashAttnFwdSm90INS1_25CollectiveMainloopFwdSm90ILi2EN4cute5tupleIJNS5_1CILi1EEES8_S8_EEENS6_IJNS7_ILi128EEENS7_ILi96EEENS7_ILi64EEEEEELi256ENS_10bfloat16_tEfNS_4arch4Sm90ELb0ELb0ELb0ELb1ELb0ELb0ELb1ELb1ELb0ELb1ELb1ELb0EEENS1_21CollectiveEpilogueFwdINS6_IJSA_NS7_ILi256EEESB_EEES9_SE_SG_Li256ELb1ELb1ELb1ELb0EEENS1_36VarlenDynamicPersistentTileSchedulerILi128ELi96ELi256ELi128ELb1ELb1ELb1ELb0ELb1ELb1EEEEEEEEEvNT_6ParamsE)
        /*0164*/ 	.word	0x000000a8


	//----- nvinfo : EIATTR_FRAME_SIZE
	.align		4
.L_79:
        /*0168*/ 	.byte	0x04, 0x11
        /*016a*/ 	.short	(.L_81 - .L_80)
	.align		4
.L_80:
        /*016c*/ 	.word	index@(_ZN7cutlass13device_kernelIN5flash11enable_sm90INS1_16FlashAttnFwdSm90INS1_25CollectiveMainloopFwdSm90ILi2EN4cute5tupleIJNS5_1CILi1EEES8_S8_EEENS6_IJNS7_ILi128EEENS7_ILi96EEENS7_ILi64EEEEEELi256ENS_10bfloat16_tEfNS_4arch4Sm90ELb0ELb0ELb0ELb1ELb0ELb0ELb1ELb1ELb0ELb1ELb1ELb0EEENS1_21CollectiveEpilogueFwdINS6_IJSA_NS7_ILi256EEESB_EEES9_SE_SG_Li256ELb1ELb1ELb1ELb0EEENS1_36VarlenDynamicPersistentTileSchedulerILi128ELi96ELi256ELi128ELb1ELb1ELb1ELb0ELb1ELb1EEEEEEEEEvNT_6ParamsE)
        /*0170*/ 	.word	0x00000088


	//----- nvinfo : EIATTR_REGCOUNT
	.align		4
.L_81:
        /*0174*/ 	.byte	0x04, 0x2f
        /*0176*/ 	.short	(.L_83 - .L_82)
	.align		4
.L_82:
        /*0178*/ 	.word	index@(_ZN7cutlass13device_kernelIN5flash11enable_sm90INS1_16FlashAttnFwdSm90INS1_25CollectiveMainloopFwdSm90ILi2EN4cute5tupleIJNS5_1CILi1EEES8_S8_EEENS6_IJNS7_ILi128EEENS7_ILi96EEENS7_ILi64EEEEEELi256ENS_10bfloat16_tEfNS_4arch4Sm90ELb0ELb0ELb0ELb1ELb0ELb1ELb0ELb1ELb0ELb1ELb1ELb0EEENS1_21CollectiveEpilogueFwdINS6_IJSA_NS7_ILi256EEESB_EEES9_SE_SG_Li256ELb1ELb1ELb1ELb0EEENS1_36VarlenDynamicPersistentTileSchedulerILi128ELi96ELi256ELi128ELb1ELb1ELb1ELb0ELb1ELb1EEEEEEEEEvNT_6ParamsE)
        /*017c*/ 	.word	0x000000a8


	//----- nvinfo : EIATTR_FRAME_SIZE
	.align		4
.L_83:
        /*0180*/ 	.byte	0x04, 0x11
        /*0182*/ 	.short	(.L_85 - .L_84)
	.align		4
.L_84:
        /*0184*/ 	.word	index@(_ZN7cutlass13device_kernelIN5flash11enable_sm90INS1_16FlashAttnFwdSm90INS1_25CollectiveMainloopFwdSm90ILi2EN4cute5tupleIJNS5_1CILi1EEES8_S8_EEENS6_IJNS7_ILi128EEENS7_ILi96EEENS7_ILi64EEEEEELi256ENS_10bfloat16_tEfNS_4arch4Sm90ELb0ELb0ELb0ELb1ELb0ELb1ELb0ELb1ELb0ELb1ELb1ELb0EEENS1_21CollectiveEpilogueFwdINS6_IJSA_NS7_ILi256EEESB_EEES9_SE_SG_Li256ELb1ELb1ELb1ELb0EEENS1_36VarlenDynamicPersistentTileSchedulerILi128ELi96ELi256ELi128ELb1ELb1ELb1ELb0ELb1ELb1EEEEEEEEEvNT_6ParamsE)
        /*0188*/ 	.word	0x00000078


	//----- nvinfo : EIATTR_REGCOUNT
	.align		4
.L_85:
        /*018c*/ 	.byte	0x04, 0x2f
        /*018e*/ 	.short	(.L_87 - .L_86)
	.align		4
.L_86:
        /*0190*/ 	.word	index@(_ZN7cutlass13device_kernelIN5flash11enable_sm90INS1_16FlashAttnFwdSm90INS1_25CollectiveMainloopFwdSm90ILi2EN4cute5tupleIJNS5_1CILi1EEES8_S8_EEENS6_IJNS7_ILi128EEENS7_ILi96EEENS7_ILi64EEEEEELi256ENS_10bfloat16_tEfNS_4arch4Sm90ELb0ELb0ELb0ELb1ELb0ELb0ELb0ELb1ELb0ELb1ELb1ELb0EEENS1_21CollectiveEpilogueFwdINS6_IJSA_NS7_ILi256EEESB_EEES9_SE_SG_Li256ELb1ELb1ELb1ELb0EEENS1_36VarlenDynamicPersistentTileSchedulerILi128ELi96ELi256ELi128ELb1ELb1ELb1ELb0ELb1ELb1EEEEEEEEEvNT_6ParamsE)
        /*0194*/ 	.word	0x000000a8


	//----- nvinfo : EIATTR_FRAME_SIZE
	.align		4
.L_87:
        /*0198*/ 	.byte	0x04, 0x11
        /*019a*/ 	.short	(.L_89 - .L_88)
	.align		4
.L_88:
        /*019c*/ 	.word	index@(_ZN7cutlass13device_kernelIN5flash11enable_sm90INS1_16FlashAttnFwdSm90INS1_25CollectiveMainloopFwdSm90ILi2EN4cute5tupleIJNS5_1CILi1EEES8_S8_EEENS6_IJNS7_ILi128EEENS7_ILi96EEENS7_ILi64EEEEEELi256ENS_10bfloat16_tEfNS_4arch4Sm90ELb0ELb0ELb0ELb1ELb0ELb0ELb0ELb1ELb0ELb1ELb1ELb0EEENS1_21CollectiveEpilogueFwdINS6_IJSA_NS7_ILi256EEESB_EEES9_SE_SG_Li256ELb1ELb1ELb1ELb0EEENS1_36VarlenDynamicPersistentTileSchedulerILi128ELi96ELi256ELi128ELb1ELb1ELb1ELb0ELb1ELb1EEEEEEEEEvNT_6ParamsE)
        /*01a0*/ 	.word	0x00000060


	//----- nvinfo : EIATTR_REGCOUNT
	.align		4
.L_89:
        /*01a4*/ 	.byte	0x04, 0x2f
        /*01a6*/ 	.short	(.L_91 - .L_90)
	.align		4
.L_90:
        /*01a8*/ 	.word	index@(_ZN7cutlass13device_kernelIN5flash11enable_sm90INS1_16FlashAttnFwdSm90INS1_25CollectiveMainloopFwdSm90ILi2EN4cute5tupleIJNS5_1CILi1EEES8_S8_EEENS6_IJNS7_ILi128EEENS7_ILi96EEENS7_ILi64EEEEEELi256ENS_10bfloat16_tEfNS_4arch4Sm90ELb0ELb0ELb0ELb0ELb0ELb0ELb1ELb1ELb0ELb1ELb1ELb0EEENS1_21CollectiveEpilogueFwdINS6_IJSA_NS7_ILi256EEESB_EEES9_SE_SG_Li256ELb0ELb1ELb1ELb0EEENS1_19SingleTileSchedulerILb0ELb1ELb1ELi128EEEEEEEEEvNT_6ParamsE)
        /*01ac*/ 	.word	0x000000a8


	//----- nvinfo : EIATTR_FRAME_SIZE
	.align		4
.L_91:
        /*01b0*/ 	.byte	0x04, 0x11
        /*01b2*/ 	.short	(.L_93 - .L_92)
	.align		4
.L_92:
        /*01b4*/ 	.word	index@(_ZN7cutlass13device_kernelIN5flash11enable_sm90INS1_16FlashAttnFwdSm90INS1_25CollectiveMainloopFwdSm90ILi2EN4cute5tupleIJNS5_1CILi1EEES8_S8_EEENS6_IJNS7_ILi128EEENS7_ILi96EEENS7_ILi64EEEEEELi256ENS_10bfloat16_tEfNS_4arch4Sm90ELb0ELb0ELb0ELb0ELb0ELb0ELb1ELb1ELb0ELb1ELb1ELb0EEENS1_21CollectiveEpilogueFwdINS6_IJSA_NS7_ILi256EEESB_EEES9_SE_SG_Li256ELb0ELb1ELb1ELb0EEENS1_19SingleTileSchedulerILb0ELb1ELb1ELi128EEEEEEEEEvNT_6ParamsE)
        /*01b8*/ 	.word	0x00000038


	//----- nvinfo : EIATTR_REGCOUNT
	.align		4
.L_93:
        /*01bc*/ 	.byte	0x04, 0x2f
        /*01be*/ 	.short	(.L_95 - .L_94)
	.align		4
.L_94:
        /*01c0*/ 	.word	index@(_ZN7cutlass13device_kernelIN5flash11enable_sm90INS1_16FlashAttnFwdSm90INS1_25CollectiveMainloopFwdSm90ILi2EN4cute5tupleIJNS5_1CILi1EEES8_S8_EEENS6_IJNS7_ILi128EEENS7_ILi96EEENS7_ILi64EEEEEELi256ENS_10bfloat16_tEfNS_4arch4Sm90ELb0ELb0ELb0ELb0ELb0ELb0ELb0ELb1ELb0ELb1ELb1ELb0EEENS1_21CollectiveEpilogueFwdINS6_IJSA_NS7_ILi256EEESB_EEES9_SE_SG_Li256ELb0ELb1ELb1ELb0EEENS1_19SingleTileSchedulerILb0ELb1ELb1ELi128EEEEEEEEEvNT_6ParamsE)
        /*01c4*/ 	.word	0x000000a8


	//----- nvinfo : EIATTR_FRAME_SIZE
	.align		4
.L_95:
        /*01c8*/ 	.byte	0x04, 0x11
        /*01ca*/ 	.short	(.L_97 - .L_96)
	.align		4
.L_96:
        /*01cc*/ 	.word	index@(_ZN7cutlass13device_kernelIN5flash11enable_sm90INS1_16FlashAttnFwdSm90INS1_25CollectiveMainloopFwdSm90ILi2EN4cute5tupleIJNS5_1CILi1EEES8_S8_EEENS6_IJNS7_ILi128EEENS7_ILi96EEENS7_ILi64EEEEEELi256ENS_10bfloat16_tEfNS_4arch4Sm90ELb0ELb0ELb0ELb0ELb0ELb0ELb0ELb1ELb0ELb1ELb1ELb0EEENS1_21CollectiveEpilogueFwdINS6_IJSA_NS7_ILi256EEESB_EEES9_SE_SG_Li256ELb0ELb1ELb1ELb0EEENS1_19SingleTileSchedulerILb0ELb1ELb1ELi128EEEEEEEEEvNT_6ParamsE)
        /*01d0*/ 	.word	0x00000010


	//----- nvinfo : EIATTR_MIN_STACK_SIZE
	.align		4
.L_97:
        /*01d4*/ 	.byte	0x04, 0x12
        /*01d6*/ 	.short	(.L_99 - .L_98)
	.align		4
.L_98:
        /*01d8*/ 	.word	index@(_ZN7cutlass13device_kernelIN5flash11enable_sm90INS1_16FlashAttnFwdSm90INS1_25CollectiveMainloopFwdSm90ILi2EN4cute5tupleIJNS5_1CILi1EEES8_S8_EEENS6_IJNS7_ILi128EEENS7_ILi96EEENS7_ILi64EEEEEELi256ENS_10bfloat16_tEfNS_4arch4Sm90ELb0ELb0ELb0ELb0ELb0ELb0ELb0ELb1ELb0ELb1ELb1ELb0EEENS1_21CollectiveEpilogueFwdINS6_IJSA_NS7_ILi256EEESB_EEES9_SE_SG_Li256ELb0ELb1ELb1ELb0EEENS1_19SingleTileSchedulerILb0ELb1ELb1ELi128EEEEEEEEEvNT_6ParamsE)
        /*01dc*/ 	.word	0x00000010


	//----- nvinfo : EIATTR_MIN_STACK_SIZE
	.align		4
.L_99:
        /*01e0*/ 	.byte	0x04, 0x12
        /*01e2*/ 	.short	(.L_101 - .L_100)
	.align		4
.L_100:
        /*01e4*/ 	.word	index@(_ZN7cutlass13device_kernelIN5flash11enable_sm90INS1_16FlashAttnFwdSm90INS1_25CollectiveMainloopFwdSm90ILi2EN4cute5tupleIJNS5_1CILi1EEES8_S8_EEENS6_IJNS7_ILi128EEENS7_ILi96EEENS7_ILi64EEEEEELi256ENS_10bfloat16_tEfNS_4arch4Sm90ELb0ELb0ELb0ELb0ELb0ELb0ELb1ELb1ELb0ELb1ELb1ELb0EEENS1_21CollectiveEpilogueFwdINS6_IJSA_NS7_ILi256EEESB_EEES9_SE_SG_Li256ELb0ELb1ELb1ELb0EEENS1_19SingleTileSchedulerILb0ELb1ELb1ELi128EEEEEEEEEvNT_6ParamsE)
        /*01e8*/ 	.word	0x00000038


	//----- nvinfo : EIATTR_MIN_STACK_SIZE
	.align		4
.L_101:
        /*01ec*/ 	.byte	0x04, 0x12
        /*01ee*/ 	.short	(.L_103 - .L_102)
	.align		4
.L_102:
        /*01f0*/ 	.word	index@(_ZN7cutlass13device_kernelIN5flash11enable_sm90INS1_16FlashAttnFwdSm90INS1_25CollectiveMainloopFwdSm90ILi2EN4cute5tupleIJNS5_1CILi1EEES8_S8_EEENS6_IJNS7_ILi128EEENS7_ILi96EEENS7_ILi64EEEEEELi256ENS_10bfloat16_tEfNS_4arch4Sm90ELb0ELb0ELb0ELb1ELb0ELb0ELb0ELb1ELb0ELb1ELb1ELb0EEENS1_21CollectiveEpilogueFwdINS6_IJSA_NS7_ILi256EEESB_EEES9_SE_SG_Li256ELb1ELb1ELb1ELb0EEENS1_36VarlenDynamicPersistentTileSchedulerILi128ELi96ELi256ELi128ELb1ELb1ELb1ELb0ELb1ELb1EEEEEEEEEvNT_6ParamsE)
        /*01f4*/ 	.word	0x00000060


	//----- nvinfo : EIATTR_MIN_STACK_SIZE
	.align		4
.L_103:
        /*01f8*/ 	.byte	0x04, 0x12
        /*01fa*/ 	.short	(.L_105 - .L_104)
	.align		4
.L_104:
        /*01fc*/ 	.word	index@(_ZN7cutlass13device_kernelIN5flash11enable_sm90INS1_16FlashAttnFwdSm90INS1_25CollectiveMainloopFwdSm90ILi2EN4cute5tupleIJNS5_1CILi1EEES8_S8_EEENS6_IJNS7_ILi128EEENS7_ILi96EEENS7_ILi64EEEEEELi256ENS_10bfloat16_tEfNS_4arch4Sm90ELb0ELb0ELb0ELb1ELb0ELb1ELb0ELb1ELb0ELb1ELb1ELb0EEENS1_21CollectiveEpilogueFwdINS6_IJSA_NS7_ILi256EEESB_EEES9_SE_SG_Li256ELb1ELb1ELb1ELb0EEENS1_36VarlenDynamicPersistentTileSchedulerILi128ELi96ELi256ELi128ELb1ELb1ELb1ELb0ELb1ELb1EEEEEEEEEvNT_6ParamsE)
        /*0200*/ 	.word	0x00000078


	//----- nvinfo : EIATTR_MIN_STACK_SIZE
	.align		4
.L_105:
        /*0204*/ 	.byte	0x04, 0x12
        /*0206*/ 	.short	(.L_107 - .L_106)
	.align		4
.L_106:
        /*0208*/ 	.word	index@(_ZN7cutlass13device_kernelIN5flash11enable_sm90INS1_16FlashAttnFwdSm90INS1_25CollectiveMainloopFwdSm90ILi2EN4cute5tupleIJNS5_1CILi1EEES8_S8_EEENS6_IJNS7_ILi128EEENS7_ILi96EEENS7_ILi64EEEEEELi256ENS_10bfloat16_tEfNS_4arch4Sm90ELb0ELb0ELb0ELb1ELb0ELb0ELb1ELb1ELb0ELb1ELb1ELb0EEENS1_21CollectiveEpilogueFwdINS6_IJSA_NS7_ILi256EEESB_EEES9_SE_SG_Li256ELb1ELb1ELb1ELb0EEENS1_36VarlenDynamicPersistentTileSchedulerILi128ELi96ELi256ELi128ELb1ELb1ELb1ELb0ELb1ELb1EEEEEEEEEvNT_6ParamsE)
        /*020c*/ 	.word	0x00000088


	//----- nvinfo : EIATTR_MIN_STACK_SIZE
	.align		4
.L_107:
        /*0210*/ 	.byte	0x04, 0x12
        /*0212*/ 	.short	(.L_109 - .L_108)
	.align		4
.L_108:
        /*0214*/ 	.word	index@(_ZN7cutlass13device_kernelIN5flash11enable_sm90INS1_16FlashAttnFwdSm90INS1_25CollectiveMainloopFwdSm90ILi2EN4cute5tupleIJNS5_1CILi1EEES8_S8_EEENS6_IJNS7_ILi128EEENS7_ILi96EEENS7_ILi64EEEEEELi256ENS_10bfloat16_tEfNS_4arch4Sm90ELb0ELb0ELb0ELb1ELb0ELb1ELb1ELb1ELb0ELb1ELb1ELb0EEENS1_21CollectiveEpilogueFwdINS6_IJSA_NS7_ILi256EEESB_EEES9_SE_SG_Li256ELb1ELb1ELb1ELb0EEENS1_36VarlenDynamicPersistentTileSchedulerILi128ELi96ELi256ELi128ELb1ELb1ELb1ELb0ELb1ELb1EEEEEEEEEvNT_6ParamsE)
        /*0218*/ 	.word	0x000000b0


	//----- nvinfo : EIATTR_MIN_STACK_SIZE
	.align		4
.L_109:
        /*021c*/ 	.byte	0x04, 0x12
        /*021e*/ 	.short	(.L_111 - .L_110)
	.align		4
.L_110:
        /*0220*/ 	.word	index@(_ZN7cutlass13device_kernelIN5flash11enable_sm90INS1_16FlashAttnFwdSm90INS1_25CollectiveMainloopFwdSm90ILi2EN4cute5tupleIJNS5_1CILi1EEES8_S8_EEENS6_IJNS7_ILi128EEENS7_ILi96EEENS7_ILi64EEEEEELi256ENS_10bfloat16_tEfNS_4arch4Sm90ELb0ELb1ELb0ELb0ELb0ELb0ELb0ELb1ELb0ELb1ELb1ELb0EEENS1_21CollectiveEpilogueFwdINS6_IJSA_NS7_ILi256EEESB_EEES9_SE_SG_Li256ELb0ELb1ELb1ELb0EEENS1_19SingleTileSchedulerILb0ELb1ELb1ELi128EEEEEEEEEvNT_6ParamsE)
        /*0224*/ 	.word	0x00000008


	//----- nvinfo : EIATTR_MIN_STACK_SIZE
	.align		4
.L_111:
        /*0228*/ 	.byte	0x04, 0x12
        /*022a*/ 	.short	(.L_113 - .L_112)
	.align		4
.L_112:
        /*022c*/ 	.word	index@(_ZN7cutlass13device_kernelIN5flash11enable_sm90INS1_16FlashAttnFwdSm90INS1_25CollectiveMainloopFwdSm90ILi2EN4cute5tupleIJNS5_1CILi1EEES8_S8_EEENS6_IJNS7_ILi128EEENS7_ILi96EEENS7_ILi64EEEEEELi256ENS_10bfloat16_tEfNS_4arch4Sm90ELb0ELb1ELb0ELb0ELb0ELb0ELb1ELb1ELb0ELb1ELb1ELb0EEENS1_21CollectiveEpilogueFwdINS6_IJSA_NS7_ILi256EEESB_EEES9_SE_SG_Li256ELb0ELb1ELb1ELb0EEENS1_19SingleTileSchedulerILb0ELb1ELb1ELi128EEEEEEEEEvNT_6ParamsE)
        /*0230*/ 	.word	0x000032c0


	//----- nvinfo : EIATTR_MIN_STACK_SIZE
	.align		4
.L_113:
        /*0234*/ 	.byte	0x04, 0x12
        /*0236*/ 	.short	(.L_115 - .L_114)
	.align		4
.L_114:
        /*0238*/ 	.word	index@(_ZN7cutlass13device_kernelIN5flash11enable_sm90INS1_16FlashAttnFwdSm90INS1_25CollectiveMainloopFwdSm90ILi2EN4cute5tupleIJNS5_1CILi1EEES8_S8_EEENS6_IJNS7_ILi128EEENS7_ILi96EEENS7_ILi64EEEEEELi256ENS_10bfloat16_tEfNS_4arch4Sm90ELb0ELb1ELb0ELb1ELb0ELb0ELb0ELb1ELb0ELb1ELb1ELb0EEENS1_21CollectiveEpilogueFwdINS6_IJSA_NS7_ILi256EEESB_EEES9_SE_SG_Li256ELb1ELb1ELb1ELb0EEENS1_36VarlenDynamicPersistentTileSchedulerILi128ELi96ELi256ELi128ELb1ELb1ELb1ELb1ELb0ELb1EEEEEEEEEvNT_6ParamsE)
        /*023c*/ 	.word	0x00000068


	//----- nvinfo : EIATTR_MIN_STACK_SIZE
	.align		4
.L_115:
        /*0240*/ 	.byte	0x04, 0x12
        /*0242*/ 	.short	(.L_117 - .L_116)
	.align		4
.L_116:
        /*0244*/ 	.word	index@(_ZN7cutlass13device_kernelIN5flash11enable_sm90INS1_16FlashAttnFwdSm90INS1_25CollectiveMainloopFwdSm90ILi2EN4cute5tupleIJNS5_1CILi1EEES8_S8_EEENS6_IJNS7_ILi128EEENS7_ILi96EEENS7_ILi64EEEEEELi256ENS_10bfloat16_tEfNS_4arch4Sm90ELb0ELb1ELb0ELb1ELb0ELb1ELb0ELb1ELb0ELb1ELb1ELb0EEENS1_21CollectiveEpilogueFwdINS6_IJSA_NS7_ILi256EEESB_EEES9_SE_SG_Li256ELb1ELb1ELb1ELb0EEENS1_36VarlenDynamicPersistentTileSchedulerILi128ELi96ELi256ELi128ELb1ELb1ELb1ELb1ELb0ELb1EEEEEEEEEvNT_6ParamsE)
        /*0248*/ 	.word	0x00000078


	//----- nvinfo : EIATTR_MIN_STACK_SIZE
	.align		4
.L_117:
        /*024c*/ 	.byte	0x04, 0x12
        /*024e*/ 	.short	(.L_119 - .L_118)
	.align		4
.L_118:
        /*0250*/ 	.word	index@(_ZN7cutlass13device_kernelIN5flash11enable_sm90INS1_16FlashAttnFwdSm90INS1_25CollectiveMainloopFwdSm90ILi2EN4cute5tupleIJNS5_1CILi1EEES8_S8_EEENS6_IJNS7_ILi128EEENS7_ILi96EEENS7_ILi64EEEEEELi256ENS_10bfloat16_tEfNS_4arch4Sm90ELb0ELb1ELb0ELb1ELb0ELb0ELb1ELb1ELb0ELb1ELb1ELb0EEENS1_21CollectiveEpilogueFwdINS6_IJSA_NS7_ILi256EEESB_EEES9_SE_SG_Li256ELb1ELb1ELb1ELb0EEENS1_36VarlenDynamicPersistentTileSchedulerILi128ELi96ELi256ELi128ELb1ELb1ELb1ELb1ELb0ELb1EEEEEEEEEvNT_6ParamsE)
        /*0254*/ 	.word	0x000004f0


	//----- nvinfo : EIATTR_MIN_STACK_SIZE
	.align		4
.L_119:
        /*0258*/ 	.byte	0x04, 0x12
        /*025a*/ 	.short	(.L_121 - .L_120)
	.align		4
.L_120:
        /*025c*/ 	.word	index@(_ZN7cutlass13device_kernelIN5flash11enable_sm90INS1_16FlashAttnFwdSm90INS1_25CollectiveMainloopFwdSm90ILi2EN4cute5tupleIJNS5_1CILi1EEES8_S8_EEENS6_IJNS7_ILi128EEENS7_ILi96EEENS7_ILi64EEEEEELi256ENS_10bfloat16_tEfNS_4arch4Sm90ELb0ELb1ELb0ELb1ELb0ELb1ELb1ELb1ELb0ELb1ELb1ELb0EEENS1_21CollectiveEpilogueFwdINS6_IJSA_NS7_ILi256EEESB_EEES9_SE_SG_Li256ELb1ELb1ELb1ELb0EEENS1_36VarlenDynamicPersistentTileSchedulerILi128ELi96ELi256ELi128ELb1ELb1ELb1ELb1ELb0ELb1EEEEEEEEEvNT_6ParamsE)
        /*0260*/ 	.word	0x00000520


	//----- nvinfo : EIATTR_MIN_STACK_SIZE
	.align		4
.L_121:
        /*0264*/ 	.byte	0x04, 0x12
        /*0266*/ 	.short	(.L_123 - .L_122)
	.align		4
.L_122:
        /*0268*/ 	.word	index@(_ZN7cutlass13device_kernelIN5flash11enable_sm90INS1_16FlashAttnFwdSm90INS1_25CollectiveMainloopFwdSm90ILi2EN4cute5tupleIJNS5_1CILi1EEES8_S8_EEENS6_IJNS7_ILi128EEENS7_ILi96EEENS7_ILi64EEEEEELi256ENS_10bfloat16_tEfNS_4arch4Sm90ELb1ELb0ELb0ELb0ELb0ELb0ELb0ELb1ELb0ELb1ELb1ELb0EEENS1_21CollectiveEpilogueFwdINS6_IJSA_NS7_ILi256EEESB_EEES9_SE_SG_Li256ELb0ELb1ELb1ELb0EEENS1_19SingleTileSchedulerILb0ELb1ELb1ELi128EEEEEEEEEvNT_6ParamsE)
        /*026c*/ 	.word	0x00000010


	//----- nvinfo : EIATTR_MIN_STACK_SIZE
	.align		4
.L_123:
        /*0270*/ 	.byte	0x04, 0x12
        /*0272*/ 	.short	(.L_125 - .L_124)
	.align		4
.L_124:
        /*0274*/ 	.word	index@(_ZN7cutlass13device_kernelIN5flash11enable_sm90INS1_16FlashAttnFwdSm90INS1_25CollectiveMainloopFwdSm90ILi2EN4cute5tupleIJNS5_1CILi1EEES8_S8_EEENS6_IJNS7_ILi128EEENS7_ILi96EEENS7_ILi64EEEEEELi256ENS_10bfloat16_tEfNS_4arch4Sm90ELb1ELb0ELb0ELb0ELb0ELb0ELb1ELb1ELb0ELb1ELb1ELb0EEENS1_21CollectiveEpilogueFwdINS6_IJSA_NS7_ILi256EEESB_EEES9_SE_SG_Li256ELb0ELb1ELb1ELb0EEENS1_19SingleTileSchedulerILb0ELb1ELb1ELi128EEEEEEEEEvNT_6ParamsE)
        /*0278*/ 	.word	0x00000048


	//----- nvinfo : EIATTR_MIN_STACK_SIZE
	.align		4
.L_125:
        /*027c*/ 	.byte	0x04, 0x12
        /*027e*/ 	.short	(.L_127 - .L_126)
	.align		4
.L_126:
        /*0280*/ 	.word	index@(_ZN7cutlass13device_kernelIN5flash11enable_sm90INS1_16FlashAttnFwdSm90INS1_25CollectiveMainloopFwdSm90ILi2EN4cute5tupleIJNS5_1CILi1EEES8_S8_EEENS6_IJNS7_ILi128EEENS7_ILi96EEENS7_ILi64EEEEEELi256ENS_10bfloat16_tEfNS_4arch4Sm90ELb1ELb0ELb0ELb1ELb0ELb0ELb0ELb1ELb0ELb1ELb1ELb0EEENS1_21CollectiveEpilogueFwdINS6_IJSA_NS7_ILi256EEESB_EEES9_SE_SG_Li256ELb1ELb1ELb1ELb0EEENS1_36VarlenDynamicPersistentTileSchedulerILi128ELi96ELi256ELi128ELb1ELb1ELb1ELb1ELb1ELb1EEEEEEEEEvNT_6ParamsE)
        /*0284*/ 	.word	0x00000060


	//----- nvinfo : EIATTR_MIN_STACK_SIZE
	.align		4
.L_127:
        /*0288*/ 	.byte	0x04, 0x12
        /*028a*/ 	.short	(.L_129 - .L_128)
	.align		4
.L_128:
        /*028c*/ 	.word	index@(_ZN7cutlass13device_kernelIN5flash11enable_sm90INS1_16FlashAttnFwdSm90INS1_25CollectiveMainloopFwdSm90ILi2EN4cute5tupleIJNS5_1CILi1EEES8_S8_EEENS6_IJNS7_ILi128EEENS7_ILi96EEENS7_ILi64EEEEEELi256ENS_10bfloat16_tEfNS_4arch4Sm90ELb1ELb0ELb0ELb1ELb0ELb1ELb0ELb1ELb0ELb1ELb1ELb0EEENS1_21CollectiveEpilogueFwdINS6_IJSA_NS7_ILi256EEESB_EEES9_SE_SG_Li256ELb1ELb1ELb1ELb0EEENS1_36VarlenDynamicPersistentTileSchedulerILi128ELi96ELi256ELi128ELb1ELb1ELb1ELb1ELb1ELb1EEEEEEEEEvNT_6ParamsE)
        /*0290*/ 	.word	0x00000078


	//----- nvinfo : EIATTR_MIN_STACK_SIZE
	.align		4
.L_129:
        /*0294*/ 	.byte	0x04, 0x12
        /*0296*/ 	.short	(.L_131 - .L_130)
	.align		4
.L_130:
        /*0298*/ 	.word	index@(_ZN7cutlass13device_kernelIN5flash11enable_sm90INS1_16FlashAttnFwdSm90INS1_25CollectiveMainloopFwdSm90ILi2EN4cute5tupleIJNS5_1CILi1EEES8_S8_EEENS6_IJNS7_ILi128EEENS7_ILi96EEENS7_ILi64EEEEEELi256ENS_10bfloat16_tEfNS_4arch4Sm90ELb1ELb0ELb0ELb1ELb0ELb0ELb1ELb1ELb0ELb1ELb1ELb0EEENS1_21CollectiveEpilogueFwdINS6_IJSA_NS7_ILi256EEESB_EEES9_SE_SG_Li256ELb1ELb1ELb1ELb0EEENS1_36VarlenDynamicPersistentTileSchedulerILi128ELi96ELi256ELi128ELb1ELb1ELb1ELb1ELb1ELb1EEEEEEEEEvNT_6ParamsE)
        /*029c*/ 	.word	0x00000088


	//----- nvinfo : EIATTR_MIN_STACK_SIZE
	.align		4
.L_131:
        /*02a0*/ 	.byte	0x04, 0x12
        /*02a2*/ 	.short	(.L_133 - .L_132)
	.align		4
.L_132:
        /*02a4*/ 	.word	index@(_ZN7cutlass13device_kernelIN5flash11enable_sm90INS1_16FlashAttnFwdSm90INS1_25CollectiveMainloopFwdSm90ILi2EN4cute5tupleIJNS5_1CILi1EEES8_S8_EEENS6_IJNS7_ILi128EEENS7_ILi96EEENS7_ILi64EEEEEELi256ENS_10bfloat16_tEfNS_4arch4Sm90ELb1ELb0ELb0ELb1ELb0ELb1ELb1ELb1ELb0ELb1ELb1ELb0EEENS1_21CollectiveEpilogueFwdINS6_IJSA_NS7_ILi256EEESB_EEES9_SE_SG_Li256ELb1ELb1ELb1ELb0EEENS1_36VarlenDynamicPersistentTileSchedulerILi128ELi96ELi256ELi128ELb1ELb1ELb1ELb1ELb1ELb1EEEEEEEEEvNT_6ParamsE)
        /*02a8*/ 	.word	0x00000180
.L_133:


//--------------------- .nv.compat                --------------------------
	.section	.nv.compat,"",@"SHT_CUDA_COMPAT_INFO"
	.align	4
        /*0000*/ 	.byte	0x02, 0x09, 0x01, 0x00, 0x02, 0x02, 0x04, 0x00, 0x02, 0x05, 0x05, 0x00, 0x03, 0x07, 0x01, 0x01
        /*0010*/ 	.byte	0x02, 0x03, 0x01, 0x00, 0x02, 0x06, 0x01, 0x00, 0x04, 0x0b, 0x08, 0x00, 0x00, 0x00, 0x00, 0x00
        /*0020*/ 	.byte	0x00, 0x00, 0x00, 0x00


//--------------------- .nv.info._ZN7cutlass13device_kernelIN5flash11enable_sm90INS1_16FlashAttnFwdSm90INS1_25CollectiveMainloopFwdSm90ILi2EN4cute5tupleIJNS5_1CILi1EEES8_S8_EEENS6_IJNS7_ILi128EEENS7_ILi96EEENS7_ILi64EEEEEELi256ENS_10bfloat16_tEfNS_4arch4Sm90ELb0ELb0ELb0ELb0ELb0ELb0ELb0ELb1ELb0ELb1ELb1ELb0EEENS1_21CollectiveEpilogueFwdINS6_IJSA_NS7_ILi256EEESB_EEES9_SE_SG_Li256ELb0ELb1ELb1ELb0EEENS1_19SingleTileSchedulerILb0ELb1ELb1ELi128EEEEEEEEEvNT_6ParamsE --------------------------
	.section	.nv.info._ZN7cutlass13device_kernelIN5flash11enable_sm90INS1_16FlashAttnFwdSm90INS1_25CollectiveMainloopFwdSm90ILi2EN4cute5tupleIJNS5_1CILi1EEES8_S8_EEENS6_IJNS7_ILi128EEENS7_ILi96EEENS7_ILi64EEEEEELi256ENS_10bfloat16_tEfNS_4arch4Sm90ELb0ELb0ELb0ELb0ELb0ELb0ELb0ELb1ELb0ELb1ELb1ELb0EEENS1_21CollectiveEpilogueFwdINS6_IJSA_NS7_ILi256EEESB_EEES9_SE_SG_Li256ELb0ELb1ELb1ELb0EEENS1_19SingleTileSchedulerILb0ELb1ELb1ELi128EEEEEEEEEvNT_6ParamsE,"",@"SHT_CUDA_INFO"
	.sectionflags	@""
	.align	4


	//----- nvinfo : EIATTR_CUDA_API_VERSION
	.align		4
        /*0000*/ 	.byte	0x04, 0x37
        /*0002*/ 	.short	(.L_135 - .L_134)
.L_134:
        /*0004*/ 	.word	0x00000082


	//----- nvinfo : EIATTR_KPARAM_INFO
	.align		4
.L_135:
        /*0008*/ 	.byte	0x04, 0x17
        /*000a*/ 	.short	(.L_137 - .L_136)
.L_136:
        /*000c*/ 	.word	0x00000000
        /*0010*/ 	.short	0x0000
        /*0012*/ 	.short	0x0070
        /*0014*/ 	.byte	0x00, 0xf0, 0x01, 0x28


	//----- nvinfo : EIATTR_SPARSE_MMA_MASK
	.align		4
.L_137:
        /*0018*/ 	.byte	0x03, 0x50
        /*001a*/ 	.short	0x0000


	//----- nvinfo : EIATTR_MAXREG_COUNT
	.align		4
        /*001c*/ 	.byte	0x03, 0x1b
        /*001e*/ 	.short	0x00a8


	//----- nvinfo : EIATTR_NUM_BARRIERS
	.align		4
        /*0020*/ 	.byte	0x02, 0x4c
        /*0022*/ 	.byte	0x10
	.zero		1


	//----- nvinfo : EIATTR_EXTERNS
	.align		4
        /*0024*/ 	.byte	0x04, 0x0f
        /*0026*/ 	.short	(.L_139 - .L_138)


	//   ....[0]....
	.align		4
.L_138:
        /*0028*/ 	.word	index@(__assertfail)


	//----- nvinfo : EIATTR_ANNOTATIONS
	.align		4
.L_139:
        /*002c*/ 	.byte	0x04, 0x55
        /*002e*/ 	.short	(.L_141 - .L_140)


	//   ....[0]....
.L_140:
        /*0030*/ 	.word	0x00000001
        /*0034*/ 	.byte	0x60, 0x81, 0x00, 0x00, 0x01, 0x00, 0x00, 0x00, 0xe0, 0x85, 0x00, 0x00, 0x01, 0x00, 0x00, 0x00
        /*0044*/ 	.byte	0x30, 0x86, 0x00, 0x00, 0x01, 0x00, 0x00, 0x00, 0x10, 0x88, 0x00, 0x00, 0x01, 0x00, 0x00, 0x00
        /*0054*/ 	.byte	0x00, 0x89, 0x00, 0x00, 0x01, 0x00, 0x00, 0x00, 0x40, 0x95, 0x00, 0x00, 0x01, 0x00, 0x00, 0x00
        /*0064*/ 	.byte	0xf0, 0x98, 0x00, 0x00, 0x01, 0x00, 0x00, 0x00, 0x20, 0x9b, 0x00, 0x00, 0x01, 0x00, 0x00, 0x00
        /*0074*/ 	.byte	0x60, 0xa3, 0x00, 0x00, 0x01, 0x00, 0x00, 0x00, 0xf0, 0xab, 0x00, 0x00


	//----- nvinfo : EIATTR_MERCURY_ISA_VERSION
	.align		4
.L_141:
        /*0080*/ 	.byte	0x03, 0x5f
        /*0082*/ 	.short	0x0101


	//----- nvinfo : EIATTR_INT_WARP_WIDE_INSTR_OFFSETS
	.align		4
        /*0084*/ 	.byte	0x04, 0x31
        /*0086*/ 	.short	(.L_143 - .L_142)


	//   ....[0]....
.L_142:
        /*0088*/ 	.word	0x00000130


	//   ....[1]....
        /*008c*/ 	.word	0x00000170


	//   ....[2]....
        /*0090*/ 	.word	0x000001e0


	//----- nvinfo : EIATTR_COOP_GROUP_MASK_REGIDS
	.align		4
.L_143:
        /*0094*/ 	.byte	0x04, 0x29
        /*0096*/ 	.short	(.L_145 - .L_144)


	//   ....[0]....
.L_144:
        /*0098*/ 	.word	0xffffffff


	//   ....[1]....
        /*009c*/ 	.word	0xffffffff


	//   ....[2]....
        /*00a0*/ 	.word	0xffffffff


	//   ....[3]....
        /*00a4*/ 	.word	0xffffffff


	//   ....[4]....
        /*00a8*/ 	.word	0xffffffff


	//   ....[5]....
        /*00ac*/ 	.word	0xffffffff


	//   ....[6]....
        /*00b0*/ 	.word	0xffffffff


	//   ....[7]....
        /*00b4*/ 	.word	0xffffffff


	//   ....[8]....
        /*00b8*/ 	.word	0xffffffff


	//   ....[9]....
        /*00bc*/ 	.word	0xffffffff


	//   ....[10]....
        /*00c0*/ 	.word	0xffffffff


	//   ....[11]....
        /*00c4*/ 	.word	0xffffffff


	//   ....[12]....
        /*00c8*/ 	.word	0xffffffff


	//   ....[13]....
        /*00cc*/ 	.word	0xffffffff


	//   ....[14]....
        /*00d0*/ 	.word	0xffffffff


	//   ....[15]....
        /*00d4*/ 	.word	0xffffffff


	//   ....[16]....
        /*00d8*/ 	.word	0xffffffff


	//   ....[17]....
        /*00dc*/ 	.word	0xffffffff


	//   ....[18]....
        /*00e0*/ 	.word	0xffffffff


	//   ....[19]....
        /*00e4*/ 	.word	0xffffffff


	//   ....[20]....
        /*00e8*/ 	.word	0xffffffff


	//   ....[21]....
        /*00ec*/ 	.word	0xffffffff


	//   ....[22]....
        /*00f0*/ 	.word	0xffffffff


	//   ....[23]....
        /*00f4*/ 	.word	0xffffffff


	//   ....[24]....
        /*00f8*/ 	.word	0xffffffff


	//   ....[25]....
        /*00fc*/ 	.word	0xffffffff


	//   ....[26]....
        /*0100*/ 	.word	0xffffffff


	//   ....[27]....
        /*0104*/ 	.word	0xffffffff


	//   ....[28]....
        /*0108*/ 	.word	0xffffffff


	//   ....[29]....
        /*010c*/ 	.word	0xffffffff


	//   ....[30]....
        /*0110*/ 	.word	0xffffffff


	//   ....[31]....
        /*0114*/ 	.word	0xffffffff


	//   ....[32]....
        /*0118*/ 	.word	0xffffffff


	//   ....[33]....
        /*011c*/ 	.word	0xffffffff


	//   ....[34]....
        /*0120*/ 	.word	0xffffffff


	//   ....[35]....
        /*0124*/ 	.word	0xffffffff


	//   ....[36]....
        /*0128*/ 	.word	0xffffffff


	//   ....[37]....
        /*012c*/ 	.word	0xffffffff


	//   ....[38]....
        /*0130*/ 	.word	0xffffffff


	//   ....[39]....
        /*0134*/ 	.word	0xffffffff


	//   ....[40]....
        /*0138*/ 	.word	0xffffffff


	//   ....[41]....
        /*013c*/ 	.word	0xffffffff


	//   ....[42]....
        /*0140*/ 	.word	0xffffffff


	//   ....[43]....
        /*0144*/ 	.word	0xffffffff


	//   ....[44]....
        /*0148*/ 	.word	0xffffffff


	//   ....[45]....
        /*014c*/ 	.word	0xffffffff


	//   ....[46]....
        /*0150*/ 	.word	0xffffffff


	//   ....[47]....
        /*0154*/ 	.word	0x0500000f


	//   ....[48]....
        /*0158*/ 	.word	0x0500000f


	//   ....[49]....
        /*015c*/ 	.word	0x0500000f


	//   ....[50]....
        /*0160*/ 	.word	0x0500000f


	//   ....[51]....
        /*0164*/ 	.word	0x0500000f


	//   ....[52]....
        /*0168*/ 	.word	0x0500000f


	//   ....[53]....
        /*016c*/ 	.word	0x0500000f


	//   ....[54]....
        /*0170*/ 	.word	0x0500000f


	//   ....[55]....
        /*0174*/ 	.word	0x0500000f


	//   ....[56]....
        /*0178*/ 	.word	0x0500000f


	//   ....[57]....
        /*017c*/ 	.word	0x0500000f


	//   ....[58]....
        /*0180*/ 	.word	0x0500000f


	//   ....[59]....
        /*0184*/ 	.word	0x0500000f


	//   ....[60]....
        /*0188*/ 	.word	0x0500000f


	//   ....[61]....
        /*018c*/ 	.word	0x0500000f


	//   ....[62]....
        /*0190*/ 	.word	0x0500000f


	//   ....[63]....
        /*0194*/ 	.word	0x0500000f


	//   ....[64]....
        /*0198*/ 	.word	0x0500000f


	//----- nvinfo : EIATTR_COOP_GROUP_INSTR_OFFSETS
	.align		4
.L_145:
        /*019c*/ 	.byte	0x04, 0x28
        /*019e*/ 	.short	(.L_147 - .L_146)


	//   ....[0]....
.L_146:
        /*01a0*/ 	.word	0x00000060


	//   ....[1]....
        /*01a4*/ 	.word	0x00000140


	//   ....[2]....
        /*01a8*/ 	.word	0x00000190


	//   ....[3]....
        /*01ac*/ 	.word	0x000003c0


	//   ....[4]....
        /*01b0*/ 	.word	0x00000520


	//   ....[5]....
        /*01b4*/ 	.word	0x00000640


	//   ....[6]....
        /*01b8*/ 	.word	0x000007a0


	//   ....[7]....
        /*01bc*/ 	.word	0x00001320


	//   ....[8]....
        /*01c0*/ 	.word	0x00001eb0


	//   ....[9]....
        /*01c4*/ 	.word	0x00001f00


	//   ....[10]....
        /*01c8*/ 	.word	0x00002360


	//   ....[11]....
        /*01cc*/ 	.word	0x000023e0


	//   ....[12]....
        /*01d0*/ 	.word	0x00003440


	//   ....[13]....
        /*01d4*/ 	.word	0x00003460


	//   ....[14]....
        /*01d8*/ 	.word	0x00003a30


	//   ....[15]....
        /*01dc*/ 	.word	0x00003c00


	//   ....[16]....
        /*01e0*/ 	.word	0x00004ce0


	//   ....[17]....
        /*01e4*/ 	.word	0x00004d30


	//   ....[18]....
        /*01e8*/ 	.word	0x00004d60


	//   ....[19]....
        /*01ec*/ 	.word	0x00004d90


	//   ....[20]....
        /*01f0*/ 	.word	0x00005e30


	//   ....[21]....
        /*01f4*/ 	.word	0x00005e90


	//   ....[22]....
        /*01f8*/ 	.word	0x00005ed0


	//   ....[23]....
        /*01fc*/ 	.word	0x00005f00


	//   ....[24]....
        /*0200*/ 	.word	0x00005f40


	//   ....[25]....
        /*0204*/ 	.word	0x00005f70


	//   ....[26]....
        /*0208*/ 	.word	0x00006bc0


	//   ....[27]....
        /*020c*/ 	.word	0x00006bd0


	//   ....[28]....
        /*0210*/ 	.word	0x00007c00


	//   ....[29]....
        /*0214*/ 	.word	0x00008620


	//   ....[30]....
        /*0218*/ 	.word	0x00008ed0


	//   ....[31]....
        /*021c*/ 	.word	0x00008f00


	//   ....[32]....
        /*0220*/ 	.word	0x00008f80


	//   ....[33]....
        /*0224*/ 	.word	0x00008fc0


	//   ....[34]....
        /*0228*/ 	.word	0x00009020


	//   ....[35]....
        /*022c*/ 	.word	0x00009050


	//   ....[36]....
        /*0230*/ 	.word	0x000090a0


	//   ....[37]....
        /*0234*/ 	.word	0x000090e0


	//   ....[38]....
        /*0238*/ 	.word	0x00009140


	//   ....[39]....
        /*023c*/ 	.word	0x00009170


	//   ....[40]....
        /*0240*/ 	.word	0x000091c0


	//   ....[41]....
        /*0244*/ 	.word	0x000091f0


	//   ....[42]....
        /*0248*/ 	.word	0x00009250


	//   ....[43]....
        /*024c*/ 	.word	0x00009280


	//   ....[44]....
        /*0250*/ 	.word	0x000092a0


	//   ....[45]....
        /*0254*/ 	.word	0x000092e0


	//   ....[46]....
        /*0258*/ 	.word	0x0000b4d0


	//   ....[47]....
        /*025c*/ 	.word	0x0000b970


	//   ....[48]....
        /*0260*/ 	.word	0x0000bae0


	//   ....[49]....
        /*0264*/ 	.word	0x0000bb40


	//   ....[50]....
        /*0268*/ 	.word	0x0000bc00


	//   ....[51]....
        /*026c*/ 	.word	0x0000bcc0


	//   ....[52]....
        /*0270*/ 	.word	0x0000bd40


	//   ....[53]....
        /*0274*/ 	.word	0x0000be00


	//   ....[54]....
        /*0278*/ 	.word	0x0000be80


	//   ....[55]....
        /*027c*/ 	.word	0x0000bf40


	//   ....[56]....
        /*0280*/ 	.word	0x0000bfc0


	//   ....[57]....
        /*0284*/ 	.word	0x0000c080


	//   ....[58]....
        /*0288*/ 	.word	0x0000c100


	//   ....[59]....
        /*028c*/ 	.word	0x0000c1b0


	//   ....[60]....
        /*0290*/ 	.word	0x0000c230


	//   ....[61]....
        /*0294*/ 	.word	0x0000c2e0


	//   ....[62]....
        /*0298*/ 	.word	0x0000c370


	//   ....[63]....
        /*029c*/ 	.word	0x0000c400


	//   ....[64]....
        /*02a0*/ 	.word	0x0000c810


	//----- nvinfo : EIATTR_REG_RECONFIG
	.align		4
.L_147:
        /*02a4*/ 	.byte	0x01, 0x54
	.zero		2


	//----- nvinfo : EIATTR_SYSCALL_OFFSETS
	.align		4
        /*02a8*/ 	.byte	0x04, 0x46
        /*02aa*/ 	.short	(.L_149 - .L_148)


	//   ....[0]....
.L_148:
        /*02ac*/ 	.word	0x000014e0


	//   ....[1]....
        /*02b0*/ 	.word	0x000082e0


	//   ....[2]....
        /*02b4*/ 	.word	0x00008420


	//   ....[3]....
        /*02b8*/ 	.word	0x00008510


	//   ....[4]....
        /*02bc*/ 	.word	0x00008b60


	//----- nvinfo : EIATTR_MBARRIER_INSTR_OFFSETS
	.align		4
.L_149:
        /*02c0*/ 	.byte	0x04, 0x39
        /*02c2*/ 	.short	(.L_151 - .L_150)


	//   ....[0]....
.L_150:
        /*02c4*/ 	.word	0x00000270
        /*02c8*/ 	.word	0x000000ff
        /*02cc*/ 	.word	0x00022800
        /*02d0*/ 	.short	0x0100
        /*02d2*/ 	.byte	0x08
	.zero		1


	//   ....[1]....
        /*02d4*/ 	.word	0x00000280
        /*02d8*/ 	.word	0x000000ff
        /*02dc*/ 	.word	0x00022820
        /*02e0*/ 	.short	0x0100
        /*02e2*/ 	.byte	0x08
	.zero		1


	//   ....[2]....
        /*02e4*/ 	.word	0x00000370
        /*02e8*/ 	.word	0x000000ff
        /*02ec*/ 	.word	0x00022830
        /*02f0*/ 	.short	0x0100
        /*02f2*/ 	.byte	0x08
	.zero		1


	//   ....[3]....
        /*02f4*/ 	.word	0x00000380
        /*02f8*/ 	.word	0x000000ff
        /*02fc*/ 	.word	0x00022840
        /*0300*/ 	.short	0x0100
        /*0302*/ 	.byte	0x08
	.zero		1


	//   ....[4]....
        /*0304*/ 	.word	0x00000390
        /*0308*/ 	.word	0x000000ff
        /*030c*/ 	.word	0x00022838
        /*0310*/ 	.short	0x0100
        /*0312*/ 	.byte	0x08
	.zero		1


	//   ....[5]....
        /*0314*/ 	.word	0x000003a0
        /*0318*/ 	.word	0x000000ff
        /*031c*/ 	.word	0x00022848
        /*0320*/ 	.short	0x0100
        /*0322*/ 	.byte	0x08
	.zero		1


	//   ....[6]....
        /*0324*/ 	.word	0x000004d0
        /*0328*/ 	.word	0x000000ff
        /*032c*/ 	.word	0x00022850
        /*0330*/ 	.short	0x0100
        /*0332*/ 	.byte	0x08
	.zero		1


	//   ....[7]....
        /*0334*/ 	.word	0x000004e0
        /*0338*/ 	.word	0x000000ff
        /*033c*/ 	.word	0x00022860
        /*0340*/ 	.short	0x0100
        /*0342*/ 	.byte	0x08
	.zero		1


	//   ....[8]....
        /*0344*/ 	.word	0x000004f0
        /*0348*/ 	.word	0x000000ff
        /*034c*/ 	.word	0x00022858
        /*0350*/ 	.short	0x0100
        /*0352*/ 	.byte	0x08
	.zero		1


	//   ....[9]....
        /*0354*/ 	.word	0x00000500
        /*0358*/ 	.word	0x000000ff
        /*035c*/ 	.word	0x00022868
        /*0360*/ 	.short	0x0100
        /*0362*/ 	.byte	0x08
	.zero		1


	//   ....[10]....
        /*0364*/ 	.word	0x000005f0
        /*0368*/ 	.word	0x000000ff
        /*036c*/ 	.word	0x00022870
        /*0370*/ 	.short	0x0100
        /*0372*/ 	.byte	0x06
	.zero		1


	//   ....[11]....
        /*0374*/ 	.word	0x00000600
        /*0378*/ 	.word	0x000000ff
        /*037c*/ 	.word	0x00022880
        /*0380*/ 	.short	0x0100
        /*0382*/ 	.byte	0x06
	.zero		1


	//   ....[12]....
        /*0384*/ 	.word	0x00000610
        /*0388*/ 	.word	0x000000ff
        /*038c*/ 	.word	0x00022878
        /*0390*/ 	.short	0x0100
        /*0392*/ 	.byte	0x06
	.zero		1


	//   ....[13]....
        /*0394*/ 	.word	0x00000620
        /*0398*/ 	.word	0x000000ff
        /*039c*/ 	.word	0x00022888
        /*03a0*/ 	.short	0x0100
        /*03a2*/ 	.byte	0x06
	.zero		1


	//   ....[14]....
        /*03a4*/ 	.word	0x00000750
        /*03a8*/ 	.word	0x000000ff
        /*03ac*/ 	.word	0x00022890
        /*03b0*/ 	.short	0x0100
        /*03b2*/ 	.byte	0x08
	.zero		1


	//   ....[15]....
        /*03b4*/ 	.word	0x00000760
        /*03b8*/ 	.word	0x000000ff
        /*03bc*/ 	.word	0x000228a0
        /*03c0*/ 	.short	0x0100
        /*03c2*/ 	.byte	0x08
	.zero		1


	//   ....[16]....
        /*03c4*/ 	.word	0x00000770
        /*03c8*/ 	.word	0x000000ff
        /*03cc*/ 	.word	0x00022898
        /*03d0*/ 	.short	0x0100
        /*03d2*/ 	.byte	0x08
	.zero		1


	//   ....[17]....
        /*03d4*/ 	.word	0x00000780
        /*03d8*/ 	.word	0x000000ff
        /*03dc*/ 	.word	0x000228a8
        /*03e0*/ 	.short	0x0100
        /*03e2*/ 	.byte	0x08
	.zero		1


	//   ....[18]....
        /*03e4*/ 	.word	0x000008b0
        /*03e8*/ 	.word	0x000000ff
        /*03ec*/ 	.word	0x000228b0
        /*03f0*/ 	.short	0x0100
        /*03f2*/ 	.byte	0x08
	.zero		1


	//   ....[19]....
        /*03f4*/ 	.word	0x000008c0
        /*03f8*/ 	.word	0x000000ff
        /*03fc*/ 	.word	0x000228c0
        /*0400*/ 	.short	0x0100
        /*0402*/ 	.byte	0x08
	.zero		1


	//   ....[20]....
        /*0404*/ 	.word	0x000008d0
        /*0408*/ 	.word	0x000000ff
        /*040c*/ 	.word	0x000228b8
        /*0410*/ 	.short	0x0100
        /*0412*/ 	.byte	0x08
	.zero		1


	//   ....[21]....
        /*0414*/ 	.word	0x000008e0
        /*0418*/ 	.word	0x000000ff
        /*041c*/ 	.word	0x000228c8
        /*0420*/ 	.short	0x0100
        /*0422*/ 	.byte	0x08
	.zero		1


	//   ....[22]....
        /*0424*/ 	.word	0x00001510
        /*0428*/ 	.word	0x000000ff
        /*042c*/ 	.word	0x00022800
        /*0430*/ 	.short	0x010a
        /*0432*/ 	.byte	0x26
	.zero		1


	//   ....[23]....
        /*0434*/ 	.word	0x000015a0
        /*0438*/ 	.word	0x000000ff
        /*043c*/ 	.word	0x00022830
        /*0440*/ 	.short	0x010a
        /*0442*/ 	.byte	0x26
	.zero		1


	//   ....[24]....
        /*0444*/ 	.word	0x000015e0
        /*0448*/ 	.word	0x000000ff
        /*044c*/ 	.word	0x00022830
        /*0450*/ 	.short	0x010a
        /*0452*/ 	.byte	0x26
	.zero		1


	//   ....[25]....
        /*0454*/ 	.word	0x000027e0
        /*0458*/ 	.word	0x00000005
        /*045c*/ 	.word	0x00000000
        /*0460*/ 	.short	0x0101
        /*0462*/ 	.byte	0x3f
	.zero		1


	//   ....[26]....
        /*0464*/ 	.word	0x00002c30
        /*0468*/ 	.word	0x000000ff
        /*046c*/ 	.word	0x00022850
        /*0470*/ 	.short	0x010a
        /*0472*/ 	.byte	0x26
	.zero		1


	//   ....[27]....
        /*0474*/ 	.word	0x00002c70
        /*0478*/ 	.word	0x000000ff
        /*047c*/ 	.word	0x00022850
        /*0480*/ 	.short	0x010a
        /*0482*/ 	.byte	0x26
	.zero		1


	//   ....[28]....
        /*0484*/ 	.word	0x00002fb0
        /*0488*/ 	.word	0x00000009
        /*048c*/ 	.word	0x00000000
        /*0490*/ 	.short	0x0101
        /*0492*/ 	.byte	0x3f
	.zero		1


	//   ....[29]....
        /*0494*/ 	.word	0x00003110
        /*0498*/ 	.word	0x000000ff
        /*049c*/ 	.word	0x00022830
        /*04a0*/ 	.short	0x010a
        /*04a2*/ 	.byte	0x1a
	.zero		1


	//   ....[30]....
        /*04a4*/ 	.word	0x00003160
        /*04a8*/ 	.word	0x000000ff
        /*04ac*/ 	.word	0x00022830
        /*04b0*/ 	.short	0x010a
        /*04b2*/ 	.byte	0x1a
	.zero		1


	//   ....[31]....
        /*04b4*/ 	.word	0x00003ec0
        /*04b8*/ 	.word	0x0000009a
        /*04bc*/ 	.word	0x00000000
        /*04c0*/ 	.short	0x0101
        /*04c2*/ 	.byte	0x3f
	.zero		1


	//   ....[32]....
        /*04c4*/ 	.word	0x000049d0
        /*04c8*/ 	.word	0x000000ff
        /*04cc*/ 	.word	0x00022850
        /*04d0*/ 	.short	0x010a
        /*04d2*/ 	.byte	0x1a
	.zero		1


	//   ....[33]....
        /*04d4*/ 	.word	0x00004a20
        /*04d8*/ 	.word	0x000000ff
        /*04dc*/ 	.word	0x00022850
        /*04e0*/ 	.short	0x010a
        /*04e2*/ 	.byte	0x1a
	.zero		1


	//   ....[34]....
        /*04e4*/ 	.word	0x00004cc0
        /*04e8*/ 	.word	0x000000b3
        /*04ec*/ 	.word	0x00000000
        /*04f0*/ 	.short	0x0101
        /*04f2*/ 	.byte	0x3f
	.zero		1


	//   ....[35]....
        /*04f4*/ 	.word	0x00005f60
        /*04f8*/ 	.word	0x000000ff
        /*04fc*/ 	.word	0x00000000
        /*0500*/ 	.short	0x0101
        /*0502*/ 	.byte	0x04
	.zero		1


	//   ....[36]....
        /*0504*/ 	.word	0x00008850
        /*0508*/ 	.word	0x000000ff
        /*050c*/ 	.word	0x00022840
        /*0510*/ 	.short	0x010a
        /*0512*/ 	.byte	0x26
	.zero		1


	//   ....[37]....
        /*0514*/ 	.word	0x000093b0
        /*0518*/ 	.word	0x000000ff
        /*051c*/ 	.word	0x00022800
        /*0520*/ 	.short	0x0107
        /*0522*/ 	.byte	0x26
	.zero		1


	//   ....[38]....
        /*0524*/ 	.word	0x000093f0
        /*0528*/ 	.word	0x000000ff
        /*052c*/ 	.word	0x00022800
        /*0530*/ 	.short	0x0101
        /*0532*/ 	.byte	0x26
	.zero		1


	//   ....[39]....
        /*0534*/ 	.word	0x00009400
        /*0538*/ 	.word	0x000000ff
        /*053c*/ 	.word	0x00022820
        /*0540*/ 	.short	0x010a
        /*0542*/ 	.byte	0x26
	.zero		1


	//   ....[40]....
        /*0544*/ 	.word	0x00009460
        /*0548*/ 	.word	0x000000ff
        /*054c*/ 	.word	0x00022860
        /*0550*/ 	.short	0x010a
        /*0552*/ 	.byte	0x26
	.zero		1


	//   ....[41]....
        /*0554*/ 	.word	0x00009ce0
        /*0558*/ 	.word	0x000000ff
        /*055c*/ 	.word	0x00022848
        /*0560*/ 	.short	0x010a
        /*0562*/ 	.byte	0x26
	.zero		1


	//   ....[42]....
        /*0564*/ 	.word	0x00009eb0
        /*0568*/ 	.word	0x000000ff
        /*056c*/ 	.word	0x00022868
        /*0570*/ 	.short	0x010a
        /*0572*/ 	.byte	0x26
	.zero		1


	//   ....[43]....
        /*0574*/ 	.word	0x0000a520
        /*0578*/ 	.word	0x000000ff
        /*057c*/ 	.word	0x00022840
        /*0580*/ 	.short	0x010a
        /*0582*/ 	.byte	0x26
	.zero		1


	//   ....[44]....
        /*0584*/ 	.word	0x0000a700
        /*0588*/ 	.word	0x000000ff
        /*058c*/ 	.word	0x00022860
        /*0590*/ 	.short	0x010a
        /*0592*/ 	.byte	0x26
	.zero		1


	//   ....[45]....
        /*0594*/ 	.word	0x0000ada0
        /*0598*/ 	.word	0x000000ff
        /*059c*/ 	.word	0x00022848
        /*05a0*/ 	.short	0x010a
        /*05a2*/ 	.byte	0x26
	.zero		1


	//   ....[46]....
        /*05a4*/ 	.word	0x0000af80
        /*05a8*/ 	.word	0x000000ff
        /*05ac*/ 	.word	0x00022868
        /*05b0*/ 	.short	0x010a
        /*05b2*/ 	.byte	0x26
	.zero		1


	//   ....[47]....
        /*05b4*/ 	.word	0x0000b460
        /*05b8*/ 	.word	0x00000002
        /*05bc*/ 	.word	0x00022820
        /*05c0*/ 	.short	0x010a
        /*05c2*/ 	.byte	0x3f
	.zero		1


	//   ....[48]....
        /*05c4*/ 	.word	0x0000b5e0
        /*05c8*/ 	.word	0x00000007
        /*05cc*/ 	.word	0x00000000
        /*05d0*/ 	.short	0x010a
        /*05d2*/ 	.byte	0x3f
	.zero		1


	//   ....[49]....
        /*05d4*/ 	.word	0x0000b650
        /*05d8*/ 	.word	0x00000005
        /*05dc*/ 	.word	0x00000000
        /*05e0*/ 	.short	0x010a
        /*05e2*/ 	.byte	0x3f
	.zero		1


	//   ....[50]....
        /*05e4*/ 	.word	0x0000b6b0
        /*05e8*/ 	.word	0x00000005
        /*05ec*/ 	.word	0x00000000
        /*05f0*/ 	.short	0x010a
        /*05f2*/ 	.byte	0x3f
	.zero		1


	//   ....[51]....
        /*05f4*/ 	.word	0x0000b6e0
        /*05f8*/ 	.word	0x00000003
        /*05fc*/ 	.word	0x00000000
        /*0600*/ 	.short	0x010a
        /*0602*/ 	.byte	0x3f
	.zero		1


	//   ....[52]....
        /*0604*/ 	.word	0x0000b750
        /*0608*/ 	.word	0x00000003
        /*060c*/ 	.word	0x00022800
        /*0610*/ 	.short	0x010a
        /*0612*/ 	.byte	0x3f
	.zero		1


	//   ....[53]....
        /*0614*/ 	.word	0x0000b7b0
        /*0618*/ 	.word	0x00000003
        /*061c*/ 	.word	0x00022830
        /*0620*/ 	.short	0x010a
        /*0622*/ 	.byte	0x3f
	.zero		1


	//   ....[54]....
        /*0624*/ 	.word	0x0000b800
        /*0628*/ 	.word	0x00000009
        /*062c*/ 	.word	0x00022850
        /*0630*/ 	.short	0x010a
        /*0632*/ 	.byte	0x3f
	.zero		1


	//   ....[55]....
        /*0634*/ 	.word	0x0000b870
        /*0638*/ 	.word	0x00000003
        /*063c*/ 	.word	0x00022830
        /*0640*/ 	.short	0x010a
        /*0642*/ 	.byte	0x3f
	.zero		1


	//   ....[56]....
        /*0644*/ 	.word	0x0000b8d0
        /*0648*/ 	.word	0x000000b3
        /*064c*/ 	.word	0x00022850
        /*0650*/ 	.short	0x010a
        /*0652*/ 	.byte	0x3f
	.zero		1


	//   ....[57]....
        /*0654*/ 	.word	0x0000ba30
        /*0658*/ 	.word	0x00000003
        /*065c*/ 	.word	0x00022840
        /*0660*/ 	.short	0x010a
        /*0662*/ 	.byte	0x3f
	.zero		1


	//   ....[58]....
        /*0664*/ 	.word	0x0000c440
        /*0668*/ 	.word	0x00000003
        /*066c*/ 	.word	0x00022820
        /*0670*/ 	.short	0x010a
        /*0672*/ 	.byte	0x3f
	.zero		1


	//   ....[59]....
        /*0674*/ 	.word	0x0000c4a0
        /*0678*/ 	.word	0x00000003
        /*067c*/ 	.word	0x00022860
        /*0680*/ 	.short	0x010a
        /*0682*/ 	.byte	0x3f
	.zero		1


	//   ....[60]....
        /*0684*/ 	.word	0x0000c500
        /*0688*/ 	.word	0x00000003
        /*068c*/ 	.word	0x00022848
        /*0690*/ 	.short	0x010a
        /*0692*/ 	.byte	0x3f
	.zero		1


	//   ....[61]....
        /*0694*/ 	.word	0x0000c560
        /*0698*/ 	.word	0x00000003
        /*069c*/ 	.word	0x00022868
        /*06a0*/ 	.short	0x010a
        /*06a2*/ 	.byte	0x3f
	.zero		1


	//   ....[62]....
        /*06a4*/ 	.word	0x0000c5c0
        /*06a8*/ 	.word	0x00000003
        /*06ac*/ 	.word	0x00022840
        /*06b0*/ 	.short	0x010a
        /*06b2*/ 	.byte	0x3f
	.zero		1


	//   ....[63]....
        /*06b4*/ 	.word	0x0000c620
        /*06b8*/ 	.word	0x00000003
        /*06bc*/ 	.word	0x00022860
        /*06c0*/ 	.short	0x010a
        /*06c2*/ 	.byte	0x3f
	.zero		1


	//   ....[64]....
        /*06c4*/ 	.word	0x0000c680
        /*06c8*/ 	.word	0x00000003
        /*06cc*/ 	.word	0x00022848
        /*06d0*/ 	.short	0x010a
        /*06d2*/ 	.byte	0x3f
	.zero		1


	//   ....[65]....
        /*06d4*/ 	.word	0x0000c6e0
        /*06d8*/ 	.word	0x00000003
        /*06dc*/ 	.word	0x00022868
        /*06e0*/ 	.short	0x010a
        /*06e2*/ 	.byte	0x3f
	.zero		1


	//   ....[66]....
        /*06e4*/ 	.word	0x0000c730
        /*06e8*/ 	.word	0x00000002
        /*06ec*/ 	.word	0x00022820
        /*06f0*/ 	.short	0x010a
        /*06f2*/ 	.byte	0x3f
	.zero		1


	//   ....[67]....
        /*06f4*/ 	.word	0x0000c8d0
        /*06f8*/ 	.word	0x00000007
        /*06fc*/ 	.word	0x00000000
        /*0700*/ 	.short	0x010a
        /*0702*/ 	.byte	0x3f
	.zero		1


	//   ....[68]....
        /*0704*/ 	.word	0x0000c920
        /*0708*/ 	.word	0x00000005
        /*070c*/ 	.word	0x00000000
        /*0710*/ 	.short	0x010a
        /*0712*/ 	.byte	0x3f
	.zero		1


	//   ....[69]....
        /*0714*/ 	.word	0x0000c970
        /*0718*/ 	.word	0x00000005
        /*071c*/ 	.word	0x00000000
        /*0720*/ 	.short	0x010a
        /*0722*/ 	.byte	0x3f
	.zero		1


	//----- nvinfo : EIATTR_NUM_MBARRIERS
	.align		4
.L_151:
        /*0724*/ 	.byte	0x03, 0x38
        /*0726*/ 	.short	0x0016


	//----- nvinfo : EIATTR_EXIT_INSTR_OFFSETS
	.align		4
        /*0728*/ 	.byte	0x04, 0x1c
        /*072a*/ 	.short	(.L_153 - .L_152)


	//   ....[0]....
.L_152:
        /*072c*/ 	.word	0x0000b730


	//----- nvinfo : EIATTR_MAX_THREADS
	.align		4
.L_153:
        /*0730*/ 	.byte	0x04, 0x05
        /*0732*/ 	.short	(.L_155 - .L_154)
.L_154:
        /*0734*/ 	.word	0x00000180
        /*0738*/ 	.word	0x00000001
        /*073c*/ 	.word	0x00000001


	//----- nvinfo : EIATTR_CRS_STACK_SIZE
	.align		4
.L_155:
        /*0740*/ 	.byte	0x04, 0x1e
        /*0742*/ 	.short	(.L_157 - .L_156)
.L_156:
        /*0744*/ 	.word	0x00000000


	//----- nvinfo : EIATTR_CBANK_PARAM_SIZE
	.align		4
.L_157:
        /*0748*/ 	.byte	0x03, 0x19
        /*074a*/ 	.short	0x0a70


	//----- nvinfo : EIATTR_PARAM_CBANK
	.align		4
        /*074c*/ 	.byte	0x04, 0x0a
        /*074e*/ 	.short	(.L_159 - .L_158)
	.align		4
.L_158:
        /*0750*/ 	.word	index@(.nv.constant0._ZN7cutlass13device_kernelIN5flash11enable_sm90INS1_16FlashAttnFwdSm90INS1_25CollectiveMainloopFwdSm90ILi2EN4cute5tupleIJNS5_1CILi1EEES8_S8_EEENS6_IJNS7_ILi128EEENS7_ILi96EEENS7_ILi64EEEEEELi256ENS_10bfloat16_tEfNS_4arch4Sm90ELb0ELb0ELb0ELb0ELb0ELb0ELb0ELb1ELb0ELb1ELb1ELb0EEENS1_21CollectiveEpilogueFwdINS6_IJSA_NS7_ILi256EEESB_EEES9_SE_SG_Li256ELb0ELb1ELb1ELb0EEENS1_19SingleTileSchedulerILb0ELb1ELb1ELi128EEEEEEEEEvNT_6ParamsE)
        /*0754*/ 	.short	0x0210
        /*0756*/ 	.short	0x0a70


	//----- nvinfo : EIATTR_SW_WAR
	.align		4
.L_159:
        /*0758*/ 	.byte	0x04, 0x36
        /*075a*/ 	.short	(.L_161 - .L_160)
.L_160:
        /*075c*/ 	.word	0x00000008
.L_161:


//--------------------- .nv.info._ZN7cutlass13device_kernelIN5flash11enable_sm90INS1_16FlashAttnFwdSm90INS1_25CollectiveMainloopFwdSm90ILi2EN4cute5tupleIJNS5_1CILi1EEES8_S8_EEENS6_IJNS7_ILi128EEENS7_ILi96EEENS7_ILi64EEEEEELi256ENS_10bfloat16_tEfNS_4arch4Sm90ELb0ELb0ELb0ELb0ELb0ELb0ELb1ELb1ELb0ELb1ELb1ELb0EEENS1_21CollectiveEpilogueFwdINS6_IJSA_NS7_ILi256EEESB_EEES9_SE_SG_Li256ELb0ELb1ELb1ELb0EEENS1_19SingleTileSchedulerILb0ELb1ELb1ELi128EEEEEEEEEvNT_6ParamsE --------------------------
	.section	.nv.info._ZN7cutlass13device_kernelIN5flash11enable_sm90INS1_16FlashAttnFwdSm90INS1_25CollectiveMainloopFwdSm90ILi2EN4cute5tupleIJNS5_1CILi1EEES8_S8_EEENS6_IJNS7_ILi128EEENS7_ILi96EEENS7_ILi64EEEEEELi256ENS_10bfloat16_tEfNS_4arch4Sm90ELb0ELb0ELb0ELb0ELb0ELb0ELb1ELb1ELb0ELb1ELb1ELb0EEENS1_21CollectiveEpilogueFwdINS6_IJSA_NS7_ILi256EEESB_EEES9_SE_SG_Li256ELb0ELb1ELb1ELb0EEENS1_19SingleTileSchedulerILb0ELb1ELb1ELi128EEEEEEEEEvNT_6ParamsE,"",@"SHT_CUDA_INFO"
	.sectionflags	@""
	.align	4


	//----- nvinfo : EIATTR_CUDA_API_VERSION
	.align		4
        /*0000*/ 	.byte	0x04, 0x37
        /*0002*/ 	.short	(.L_163 - .L_162)
.L_162:
        /*0004*/ 	.word	0x00000082


	//----- nvinfo : EIATTR_KPARAM_INFO
	.align		4
.L_163:
        /*0008*/ 	.byte	0x04, 0x17
        /*000a*/ 	.short	(.L_165 - .L_164)
.L_164:
        /*000c*/ 	.word	0x00000000
        /*0010*/ 	.short	0x0000
        /*0012*/ 	.short	0x0070
        /*0014*/ 	.byte	0x00, 0xf0, 0x01, 0x2c


	//----- nvinfo : EIATTR_SPARSE_MMA_MASK
	.align		4
.L_165:
        /*0018*/ 	.byte	0x03, 0x50
        /*001a*/ 	.short	0x0000


	//----- nvinfo : EIATTR_MAXREG_COUNT
	.align		4
        /*001c*/ 	.byte	0x03, 0x1b
        /*001e*/ 	.short	0x00a8


	//----- nvinfo : EIATTR_NUM_BARRIERS
	.align		4
        /*0020*/ 	.byte	0x02, 0x4c
        /*0022*/ 	.byte	0x10
	.zero		1


	//----- nvinfo : EIATTR_EXTERNS
	.align		4
        /*0024*/ 	.byte	0x04, 0x0f
        /*0026*/ 	.short	(.L_167 - .L_166)


	//   ....[0]....
	.align		4
.L_166:
        /*0028*/ 	.word	index@(__assertfail)


	//----- nvinfo : EIATTR_ANNOTATIONS
	.align		4
.L_167:
        /*002c*/ 	.byte	0x04, 0x55
        /*002e*/ 	.short	(.L_169 - .L_168)


	//   ....[0]....
.L_168:
        /*0030*/ 	.word	0x00000001
        /*0034*/ 	.byte	0x80, 0x09, 0x00, 0x00, 0x01, 0x00, 0x00, 0x00, 0x70, 0x15, 0x00, 0x00, 0x01, 0x00, 0x00, 0x00
        /* <DEDUP_REMOVED lines=20> */
        /*0184*/ 	.byte	0x70, 0xea, 0x00, 0x00, 0x01, 0x00, 0x00, 0x00, 0x90, 0xea, 0x00, 0x00


	//----- nvinfo : EIATTR_MERCURY_ISA_VERSION
	.align		4
.L_169:
        /*0190*/ 	.byte	0x03, 0x5f
        /*0192*/ 	.short	0x0101


	//----- nvinfo : EIATTR_INT_WARP_WIDE_INSTR_OFFSETS
	.align		4
        /*0194*/ 	.byte	0x04, 0x31
        /*0196*/ 	.short	(.L_171 - .L_170)


	//   ....[0]....
.L_170:
        /*0198*/ 	.word	0x00000130


	//   ....[1]....
        /*019c*/ 	.word	0x00000170


	//   ....[2]....
        /*01a0*/ 	.word	0x000001e0


	//   ....[3]....
        /*01a4*/ 	.word	0x000001f0


	//----- nvinfo : EIATTR_COOP_GROUP_MASK_REGIDS
	.align		4
.L_171:
        /*01a8*/ 	.byte	0x04, 0x29
        /*01aa*/ 	.short	(.L_173 - .L_172)


	//   ....[0]....
.L_172:
        /*01ac*/ 	.word	0xffffffff


	//   ....[1]....
        /*01b0*/ 	.word	0xffffffff


	//   ....[2]....
        /*01b4*/ 	.word	0xffffffff


	//   ....[3]....
        /*01b8*/ 	.word	0xffffffff


	//   ....[4]....
        /*01bc*/ 	.word	0xffffffff


	//   ....[5]....
        /*01c0*/ 	.word	0xffffffff


	//   ....[6]....
        /*01c4*/ 	.word	0xffffffff


	//   ....[7]....
        /*01c8*/ 	.word	0xffffffff


	//   ....[8]....
        /*01cc*/ 	.word	0xffffffff


	//   ....[9]....
        /*01d0*/ 	.word	0xffffffff


	//   ....[10]....
        /*01d4*/ 	.word	0xffffffff


	//   ....[11]....
        /*01d8*/ 	.word	0xffffffff


	//   ....[12]....
        /*01dc*/ 	.word	0xffffffff


	//   ....[13]....
        /*01e0*/ 	.word	0xffffffff


	//   ....[14]....
        /*01e4*/ 	.word	0xffffffff


	//   ....[15]....
        /*01e8*/ 	.word	0xffffffff


	//   ....[16]....
        /*01ec*/ 	.word	0xffffffff


	//   ....[17]....
        /*01f0*/ 	.word	0xffffffff


	//   ....[18]....
        /*01f4*/ 	.word	0xffffffff


	//   ....[19]....
        /*01f8*/ 	.word	0xffffffff


	//   ....[20]....
        /*01fc*/ 	.word	0xffffffff


	//   ....[21]....
        /*0200*/ 	.word	0xffffffff


	//   ....[22]....
        /*0204*/ 	.word	0xffffffff


	//   ....[23]....
        /*0208*/ 	.word	0xffffffff


	//   ....[24]....
        /*020c*/ 	.word	0xffffffff


	//   ....[25]....
        /*0210*/ 	.word	0xffffffff


	//   ....[26]....
        /*0214*/ 	.word	0xffffffff


	//   ....[27]....
        /*0218*/ 	.word	0xffffffff


	//   ....[28]....
        /*021c*/ 	.word	0xffffffff


	//   ....[29]....
        /*0220*/ 	.word	0xffffffff


	//   ....[30]....
        /*0224*/ 	.word	0xffffffff


	//   ....[31]....
        /*0228*/ 	.word	0xffffffff


	//   ....[32]....
        /*022c*/ 	.word	0xffffffff


	//   ....[33]....
        /*0230*/ 	.word	0xffffffff


	//   ....[34]....
        /*0234*/ 	.word	0xffffffff


	//   ....[35]....
        /*0238*/ 	.word	0xffffffff


	//   ....[36]....
        /*023c*/ 	.word	0xffffffff


	//   ....[37]....
        /*0240*/ 	.word	0xffffffff


	//   ....[38]....
        /*0244*/ 	.word	0xffffffff


	//   ....[39]....
        /*0248*/ 	.word	0xffffffff


	//   ....[40]....
        /*024c*/ 	.word	0xffffffff


	//   ....[41]....
        /*0250*/ 	.word	0xffffffff


	//   ....[42]....
        /*0254*/ 	.word	0xffffffff


	//   ....[43]....
        /*0258*/ 	.word	0xffffffff


	//   ....[44]....
        /*025c*/ 	.word	0xffffffff


	//   ....[45]....
        /*0260*/ 	.word	0xffffffff


	//   ....[46]....
        /*0264*/ 	.word	0xffffffff


	//   ....[47]....
        /*0268*/ 	.word	0xffffffff


	//   ....[48]....
        /*026c*/ 	.word	0xffffffff


	//   ....[49]....
        /*0270*/ 	.word	0xffffffff


	//   ....[50]....
        /*0274*/ 	.word	0xffffffff


	//   ....[51]....
        /*0278*/ 	.word	0xffffffff


	//   ....[52]....
        /*027c*/ 	.word	0xffffffff


	//   ....[53]....
        /*0280*/ 	.word	0xffffffff


	//   ....[54]....
        /*0284*/ 	.word	0xffffffff


	//   ....[55]....
        /*0288*/ 	.word	0xffffffff


	//   ....[56]....
        /*028c*/ 	.word	0xffffffff


	//   ....[57]....
        /*0290*/ 	.word	0xffffffff


	//   ....[58]....
        /*0294*/ 	.word	0xffffffff


	//   ....[59]....
        /*0298*/ 	.word	0xffffffff


	//   ....[60]....
        /*029c*/ 	.word	0xffffffff


	//   ....[61]....
        /*02a0*/ 	.word	0xffffffff


	//   ....[62]....
        /*02a4*/ 	.word	0xffffffff


	//   ....[63]....
        /*02a8*/ 	.word	0x0500000f


	//   ....[64]....
        /*02ac*/ 	.word	0x0500000f


	//   ....[65]....
        /*02b0*/ 	.word	0x0500000f


	//   ....[66]....
        /*02b4*/ 	.word	0x0500000f


	//   ....[67]....
        /*02b8*/ 	.word	0x0500000f


	//   ....[68]....
        /*02bc*/ 	.word	0x0500000f


	//   ....[69]....
        /*02c0*/ 	.word	0x0500000f


	//   ....[70]....
        /*02c4*/ 	.word	0x0500000f


	//   ....[71]....
        /*02c8*/ 	.word	0x0500000f


	//   ....[72]....
        /*02cc*/ 	.word	0x0500000f


	//   ....[73]....
        /*02d0*/ 	.word	0x0500000f


	//   ....[74]....
        /*02d4*/ 	.word	0x0500000f


	//   ....[75]....
        /*02d8*/ 	.word	0x0500000f


	//   ....[76]....
        /*02dc*/ 	.word	0x0500000f


	//   ....[77]....
        /*02e0*/ 	.word	0x0500000f


	//   ....[78]....
        /*02e4*/ 	.word	0x0500000f


	//   ....[79]....
        /*02e8*/ 	.word	0x0500000f


	//   ....[80]....
        /*02ec*/ 	.word	0x0500000f


	//   ....[81]....
        /*02f0*/ 	.word	0x0500000f


	//   ....[82]....
        /*02f4*/ 	.word	0x0500000f


	//   ....[83]....
        /*02f8*/ 	.word	0x0500000f


	//   ....[84]....
        /*02fc*/ 	.word	0x0500000f


	//   ....[85]....
        /*0300*/ 	.word	0x0500000f


	//   ....[86]....
        /*0304*/ 	.word	0x0500000f


	//   ....[87]....
        /*0308*/ 	.word	0x0500000f


	//   ....[88]....
        /*030c*/ 	.word	0x0500000f


	//   ....[89]....
        /*0310*/ 	.word	0x0500000f


	//   ....[90]....
        /*0314*/ 	.word	0x0500000f


	//   ....[91]....
        /*0318*/ 	.word	0x0500000f


	//   ....[92]....
        /*031c*/ 	.word	0x0500000f


	//   ....[93]....
        /*0320*/ 	.word	0x0500000f


	//   ....[94]....
        /*0324*/ 	.word	0x0500000f


	//   ....[95]....
        /*0328*/ 	.word	0x0500000f


	//   ....[96]....
        /*032c*/ 	.word	0x0500000f


	//----- nvinfo : EIATTR_COOP_GROUP_INSTR_OFFSETS
	.align		4
.L_173:
        /*0330*/ 	.byte	0x04, 0x28
        /*0332*/ 	.short	(.L_175 - .L_174)


	//   ....[0]....
.L_174:
        /*0334*/ 	.word	0x00000070


	//   ....[1]....
        /*0338*/ 	.word	0x00000140


	//   ....[2]....
        /*033c*/ 	.word	0x00000190


	//   ....[3]....
        /*0340*/ 	.word	0x000003e0


	//   ....[4]....
        /*0344*/ 	.word	0x00000540


	//   ....[5]....
        /*0348*/ 	.word	0x00000660


	//   ....[6]....
        /*034c*/ 	.word	0x000007c0


	//   ....[7]....
        /*0350*/ 	.word	0x00001360


	//   ....[8]....
        /*0354*/ 	.word	0x00002b50


	//   ....[9]....
        /*0358*/ 	.word	0x00002b70


	//   ....[10]....
        /*035c*/ 	.word	0x00002b90


	//   ....[11]....
        /*0360*/ 	.word	0x00002bb0


	//   ....[12]....
        /*0364*/ 	.word	0x000047d0


	//   ....[13]....
        /*0368*/ 	.word	0x00004830


	//   ....[14]....
        /*036c*/ 	.word	0x00004850


	//   ....[15]....
        /*0370*/ 	.word	0x00004870


	//   ....[16]....
        /*0374*/ 	.word	0x00005e20


	//   ....[17]....
        /*0378*/ 	.word	0x00005e60


	//   ....[18]....
        /*037c*/ 	.word	0x00005e90


	//   ....[19]....
        /*0380*/ 	.word	0x00005eb0


	//   ....[20]....
        /*0384*/ 	.word	0x00006f90


	//   ....[21]....
        /*0388*/ 	.word	0x00006ff0


	//   ....[22]....
        /*038c*/ 	.word	0x00007030


	//   ....[23]....
        /*0390*/ 	.word	0x00007060


	//   ....[24]....
        /*0394*/ 	.word	0x00007090


	//   ....[25]....
        /*0398*/ 	.word	0x000070b0


	//   ....[26]....
        /*039c*/ 	.word	0x00007d30


	//   ....[27]....
        /*03a0*/ 	.word	0x00007d40


	//   ....[28]....
        /*03a4*/ 	.word	0x00008da0


	//   ....[29]....
        /*03a8*/ 	.word	0x00009870


	//   ....[30]....
        /*03ac*/ 	.word	0x0000a1f0


	//   ....[31]....
        /*03b0*/ 	.word	0x0000a200


	//   ....[32]....
        /*03b4*/ 	.word	0x0000a210


	//   ....[33]....
        /*03b8*/ 	.word	0x0000a230


	//   ....[34]....
        /*03bc*/ 	.word	0x0000a260


	//   ....[35]....
        /*03c0*/ 	.word	0x0000a3e0


	//   ....[36]....
        /*03c4*/ 	.word	0x0000a3f0


	//   ....[37]....
        /*03c8*/ 	.word	0x0000a440


	//   ....[38]....
        /*03cc*/ 	.word	0x0000a510


	//   ....[39]....
        /*03d0*/ 	.word	0x0000a530


	//   ....[40]....
        /*03d4*/ 	.word	0x0000a5d0


	//   ....[41]....
        /*03d8*/ 	.word	0x0000a5f0


	//   ....[42]....
        /*03dc*/ 	.word	0x0000a670


	//   ....[43]....
        /*03e0*/ 	.word	0x0000a690


	//   ....[44]....
        /*03e4*/ 	.word	0x0000a6a0


	//   ....[45]....
        /*03e8*/ 	.word	0x0000a6b0


	//   ....[46]....
        /*03ec*/ 	.word	0x0000aea0


	//   ....[47]....
        /*03f0*/ 	.word	0x0000aed0


	//   ....[48]....
        /*03f4*/ 	.word	0x0000aef0


	//   ....[49]....
        /*03f8*/ 	.word	0x0000afa0


	//   ....[50]....
        /*03fc*/ 	.word	0x0000b040


	//   ....[51]....
        /*0400*/ 	.word	0x0000b050


	//   ....[52]....
        /*0404*/ 	.word	0x0000b070


	//   ....[53]....
        /*0408*/ 	.word	0x0000b0a0


	//   ....[54]....
        /*040c*/ 	.word	0x0000b110


	//   ....[55]....
        /*0410*/ 	.word	0x0000b140


	//   ....[56]....
        /*0414*/ 	.word	0x0000b1b0


	//   ....[57]....
        /*0418*/ 	.word	0x0000b200


	//   ....[58]....
        /*041c*/ 	.word	0x0000b290


	//   ....[59]....
        /*0420*/ 	.word	0x0000b2c0


	//   ....[60]....
        /*0424*/ 	.word	0x0000b370


	//   ....[61]....
        /*0428*/ 	.word	0x0000b3c0


	//   ....[62]....
        /*042c*/ 	.word	0x0000d6a0


	//   ....[63]....
        /*0430*/ 	.word	0x0000dc00


	//   ....[64]....
        /*0434*/ 	.word	0x0000dd80


	//   ....[65]....
        /*0438*/ 	.word	0x0000ddd0


	//   ....[66]....
        /*043c*/ 	.word	0x0000df20


	//   ....[67]....
        /*0440*/ 	.word	0x0000df90


	//   ....[68]....
        /*0444*/ 	.word	0x0000e0e0


	//   ....[69]....
        /*0448*/ 	.word	0x0000e160


	//   ....[70]....
        /*044c*/ 	.word	0x0000e250


	//   ....[71]....
        /*0450*/ 	.word	0x0000e2e0


	//   ....[72]....
        /*0454*/ 	.word	0x0000e3f0


	//   ....[73]....
        /*0458*/ 	.word	0x0000e460


	//   ....[74]....
        /*045c*/ 	.word	0x0000e580


	//   ....[75]....
        /*0460*/ 	.word	0x0000e5f0


	//   ....[76]....
        /*0464*/ 	.word	0x0000e700


	//   ....[77]....
        /*0468*/ 	.word	0x0000e760


	//   ....[78]....
        /*046c*/ 	.word	0x0000e860


	//   ....[79]....
        /*0470*/ 	.word	0x0000e8b0


	//   ....[80]....
        /*0474*/ 	.word	0x0000e950


	//   ....[81]....
        /*0478*/ 	.word	0x0000ea10


	//   ....[82]....
        /*047c*/ 	.word	0x0000ed20


	//   ....[83]....
        /*0480*/ 	.word	0x0000ed90


	//   ....[84]....
        /*0484*/ 	.word	0x0000eea0


	//   ....[85]....
        /*0488*/ 	.word	0x0000ef00


	//   ....[86]....
        /*048c*/ 	.word	0x0000f010


	//   ....[87]....
        /*0490*/ 	.word	0x0000f060


	//   ....[88]....
        /*0494*/ 	.word	0x0000f160


	//   ....[89]....
        /*0498*/ 	.word	0x0000f1c0


	//   ....[90]....
        /*049c*/ 	.word	0x0000f330


	//   ....[91]....
        /*04a0*/ 	.word	0x0000f380


	//   ....[92]....
        /*04a4*/ 	.word	0x0000f4a0


	//   ....[93]....
        /*04a8*/ 	.word	0x0000f4f0


	//   ....[94]....
        /*04ac*/ 	.word	0x0000f600


	//   ....[95]....
        /*04b0*/ 	.word	0x0000f650


	//   ....[96]....
        /*04b4*/ 	.word	0x0000fa60


	//----- nvinfo : EIATTR_REG_RECONFIG
	.align		4
.L_175:
        /*04b8*/ 	.byte	0x01, 0x54
	.zero		2


	//----- nvinfo : EIATTR_SYSCALL_OFFSETS
	.align		4
        /*04bc*/ 	.byte	0x04, 0x46
        /*04be*/ 	.short	(.L_177 - .L_176)


	//   ....[0]....
.L_176:
        /*04c0*/ 	.word	0x00001500


	//   ....[1]....
        /*04c4*/ 	.word	0x000094a0


	//   ....[2]....
        /*04c8*/ 	.word	0x000095e0


	//   ....[3]....
        /*04cc*/ 	.word	0x000096d0


	//   ....[4]....
        /*04d0*/ 	.word	0x00009e00


	//   ....[5]....
        /*04d4*/ 	.word	0x0000aa00


	//----- nvinfo : EIATTR_MBARRIER_INSTR_OFFSETS
	.align		4
.L_177:
        /*04d8*/ 	.byte	0x04, 0x39
        /*04da*/ 	.short	(.L_179 - .L_178)


	//   ....[0]....
.L_178:
        /*04dc*/ 	.word	0x00000280
        /*04e0*/ 	.word	0x000000ff
        /*04e4*/ 	.word	0x00032400
        /*04e8*/ 	.short	0x0100
        /*04ea*/ 	.byte	0x08
	.zero		1


	//   ....[1]....
        /*04ec*/ 	.word	0x00000290
        /*04f0*/ 	.word	0x000000ff
        /*04f4*/ 	.word	0x00032410
        /*04f8*/ 	.short	0x0100
        /*04fa*/ 	.byte	0x08
	.zero		1


	//   ....[2]....
        /*04fc*/ 	.word	0x000002a0
        /*0500*/ 	.word	0x000000ff
        /*0504*/ 	.word	0x00032420
        /*0508*/ 	.short	0x0100
        /*050a*/ 	.byte	0x08
	.zero		1


	//   ....[3]....
        /*050c*/ 	.word	0x00000390
        /*0510*/ 	.word	0x000000ff
        /*0514*/ 	.word	0x00032430
        /*0518*/ 	.short	0x0100
        /*051a*/ 	.byte	0x08
	.zero		1


	//   ....[4]....
        /*051c*/ 	.word	0x000003a0
        /*0520*/ 	.word	0x000000ff
        /*0524*/ 	.word	0x00032440
        /*0528*/ 	.short	0x0100
        /*052a*/ 	.byte	0x08
	.zero		1


	//   ....[5]....
        /*052c*/ 	.word	0x000003b0
        /*0530*/ 	.word	0x000000ff
        /*0534*/ 	.word	0x00032438
        /*0538*/ 	.short	0x0100
        /*053a*/ 	.byte	0x08
	.zero		1


	//   ....[6]....
        /*053c*/ 	.word	0x000003c0
        /*0540*/ 	.word	0x000000ff
        /*0544*/ 	.word	0x00032448
        /*0548*/ 	.short	0x0100
        /*054a*/ 	.byte	0x08
	.zero		1


	//   ....[7]....
        /*054c*/ 	.word	0x000004f0
        /*0550*/ 	.word	0x000000ff
        /*0554*/ 	.word	0x00032450
        /*0558*/ 	.short	0x0100
        /*055a*/ 	.byte	0x08
	.zero		1


	//   ....[8]....
        /*055c*/ 	.word	0x00000500
        /*0560*/ 	.word	0x000000ff
        /*0564*/ 	.word	0x00032460
        /*0568*/ 	.short	0x0100
        /*056a*/ 	.byte	0x08
	.zero		1


	//   ....[9]....
        /*056c*/ 	.word	0x00000510
        /*0570*/ 	.word	0x000000ff
        /*0574*/ 	.word	0x00032458
        /*0578*/ 	.short	0x0100
        /*057a*/ 	.byte	0x08
	.zero		1


	//   ....[10]....
        /*057c*/ 	.word	0x00000520
        /*0580*/ 	.word	0x000000ff
        /*0584*/ 	.word	0x00032468
        /*0588*/ 	.short	0x0100
        /*058a*/ 	.byte	0x08
	.zero		1


	//   ....[11]....
        /*058c*/ 	.word	0x00000610
        /*0590*/ 	.word	0x000000ff
        /*0594*/ 	.word	0x00032470
        /*0598*/ 	.short	0x0100
        /*059a*/ 	.byte	0x06
	.zero		1


	//   ....[12]....
        /*059c*/ 	.word	0x00000620
        /*05a0*/ 	.word	0x000000ff
        /*05a4*/ 	.word	0x00032480
        /*05a8*/ 	.short	0x0100
        /*05aa*/ 	.byte	0x06
	.zero		1


	//   ....[13]....
        /*05ac*/ 	.word	0x00000630
        /*05b0*/ 	.word	0x000000ff
        /*05b4*/ 	.word	0x00032478
        /*05b8*/ 	.short	0x0100
        /*05ba*/ 	.byte	0x06
	.zero		1


	//   ....[14]....
        /*05bc*/ 	.word	0x00000640
        /*05c0*/ 	.word	0x000000ff
        /*05c4*/ 	.word	0x00032488
        /*05c8*/ 	.short	0x0100
        /*05ca*/ 	.byte	0x06
	.zero		1


	//   ....[15]....
        /*05cc*/ 	.word	0x00000770
        /*05d0*/ 	.word	0x000000ff
        /*05d4*/ 	.word	0x00032490
        /*05d8*/ 	.short	0x0100
        /*05da*/ 	.byte	0x08
	.zero		1


	//   ....[16]....
        /*05dc*/ 	.word	0x00000780
        /*05e0*/ 	.word	0x000000ff
        /*05e4*/ 	.word	0x000324a0
        /*05e8*/ 	.short	0x0100
        /*05ea*/ 	.byte	0x08
	.zero		1


	//   ....[17]....
        /*05ec*/ 	.word	0x00000790
        /*05f0*/ 	.word	0x000000ff
        /*05f4*/ 	.word	0x00032498
        /*05f8*/ 	.short	0x0100
        /*05fa*/ 	.byte	0x08
	.zero		1


	//   ....[18]....
        /*05fc*/ 	.word	0x000007a0
        /*0600*/ 	.word	0x000000ff
        /*0604*/ 	.word	0x000324a8
        /*0608*/ 	.short	0x0100
        /*060a*/ 	.byte	0x08
	.zero		1


	//   ....[19]....
        /*060c*/ 	.word	0x000008d0
        /*0610*/ 	.word	0x000000ff
        /*0614*/ 	.word	0x000324b0
        /*0618*/ 	.short	0x0100
        /*061a*/ 	.byte	0x08
	.zero		1


	//   ....[20]....
        /*061c*/ 	.word	0x000008e0
        /*0620*/ 	.word	0x000000ff
        /*0624*/ 	.word	0x000324c0
        /*0628*/ 	.short	0x0100
        /*062a*/ 	.byte	0x08
	.zero		1


	//   ....[21]....
        /*062c*/ 	.word	0x000008f0
        /*0630*/ 	.word	0x000000ff
        /*0634*/ 	.word	0x000324b8
        /*0638*/ 	.short	0x0100
        /*063a*/ 	.byte	0x08
	.zero		1


	//   ....[22]....
        /*063c*/ 	.word	0x00000900
        /*0640*/ 	.word	0x000000ff
        /*0644*/ 	.word	0x000324c8
        /*0648*/ 	.short	0x0100
        /*064a*/ 	.byte	0x08
	.zero		1


	//   ....[23]....
        /*064c*/ 	.word	0x00001540
        /*0650*/ 	.word	0x000000ff
        /*0654*/ 	.word	0x00032400
        /*0658*/ 	.short	0x010a
        /*065a*/ 	.byte	0x04
	.zero		1


	//   ....[24]....
        /*065c*/ 	.word	0x00001600
        /*0660*/ 	.word	0x000000ff
        /*0664*/ 	.word	0x00032430
        /*0668*/ 	.short	0x010a
        /*066a*/ 	.byte	0x04
	.zero		1


	//   ....[25]....
        /*066c*/ 	.word	0x00001650
        /*0670*/ 	.word	0x000000ff
        /*0674*/ 	.word	0x00032430
        /*0678*/ 	.short	0x010a
        /*067a*/ 	.byte	0x04
	.zero		1


	//   ....[26]....
        /*067c*/ 	.word	0x000019d0
        /*0680*/ 	.word	0x000000ff
        /*0684*/ 	.word	0x00032410
        /*0688*/ 	.short	0x010a
        /*068a*/ 	.byte	0x09
	.zero		1


	//   ....[27]....
        /*068c*/ 	.word	0x00001a20
        /*0690*/ 	.word	0x000000ff
        /*0694*/ 	.word	0x00032450
        /*0698*/ 	.short	0x010a
        /*069a*/ 	.byte	0x04
	.zero		1


	//   ....[28]....
        /*069c*/ 	.word	0x00001a70
        /*06a0*/ 	.word	0x000000ff
        /*06a4*/ 	.word	0x00032450
        /*06a8*/ 	.short	0x010a
        /*06aa*/ 	.byte	0x04
	.zero		1


	//   ....[29]....
        /*06ac*/ 	.word	0x00002dd0
        /*06b0*/ 	.word	0x00000018
        /*06b4*/ 	.word	0x00000000
        /*06b8*/ 	.short	0x0101
        /*06ba*/ 	.byte	0x3f
	.zero		1


	//   ....[30]....
        /*06bc*/ 	.word	0x00003920
        /*06c0*/ 	.word	0x000000c6
        /*06c4*/ 	.word	0x00000000
        /*06c8*/ 	.short	0x0101
        /*06ca*/ 	.byte	0x3f
	.zero		1


	//   ....[31]....
        /*06cc*/ 	.word	0x00003ae0
        /*06d0*/ 	.word	0x000000ff
        /*06d4*/ 	.word	0x00032430
        /*06d8*/ 	.short	0x010a
        /*06da*/ 	.byte	0x3d
	.zero		1


	//   ....[32]....
        /*06dc*/ 	.word	0x00003b20
        /*06e0*/ 	.word	0x000000ff
        /*06e4*/ 	.word	0x00032430
        /*06e8*/ 	.short	0x010a
        /*06ea*/ 	.byte	0x3d
	.zero		1


	//   ....[33]....
        /*06ec*/ 	.word	0x00003e70
        /*06f0*/ 	.word	0x000000ff
        /*06f4*/ 	.word	0x00032450
        /*06f8*/ 	.short	0x010a
        /*06fa*/ 	.byte	0x3d
	.zero		1


	//   ....[34]....
        /*06fc*/ 	.word	0x00003eb0
        /*0700*/ 	.word	0x000000ff
        /*0704*/ 	.word	0x00032450
        /*0708*/ 	.short	0x010a
        /*070a*/ 	.byte	0x3d
	.zero		1


	//   ....[35]....
        /*070c*/ 	.word	0x00004a80
        /*0710*/ 	.word	0x00000098
        /*0714*/ 	.word	0x00000000
        /*0718*/ 	.short	0x0101
        /*071a*/ 	.byte	0x3f
	.zero		1


	//   ....[36]....
        /*071c*/ 	.word	0x00005e00
        /*0720*/ 	.word	0x000000d3
        /*0724*/ 	.word	0x00000000
        /*0728*/ 	.short	0x0101
        /*072a*/ 	.byte	0x3f
	.zero		1


	//   ....[37]....
        /*072c*/ 	.word	0x000070c0
        /*0730*/ 	.word	0x000000ff
        /*0734*/ 	.word	0x00000000
        /*0738*/ 	.short	0x0101
        /*073a*/ 	.byte	0x04
	.zero		1


	//   ....[38]....
        /*073c*/ 	.word	0x00009ac0
        /*0740*/ 	.word	0x000000ff
        /*0744*/ 	.word	0x00032440
        /*0748*/ 	.short	0x010a
        /*074a*/ 	.byte	0x26
	.zero		1


	//   ....[39]....
        /*074c*/ 	.word	0x0000a810
        /*0750*/ 	.word	0x000000ff
        /*0754*/ 	.word	0x00032400
        /*0758*/ 	.short	0x0107
        /*075a*/ 	.byte	0x26
	.zero		1


	//   ....[40]....
        /*075c*/ 	.word	0x0000a890
        /*0760*/ 	.word	0x000000ff
        /*0764*/ 	.word	0x00032400
        /*0768*/ 	.short	0x0101
        /*076a*/ 	.byte	0x26
	.zero		1


	//   ....[41]....
        /*076c*/ 	.word	0x0000b570
        /*0770*/ 	.word	0x000000ff
        /*0774*/ 	.word	0x00032410
        /*0778*/ 	.short	0x0107
        /*077a*/ 	.byte	0x26
	.zero		1


	//   ....[42]....
        /*077c*/ 	.word	0x0000b5d0
        /*0780*/ 	.word	0x000000ff
        /*0784*/ 	.word	0x00032410
        /*0788*/ 	.short	0x0101
        /*078a*/ 	.byte	0x26
	.zero		1


	//   ....[43]....
        /*078c*/ 	.word	0x0000b5e0
        /*0790*/ 	.word	0x000000ff
        /*0794*/ 	.word	0x00032420
        /*0798*/ 	.short	0x010a
        /*079a*/ 	.byte	0x26
	.zero		1


	//   ....[44]....
        /*079c*/ 	.word	0x0000b640
        /*07a0*/ 	.word	0x000000ff
        /*07a4*/ 	.word	0x00032460
        /*07a8*/ 	.short	0x010a
        /*07aa*/ 	.byte	0x26
	.zero		1


	//   ....[45]....
        /*07ac*/ 	.word	0x0000bed0
        /*07b0*/ 	.word	0x000000ff
        /*07b4*/ 	.word	0x00032448
        /*07b8*/ 	.short	0x010a
        /*07ba*/ 	.byte	0x26
	.zero		1


	//   ....[46]....
        /*07bc*/ 	.word	0x0000c0a0
        /*07c0*/ 	.word	0x000000ff
        /*07c4*/ 	.word	0x00032468
        /*07c8*/ 	.short	0x010a
        /*07ca*/ 	.byte	0x26
	.zero		1


	//   ....[47]....
        /*07cc*/ 	.word	0x0000c710
        /*07d0*/ 	.word	0x000000ff
        /*07d4*/ 	.word	0x00032440
        /*07d8*/ 	.short	0x010a
        /*07da*/ 	.byte	0x26
	.zero		1


	//   ....[48]....
        /*07dc*/ 	.word	0x0000c8f0
        /*07e0*/ 	.word	0x000000ff
        /*07e4*/ 	.word	0x00032460
        /*07e8*/ 	.short	0x010a
        /*07ea*/ 	.byte	0x26
	.zero		1


	//   ....[49]....
        /*07ec*/ 	.word	0x0000cf80
        /*07f0*/ 	.word	0x000000ff
        /*07f4*/ 	.word	0x00032448
        /*07f8*/ 	.short	0x010a
        /*07fa*/ 	.byte	0x26
	.zero		1


	//   ....[50]....
        /*07fc*/ 	.word	0x0000d160
        /*0800*/ 	.word	0x000000ff
        /*0804*/ 	.word	0x00032468
        /*0808*/ 	.short	0x010a
        /*080a*/ 	.byte	0x26
	.zero		1


	//   ....[51]....
        /*080c*/ 	.word	0x0000d630
        /*0810*/ 	.word	0x00000002
        /*0814*/ 	.word	0x00032420
        /*0818*/ 	.short	0x010a
        /*081a*/ 	.byte	0x3f
	.zero		1


	//   ....[52]....
        /*081c*/ 	.word	0x0000d7d0
        /*0820*/ 	.word	0x00000007
        /*0824*/ 	.word	0x00000000
        /*0828*/ 	.short	0x010a
        /*082a*/ 	.byte	0x3f
	.zero		1


	//   ....[53]....
        /*082c*/ 	.word	0x0000d840
        /*0830*/ 	.word	0x00000005
        /*0834*/ 	.word	0x00000000
        /*0838*/ 	.short	0x010a
        /*083a*/ 	.byte	0x3f
	.zero		1


	//   ....[54]....
        /*083c*/ 	.word	0x0000d8a0
        /*0840*/ 	.word	0x00000005
        /*0844*/ 	.word	0x00000000
        /*0848*/ 	.short	0x010a
        /*084a*/ 	.byte	0x3f
	.zero		1


	//   ....[55]....
        /*084c*/ 	.word	0x0000d8d0
        /*0850*/ 	.word	0x00000003
        /*0854*/ 	.word	0x00000000
        /*0858*/ 	.short	0x010a
        /*085a*/ 	.byte	0x3f
	.zero		1


	//   ....[56]....
        /*085c*/ 	.word	0x0000d950
        /*0860*/ 	.word	0x00000003
        /*0864*/ 	.word	0x00032400
        /*0868*/ 	.short	0x010a
        /*086a*/ 	.byte	0x3f
	.zero		1


	//   ....[57]....
        /*086c*/ 	.word	0x0000d9c0
        /*0870*/ 	.word	0x00000003
        /*0874*/ 	.word	0x00032430
        /*0878*/ 	.short	0x010a
        /*087a*/ 	.byte	0x3f
	.zero		1


	//   ....[58]....
        /*087c*/ 	.word	0x0000da30
        /*0880*/ 	.word	0x0000000b
        /*0884*/ 	.word	0x00032410
        /*0888*/ 	.short	0x010a
        /*088a*/ 	.byte	0x3f
	.zero		1


	//   ....[59]....
        /*088c*/ 	.word	0x0000daa0
        /*0890*/ 	.word	0x0000000b
        /*0894*/ 	.word	0x00032450
        /*0898*/ 	.short	0x010a
        /*089a*/ 	.byte	0x3f
	.zero		1


	//   ....[60]....
        /*089c*/ 	.word	0x0000db00
        /*08a0*/ 	.word	0x00000015
        /*08a4*/ 	.word	0x00032430
        /*08a8*/ 	.short	0x010a
        /*08aa*/ 	.byte	0x3f
	.zero		1


	//   ....[61]....
        /*08ac*/ 	.word	0x0000db60
        /*08b0*/ 	.word	0x00000015
        /*08b4*/ 	.word	0x00032450
        /*08b8*/ 	.short	0x010a
        /*08ba*/ 	.byte	0x3f
	.zero		1


	//   ....[62]....
        /*08bc*/ 	.word	0x0000dcc0
        /*08c0*/ 	.word	0x00000003
        /*08c4*/ 	.word	0x00032440
        /*08c8*/ 	.short	0x010a
        /*08ca*/ 	.byte	0x3f
	.zero		1


	//   ....[63]....
        /*08cc*/ 	.word	0x0000f690
        /*08d0*/ 	.word	0x00000003
        /*08d4*/ 	.word	0x00032420
        /*08d8*/ 	.short	0x010a
        /*08da*/ 	.byte	0x3f
	.zero		1


	//   ....[64]....
        /*08dc*/ 	.word	0x0000f6f0
        /*08e0*/ 	.word	0x00000003
        /*08e4*/ 	.word	0x00032460
        /*08e8*/ 	.short	0x010a
        /*08ea*/ 	.byte	0x3f
	.zero		1


	//   ....[65]....
        /*08ec*/ 	.word	0x0000f750
        /*08f0*/ 	.word	0x00000003
        /*08f4*/ 	.word	0x00032448
        /*08f8*/ 	.short	0x010a
        /*08fa*/ 	.byte	0x3f
	.zero		1


	//   ....[66]....
        /*08fc*/ 	.word	0x0000f7b0
        /*0900*/ 	.word	0x00000003
        /*0904*/ 	.word	0x00032468
        /*0908*/ 	.short	0x010a
        /*090a*/ 	.byte	0x3f
	.zero		1


	//   ....[67]....
        /*090c*/ 	.word	0x0000f810
        /*0910*/ 	.word	0x00000003
        /*0914*/ 	.word	0x00032440
        /*0918*/ 	.short	0x010a
        /*091a*/ 	.byte	0x3f
	.zero		1


	//   ....[68]....
        /*091c*/ 	.word	0x0000f870
        /*0920*/ 	.word	0x00000003
        /*0924*/ 	.word	0x00032460
        /*0928*/ 	.short	0x010a
        /*092a*/ 	.byte	0x3f
	.zero		1


	//   ....[69]....
        /*092c*/ 	.word	0x0000f8d0
        /*0930*/ 	.word	0x00000003
        /*0934*/ 	.word	0x00032448
        /*0938*/ 	.short	0x010a
        /*093a*/ 	.byte	0x3f
	.zero		1


	//   ....[70]....
        /*093c*/ 	.word	0x0000f930
        /*0940*/ 	.word	0x00000003
        /*0944*/ 	.word	0x00032468
        /*0948*/ 	.short	0x010a
        /*094a*/ 	.byte	0x3f
	.zero		1


	//   ....[71]....
        /*094c*/ 	.word	0x0000f980
        /*0950*/ 	.word	0x00000002
        /*0954*/ 	.word	0x00032420
        /*0958*/ 	.short	0x010a
        /*095a*/ 	.byte	0x3f
	.zero		1


	//   ....[72]....
        /*095c*/ 	.word	0x0000fb20
        /*0960*/ 	.word	0x00000007
        /*0964*/ 	.word	0x00000000
        /*0968*/ 	.short	0x010a
        /*096a*/ 	.byte	0x3f
	.zero		1


	//   ....[73]....
        /*096c*/ 	.word	0x0000fb70
        /*0970*/ 	.word	0x00000005
        /*0974*/ 	.word	0x00000000
        /*0978*/ 	.short	0x010a
        /*097a*/ 	.byte	0x3f
	.zero		1


	//   ....[74]....
        /*097c*/ 	.word	0x0000fbc0
        /*0980*/ 	.word	0x00000005
        /*0984*/ 	.word	0x00000000
        /*0988*/ 	.short	0x010a
        /*098a*/ 	.byte	0x3f
	.zero		1


	//----- nvinfo : EIATTR_NUM_MBARRIERS
	.align		4
.L_179:
        /*098c*/ 	.byte	0x03, 0x38
        /*098e*/ 	.short	0x0017


	//----- nvinfo : EIATTR_EXIT_INSTR_OFFSETS
	.align		4
        /*0990*/ 	.byte	0x04, 0x1c
        /*0992*/ 	.short	(.L_181 - .L_180)


	//   ....[0]....
.L_180:
        /*0994*/ 	.word	0x0000d920


	//----- nvinfo : EIATTR_MAX_THREADS
	.align		4
.L_181:
        /*0998*/ 	.byte	0x04, 0x05
        /*099a*/ 	.short	(.L_183 - .L_182)
.L_182:
        /*099c*/ 	.word	0x00000180
        /*09a0*/ 	.word	0x00000001
        /*09a4*/ 	.word	0x00000001


	//----- nvinfo : EIATTR_CRS_STACK_SIZE
	.align		4
.L_183:
        /*09a8*/ 	.byte	0x04, 0x1e
        /*09aa*/ 	.short	(.L_185 - .L_184)
.L_184:
        /*09ac*/ 	.word	0x00000000


	//----- nvinfo : EIATTR_CBANK_PARAM_SIZE
	.align		4
.L_185:
        /*09b0*/ 	.byte	0x03, 0x19
        /*09b2*/ 	.short	0x0b70


	//----- nvinfo : EIATTR_PARAM_CBANK
	.align		4
        /*09b4*/ 	.byte	0x04, 0x0a
        /*09b6*/ 	.short	(.L_187 - .L_186)
	.align		4
.L_186:
        /*09b8*/ 	.word	index@(.nv.constant0._ZN7cutlass13device_kernelIN5flash11enable_sm90INS1_16FlashAttnFwdSm90INS1_25CollectiveMainloopFwdSm90ILi2EN4cute5tupleIJNS5_1CILi1EEES8_S8_EEENS6_IJNS7_ILi128EEENS7_ILi96EEENS7_ILi64EEEEEELi256ENS_10bfloat16_tEfNS_4arch4Sm90ELb0ELb0ELb0ELb0ELb0ELb0ELb1ELb1ELb0ELb1ELb1ELb0EEENS1_21CollectiveEpilogueFwdINS6_IJSA_NS7_ILi256EEESB_EEES9_SE_SG_Li256ELb0ELb1ELb1ELb0EEENS1_19SingleTileSchedulerILb0ELb1ELb1ELi128EEEEEEEEEvNT_6ParamsE)
        /*09bc*/ 	.short	0x0210
        /*09be*/ 	.short	0x0b70


	//----- nvinfo : EIATTR_SW_WAR
	.align		4
.L_187:
        /*09c0*/ 	.byte	0x04, 0x36
        /*09c2*/ 	.short	(.L_189 - .L_188)
.L_188:
        /*09c4*/ 	.word	0x00000008
.L_189:


//--------------------- .nv.info._ZN7cutlass13device_kernelIN5flash11enable_sm90INS1_16FlashAttnFwdSm90INS1_25CollectiveMainloopFwdSm90ILi2EN4cute5tupleIJNS5_1CILi1EEES8_S8_EEENS6_IJNS7_ILi128EEENS7_ILi96EEENS7_ILi64EEEEEELi256ENS_10bfloat16_tEfNS_4arch4Sm90ELb0ELb0ELb0ELb1ELb0ELb0ELb0ELb1ELb0ELb1ELb1ELb0EEENS1_21CollectiveEpilogueFwdINS6_IJSA_NS7_ILi256EEESB_EEES9_SE_SG_Li256ELb1ELb1ELb1ELb0EEENS1_36VarlenDynamicPersistentTileSchedulerILi128ELi96ELi256ELi128ELb1ELb1ELb1ELb0ELb1ELb1EEEEEEEEEvNT_6ParamsE --------------------------
	.section	.nv.info._ZN7cutlass13device_kernelIN5flash11enable_sm90INS1_16FlashAttnFwdSm90INS1_25CollectiveMainloopFwdSm90ILi2EN4cute5tupleIJNS5_1CILi1EEES8_S8_EEENS6_IJNS7_ILi128EEENS7_ILi96EEENS7_ILi64EEEEEELi256ENS_10bfloat16_tEfNS_4arch4Sm90ELb0ELb0ELb0ELb1ELb0ELb0ELb0ELb1ELb0ELb1ELb1ELb0EEENS1_21CollectiveEpilogueFwdINS6_IJSA_NS7_ILi256EEESB_EEES9_SE_SG_Li256ELb1ELb1ELb1ELb0EEENS1_36VarlenDynamicPersistentTileSchedulerILi128ELi96ELi256ELi128ELb1ELb1ELb1ELb0ELb1ELb1EEEEEEEEEvNT_6ParamsE,"",@"SHT_CUDA_INFO"
	.sectionflags	@""
	.align	4


	//----- nvinfo : EIATTR_CUDA_API_VERSION
	.align		4
        /*0000*/ 	.byte	0x04, 0x37
        /*0002*/ 	.short	(.L_191 - .L_190)
.L_190:
        /*0004*/ 	.word	0x00000082


	//----- nvinfo : EIATTR_KPARAM_INFO
	.align		4
.L_191:
        /*0008*/ 	.byte	0x04, 0x17
        /*000a*/ 	.short	(.L_193 - .L_192)
.L_192:
        /*000c*/ 	.word	0x00000000
        /*0010*/ 	.short	0x0000
        /*0012*/ 	.short	0x0070
        /*0014*/ 	.byte	0x00, 0xf0, 0x01, 0x2a


	//----- nvinfo : EIATTR_SPARSE_MMA_MASK
	.align		4
.L_193:
        /*0018*/ 	.byte	0x03, 0x50
        /*001a*/ 	.short	0x0000


	//----- nvinfo : EIATTR_MAXREG_COUNT
	.align		4
        /*001c*/ 	.byte	0x03, 0x1b
        /*001e*/ 	.short	0x00a8


	//----- nvinfo : EIATTR_NUM_BARRIERS
	.align		4
        /*0020*/ 	.byte	0x02, 0x4c
        /*0022*/ 	.byte	0x10
	.zero		1


	//----- nvinfo : EIATTR_EXTERNS
	.align		4
        /*0024*/ 	.byte	0x04, 0x0f
        /*0026*/ 	.short	(.L_195 - .L_194)


	//   ....[0]....
	.align		4
.L_194:
        /*0028*/ 	.word	index@(__assertfail)


	//----- nvinfo : EIATTR_ANNOTATIONS
	.align		4
.L_195:
        /*002c*/ 	.byte	0x04, 0x55
        /*002e*/ 	.short	(.L_197 - .L_196)


	//   ....[0]....
.L_196:
        /* <DEDUP_REMOVED lines=65> */


	//----- nvinfo : EIATTR_MERCURY_ISA_VERSION
	.align		4
.L_197:
        /*0430*/ 	.byte	0x03, 0x5f
        /*0432*/ 	.short	0x0101


	//----- nvinfo : EIATTR_UNUSED_LOAD_BYTE_OFFSET
	.align		4
        /*0434*/ 	.byte	0x04, 0x44
        /*0436*/ 	.short	(.L_199 - .L_198)


	//   ....[0]....
.L_198:
        /*0438*/ 	.word	0x00000a30
        /*043c*/ 	.word	0x0000fff0


	//   ....[1]....
        /*0440*/ 	.word	0x00006180
        /*0444*/ 	.word	0x0000fff0


	//----- nvinfo : EIATTR_INT_WARP_WIDE_INSTR_OFFSETS
	.align		4
.L_199:
        /*0448*/ 	.byte	0x04, 0x31
        /*044a*/ 	.short	(.L_201 - .L_200)


	//   ....[0]....
.L_200:
        /*044c*/ 	.word	0x00000130


	//   ....[1]....
        /*0450*/ 	.word	0x00000170


	//   ....[2]....
        /*0454*/ 	.word	0x000001e0


	//   ....[3]....
        /*0458*/ 	.word	0x000036c0


	//   ....[4]....
        /*045c*/ 	.word	0x0000bf50


	//   ....[5]....
        /*0460*/ 	.word	0x0000bfe0


	//   ....[6]....
        /*0464*/ 	.word	0x0000fbd0


	//   ....[7]....
        /*0468*/ 	.word	0x0000fc60


	//----- nvinfo : EIATTR_COOP_GROUP_MASK_REGIDS
	.align		4
.L_201:
        /*046c*/ 	.byte	0x04, 0x29
        /*046e*/ 	.short	(.L_203 - .L_202)


	//   ....[0]....
.L_202:
        /*0470*/ 	.word	0xffffffff


	//   ....[1]....
        /*0474*/ 	.word	0xffffffff


	//   ....[2]....
        /*0478*/ 	.word	0xffffffff


	//   ....[3]....
        /*047c*/ 	.word	0xffffffff


	//   ....[4]....
        /*0480*/ 	.word	0xffffffff


	//   ....[5]....
        /*0484*/ 	.word	0xffffffff


	//   ....[6]....
        /*0488*/ 	.word	0xffffffff


	//   ....[7]....
        /*048c*/ 	.word	0xffffffff


	//   ....[8]....
        /*0490*/ 	.word	0xffffffff


	//   ....[9]....
        /*0494*/ 	.word	0xffffffff


	//   ....[10]....
        /*0498*/ 	.word	0xffffffff


	//   ....[11]....
        /*049c*/ 	.word	0xffffffff


	//   ....[12]....
        /*04a0*/ 	.word	0xffffffff


	//   ....[13]....
        /*04a4*/ 	.word	0xffffffff


	//   ....[14]....
        /*04a8*/ 	.word	0xffffffff


	//   ....[15]....
        /*04ac*/ 	.word	0xffffffff


	//   ....[16]....
        /*04b0*/ 	.word	0xffffffff


	//   ....[17]....
        /*04b4*/ 	.word	0xffffffff


	//   ....[18]....
        /*04b8*/ 	.word	0xffffffff


	//   ....[19]....
        /*04bc*/ 	.word	0xffffffff


	//   ....[20]....
        /*04c0*/ 	.word	0xffffffff


	//   ....[21]....
        /*04c4*/ 	.word	0xffffffff


	//   ....[22]....
        /*04c8*/ 	.word	0xffffffff


	//   ....[23]....
        /*04cc*/ 	.word	0xffffffff


	//   ....[24]....
        /*04d0*/ 	.word	0xffffffff


	//   ....[25]....
        /*04d4*/ 	.word	0xffffffff


	//   ....[26]....
        /*04d8*/ 	.word	0xffffffff


	//   ....[27]....
        /*04dc*/ 	.word	0xffffffff


	//   ....[28]....
        /*04e0*/ 	.word	0xffffffff


	//   ....[29]....
        /*04e4*/ 	.word	0xffffffff


	//   ....[30]....
        /*04e8*/ 	.word	0xffffffff


	//   ....[31]....
        /*04ec*/ 	.word	0xffffffff


	//   ....[32]....
        /*04f0*/ 	.word	0xffffffff


	//   ....[33]....
        /*04f4*/ 	.word	0xffffffff


	//   ....[34]....
        /*04f8*/ 	.word	0xffffffff


	//   ....[35]....
        /*04fc*/ 	.word	0xffffffff


	//   ....[36]....
        /*0500*/ 	.word	0xffffffff


	//   ....[37]....
        /*0504*/ 	.word	0xffffffff


	//   ....[38]....
        /*0508*/ 	.word	0xffffffff


	//   ....[39]....
        /*050c*/ 	.word	0xffffffff


	//   ....[40]....
        /*0510*/ 	.word	0xffffffff


	//   ....[41]....
        /*0514*/ 	.word	0xffffffff


	//   ....[42]....
        /*0518*/ 	.word	0xffffffff


	//   ....[43]....
        /*051c*/ 	.word	0xffffffff


	//   ....[44]....
        /*0520*/ 	.word	0xffffffff


	//   ....[45]....
        /*0524*/ 	.word	0xffffffff


	//   ....[46]....
        /*0528*/ 	.word	0xffffffff


	//   ....[47]....
        /*052c*/ 	.word	0xffffffff


	//   ....[48]....
        /*0530*/ 	.word	0xffffffff


	//   ....[49]....
        /*0534*/ 	.word	0xffffffff


	//   ....[50]....
        /*0538*/ 	.word	0xffffffff


	//   ....[51]....
        /*053c*/ 	.word	0xffffffff


	//   ....[52]....
        /*0540*/ 	.word	0xffffffff


	//   ....[53]....
        /*0544*/ 	.word	0xffffffff


	//   ....[54]....
        /*0548*/ 	.word	0xffffffff


	//   ....[55]....
        /*054c*/ 	.word	0xffffffff


	//   ....[56]....
        /*0550*/ 	.word	0xffffffff


	//   ....[57]....
        /*0554*/ 	.word	0xffffffff


	//   ....[58]....
        /*0558*/ 	.word	0xffffffff


	//   ....[59]....
        /*055c*/ 	.word	0xffffffff


	//   ....[60]....
        /*0560*/ 	.word	0xffffffff


	//   ....[61]....
        /*0564*/ 	.word	0xffffffff


	//   ....[62]....
        /*0568*/ 	.word	0xffffffff


	//   ....[63]....
        /*056c*/ 	.word	0xffffffff


	//   ....[64]....
        /*0570*/ 	.word	0xffffffff


	//   ....[65]....
        /*0574*/ 	.word	0xffffffff


	//   ....[66]....
        /*0578*/ 	.word	0xffffffff


	//   ....[67]....
        /*057c*/ 	.word	0xffffffff


	//   ....[68]....
        /*0580*/ 	.word	0xffffffff


	//   ....[69]....
        /*0584*/ 	.word	0xffffffff


	//   ....[70]....
        /*0588*/ 	.word	0xffffffff


	//   ....[71]....
        /*058c*/ 	.word	0xffffffff


	//   ....[72]....
        /*0590*/ 	.word	0xffffffff


	//   ....[73]....
        /*0594*/ 	.word	0xffffffff


	//   ....[74]....
        /*0598*/ 	.word	0xffffffff


	//   ....[75]....
        /*059c*/ 	.word	0xffffffff


	//   ....[76]....
        /*05a0*/ 	.word	0xffffffff


	//   ....[77]....
        /*05a4*/ 	.word	0xffffffff


	//   ....[78]....
        /*05a8*/ 	.word	0xffffffff


	//   ....[79]....
        /*05ac*/ 	.word	0xffffffff


	//   ....[80]....
        /*05b0*/ 	.word	0xffffffff


	//   ....[81]....
        /*05b4*/ 	.word	0xffffffff


	//   ....[82]....
        /*05b8*/ 	.word	0xffffffff


	//   ....[83]....
        /*05bc*/ 	.word	0xffffffff


	//   ....[84]....
        /*05c0*/ 	.word	0xffffffff


	//   ....[85]....
        /*05c4*/ 	.word	0xffffffff


	//   ....[86]....
        /*05c8*/ 	.word	0xffffffff


	//   ....[87]....
        /*05cc*/ 	.word	0xffffffff


	//   ....[88]....
        /*05d0*/ 	.word	0xffffffff


	//   ....[89]....
        /*05d4*/ 	.word	0xffffffff


	//   ....[90]....
        /*05d8*/ 	.word	0xffffffff


	//   ....[91]....
        /*05dc*/ 	.word	0xffffffff


	//   ....[92]....
        /*05e0*/ 	.word	0xffffffff


	//   ....[93]....
        /*05e4*/ 	.word	0xffffffff


	//   ....[94]....
        /*05e8*/ 	.word	0xffffffff


	//   ....[95]....
        /*05ec*/ 	.word	0xffffffff


	//   ....[96]....
        /*05f0*/ 	.word	0xffffffff


	//   ....[97]....
        /*05f4*/ 	.word	0x0500000f


	//   ....[98]....
        /*05f8*/ 	.word	0x0500000f


	//   ....[99]....
        /*05fc*/ 	.word	0x0500000f


	//   ....[100]....
        /*0600*/ 	.word	0x0500000f


	//   ....[101]....
        /*0604*/ 	.word	0x0500000f


	//   ....[102]....
        /*0608*/ 	.word	0x0500000f


	//   ....[103]....
        /*060c*/ 	.word	0x0500000f


	//   ....[104]....
        /*0610*/ 	.word	0x0500000f


	//   ....[105]....
        /*0614*/ 	.word	0x0500000f


	//   ....[106]....
        /*0618*/ 	.word	0x0500000f


	//   ....[107]....
        /*061c*/ 	.word	0x0500000f


	//   ....[108]....
        /*0620*/ 	.word	0x0500000f


	//   ....[109]....
        /*0624*/ 	.word	0x0500000f


	//   ....[110]....
        /*0628*/ 	.word	0x0500000f


	//   ....[111]....
        /*062c*/ 	.word	0x0500000f


	//   ....[112]....
        /*0630*/ 	.word	0x0500000f


	//   ....[113]....
        /*0634*/ 	.word	0x0500000f


	//   ....[114]....
        /*0638*/ 	.word	0x0500000f


	//   ....[115]....
        /*063c*/ 	.word	0x0500000f


	//   ....[116]....
        /*0640*/ 	.word	0x0500000f


	//   ....[117]....
        /*0644*/ 	.word	0x0500000f


	//   ....[118]....
        /*0648*/ 	.word	0x0500000f


	//   ....[119]....
        /*064c*/ 	.word	0x0500000f


	//   ....[120]....
        /*0650*/ 	.word	0x0500000f


	//   ....[121]....
        /*0654*/ 	.word	0x0500000f


	//   ....[122]....
        /*0658*/ 	.word	0x0500000f


	//   ....[123]....
        /*065c*/ 	.word	0x0500000f


	//   ....[124]....
        /*0660*/ 	.word	0x0500000f


	//   ....[125]....
        /*0664*/ 	.word	0x0500000f


	//   ....[126]....
        /*0668*/ 	.word	0x0500000f


	//   ....[127]....
        /*066c*/ 	.word	0x0500000f


	//   ....[128]....
        /*0670*/ 	.word	0x0500000f


	//   ....[129]....
        /*0674*/ 	.word	0x0500000f


	//   ....[130]....
        /*0678*/ 	.word	0x0500000f


	//   ....[131]....
        /*067c*/ 	.word	0x0500000f


	//   ....[132]....
        /*0680*/ 	.word	0x0500000f


	//----- nvinfo : EIATTR_COOP_GROUP_INSTR_OFFSETS
	.align		4
.L_203:
        /*0684*/ 	.byte	0x04, 0x28
        /*0686*/ 	.short	(.L_205 - .L_204)


	//   ....[0]....
.L_204:
        /*0688*/ 	.word	0x00000070


	//   ....[1]....
        /*068c*/ 	.word	0x00000140


	//   ....[2]....
        /*0690*/ 	.word	0x00000190


	//   ....[3]....
        /*0694*/ 	.word	0x000003c0


	//   ....[4]....
        /*0698*/ 	.word	0x00000520


	//   ....[5]....
        /*069c*/ 	.word	0x00000640


	//   ....[6]....
        /*06a0*/ 	.word	0x000007a0


	//   ....[7]....
        /*06a4*/ 	.word	0x00001cf0


	//   ....[8]....
        /*06a8*/ 	.word	0x000028b0


	//   ....[9]....
        /*06ac*/ 	.word	0x00002900


	//   ....[10]....
        /*06b0*/ 	.word	0x00002d20


	//   ....[11]....
        /*06b4*/ 	.word	0x00002d80


	//   ....[12]....
        /*06b8*/ 	.word	0x00003e40


	//   ....[13]....
        /*06bc*/ 	.word	0x00003e60


	//   ....[14]....
        /*06c0*/ 	.word	0x00004610


	//   ....[15]....
        /*06c4*/ 	.word	0x000046c0


	//   ....[16]....
        /*06c8*/ 	.word	0x00005700


	//   ....[17]....
        /*06cc*/ 	.word	0x00005770


	//   ....[18]....
        /*06d0*/ 	.word	0x000057d0


	//   ....[19]....
        /*06d4*/ 	.word	0x000057f0


	//   ....[20]....
        /*06d8*/ 	.word	0x000072f0


	//   ....[21]....
        /*06dc*/ 	.word	0x00007300


	//   ....[22]....
        /*06e0*/ 	.word	0x00007310


	//   ....[23]....
        /*06e4*/ 	.word	0x00007320


	//   ....[24]....
        /*06e8*/ 	.word	0x00007de0


	//   ....[25]....
        /*06ec*/ 	.word	0x00007e00


	//   ....[26]....
        /*06f0*/ 	.word	0x00007fb0


	//   ....[27]....
        /*06f4*/ 	.word	0x00007fd0


	//   ....[28]....
        /*06f8*/ 	.word	0x00008110


	//   ....[29]....
        /*06fc*/ 	.word	0x00008130


	//   ....[30]....
        /*0700*/ 	.word	0x00008280


	//   ....[31]....
        /*0704*/ 	.word	0x000082a0


	//   ....[32]....
        /*0708*/ 	.word	0x000087e0


	//   ....[33]....
        /*070c*/ 	.word	0x000087f0


	//   ....[34]....
        /*0710*/ 	.word	0x000090a0


	//   ....[35]....
        /*0714*/ 	.word	0x000090b0


	//   ....[36]....
        /*0718*/ 	.word	0x0000a310


	//   ....[37]....
        /*071c*/ 	.word	0x0000a340


	//   ....[38]....
        /*0720*/ 	.word	0x0000a4b0


	//   ....[39]....
        /*0724*/ 	.word	0x0000a4d0


	//   ....[40]....
        /*0728*/ 	.word	0x0000a610


	//   ....[41]....
        /*072c*/ 	.word	0x0000a630


	//   ....[42]....
        /*0730*/ 	.word	0x0000a780


	//   ....[43]....
        /*0734*/ 	.word	0x0000a7a0


	//   ....[44]....
        /*0738*/ 	.word	0x0000a970


	//   ....[45]....
        /*073c*/ 	.word	0x0000ab90


	//   ....[46]....
        /*0740*/ 	.word	0x0000abc0


	//   ....[47]....
        /*0744*/ 	.word	0x0000abf0


	//   ....[48]....
        /*0748*/ 	.word	0x0000ac20


	//   ....[49]....
        /*074c*/ 	.word	0x0000ac50


	//   ....[50]....
        /*0750*/ 	.word	0x0000ac80


	//   ....[51]....
        /*0754*/ 	.word	0x0000ae20


	//   ....[52]....
        /*0758*/ 	.word	0x0000ae50


	//   ....[53]....
        /*075c*/ 	.word	0x0000ae80


	//   ....[54]....
        /*0760*/ 	.word	0x0000aeb0


	//   ....[55]....
        /*0764*/ 	.word	0x0000aee0


	//   ....[56]....
        /*0768*/ 	.word	0x0000af10


	//   ....[57]....
        /*076c*/ 	.word	0x0000afa0


	//   ....[58]....
        /*0770*/ 	.word	0x0000afd0


	//   ....[59]....
        /*0774*/ 	.word	0x0000afe0


	//   ....[60]....
        /*0778*/ 	.word	0x0000b090


	//   ....[61]....
        /*077c*/ 	.word	0x0000c530


	//   ....[62]....
        /*0780*/ 	.word	0x0000cfe0


	//   ....[63]....
        /*0784*/ 	.word	0x0000d020


	//   ....[64]....
        /*0788*/ 	.word	0x0000d0c0


	//   ....[65]....
        /*078c*/ 	.word	0x0000d0d0


	//   ....[66]....
        /*0790*/ 	.word	0x0000d150


	//   ....[67]....
        /*0794*/ 	.word	0x0000d160


	//   ....[68]....
        /*0798*/ 	.word	0x0000d1e0


	//   ....[69]....
        /*079c*/ 	.word	0x0000d1f0


	//   ....[70]....
        /*07a0*/ 	.word	0x0000d270


	//   ....[71]....
        /*07a4*/ 	.word	0x0000d280


	//   ....[72]....
        /*07a8*/ 	.word	0x0000d300


	//   ....[73]....
        /*07ac*/ 	.word	0x0000d310


	//   ....[74]....
        /*07b0*/ 	.word	0x0000d390


	//   ....[75]....
        /*07b4*/ 	.word	0x0000d3a0


	//   ....[76]....
        /*07b8*/ 	.word	0x0000d3f0


	//   ....[77]....
        /*07bc*/ 	.word	0x0000d410


	//   ....[78]....
        /*07c0*/ 	.word	0x0000fee0


	//   ....[79]....
        /*07c4*/ 	.word	0x0000ff10


	//   ....[80]....
        /*07c8*/ 	.word	0x0000ff70


	//   ....[81]....
        /*07cc*/ 	.word	0x0000ffa0


	//   ....[82]....
        /*07d0*/ 	.word	0x0000ffd0


	//   ....[83]....
        /*07d4*/ 	.word	0x00010000


	//   ....[84]....
        /*07d8*/ 	.word	0x00010030


	//   ....[85]....
        /*07dc*/ 	.word	0x00010060


	//   ....[86]....
        /*07e0*/ 	.word	0x00010220


	//   ....[87]....
        /*07e4*/ 	.word	0x00010250


	//   ....[88]....
        /*07e8*/ 	.word	0x00010280


	//   ....[89]....
        /*07ec*/ 	.word	0x000102b0


	//   ....[90]....
        /*07f0*/ 	.word	0x000102e0


	//   ....[91]....
        /*07f4*/ 	.word	0x00010310


	//   ....[92]....
        /*07f8*/ 	.word	0x000103d0


	//   ....[93]....
        /*07fc*/ 	.word	0x000103f0


	//   ....[94]....
        /*0800*/ 	.word	0x00010400


	//   ....[95]....
        /*0804*/ 	.word	0x00010460


	//   ....[96]....
        /*0808*/ 	.word	0x00010b70


	//   ....[97]....
        /*080c*/ 	.word	0x00011050


	//   ....[98]....
        /*0810*/ 	.word	0x00011230


	//   ....[99]....
        /*0814*/ 	.word	0x00011280


	//   ....[100]....
        /*0818*/ 	.word	0x000112e0


	//   ....[101]....
        /*081c*/ 	.word	0x000113d0


	//   ....[102]....
        /*0820*/ 	.word	0x00011430


	//   ....[103]....
        /*0824*/ 	.word	0x00011520


	//   ....[104]....
        /*0828*/ 	.word	0x00011580


	//   ....[105]....
        /*082c*/ 	.word	0x00011670


	//   ....[106]....
        /*0830*/ 	.word	0x000116d0


	//   ....[107]....
        /*0834*/ 	.word	0x000117c0


	//   ....[108]....
        /*0838*/ 	.word	0x00011820


	//   ....[109]....
        /*083c*/ 	.word	0x00011910


	//   ....[110]....
        /*0840*/ 	.word	0x00011970


	//   ....[111]....
        /*0844*/ 	.word	0x00011a40


	//   ....[112]....
        /*0848*/ 	.word	0x00011ac0


	//   ....[113]....
        /*084c*/ 	.word	0x00011b90


	//   ....[114]....
        /*0850*/ 	.word	0x00011ec0


	//   ....[115]....
        /*0854*/ 	.word	0x00011f60


	//   ....[116]....
        /*0858*/ 	.word	0x000120f0


	//   ....[117]....
        /*085c*/ 	.word	0x00012160


	//   ....[118]....
        /*0860*/ 	.word	0x000121d0


	//   ....[119]....
        /*0864*/ 	.word	0x00012240


	//   ....[120]....
        /*0868*/ 	.word	0x000122b0


	//   ....[121]....
        /*086c*/ 	.word	0x00012330


	//   ....[122]....
        /*0870*/ 	.word	0x000123c0


	//   ....[123]....
        /*0874*/ 	.word	0x00012460


	//   ....[124]....
        /*0878*/ 	.word	0x000124d0


	//   ....[125]....
        /*087c*/ 	.word	0x00012540


	//   ....[126]....
        /*0880*/ 	.word	0x000125b0


	//   ....[127]....
        /*0884*/ 	.word	0x00012630


	//   ....[128]....
        /*0888*/ 	.word	0x000126a0


	//   ....[129]....
        /*088c*/ 	.word	0x00012740


	//   ....[130]....
        /*0890*/ 	.word	0x00012790


	//   ....[131]....
        /*0894*/ 	.word	0x00012820


	//   ....[132]....
        /*0898*/ 	.word	0x00012950


	//----- nvinfo : EIATTR_REG_RECONFIG
	.align		4
.L_205:
        /*089c*/ 	.byte	0x01, 0x54
	.zero		2


	//----- nvinfo : EIATTR_SYSCALL_OFFSETS
	.align		4
        /*08a0*/ 	.byte	0x04, 0x46
        /*08a2*/ 	.short	(.L_207 - .L_206)


	//   ....[0]....
.L_206:
        /*08a4*/ 	.word	0x00001e70


	//   ....[1]....
        /*08a8*/ 	.word	0x0000c150


	//   ....[2]....
        /*08ac*/ 	.word	0x0000c2a0


	//   ....[3]....
        /*08b0*/ 	.word	0x0000c3a0


	//   ....[4]....
        /*08b4*/ 	.word	0x0000cc20


	//----- nvinfo : EIATTR_MBARRIER_INSTR_OFFSETS
	.align		4
.L_207:
        /*08b8*/ 	.byte	0x04, 0x39
        /*08ba*/ 	.short	(.L_209 - .L_208)


	//   ....[0]....
.L_208:
        /*08bc*/ 	.word	0x00000270
        /*08c0*/ 	.word	0x000000ff
        /*08c4*/ 	.word	0x00022800
        /*08c8*/ 	.short	0x0100
        /*08ca*/ 	.byte	0x08
	.zero		1


	//   ....[1]....
        /*08cc*/ 	.word	0x00000280
        /*08d0*/ 	.word	0x000000ff
        /*08d4*/ 	.word	0x00022820
        /*08d8*/ 	.short	0x0100
        /*08da*/ 	.byte	0x08
	.zero		1


	//   ....[2]....
        /*08dc*/ 	.word	0x00000370
        /*08e0*/ 	.word	0x000000ff
        /*08e4*/ 	.word	0x00022830
        /*08e8*/ 	.short	0x0100
        /*08ea*/ 	.byte	0x08
	.zero		1


	//   ....[3]....
        /*08ec*/ 	.word	0x00000380
        /*08f0*/ 	.word	0x000000ff
        /*08f4*/ 	.word	0x00022840
        /*08f8*/ 	.short	0x0100
        /*08fa*/ 	.byte	0x08
	.zero		1


	//   ....[4]....
        /*08fc*/ 	.word	0x00000390
        /*0900*/ 	.word	0x000000ff
        /*0904*/ 	.word	0x00022838
        /*0908*/ 	.short	0x0100
        /*090a*/ 	.byte	0x08
	.zero		1


	//   ....[5]....
        /*090c*/ 	.word	0x000003a0
        /*0910*/ 	.word	0x000000ff
        /*0914*/ 	.word	0x00022848
        /*0918*/ 	.short	0x0100
        /*091a*/ 	.byte	0x08
	.zero		1


	//   ....[6]....
        /*091c*/ 	.word	0x000004d0
        /*0920*/ 	.word	0x000000ff
        /*0924*/ 	.word	0x00022850
        /*0928*/ 	.short	0x0100
        /*092a*/ 	.byte	0x08
	.zero		1


	//   ....[7]....
        /*092c*/ 	.word	0x000004e0
        /*0930*/ 	.word	0x000000ff
        /*0934*/ 	.word	0x00022860
        /*0938*/ 	.short	0x0100
        /*093a*/ 	.byte	0x08
	.zero		1


	//   ....[8]....
        /*093c*/ 	.word	0x000004f0
        /*0940*/ 	.word	0x000000ff
        /*0944*/ 	.word	0x00022858
        /*0948*/ 	.short	0x0100
        /*094a*/ 	.byte	0x08
	.zero		1


	//   ....[9]....
        /*094c*/ 	.word	0x00000500
        /*0950*/ 	.word	0x000000ff
        /*0954*/ 	.word	0x00022868
        /*0958*/ 	.short	0x0100
        /*095a*/ 	.byte	0x08
	.zero		1


	//   ....[10]....
        /*095c*/ 	.word	0x000005f0
        /*0960*/ 	.word	0x000000ff
        /*0964*/ 	.word	0x00022870
        /*0968*/ 	.short	0x0100
        /*096a*/ 	.byte	0x06
	.zero		1


	//   ....[11]....
        /*096c*/ 	.word	0x00000600
        /*0970*/ 	.word	0x000000ff
        /*0974*/ 	.word	0x00022880
        /*0978*/ 	.short	0x0100
        /*097a*/ 	.byte	0x06
	.zero		1


	//   ....[12]....
        /*097c*/ 	.word	0x00000610
        /*0980*/ 	.word	0x000000ff
        /*0984*/ 	.word	0x00022878
        /*0988*/ 	.short	0x0100
        /*098a*/ 	.byte	0x06
	.zero		1


	//   ....[13]....
        /*098c*/ 	.word	0x00000620
        /*0990*/ 	.word	0x000000ff
        /*0994*/ 	.word	0x00022888
        /*0998*/ 	.short	0x0100
        /*099a*/ 	.byte	0x06
	.zero		1


	//   ....[14]....
        /*099c*/ 	.word	0x00000750
        /*09a0*/ 	.word	0x000000ff
        /*09a4*/ 	.word	0x00022890
        /*09a8*/ 	.short	0x0100
        /*09aa*/ 	.byte	0x08
	.zero		1


	//   ....[15]....
        /*09ac*/ 	.word	0x00000760
        /*09b0*/ 	.word	0x000000ff
        /*09b4*/ 	.word	0x000228a0
        /*09b8*/ 	.short	0x0100
        /*09ba*/ 	.byte	0x08
	.zero		1


	//   ....[16]....
        /*09bc*/ 	.word	0x00000770
        /*09c0*/ 	.word	0x000000ff
        /*09c4*/ 	.word	0x00022898
        /*09c8*/ 	.short	0x0100
        /*09ca*/ 	.byte	0x08
	.zero		1


	//   ....[17]....
        /*09cc*/ 	.word	0x00000780
        /*09d0*/ 	.word	0x000000ff
        /*09d4*/ 	.word	0x000228a8
        /*09d8*/ 	.short	0x0100
        /*09da*/ 	.byte	0x08
	.zero		1


	//   ....[18]....
        /*09dc*/ 	.word	0x000008b0
        /*09e0*/ 	.word	0x000000ff
        /*09e4*/ 	.word	0x000228b0
        /*09e8*/ 	.short	0x0100
        /*09ea*/ 	.byte	0x08
	.zero		1


	//   ....[19]....
        /*09ec*/ 	.word	0x000008c0
        /*09f0*/ 	.word	0x000000ff
        /*09f4*/ 	.word	0x000228c0
        /*09f8*/ 	.short	0x0100
        /*09fa*/ 	.byte	0x08
	.zero		1


	//   ....[20]....
        /*09fc*/ 	.word	0x000008d0
        /*0a00*/ 	.word	0x000000ff
        /*0a04*/ 	.word	0x000228b8
        /*0a08*/ 	.short	0x0100
        /*0a0a*/ 	.byte	0x08
	.zero		1


	//   ....[21]....
        /*0a0c*/ 	.word	0x000008e0
        /*0a10*/ 	.word	0x000000ff
        /*0a14*/ 	.word	0x000228c8
        /*0a18*/ 	.short	0x0100
        /*0a1a*/ 	.byte	0x08
	.zero		1


	//   ....[22]....
        /*0a1c*/ 	.word	0x00001f20
        /*0a20*/ 	.word	0x00000006
        /*0a24*/ 	.word	0x00022800
        /*0a28*/ 	.short	0x010a
        /*0a2a*/ 	.byte	0x3f
	.zero		1


	//   ....[23]....
        /*0a2c*/ 	.word	0x00001ff0
        /*0a30*/ 	.word	0x000000ff
        /*0a34*/ 	.word	0x00022830
        /*0a38*/ 	.short	0x010a
        /*0a3a*/ 	.byte	0x16
	.zero		1


	//   ....[24]....
        /*0a3c*/ 	.word	0x00002030
        /*0a40*/ 	.word	0x000000ff
        /*0a44*/ 	.word	0x00022830
        /*0a48*/ 	.short	0x010a
        /*0a4a*/ 	.byte	0x16
	.zero		1


	//   ....[25]....
        /*0a4c*/ 	.word	0x00003200
        /*0a50*/ 	.word	0x00000004
        /*0a54*/ 	.word	0x00000000
        /*0a58*/ 	.short	0x0101
        /*0a5a*/ 	.byte	0x3f
	.zero		1


	//   ....[26]....
        /*0a5c*/ 	.word	0x00003630
        /*0a60*/ 	.word	0x000000ff
        /*0a64*/ 	.word	0x00022850
        /*0a68*/ 	.short	0x010a
        /*0a6a*/ 	.byte	0x16
	.zero		1


	//   ....[27]....
        /*0a6c*/ 	.word	0x00003670
        /*0a70*/ 	.word	0x000000ff
        /*0a74*/ 	.word	0x00022850
        /*0a78*/ 	.short	0x010a
        /*0a7a*/ 	.byte	0x16
	.zero		1


	//   ....[28]....
        /*0a7c*/ 	.word	0x00003960
        /*0a80*/ 	.word	0x000000ff
        /*0a84*/ 	.word	0x00000000
        /*0a88*/ 	.short	0x0101
        /*0a8a*/ 	.byte	0x16
	.zero		1


	//   ....[29]....
        /*0a8c*/ 	.word	0x00003ae0
        /*0a90*/ 	.word	0x000000ff
        /*0a94*/ 	.word	0x00022830
        /*0a98*/ 	.short	0x010a
        /*0a9a*/ 	.byte	0x18
	.zero		1


	//   ....[30]....
        /*0a9c*/ 	.word	0x00003b20
        /*0aa0*/ 	.word	0x000000ff
        /*0aa4*/ 	.word	0x00022830
        /*0aa8*/ 	.short	0x010a
        /*0aaa*/ 	.byte	0x18
	.zero		1


	//   ....[31]....
        /*0aac*/ 	.word	0x00004a30
        /*0ab0*/ 	.word	0x0000000c
        /*0ab4*/ 	.word	0x00000000
        /*0ab8*/ 	.short	0x0101
        /*0aba*/ 	.byte	0x3f
	.zero		1


	//   ....[32]....
        /*0abc*/ 	.word	0x000053b0
        /*0ac0*/ 	.word	0x000000ff
        /*0ac4*/ 	.word	0x00022850
        /*0ac8*/ 	.short	0x010a
        /*0aca*/ 	.byte	0x18
	.zero		1


	//   ....[33]....
        /*0acc*/ 	.word	0x000053f0
        /*0ad0*/ 	.word	0x000000ff
        /*0ad4*/ 	.word	0x00022850
        /*0ad8*/ 	.short	0x010a
        /*0ada*/ 	.byte	0x18
	.zero		1


	//   ....[34]....
        /*0adc*/ 	.word	0x000056e0
        /*0ae0*/ 	.word	0x00000009
        /*0ae4*/ 	.word	0x00000000
        /*0ae8*/ 	.short	0x0101
        /*0aea*/ 	.byte	0x3f
	.zero		1


	//   ....[35]....
        /*0aec*/ 	.word	0x00007e10
        /*0af0*/ 	.word	0x000000ff
        /*0af4*/ 	.word	0x00000000
        /*0af8*/ 	.short	0x0101
        /*0afa*/ 	.byte	0x08
	.zero		1


	//   ....[36]....
        /*0afc*/ 	.word	0x00008620
        /*0b00*/ 	.word	0x000000ff
        /*0b04*/ 	.word	0x00000000
        /*0b08*/ 	.short	0x0101
        /*0b0a*/ 	.byte	0x08
	.zero		1


	//   ....[37]....
        /*0b0c*/ 	.word	0x0000c780
        /*0b10*/ 	.word	0x00000000
        /*0b14*/ 	.word	0x00022840
        /*0b18*/ 	.short	0x010a
        /*0b1a*/ 	.byte	0x3f
	.zero		1


	//   ....[38]....
        /*0b1c*/ 	.word	0x0000d4b0
        /*0b20*/ 	.word	0x00000012
        /*0b24*/ 	.word	0x00022800
        /*0b28*/ 	.short	0x0107
        /*0b2a*/ 	.byte	0x3f
	.zero		1


	//   ....[39]....
        /*0b2c*/ 	.word	0x0000d5a0
        /*0b30*/ 	.word	0x00000012
        /*0b34*/ 	.word	0x00022800
        /*0b38*/ 	.short	0x0101
        /*0b3a*/ 	.byte	0x3f
	.zero		1


	//   ....[40]....
        /*0b3c*/ 	.word	0x0000d5c0
        /*0b40*/ 	.word	0x00000012
        /*0b44*/ 	.word	0x00022820
        /*0b48*/ 	.short	0x010a
        /*0b4a*/ 	.byte	0x3f
	.zero		1


	//   ....[41]....
        /*0b4c*/ 	.word	0x0000d6a0
        /*0b50*/ 	.word	0x00000002
        /*0b54*/ 	.word	0x00022860
        /*0b58*/ 	.short	0x010a
        /*0b5a*/ 	.byte	0x3f
	.zero		1


	//   ....[42]....
        /*0b5c*/ 	.word	0x0000df50
        /*0b60*/ 	.word	0x00000003
        /*0b64*/ 	.word	0x00022840
        /*0b68*/ 	.short	0x010a
        /*0b6a*/ 	.byte	0x3f
	.zero		1


	//   ....[43]....
        /*0b6c*/ 	.word	0x0000e1a0
        /*0b70*/ 	.word	0x00000003
        /*0b74*/ 	.word	0x00022860
        /*0b78*/ 	.short	0x010a
        /*0b7a*/ 	.byte	0x3f
	.zero		1


	//   ....[44]....
        /*0b7c*/ 	.word	0x0000e990
        /*0b80*/ 	.word	0x00000004
        /*0b84*/ 	.word	0x00022840
        /*0b88*/ 	.short	0x010a
        /*0b8a*/ 	.byte	0x3f
	.zero		1


	//   ....[45]....
        /*0b8c*/ 	.word	0x0000ebe0
        /*0b90*/ 	.word	0x00000004
        /*0b94*/ 	.word	0x00022860
        /*0b98*/ 	.short	0x010a
        /*0b9a*/ 	.byte	0x3f
	.zero		1


	//   ....[46]....
        /*0b9c*/ 	.word	0x0000f360
        /*0ba0*/ 	.word	0x00000002
        /*0ba4*/ 	.word	0x00022840
        /*0ba8*/ 	.short	0x010a
        /*0baa*/ 	.byte	0x3f
	.zero		1


	//   ....[47]....
        /*0bac*/ 	.word	0x0000f5b0
        /*0bb0*/ 	.word	0x00000002
        /*0bb4*/ 	.word	0x00022860
        /*0bb8*/ 	.short	0x010a
        /*0bba*/ 	.byte	0x3f
	.zero		1


	//   ....[48]....
        /*0bbc*/ 	.word	0x00010af0
        /*0bc0*/ 	.word	0x00000000
        /*0bc4*/ 	.word	0x00022820
        /*0bc8*/ 	.short	0x010a
        /*0bca*/ 	.byte	0x3f
	.zero		1


	//   ....[49]....
        /*0bcc*/ 	.word	0x00010ce0
        /*0bd0*/ 	.word	0x00000006
        /*0bd4*/ 	.word	0x00000000
        /*0bd8*/ 	.short	0x010a
        /*0bda*/ 	.byte	0x3f
	.zero		1


	//   ....[50]....
        /*0bdc*/ 	.word	0x00010d10
        /*0be0*/ 	.word	0x00000007
        /*0be4*/ 	.word	0x00000000
        /*0be8*/ 	.short	0x010a
        /*0bea*/ 	.byte	0x3f
	.zero		1


	//   ....[51]....
        /*0bec*/ 	.word	0x00010d70
        /*0bf0*/ 	.word	0x00000004
        /*0bf4*/ 	.word	0x00000000
        /*0bf8*/ 	.short	0x010a
        /*0bfa*/ 	.byte	0x3f
	.zero		1


	//   ....[52]....
        /*0bfc*/ 	.word	0x00010da0
        /*0c00*/ 	.word	0x00000003
        /*0c04*/ 	.word	0x00000000
        /*0c08*/ 	.short	0x010a
        /*0c0a*/ 	.byte	0x3f
	.zero		1


	//   ....[53]....
        /*0c0c*/ 	.word	0x00010e00
        /*0c10*/ 	.word	0x00000006
        /*0c14*/ 	.word	0x00022800
        /*0c18*/ 	.short	0x010a
        /*0c1a*/ 	.byte	0x3f
	.zero		1


	//   ....[54]....
        /*0c1c*/ 	.word	0x00010e60
        /*0c20*/ 	.word	0x00000003
        /*0c24*/ 	.word	0x00022830
        /*0c28*/ 	.short	0x010a
        /*0c2a*/ 	.byte	0x3f
	.zero		1


	//   ....[55]....
        /*0c2c*/ 	.word	0x00010ec0
        /*0c30*/ 	.word	0x00000009
        /*0c34*/ 	.word	0x00022850
        /*0c38*/ 	.short	0x010a
        /*0c3a*/ 	.byte	0x3f
	.zero		1


	//   ....[56]....
        /*0c3c*/ 	.word	0x00010f20
        /*0c40*/ 	.word	0x00000003
        /*0c44*/ 	.word	0x00022830
        /*0c48*/ 	.short	0x010a
        /*0c4a*/ 	.byte	0x3f
	.zero		1


	//   ....[57]....
        /*0c4c*/ 	.word	0x00010f70
        /*0c50*/ 	.word	0x00000009
        /*0c54*/ 	.word	0x00022850
        /*0c58*/ 	.short	0x010a
        /*0c5a*/ 	.byte	0x3f
	.zero		1


	//   ....[58]....
        /*0c5c*/ 	.word	0x00011110
        /*0c60*/ 	.word	0x00000000
        /*0c64*/ 	.word	0x00022840
        /*0c68*/ 	.short	0x010a
        /*0c6a*/ 	.byte	0x3f
	.zero		1


	//   ....[59]....
        /*0c6c*/ 	.word	0x00011bd0
        /*0c70*/ 	.word	0x00000012
        /*0c74*/ 	.word	0x00022820
        /*0c78*/ 	.short	0x010a
        /*0c7a*/ 	.byte	0x3f
	.zero		1


	//   ....[60]....
        /*0c7c*/ 	.word	0x00011c20
        /*0c80*/ 	.word	0x00000002
        /*0c84*/ 	.word	0x00022860
        /*0c88*/ 	.short	0x010a
        /*0c8a*/ 	.byte	0x3f
	.zero		1


	//   ....[61]....
        /*0c8c*/ 	.word	0x00011c70
        /*0c90*/ 	.word	0x00000003
        /*0c94*/ 	.word	0x00022840
        /*0c98*/ 	.short	0x010a
        /*0c9a*/ 	.byte	0x3f
	.zero		1


	//   ....[62]....
        /*0c9c*/ 	.word	0x00011cc0
        /*0ca0*/ 	.word	0x00000003
        /*0ca4*/ 	.word	0x00022860
        /*0ca8*/ 	.short	0x010a
        /*0caa*/ 	.byte	0x3f
	.zero		1


	//   ....[63]....
        /*0cac*/ 	.word	0x00011d10
        /*0cb0*/ 	.word	0x00000004
        /*0cb4*/ 	.word	0x00022840
        /*0cb8*/ 	.short	0x010a
        /*0cba*/ 	.byte	0x3f
	.zero		1


	//   ....[64]....
        /*0cbc*/ 	.word	0x00011d60
        /*0cc0*/ 	.word	0x00000004
        /*0cc4*/ 	.word	0x00022860
        /*0cc8*/ 	.short	0x010a
        /*0cca*/ 	.byte	0x3f
	.zero		1


	//   ....[65]....
        /*0ccc*/ 	.word	0x00011db0
        /*0cd0*/ 	.word	0x00000002
        /*0cd4*/ 	.word	0x00022840
        /*0cd8*/ 	.short	0x010a
        /*0cda*/ 	.byte	0x3f
	.zero		1


	//   ....[66]....
        /*0cdc*/ 	.word	0x00011e00
        /*0ce0*/ 	.word	0x00000002
        /*0ce4*/ 	.word	0x00022860
        /*0ce8*/ 	.short	0x010a
        /*0cea*/ 	.byte	0x3f
	.zero		1


	//   ....[67]....
        /*0cec*/ 	.word	0x00012870
        /*0cf0*/ 	.word	0x00000000
        /*0cf4*/ 	.word	0x00022820
        /*0cf8*/ 	.short	0x010a
        /*0cfa*/ 	.byte	0x3f
	.zero		1


	//   ....[68]....
        /*0cfc*/ 	.word	0x00012a10
        /*0d00*/ 	.word	0x00000006
        /*0d04*/ 	.word	0x00000000
        /*0d08*/ 	.short	0x010a
        /*0d0a*/ 	.byte	0x3f
	.zero		1


	//   ....[69]....
        /*0d0c*/ 	.word	0x00012a60
        /*0d10*/ 	.word	0x00000007
        /*0d14*/ 	.word	0x00000000
        /*0d18*/ 	.short	0x010a
        /*0d1a*/ 	.byte	0x3f
	.zero		1


	//   ....[70]....
        /*0d1c*/ 	.word	0x00012ab0
        /*0d20*/ 	.word	0x00000004
        /*0d24*/ 	.word	0x00000000
        /*0d28*/ 	.short	0x010a
        /*0d2a*/ 	.byte	0x3f
	.zero		1


	//----- nvinfo : EIATTR_NUM_MBARRIERS
	.align		4
.L_209:
        /*0d2c*/ 	.byte	0x03, 0x38
        /*0d2e*/ 	.short	0x0016


	//----- nvinfo : EIATTR_EXIT_INSTR_OFFSETS
	.align		4
        /*0d30*/ 	.byte	0x04, 0x1c
        /*0d32*/ 	.short	(.L_211 - .L_210)


	//   ....[0]....
.L_210:
        /*0d34*/ 	.word	0x00000a70


	//   ....[1]....
        /*0d38*/ 	.word	0x0000a920


	//   ....[2]....
        /*0d3c*/ 	.word	0x00010df0


	//----- nvinfo : EIATTR_MAX_THREADS
	.align		4
.L_211:
        /*0d40*/ 	.byte	0x04, 0x05
        /*0d42*/ 	.short	(.L_213 - .L_212)
.L_212:
        /*0d44*/ 	.word	0x00000180
        /*0d48*/ 	.word	0x00000001
        /*0d4c*/ 	.word	0x00000001


	//----- nvinfo : EIATTR_CRS_STACK_SIZE
	.align		4
.L_213:
        /*0d50*/ 	.byte	0x04, 0x1e
        /*0d52*/ 	.short	(.L_215 - .L_214)
.L_214:
        /*0d54*/ 	.word	0x00000000


	//----- nvinfo : EIATTR_CBANK_PARAM_SIZE
	.align		4
.L_215:
        /*0d58*/ 	.byte	0x03, 0x19
        /*0d5a*/ 	.short	0x0af0


	//----- nvinfo : EIATTR_PARAM_CBANK
	.align		4
        /*0d5c*/ 	.byte	0x04, 0x0a
        /*0d5e*/ 	.short	(.L_217 - .L_216)
	.align		4
.L_216:
        /*0d60*/ 	.word	index@(.nv.constant0._ZN7cutlass13device_kernelIN5flash11enable_sm90INS1_16FlashAttnFwdSm90INS1_25CollectiveMainloopFwdSm90ILi2EN4cute5tupleIJNS5_1CILi1EEES8_S8_EEENS6_IJNS7_ILi128EEENS7_ILi96EEENS7_ILi64EEEEEELi256ENS_10bfloat16_tEfNS_4arch4Sm90ELb0ELb0ELb0ELb1ELb0ELb0ELb0ELb1ELb0ELb1ELb1ELb0EEENS1_21CollectiveEpilogueFwdINS6_IJSA_NS7_ILi256EEESB_EEES9_SE_SG_Li256ELb1ELb1ELb1ELb0EEENS1_36VarlenDynamicPersistentTileSchedulerILi128ELi96ELi256ELi128ELb1ELb1ELb1ELb0ELb1ELb1EEEEEEEEEvNT_6ParamsE)
        /*0d64*/ 	.short	0x0210
        /*0d66*/ 	.short	0x0af0


	//----- nvinfo : EIATTR_SW_WAR
	.align		4
.L_217:
        /*0d68*/ 	.byte	0x04, 0x36
        /*0d6a*/ 	.short	(.L_219 - .L_218)
.L_218:
        /*0d6c*/ 	.word	0x00000008
.L_219:


//--------------------- .nv.info._ZN7cutlass13device_kernelIN5flash11enable_sm90INS1_16FlashAttnFwdSm90INS1_25CollectiveMainloopFwdSm90ILi2EN4cute5tupleIJNS5_1CILi1EEES8_S8_EEENS6_IJNS7_ILi128EEENS7_ILi96EEENS7_ILi64EEEEEELi256ENS_10bfloat16_tEfNS_4arch4Sm90ELb0ELb0ELb0ELb1ELb0ELb1ELb0ELb1ELb0ELb1ELb1ELb0EEENS1_21CollectiveEpilogueFwdINS6_IJSA_NS7_ILi256EEESB_EEES9_SE_SG_Li256ELb1ELb1ELb1ELb0EEENS1_36VarlenDynamicPersistentTileSchedulerILi128ELi96ELi256ELi128ELb1ELb1ELb1ELb0ELb1ELb1EEEEEEEEEvNT_6ParamsE --------------------------
	.section	.nv.info._ZN7cutlass13device_kernelIN5flash11enable_sm90INS1_16FlashAttnFwdSm90INS1_25CollectiveMainloopFwdSm90ILi2EN4cute5tupleIJNS5_1CILi1EEES8_S8_EEENS6_IJNS7_ILi128EEENS7_ILi96EEENS7_ILi64EEEEEELi256ENS_10bfloat16_tEfNS_4arch4Sm90ELb0ELb0ELb0ELb1ELb0ELb1ELb0ELb1ELb0ELb1ELb1ELb0EEENS1_21CollectiveEpilogueFwdINS6_IJSA_NS7_ILi256EEESB_EEES9_SE_SG_Li256ELb1ELb1ELb1ELb0EEENS1_36VarlenDynamicPersistentTileSchedulerILi128ELi96ELi256ELi128ELb1ELb1ELb1ELb0ELb1ELb1EEEEEEEEEvNT_6ParamsE,"",@"SHT_CUDA_INFO"
	.sectionflags	@""
	.align	4


	//----- nvinfo : EIATTR_CUDA_API_VERSION
	.align		4
        /*0000*/ 	.byte	0x04, 0x37
        /*0002*/ 	.short	(.L_221 - .L_220)
.L_220:
        /*0004*/ 	.word	0x00000082


	//----- nvinfo : EIATTR_KPARAM_INFO
	.align		4
.L_221:
        /*0008*/ 	.byte	0x04, 0x17
        /*000a*/ 	.short	(.L_223 - .L_222)
.L_222:
        /*000c*/ 	.word	0x00000000
        /*0010*/ 	.short	0x0000
        /*0012*/ 	.short	0x0070
        /*0014*/ 	.byte	0x00, 0xf0, 0x01, 0x2a


	//----- nvinfo : EIATTR_SPARSE_MMA_MASK
	.align		4
.L_223:
        /*0018*/ 	.byte	0x03, 0x50
        /*001a*/ 	.short	0x0000


	//----- nvinfo : EIATTR_MAXREG_COUNT
	.align		4
        /*001c*/ 	.byte	0x03, 0x1b
        /*001e*/ 	.short	0x00a8


	//----- nvinfo : EIATTR_NUM_BARRIERS
	.align		4
        /*0020*/ 	.byte	0x02, 0x4c
        /*0022*/ 	.byte	0x10
	.zero		1


	//----- nvinfo : EIATTR_EXTERNS
	.align		4
        /*0024*/ 	.byte	0x04, 0x0f
        /*0026*/ 	.short	(.L_225 - .L_224)


	//   ....[0]....
	.align		4
.L_224:
        /*0028*/ 	.word	index@(__assertfail)


	//----- nvinfo : EIATTR_ANNOTATIONS
	.align		4
.L_225:
        /*002c*/ 	.byte	0x04, 0x55
        /*002e*/ 	.short	(.L_227 - .L_226)


	//   ....[0]....
.L_226:
        /* <DEDUP_REMOVED lines=81> */


	//----- nvinfo : EIATTR_MERCURY_ISA_VERSION
	.align		4
.L_227:
        /*0530*/ 	.byte	0x03, 0x5f
        /*0532*/ 	.short	0x0101


	//----- nvinfo : EIATTR_UNUSED_LOAD_BYTE_OFFSET
	.align		4
        /*0534*/ 	.byte	0x04, 0x44
        /*0536*/ 	.short	(.L_229 - .L_228)


	//   ....[0]....
.L_228:
        /*0538*/ 	.word	0x00000ac0
        /*053c*/ 	.word	0x0000fff0


	//   ....[1]....
        /*0540*/ 	.word	0x0000d110
        /*0544*/ 	.word	0x0000fff0


	//----- nvinfo : EIATTR_INT_WARP_WIDE_INSTR_OFFSETS
	.align		4
.L_229:
        /*0548*/ 	.byte	0x04, 0x31
        /*054a*/ 	.short	(.L_231 - .L_230)


	//   ....[0]....
.L_230:
        /*054c*/ 	.word	0x00000190


	//   ....[1]....
        /*0550*/ 	.word	0x000001d0


	//   ....[2]....
        /*0554*/ 	.word	0x00000240


	//   ....[3]....
        /*0558*/ 	.word	0x00014c90


	//   ....[4]....
        /*055c*/ 	.word	0x00014d20


	//   ....[5]....
        /*0560*/ 	.word	0x00018950


	//   ....[6]....
        /*0564*/ 	.word	0x000189e0


	//----- nvinfo : EIATTR_COOP_GROUP_MASK_REGIDS
	.align		4
.L_231:
        /*0568*/ 	.byte	0x04, 0x29
        /*056a*/ 	.short	(.L_233 - .L_232)


	//   ....[0]....
.L_232:
        /*056c*/ 	.word	0xffffffff


	//   ....[1]....
        /*0570*/ 	.word	0xffffffff


	//   ....[2]....
        /*0574*/ 	.word	0xffffffff


	//   ....[3]....
        /*0578*/ 	.word	0xffffffff


	//   ....[4]....
        /*057c*/ 	.word	0xffffffff


	//   ....[5]....
        /*0580*/ 	.word	0xffffffff


	//   ....[6]....
        /*0584*/ 	.word	0xffffffff


	//   ....[7]....
        /*0588*/ 	.word	0xffffffff


	//   ....[8]....
        /*058c*/ 	.word	0xffffffff


	//   ....[9]....
        /*0590*/ 	.word	0xffffffff


	//   ....[10]....
        /*0594*/ 	.word	0xffffffff


	//   ....[11]....
        /*0598*/ 	.word	0xffffffff


	//   ....[12]....
        /*059c*/ 	.word	0xffffffff


	//   ....[13]....
        /*05a0*/ 	.word	0xffffffff


	//   ....[14]....
        /*05a4*/ 	.word	0xffffffff


	//   ....[15]....
        /*05a8*/ 	.word	0xffffffff


	//   ....[16]....
        /*05ac*/ 	.word	0xffffffff


	//   ....[17]....
        /*05b0*/ 	.word	0xffffffff


	//   ....[18]....
        /*05b4*/ 	.word	0xffffffff


	//   ....[19]....
        /*05b8*/ 	.word	0xffffffff


	//   ....[20]....
        /*05bc*/ 	.word	0xffffffff


	//   ....[21]....
        /*05c0*/ 	.word	0xffffffff


	//   ....[22]....
        /*05c4*/ 	.word	0xffffffff


	//   ....[23]....
        /*05c8*/ 	.word	0xffffffff


	//   ....[24]....
        /*05cc*/ 	.word	0xffffffff


	//   ....[25]....
        /*05d0*/ 	.word	0xffffffff


	//   ....[26]....
        /*05d4*/ 	.word	0xffffffff


	//   ....[27]....
        /*05d8*/ 	.word	0xffffffff


	//   ....[28]....
        /*05dc*/ 	.word	0xffffffff


	//   ....[29]....
        /*05e0*/ 	.word	0xffffffff


	//   ....[30]....
        /*05e4*/ 	.word	0xffffffff


	//   ....[31]....
        /*05e8*/ 	.word	0xffffffff


	//   ....[32]....
        /*05ec*/ 	.word	0xffffffff


	//   ....[33]....
        /*05f0*/ 	.word	0xffffffff


	//   ....[34]....
        /*05f4*/ 	.word	0xffffffff


	//   ....[35]....
        /*05f8*/ 	.word	0xffffffff


	//   ....[36]....
        /*05fc*/ 	.word	0xffffffff


	//   ....[37]....
        /*0600*/ 	.word	0xffffffff


	//   ....[38]....
        /*0604*/ 	.word	0xffffffff


	//   ....[39]....
        /*0608*/ 	.word	0xffffffff


	//   ....[40]....
        /*060c*/ 	.word	0xffffffff


	//   ....[41]....
        /*0610*/ 	.word	0xffffffff


	//   ....[42]....
        /*0614*/ 	.word	0xffffffff


	//   ....[43]....
        /*0618*/ 	.word	0xffffffff


	//   ....[44]....
        /*061c*/ 	.word	0xffffffff


	//   ....[45]....
        /*0620*/ 	.word	0xffffffff


	//   ....[46]....
        /*0624*/ 	.word	0xffffffff


	//   ....[47]....
        /*0628*/ 	.word	0xffffffff


	//   ....[48]....
        /*062c*/ 	.word	0xffffffff


	//   ....[49]....
        /*0630*/ 	.word	0xffffffff


	//   ....[50]....
        /*0634*/ 	.word	0xffffffff


	//   ....[51]....
        /*0638*/ 	.word	0xffffffff


	//   ....[52]....
        /*063c*/ 	.word	0xffffffff


	//   ....[53]....
        /*0640*/ 	.word	0xffffffff


	//   ....[54]....
        /*0644*/ 	.word	0xffffffff


	//   ....[55]....
        /*0648*/ 	.word	0xffffffff


	//   ....[56]....
        /*064c*/ 	.word	0xffffffff


	//   ....[57]....
        /*0650*/ 	.word	0xffffffff


	//   ....[58]....
        /*0654*/ 	.word	0xffffffff


	//   ....[59]....
        /*0658*/ 	.word	0xffffffff


	//   ....[60]....
        /*065c*/ 	.word	0xffffffff


	//   ....[61]....
        /*0660*/ 	.word	0xffffffff


	//   ....[62]....
        /*0664*/ 	.word	0xffffffff


	//   ....[63]....
        /*0668*/ 	.word	0xffffffff


	//   ....[64]....
        /*066c*/ 	.word	0xffffffff


	//   ....[65]....
        /*0670*/ 	.word	0xffffffff


	//   ....[66]....
        /*0674*/ 	.word	0xffffffff


	//   ....[67]....
        /*0678*/ 	.word	0xffffffff


	//   ....[68]....
        /*067c*/ 	.word	0xffffffff


	//   ....[69]....
        /*0680*/ 	.word	0xffffffff


	//   ....[70]....
        /*0684*/ 	.word	0xffffffff


	//   ....[71]....
        /*0688*/ 	.word	0xffffffff


	//   ....[72]....
        /*068c*/ 	.word	0xffffffff


	//   ....[73]....
        /*0690*/ 	.word	0xffffffff


	//   ....[74]....
        /*0694*/ 	.word	0xffffffff


	//   ....[75]....
        /*0698*/ 	.word	0xffffffff


	//   ....[76]....
        /*069c*/ 	.word	0xffffffff


	//   ....[77]....
        /*06a0*/ 	.word	0xffffffff


	//   ....[78]....
        /*06a4*/ 	.word	0xffffffff


	//   ....[79]....
        /*06a8*/ 	.word	0xffffffff


	//   ....[80]....
        /*06ac*/ 	.word	0xffffffff


	//   ....[81]....
        /*06b0*/ 	.word	0xffffffff


	//   ....[82]....
        /*06b4*/ 	.word	0xffffffff


	//   ....[83]....
        /*06b8*/ 	.word	0xffffffff


	//   ....[84]....
        /*06bc*/ 	.word	0xffffffff


	//   ....[85]....
        /*06c0*/ 	.word	0xffffffff


	//   ....[86]....
        /*06c4*/ 	.word	0xffffffff


	//   ....[87]....
        /*06c8*/ 	.word	0xffffffff


	//   ....[88]....
        /*06cc*/ 	.word	0xffffffff


	//   ....[89]....
        /*06d0*/ 	.word	0xffffffff


	//   ....[90]....
        /*06d4*/ 	.word	0xffffffff


	//   ....[91]....
        /*06d8*/ 	.word	0xffffffff


	//   ....[92]....
        /*06dc*/ 	.word	0xffffffff


	//   ....[93]....
        /*06e0*/ 	.word	0xffffffff


	//   ....[94]....
        /*06e4*/ 	.word	0xffffffff


	//   ....[95]....
        /*06e8*/ 	.word	0xffffffff


	//   ....[96]....
        /*06ec*/ 	.word	0xffffffff


	//   ....[97]....
        /*06f0*/ 	.word	0xffffffff


	//   ....[98]....
        /*06f4*/ 	.word	0xffffffff


	//   ....[99]....
        /*06f8*/ 	.word	0xffffffff


	//   ....[100]....
        /*06fc*/ 	.word	0xffffffff


	//   ....[101]....
        /*0700*/ 	.word	0xffffffff


	//   ....[102]....
        /*0704*/ 	.word	0xffffffff


	//   ....[103]....
        /*0708*/ 	.word	0xffffffff


	//   ....[104]....
        /*070c*/ 	.word	0xffffffff


	//   ....[105]....
        /*0710*/ 	.word	0xffffffff


	//   ....[106]....
        /*0714*/ 	.word	0x0500000f


	//   ....[107]....
        /*0718*/ 	.word	0x0500000f


	//   ....[108]....
        /*071c*/ 	.word	0x0500000f


	//   ....[109]....
        /*0720*/ 	.word	0x0500000f


	//   ....[110]....
        /*0724*/ 	.word	0x0500000f


	//   ....[111]....
        /*0728*/ 	.word	0x0500000f


	//   ....[112]....
        /*072c*/ 	.word	0x0500000f


	//   ....[113]....
        /*0730*/ 	.word	0x0500000f


	//   ....[114]....
        /*0734*/ 	.word	0x0500000f


	//   ....[115]....
        /*0738*/ 	.word	0x0500000f


	//   ....[116]....
        /*073c*/ 	.word	0x0500000f


	//   ....[117]....
        /*0740*/ 	.word	0x0500000f


	//   ....[118]....
        /*0744*/ 	.word	0x0500000f


	//   ....[119]....
        /*0748*/ 	.word	0x0500000f


	//   ....[120]....
        /*074c*/ 	.word	0x0500000f


	//   ....[121]....
        /*0750*/ 	.word	0x0500000f


	//   ....[122]....
        /*0754*/ 	.word	0x0500000f


	//   ....[123]....
        /*0758*/ 	.word	0x0500000f


	//   ....[124]....
        /*075c*/ 	.word	0x0500000f


	//   ....[125]....
        /*0760*/ 	.word	0x0500000f


	//   ....[126]....
        /*0764*/ 	.word	0x0500000f


	//   ....[127]....
        /*0768*/ 	.word	0x0500000f


	//   ....[128]....
        /*076c*/ 	.word	0x0500000f


	//   ....[129]....
        /*0770*/ 	.word	0x0500000f


	//   ....[130]....
        /*0774*/ 	.word	0x0500000f


	//   ....[131]....
        /*0778*/ 	.word	0x0500000f


	//   ....[132]....
        /*077c*/ 	.word	0x0500000f


	//   ....[133]....
        /*0780*/ 	.word	0x0500000f


	//   ....[134]....
        /*0784*/ 	.word	0x0500000f


	//   ....[135]....
        /*0788*/ 	.word	0x0500000f


	//   ....[136]....
        /*078c*/ 	.word	0x0500000f


	//   ....[137]....
        /*0790*/ 	.word	0x0500000f


	//   ....[138]....
        /*0794*/ 	.word	0x0500000f


	//   ....[139]....
        /*0798*/ 	.word	0x0500000f


	//   ....[140]....
        /*079c*/ 	.word	0x0500000f


	//   ....[141]....
        /*07a0*/ 	.word	0x0500000f


	//   ....[142]....
        /*07a4*/ 	.word	0x0500000f


	//   ....[143]....
        /*07a8*/ 	.word	0x0500000f


	//   ....[144]....
        /*07ac*/ 	.word	0x0500000f


	//   ....[145]....
        /*07b0*/ 	.word	0x0500000f


	//   ....[146]....
        /*07b4*/ 	.word	0x0500000f


	//   ....[147]....
        /*07b8*/ 	.word	0x0500000f


	//   ....[148]....
        /*07bc*/ 	.word	0x0500000f


	//   ....[149]....
        /*07c0*/ 	.word	0x0500000f


	//   ....[150]....
        /*07c4*/ 	.word	0x0500000f


	//   ....[151]....
        /*07c8*/ 	.word	0x0500000f


	//   ....[152]....
        /*07cc*/ 	.word	0x0500000f


	//   ....[153]....
        /*07d0*/ 	.word	0x0500000f


	//   ....[154]....
        /*07d4*/ 	.word	0x0500000f


	//   ....[155]....
        /*07d8*/ 	.word	0x0500000f


	//   ....[156]....
        /*07dc*/ 	.word	0x0500000f


	//   ....[157]....
        /*07e0*/ 	.word	0x0500000f


	//   ....[158]....
        /*07e4*/ 	.word	0x0500000f


	//   ....[159]....
        /*07e8*/ 	.word	0x0500000f


	//   ....[160]....
        /*07ec*/ 	.word	0x0500000f


	//   ....[161]....
        /*07f0*/ 	.word	0x0500000f


	//   ....[162]....
        /*07f4*/ 	.word	0x0500000f


	//   ....[163]....
        /*07f8*/ 	.word	0x0500000f


	//   ....[164]....
        /*07fc*/ 	.word	0x0500000f


	//   ....[165]....
        /*0800*/ 	.word	0x0500000f


	//   ....[166]....
        /*0804*/ 	.word	0x0500000f


	//   ....[167]....
        /*0808*/ 	.word	0x0500000f


	//   ....[168]....
        /*080c*/ 	.word	0x0500000f


	//   ....[169]....
        /*0810*/ 	.word	0x0500000f


	//   ....[170]....
        /*0814*/ 	.word	0x0500000f


	//   ....[171]....
        /*0818*/ 	.word	0x0500000f


	//----- nvinfo : EIATTR_COOP_GROUP_INSTR_OFFSETS
	.align		4
.L_233:
        /*081c*/ 	.byte	0x04, 0x28
        /*081e*/ 	.short	(.L_235 - .L_234)


	//   ....[0]....
.L_234:
        /*0820*/ 	.word	0x00000070


	//   ....[1]....
        /*0824*/ 	.word	0x000001a0


	//   ....[2]....
        /*0828*/ 	.word	0x000001f0


	//   ....[3]....
        /*082c*/ 	.word	0x00000420


	//   ....[4]....
        /*0830*/ 	.word	0x00000580


	//   ....[5]....
        /*0834*/ 	.word	0x000006a0


	//   ....[6]....
        /*0838*/ 	.word	0x00000800


	//   ....[7]....
        /*083c*/ 	.word	0x00006610


	//   ....[8]....
        /*0840*/ 	.word	0x00006c00


	//   ....[9]....
        /*0844*/ 	.word	0x00006c10


	//   ....[10]....
        /*0848*/ 	.word	0x00006c20


	//   ....[11]....
        /*084c*/ 	.word	0x00006c30


	//   ....[12]....
        /*0850*/ 	.word	0x00007c10


	//   ....[13]....
        /*0854*/ 	.word	0x00007c20


	//   ....[14]....
        /*0858*/ 	.word	0x00007c30


	//   ....[15]....
        /*085c*/ 	.word	0x00007c40


	//   ....[16]....
        /*0860*/ 	.word	0x000095f0


	//   ....[17]....
        /*0864*/ 	.word	0x00009690


	//   ....[18]....
        /*0868*/ 	.word	0x00009930


	//   ....[19]....
        /*086c*/ 	.word	0x000099f0


	//   ....[20]....
        /*0870*/ 	.word	0x0000acc0


	//   ....[21]....
        /*0874*/ 	.word	0x0000ace0


	//   ....[22]....
        /*0878*/ 	.word	0x0000b510


	//   ....[23]....
        /*087c*/ 	.word	0x0000b5a0


	//   ....[24]....
        /*0880*/ 	.word	0x0000c690


	//   ....[25]....
        /*0884*/ 	.word	0x0000c730


	//   ....[26]....
        /*0888*/ 	.word	0x0000c7b0


	//   ....[27]....
        /*088c*/ 	.word	0x0000c980


	//   ....[28]....
        /*0890*/ 	.word	0x0000e180


	//   ....[29]....
        /*0894*/ 	.word	0x0000e190


	//   ....[30]....
        /*0898*/ 	.word	0x0000e1a0


	//   ....[31]....
        /*089c*/ 	.word	0x0000e1b0


	//   ....[32]....
        /*08a0*/ 	.word	0x0000ebb0


	//   ....[33]....
        /*08a4*/ 	.word	0x0000ebc0


	//   ....[34]....
        /*08a8*/ 	.word	0x0000edc0


	//   ....[35]....
        /*08ac*/ 	.word	0x0000edd0


	//   ....[36]....
        /*08b0*/ 	.word	0x0000ef90


	//   ....[37]....
        /*08b4*/ 	.word	0x0000efa0


	//   ....[38]....
        /*08b8*/ 	.word	0x0000f160


	//   ....[39]....
        /*08bc*/ 	.word	0x0000f170


	//   ....[40]....
        /*08c0*/ 	.word	0x0000f5d0


	//   ....[41]....
        /*08c4*/ 	.word	0x0000f5e0


	//   ....[42]....
        /*08c8*/ 	.word	0x000102c0


	//   ....[43]....
        /*08cc*/ 	.word	0x000102d0


	//   ....[44]....
        /*08d0*/ 	.word	0x000117d0


	//   ....[45]....
        /*08d4*/ 	.word	0x000117e0


	//   ....[46]....
        /*08d8*/ 	.word	0x000119b0


	//   ....[47]....
        /*08dc*/ 	.word	0x000119c0


	//   ....[48]....
        /*08e0*/ 	.word	0x00011b80


	//   ....[49]....
        /*08e4*/ 	.word	0x00011b90


	//   ....[50]....
        /*08e8*/ 	.word	0x00011d50


	//   ....[51]....
        /*08ec*/ 	.word	0x00011d60


	//   ....[52]....
        /*08f0*/ 	.word	0x00011f80


	//   ....[53]....
        /*08f4*/ 	.word	0x000121b0


	//   ....[54]....
        /*08f8*/ 	.word	0x000121e0


	//   ....[55]....
        /*08fc*/ 	.word	0x00012210


	//   ....[56]....
        /*0900*/ 	.word	0x00012240


	//   ....[57]....
        /*0904*/ 	.word	0x00012270


	//   ....[58]....
        /*0908*/ 	.word	0x000122a0


	//   ....[59]....
        /*090c*/ 	.word	0x00012440


	//   ....[60]....
        /*0910*/ 	.word	0x00012470


	//   ....[61]....
        /*0914*/ 	.word	0x000124a0


	//   ....[62]....
        /*0918*/ 	.word	0x000124d0


	//   ....[63]....
        /*091c*/ 	.word	0x00012500


	//   ....[64]....
        /*0920*/ 	.word	0x00012530


	//   ....[65]....
        /*0924*/ 	.word	0x000125c0


	//   ....[66]....
        /*0928*/ 	.word	0x000125f0


	//   ....[67]....
        /*092c*/ 	.word	0x00012600


	//   ....[68]....
        /*0930*/ 	.word	0x000126b0


	//   ....[69]....
        /*0934*/ 	.word	0x000136c0


	//   ....[70]....
        /*0938*/ 	.word	0x00015270


	//   ....[71]....
        /*093c*/ 	.word	0x00015d60


	//   ....[72]....
        /*0940*/ 	.word	0x00015da0


	//   ....[73]....
        /*0944*/ 	.word	0x00015e40


	//   ....[74]....
        /*0948*/ 	.word	0x00015e50


	//   ....[75]....
        /*094c*/ 	.word	0x00015ed0


	//   ....[76]....
        /*0950*/ 	.word	0x00015ee0


	//   ....[77]....
        /*0954*/ 	.word	0x00015f60


	//   ....[78]....
        /*0958*/ 	.word	0x00015f70


	//   ....[79]....
        /*095c*/ 	.word	0x00015ff0


	//   ....[80]....
        /*0960*/ 	.word	0x00016000


	//   ....[81]....
        /*0964*/ 	.word	0x00016080


	//   ....[82]....
        /*0968*/ 	.word	0x00016090


	//   ....[83]....
        /*096c*/ 	.word	0x00016110


	//   ....[84]....
        /*0970*/ 	.word	0x00016120


	//   ....[85]....
        /*0974*/ 	.word	0x00016170


	//   ....[86]....
        /*0978*/ 	.word	0x00016190


	//   ....[87]....
        /*097c*/ 	.word	0x00018c70


	//   ....[88]....
        /*0980*/ 	.word	0x00018cf0


	//   ....[89]....
        /*0984*/ 	.word	0x00018d20


	//   ....[90]....
        /*0988*/ 	.word	0x00018d30


	//   ....[91]....
        /*098c*/ 	.word	0x00018d60


	//   ....[92]....
        /*0990*/ 	.word	0x00018d90


	//   ....[93]....
        /*0994*/ 	.word	0x00018dc0


	//   ....[94]....
        /*0998*/ 	.word	0x00018df0


	//   ....[95]....
        /*099c*/ 	.word	0x00018fb0


	//   ....[96]....
        /*09a0*/ 	.word	0x00018fe0


	//   ....[97]....
        /*09a4*/ 	.word	0x00019010


	//   ....[98]....
        /*09a8*/ 	.word	0x00019040


	//   ....[99]....
        /*09ac*/ 	.word	0x00019070


	//   ....[100]....
        /*09b0*/ 	.word	0x000190a0


	//   ....[101]....
        /*09b4*/ 	.word	0x00019160


	//   ....[102]....
        /*09b8*/ 	.word	0x00019180


	//   ....[103]....
        /*09bc*/ 	.word	0x00019190


	//   ....[104]....
        /*09c0*/ 	.word	0x000191f0


	//   ....[105]....
        /*09c4*/ 	.word	0x00019910


	//   ....[106]....
        /*09c8*/ 	.word	0x00019d20


	//   ....[107]....
        /*09cc*/ 	.word	0x00019dc0


	//   ....[108]....
        /*09d0*/ 	.word	0x00019e50


	//   ....[109]....
        /*09d4*/ 	.word	0x00019ea0


	//   ....[110]....
        /*09d8*/ 	.word	0x00019ef0


	//   ....[111]....
        /*09dc*/ 	.word	0x00019fd0


	//   ....[112]....
        /*09e0*/ 	.word	0x0001a060


	//   ....[113]....
        /*09e4*/ 	.word	0x0001a0b0


	//   ....[114]....
        /*09e8*/ 	.word	0x0001a100


	//   ....[115]....
        /*09ec*/ 	.word	0x0001a310


	//   ....[116]....
        /*09f0*/ 	.word	0x0001a360


	//   ....[117]....
        /*09f4*/ 	.word	0x0001a3f0


	//   ....[118]....
        /*09f8*/ 	.word	0x0001a480


	//   ....[119]....
        /*09fc*/ 	.word	0x0001a510


	//   ....[120]....
        /*0a00*/ 	.word	0x0001a5a0


	//   ....[121]....
        /*0a04*/ 	.word	0x0001a630


	//   ....[122]....
        /*0a08*/ 	.word	0x0001a6c0


	//   ....[123]....
        /*0a0c*/ 	.word	0x0001a740


	//   ....[124]....
        /*0a10*/ 	.word	0x0001a790


	//   ....[125]....
        /*0a14*/ 	.word	0x0001a830


	//   ....[126]....
        /*0a18*/ 	.word	0x0001a8c0


	//   ....[127]....
        /*0a1c*/ 	.word	0x0001a940


	//   ....[128]....
        /*0a20*/ 	.word	0x0001a990


	//   ....[129]....
        /*0a24*/ 	.word	0x0001aa20


	//   ....[130]....
        /*0a28*/ 	.word	0x0001aab0


	//   ....[131]....
        /*0a2c*/ 	.word	0x0001ab40


	//   ....[132]....
        /*0a30*/ 	.word	0x0001abd0


	//   ....[133]....
        /*0a34*/ 	.word	0x0001ac60


	//   ....[134]....
        /*0a38*/ 	.word	0x0001acf0


	//   ....[135]....
        /*0a3c*/ 	.word	0x0001adb0


	//   ....[136]....
        /*0a40*/ 	.word	0x0001b090


	//   ....[137]....
        /*0a44*/ 	.word	0x0001b270


	//   ....[138]....
        /*0a48*/ 	.word	0x0001b2c0


	//   ....[139]....
        /*0a4c*/ 	.word	0x0001b320


	//   ....[140]....
        /*0a50*/ 	.word	0x0001b410


	//   ....[141]....
        /*0a54*/ 	.word	0x0001b470


	//   ....[142]....
        /*0a58*/ 	.word	0x0001b560


	//   ....[143]....
        /*0a5c*/ 	.word	0x0001b5c0


	//   ....[144]....
        /*0a60*/ 	.word	0x0001b6b0


	//   ....[145]....
        /*0a64*/ 	.word	0x0001b710


	//   ....[146]....
        /*0a68*/ 	.word	0x0001b800


	//   ....[147]....
        /*0a6c*/ 	.word	0x0001b860


	//   ....[148]....
        /*0a70*/ 	.word	0x0001b950


	//   ....[149]....
        /*0a74*/ 	.word	0x0001b9b0


	//   ....[150]....
        /*0a78*/ 	.word	0x0001ba80


	//   ....[151]....
        /*0a7c*/ 	.word	0x0001bb00


	//   ....[152]....
        /*0a80*/ 	.word	0x0001bbd0


	//   ....[153]....
        /*0a84*/ 	.word	0x0001bf00


	//   ....[154]....
        /*0a88*/ 	.word	0x0001bfa0


	//   ....[155]....
        /*0a8c*/ 	.word	0x0001c140


	//   ....[156]....
        /*0a90*/ 	.word	0x0001c1c0


	//   ....[157]....
        /*0a94*/ 	.word	0x0001c240


	//   ....[158]....
        /*0a98*/ 	.word	0x0001c2c0


	//   ....[159]....
        /*0a9c*/ 	.word	0x0001c340


	//   ....[160]....
        /*0aa0*/ 	.word	0x0001c3d0


	//   ....[161]....
        /*0aa4*/ 	.word	0x0001c470


	//   ....[162]....
        /*0aa8*/ 	.word	0x0001c520


	//   ....[163]....
        /*0aac*/ 	.word	0x0001c5a0


	//   ....[164]....
        /*0ab0*/ 	.word	0x0001c620


	//   ....[165]....
        /*0ab4*/ 	.word	0x0001c6a0


	//   ....[166]....
        /*0ab8*/ 	.word	0x0001c730


	//   ....[167]....
        /*0abc*/ 	.word	0x0001c7b0


	//   ....[168]....
        /*0ac0*/ 	.word	0x0001c850


	//   ....[169]....
        /*0ac4*/ 	.word	0x0001c8a0


	//   ....[170]....
        /*0ac8*/ 	.word	0x0001c930


	//   ....[171]....
        /*0acc*/ 	.word	0x0001ca60


	//----- nvinfo : EIATTR_REG_RECONFIG
	.align		4
.L_235:
        /*0ad0*/ 	.byte	0x01, 0x54
	.zero		2


	//----- nvinfo : EIATTR_SYSCALL_OFFSETS
	.align		4
        /*0ad4*/ 	.byte	0x04, 0x46
        /*0ad6*/ 	.short	(.L_237 - .L_236)


	//   ....[0]....
.L_236:
        /*0ad8*/ 	.word	0x00001dd0


	//   ....[1]....
        /*0adc*/ 	.word	0x00001f20


	//   ....[2]....
        /*0ae0*/ 	.word	0x000067b0


	//   ....[3]....
        /*0ae4*/ 	.word	0x00006b20


	//   ....[4]....
        /*0ae8*/ 	.word	0x00014e90


	//   ....[5]....
        /*0aec*/ 	.word	0x00014fe0


	//   ....[6]....
        /*0af0*/ 	.word	0x000150e0


	//   ....[7]....
        /*0af4*/ 	.word	0x000159a0


	//----- nvinfo : EIATTR_MBARRIER_INSTR_OFFSETS
	.align		4
.L_237:
        /*0af8*/ 	.byte	0x04, 0x39
        /*0afa*/ 	.short	(.L_239 - .L_238)


	//   ....[0]....
.L_238:
        /*0afc*/ 	.word	0x000002d0
        /*0b00*/ 	.word	0x000000ff
        /*0b04*/ 	.word	0x00022800
        /*0b08*/ 	.short	0x0100
        /*0b0a*/ 	.byte	0x08
	.zero		1


	//   ....[1]....
        /*0b0c*/ 	.word	0x000002e0
        /*0b10*/ 	.word	0x000000ff
        /*0b14*/ 	.word	0x00022820
        /*0b18*/ 	.short	0x0100
        /*0b1a*/ 	.byte	0x08
	.zero		1


	//   ....[2]....
        /*0b1c*/ 	.word	0x000003d0
        /*0b20*/ 	.word	0x000000ff
        /*0b24*/ 	.word	0x00022830
        /*0b28*/ 	.short	0x0100
        /*0b2a*/ 	.byte	0x08
	.zero		1


	//   ....[3]....
        /*0b2c*/ 	.word	0x000003e0
        /*0b30*/ 	.word	0x000000ff
        /*0b34*/ 	.word	0x00022840
        /*0b38*/ 	.short	0x0100
        /*0b3a*/ 	.byte	0x08
	.zero		1


	//   ....[4]....
        /*0b3c*/ 	.word	0x000003f0
        /*0b40*/ 	.word	0x000000ff
        /*0b44*/ 	.word	0x00022838
        /*0b48*/ 	.short	0x0100
        /*0b4a*/ 	.byte	0x08
	.zero		1


	//   ....[5]....
        /*0b4c*/ 	.word	0x00000400
        /*0b50*/ 	.word	0x000000ff
        /*0b54*/ 	.word	0x00022848
        /*0b58*/ 	.short	0x0100
        /*0b5a*/ 	.byte	0x08
	.zero		1


	//   ....[6]....
        /*0b5c*/ 	.word	0x00000530
        /*0b60*/ 	.word	0x000000ff
        /*0b64*/ 	.word	0x00022850
        /*0b68*/ 	.short	0x0100
        /*0b6a*/ 	.byte	0x08
	.zero		1


	//   ....[7]....
        /*0b6c*/ 	.word	0x00000540
        /*0b70*/ 	.word	0x000000ff
        /*0b74*/ 	.word	0x00022860
        /*0b78*/ 	.short	0x0100
        /*0b7a*/ 	.byte	0x08
	.zero		1


	//   ....[8]....
        /*0b7c*/ 	.word	0x00000550
        /*0b80*/ 	.word	0x000000ff
        /*0b84*/ 	.word	0x00022858
        /*0b88*/ 	.short	0x0100
        /*0b8a*/ 	.byte	0x08
	.zero		1


	//   ....[9]....
        /*0b8c*/ 	.word	0x00000560
        /*0b90*/ 	.word	0x000000ff
        /*0b94*/ 	.word	0x00022868
        /*0b98*/ 	.short	0x0100
        /*0b9a*/ 	.byte	0x08
	.zero		1


	//   ....[10]....
        /*0b9c*/ 	.word	0x00000650
        /*0ba0*/ 	.word	0x000000ff
        /*0ba4*/ 	.word	0x00022870
        /*0ba8*/ 	.short	0x0100
        /*0baa*/ 	.byte	0x06
	.zero		1


	//   ....[11]....
        /*0bac*/ 	.word	0x00000660
        /*0bb0*/ 	.word	0x000000ff
        /*0bb4*/ 	.word	0x00022880
        /*0bb8*/ 	.short	0x0100
        /*0bba*/ 	.byte	0x06
	.zero		1


	//   ....[12]....
        /*0bbc*/ 	.word	0x00000670
        /*0bc0*/ 	.word	0x000000ff
        /*0bc4*/ 	.word	0x00022878
        /*0bc8*/ 	.short	0x0100
        /*0bca*/ 	.byte	0x06
	.zero		1


	//   ....[13]....
        /*0bcc*/ 	.word	0x00000680
        /*0bd0*/ 	.word	0x000000ff
        /*0bd4*/ 	.word	0x00022888
        /*0bd8*/ 	.short	0x0100
        /*0bda*/ 	.byte	0x06
	.zero		1


	//   ....[14]....
        /*0bdc*/ 	.word	0x000007b0
        /*0be0*/ 	.word	0x000000ff
        /*0be4*/ 	.word	0x00022890
        /*0be8*/ 	.short	0x0100
        /*0bea*/ 	.byte	0x08
	.zero		1


	//   ....[15]....
        /*0bec*/ 	.word	0x000007c0
        /*0bf0*/ 	.word	0x000000ff
        /*0bf4*/ 	.word	0x000228a0
        /*0bf8*/ 	.short	0x0100
        /*0bfa*/ 	.byte	0x08
	.zero		1


	//   ....[16]....
        /*0bfc*/ 	.word	0x000007d0
        /*0c00*/ 	.word	0x000000ff
        /*0c04*/ 	.word	0x00022898
        /*0c08*/ 	.short	0x0100
        /*0c0a*/ 	.byte	0x08
	.zero		1


	//   ....[17]....
        /*0c0c*/ 	.word	0x000007e0
        /*0c10*/ 	.word	0x000000ff
        /*0c14*/ 	.word	0x000228a8
        /*0c18*/ 	.short	0x0100
        /*0c1a*/ 	.byte	0x08
	.zero		1


	//   ....[18]....
        /*0c1c*/ 	.word	0x00000910
        /*0c20*/ 	.word	0x000000ff
        /*0c24*/ 	.word	0x000228b0
        /*0c28*/ 	.short	0x0100
        /*0c2a*/ 	.byte	0x08
	.zero		1


	//   ....[19]....
        /*0c2c*/ 	.word	0x00000920
        /*0c30*/ 	.word	0x000000ff
        /*0c34*/ 	.word	0x000228c0
        /*0c38*/ 	.short	0x0100
        /*0c3a*/ 	.byte	0x08
	.zero		1


	//   ....[20]....
        /*0c3c*/ 	.word	0x00000930
        /*0c40*/ 	.word	0x000000ff
        /*0c44*/ 	.word	0x000228b8
        /*0c48*/ 	.short	0x0100
        /*0c4a*/ 	.byte	0x08
	.zero		1


	//   ....[21]....
        /*0c4c*/ 	.word	0x00000940
        /*0c50*/ 	.word	0x000000ff
        /*0c54*/ 	.word	0x000228c8
        /*0c58*/ 	.short	0x0100
        /*0c5a*/ 	.byte	0x08
	.zero		1


	//   ....[22]....
        /*0c5c*/ 	.word	0x000031e0
        /*0c60*/ 	.word	0x0000005f
        /*0c64*/ 	.word	0x00022890
        /*0c68*/ 	.short	0x010a
        /*0c6a*/ 	.byte	0x3f
	.zero		1


	//   ....[23]....
        /*0c6c*/ 	.word	0x00004490
        /*0c70*/ 	.word	0x0000005f
        /*0c74*/ 	.word	0x00022890
        /*0c78*/ 	.short	0x010a
        /*0c7a*/ 	.byte	0x3f
	.zero		1


	//   ....[24]....
        /*0c7c*/ 	.word	0x000055c0
        /*0c80*/ 	.word	0x0000005f
        /*0c84*/ 	.word	0x00022890
        /*0c88*/ 	.short	0x010a
        /*0c8a*/ 	.byte	0x3f
	.zero		1


	//   ....[25]....
        /*0c8c*/ 	.word	0x000057d0
        /*0c90*/ 	.word	0x00000020
        /*0c94*/ 	.word	0x00000000
        /*0c98*/ 	.short	0x0101
        /*0c9a*/ 	.byte	0x3f
	.zero		1


	//   ....[26]....
        /*0c9c*/ 	.word	0x00005810
        /*0ca0*/ 	.word	0x0000005f
        /*0ca4*/ 	.word	0x000228b0
        /*0ca8*/ 	.short	0x010a
        /*0caa*/ 	.byte	0x3f
	.zero		1


	//   ....[27]....
        /*0cac*/ 	.word	0x00005e60
        /*0cb0*/ 	.word	0x0000005f
        /*0cb4*/ 	.word	0x00000000
        /*0cb8*/ 	.short	0x0101
        /*0cba*/ 	.byte	0x3f
	.zero		1


	//   ....[28]....
        /*0cbc*/ 	.word	0x00006840
        /*0cc0*/ 	.word	0x00000013
        /*0cc4*/ 	.word	0x00022800
        /*0cc8*/ 	.short	0x010a
        /*0cca*/ 	.byte	0x3f
	.zero		1


	//   ....[29]....
        /*0ccc*/ 	.word	0x00006890
        /*0cd0*/ 	.word	0x00000013
        /*0cd4*/ 	.word	0x00022800
        /*0cd8*/ 	.short	0x010a
        /*0cda*/ 	.byte	0x3f
	.zero		1


	//   ....[30]....
        /*0cdc*/ 	.word	0x00006eb0
        /*0ce0*/ 	.word	0x00000013
        /*0ce4*/ 	.word	0x00022800
        /*0ce8*/ 	.short	0x010a
        /*0cea*/ 	.byte	0x3f
	.zero		1


	//   ....[31]....
        /*0cec*/ 	.word	0x00007e10
        /*0cf0*/ 	.word	0x00000013
        /*0cf4*/ 	.word	0x00022800
        /*0cf8*/ 	.short	0x010a
        /*0cfa*/ 	.byte	0x3f
	.zero		1


	//   ....[32]....
        /*0cfc*/ 	.word	0x00008c50
        /*0d00*/ 	.word	0x0000000f
        /*0d04*/ 	.word	0x00022830
        /*0d08*/ 	.short	0x010a
        /*0d0a*/ 	.byte	0x3f
	.zero		1


	//   ....[33]....
        /*0d0c*/ 	.word	0x00008cf0
        /*0d10*/ 	.word	0x0000000f
        /*0d14*/ 	.word	0x00022830
        /*0d18*/ 	.short	0x010a
        /*0d1a*/ 	.byte	0x3f
	.zero		1


	//   ....[34]....
        /*0d1c*/ 	.word	0x00009e20
        /*0d20*/ 	.word	0x0000001b
        /*0d24*/ 	.word	0x00000000
        /*0d28*/ 	.short	0x0101
        /*0d2a*/ 	.byte	0x3f
	.zero		1


	//   ....[35]....
        /*0d2c*/ 	.word	0x0000a360
        /*0d30*/ 	.word	0x0000000f
        /*0d34*/ 	.word	0x00022850
        /*0d38*/ 	.short	0x010a
        /*0d3a*/ 	.byte	0x3f
	.zero		1


	//   ....[36]....
        /*0d3c*/ 	.word	0x0000a3b0
        /*0d40*/ 	.word	0x0000000f
        /*0d44*/ 	.word	0x00022850
        /*0d48*/ 	.short	0x010a
        /*0d4a*/ 	.byte	0x3f
	.zero		1


	//   ....[37]....
        /*0d4c*/ 	.word	0x0000a760
        /*0d50*/ 	.word	0x0000000f
        /*0d54*/ 	.word	0x00000000
        /*0d58*/ 	.short	0x0101
        /*0d5a*/ 	.byte	0x3f
	.zero		1


	//   ....[38]....
        /*0d5c*/ 	.word	0x0000a890
        /*0d60*/ 	.word	0x00000014
        /*0d64*/ 	.word	0x00022830
        /*0d68*/ 	.short	0x010a
        /*0d6a*/ 	.byte	0x3f
	.zero		1


	//   ....[39]....
        /*0d6c*/ 	.word	0x0000a8f0
        /*0d70*/ 	.word	0x00000014
        /*0d74*/ 	.word	0x00022830
        /*0d78*/ 	.short	0x010a
        /*0d7a*/ 	.byte	0x3f
	.zero		1


	//   ....[40]....
        /*0d7c*/ 	.word	0x0000bcf0
        /*0d80*/ 	.word	0x0000009a
        /*0d84*/ 	.word	0x00000000
        /*0d88*/ 	.short	0x0101
        /*0d8a*/ 	.byte	0x3f
	.zero		1


	//   ....[41]....
        /*0d8c*/ 	.word	0x0000c260
        /*0d90*/ 	.word	0x00000014
        /*0d94*/ 	.word	0x00022850
        /*0d98*/ 	.short	0x010a
        /*0d9a*/ 	.byte	0x3f
	.zero		1


	//   ....[42]....
        /*0d9c*/ 	.word	0x0000c2b0
        /*0da0*/ 	.word	0x00000014
        /*0da4*/ 	.word	0x00022850
        /*0da8*/ 	.short	0x010a
        /*0daa*/ 	.byte	0x3f
	.zero		1


	//   ....[43]....
        /*0dac*/ 	.word	0x0000c660
        /*0db0*/ 	.word	0x00000014
        /*0db4*/ 	.word	0x00000000
        /*0db8*/ 	.short	0x0101
        /*0dba*/ 	.byte	0x3f
	.zero		1


	//   ....[44]....
        /*0dbc*/ 	.word	0x0000eb50
        /*0dc0*/ 	.word	0x00000003
        /*0dc4*/ 	.word	0x00000000
        /*0dc8*/ 	.short	0x0101
        /*0dca*/ 	.byte	0x3f
	.zero		1


	//   ....[45]....
        /*0dcc*/ 	.word	0x0000f530
        /*0dd0*/ 	.word	0x00000003
        /*0dd4*/ 	.word	0x00000000
        /*0dd8*/ 	.short	0x0101
        /*0dda*/ 	.byte	0x3f
	.zero		1


	//   ....[46]....
        /*0ddc*/ 	.word	0x000137a0
        /*0de0*/ 	.word	0x00000012
        /*0de4*/ 	.word	0x00022820
        /*0de8*/ 	.short	0x010a
        /*0dea*/ 	.byte	0x3f
	.zero		1


	//   ....[47]....
        /*0dec*/ 	.word	0x00013870
        /*0df0*/ 	.word	0x00000004
        /*0df4*/ 	.word	0x000228a0
        /*0df8*/ 	.short	0x010a
        /*0dfa*/ 	.byte	0x3f
	.zero		1


	//   ....[48]....
        /*0dfc*/ 	.word	0x00013ab0
        /*0e00*/ 	.word	0x00000004
        /*0e04*/ 	.word	0x000228c0
        /*0e08*/ 	.short	0x010a
        /*0e0a*/ 	.byte	0x3f
	.zero		1


	//   ....[49]....
        /*0e0c*/ 	.word	0x00014150
        /*0e10*/ 	.word	0x00000005
        /*0e14*/ 	.word	0x000228a0
        /*0e18*/ 	.short	0x010a
        /*0e1a*/ 	.byte	0x3f
	.zero		1


	//   ....[50]....
        /*0e1c*/ 	.word	0x00014380
        /*0e20*/ 	.word	0x00000005
        /*0e24*/ 	.word	0x000228c0
        /*0e28*/ 	.short	0x010a
        /*0e2a*/ 	.byte	0x3f
	.zero		1


	//   ....[51]....
        /*0e2c*/ 	.word	0x000154e0
        /*0e30*/ 	.word	0x00000000
        /*0e34*/ 	.word	0x00022840
        /*0e38*/ 	.short	0x010a
        /*0e3a*/ 	.byte	0x3f
	.zero		1


	//   ....[52]....
        /*0e3c*/ 	.word	0x00016230
        /*0e40*/ 	.word	0x00000012
        /*0e44*/ 	.word	0x00022800
        /*0e48*/ 	.short	0x0107
        /*0e4a*/ 	.byte	0x3f
	.zero		1


	//   ....[53]....
        /*0e4c*/ 	.word	0x00016320
        /*0e50*/ 	.word	0x00000012
        /*0e54*/ 	.word	0x00022800
        /*0e58*/ 	.short	0x0101
        /*0e5a*/ 	.byte	0x3f
	.zero		1


	//   ....[54]....
        /*0e5c*/ 	.word	0x00016340
        /*0e60*/ 	.word	0x00000012
        /*0e64*/ 	.word	0x00022820
        /*0e68*/ 	.short	0x010a
        /*0e6a*/ 	.byte	0x3f
	.zero		1


	//   ....[55]....
        /*0e6c*/ 	.word	0x00016420
        /*0e70*/ 	.word	0x00000002
        /*0e74*/ 	.word	0x00022860
        /*0e78*/ 	.short	0x010a
        /*0e7a*/ 	.byte	0x3f
	.zero		1


	//   ....[56]....
        /*0e7c*/ 	.word	0x00016cd0
        /*0e80*/ 	.word	0x00000002
        /*0e84*/ 	.word	0x00022840
        /*0e88*/ 	.short	0x010a
        /*0e8a*/ 	.byte	0x3f
	.zero		1


	//   ....[57]....
        /*0e8c*/ 	.word	0x00016f20
        /*0e90*/ 	.word	0x00000002
        /*0e94*/ 	.word	0x00022860
        /*0e98*/ 	.short	0x010a
        /*0e9a*/ 	.byte	0x3f
	.zero		1


	//   ....[58]....
        /*0e9c*/ 	.word	0x00017710
        /*0ea0*/ 	.word	0x00000003
        /*0ea4*/ 	.word	0x00022840
        /*0ea8*/ 	.short	0x010a
        /*0eaa*/ 	.byte	0x3f
	.zero		1


	//   ....[59]....
        /*0eac*/ 	.word	0x00017960
        /*0eb0*/ 	.word	0x00000003
        /*0eb4*/ 	.word	0x00022860
        /*0eb8*/ 	.short	0x010a
        /*0eba*/ 	.byte	0x3f
	.zero		1


	//   ....[60]....
        /*0ebc*/ 	.word	0x000180e0
        /*0ec0*/ 	.word	0x00000003
        /*0ec4*/ 	.word	0x00022840
        /*0ec8*/ 	.short	0x010a
        /*0eca*/ 	.byte	0x3f
	.zero		1


	//   ....[61]....
        /*0ecc*/ 	.word	0x00018330
        /*0ed0*/ 	.word	0x00000003
        /*0ed4*/ 	.word	0x00022860
        /*0ed8*/ 	.short	0x010a
        /*0eda*/ 	.byte	0x3f
	.zero		1


	//   ....[62]....
        /*0edc*/ 	.word	0x00019890
        /*0ee0*/ 	.word	0x00000000
        /*0ee4*/ 	.word	0x00022820
        /*0ee8*/ 	.short	0x010a
        /*0eea*/ 	.byte	0x3f
	.zero		1


	//   ....[63]....
        /*0eec*/ 	.word	0x00019a70
        /*0ef0*/ 	.word	0x00000006
        /*0ef4*/ 	.word	0x00000000
        /*0ef8*/ 	.short	0x010a
        /*0efa*/ 	.byte	0x3f
	.zero		1


	//   ....[64]....
        /*0efc*/ 	.word	0x00019aa0
        /*0f00*/ 	.word	0x00000007
        /*0f04*/ 	.word	0x00000000
        /*0f08*/ 	.short	0x010a
        /*0f0a*/ 	.byte	0x3f
	.zero		1


	//   ....[65]....
        /*0f0c*/ 	.word	0x00019b00
        /*0f10*/ 	.word	0x00000004
        /*0f14*/ 	.word	0x00000000
        /*0f18*/ 	.short	0x010a
        /*0f1a*/ 	.byte	0x3f
	.zero		1


	//   ....[66]....
        /*0f1c*/ 	.word	0x00019b30
        /*0f20*/ 	.word	0x00000003
        /*0f24*/ 	.word	0x00000000
        /*0f28*/ 	.short	0x010a
        /*0f2a*/ 	.byte	0x3f
	.zero		1


	//   ....[67]....
        /*0f2c*/ 	.word	0x00019b90
        /*0f30*/ 	.word	0x0000005f
        /*0f34*/ 	.word	0x00022890
        /*0f38*/ 	.short	0x010a
        /*0f3a*/ 	.byte	0x3f
	.zero		1


	//   ....[68]....
        /*0f3c*/ 	.word	0x00019be0
        /*0f40*/ 	.word	0x0000005f
        /*0f44*/ 	.word	0x00022890
        /*0f48*/ 	.short	0x010a
        /*0f4a*/ 	.byte	0x3f
	.zero		1


	//   ....[69]....
        /*0f4c*/ 	.word	0x00019c30
        /*0f50*/ 	.word	0x0000005f
        /*0f54*/ 	.word	0x00022890
        /*0f58*/ 	.short	0x010a
        /*0f5a*/ 	.byte	0x3f
	.zero		1


	//   ....[70]....
        /*0f5c*/ 	.word	0x00019c80
        /*0f60*/ 	.word	0x0000005f
        /*0f64*/ 	.word	0x000228b0
        /*0f68*/ 	.short	0x010a
        /*0f6a*/ 	.byte	0x3f
	.zero		1


	//   ....[71]....
        /*0f6c*/ 	.word	0x00019f20
        /*0f70*/ 	.word	0x00000013
        /*0f74*/ 	.word	0x00022800
        /*0f78*/ 	.short	0x010a
        /*0f7a*/ 	.byte	0x3f
	.zero		1


	//   ....[72]....
        /*0f7c*/ 	.word	0x0001a130
        /*0f80*/ 	.word	0x00000013
        /*0f84*/ 	.word	0x00022800
        /*0f88*/ 	.short	0x010a
        /*0f8a*/ 	.byte	0x3f
	.zero		1


	//   ....[73]....
        /*0f8c*/ 	.word	0x0001a180
        /*0f90*/ 	.word	0x0000000f
        /*0f94*/ 	.word	0x00022830
        /*0f98*/ 	.short	0x010a
        /*0f9a*/ 	.byte	0x3f
	.zero		1


	//   ....[74]....
        /*0f9c*/ 	.word	0x0001a1d0
        /*0fa0*/ 	.word	0x0000000f
        /*0fa4*/ 	.word	0x00022850
        /*0fa8*/ 	.short	0x010a
        /*0faa*/ 	.byte	0x3f
	.zero		1


	//   ....[75]....
        /*0fac*/ 	.word	0x0001a220
        /*0fb0*/ 	.word	0x00000014
        /*0fb4*/ 	.word	0x00022830
        /*0fb8*/ 	.short	0x010a
        /*0fba*/ 	.byte	0x3f
	.zero		1


	//   ....[76]....
        /*0fbc*/ 	.word	0x0001a270
        /*0fc0*/ 	.word	0x00000014
        /*0fc4*/ 	.word	0x00022850
        /*0fc8*/ 	.short	0x010a
        /*0fca*/ 	.byte	0x3f
	.zero		1


	//   ....[77]....
        /*0fcc*/ 	.word	0x0001ae70
        /*0fd0*/ 	.word	0x00000012
        /*0fd4*/ 	.word	0x00022820
        /*0fd8*/ 	.short	0x010a
        /*0fda*/ 	.byte	0x3f
	.zero		1


	//   ....[78]....
        /*0fdc*/ 	.word	0x0001aec0
        /*0fe0*/ 	.word	0x00000004
        /*0fe4*/ 	.word	0x000228a0
        /*0fe8*/ 	.short	0x010a
        /*0fea*/ 	.byte	0x3f
	.zero		1


	//   ....[79]....
        /*0fec*/ 	.word	0x0001af10
        /*0ff0*/ 	.word	0x00000004
        /*0ff4*/ 	.word	0x000228c0
        /*0ff8*/ 	.short	0x010a
        /*0ffa*/ 	.byte	0x3f
	.zero		1


	//   ....[80]....
        /*0ffc*/ 	.word	0x0001af60
        /*1000*/ 	.word	0x00000005
        /*1004*/ 	.word	0x000228a0
        /*1008*/ 	.short	0x010a
        /*100a*/ 	.byte	0x3f
	.zero		1


	//   ....[81]....
        /*100c*/ 	.word	0x0001afb0
        /*1010*/ 	.word	0x00000005
        /*1014*/ 	.word	0x000228c0
        /*1018*/ 	.short	0x010a
        /*101a*/ 	.byte	0x3f
	.zero		1


	//   ....[82]....
        /*101c*/ 	.word	0x0001b150
        /*1020*/ 	.word	0x00000000
        /*1024*/ 	.word	0x00022840
        /*1028*/ 	.short	0x010a
        /*102a*/ 	.byte	0x3f
	.zero		1


	//   ....[83]....
        /*102c*/ 	.word	0x0001bc10
        /*1030*/ 	.word	0x00000012
        /*1034*/ 	.word	0x00022820
        /*1038*/ 	.short	0x010a
        /*103a*/ 	.byte	0x3f
	.zero		1


	//   ....[84]....
        /*103c*/ 	.word	0x0001bc60
        /*1040*/ 	.word	0x00000002
        /*1044*/ 	.word	0x00022860
        /*1048*/ 	.short	0x010a
        /*104a*/ 	.byte	0x3f
	.zero		1


	//   ....[85]....
        /*104c*/ 	.word	0x0001bcb0
        /*1050*/ 	.word	0x00000002
        /*1054*/ 	.word	0x00022840
        /*1058*/ 	.short	0x010a
        /*105a*/ 	.byte	0x3f
	.zero		1


	//   ....[86]....
        /*105c*/ 	.word	0x0001bd00
        /*1060*/ 	.word	0x00000002
        /*1064*/ 	.word	0x00022860
        /*1068*/ 	.short	0x010a
        /*106a*/ 	.byte	0x3f
	.zero		1


	//   ....[87]....
        /*106c*/ 	.word	0x0001bd50
        /*1070*/ 	.word	0x00000003
        /*1074*/ 	.word	0x00022840
        /*1078*/ 	.short	0x010a
        /*107a*/ 	.byte	0x3f
	.zero		1


	//   ....[88]....
        /*107c*/ 	.word	0x0001bda0
        /*1080*/ 	.word	0x00000003
        /*1084*/ 	.word	0x00022860
        /*1088*/ 	.short	0x010a
        /*108a*/ 	.byte	0x3f
	.zero		1


	//   ....[89]....
        /*108c*/ 	.word	0x0001bdf0
        /*1090*/ 	.word	0x00000003
        /*1094*/ 	.word	0x00022840
        /*1098*/ 	.short	0x010a
        /*109a*/ 	.byte	0x3f
	.zero		1


	//   ....[90]....
        /*109c*/ 	.word	0x0001be40
        /*10a0*/ 	.word	0x00000003
        /*10a4*/ 	.word	0x00022860
        /*10a8*/ 	.short	0x010a
        /*10aa*/ 	.byte	0x3f
	.zero		1


	//   ....[91]....
        /*10ac*/ 	.word	0x0001c980
        /*10b0*/ 	.word	0x00000000
        /*10b4*/ 	.word	0x00022820
        /*10b8*/ 	.short	0x010a
        /*10ba*/ 	.byte	0x3f
	.zero		1


	//   ....[92]....
        /*10bc*/ 	.word	0x0001cb20
        /*10c0*/ 	.word	0x00000006
        /*10c4*/ 	.word	0x00000000
        /*10c8*/ 	.short	0x010a
        /*10ca*/ 	.byte	0x3f
	.zero		1


	//   ....[93]....
        /*10cc*/ 	.word	0x0001cb70
        /*10d0*/ 	.word	0x00000007
        /*10d4*/ 	.word	0x00000000
        /*10d8*/ 	.short	0x010a
        /*10da*/ 	.byte	0x3f
	.zero		1


	//   ....[94]....
        /*10dc*/ 	.word	0x0001cbc0
        /*10e0*/ 	.word	0x00000004
        /*10e4*/ 	.word	0x00000000
        /*10e8*/ 	.short	0x010a
        /*10ea*/ 	.byte	0x3f
	.zero		1


	//----- nvinfo : EIATTR_NUM_MBARRIERS
	.align		4
.L_239:
        /*10ec*/ 	.byte	0x03, 0x38
        /*10ee*/ 	.short	0x0016


	//----- nvinfo : EIATTR_EXIT_INSTR_OFFSETS
	.align		4
        /*10f0*/ 	.byte	0x04, 0x1c
        /*10f2*/ 	.short	(.L_241 - .L_240)


	//   ....[0]....
.L_240:
        /*10f4*/ 	.word	0x00019b80


	//----- nvinfo : EIATTR_MAX_THREADS
	.align		4
.L_241:
        /*10f8*/ 	.byte	0x04, 0x05
        /*10fa*/ 	.short	(.L_243 - .L_242)
.L_242:
        /*10fc*/ 	.word	0x00000180
        /*1100*/ 	.word	0x00000001
        /*1104*/ 	.word	0x00000001


	//----- nvinfo : EIATTR_CRS_STACK_SIZE
	.align		4
.L_243:
        /*1108*/ 	.byte	0x04, 0x1e
        /*110a*/ 	.short	(.L_245 - .L_244)
.L_244:
        /*110c*/ 	.word	0x00000000


	//----- nvinfo : EIATTR_CBANK_PARAM_SIZE
	.align		4
.L_245:
        /*1110*/ 	.byte	0x03, 0x19
        /*1112*/ 	.short	0x0af0


	//----- nvinfo : EIATTR_PARAM_CBANK
	.align		4
        /*1114*/ 	.byte	0x04, 0x0a
        /*1116*/ 	.short	(.L_247 - .L_246)
	.align		4
.L_246:
        /*1118*/ 	.word	index@(.nv.constant0._ZN7cutlass13device_kernelIN5flash11enable_sm90INS1_16FlashAttnFwdSm90INS1_25CollectiveMainloopFwdSm90ILi2EN4cute5tupleIJNS5_1CILi1EEES8_S8_EEENS6_IJNS7_ILi128EEENS7_ILi96EEENS7_ILi64EEEEEELi256ENS_10bfloat16_tEfNS_4arch4Sm90ELb0ELb0ELb0ELb1ELb0ELb1ELb0ELb1ELb0ELb1ELb1ELb0EEENS1_21CollectiveEpilogueFwdINS6_IJSA_NS7_ILi256EEESB_EEES9_SE_SG_Li256ELb1ELb1ELb1ELb0EEENS1_36VarlenDynamicPersistentTileSchedulerILi128ELi96ELi256ELi128ELb1ELb1ELb1ELb0ELb1ELb1EEEEEEEEEvNT_6ParamsE)
        /*111c*/ 	.short	0x0210
        /*111e*/ 	.short	0x0af0


	//----- nvinfo : EIATTR_SW_WAR
	.align		4
.L_247:
        /*1120*/ 	.byte	0x04, 0x36
        /*1122*/ 	.short	(.L_249 - .L_248)
.L_248:
        /*1124*/ 	.word	0x00000008
.L_249:


//--------------------- .nv.info._ZN7cutlass13device_kernelIN5flash11enable_sm90INS1_16FlashAttnFwdSm90INS1_25CollectiveMainloopFwdSm90ILi2EN4cute5tupleIJNS5_1CILi1EEES8_S8_EEENS6_IJNS7_ILi128EEENS7_ILi96EEENS7_ILi64EEEEEELi256ENS_10bfloat16_tEfNS_4arch4Sm90ELb0ELb0ELb0ELb1ELb0ELb0ELb1ELb1ELb0ELb1ELb1ELb0EEENS1_21CollectiveEpilogueFwdINS6_IJSA_NS7_ILi256EEESB_EEES9_SE_SG_Li256ELb1ELb1ELb1ELb0EEENS1_36VarlenDynamicPersistentTileSchedulerILi128ELi96ELi256ELi128ELb1ELb1ELb1ELb0ELb1ELb1EEEEEEEEEvNT_6ParamsE --------------------------
	.section	.nv.info._ZN7cutlass13device_kernelIN5flash11enable_sm90INS1_16FlashAttnFwdSm90INS1_25CollectiveMainloopFwdSm90ILi2EN4cute5tupleIJNS5_1CILi1EEES8_S8_EEENS6_IJNS7_ILi128EEENS7_ILi96EEENS7_ILi64EEEEEELi256ENS_10bfloat16_tEfNS_4arch4Sm90ELb0ELb0ELb0ELb1ELb0ELb0ELb1ELb1ELb0ELb1ELb1ELb0EEENS1_21CollectiveEpilogueFwdINS6_IJSA_NS7_ILi256EEESB_EEES9_SE_SG_Li256ELb1ELb1ELb1ELb0EEENS1_36VarlenDynamicPersistentTileSchedulerILi128ELi96ELi256ELi128ELb1ELb1ELb1ELb0ELb1ELb1EEEEEEEEEvNT_6ParamsE,"",@"SHT_CUDA_INFO"
	.sectionflags	@""
	.align	4


	//----- nvinfo : EIATTR_CUDA_API_VERSION
	.align		4
        /*0000*/ 	.byte	0x04, 0x37
        /*0002*/ 	.short	(.L_251 - .L_250)
.L_250:
        /*0004*/ 	.word	0x00000082


	//----- nvinfo : EIATTR_KPARAM_INFO
	.align		4
.L_251:
        /*0008*/ 	.byte	0x04, 0x17
        /*000a*/ 	.short	(.L_253 - .L_252)
.L_252:
        /*000c*/ 	.word	0x00000000
        /*0010*/ 	.short	0x0000
        /*0012*/ 	.short	0x0070
        /*0014*/ 	.byte	0x00, 0xf0, 0x01, 0x2e


	//----- nvinfo : EIATTR_SPARSE_MMA_MASK
	.align		4
.L_253:
        /*0018*/ 	.byte	0x03, 0x50
        /*001a*/ 	.short	0x0000


	//----- nvinfo : EIATTR_MAXREG_COUNT
	.align		4
        /*001c*/ 	.byte	0x03, 0x1b
        /*001e*/ 	.short	0x00a8


	//----- nvinfo : EIATTR_NUM_BARRIERS
	.align		4
        /*0020*/ 	.byte	0x02, 0x4c
        /*0022*/ 	.byte	0x10
	.zero		1


	//----- nvinfo : EIATTR_EXTERNS
	.align		4
        /*0024*/ 	.byte	0x04, 0x0f
        /*0026*/ 	.short	(.L_255 - .L_254)


	//   ....[0]....
	.align		4
.L_254:
        /*0028*/ 	.word	index@(__assertfail)


	//----- nvinfo : EIATTR_ANNOTATIONS
	.align		4
.L_255:
        /*002c*/ 	.byte	0x04, 0x55
        /*002e*/ 	.short	(.L_257 - .L_256)


	//   ....[0]....
.L_256:
        /* <DEDUP_REMOVED lines=97> */
        /*0634*/ 	.byte	0xf0, 0x46, 0x01, 0x00


	//----- nvinfo : EIATTR_MERCURY_ISA_VERSION
	.align		4
.L_257:
        /*0638*/ 	.byte	0x03, 0x5f
        /*063a*/ 	.short	0x0101


	//----- nvinfo : EIATTR_UNUSED_LOAD_BYTE_OFFSET
	.align		4
        /*063c*/ 	.byte	0x04, 0x44
        /*063e*/ 	.short	(.L_259 - .L_258)


	//   ....[0]....
.L_258:
        /*0640*/ 	.word	0x00000a50
        /*0644*/ 	.word	0x0000fff0


	//   ....[1]....
        /*0648*/ 	.word	0x00006ed0
        /*064c*/ 	.word	0x0000fff0


	//----- nvinfo : EIATTR_INT_WARP_WIDE_INSTR_OFFSETS
	.align		4
.L_259:
        /*0650*/ 	.byte	0x04, 0x31
        /*0652*/ 	.short	(.L_261 - .L_260)


	//   ....[0]....
.L_260:
        /*0654*/ 	.word	0x00000120


	//   ....[1]....
        /*0658*/ 	.word	0x00000160


	//   ....[2]....
        /*065c*/ 	.word	0x000001d0


	//   ....[3]....
        /*0660*/ 	.word	0x00000240


	//   ....[4]....
        /*0664*/ 	.word	0x0000cbf0


	//   ....[5]....
        /*0668*/ 	.word	0x0000cc80


	//   ....[6]....
        /*066c*/ 	.word	0x00011520


	//   ....[7]....
        /*0670*/ 	.word	0x000115b0


	//----- nvinfo : EIATTR_COOP_GROUP_MASK_REGIDS
	.align		4
.L_261:
        /*0674*/ 	.byte	0x04, 0x29
        /*0676*/ 	.short	(.L_263 - .L_262)


	//   ....[0]....
.L_262:
        /*0678*/ 	.word	0xffffffff


	//   ....[1]....
        /*067c*/ 	.word	0xffffffff


	//   ....[2]....
        /*0680*/ 	.word	0xffffffff


	//   ....[3]....
        /*0684*/ 	.word	0xffffffff


	//   ....[4]....
        /*0688*/ 	.word	0xffffffff


	//   ....[5]....
        /*068c*/ 	.word	0xffffffff


	//   ....[6]....
        /*0690*/ 	.word	0xffffffff


	//   ....[7]....
        /*0694*/ 	.word	0xffffffff


	//   ....[8]....
        /*0698*/ 	.word	0xffffffff


	//   ....[9]....
        /*069c*/ 	.word	0xffffffff


	//   ....[10]....
        /*06a0*/ 	.word	0xffffffff


	//   ....[11]....
        /*06a4*/ 	.word	0xffffffff


	//   ....[12]....
        /*06a8*/ 	.word	0xffffffff


	//   ....[13]....
        /*06ac*/ 	.word	0xffffffff


	//   ....[14]....
        /*06b0*/ 	.word	0xffffffff


	//   ....[15]....
        /*06b4*/ 	.word	0xffffffff


	//   ....[16]....
        /*06b8*/ 	.word	0xffffffff


	//   ....[17]....
        /*06bc*/ 	.word	0xffffffff


	//   ....[18]....
        /*06c0*/ 	.word	0xffffffff


	//   ....[19]....
        /*06c4*/ 	.word	0xffffffff


	//   ....[20]....
        /*06c8*/ 	.word	0xffffffff


	//   ....[21]....
        /*06cc*/ 	.word	0xffffffff


	//   ....[22]....
        /*06d0*/ 	.word	0xffffffff


	//   ....[23]....
        /*06d4*/ 	.word	0xffffffff


	//   ....[24]....
        /*06d8*/ 	.word	0xffffffff


	//   ....[25]....
        /*06dc*/ 	.word	0xffffffff


	//   ....[26]....
        /*06e0*/ 	.word	0xffffffff


	//   ....[27]....
        /*06e4*/ 	.word	0xffffffff


	//   ....[28]....
        /*06e8*/ 	.word	0xffffffff


	//   ....[29]....
        /*06ec*/ 	.word	0xffffffff


	//   ....[30]....
        /*06f0*/ 	.word	0xffffffff


	//   ....[31]....
        /*06f4*/ 	.word	0xffffffff


	//   ....[32]....
        /*06f8*/ 	.word	0xffffffff


	//   ....[33]....
        /*06fc*/ 	.word	0xffffffff


	//   ....[34]....
        /*0700*/ 	.word	0xffffffff


	//   ....[35]....
        /*0704*/ 	.word	0xffffffff


	//   ....[36]....
        /*0708*/ 	.word	0xffffffff


	//   ....[37]....
        /*070c*/ 	.word	0xffffffff


	//   ....[38]....
        /*0710*/ 	.word	0xffffffff


	//   ....[39]....
        /*0714*/ 	.word	0xffffffff


	//   ....[40]....
        /*0718*/ 	.word	0xffffffff


	//   ....[41]....
        /*071c*/ 	.word	0xffffffff


	//   ....[42]....
        /*0720*/ 	.word	0xffffffff


	//   ....[43]....
        /*0724*/ 	.word	0xffffffff


	//   ....[44]....
        /*0728*/ 	.word	0xffffffff


	//   ....[45]....
        /*072c*/ 	.word	0xffffffff


	//   ....[46]....
        /*0730*/ 	.word	0xffffffff


	//   ....[47]....
        /*0734*/ 	.word	0xffffffff


	//   ....[48]....
        /*0738*/ 	.word	0xffffffff


	//   ....[49]....
        /*073c*/ 	.word	0xffffffff


	//   ....[50]....
        /*0740*/ 	.word	0xffffffff


	//   ....[51]....
        /*0744*/ 	.word	0xffffffff


	//   ....[52]....
        /*0748*/ 	.word	0xffffffff


	//   ....[53]....
        /*074c*/ 	.word	0xffffffff


	//   ....[54]....
        /*0750*/ 	.word	0xffffffff


	//   ....[55]....
        /*0754*/ 	.word	0xffffffff


	//   ....[56]....
        /*0758*/ 	.word	0xffffffff


	//   ....[57]....
        /*075c*/ 	.word	0xffffffff


	//   ....[58]....
        /*0760*/ 	.word	0xffffffff


	//   ....[59]....
        /*0764*/ 	.word	0xffffffff


	//   ....[60]....
        /*0768*/ 	.word	0xffffffff


	//   ....[61]....
        /*076c*/ 	.word	0xffffffff


	//   ....[62]....
        /*0770*/ 	.word	0xffffffff


	//   ....[63]....
        /*0774*/ 	.word	0xffffffff


	//   ....[64]....
        /*0778*/ 	.word	0xffffffff


	//   ....[65]....
        /*077c*/ 	.word	0xffffffff


	//   ....[66]....
        /*0780*/ 	.word	0xffffffff


	//   ....[67]....
        /*0784*/ 	.word	0xffffffff


	//   ....[68]....
        /*0788*/ 	.word	0xffffffff


	//   ....[69]....
        /*078c*/ 	.word	0xffffffff


	//   ....[70]....
        /*0790*/ 	.word	0xffffffff


	//   ....[71]....
        /*0794*/ 	.word	0xffffffff


	//   ....[72]....
        /*0798*/ 	.word	0xffffffff


	//   ....[73]....
        /*079c*/ 	.word	0xffffffff


	//   ....[74]....
        /*07a0*/ 	.word	0xffffffff


	//   ....[75]....
        /*07a4*/ 	.word	0xffffffff


	//   ....[76]....
        /*07a8*/ 	.word	0xffffffff


	//   ....[77]....
        /*07ac*/ 	.word	0xffffffff


	//   ....[78]....
        /*07b0*/ 	.word	0xffffffff


	//   ....[79]....
        /*07b4*/ 	.word	0xffffffff


	//   ....[80]....
        /*07b8*/ 	.word	0xffffffff


	//   ....[81]....
        /*07bc*/ 	.word	0xffffffff


	//   ....[82]....
        /*07c0*/ 	.word	0xffffffff


	//   ....[83]....
        /*07c4*/ 	.word	0xffffffff


	//   ....[84]....
        /*07c8*/ 	.word	0xffffffff


	//   ....[85]....
        /*07cc*/ 	.word	0xffffffff


	//   ....[86]....
        /*07d0*/ 	.word	0xffffffff


	//   ....[87]....
        /*07d4*/ 	.word	0xffffffff


	//   ....[88]....
        /*07d8*/ 	.word	0xffffffff


	//   ....[89]....
        /*07dc*/ 	.word	0xffffffff


	//   ....[90]....
        /*07e0*/ 	.word	0xffffffff


	//   ....[91]....
        /*07e4*/ 	.word	0xffffffff


	//   ....[92]....
        /*07e8*/ 	.word	0xffffffff


	//   ....[93]....
        /*07ec*/ 	.word	0xffffffff


	//   ....[94]....
        /*07f0*/ 	.word	0xffffffff


	//   ....[95]....
        /*07f4*/ 	.word	0xffffffff


	//   ....[96]....
        /*07f8*/ 	.word	0xffffffff


	//   ....[97]....
        /*07fc*/ 	.word	0xffffffff


	//   ....[98]....
        /*0800*/ 	.word	0xffffffff


	//   ....[99]....
        /*0804*/ 	.word	0xffffffff


	//   ....[100]....
        /*0808*/ 	.word	0xffffffff


	//   ....[101]....
        /*080c*/ 	.word	0xffffffff


	//   ....[102]....
        /*0810*/ 	.word	0xffffffff


	//   ....[103]....
        /*0814*/ 	.word	0xffffffff


	//   ....[104]....
        /*0818*/ 	.word	0xffffffff


	//   ....[105]....
        /*081c*/ 	.word	0xffffffff


	//   ....[106]....
        /*0820*/ 	.word	0xffffffff


	//   ....[107]....
        /*0824*/ 	.word	0xffffffff


	//   ....[108]....
        /*0828*/ 	.word	0xffffffff


	//   ....[109]....
        /*082c*/ 	.word	0xffffffff


	//   ....[110]....
        /*0830*/ 	.word	0xffffffff


	//   ....[111]....
        /*0834*/ 	.word	0xffffffff


	//   ....[112]....
        /*0838*/ 	.word	0xffffffff


	//   ....[113]....
        /*083c*/ 	.word	0x0500000f


	//   ....[114]....
        /*0840*/ 	.word	0x0500000f


	//   ....[115]....
        /*0844*/ 	.word	0x0500000f


	//   ....[116]....
        /*0848*/ 	.word	0x0500000f


	//   ....[117]....
        /*084c*/ 	.word	0x0500000f


	//   ....[118]....
        /*0850*/ 	.word	0x0500000f


	//   ....[119]....
        /*0854*/ 	.word	0x0500000f


	//   ....[120]....
        /*0858*/ 	.word	0x0500000f


	//   ....[121]....
        /*085c*/ 	.word	0x0500000f


	//   ....[122]....
        /*0860*/ 	.word	0x0500000f


	//   ....[123]....
        /*0864*/ 	.word	0x0500000f


	//   ....[124]....
        /*0868*/ 	.word	0x0500000f


	//   ....[125]....
        /*086c*/ 	.word	0x0500000f


	//   ....[126]....
        /*0870*/ 	.word	0x0500000f


	//   ....[127]....
        /*0874*/ 	.word	0x0500000f


	//   ....[128]....
        /*0878*/ 	.word	0x0500000f


	//   ....[129]....
        /*087c*/ 	.word	0x0500000f


	//   ....[130]....
        /*0880*/ 	.word	0x0500000f


	//   ....[131]....
        /*0884*/ 	.word	0x0500000f


	//   ....[132]....
        /*0888*/ 	.word	0x0500000f


	//   ....[133]....
        /*088c*/ 	.word	0x0500000f


	//   ....[134]....
        /*0890*/ 	.word	0x0500000f


	//   ....[135]....
        /*0894*/ 	.word	0x0500000f


	//   ....[136]....
        /*0898*/ 	.word	0x0500000f


	//   ....[137]....
        /*089c*/ 	.word	0x0500000f


	//   ....[138]....
        /*08a0*/ 	.word	0x0500000f


	//   ....[139]....
        /*08a4*/ 	.word	0x0500000f


	//   ....[140]....
        /*08a8*/ 	.word	0x0500000f


	//   ....[141]....
        /*08ac*/ 	.word	0x0500000f


	//   ....[142]....
        /*08b0*/ 	.word	0x0500000f


	//   ....[143]....
        /*08b4*/ 	.word	0x0500000f


	//   ....[144]....
        /*08b8*/ 	.word	0x0500000f


	//   ....[145]....
        /*08bc*/ 	.word	0x0500000f


	//   ....[146]....
        /*08c0*/ 	.word	0x0500000f


	//   ....[147]....
        /*08c4*/ 	.word	0x0500000f


	//   ....[148]....
        /*08c8*/ 	.word	0x0500000f


	//   ....[149]....
        /*08cc*/ 	.word	0x0500000f


	//   ....[150]....
        /*08d0*/ 	.word	0x0500000f


	//   ....[151]....
        /*08d4*/ 	.word	0x0500000f


	//   ....[152]....
        /*08d8*/ 	.word	0x0500000f


	//   ....[153]....
        /*08dc*/ 	.word	0x0500000f


	//   ....[154]....
        /*08e0*/ 	.word	0x0500000f


	//   ....[155]....
        /*08e4*/ 	.word	0x0500000f


	//   ....[156]....
        /*08e8*/ 	.word	0x0500000f


	//   ....[157]....
        /*08ec*/ 	.word	0x0500000f


	//   ....[158]....
        /*08f0*/ 	.word	0x0500000f


	//   ....[159]....
        /*08f4*/ 	.word	0x0500000f


	//   ....[160]....
        /*08f8*/ 	.word	0x0500000f


	//   ....[161]....
        /*08fc*/ 	.word	0x0500000f


	//   ....[162]....
        /*0900*/ 	.word	0x0500000f


	//   ....[163]....
        /*0904*/ 	.word	0x0500000f


	//   ....[164]....
        /*0908*/ 	.word	0x0500000f


	//----- nvinfo : EIATTR_COOP_GROUP_INSTR_OFFSETS
	.align		4
.L_263:
        /*090c*/ 	.byte	0x04, 0x28
        /*090e*/ 	.short	(.L_265 - .L_264)


	//   ....[0]....
.L_264:
        /*0910*/ 	.word	0x00000060


	//   ....[1]....
        /*0914*/ 	.word	0x00000130


	//   ....[2]....
        /*0918*/ 	.word	0x000001f0


	//   ....[3]....
        /*091c*/ 	.word	0x000003c0


	//   ....[4]....
        /*0920*/ 	.word	0x00000520


	//   ....[5]....
        /*0924*/ 	.word	0x00000640


	//   ....[6]....
        /*0928*/ 	.word	0x000007a0


	//   ....[7]....
        /*092c*/ 	.word	0x00001ba0


	//   ....[8]....
        /*0930*/ 	.word	0x00003220


	//   ....[9]....
        /*0934*/ 	.word	0x00003300


	//   ....[10]....
        /*0938*/ 	.word	0x000033b0


	//   ....[11]....
        /*093c*/ 	.word	0x00003500


	//   ....[12]....
        /*0940*/ 	.word	0x00004c90


	//   ....[13]....
        /*0944*/ 	.word	0x00004cb0


	//   ....[14]....
        /*0948*/ 	.word	0x00005510


	//   ....[15]....
        /*094c*/ 	.word	0x00005570


	//   ....[16]....
        /*0950*/ 	.word	0x000064d0


	//   ....[17]....
        /*0954*/ 	.word	0x00006500


	//   ....[18]....
        /*0958*/ 	.word	0x00006530


	//   ....[19]....
        /*095c*/ 	.word	0x00006540


	//   ....[20]....
        /*0960*/ 	.word	0x00007f40


	//   ....[21]....
        /*0964*/ 	.word	0x00007f50


	//   ....[22]....
        /*0968*/ 	.word	0x00007f60


	//   ....[23]....
        /*096c*/ 	.word	0x00007fb0


	//   ....[24]....
        /*0970*/ 	.word	0x00008a50


	//   ....[25]....
        /*0974*/ 	.word	0x00008a80


	//   ....[26]....
        /*0978*/ 	.word	0x00008c00


	//   ....[27]....
        /*097c*/ 	.word	0x00008c20


	//   ....[28]....
        /*0980*/ 	.word	0x00008d60


	//   ....[29]....
        /*0984*/ 	.word	0x00008d80


	//   ....[30]....
        /*0988*/ 	.word	0x00008ed0


	//   ....[31]....
        /*098c*/ 	.word	0x00008ef0


	//   ....[32]....
        /*0990*/ 	.word	0x000094f0


	//   ....[33]....
        /*0994*/ 	.word	0x00009520


	//   ....[34]....
        /*0998*/ 	.word	0x00009dd0


	//   ....[35]....
        /*099c*/ 	.word	0x00009de0


	//   ....[36]....
        /*09a0*/ 	.word	0x0000af40


	//   ....[37]....
        /*09a4*/ 	.word	0x0000af70


	//   ....[38]....
        /*09a8*/ 	.word	0x0000b0e0


	//   ....[39]....
        /*09ac*/ 	.word	0x0000b100


	//   ....[40]....
        /*09b0*/ 	.word	0x0000b240


	//   ....[41]....
        /*09b4*/ 	.word	0x0000b260


	//   ....[42]....
        /*09b8*/ 	.word	0x0000b3b0


	//   ....[43]....
        /*09bc*/ 	.word	0x0000b3d0


	//   ....[44]....
        /*09c0*/ 	.word	0x0000b5a0


	//   ....[45]....
        /*09c4*/ 	.word	0x0000b7e0


	//   ....[46]....
        /*09c8*/ 	.word	0x0000b810


	//   ....[47]....
        /*09cc*/ 	.word	0x0000b840


	//   ....[48]....
        /*09d0*/ 	.word	0x0000b870


	//   ....[49]....
        /*09d4*/ 	.word	0x0000b8a0


	//   ....[50]....
        /*09d8*/ 	.word	0x0000b8d0


	//   ....[51]....
        /*09dc*/ 	.word	0x0000ba70


	//   ....[52]....
        /*09e0*/ 	.word	0x0000baa0


	//   ....[53]....
        /*09e4*/ 	.word	0x0000bad0


	//   ....[54]....
        /*09e8*/ 	.word	0x0000bb00


	//   ....[55]....
        /*09ec*/ 	.word	0x0000bb30


	//   ....[56]....
        /*09f0*/ 	.word	0x0000bb60


	//   ....[57]....
        /*09f4*/ 	.word	0x0000bbf0


	//   ....[58]....
        /*09f8*/ 	.word	0x0000bc20


	//   ....[59]....
        /*09fc*/ 	.word	0x0000bc30


	//   ....[60]....
        /*0a00*/ 	.word	0x0000bce0


	//   ....[61]....
        /*0a04*/ 	.word	0x0000d1d0


	//   ....[62]....
        /*0a08*/ 	.word	0x0000dcb0


	//   ....[63]....
        /*0a0c*/ 	.word	0x0000dcd0


	//   ....[64]....
        /*0a10*/ 	.word	0x0000dce0


	//   ....[65]....
        /*0a14*/ 	.word	0x0000dd10


	//   ....[66]....
        /*0a18*/ 	.word	0x0000ddf0


	//   ....[67]....
        /*0a1c*/ 	.word	0x0000de80


	//   ....[68]....
        /*0a20*/ 	.word	0x0000deb0


	//   ....[69]....
        /*0a24*/ 	.word	0x0000df30


	//   ....[70]....
        /*0a28*/ 	.word	0x0000df60


	//   ....[71]....
        /*0a2c*/ 	.word	0x0000dfe0


	//   ....[72]....
        /*0a30*/ 	.word	0x0000e010


	//   ....[73]....
        /*0a34*/ 	.word	0x0000e090


	//   ....[74]....
        /*0a38*/ 	.word	0x0000e0c0


	//   ....[75]....
        /*0a3c*/ 	.word	0x0000e0e0


	//   ....[76]....
        /*0a40*/ 	.word	0x0000e130


	//   ....[77]....
        /*0a44*/ 	.word	0x0000e140


	//   ....[78]....
        /*0a48*/ 	.word	0x0000e870


	//   ....[79]....
        /*0a4c*/ 	.word	0x0000e8d0


	//   ....[80]....
        /*0a50*/ 	.word	0x0000e8e0


	//   ....[81]....
        /*0a54*/ 	.word	0x0000e980


	//   ....[82]....
        /*0a58*/ 	.word	0x0000ea10


	//   ....[83]....
        /*0a5c*/ 	.word	0x0000ea20


	//   ....[84]....
        /*0a60*/ 	.word	0x0000eab0


	//   ....[85]....
        /*0a64*/ 	.word	0x0000eac0


	//   ....[86]....
        /*0a68*/ 	.word	0x0000eb30


	//   ....[87]....
        /*0a6c*/ 	.word	0x0000eb40


	//   ....[88]....
        /*0a70*/ 	.word	0x0000ebc0


	//   ....[89]....
        /*0a74*/ 	.word	0x0000ebd0


	//   ....[90]....
        /*0a78*/ 	.word	0x0000ec50


	//   ....[91]....
        /*0a7c*/ 	.word	0x0000ec60


	//   ....[92]....
        /*0a80*/ 	.word	0x0000ec70


	//   ....[93]....
        /*0a84*/ 	.word	0x0000ecb0


	//   ....[94]....
        /*0a88*/ 	.word	0x00011840


	//   ....[95]....
        /*0a8c*/ 	.word	0x00011870


	//   ....[96]....
        /*0a90*/ 	.word	0x000118d0


	//   ....[97]....
        /*0a94*/ 	.word	0x00011900


	//   ....[98]....
        /*0a98*/ 	.word	0x00011930


	//   ....[99]....
        /*0a9c*/ 	.word	0x00011960


	//   ....[100]....
        /*0aa0*/ 	.word	0x00011990


	//   ....[101]....
        /*0aa4*/ 	.word	0x000119c0


	//   ....[102]....
        /*0aa8*/ 	.word	0x00011b80


	//   ....[103]....
        /*0aac*/ 	.word	0x00011bb0


	//   ....[104]....
        /*0ab0*/ 	.word	0x00011be0


	//   ....[105]....
        /*0ab4*/ 	.word	0x00011c10


	//   ....[106]....
        /*0ab8*/ 	.word	0x00011c40


	//   ....[107]....
        /*0abc*/ 	.word	0x00011c70


	//   ....[108]....
        /*0ac0*/ 	.word	0x00011d30


	//   ....[109]....
        /*0ac4*/ 	.word	0x00011d50


	//   ....[110]....
        /*0ac8*/ 	.word	0x00011d60


	//   ....[111]....
        /*0acc*/ 	.word	0x00011dc0


	//   ....[112]....
        /*0ad0*/ 	.word	0x000124e0


	//   ....[113]....
        /*0ad4*/ 	.word	0x00012a00


	//   ....[114]....
        /*0ad8*/ 	.word	0x00012b80


	//   ....[115]....
        /*0adc*/ 	.word	0x00012be0


	//   ....[116]....
        /*0ae0*/ 	.word	0x00012c50


	//   ....[117]....
        /*0ae4*/ 	.word	0x00012cc0


	//   ....[118]....
        /*0ae8*/ 	.word	0x00012d70


	//   ....[119]....
        /*0aec*/ 	.word	0x00012e60


	//   ....[120]....
        /*0af0*/ 	.word	0x00012f90


	//   ....[121]....
        /*0af4*/ 	.word	0x00013030


	//   ....[122]....
        /*0af8*/ 	.word	0x00013100


	//   ....[123]....
        /*0afc*/ 	.word	0x000131a0


	//   ....[124]....
        /*0b00*/ 	.word	0x00013270


	//   ....[125]....
        /*0b04*/ 	.word	0x00013310


	//   ....[126]....
        /*0b08*/ 	.word	0x000133e0


	//   ....[127]....
        /*0b0c*/ 	.word	0x00013480


	//   ....[128]....
        /*0b10*/ 	.word	0x00013530


	//   ....[129]....
        /*0b14*/ 	.word	0x000135d0


	//   ....[130]....
        /*0b18*/ 	.word	0x00013870


	//   ....[131]....
        /*0b1c*/ 	.word	0x00013920


	//   ....[132]....
        /*0b20*/ 	.word	0x00013a20


	//   ....[133]....
        /*0b24*/ 	.word	0x00013b10


	//   ....[134]....
        /*0b28*/ 	.word	0x00013bd0


	//   ....[135]....
        /*0b2c*/ 	.word	0x00013c90


	//   ....[136]....
        /*0b30*/ 	.word	0x00013d50


	//   ....[137]....
        /*0b34*/ 	.word	0x00013e10


	//   ....[138]....
        /*0b38*/ 	.word	0x00013ed0


	//   ....[139]....
        /*0b3c*/ 	.word	0x00013f90


	//   ....[140]....
        /*0b40*/ 	.word	0x00014050


	//   ....[141]....
        /*0b44*/ 	.word	0x00014100


	//   ....[142]....
        /*0b48*/ 	.word	0x00014200


	//   ....[143]....
        /*0b4c*/ 	.word	0x00014250


	//   ....[144]....
        /*0b50*/ 	.word	0x000142b0


	//   ....[145]....
        /*0b54*/ 	.word	0x00014390


	//   ....[146]....
        /*0b58*/ 	.word	0x000146c0


	//   ....[147]....
        /*0b5c*/ 	.word	0x00014760


	//   ....[148]....
        /*0b60*/ 	.word	0x00014900


	//   ....[149]....
        /*0b64*/ 	.word	0x00014980


	//   ....[150]....
        /*0b68*/ 	.word	0x00014a00


	//   ....[151]....
        /*0b6c*/ 	.word	0x00014a80


	//   ....[152]....
        /*0b70*/ 	.word	0x00014b00


	//   ....[153]....
        /*0b74*/ 	.word	0x00014b90


	//   ....[154]....
        /*0b78*/ 	.word	0x00014c30


	//   ....[155]....
        /*0b7c*/ 	.word	0x00014ce0


	//   ....[156]....
        /*0b80*/ 	.word	0x00014d60


	//   ....[157]....
        /*0b84*/ 	.word	0x00014de0


	//   ....[158]....
        /*0b88*/ 	.word	0x00014e60


	//   ....[159]....
        /*0b8c*/ 	.word	0x00014ef0


	//   ....[160]....
        /*0b90*/ 	.word	0x00014f70


	//   ....[161]....
        /*0b94*/ 	.word	0x00015010


	//   ....[162]....
        /*0b98*/ 	.word	0x00015060


	//   ....[163]....
        /*0b9c*/ 	.word	0x000150f0


	//   ....[164]....
        /*0ba0*/ 	.word	0x00015220


	//----- nvinfo : EIATTR_REG_RECONFIG
	.align		4
.L_265:
        /*0ba4*/ 	.byte	0x01, 0x54
	.zero		2


	//----- nvinfo : EIATTR_SYSCALL_OFFSETS
	.align		4
        /*0ba8*/ 	.byte	0x04, 0x46
        /*0baa*/ 	.short	(.L_267 - .L_266)


	//   ....[0]....
.L_266:
        /*0bac*/ 	.word	0x00001d20


	//   ....[1]....
        /*0bb0*/ 	.word	0x0000cdf0


	//   ....[2]....
        /*0bb4*/ 	.word	0x0000cf40


	//   ....[3]....
        /*0bb8*/ 	.word	0x0000d040


	//   ....[4]....
        /*0bbc*/ 	.word	0x0000d8a0


	//   ....[5]....
        /*0bc0*/ 	.word	0x0000e4b0


	//----- nvinfo : EIATTR_MBARRIER_INSTR_OFFSETS
	.align		4
.L_267:
        /*0bc4*/ 	.byte	0x04, 0x39
        /*0bc6*/ 	.short	(.L_269 - .L_268)


	//   ....[0]....
.L_268:
        /*0bc8*/ 	.word	0x00000260
        /*0bcc*/ 	.word	0x000000ff
        /*0bd0*/ 	.word	0x00032400
        /*0bd4*/ 	.short	0x0100
        /*0bd6*/ 	.byte	0x08
	.zero		1


	//   ....[1]....
        /*0bd8*/ 	.word	0x00000270
        /*0bdc*/ 	.word	0x000000ff
        /*0be0*/ 	.word	0x00032410
        /*0be4*/ 	.short	0x0100
        /*0be6*/ 	.byte	0x08
	.zero		1


	//   ....[2]....
        /*0be8*/ 	.word	0x00000280
        /*0bec*/ 	.word	0x000000ff
        /*0bf0*/ 	.word	0x00032420
        /*0bf4*/ 	.short	0x0100
        /*0bf6*/ 	.byte	0x08
	.zero		1


	//   ....[3]....
        /*0bf8*/ 	.word	0x00000370
        /*0bfc*/ 	.word	0x000000ff
        /*0c00*/ 	.word	0x00032430
        /*0c04*/ 	.short	0x0100
        /*0c06*/ 	.byte	0x08
	.zero		1


	//   ....[4]....
        /*0c08*/ 	.word	0x00000380
        /*0c0c*/ 	.word	0x000000ff
        /*0c10*/ 	.word	0x00032440
        /*0c14*/ 	.short	0x0100
        /*0c16*/ 	.byte	0x08
	.zero		1


	//   ....[5]....
        /*0c18*/ 	.word	0x00000390
        /*0c1c*/ 	.word	0x000000ff
        /*0c20*/ 	.word	0x00032438
        /*0c24*/ 	.short	0x0100
        /*0c26*/ 	.byte	0x08
	.zero		1


	//   ....[6]....
        /*0c28*/ 	.word	0x000003a0
        /*0c2c*/ 	.word	0x000000ff
        /*0c30*/ 	.word	0x00032448
        /*0c34*/ 	.short	0x0100
        /*0c36*/ 	.byte	0x08
	.zero		1


	//   ....[7]....
        /*0c38*/ 	.word	0x000004d0
        /*0c3c*/ 	.word	0x000000ff
        /*0c40*/ 	.word	0x00032450
        /*0c44*/ 	.short	0x0100
        /*0c46*/ 	.byte	0x08
	.zero		1


	//   ....[8]....
        /*0c48*/ 	.word	0x000004e0
        /*0c4c*/ 	.word	0x000000ff
        /*0c50*/ 	.word	0x00032460
        /*0c54*/ 	.short	0x0100
        /*0c56*/ 	.byte	0x08
	.zero		1


	//   ....[9]....
        /*0c58*/ 	.word	0x000004f0
        /*0c5c*/ 	.word	0x000000ff
        /*0c60*/ 	.word	0x00032458
        /*0c64*/ 	.short	0x0100
        /*0c66*/ 	.byte	0x08
	.zero		1


	//   ....[10]....
        /*0c68*/ 	.word	0x00000500
        /*0c6c*/ 	.word	0x000000ff
        /*0c70*/ 	.word	0x00032468
        /*0c74*/ 	.short	0x0100
        /*0c76*/ 	.byte	0x08
	.zero		1


	//   ....[11]....
        /*0c78*/ 	.word	0x000005f0
        /*0c7c*/ 	.word	0x000000ff
        /*0c80*/ 	.word	0x00032470
        /*0c84*/ 	.short	0x0100
        /*0c86*/ 	.byte	0x06
	.zero		1


	//   ....[12]....
        /*0c88*/ 	.word	0x00000600
        /*0c8c*/ 	.word	0x000000ff
        /*0c90*/ 	.word	0x00032480
        /*0c94*/ 	.short	0x0100
        /*0c96*/ 	.byte	0x06
	.zero		1


	//   ....[13]....
        /*0c98*/ 	.word	0x00000610
        /*0c9c*/ 	.word	0x000000ff
        /*0ca0*/ 	.word	0x00032478
        /*0ca4*/ 	.short	0x0100
        /*0ca6*/ 	.byte	0x06
	.zero		1


	//   ....[14]....
        /*0ca8*/ 	.word	0x00000620
        /*0cac*/ 	.word	0x000000ff
        /*0cb0*/ 	.word	0x00032488
        /*0cb4*/ 	.short	0x0100
        /*0cb6*/ 	.byte	0x06
	.zero		1


	//   ....[15]....
        /*0cb8*/ 	.word	0x00000750
        /*0cbc*/ 	.word	0x000000ff
        /*0cc0*/ 	.word	0x00032490
        /*0cc4*/ 	.short	0x0100
        /*0cc6*/ 	.byte	0x08
	.zero		1


	//   ....[16]....
        /*0cc8*/ 	.word	0x00000760
        /*0ccc*/ 	.word	0x000000ff
        /*0cd0*/ 	.word	0x000324a0
        /*0cd4*/ 	.short	0x0100
        /*0cd6*/ 	.byte	0x08
	.zero		1


	//   ....[17]....
        /*0cd8*/ 	.word	0x00000770
        /*0cdc*/ 	.word	0x000000ff
        /*0ce0*/ 	.word	0x00032498
        /*0ce4*/ 	.short	0x0100
        /*0ce6*/ 	.byte	0x08
	.zero		1


	//   ....[18]....
        /*0ce8*/ 	.word	0x00000780
        /*0cec*/ 	.word	0x000000ff
        /*0cf0*/ 	.word	0x000324a8
        /*0cf4*/ 	.short	0x0100
        /*0cf6*/ 	.byte	0x08
	.zero		1


	//   ....[19]....
        /*0cf8*/ 	.word	0x000008b0
        /*0cfc*/ 	.word	0x000000ff
        /*0d00*/ 	.word	0x000324b0
        /*0d04*/ 	.short	0x0100
        /*0d06*/ 	.byte	0x08
	.zero		1


	//   ....[20]....
        /*0d08*/ 	.word	0x000008c0
        /*0d0c*/ 	.word	0x000000ff
        /*0d10*/ 	.word	0x000324c0
        /*0d14*/ 	.short	0x0100
        /*0d16*/ 	.byte	0x08
	.zero		1


	//   ....[21]....
        /*0d18*/ 	.word	0x000008d0
        /*0d1c*/ 	.word	0x000000ff
        /*0d20*/ 	.word	0x000324b8
        /*0d24*/ 	.short	0x0100
        /*0d26*/ 	.byte	0x08
	.zero		1


	//   ....[22]....
        /*0d28*/ 	.word	0x000008e0
        /*0d2c*/ 	.word	0x000000ff
        /*0d30*/ 	.word	0x000324c8
        /*0d34*/ 	.short	0x0100
        /*0d36*/ 	.byte	0x08
	.zero		1


	//   ....[23]....
        /*0d38*/ 	.word	0x00001de0
        /*0d3c*/ 	.word	0x00000005
        /*0d40*/ 	.word	0x00032400
        /*0d44*/ 	.short	0x010a
        /*0d46*/ 	.byte	0x3f
	.zero		1


	//   ....[24]....
        /*0d48*/ 	.word	0x00001e90
        /*0d4c*/ 	.word	0x00000015
        /*0d50*/ 	.word	0x00032430
        /*0d54*/ 	.short	0x010a
        /*0d56*/ 	.byte	0x3f
	.zero		1


	//   ....[25]....
        /*0d58*/ 	.word	0x00001ed0
        /*0d5c*/ 	.word	0x00000015
        /*0d60*/ 	.word	0x00032430
        /*0d64*/ 	.short	0x010a
        /*0d66*/ 	.byte	0x3f
	.zero		1


	//   ....[26]....
        /*0d68*/ 	.word	0x00002200
        /*0d6c*/ 	.word	0x00000005
        /*0d70*/ 	.word	0x00032410
        /*0d74*/ 	.short	0x010a
        /*0d76*/ 	.byte	0x3f
	.zero		1


	//   ....[27]....
        /*0d78*/ 	.word	0x00002240
        /*0d7c*/ 	.word	0x00000015
        /*0d80*/ 	.word	0x00032450
        /*0d84*/ 	.short	0x010a
        /*0d86*/ 	.byte	0x3f
	.zero		1


	//   ....[28]....
        /*0d88*/ 	.word	0x00002280
        /*0d8c*/ 	.word	0x00000015
        /*0d90*/ 	.word	0x00032450
        /*0d94*/ 	.short	0x010a
        /*0d96*/ 	.byte	0x3f
	.zero		1


	//   ....[29]....
        /*0d98*/ 	.word	0x000037b0
        /*0d9c*/ 	.word	0x00000018
        /*0da0*/ 	.word	0x00000000
        /*0da4*/ 	.short	0x0101
        /*0da6*/ 	.byte	0x3f
	.zero		1


	//   ....[30]....
        /*0da8*/ 	.word	0x00004120
        /*0dac*/ 	.word	0x00000015
        /*0db0*/ 	.word	0x00000000
        /*0db4*/ 	.short	0x0101
        /*0db6*/ 	.byte	0x3f
	.zero		1


	//   ....[31]....
        /*0db8*/ 	.word	0x00004270
        /*0dbc*/ 	.word	0x000000ff
        /*0dc0*/ 	.word	0x00032430
        /*0dc4*/ 	.short	0x010a
        /*0dc6*/ 	.byte	0x04
	.zero		1


	//   ....[32]....
        /*0dc8*/ 	.word	0x000042b0
        /*0dcc*/ 	.word	0x000000ff
        /*0dd0*/ 	.word	0x00032430
        /*0dd4*/ 	.short	0x010a
        /*0dd6*/ 	.byte	0x04
	.zero		1


	//   ....[33]....
        /*0dd8*/ 	.word	0x000044c0
        /*0ddc*/ 	.word	0x000000ff
        /*0de0*/ 	.word	0x00032450
        /*0de4*/ 	.short	0x010a
        /*0de6*/ 	.byte	0x04
	.zero		1


	//   ....[34]....
        /*0de8*/ 	.word	0x00004500
        /*0dec*/ 	.word	0x000000ff
        /*0df0*/ 	.word	0x00032450
        /*0df4*/ 	.short	0x010a
        /*0df6*/ 	.byte	0x04
	.zero		1


	//   ....[35]....
        /*0df8*/ 	.word	0x00005630
        /*0dfc*/ 	.word	0x0000009c
        /*0e00*/ 	.word	0x00000000
        /*0e04*/ 	.short	0x0101
        /*0e06*/ 	.byte	0x3f
	.zero		1


	//   ....[36]....
        /*0e08*/ 	.word	0x00006440
        /*0e0c*/ 	.word	0x000000dc
        /*0e10*/ 	.word	0x00000000
        /*0e14*/ 	.short	0x0101
        /*0e16*/ 	.byte	0x3f
	.zero		1


	//   ....[37]....
        /*0e18*/ 	.word	0x00008a30
        /*0e1c*/ 	.word	0x00000000
        /*0e20*/ 	.word	0x00000000
        /*0e24*/ 	.short	0x0101
        /*0e26*/ 	.byte	0x3f
	.zero		1


	//   ....[38]....
        /*0e28*/ 	.word	0x000094d0
        /*0e2c*/ 	.word	0x00000002
        /*0e30*/ 	.word	0x00000000
        /*0e34*/ 	.short	0x0101
        /*0e36*/ 	.byte	0x3f
	.zero		1


	//   ....[39]....
        /*0e38*/ 	.word	0x0000d440
        /*0e3c*/ 	.word	0x00000000
        /*0e40*/ 	.word	0x00032440
        /*0e44*/ 	.short	0x010a
        /*0e46*/ 	.byte	0x3f
	.zero		1


	//   ....[40]....
        /*0e48*/ 	.word	0x0000e260
        /*0e4c*/ 	.word	0x00000012
        /*0e50*/ 	.word	0x00032400
        /*0e54*/ 	.short	0x0107
        /*0e56*/ 	.byte	0x3f
	.zero		1


	//   ....[41]....
        /*0e58*/ 	.word	0x0000e300
        /*0e5c*/ 	.word	0x00000012
        /*0e60*/ 	.word	0x00032400
        /*0e64*/ 	.short	0x0101
        /*0e66*/ 	.byte	0x3f
	.zero		1


	//   ....[42]....
        /*0e68*/ 	.word	0x0000edf0
        /*0e6c*/ 	.word	0x00000012
        /*0e70*/ 	.word	0x00032410
        /*0e74*/ 	.short	0x0107
        /*0e76*/ 	.byte	0x3f
	.zero		1


	//   ....[43]....
        /*0e78*/ 	.word	0x0000eef0
        /*0e7c*/ 	.word	0x00000012
        /*0e80*/ 	.word	0x00032410
        /*0e84*/ 	.short	0x0101
        /*0e86*/ 	.byte	0x3f
	.zero		1


	//   ....[44]....
        /*0e88*/ 	.word	0x0000ef10
        /*0e8c*/ 	.word	0x00000012
        /*0e90*/ 	.word	0x00032420
        /*0e94*/ 	.short	0x010a
        /*0e96*/ 	.byte	0x3f
	.zero		1


	//   ....[45]....
        /*0e98*/ 	.word	0x0000eff0
        /*0e9c*/ 	.word	0x00000002
        /*0ea0*/ 	.word	0x00032460
        /*0ea4*/ 	.short	0x010a
        /*0ea6*/ 	.byte	0x3f
	.zero		1


	//   ....[46]....
        /*0ea8*/ 	.word	0x0000f8c0
        /*0eac*/ 	.word	0x00000002
        /*0eb0*/ 	.word	0x00032440
        /*0eb4*/ 	.short	0x010a
        /*0eb6*/ 	.byte	0x3f
	.zero		1


	//   ....[47]....
        /*0eb8*/ 	.word	0x0000faf0
        /*0ebc*/ 	.word	0x00000002
        /*0ec0*/ 	.word	0x00032460
        /*0ec4*/ 	.short	0x010a
        /*0ec6*/ 	.byte	0x3f
	.zero		1


	//   ....[48]....
        /*0ec8*/ 	.word	0x00010300
        /*0ecc*/ 	.word	0x00000002
        /*0ed0*/ 	.word	0x00032440
        /*0ed4*/ 	.short	0x010a
        /*0ed6*/ 	.byte	0x3f
	.zero		1


	//   ....[49]....
        /*0ed8*/ 	.word	0x00010530
        /*0edc*/ 	.word	0x00000002
        /*0ee0*/ 	.word	0x00032460
        /*0ee4*/ 	.short	0x010a
        /*0ee6*/ 	.byte	0x3f
	.zero		1


	//   ....[50]....
        /*0ee8*/ 	.word	0x00010cd0
        /*0eec*/ 	.word	0x00000003
        /*0ef0*/ 	.word	0x00032440
        /*0ef4*/ 	.short	0x010a
        /*0ef6*/ 	.byte	0x3f
	.zero		1


	//   ....[51]....
        /*0ef8*/ 	.word	0x00010f00
        /*0efc*/ 	.word	0x00000003
        /*0f00*/ 	.word	0x00032460
        /*0f04*/ 	.short	0x010a
        /*0f06*/ 	.byte	0x3f
	.zero		1


	//   ....[52]....
        /*0f08*/ 	.word	0x00012460
        /*0f0c*/ 	.word	0x00000000
        /*0f10*/ 	.word	0x00032420
        /*0f14*/ 	.short	0x010a
        /*0f16*/ 	.byte	0x3f
	.zero		1


	//   ....[53]....
        /*0f18*/ 	.word	0x00012650
        /*0f1c*/ 	.word	0x00000006
        /*0f20*/ 	.word	0x00000000
        /*0f24*/ 	.short	0x010a
        /*0f26*/ 	.byte	0x3f
	.zero		1


	//   ....[54]....
        /*0f28*/ 	.word	0x00012680
        /*0f2c*/ 	.word	0x00000007
        /*0f30*/ 	.word	0x00000000
        /*0f34*/ 	.short	0x010a
        /*0f36*/ 	.byte	0x3f
	.zero		1


	//   ....[55]....
        /*0f38*/ 	.word	0x000126e0
        /*0f3c*/ 	.word	0x00000004
        /*0f40*/ 	.word	0x00000000
        /*0f44*/ 	.short	0x010a
        /*0f46*/ 	.byte	0x3f
	.zero		1


	//   ....[56]....
        /*0f48*/ 	.word	0x00012710
        /*0f4c*/ 	.word	0x00000003
        /*0f50*/ 	.word	0x00000000
        /*0f54*/ 	.short	0x010a
        /*0f56*/ 	.byte	0x3f
	.zero		1


	//   ....[57]....
        /*0f58*/ 	.word	0x00012770
        /*0f5c*/ 	.word	0x00000005
        /*0f60*/ 	.word	0x00032400
        /*0f64*/ 	.short	0x010a
        /*0f66*/ 	.byte	0x3f
	.zero		1


	//   ....[58]....
        /*0f68*/ 	.word	0x000127c0
        /*0f6c*/ 	.word	0x00000015
        /*0f70*/ 	.word	0x00032430
        /*0f74*/ 	.short	0x010a
        /*0f76*/ 	.byte	0x3f
	.zero		1


	//   ....[59]....
        /*0f78*/ 	.word	0x00012810
        /*0f7c*/ 	.word	0x00000005
        /*0f80*/ 	.word	0x00032410
        /*0f84*/ 	.short	0x010a
        /*0f86*/ 	.byte	0x3f
	.zero		1


	//   ....[60]....
        /*0f88*/ 	.word	0x00012860
        /*0f8c*/ 	.word	0x00000015
        /*0f90*/ 	.word	0x00032450
        /*0f94*/ 	.short	0x010a
        /*0f96*/ 	.byte	0x3f
	.zero		1


	//   ....[61]....
        /*0f98*/ 	.word	0x000128c0
        /*0f9c*/ 	.word	0x00000099
        /*0fa0*/ 	.word	0x00032430
        /*0fa4*/ 	.short	0x010a
        /*0fa6*/ 	.byte	0x3f
	.zero		1


	//   ....[62]....
        /*0fa8*/ 	.word	0x00012920
        /*0fac*/ 	.word	0x00000014
        /*0fb0*/ 	.word	0x00032450
        /*0fb4*/ 	.short	0x010a
        /*0fb6*/ 	.byte	0x3f
	.zero		1


	//   ....[63]....
        /*0fb8*/ 	.word	0x00012ac0
        /*0fbc*/ 	.word	0x00000000
        /*0fc0*/ 	.word	0x00032440
        /*0fc4*/ 	.short	0x010a
        /*0fc6*/ 	.byte	0x3f
	.zero		1


	//   ....[64]....
        /*0fc8*/ 	.word	0x000143d0
        /*0fcc*/ 	.word	0x00000012
        /*0fd0*/ 	.word	0x00032420
        /*0fd4*/ 	.short	0x010a
        /*0fd6*/ 	.byte	0x3f
	.zero		1


	//   ....[65]....
        /*0fd8*/ 	.word	0x00014420
        /*0fdc*/ 	.word	0x00000002
        /*0fe0*/ 	.word	0x00032460
        /*0fe4*/ 	.short	0x010a
        /*0fe6*/ 	.byte	0x3f
	.zero		1


	//   ....[66]....
        /*0fe8*/ 	.word	0x00014470
        /*0fec*/ 	.word	0x00000002
        /*0ff0*/ 	.word	0x00032440
        /*0ff4*/ 	.short	0x010a
        /*0ff6*/ 	.byte	0x3f
	.zero		1


	//   ....[67]....
        /*0ff8*/ 	.word	0x000144c0
        /*0ffc*/ 	.word	0x00000002
        /*1000*/ 	.word	0x00032460
        /*1004*/ 	.short	0x010a
        /*1006*/ 	.byte	0x3f
	.zero		1


	//   ....[68]....
        /*1008*/ 	.word	0x00014510
        /*100c*/ 	.word	0x00000002
        /*1010*/ 	.word	0x00032440
        /*1014*/ 	.short	0x010a
        /*1016*/ 	.byte	0x3f
	.zero		1


	//   ....[69]....
        /*1018*/ 	.word	0x00014560
        /*101c*/ 	.word	0x00000002
        /*1020*/ 	.word	0x00032460
        /*1024*/ 	.short	0x010a
        /*1026*/ 	.byte	0x3f
	.zero		1


	//   ....[70]....
        /*1028*/ 	.word	0x000145b0
        /*102c*/ 	.word	0x00000003
        /*1030*/ 	.word	0x00032440
        /*1034*/ 	.short	0x010a
        /*1036*/ 	.byte	0x3f
	.zero		1


	//   ....[71]....
        /*1038*/ 	.word	0x00014600
        /*103c*/ 	.word	0x00000003
        /*1040*/ 	.word	0x00032460
        /*1044*/ 	.short	0x010a
        /*1046*/ 	.byte	0x3f
	.zero		1


	//   ....[72]....
        /*1048*/ 	.word	0x00015140
        /*104c*/ 	.word	0x00000000
        /*1050*/ 	.word	0x00032420
        /*1054*/ 	.short	0x010a
        /*1056*/ 	.byte	0x3f
	.zero		1


	//   ....[73]....
        /*1058*/ 	.word	0x000152e0
        /*105c*/ 	.word	0x00000006
        /*1060*/ 	.word	0x00000000
        /*1064*/ 	.short	0x010a
        /*1066*/ 	.byte	0x3f
	.zero		1


	//   ....[74]....
        /*1068*/ 	.word	0x00015330
        /*106c*/ 	.word	0x00000007
        /*1070*/ 	.word	0x00000000
        /*1074*/ 	.short	0x010a
        /*1076*/ 	.byte	0x3f
	.zero		1


	//   ....[75]....
        /*1078*/ 	.word	0x00015380
        /*107c*/ 	.word	0x00000004
        /*1080*/ 	.word	0x00000000
        /*1084*/ 	.short	0x010a
        /*1086*/ 	.byte	0x3f
	.zero		1


	//----- nvinfo : EIATTR_NUM_MBARRIERS
	.align		4
.L_269:
        /*1088*/ 	.byte	0x03, 0x38
        /*108a*/ 	.short	0x0017


	//----- nvinfo : EIATTR_EXIT_INSTR_OFFSETS
	.align		4
        /*108c*/ 	.byte	0x04, 0x1c
        /*108e*/ 	.short	(.L_271 - .L_270)


	//   ....[0]....
.L_270:
        /*1090*/ 	.word	0x00000a90


	//   ....[1]....
        /*1094*/ 	.word	0x0000b540


	//   ....[2]....
        /*1098*/ 	.word	0x00012760


	//----- nvinfo : EIATTR_MAX_THREADS
	.align		4
.L_271:
        /*109c*/ 	.byte	0x04, 0x05
        /*109e*/ 	.short	(.L_273 - .L_272)
.L_272:
        /*10a0*/ 	.word	0x00000180
        /*10a4*/ 	.word	0x00000001
        /*10a8*/ 	.word	0x00000001


	//----- nvinfo : EIATTR_CRS_STACK_SIZE
	.align		4
.L_273:
        /*10ac*/ 	.byte	0x04, 0x1e
        /*10ae*/ 	.short	(.L_275 - .L_274)
.L_274:
        /*10b0*/ 	.word	0x00000000


	//----- nvinfo : EIATTR_CBANK_PARAM_SIZE
	.align		4
.L_275:
        /*10b4*/ 	.byte	0x03, 0x19
        /*10b6*/ 	.short	0x0bf0


	//----- nvinfo : EIATTR_PARAM_CBANK
	.align		4
        /*10b8*/ 	.byte	0x04, 0x0a
        /*10ba*/ 	.short	(.L_277 - .L_276)
	.align		4
.L_276:
        /*10bc*/ 	.word	index@(.nv.constant0._ZN7cutlass13device_kernelIN5flash11enable_sm90INS1_16FlashAttnFwdSm90INS1_25CollectiveMainloopFwdSm90ILi2EN4cute5tupleIJNS5_1CILi1EEES8_S8_EEENS6_IJNS7_ILi128EEENS7_ILi96EEENS7_ILi64EEEEEELi256ENS_10bfloat16_tEfNS_4arch4Sm90ELb0ELb0ELb0ELb1ELb0ELb0ELb1ELb1ELb0ELb1ELb1ELb0EEENS1_21CollectiveEpilogueFwdINS6_IJSA_NS7_ILi256EEESB_EEES9_SE_SG_Li256ELb1ELb1ELb1ELb0EEENS1_36VarlenDynamicPersistentTileSchedulerILi128ELi96ELi256ELi128ELb1ELb1ELb1ELb0ELb1ELb1EEEEEEEEEvNT_6ParamsE)
        /*10c0*/ 	.short	0x0210
        /*10c2*/ 	.short	0x0bf0


	//----- nvinfo : EIATTR_SW_WAR
	.align		4
.L_277:
        /*10c4*/ 	.byte	0x04, 0x36
        /*10c6*/ 	.short	(.L_279 - .L_278)
.L_278:
        /*10c8*/ 	.word	0x00000008
.L_279:


//--------------------- .nv.info._ZN7cutlass13device_kernelIN5flash11enable_sm90INS1_16FlashAttnFwdSm90INS1_25CollectiveMainloopFwdSm90ILi2EN4cute5tupleIJNS5_1CILi1EEES8_S8_EEENS6_IJNS7_ILi128EEENS7_ILi96EEENS7_ILi64EEEEEELi256ENS_10bfloat16_tEfNS_4arch4Sm90ELb0ELb0ELb0ELb1ELb0ELb1ELb1ELb1ELb0ELb1ELb1ELb0EEENS1_21CollectiveEpilogueFwdINS6_IJSA_NS7_ILi256EEESB_EEES9_SE_SG_Li256ELb1ELb1ELb1ELb0EEENS1_36VarlenDynamicPersistentTileSchedulerILi128ELi96ELi256ELi128ELb1ELb1ELb1ELb0ELb1ELb1EEEEEEEEEvNT_6ParamsE --------------------------
	.section	.nv.info._ZN7cutlass13device_kernelIN5flash11enable_sm90INS1_16FlashAttnFwdSm90INS1_25CollectiveMainloopFwdSm90ILi2EN4cute5tupleIJNS5_1CILi1EEES8_S8_EEENS6_IJNS7_ILi128EEENS7_ILi96EEENS7_ILi64EEEEEELi256ENS_10bfloat16_tEfNS_4arch4Sm90ELb0ELb0ELb0ELb1ELb0ELb1ELb1ELb1ELb0ELb1ELb1ELb0EEENS1_21CollectiveEpilogueFwdINS6_IJSA_NS7_ILi256EEESB_EEES9_SE_SG_Li256ELb1ELb1ELb1ELb0EEENS1_36VarlenDynamicPersistentTileSchedulerILi128ELi96ELi256ELi128ELb1ELb1ELb1ELb0ELb1ELb1EEEEEEEEEvNT_6ParamsE,"",@"SHT_CUDA_INFO"
	.sectionflags	@""
	.align	4


	//----- nvinfo : EIATTR_CUDA_API_VERSION
	.align		4
        /*0000*/ 	.byte	0x04, 0x37
        /*0002*/ 	.short	(.L_281 - .L_280)
.L_280:
        /*0004*/ 	.word	0x00000082


	//----- nvinfo : EIATTR_KPARAM_INFO
	.align		4
.L_281:
        /*0008*/ 	.byte	0x04, 0x17
        /*000a*/ 	.short	(.L_283 - .L_282)
.L_282:
        /*000c*/ 	.word	0x00000000
        /*0010*/ 	.short	0x0000
        /*0012*/ 	.short	0x0070
        /*0014*/ 	.byte	0x00, 0xf0, 0x01, 0x2e


	//----- nvinfo : EIATTR_SPARSE_MMA_MASK
	.align		4
.L_283:
        /*0018*/ 	.byte	0x03, 0x50
        /*001a*/ 	.short	0x0000


	//----- nvinfo : EIATTR_MAXREG_COUNT
	.align		4
        /*001c*/ 	.byte	0x03, 0x1b
        /*001e*/ 	.short	0x00a8


	//----- nvinfo : EIATTR_NUM_BARRIERS
	.align		4
        /*0020*/ 	.byte	0x02, 0x4c
        /*0022*/ 	.byte	0x10
	.zero		1


	//----- nvinfo : EIATTR_EXTERNS
	.align		4
        /*0024*/ 	.byte	0x04, 0x0f
        /*0026*/ 	.short	(.L_285 - .L_284)


	//   ....[0]....
	.align		4
.L_284:
        /*0028*/ 	.word	index@(__assertfail)


	//----- nvinfo : EIATTR_ANNOTATIONS
	.align		4
.L_285:
        /*002c*/ 	.byte	0x04, 0x55
        /*002e*/ 	.short	(.L_287 - .L_286)


	//   ....[0]....
.L_286:
        /* <DEDUP_REMOVED lines=123> */


	//----- nvinfo : EIATTR_MERCURY_ISA_VERSION
	.align		4
.L_287:
        /*07c8*/ 	.byte	0x03, 0x5f
        /*07ca*/ 	.short	0x0101


	//----- nvinfo : EIATTR_UNUSED_LOAD_BYTE_OFFSET
	.align		4
        /*07cc*/ 	.byte	0x04, 0x44
        /*07ce*/ 	.short	(.L_289 - .L_288)


	//   ....[0]....
.L_288:
        /*07d0*/ 	.word	0x00000b00
        /*07d4*/ 	.word	0x0000fff0


	//   ....[1]....
        /*07d8*/ 	.word	0x0000e8a0
        /*07dc*/ 	.word	0x0000fff0


	//----- nvinfo : EIATTR_INT_WARP_WIDE_INSTR_OFFSETS
	.align		4
.L_289:
        /*07e0*/ 	.byte	0x04, 0x31
        /*07e2*/ 	.short	(.L_291 - .L_290)


	//   ....[0]....
.L_290:
        /*07e4*/ 	.word	0x00000190


	//   ....[1]....
        /*07e8*/ 	.word	0x000001d0


	//   ....[2]....
        /*07ec*/ 	.word	0x00000240


	//   ....[3]....
        /*07f0*/ 	.word	0x00000250


	//   ....[4]....
        /*07f4*/ 	.word	0x00016640


	//   ....[5]....
        /*07f8*/ 	.word	0x000166d0


	//   ....[6]....
        /*07fc*/ 	.word	0x0001b0b0


	//   ....[7]....
        /*0800*/ 	.word	0x0001b140


	//----- nvinfo : EIATTR_COOP_GROUP_MASK_REGIDS
	.align		4
.L_291:
        /*0804*/ 	.byte	0x04, 0x29
        /*0806*/ 	.short	(.L_293 - .L_292)


	//   ....[0]....
.L_292:
        /*0808*/ 	.word	0xffffffff


	//   ....[1]....
        /*080c*/ 	.word	0xffffffff


	//   ....[2]....
        /*0810*/ 	.word	0xffffffff


	//   ....[3]....
        /*0814*/ 	.word	0xffffffff


	//   ....[4]....
        /*0818*/ 	.word	0xffffffff


	//   ....[5]....
        /*081c*/ 	.word	0xffffffff


	//   ....[6]....
        /*0820*/ 	.word	0xffffffff


	//   ....[7]....
        /*0824*/ 	.word	0xffffffff


	//   ....[8]....
        /*0828*/ 	.word	0xffffffff


	//   ....[9]....
        /*082c*/ 	.word	0xffffffff


	//   ....[10]....
        /*0830*/ 	.word	0xffffffff


	//   ....[11]....
        /*0834*/ 	.word	0xffffffff


	//   ....[12]....
        /*0838*/ 	.word	0xffffffff


	//   ....[13]....
        /*083c*/ 	.word	0xffffffff


	//   ....[14]....
        /*0840*/ 	.word	0xffffffff


	//   ....[15]....
        /*0844*/ 	.word	0xffffffff


	//   ....[16]....
        /*0848*/ 	.word	0xffffffff


	//   ....[17]....
        /*084c*/ 	.word	0xffffffff


	//   ....[18]....
        /*0850*/ 	.word	0xffffffff


	//   ....[19]....
        /*0854*/ 	.word	0xffffffff


	//   ....[20]....
        /*0858*/ 	.word	0xffffffff


	//   ....[21]....
        /*085c*/ 	.word	0xffffffff


	//   ....[22]....
        /*0860*/ 	.word	0xffffffff


	//   ....[23]....
        /*0864*/ 	.word	0xffffffff


	//   ....[24]....
        /*0868*/ 	.word	0xffffffff


	//   ....[25]....
        /*086c*/ 	.word	0xffffffff


	//   ....[26]....
        /*0870*/ 	.word	0xffffffff


	//   ....[27]....
        /*0874*/ 	.word	0xffffffff


	//   ....[28]....
        /*0878*/ 	.word	0xffffffff


	//   ....[29]....
        /*087c*/ 	.word	0xffffffff


	//   ....[30]....
        /*0880*/ 	.word	0xffffffff


	//   ....[31]....
        /*0884*/ 	.word	0xffffffff


	//   ....[32]....
        /*0888*/ 	.word	0xffffffff


	//   ....[33]....
        /*088c*/ 	.word	0xffffffff


	//   ....[34]....
        /*0890*/ 	.word	0xffffffff


	//   ....[35]....
        /*0894*/ 	.word	0xffffffff


	//   ....[36]....
        /*0898*/ 	.word	0xffffffff


	//   ....[37]....
        /*089c*/ 	.word	0xffffffff


	//   ....[38]....
        /*08a0*/ 	.word	0xffffffff


	//   ....[39]....
        /*08a4*/ 	.word	0xffffffff


	//   ....[40]....
        /*08a8*/ 	.word	0xffffffff


	//   ....[41]....
        /*08ac*/ 	.word	0xffffffff


	//   ....[42]....
        /*08b0*/ 	.word	0xffffffff


	//   ....[43]....
        /*08b4*/ 	.word	0xffffffff


	//   ....[44]....
        /*08b8*/ 	.word	0xffffffff


	//   ....[45]....
        /*08bc*/ 	.word	0xffffffff


	//   ....[46]....
        /*08c0*/ 	.word	0xffffffff


	//   ....[47]....
        /*08c4*/ 	.word	0xffffffff


	//   ....[48]....
        /*08c8*/ 	.word	0xffffffff


	//   ....[49]....
        /*08cc*/ 	.word	0xffffffff


	//   ....[50]....
        /*08d0*/ 	.word	0xffffffff


	//   ....[51]....
        /*08d4*/ 	.word	0xffffffff


	//   ....[52]....
        /*08d8*/ 	.word	0xffffffff


	//   ....[53]....
        /*08dc*/ 	.word	0xffffffff


	//   ....[54]....
        /*08e0*/ 	.word	0xffffffff


	//   ....[55]....
        /*08e4*/ 	.word	0xffffffff


	//   ....[56]....
        /*08e8*/ 	.word	0xffffffff


	//   ....[57]....
        /*08ec*/ 	.word	0xffffffff


	//   ....[58]....
        /*08f0*/ 	.word	0xffffffff


	//   ....[59]....
        /*08f4*/ 	.word	0xffffffff


	//   ....[60]....
        /*08f8*/ 	.word	0xffffffff


	//   ....[61]....
        /*08fc*/ 	.word	0xffffffff


	//   ....[62]....
        /*0900*/ 	.word	0xffffffff


	//   ....[63]....
        /*0904*/ 	.word	0xffffffff


	//   ....[64]....
        /*0908*/ 	.word	0xffffffff


	//   ....[65]....
        /*090c*/ 	.word	0xffffffff


	//   ....[66]....
        /*0910*/ 	.word	0xffffffff


	//   ....[67]....
        /*0914*/ 	.word	0xffffffff


	//   ....[68]....
        /*0918*/ 	.word	0xffffffff


	//   ....[69]....
        /*091c*/ 	.word	0xffffffff


	//   ....[70]....
        /*0920*/ 	.word	0xffffffff


	//   ....[71]....
        /*0924*/ 	.word	0xffffffff


	//   ....[72]....
        /*0928*/ 	.word	0xffffffff


	//   ....[73]....
        /*092c*/ 	.word	0xffffffff


	//   ....[74]....
        /*0930*/ 	.word	0xffffffff


	//   ....[75]....
        /*0934*/ 	.word	0xffffffff


	//   ....[76]....
        /*0938*/ 	.word	0xffffffff


	//   ....[77]....
        /*093c*/ 	.word	0xffffffff


	//   ....[78]....
        /*0940*/ 	.word	0xffffffff


	//   ....[79]....
        /*0944*/ 	.word	0xffffffff


	//   ....[80]....
        /*0948*/ 	.word	0xffffffff


	//   ....[81]....
        /*094c*/ 	.word	0xffffffff


	//   ....[82]....
        /*0950*/ 	.word	0xffffffff


	//   ....[83]....
        /*0954*/ 	.word	0xffffffff


	//   ....[84]....
        /*0958*/ 	.word	0xffffffff


	//   ....[85]....
        /*095c*/ 	.word	0xffffffff


	//   ....[86]....
        /*0960*/ 	.word	0xffffffff


	//   ....[87]....
        /*0964*/ 	.word	0xffffffff


	//   ....[88]....
        /*0968*/ 	.word	0xffffffff


	//   ....[89]....
        /*096c*/ 	.word	0xffffffff


	//   ....[90]....
        /*0970*/ 	.word	0xffffffff


	//   ....[91]....
        /*0974*/ 	.word	0xffffffff


	//   ....[92]....
        /*0978*/ 	.word	0xffffffff


	//   ....[93]....
        /*097c*/ 	.word	0xffffffff


	//   ....[94]....
        /*0980*/ 	.word	0xffffffff


	//   ....[95]....
        /*0984*/ 	.word	0xffffffff


	//   ....[96]....
        /*0988*/ 	.word	0xffffffff


	//   ....[97]....
        /*098c*/ 	.word	0xffffffff


	//   ....[98]....
        /*0990*/ 	.word	0xffffffff


	//   ....[99]....
        /*0994*/ 	.word	0xffffffff


	//   ....[100]....
        /*0998*/ 	.word	0xffffffff


	//   ....[101]....
        /*099c*/ 	.word	0xffffffff


	//   ....[102]....
        /*09a0*/ 	.word	0xffffffff


	//   ....[103]....
        /*09a4*/ 	.word	0xffffffff


	//   ....[104]....
        /*09a8*/ 	.word	0xffffffff


	//   ....[105]....
        /*09ac*/ 	.word	0xffffffff


	//   ....[106]....
        /*09b0*/ 	.word	0xffffffff


	//   ....[107]....
        /*09b4*/ 	.word	0xffffffff


	//   ....[108]....
        /*09b8*/ 	.word	0xffffffff


	//   ....[109]....
        /*09bc*/ 	.word	0xffffffff


	//   ....[110]....
        /*09c0*/ 	.word	0xffffffff


	//   ....[111]....
        /*09c4*/ 	.word	0xffffffff


	//   ....[112]....
        /*09c8*/ 	.word	0xffffffff


	//   ....[113]....
        /*09cc*/ 	.word	0xffffffff


	//   ....[114]....
        /*09d0*/ 	.word	0xffffffff


	//   ....[115]....
        /*09d4*/ 	.word	0xffffffff


	//   ....[116]....
        /*09d8*/ 	.word	0xffffffff


	//   ....[117]....
        /*09dc*/ 	.word	0xffffffff


	//   ....[118]....
        /*09e0*/ 	.word	0xffffffff


	//   ....[119]....
        /*09e4*/ 	.word	0xffffffff


	//   ....[120]....
        /*09e8*/ 	.word	0xffffffff


	//   ....[121]....
        /*09ec*/ 	.word	0xffffffff


	//   ....[122]....
        /*09f0*/ 	.word	0x0500000f


	//   ....[123]....
        /*09f4*/ 	.word	0x0500000f


	//   ....[124]....
        /*09f8*/ 	.word	0x0500000f


	//   ....[125]....
        /*09fc*/ 	.word	0x0500000f


	//   ....[126]....
        /*0a00*/ 	.word	0x0500000f


	//   ....[127]....
        /*0a04*/ 	.word	0x0500000f


	//   ....[128]....
        /*0a08*/ 	.word	0x0500000f


	//   ....[129]....
        /*0a0c*/ 	.word	0x0500000f


	//   ....[130]....
        /*0a10*/ 	.word	0x0500000f


	//   ....[131]....
        /*0a14*/ 	.word	0x0500000f


	//   ....[132]....
        /*0a18*/ 	.word	0x0500000f


	//   ....[133]....
        /*0a1c*/ 	.word	0x0500000f


	//   ....[134]....
        /*0a20*/ 	.word	0x0500000f


	//   ....[135]....
        /*0a24*/ 	.word	0x0500000f


	//   ....[136]....
        /*0a28*/ 	.word	0x0500000f


	//   ....[137]....
        /*0a2c*/ 	.word	0x0500000f


	//   ....[138]....
        /*0a30*/ 	.word	0x0500000f


	//   ....[139]....
        /*0a34*/ 	.word	0x0500000f


	//   ....[140]....
        /*0a38*/ 	.word	0x0500000f


	//   ....[141]....
        /*0a3c*/ 	.word	0x0500000f


	//   ....[142]....
        /*0a40*/ 	.word	0x0500000f


	//   ....[143]....
        /*0a44*/ 	.word	0x0500000f


	//   ....[144]....
        /*0a48*/ 	.word	0x0500000f


	//   ....[145]....
        /*0a4c*/ 	.word	0x0500000f


	//   ....[146]....
        /*0a50*/ 	.word	0x0500000f


	//   ....[147]....
        /*0a54*/ 	.word	0x0500000f


	//   ....[148]....
        /*0a58*/ 	.word	0x0500000f


	//   ....[149]....
        /*0a5c*/ 	.word	0x0500000f


	//   ....[150]....
        /*0a60*/ 	.word	0x0500000f


	//   ....[151]....
        /*0a64*/ 	.word	0x0500000f


	//   ....[152]....
        /*0a68*/ 	.word	0x0500000f


	//   ....[153]....
        /*0a6c*/ 	.word	0x0500000f


	//   ....[154]....
        /*0a70*/ 	.word	0x0500000f


	//   ....[155]....
        /*0a74*/ 	.word	0x0500000f


	//   ....[156]....
        /*0a78*/ 	.word	0x0500000f


	//   ....[157]....
        /*0a7c*/ 	.word	0x0500000f


	//   ....[158]....
        /*0a80*/ 	.word	0x0500000f


	//   ....[159]....
        /*0a84*/ 	.word	0x0500000f


	//   ....[160]....
        /*0a88*/ 	.word	0x0500000f


	//   ....[161]....
        /*0a8c*/ 	.word	0x0500000f


	//   ....[162]....
        /*0a90*/ 	.word	0x0500000f


	//   ....[163]....
        /*0a94*/ 	.word	0x0500000f


	//   ....[164]....
        /*0a98*/ 	.word	0x0500000f


	//   ....[165]....
        /*0a9c*/ 	.word	0x0500000f


	//   ....[166]....
        /*0aa0*/ 	.word	0x0500000f


	//   ....[167]....
        /*0aa4*/ 	.word	0x0500000f


	//   ....[168]....
        /*0aa8*/ 	.word	0x0500000f


	//   ....[169]....
        /*0aac*/ 	.word	0x0500000f


	//   ....[170]....
        /*0ab0*/ 	.word	0x0500000f


	//   ....[171]....
        /*0ab4*/ 	.word	0x0500000f


	//   ....[172]....
        /*0ab8*/ 	.word	0x0500000f


	//   ....[173]....
        /*0abc*/ 	.word	0x0500000f


	//   ....[174]....
        /*0ac0*/ 	.word	0x0500000f


	//   ....[175]....
        /*0ac4*/ 	.word	0x0500000f


	//   ....[176]....
        /*0ac8*/ 	.word	0x0500000f


	//   ....[177]....
        /*0acc*/ 	.word	0x0500000f


	//   ....[178]....
        /*0ad0*/ 	.word	0x0500000f


	//   ....[179]....
        /*0ad4*/ 	.word	0x0500000f


	//   ....[180]....
        /*0ad8*/ 	.word	0x0500000f


	//   ....[181]....
        /*0adc*/ 	.word	0x0500000f


	//   ....[182]....
        /*0ae0*/ 	.word	0x0500000f


	//   ....[183]....
        /*0ae4*/ 	.word	0x0500000f


	//   ....[184]....
        /*0ae8*/ 	.word	0x0500000f


	//   ....[185]....
        /*0aec*/ 	.word	0x0500000f


	//   ....[186]....
        /*0af0*/ 	.word	0x0500000f


	//   ....[187]....
        /*0af4*/ 	.word	0x0500000f


	//   ....[188]....
        /*0af8*/ 	.word	0x0500000f


	//   ....[189]....
        /*0afc*/ 	.word	0x0500000f


	//   ....[190]....
        /*0b00*/ 	.word	0x0500000f


	//   ....[191]....
        /*0b04*/ 	.word	0x0500000f


	//   ....[192]....
        /*0b08*/ 	.word	0x0500000f


	//   ....[193]....
        /*0b0c*/ 	.word	0x0500000f


	//   ....[194]....
        /*0b10*/ 	.word	0x0500000f


	//   ....[195]....
        /*0b14*/ 	.word	0x0500000f


	//   ....[196]....
        /*0b18*/ 	.word	0x0500000f


	//   ....[197]....
        /*0b1c*/ 	.word	0x0500000f


	//   ....[198]....
        /*0b20*/ 	.word	0x0500000f


	//   ....[199]....
        /*0b24*/ 	.word	0x0500000f


	//   ....[200]....
        /*0b28*/ 	.word	0x0500000f


	//   ....[201]....
        /*0b2c*/ 	.word	0x0500000f


	//   ....[202]....
        /*0b30*/ 	.word	0x0500000f


	//   ....[203]....
        /*0b34*/ 	.word	0x0500000f


	//----- nvinfo : EIATTR_COOP_GROUP_INSTR_OFFSETS
	.align		4
.L_293:
        /*0b38*/ 	.byte	0x04, 0x28
        /*0b3a*/ 	.short	(.L_295 - .L_294)


	//   ....[0]....
.L_294:
        /*0b3c*/ 	.word	0x00000070


	//   ....[1]....
        /*0b40*/ 	.word	0x000001a0


	//   ....[2]....
        /*0b44*/ 	.word	0x000001f0


	//   ....[3]....
        /*0b48*/ 	.word	0x00000440


	//   ....[4]....
        /*0b4c*/ 	.word	0x000005a0


	//   ....[5]....
        /*0b50*/ 	.word	0x000006c0


	//   ....[6]....
        /*0b54*/ 	.word	0x00000820


	//   ....[7]....
        /*0b58*/ 	.word	0x00006700


	//   ....[8]....
        /*0b5c*/ 	.word	0x00006cf0


	//   ....[9]....
        /*0b60*/ 	.word	0x00006d00


	//   ....[10]....
        /*0b64*/ 	.word	0x00006d10


	//   ....[11]....
        /*0b68*/ 	.word	0x00006d20


	//   ....[12]....
        /*0b6c*/ 	.word	0x00007d10


	//   ....[13]....
        /*0b70*/ 	.word	0x00007d20


	//   ....[14]....
        /*0b74*/ 	.word	0x00007d30


	//   ....[15]....
        /*0b78*/ 	.word	0x00007d40


	//   ....[16]....
        /*0b7c*/ 	.word	0x0000a590


	//   ....[17]....
        /*0b80*/ 	.word	0x0000a640


	//   ....[18]....
        /*0b84*/ 	.word	0x0000a6a0


	//   ....[19]....
        /*0b88*/ 	.word	0x0000a7b0


	//   ....[20]....
        /*0b8c*/ 	.word	0x0000c550


	//   ....[21]....
        /*0b90*/ 	.word	0x0000c570


	//   ....[22]....
        /*0b94*/ 	.word	0x0000c950


	//   ....[23]....
        /*0b98*/ 	.word	0x0000c980


	//   ....[24]....
        /*0b9c*/ 	.word	0x0000de00


	//   ....[25]....
        /*0ba0*/ 	.word	0x0000dea0


	//   ....[26]....
        /*0ba4*/ 	.word	0x0000df50


	//   ....[27]....
        /*0ba8*/ 	.word	0x0000e120


	//   ....[28]....
        /*0bac*/ 	.word	0x0000f900


	//   ....[29]....
        /*0bb0*/ 	.word	0x0000f920


	//   ....[30]....
        /*0bb4*/ 	.word	0x0000f930


	//   ....[31]....
        /*0bb8*/ 	.word	0x0000f940


	//   ....[32]....
        /*0bbc*/ 	.word	0x00010350


	//   ....[33]....
        /*0bc0*/ 	.word	0x00010360


	//   ....[34]....
        /*0bc4*/ 	.word	0x00010560


	//   ....[35]....
        /*0bc8*/ 	.word	0x00010570


	//   ....[36]....
        /*0bcc*/ 	.word	0x00010730


	//   ....[37]....
        /*0bd0*/ 	.word	0x00010740


	//   ....[38]....
        /*0bd4*/ 	.word	0x00010900


	//   ....[39]....
        /*0bd8*/ 	.word	0x00010910


	//   ....[40]....
        /*0bdc*/ 	.word	0x00010d70


	//   ....[41]....
        /*0be0*/ 	.word	0x00010d80


	//   ....[42]....
        /*0be4*/ 	.word	0x00011b40


	//   ....[43]....
        /*0be8*/ 	.word	0x00011b50


	//   ....[44]....
        /*0bec*/ 	.word	0x00013130


	//   ....[45]....
        /*0bf0*/ 	.word	0x00013140


	//   ....[46]....
        /*0bf4*/ 	.word	0x00013310


	//   ....[47]....
        /*0bf8*/ 	.word	0x00013320


	//   ....[48]....
        /*0bfc*/ 	.word	0x000134e0


	//   ....[49]....
        /*0c00*/ 	.word	0x000134f0


	//   ....[50]....
        /*0c04*/ 	.word	0x000136b0


	//   ....[51]....
        /*0c08*/ 	.word	0x000136c0


	//   ....[52]....
        /*0c0c*/ 	.word	0x000138e0


	//   ....[53]....
        /*0c10*/ 	.word	0x00013b10


	//   ....[54]....
        /*0c14*/ 	.word	0x00013b40


	//   ....[55]....
        /*0c18*/ 	.word	0x00013b70


	//   ....[56]....
        /*0c1c*/ 	.word	0x00013ba0


	//   ....[57]....
        /*0c20*/ 	.word	0x00013bd0


	//   ....[58]....
        /*0c24*/ 	.word	0x00013c00


	//   ....[59]....
        /*0c28*/ 	.word	0x00013da0


	//   ....[60]....
        /*0c2c*/ 	.word	0x00013dd0


	//   ....[61]....
        /*0c30*/ 	.word	0x00013e00


	//   ....[62]....
        /*0c34*/ 	.word	0x00013e30


	//   ....[63]....
        /*0c38*/ 	.word	0x00013e60


	//   ....[64]....
        /*0c3c*/ 	.word	0x00013e90


	//   ....[65]....
        /*0c40*/ 	.word	0x00013f20


	//   ....[66]....
        /*0c44*/ 	.word	0x00013f50


	//   ....[67]....
        /*0c48*/ 	.word	0x00013f60


	//   ....[68]....
        /*0c4c*/ 	.word	0x00014010


	//   ....[69]....
        /*0c50*/ 	.word	0x00015070


	//   ....[70]....
        /*0c54*/ 	.word	0x00016c20


	//   ....[71]....
        /*0c58*/ 	.word	0x000176e0


	//   ....[72]....
        /*0c5c*/ 	.word	0x00017710


	//   ....[73]....
        /*0c60*/ 	.word	0x00017750


	//   ....[74]....
        /*0c64*/ 	.word	0x00017770


	//   ....[75]....
        /*0c68*/ 	.word	0x00017860


	//   ....[76]....
        /*0c6c*/ 	.word	0x00017880


	//   ....[77]....
        /*0c70*/ 	.word	0x00017920


	//   ....[78]....
        /*0c74*/ 	.word	0x00017930


	//   ....[79]....
        /*0c78*/ 	.word	0x000179c0


	//   ....[80]....
        /*0c7c*/ 	.word	0x000179e0


	//   ....[81]....
        /*0c80*/ 	.word	0x00017a80


	//   ....[82]....
        /*0c84*/ 	.word	0x00017aa0


	//   ....[83]....
        /*0c88*/ 	.word	0x00017b30


	//   ....[84]....
        /*0c8c*/ 	.word	0x00017b50


	//   ....[85]....
        /*0c90*/ 	.word	0x00017be0


	//   ....[86]....
        /*0c94*/ 	.word	0x00017bf0


	//   ....[87]....
        /*0c98*/ 	.word	0x00018320


	//   ....[88]....
        /*0c9c*/ 	.word	0x00018330


	//   ....[89]....
        /*0ca0*/ 	.word	0x000183e0


	//   ....[90]....
        /*0ca4*/ 	.word	0x000183f0


	//   ....[91]....
        /*0ca8*/ 	.word	0x000184b0


	//   ....[92]....
        /*0cac*/ 	.word	0x000184c0


	//   ....[93]....
        /*0cb0*/ 	.word	0x00018580


	//   ....[94]....
        /*0cb4*/ 	.word	0x00018590


	//   ....[95]....
        /*0cb8*/ 	.word	0x00018630


	//   ....[96]....
        /*0cbc*/ 	.word	0x00018640


	//   ....[97]....
        /*0cc0*/ 	.word	0x000186f0


	//   ....[98]....
        /*0cc4*/ 	.word	0x00018700


	//   ....[99]....
        /*0cc8*/ 	.word	0x000187b0


	//   ....[100]....
        /*0ccc*/ 	.word	0x000187c0


	//   ....[101]....
        /*0cd0*/ 	.word	0x000187d0


	//   ....[102]....
        /*0cd4*/ 	.word	0x00018840


	//   ....[103]....
        /*0cd8*/ 	.word	0x0001b3d0


	//   ....[104]....
        /*0cdc*/ 	.word	0x0001b400


	//   ....[105]....
        /*0ce0*/ 	.word	0x0001b460


	//   ....[106]....
        /*0ce4*/ 	.word	0x0001b490


	//   ....[107]....
        /*0ce8*/ 	.word	0x0001b4c0


	//   ....[108]....
        /*0cec*/ 	.word	0x0001b4f0


	//   ....[109]....
        /*0cf0*/ 	.word	0x0001b520


	//   ....[110]....
        /*0cf4*/ 	.word	0x0001b550


	//   ....[111]....
        /*0cf8*/ 	.word	0x0001b710


	//   ....[112]....
        /*0cfc*/ 	.word	0x0001b740


	//   ....[113]....
        /*0d00*/ 	.word	0x0001b770


	//   ....[114]....
        /*0d04*/ 	.word	0x0001b7a0


	//   ....[115]....
        /*0d08*/ 	.word	0x0001b7d0


	//   ....[116]....
        /*0d0c*/ 	.word	0x0001b800


	//   ....[117]....
        /*0d10*/ 	.word	0x0001b8c0


	//   ....[118]....
        /*0d14*/ 	.word	0x0001b8e0


	//   ....[119]....
        /*0d18*/ 	.word	0x0001b8f0


	//   ....[120]....
        /*0d1c*/ 	.word	0x0001b950


	//   ....[121]....
        /*0d20*/ 	.word	0x0001c080


	//   ....[122]....
        /*0d24*/ 	.word	0x0001c4b0


	//   ....[123]....
        /*0d28*/ 	.word	0x0001c550


	//   ....[124]....
        /*0d2c*/ 	.word	0x0001c5e0


	//   ....[125]....
        /*0d30*/ 	.word	0x0001c630


	//   ....[126]....
        /*0d34*/ 	.word	0x0001c680


	//   ....[127]....
        /*0d38*/ 	.word	0x0001c770


	//   ....[128]....
        /*0d3c*/ 	.word	0x0001c800


	//   ....[129]....
        /*0d40*/ 	.word	0x0001c850


	//   ....[130]....
        /*0d44*/ 	.word	0x0001c8a0


	//   ....[131]....
        /*0d48*/ 	.word	0x0001cb00


	//   ....[132]....
        /*0d4c*/ 	.word	0x0001cb50


	//   ....[133]....
        /*0d50*/ 	.word	0x0001cbe0


	//   ....[134]....
        /*0d54*/ 	.word	0x0001cc70


	//   ....[135]....
        /*0d58*/ 	.word	0x0001cd00


	//   ....[136]....
        /*0d5c*/ 	.word	0x0001cd90


	//   ....[137]....
        /*0d60*/ 	.word	0x0001ce20


	//   ....[138]....
        /*0d64*/ 	.word	0x0001ceb0


	//   ....[139]....
        /*0d68*/ 	.word	0x0001cf30


	//   ....[140]....
        /*0d6c*/ 	.word	0x0001cf80


	//   ....[141]....
        /*0d70*/ 	.word	0x0001d020


	//   ....[142]....
        /*0d74*/ 	.word	0x0001d0b0


	//   ....[143]....
        /*0d78*/ 	.word	0x0001d140


	//   ....[144]....
        /*0d7c*/ 	.word	0x0001d190


	//   ....[145]....
        /*0d80*/ 	.word	0x0001d220


	//   ....[146]....
        /*0d84*/ 	.word	0x0001d2b0


	//   ....[147]....
        /*0d88*/ 	.word	0x0001d340


	//   ....[148]....
        /*0d8c*/ 	.word	0x0001d3d0


	//   ....[149]....
        /*0d90*/ 	.word	0x0001d460


	//   ....[150]....
        /*0d94*/ 	.word	0x0001d4f0


	//   ....[151]....
        /*0d98*/ 	.word	0x0001d5b0


	//   ....[152]....
        /*0d9c*/ 	.word	0x0001d890


	//   ....[153]....
        /*0da0*/ 	.word	0x0001da10


	//   ....[154]....
        /*0da4*/ 	.word	0x0001da70


	//   ....[155]....
        /*0da8*/ 	.word	0x0001dae0


	//   ....[156]....
        /*0dac*/ 	.word	0x0001db50


	//   ....[157]....
        /*0db0*/ 	.word	0x0001dc00


	//   ....[158]....
        /*0db4*/ 	.word	0x0001dcf0


	//   ....[159]....
        /*0db8*/ 	.word	0x0001de20


	//   ....[160]....
        /*0dbc*/ 	.word	0x0001dec0


	//   ....[161]....
        /*0dc0*/ 	.word	0x0001df90


	//   ....[162]....
        /*0dc4*/ 	.word	0x0001e030


	//   ....[163]....
        /*0dc8*/ 	.word	0x0001e100


	//   ....[164]....
        /*0dcc*/ 	.word	0x0001e1a0


	//   ....[165]....
        /*0dd0*/ 	.word	0x0001e270


	//   ....[166]....
        /*0dd4*/ 	.word	0x0001e310


	//   ....[167]....
        /*0dd8*/ 	.word	0x0001e3c0


	//   ....[168]....
        /*0ddc*/ 	.word	0x0001e4a0


	//   ....[169]....
        /*0de0*/ 	.word	0x0001e700


	//   ....[170]....
        /*0de4*/ 	.word	0x0001e7b0


	//   ....[171]....
        /*0de8*/ 	.word	0x0001e8b0


	//   ....[172]....
        /*0dec*/ 	.word	0x0001e9a0


	//   ....[173]....
        /*0df0*/ 	.word	0x0001ea30


	//   ....[174]....
        /*0df4*/ 	.word	0x0001eb20


	//   ....[175]....
        /*0df8*/ 	.word	0x0001ebb0


	//   ....[176]....
        /*0dfc*/ 	.word	0x0001eca0


	//   ....[177]....
        /*0e00*/ 	.word	0x0001ed30


	//   ....[178]....
        /*0e04*/ 	.word	0x0001ee20


	//   ....[179]....
        /*0e08*/ 	.word	0x0001eeb0


	//   ....[180]....
        /*0e0c*/ 	.word	0x0001ef90


	//   ....[181]....
        /*0e10*/ 	.word	0x0001f0c0


	//   ....[182]....
        /*0e14*/ 	.word	0x0001f110


	//   ....[183]....
        /*0e18*/ 	.word	0x0001f170


	//   ....[184]....
        /*0e1c*/ 	.word	0x0001f210


	//   ....[185]....
        /*0e20*/ 	.word	0x0001f5b0


	//   ....[186]....
        /*0e24*/ 	.word	0x0001f650


	//   ....[187]....
        /*0e28*/ 	.word	0x0001f7f0


	//   ....[188]....
        /*0e2c*/ 	.word	0x0001f870


	//   ....[189]....
        /*0e30*/ 	.word	0x0001f8f0


	//   ....[190]....
        /*0e34*/ 	.word	0x0001f970


	//   ....[191]....
        /*0e38*/ 	.word	0x0001f9f0


	//   ....[192]....
        /*0e3c*/ 	.word	0x0001fa80


	//   ....[193]....
        /*0e40*/ 	.word	0x0001fb20


	//   ....[194]....
        /*0e44*/ 	.word	0x0001fbd0


	//   ....[195]....
        /*0e48*/ 	.word	0x0001fc50


	//   ....[196]....
        /*0e4c*/ 	.word	0x0001fcd0


	//   ....[197]....
        /*0e50*/ 	.word	0x0001fd50


	//   ....[198]....
        /*0e54*/ 	.word	0x0001fde0


	//   ....[199]....
        /*0e58*/ 	.word	0x0001fe60


	//   ....[200]....
        /*0e5c*/ 	.word	0x0001ff00


	//   ....[201]....
        /*0e60*/ 	.word	0x0001ff50


	//   ....[202]....
        /*0e64*/ 	.word	0x0001ffe0


	//   ....[203]....
        /*0e68*/ 	.word	0x00020110


	//----- nvinfo : EIATTR_REG_RECONFIG
	.align		4
.L_295:
        /*0e6c*/ 	.byte	0x01, 0x54
	.zero		2


	//----- nvinfo : EIATTR_SYSCALL_OFFSETS
	.align		4
        /*0e70*/ 	.byte	0x04, 0x46
        /*0e72*/ 	.short	(.L_297 - .L_296)


	//   ....[0]....
.L_296:
        /*0e74*/ 	.word	0x00001e50


	//   ....[1]....
        /*0e78*/ 	.word	0x00001fa0


	//   ....[2]....
        /*0e7c*/ 	.word	0x000068a0


	//   ....[3]....
        /*0e80*/ 	.word	0x00006c10


	//   ....[4]....
        /*0e84*/ 	.word	0x00016840


	//   ....[5]....
        /*0e88*/ 	.word	0x00016990


	//   ....[6]....
        /*0e8c*/ 	.word	0x00016a90


	//   ....[7]....
        /*0e90*/ 	.word	0x000172f0


	//   ....[8]....
        /*0e94*/ 	.word	0x00017f00


	//----- nvinfo : EIATTR_MBARRIER_INSTR_OFFSETS
	.align		4
.L_297:
        /*0e98*/ 	.byte	0x04, 0x39
        /*0e9a*/ 	.short	(.L_299 - .L_298)


	//   ....[0]....
.L_298:
        /*0e9c*/ 	.word	0x000002e0
        /*0ea0*/ 	.word	0x000000ff
        /*0ea4*/ 	.word	0x00032400
        /*0ea8*/ 	.short	0x0100
        /*0eaa*/ 	.byte	0x08
	.zero		1


	//   ....[1]....
        /*0eac*/ 	.word	0x000002f0
        /*0eb0*/ 	.word	0x000000ff
        /*0eb4*/ 	.word	0x00032410
        /*0eb8*/ 	.short	0x0100
        /*0eba*/ 	.byte	0x08
	.zero		1


	//   ....[2]....
        /*0ebc*/ 	.word	0x00000300
        /*0ec0*/ 	.word	0x000000ff
        /*0ec4*/ 	.word	0x00032420
        /*0ec8*/ 	.short	0x0100
        /*0eca*/ 	.byte	0x08
	.zero		1


	//   ....[3]....
        /*0ecc*/ 	.word	0x000003f0
        /*0ed0*/ 	.word	0x000000ff
        /*0ed4*/ 	.word	0x00032430
        /*0ed8*/ 	.short	0x0100
        /*0eda*/ 	.byte	0x08
	.zero		1


	//   ....[4]....
        /*0edc*/ 	.word	0x00000400
        /*0ee0*/ 	.word	0x000000ff
        /*0ee4*/ 	.word	0x00032440
        /*0ee8*/ 	.short	0x0100
        /*0eea*/ 	.byte	0x08
	.zero		1


	//   ....[5]....
        /*0eec*/ 	.word	0x00000410
        /*0ef0*/ 	.word	0x000000ff
        /*0ef4*/ 	.word	0x00032438
        /*0ef8*/ 	.short	0x0100
        /*0efa*/ 	.byte	0x08
	.zero		1


	//   ....[6]....
        /*0efc*/ 	.word	0x00000420
        /*0f00*/ 	.word	0x000000ff
        /*0f04*/ 	.word	0x00032448
        /*0f08*/ 	.short	0x0100
        /*0f0a*/ 	.byte	0x08
	.zero		1


	//   ....[7]....
        /*0f0c*/ 	.word	0x00000550
        /*0f10*/ 	.word	0x000000ff
        /*0f14*/ 	.word	0x00032450
        /*0f18*/ 	.short	0x0100
        /*0f1a*/ 	.byte	0x08
	.zero		1


	//   ....[8]....
        /*0f1c*/ 	.word	0x00000560
        /*0f20*/ 	.word	0x000000ff
        /*0f24*/ 	.word	0x00032460
        /*0f28*/ 	.short	0x0100
        /*0f2a*/ 	.byte	0x08
	.zero		1


	//   ....[9]....
        /*0f2c*/ 	.word	0x00000570
        /*0f30*/ 	.word	0x000000ff
        /*0f34*/ 	.word	0x00032458
        /*0f38*/ 	.short	0x0100
        /*0f3a*/ 	.byte	0x08
	.zero		1


	//   ....[10]....
        /*0f3c*/ 	.word	0x00000580
        /*0f40*/ 	.word	0x000000ff
        /*0f44*/ 	.word	0x00032468
        /*0f48*/ 	.short	0x0100
        /*0f4a*/ 	.byte	0x08
	.zero		1


	//   ....[11]....
        /*0f4c*/ 	.word	0x00000670
        /*0f50*/ 	.word	0x000000ff
        /*0f54*/ 	.word	0x00032470
        /*0f58*/ 	.short	0x0100
        /*0f5a*/ 	.byte	0x06
	.zero		1


	//   ....[12]....
        /*0f5c*/ 	.word	0x00000680
        /*0f60*/ 	.word	0x000000ff
        /*0f64*/ 	.word	0x00032480
        /*0f68*/ 	.short	0x0100
        /*0f6a*/ 	.byte	0x06
	.zero		1


	//   ....[13]....
        /*0f6c*/ 	.word	0x00000690
        /*0f70*/ 	.word	0x000000ff
        /*0f74*/ 	.word	0x00032478
        /*0f78*/ 	.short	0x0100
        /*0f7a*/ 	.byte	0x06
	.zero		1


	//   ....[14]....
        /*0f7c*/ 	.word	0x000006a0
        /*0f80*/ 	.word	0x000000ff
        /*0f84*/ 	.word	0x00032488
        /*0f88*/ 	.short	0x0100
        /*0f8a*/ 	.byte	0x06
	.zero		1


	//   ....[15]....
        /*0f8c*/ 	.word	0x000007d0
        /*0f90*/ 	.word	0x000000ff
        /*0f94*/ 	.word	0x00032490
        /*0f98*/ 	.short	0x0100
        /*0f9a*/ 	.byte	0x08
	.zero		1


	//   ....[16]....
        /*0f9c*/ 	.word	0x000007e0
        /*0fa0*/ 	.word	0x000000ff
        /*0fa4*/ 	.word	0x000324a0
        /*0fa8*/ 	.short	0x0100
        /*0faa*/ 	.byte	0x08
	.zero		1


	//   ....[17]....
        /*0fac*/ 	.word	0x000007f0
        /*0fb0*/ 	.word	0x000000ff
        /*0fb4*/ 	.word	0x00032498
        /*0fb8*/ 	.short	0x0100
        /*0fba*/ 	.byte	0x08
	.zero		1


	//   ....[18]....
        /*0fbc*/ 	.word	0x00000800
        /*0fc0*/ 	.word	0x000000ff
        /*0fc4*/ 	.word	0x000324a8
        /*0fc8*/ 	.short	0x0100
        /*0fca*/ 	.byte	0x08
	.zero		1


	//   ....[19]....
        /*0fcc*/ 	.word	0x00000930
        /*0fd0*/ 	.word	0x000000ff
        /*0fd4*/ 	.word	0x000324b0
        /*0fd8*/ 	.short	0x0100
        /*0fda*/ 	.byte	0x08
	.zero		1


	//   ....[20]....
        /*0fdc*/ 	.word	0x00000940
        /*0fe0*/ 	.word	0x000000ff
        /*0fe4*/ 	.word	0x000324c0
        /*0fe8*/ 	.short	0x0100
        /*0fea*/ 	.byte	0x08
	.zero		1


	//   ....[21]....
        /*0fec*/ 	.word	0x00000950
        /*0ff0*/ 	.word	0x000000ff
        /*0ff4*/ 	.word	0x000324b8
        /*0ff8*/ 	.short	0x0100
        /*0ffa*/ 	.byte	0x08
	.zero		1


	//   ....[22]....
        /*0ffc*/ 	.word	0x00000960
        /*1000*/ 	.word	0x000000ff
        /*1004*/ 	.word	0x000324c8
        /*1008*/ 	.short	0x0100
        /*100a*/ 	.byte	0x08
	.zero		1


	//   ....[23]....
        /*100c*/ 	.word	0x00003260
        /*1010*/ 	.word	0x00000060
        /*1014*/ 	.word	0x00032490
        /*1018*/ 	.short	0x010a
        /*101a*/ 	.byte	0x3f
	.zero		1


	//   ....[24]....
        /*101c*/ 	.word	0x00004520
        /*1020*/ 	.word	0x00000060
        /*1024*/ 	.word	0x00032490
        /*1028*/ 	.short	0x010a
        /*102a*/ 	.byte	0x3f
	.zero		1


	//   ....[25]....
        /*102c*/ 	.word	0x000056a0
        /*1030*/ 	.word	0x00000060
        /*1034*/ 	.word	0x00032490
        /*1038*/ 	.short	0x010a
        /*103a*/ 	.byte	0x3f
	.zero		1


	//   ....[26]....
        /*103c*/ 	.word	0x000058b0
        /*1040*/ 	.word	0x00000024
        /*1044*/ 	.word	0x00000000
        /*1048*/ 	.short	0x0101
        /*104a*/ 	.byte	0x3f
	.zero		1


	//   ....[27]....
        /*104c*/ 	.word	0x000058f0
        /*1050*/ 	.word	0x00000060
        /*1054*/ 	.word	0x000324b0
        /*1058*/ 	.short	0x010a
        /*105a*/ 	.byte	0x3f
	.zero		1


	//   ....[28]....
        /*105c*/ 	.word	0x00005f50
        /*1060*/ 	.word	0x00000060
        /*1064*/ 	.word	0x00000000
        /*1068*/ 	.short	0x0101
        /*106a*/ 	.byte	0x3f
	.zero		1


	//   ....[29]....
        /*106c*/ 	.word	0x00006930
        /*1070*/ 	.word	0x00000012
        /*1074*/ 	.word	0x00032400
        /*1078*/ 	.short	0x010a
        /*107a*/ 	.byte	0x3f
	.zero		1


	//   ....[30]....
        /*107c*/ 	.word	0x00006980
        /*1080*/ 	.word	0x00000012
        /*1084*/ 	.word	0x00032400
        /*1088*/ 	.short	0x010a
        /*108a*/ 	.byte	0x3f
	.zero		1


	//   ....[31]....
        /*108c*/ 	.word	0x00006fb0
        /*1090*/ 	.word	0x00000012
        /*1094*/ 	.word	0x00032400
        /*1098*/ 	.short	0x010a
        /*109a*/ 	.byte	0x3f
	.zero		1


	//   ....[32]....
        /*109c*/ 	.word	0x00007f10
        /*10a0*/ 	.word	0x00000012
        /*10a4*/ 	.word	0x00032400
        /*10a8*/ 	.short	0x010a
        /*10aa*/ 	.byte	0x3f
	.zero		1


	//   ....[33]....
        /*10ac*/ 	.word	0x00008d70
        /*10b0*/ 	.word	0x00000003
        /*10b4*/ 	.word	0x00032430
        /*10b8*/ 	.short	0x010a
        /*10ba*/ 	.byte	0x3f
	.zero		1


	//   ....[34]....
        /*10bc*/ 	.word	0x00008e10
        /*10c0*/ 	.word	0x00000003
        /*10c4*/ 	.word	0x00032430
        /*10c8*/ 	.short	0x010a
        /*10ca*/ 	.byte	0x3f
	.zero		1


	//   ....[35]....
        /*10cc*/ 	.word	0x00009100
        /*10d0*/ 	.word	0x00000012
        /*10d4*/ 	.word	0x00032410
        /*10d8*/ 	.short	0x010a
        /*10da*/ 	.byte	0x3f
	.zero		1


	//   ....[36]....
        /*10dc*/ 	.word	0x00009150
        /*10e0*/ 	.word	0x00000003
        /*10e4*/ 	.word	0x00032450
        /*10e8*/ 	.short	0x010a
        /*10ea*/ 	.byte	0x3f
	.zero		1


	//   ....[37]....
        /*10ec*/ 	.word	0x000091d0
        /*10f0*/ 	.word	0x00000003
        /*10f4*/ 	.word	0x00032450
        /*10f8*/ 	.short	0x010a
        /*10fa*/ 	.byte	0x3f
	.zero		1


	//   ....[38]....
        /*10fc*/ 	.word	0x0000a980
        /*1100*/ 	.word	0x00000004
        /*1104*/ 	.word	0x00000000
        /*1108*/ 	.short	0x0101
        /*110a*/ 	.byte	0x3f
	.zero		1


	//   ....[39]....
        /*110c*/ 	.word	0x0000b530
        /*1110*/ 	.word	0x00000003
        /*1114*/ 	.word	0x00000000
        /*1118*/ 	.short	0x0101
        /*111a*/ 	.byte	0x3f
	.zero		1


	//   ....[40]....
        /*111c*/ 	.word	0x0000b660
        /*1120*/ 	.word	0x00000004
        /*1124*/ 	.word	0x00032430
        /*1128*/ 	.short	0x010a
        /*112a*/ 	.byte	0x3f
	.zero		1


	//   ....[41]....
        /*112c*/ 	.word	0x0000b6c0
        /*1130*/ 	.word	0x00000004
        /*1134*/ 	.word	0x00032430
        /*1138*/ 	.short	0x010a
        /*113a*/ 	.byte	0x3f
	.zero		1


	//   ....[42]....
        /*113c*/ 	.word	0x0000b930
        /*1140*/ 	.word	0x00000004
        /*1144*/ 	.word	0x00032450
        /*1148*/ 	.short	0x010a
        /*114a*/ 	.byte	0x3f
	.zero		1


	//   ....[43]....
        /*114c*/ 	.word	0x0000b980
        /*1150*/ 	.word	0x00000004
        /*1154*/ 	.word	0x00032450
        /*1158*/ 	.short	0x010a
        /*115a*/ 	.byte	0x3f
	.zero		1


	//   ....[44]....
        /*115c*/ 	.word	0x0000ce50
        /*1160*/ 	.word	0x00000007
        /*1164*/ 	.word	0x00000000
        /*1168*/ 	.short	0x0101
        /*116a*/ 	.byte	0x3f
	.zero		1


	//   ....[45]....
        /*116c*/ 	.word	0x0000ddd0
        /*1170*/ 	.word	0x00000004
        /*1174*/ 	.word	0x00000000
        /*1178*/ 	.short	0x0101
        /*117a*/ 	.byte	0x3f
	.zero		1


	//   ....[46]....
        /*117c*/ 	.word	0x000102f0
        /*1180*/ 	.word	0x00000003
        /*1184*/ 	.word	0x00000000
        /*1188*/ 	.short	0x0101
        /*118a*/ 	.byte	0x3f
	.zero		1


	//   ....[47]....
        /*118c*/ 	.word	0x00010ce0
        /*1190*/ 	.word	0x0000000a
        /*1194*/ 	.word	0x00000000
        /*1198*/ 	.short	0x0101
        /*119a*/ 	.byte	0x3f
	.zero		1


	//   ....[48]....
        /*119c*/ 	.word	0x00015150
        /*11a0*/ 	.word	0x00000012
        /*11a4*/ 	.word	0x00032420
        /*11a8*/ 	.short	0x010a
        /*11aa*/ 	.byte	0x3f
	.zero		1


	//   ....[49]....
        /*11ac*/ 	.word	0x00015220
        /*11b0*/ 	.word	0x00000003
        /*11b4*/ 	.word	0x000324a0
        /*11b8*/ 	.short	0x010a
        /*11ba*/ 	.byte	0x3f
	.zero		1


	//   ....[50]....
        /*11bc*/ 	.word	0x00015460
        /*11c0*/ 	.word	0x00000003
        /*11c4*/ 	.word	0x000324c0
        /*11c8*/ 	.short	0x010a
        /*11ca*/ 	.byte	0x3f
	.zero		1


	//   ....[51]....
        /*11cc*/ 	.word	0x00015b00
        /*11d0*/ 	.word	0x00000004
        /*11d4*/ 	.word	0x000324a0
        /*11d8*/ 	.short	0x010a
        /*11da*/ 	.byte	0x3f
	.zero		1


	//   ....[52]....
        /*11dc*/ 	.word	0x00015d30
        /*11e0*/ 	.word	0x00000004
        /*11e4*/ 	.word	0x000324c0
        /*11e8*/ 	.short	0x010a
        /*11ea*/ 	.byte	0x3f
	.zero		1


	//   ....[53]....
        /*11ec*/ 	.word	0x00016e90
        /*11f0*/ 	.word	0x00000000
        /*11f4*/ 	.word	0x00032440
        /*11f8*/ 	.short	0x010a
        /*11fa*/ 	.byte	0x3f
	.zero		1


	//   ....[54]....
        /*11fc*/ 	.word	0x00017cb0
        /*1200*/ 	.word	0x00000012
        /*1204*/ 	.word	0x00032400
        /*1208*/ 	.short	0x0107
        /*120a*/ 	.byte	0x3f
	.zero		1


	//   ....[55]....
        /*120c*/ 	.word	0x00017d50
        /*1210*/ 	.word	0x00000012
        /*1214*/ 	.word	0x00032400
        /*1218*/ 	.short	0x0101
        /*121a*/ 	.byte	0x3f
	.zero		1


	//   ....[56]....
        /*121c*/ 	.word	0x00018980
        /*1220*/ 	.word	0x00000012
        /*1224*/ 	.word	0x00032410
        /*1228*/ 	.short	0x0107
        /*122a*/ 	.byte	0x3f
	.zero		1


	//   ....[57]....
        /*122c*/ 	.word	0x00018a80
        /*1230*/ 	.word	0x00000012
        /*1234*/ 	.word	0x00032410
        /*1238*/ 	.short	0x0101
        /*123a*/ 	.byte	0x3f
	.zero		1


	//   ....[58]....
        /*123c*/ 	.word	0x00018aa0
        /*1240*/ 	.word	0x00000012
        /*1244*/ 	.word	0x00032420
        /*1248*/ 	.short	0x010a
        /*124a*/ 	.byte	0x3f
	.zero		1


	//   ....[59]....
        /*124c*/ 	.word	0x00018b80
        /*1250*/ 	.word	0x00000002
        /*1254*/ 	.word	0x00032460
        /*1258*/ 	.short	0x010a
        /*125a*/ 	.byte	0x3f
	.zero		1


	//   ....[60]....
        /*125c*/ 	.word	0x00019430
        /*1260*/ 	.word	0x00000002
        /*1264*/ 	.word	0x00032440
        /*1268*/ 	.short	0x010a
        /*126a*/ 	.byte	0x3f
	.zero		1


	//   ....[61]....
        /*126c*/ 	.word	0x00019680
        /*1270*/ 	.word	0x00000002
        /*1274*/ 	.word	0x00032460
        /*1278*/ 	.short	0x010a
        /*127a*/ 	.byte	0x3f
	.zero		1


	//   ....[62]....
        /*127c*/ 	.word	0x00019e70
        /*1280*/ 	.word	0x00000003
        /*1284*/ 	.word	0x00032440
        /*1288*/ 	.short	0x010a
        /*128a*/ 	.byte	0x3f
	.zero		1


	//   ....[63]....
        /*128c*/ 	.word	0x0001a0c0
        /*1290*/ 	.word	0x00000003
        /*1294*/ 	.word	0x00032460
        /*1298*/ 	.short	0x010a
        /*129a*/ 	.byte	0x3f
	.zero		1


	//   ....[64]....
        /*129c*/ 	.word	0x0001a840
        /*12a0*/ 	.word	0x00000003
        /*12a4*/ 	.word	0x00032440
        /*12a8*/ 	.short	0x010a
        /*12aa*/ 	.byte	0x3f
	.zero		1


	//   ....[65]....
        /*12ac*/ 	.word	0x0001aa90
        /*12b0*/ 	.word	0x00000003
        /*12b4*/ 	.word	0x00032460
        /*12b8*/ 	.short	0x010a
        /*12ba*/ 	.byte	0x3f
	.zero		1


	//   ....[66]....
        /*12bc*/ 	.word	0x0001c000
        /*12c0*/ 	.word	0x00000000
        /*12c4*/ 	.word	0x00032420
        /*12c8*/ 	.short	0x010a
        /*12ca*/ 	.byte	0x3f
	.zero		1


	//   ....[67]....
        /*12cc*/ 	.word	0x0001c200
        /*12d0*/ 	.word	0x00000006
        /*12d4*/ 	.word	0x00000000
        /*12d8*/ 	.short	0x010a
        /*12da*/ 	.byte	0x3f
	.zero		1


	//   ....[68]....
        /*12dc*/ 	.word	0x0001c230
        /*12e0*/ 	.word	0x00000007
        /*12e4*/ 	.word	0x00000000
        /*12e8*/ 	.short	0x010a
        /*12ea*/ 	.byte	0x3f
	.zero		1


	//   ....[69]....
        /*12ec*/ 	.word	0x0001c290
        /*12f0*/ 	.word	0x00000004
        /*12f4*/ 	.word	0x00000000
        /*12f8*/ 	.short	0x010a
        /*12fa*/ 	.byte	0x3f
	.zero		1


	//   ....[70]....
        /*12fc*/ 	.word	0x0001c2c0
        /*1300*/ 	.word	0x00000003
        /*1304*/ 	.word	0x00000000
        /*1308*/ 	.short	0x010a
        /*130a*/ 	.byte	0x3f
	.zero		1


	//   ....[71]....
        /*130c*/ 	.word	0x0001c320
        /*1310*/ 	.word	0x00000060
        /*1314*/ 	.word	0x00032490
        /*1318*/ 	.short	0x010a
        /*131a*/ 	.byte	0x3f
	.zero		1


	//   ....[72]....
        /*131c*/ 	.word	0x0001c370
        /*1320*/ 	.word	0x00000060
        /*1324*/ 	.word	0x00032490
        /*1328*/ 	.short	0x010a
        /*132a*/ 	.byte	0x3f
	.zero		1


	//   ....[73]....
        /*132c*/ 	.word	0x0001c3c0
        /*1330*/ 	.word	0x00000060
        /*1334*/ 	.word	0x00032490
        /*1338*/ 	.short	0x010a
        /*133a*/ 	.byte	0x3f
	.zero		1


	//   ....[74]....
        /*133c*/ 	.word	0x0001c410
        /*1340*/ 	.word	0x00000060
        /*1344*/ 	.word	0x000324b0
        /*1348*/ 	.short	0x010a
        /*134a*/ 	.byte	0x3f
	.zero		1


	//   ....[75]....
        /*134c*/ 	.word	0x0001c6c0
        /*1350*/ 	.word	0x00000012
        /*1354*/ 	.word	0x00032400
        /*1358*/ 	.short	0x010a
        /*135a*/ 	.byte	0x3f
	.zero		1


	//   ....[76]....
        /*135c*/ 	.word	0x0001c8d0
        /*1360*/ 	.word	0x00000012
        /*1364*/ 	.word	0x00032400
        /*1368*/ 	.short	0x010a
        /*136a*/ 	.byte	0x3f
	.zero		1


	//   ....[77]....
        /*136c*/ 	.word	0x0001c920
        /*1370*/ 	.word	0x00000003
        /*1374*/ 	.word	0x00032430
        /*1378*/ 	.short	0x010a
        /*137a*/ 	.byte	0x3f
	.zero		1


	//   ....[78]....
        /*137c*/ 	.word	0x0001c970
        /*1380*/ 	.word	0x00000012
        /*1384*/ 	.word	0x00032410
        /*1388*/ 	.short	0x010a
        /*138a*/ 	.byte	0x3f
	.zero		1


	//   ....[79]....
        /*138c*/ 	.word	0x0001c9c0
        /*1390*/ 	.word	0x00000003
        /*1394*/ 	.word	0x00032450
        /*1398*/ 	.short	0x010a
        /*139a*/ 	.byte	0x3f
	.zero		1


	//   ....[80]....
        /*139c*/ 	.word	0x0001ca10
        /*13a0*/ 	.word	0x00000004
        /*13a4*/ 	.word	0x00032430
        /*13a8*/ 	.short	0x010a
        /*13aa*/ 	.byte	0x3f
	.zero		1


	//   ....[81]....
        /*13ac*/ 	.word	0x0001ca60
        /*13b0*/ 	.word	0x00000004
        /*13b4*/ 	.word	0x00032450
        /*13b8*/ 	.short	0x010a
        /*13ba*/ 	.byte	0x3f
	.zero		1


	//   ....[82]....
        /*13bc*/ 	.word	0x0001d670
        /*13c0*/ 	.word	0x00000012
        /*13c4*/ 	.word	0x00032420
        /*13c8*/ 	.short	0x010a
        /*13ca*/ 	.byte	0x3f
	.zero		1


	//   ....[83]....
        /*13cc*/ 	.word	0x0001d6c0
        /*13d0*/ 	.word	0x00000003
        /*13d4*/ 	.word	0x000324a0
        /*13d8*/ 	.short	0x010a
        /*13da*/ 	.byte	0x3f
	.zero		1


	//   ....[84]....
        /*13dc*/ 	.word	0x0001d710
        /*13e0*/ 	.word	0x00000003
        /*13e4*/ 	.word	0x000324c0
        /*13e8*/ 	.short	0x010a
        /*13ea*/ 	.byte	0x3f
	.zero		1


	//   ....[85]....
        /*13ec*/ 	.word	0x0001d760
        /*13f0*/ 	.word	0x00000004
        /*13f4*/ 	.word	0x000324a0
        /*13f8*/ 	.short	0x010a
        /*13fa*/ 	.byte	0x3f
	.zero		1


	//   ....[86]....
        /*13fc*/ 	.word	0x0001d7b0
        /*1400*/ 	.word	0x00000004
        /*1404*/ 	.word	0x000324c0
        /*1408*/ 	.short	0x010a
        /*140a*/ 	.byte	0x3f
	.zero		1


	//   ....[87]....
        /*140c*/ 	.word	0x0001d950
        /*1410*/ 	.word	0x00000000
        /*1414*/ 	.word	0x00032440
        /*1418*/ 	.short	0x010a
        /*141a*/ 	.byte	0x3f
	.zero		1


	//   ....[88]....
        /*141c*/ 	.word	0x0001f2c0
        /*1420*/ 	.word	0x00000012
        /*1424*/ 	.word	0x00032420
        /*1428*/ 	.short	0x010a
        /*142a*/ 	.byte	0x3f
	.zero		1


	//   ....[89]....
        /*142c*/ 	.word	0x0001f310
        /*1430*/ 	.word	0x00000002
        /*1434*/ 	.word	0x00032460
        /*1438*/ 	.short	0x010a
        /*143a*/ 	.byte	0x3f
	.zero		1


	//   ....[90]....
        /*143c*/ 	.word	0x0001f360
        /*1440*/ 	.word	0x00000002
        /*1444*/ 	.word	0x00032440
        /*1448*/ 	.short	0x010a
        /*144a*/ 	.byte	0x3f
	.zero		1


	//   ....[91]....
        /*144c*/ 	.word	0x0001f3b0
        /*1450*/ 	.word	0x00000002
        /*1454*/ 	.word	0x00032460
        /*1458*/ 	.short	0x010a
        /*145a*/ 	.byte	0x3f
	.zero		1


	//   ....[92]....
        /*145c*/ 	.word	0x0001f400
        /*1460*/ 	.word	0x00000003
        /*1464*/ 	.word	0x00032440
        /*1468*/ 	.short	0x010a
        /*146a*/ 	.byte	0x3f
	.zero		1


	//   ....[93]....
        /*146c*/ 	.word	0x0001f450
        /*1470*/ 	.word	0x00000003
        /*1474*/ 	.word	0x00032460
        /*1478*/ 	.short	0x010a
        /*147a*/ 	.byte	0x3f
	.zero		1


	//   ....[94]....
        /*147c*/ 	.word	0x0001f4a0
        /*1480*/ 	.word	0x00000003
        /*1484*/ 	.word	0x00032440
        /*1488*/ 	.short	0x010a
        /*148a*/ 	.byte	0x3f
	.zero		1


	//   ....[95]....
        /*148c*/ 	.word	0x0001f4f0
        /*1490*/ 	.word	0x00000003
        /*1494*/ 	.word	0x00032460
        /*1498*/ 	.short	0x010a
        /*149a*/ 	.byte	0x3f
	.zero		1


	//   ....[96]....
        /*149c*/ 	.word	0x00020030
        /*14a0*/ 	.word	0x00000000
        /*14a4*/ 	.word	0x00032420
        /*14a8*/ 	.short	0x010a
        /*14aa*/ 	.byte	0x3f
	.zero		1


	//   ....[97]....
        /*14ac*/ 	.word	0x000201d0
        /*14b0*/ 	.word	0x00000006
        /*14b4*/ 	.word	0x00000000
        /*14b8*/ 	.short	0x010a
        /*14ba*/ 	.byte	0x3f
	.zero		1


	//   ....[98]....
        /*14bc*/ 	.word	0x00020220
        /*14c0*/ 	.word	0x00000007
        /*14c4*/ 	.word	0x00000000
        /*14c8*/ 	.short	0x010a
        /*14ca*/ 	.byte	0x3f
	.zero		1


	//   ....[99]....
        /*14cc*/ 	.word	0x00020270
        /*14d0*/ 	.word	0x00000004
        /*14d4*/ 	.word	0x00000000
        /*14d8*/ 	.short	0x010a
        /*14da*/ 	.byte	0x3f
	.zero		1


	//----- nvinfo : EIATTR_NUM_MBARRIERS
	.align		4
.L_299:
        /*14dc*/ 	.byte	0x03, 0x38
        /*14de*/ 	.short	0x0017


	//----- nvinfo : EIATTR_EXIT_INSTR_OFFSETS
	.align		4
        /*14e0*/ 	.byte	0x04, 0x1c
        /*14e2*/ 	.short	(.L_301 - .L_300)


	//   ....[0]....
.L_300:
        /*14e4*/ 	.word	0x0001c310


	//----- nvinfo : EIATTR_MAX_THREADS
	.align		4
.L_301:
        /*14e8*/ 	.byte	0x04, 0x05
        /*14ea*/ 	.short	(.L_303 - .L_302)
.L_302:
        /*14ec*/ 	.word	0x00000180
        /*14f0*/ 	.word	0x00000001
        /*14f4*/ 	.word	0x00000001


	//----- nvinfo : EIATTR_CRS_STACK_SIZE
	.align		4
.L_303:
        /*14f8*/ 	.byte	0x04, 0x1e
        /*14fa*/ 	.short	(.L_305 - .L_304)
.L_304:
        /*14fc*/ 	.word	0x00000000


	//----- nvinfo : EIATTR_CBANK_PARAM_SIZE
	.align		4
.L_305:
        /*1500*/ 	.byte	0x03, 0x19
        /*1502*/ 	.short	0x0bf0


	//----- nvinfo : EIATTR_PARAM_CBANK
	.align		4
        /*1504*/ 	.byte	0x04, 0x0a
        /*1506*/ 	.short	(.L_307 - .L_306)
	.align		4
.L_306:
        /*1508*/ 	.word	index@(.nv.constant0._ZN7cutlass13device_kernelIN5flash11enable_sm90INS1_16FlashAttnFwdSm90INS1_25CollectiveMainloopFwdSm90ILi2EN4cute5tupleIJNS5_1CILi1EEES8_S8_EEENS6_IJNS7_ILi128EEENS7_ILi96EEENS7_ILi64EEEEEELi256ENS_10bfloat16_tEfNS_4arch4Sm90ELb0ELb0ELb0ELb1ELb0ELb1ELb1ELb1ELb0ELb1ELb1ELb0EEENS1_21CollectiveEpilogueFwdINS6_IJSA_NS7_ILi256EEESB_EEES9_SE_SG_Li256ELb1ELb1ELb1ELb0EEENS1_36VarlenDynamicPersistentTileSchedulerILi128ELi96ELi256ELi128ELb1ELb1ELb1ELb0ELb1ELb1EEEEEEEEEvNT_6ParamsE)
        /*150c*/ 	.short	0x0210
        /*150e*/ 	.short	0x0bf0


	//----- nvinfo : EIATTR_SW_WAR
	.align		4
.L_307:
        /*1510*/ 	.byte	0x04, 0x36
        /*1512*/ 	.short	(.L_309 - .L_308)
.L_308:
        /*1514*/ 	.word	0x00000008
.L_309:


//--------------------- .nv.info._ZN7cutlass13device_kernelIN5flash11enable_sm90INS1_16FlashAttnFwdSm90INS1_25CollectiveMainloopFwdSm90ILi2EN4cute5tupleIJNS5_1CILi1EEES8_S8_EEENS6_IJNS7_ILi128EEENS7_ILi96EEENS7_ILi64EEEEEELi256ENS_10bfloat16_tEfNS_4arch4Sm90ELb0ELb1ELb0ELb0ELb0ELb0ELb0ELb1ELb0ELb1ELb1ELb0EEENS1_21CollectiveEpilogueFwdINS6_IJSA_NS7_ILi256EEESB_EEES9_SE_SG_Li256ELb0ELb1ELb1ELb0EEENS1_19SingleTileSchedulerILb0ELb1ELb1ELi128EEEEEEEEEvNT_6ParamsE --------------------------
	.section	.nv.info._ZN7cutlass13device_kernelIN5flash11enable_sm90INS1_16FlashAttnFwdSm90INS1_25CollectiveMainloopFwdSm90ILi2EN4cute5tupleIJNS5_1CILi1EEES8_S8_EEENS6_IJNS7_ILi128EEENS7_ILi96EEENS7_ILi64EEEEEELi256ENS_10bfloat16_tEfNS_4arch4Sm90ELb0ELb1ELb0ELb0ELb0ELb0ELb0ELb1ELb0ELb1ELb1ELb0EEENS1_21CollectiveEpilogueFwdINS6_IJSA_NS7_ILi256EEESB_EEES9_SE_SG_Li256ELb0ELb1ELb1ELb0EEENS1_19SingleTileSchedulerILb0ELb1ELb1ELi128EEEEEEEEEvNT_6ParamsE,"",@"SHT_CUDA_INFO"
	.sectionflags	@""
	.align	4


	//----- nvinfo : EIATTR_CUDA_API_VERSION
	.align		4
        /*0000*/ 	.byte	0x04, 0x37
        /*0002*/ 	.short	(.L_311 - .L_310)
.L_310:
        /*0004*/ 	.word	0x00000082


	//----- nvinfo : EIATTR_KPARAM_INFO
	.align		4
.L_311:
        /*0008*/ 	.byte	0x04, 0x17
        /*000a*/ 	.short	(.L_313 - .L_312)
.L_312:
        /*000c*/ 	.word	0x00000000
        /*0010*/ 	.short	0x0000
        /*0012*/ 	.short	0x0070
        /*0014*/ 	.byte	0x00, 0xf0, 0x01, 0x28


	//----- nvinfo : EIATTR_SPARSE_MMA_MASK
	.align		4
.L_313:
        /*0018*/ 	.byte	0x03, 0x50
        /*001a*/ 	.short	0x0000


	//----- nvinfo : EIATTR_MAXREG_COUNT
	.align		4
        /*001c*/ 	.byte	0x03, 0x1b
        /*001e*/ 	.short	0x00a8


	//----- nvinfo : EIATTR_NUM_BARRIERS
	.align		4
        /*0020*/ 	.byte	0x02, 0x4c
        /*0022*/ 	.byte	0x10
	.zero		1


	//----- nvinfo : EIATTR_EXTERNS
	.align		4
        /*0024*/ 	.byte	0x04, 0x0f
        /*0026*/ 	.short	(.L_315 - .L_314)


	//   ....[0]....
	.align		4
.L_314:
        /*0028*/ 	.word	index@(__assertfail)


	//----- nvinfo : EIATTR_ANNOTATIONS
	.align		4
.L_315:
        /*002c*/ 	.byte	0x04, 0x55
        /*002e*/ 	.short	(.L_317 - .L_316)


	//   ....[0]....
.L_316:
        /*0030*/ 	.word	0x00000001
        /*0034*/ 	.byte	0x70, 0xfd, 0x00, 0x00, 0x01, 0x00, 0x00, 0x00, 0x70, 0x02, 0x01, 0x00, 0x01, 0x00, 0x00, 0x00
        /*0044*/ 	.byte	0x60, 0x04, 0x01, 0x00, 0x01, 0x00, 0x00, 0x00, 0x50, 0x05, 0x01, 0x00, 0x01, 0x00, 0x00, 0x00
        /*0054*/ 	.byte	0x30, 0x11, 0x01, 0x00, 0x01, 0x00, 0x00, 0x00, 0xe0, 0x14, 0x01, 0x00


	//----- nvinfo : EIATTR_MERCURY_ISA_VERSION
	.align		4
.L_317:
        /*0060*/ 	.byte	0x03, 0x5f
        /*0062*/ 	.short	0x0101


	//----- nvinfo : EIATTR_INT_WARP_WIDE_INSTR_OFFSETS
	.align		4
        /*0064*/ 	.byte	0x04, 0x31
        /*0066*/ 	.short	(.L_319 - .L_318)


	//   ....[0]....
.L_318:
        /*0068*/ 	.word	0x00000130


	//   ....[1]....
        /*006c*/ 	.word	0x00000170


	//   ....[2]....
        /*0070*/ 	.word	0x000001e0


	//----- nvinfo : EIATTR_COOP_GROUP_MASK_REGIDS
	.align		4
.L_319:
        /*0074*/ 	.byte	0x04, 0x29
        /*0076*/ 	.short	(.L_321 - .L_320)


	//   ....[0]....
.L_320:
        /*0078*/ 	.word	0xffffffff


	//   ....[1]....
        /*007c*/ 	.word	0xffffffff


	//   ....[2]....
        /*0080*/ 	.word	0xffffffff


	//   ....[3]....
        /*0084*/ 	.word	0xffffffff


	//   ....[4]....
        /*0088*/ 	.word	0xffffffff


	//   ....[5]....
        /*008c*/ 	.word	0xffffffff


	//   ....[6]....
        /*0090*/ 	.word	0xffffffff


	//   ....[7]....
        /*0094*/ 	.word	0xffffffff


	//   ....[8]....
        /*0098*/ 	.word	0xffffffff


	//   ....[9]....
        /*009c*/ 	.word	0xffffffff


	//   ....[10]....
        /*00a0*/ 	.word	0xffffffff


	//   ....[11]....
        /*00a4*/ 	.word	0xffffffff


	//   ....[12]....
        /*00a8*/ 	.word	0xffffffff


	//   ....[13]....
        /*00ac*/ 	.word	0xffffffff


	//   ....[14]....
        /*00b0*/ 	.word	0xffffffff


	//   ....[15]....
        /*00b4*/ 	.word	0xffffffff


	//   ....[16]....
        /*00b8*/ 	.word	0xffffffff


	//   ....[17]....
        /*00bc*/ 	.word	0xffffffff


	//   ....[18]....
        /*00c0*/ 	.word	0xffffffff


	//   ....[19]....
        /*00c4*/ 	.word	0xffffffff


	//   ....[20]....
        /*00c8*/ 	.word	0xffffffff


	//   ....[21]....
        /*00cc*/ 	.word	0xffffffff


	//   ....[22]....
        /*00d0*/ 	.word	0xffffffff


	//   ....[23]....
        /*00d4*/ 	.word	0xffffffff


	//   ....[24]....
        /*00d8*/ 	.word	0xffffffff


	//   ....[25]....
        /*00dc*/ 	.word	0xffffffff


	//   ....[26]....
        /*00e0*/ 	.word	0xffffffff


	//   ....[27]....
        /*00e4*/ 	.word	0xffffffff


	//   ....[28]....
        /*00e8*/ 	.word	0xffffffff


	//   ....[29]....
        /*00ec*/ 	.word	0xffffffff


	//   ....[30]....
        /*00f0*/ 	.word	0xffffffff


	//   ....[31]....
        /*00f4*/ 	.word	0xffffffff


	//   ....[32]....
        /*00f8*/ 	.word	0xffffffff


	//   ....[33]....
        /*00fc*/ 	.word	0xffffffff


	//   ....[34]....
        /*0100*/ 	.word	0xffffffff


	//   ....[35]....
        /*0104*/ 	.word	0xffffffff


	//   ....[36]....
        /*0108*/ 	.word	0xffffffff


	//   ....[37]....
        /*010c*/ 	.word	0xffffffff


	//   ....[38]....
        /*0110*/ 	.word	0xffffffff


	//   ....[39]....
        /*0114*/ 	.word	0xffffffff


	//   ....[40]....
        /*0118*/ 	.word	0xffffffff


	//   ....[41]....
        /*011c*/ 	.word	0xffffffff


	//   ....[42]....
        /*0120*/ 	.word	0xffffffff


	//   ....[43]....
        /*0124*/ 	.word	0xffffffff


	//   ....[44]....
        /*0128*/ 	.word	0xffffffff


	//   ....[45]....
        /*012c*/ 	.word	0xffffffff


	//   ....[46]....
        /*0130*/ 	.word	0xffffffff


	//   ....[47]....
        /*0134*/ 	.word	0xffffffff


	//   ....[48]....
        /*0138*/ 	.word	0xffffffff


	//   ....[49]....
        /*013c*/ 	.word	0xffffffff


	//   ....[50]....
        /*0140*/ 	.word	0xffffffff


	//   ....[51]....
        /*0144*/ 	.word	0xffffffff


	//   ....[52]....
        /*0148*/ 	.word	0xffffffff


	//   ....[53]....
        /*014c*/ 	.word	0xffffffff


	//   ....[54]....
        /*0150*/ 	.word	0xffffffff


	//   ....[55]....
        /*0154*/ 	.word	0xffffffff


	//   ....[56]....
        /*0158*/ 	.word	0xffffffff


	//   ....[57]....
        /*015c*/ 	.word	0xffffffff


	//   ....[58]....
        /*0160*/ 	.word	0xffffffff


	//   ....[59]....
        /*0164*/ 	.word	0xffffffff


	//   ....[60]....
        /*0168*/ 	.word	0xffffffff


	//   ....[61]....
        /*016c*/ 	.word	0x0500000f


	//   ....[62]....
        /*0170*/ 	.word	0x0500000f


	//   ....[63]....
        /*0174*/ 	.word	0x0500000f


	//   ....[64]....
        /*0178*/ 	.word	0x0500000f


	//   ....[65]....
        /*017c*/ 	.word	0x0500000f


	//   ....[66]....
        /*0180*/ 	.word	0x0500000f


	//   ....[67]....
        /*0184*/ 	.word	0x0500000f


	//   ....[68]....
        /*0188*/ 	.word	0x0500000f


	//   ....[69]....
        /*018c*/ 	.word	0x0500000f


	//   ....[70]....
        /*0190*/ 	.word	0x0500000f


	//   ....[71]....
        /*0194*/ 	.word	0x0500000f


	//   ....[72]....
        /*0198*/ 	.word	0x0500000f


	//   ....[73]....
        /*019c*/ 	.word	0x0500000f


	//   ....[74]....
        /*01a0*/ 	.word	0x0500000f


	//   ....[75]....
        /*01a4*/ 	.word	0x0500000f


	//   ....[76]....
        /*01a8*/ 	.word	0x0500000f


	//   ....[77]....
        /*01ac*/ 	.word	0x0500000f


	//   ....[78]....
        /*01b0*/ 	.word	0x0500000f


	//----- nvinfo : EIATTR_COOP_GROUP_INSTR_OFFSETS
	.align		4
.L_321:
        /*01b4*/ 	.byte	0x04, 0x28
        /*01b6*/ 	.short	(.L_323 - .L_322)


	//   ....[0]....
.L_322:
        /*01b8*/ 	.word	0x00000070


	//   ....[1]....
        /*01bc*/ 	.word	0x00000140


	//   ....[2]....
        /*01c0*/ 	.word	0x00000190


	//   ....[3]....
        /*01c4*/ 	.word	0x000003c0


	//   ....[4]....
        /*01c8*/ 	.word	0x00000520


	//   ....[5]....
        /*01cc*/ 	.word	0x00000640


	//   ....[6]....
        /*01d0*/ 	.word	0x000007a0


	//   ....[7]....
        /*01d4*/ 	.word	0x000017a0


	//   ....[8]....
        /*01d8*/ 	.word	0x00001ee0


	//   ....[9]....
        /*01dc*/ 	.word	0x00002200


	//   ....[10]....
        /*01e0*/ 	.word	0x00002f30


	//   ....[11]....
        /*01e4*/ 	.word	0x00003040


	//   ....[12]....
        /*01e8*/ 	.word	0x00003620


	//   ....[13]....
        /*01ec*/ 	.word	0x00003690


	//   ....[14]....
        /*01f0*/ 	.word	0x000047a0


	//   ....[15]....
        /*01f4*/ 	.word	0x000052b0


	//   ....[16]....
        /*01f8*/ 	.word	0x00005850


	//   ....[17]....
        /*01fc*/ 	.word	0x00005970


	//   ....[18]....
        /*0200*/ 	.word	0x00005fc0


	//   ....[19]....
        /*0204*/ 	.word	0x00006040


	//   ....[20]....
        /*0208*/ 	.word	0x00007be0


	//   ....[21]....
        /*020c*/ 	.word	0x00007c10


	//   ....[22]....
        /*0210*/ 	.word	0x000080d0


	//   ....[23]....
        /*0214*/ 	.word	0x000082a0


	//   ....[24]....
        /*0218*/ 	.word	0x000097c0


	//   ....[25]....
        /*021c*/ 	.word	0x0000a280


	//   ....[26]....
        /*0220*/ 	.word	0x0000a8c0


	//   ....[27]....
        /*0224*/ 	.word	0x0000a9d0


	//   ....[28]....
        /*0228*/ 	.word	0x0000af90


	//   ....[29]....
        /*022c*/ 	.word	0x0000b010


	//   ....[30]....
        /*0230*/ 	.word	0x0000c460


	//   ....[31]....
        /*0234*/ 	.word	0x0000c4b0


	//   ....[32]....
        /*0238*/ 	.word	0x0000c4e0


	//   ....[33]....
        /*023c*/ 	.word	0x0000c510


	//   ....[34]....
        /*0240*/ 	.word	0x0000d5c0


	//   ....[35]....
        /*0244*/ 	.word	0x0000d620


	//   ....[36]....
        /*0248*/ 	.word	0x0000d660


	//   ....[37]....
        /*024c*/ 	.word	0x0000d690


	//   ....[38]....
        /*0250*/ 	.word	0x0000d6c0


	//   ....[39]....
        /*0254*/ 	.word	0x0000d6e0


	//   ....[40]....
        /*0258*/ 	.word	0x0000e350


	//   ....[41]....
        /*025c*/ 	.word	0x0000e360


	//   ....[42]....
        /*0260*/ 	.word	0x0000f390


	//   ....[43]....
        /*0264*/ 	.word	0x00010260


	//   ....[44]....
        /*0268*/ 	.word	0x00010b20


	//   ....[45]....
        /*026c*/ 	.word	0x00010b50


	//   ....[46]....
        /*0270*/ 	.word	0x00010b80


	//   ....[47]....
        /*0274*/ 	.word	0x00010bf0


	//   ....[48]....
        /*0278*/ 	.word	0x00010c40


	//   ....[49]....
        /*027c*/ 	.word	0x00010c60


	//   ....[50]....
        /*0280*/ 	.word	0x00010cd0


	//   ....[51]....
        /*0284*/ 	.word	0x00010cf0


	//   ....[52]....
        /*0288*/ 	.word	0x00010d40


	//   ....[53]....
        /*028c*/ 	.word	0x00010d60


	//   ....[54]....
        /*0290*/ 	.word	0x00010dd0


	//   ....[55]....
        /*0294*/ 	.word	0x00010df0


	//   ....[56]....
        /*0298*/ 	.word	0x00010e40


	//   ....[57]....
        /*029c*/ 	.word	0x00010e60


	//   ....[58]....
        /*02a0*/ 	.word	0x00010e90


	//   ....[59]....
        /*02a4*/ 	.word	0x00010eb0


	//   ....[60]....
        /*02a8*/ 	.word	0x00013080


	//   ....[61]....
        /*02ac*/ 	.word	0x00013660


	//   ....[62]....
        /*02b0*/ 	.word	0x000137d0


	//   ....[63]....
        /*02b4*/ 	.word	0x00013830


	//   ....[64]....
        /*02b8*/ 	.word	0x000138f0


	//   ....[65]....
        /*02bc*/ 	.word	0x000139a0


	//   ....[66]....
        /*02c0*/ 	.word	0x00013a70


	//   ....[67]....
        /*02c4*/ 	.word	0x00013ae0


	//   ....[68]....
        /*02c8*/ 	.word	0x00013b40


	//   ....[69]....
        /*02cc*/ 	.word	0x00013c00


	//   ....[70]....
        /*02d0*/ 	.word	0x00013cd0


	//   ....[71]....
        /*02d4*/ 	.word	0x00013d40


	//   ....[72]....
        /*02d8*/ 	.word	0x00013da0


	//   ....[73]....
        /*02dc*/ 	.word	0x00013e60


	//   ....[74]....
        /*02e0*/ 	.word	0x00013ec0


	//   ....[75]....
        /*02e4*/ 	.word	0x00013f80


	//   ....[76]....
        /*02e8*/ 	.word	0x00013fe0


	//   ....[77]....
        /*02ec*/ 	.word	0x00014090


	//   ....[78]....
        /*02f0*/ 	.word	0x000144a0


	//----- nvinfo : EIATTR_REG_RECONFIG
	.align		4
.L_323:
        /*02f4*/ 	.byte	0x01, 0x54
	.zero		2


	//----- nvinfo : EIATTR_SYSCALL_OFFSETS
	.align		4
        /*02f8*/ 	.byte	0x04, 0x46
        /*02fa*/ 	.short	(.L_325 - .L_324)


	//   ....[0]....
.L_324:
        /*02fc*/ 	.word	0x00001960


	//   ....[1]....
        /*0300*/ 	.word	0x0000fef0


	//   ....[2]....
        /*0304*/ 	.word	0x00010030


	//   ....[3]....
        /*0308*/ 	.word	0x00010120


	//   ....[4]....
        /*030c*/ 	.word	0x000107c0


	//----- nvinfo : EIATTR_MBARRIER_INSTR_OFFSETS
	.align		4
.L_325:
        /*0310*/ 	.byte	0x04, 0x39
        /*0312*/ 	.short	(.L_327 - .L_326)


	//   ....[0]....
.L_326:
        /*0314*/ 	.word	0x00000270
        /*0318*/ 	.word	0x000000ff
        /*031c*/ 	.word	0x00022800
        /*0320*/ 	.short	0x0100
        /*0322*/ 	.byte	0x08
	.zero		1


	//   ....[1]....
        /*0324*/ 	.word	0x00000280
        /*0328*/ 	.word	0x000000ff
        /*032c*/ 	.word	0x00022820
        /*0330*/ 	.short	0x0100
        /*0332*/ 	.byte	0x08
	.zero		1


	//   ....[2]....
        /*0334*/ 	.word	0x00000370
        /*0338*/ 	.word	0x000000ff
        /*033c*/ 	.word	0x00022830
        /*0340*/ 	.short	0x0100
        /*0342*/ 	.byte	0x08
	.zero		1


	//   ....[3]....
        /*0344*/ 	.word	0x00000380
        /*0348*/ 	.word	0x000000ff
        /*034c*/ 	.word	0x00022840
        /*0350*/ 	.short	0x0100
        /*0352*/ 	.byte	0x08
	.zero		1


	//   ....[4]....
        /*0354*/ 	.word	0x00000390
        /*0358*/ 	.word	0x000000ff
        /*035c*/ 	.word	0x00022838
        /*0360*/ 	.short	0x0100
        /*0362*/ 	.byte	0x08
	.zero		1


	//   ....[5]....
        /*0364*/ 	.word	0x000003a0
        /*0368*/ 	.word	0x000000ff
        /*036c*/ 	.word	0x00022848
        /*0370*/ 	.short	0x0100
        /*0372*/ 	.byte	0x08
	.zero		1


	//   ....[6]....
        /*0374*/ 	.word	0x000004d0
        /*0378*/ 	.word	0x000000ff
        /*037c*/ 	.word	0x00022850
        /*0380*/ 	.short	0x0100
        /*0382*/ 	.byte	0x08
	.zero		1


	//   ....[7]....
        /*0384*/ 	.word	0x000004e0
        /*0388*/ 	.word	0x000000ff
        /*038c*/ 	.word	0x00022860
        /*0390*/ 	.short	0x0100
        /*0392*/ 	.byte	0x08
	.zero		1


	//   ....[8]....
        /*0394*/ 	.word	0x000004f0
        /*0398*/ 	.word	0x000000ff
        /*039c*/ 	.word	0x00022858
        /*03a0*/ 	.short	0x0100
        /*03a2*/ 	.byte	0x08
	.zero		1


	//   ....[9]....
        /*03a4*/ 	.word	0x00000500
        /*03a8*/ 	.word	0x000000ff
        /*03ac*/ 	.word	0x00022868
        /*03b0*/ 	.short	0x0100
        /*03b2*/ 	.byte	0x08
	.zero		1


	//   ....[10]....
        /*03b4*/ 	.word	0x000005f0
        /*03b8*/ 	.word	0x000000ff
        /*03bc*/ 	.word	0x00022870
        /*03c0*/ 	.short	0x0100
        /*03c2*/ 	.byte	0x06
	.zero		1


	//   ....[11]....
        /*03c4*/ 	.word	0x00000600
        /*03c8*/ 	.word	0x000000ff
        /*03cc*/ 	.word	0x00022880
        /*03d0*/ 	.short	0x0100
        /*03d2*/ 	.byte	0x06
	.zero		1


	//   ....[12]....
        /*03d4*/ 	.word	0x00000610
        /*03d8*/ 	.word	0x000000ff
        /*03dc*/ 	.word	0x00022878
        /*03e0*/ 	.short	0x0100
        /*03e2*/ 	.byte	0x06
	.zero		1


	//   ....[13]....
        /*03e4*/ 	.word	0x00000620
        /*03e8*/ 	.word	0x000000ff
        /*03ec*/ 	.word	0x00022888
        /*03f0*/ 	.short	0x0100
        /*03f2*/ 	.byte	0x06
	.zero		1


	//   ....[14]....
        /*03f4*/ 	.word	0x00000750
        /*03f8*/ 	.word	0x000000ff
        /*03fc*/ 	.word	0x00022890
        /*0400*/ 	.short	0x0100
        /*0402*/ 	.byte	0x08
	.zero		1


	//   ....[15]....
        /*0404*/ 	.word	0x00000760
        /*0408*/ 	.word	0x000000ff
        /*040c*/ 	.word	0x000228a0
        /*0410*/ 	.short	0x0100
        /*0412*/ 	.byte	0x08
	.zero		1


	//   ....[16]....
        /*0414*/ 	.word	0x00000770
        /*0418*/ 	.word	0x000000ff
        /*041c*/ 	.word	0x00022898
        /*0420*/ 	.short	0x0100
        /*0422*/ 	.byte	0x08
	.zero		1


	//   ....[17]....
        /*0424*/ 	.word	0x00000780
        /*0428*/ 	.word	0x000000ff
        /*042c*/ 	.word	0x000228a8
        /*0430*/ 	.short	0x0100
        /*0432*/ 	.byte	0x08
	.zero		1


	//   ....[18]....
        /*0434*/ 	.word	0x000008b0
        /*0438*/ 	.word	0x000000ff
        /*043c*/ 	.word	0x000228b0
        /*0440*/ 	.short	0x0100
        /*0442*/ 	.byte	0x08
	.zero		1


	//   ....[19]....
        /*0444*/ 	.word	0x000008c0
        /*0448*/ 	.word	0x000000ff
        /*044c*/ 	.word	0x000228c0
        /*0450*/ 	.short	0x0100
        /*0452*/ 	.byte	0x08
	.zero		1


	//   ....[20]....
        /*0454*/ 	.word	0x000008d0
        /*0458*/ 	.word	0x000000ff
        /*045c*/ 	.word	0x000228b8
        /*0460*/ 	.short	0x0100
        /*0462*/ 	.byte	0x08
	.zero		1


	//   ....[21]....
        /*0464*/ 	.word	0x000008e0
        /*0468*/ 	.word	0x000000ff
        /*046c*/ 	.word	0x000228c8
        /*0470*/ 	.short	0x0100
        /*0472*/ 	.byte	0x08
	.zero		1


	//   ....[22]....
        /*0474*/ 	.word	0x00001990
        /*0478*/ 	.word	0x000000ff
        /*047c*/ 	.word	0x00022800
        /*0480*/ 	.short	0x010a
        /*0482*/ 	.byte	0x26
	.zero		1


	//   ....[23]....
        /*0484*/ 	.word	0x00001a30
        /*0488*/ 	.word	0x000000ff
        /*048c*/ 	.word	0x00022830
        /*0490*/ 	.short	0x010a
        /*0492*/ 	.byte	0x26
	.zero		1


	//   ....[24]....
        /*0494*/ 	.word	0x00001a70
        /*0498*/ 	.word	0x000000ff
        /*049c*/ 	.word	0x00022830
        /*04a0*/ 	.short	0x010a
        /*04a2*/ 	.byte	0x26
	.zero		1


	//   ....[25]....
        /*04a4*/ 	.word	0x00002040
        /*04a8*/ 	.word	0x00000000
        /*04ac*/ 	.word	0x00000000
        /*04b0*/ 	.short	0x0101
        /*04b2*/ 	.byte	0x3f
	.zero		1


	//   ....[26]....
        /*04b4*/ 	.word	0x00003f00
        /*04b8*/ 	.word	0x000000ff
        /*04bc*/ 	.word	0x00022850
        /*04c0*/ 	.short	0x010a
        /*04c2*/ 	.byte	0x26
	.zero		1


	//   ....[27]....
        /*04c4*/ 	.word	0x00003f40
        /*04c8*/ 	.word	0x000000ff
        /*04cc*/ 	.word	0x00022850
        /*04d0*/ 	.short	0x010a
        /*04d2*/ 	.byte	0x26
	.zero		1


	//   ....[28]....
        /*04d4*/ 	.word	0x000042b0
        /*04d8*/ 	.word	0x00000009
        /*04dc*/ 	.word	0x00000000
        /*04e0*/ 	.short	0x0101
        /*04e2*/ 	.byte	0x3f
	.zero		1


	//   ....[29]....
        /*04e4*/ 	.word	0x000045c0
        /*04e8*/ 	.word	0x000000ff
        /*04ec*/ 	.word	0x00022830
        /*04f0*/ 	.short	0x010a
        /*04f2*/ 	.byte	0x1f
	.zero		1


	//   ....[30]....
        /*04f4*/ 	.word	0x00004600
        /*04f8*/ 	.word	0x000000ff
        /*04fc*/ 	.word	0x00022830
        /*0500*/ 	.short	0x010a
        /*0502*/ 	.byte	0x1f
	.zero		1


	//   ....[31]....
        /*0504*/ 	.word	0x000048d0
        /*0508*/ 	.word	0x0000000f
        /*050c*/ 	.word	0x00000000
        /*0510*/ 	.short	0x0101
        /*0512*/ 	.byte	0x3f
	.zero		1


	//   ....[32]....
        /*0514*/ 	.word	0x00007160
        /*0518*/ 	.word	0x000000ff
        /*051c*/ 	.word	0x00022850
        /*0520*/ 	.short	0x010a
        /*0522*/ 	.byte	0x1f
	.zero		1


	//   ....[33]....
        /*0524*/ 	.word	0x000071a0
        /*0528*/ 	.word	0x000000ff
        /*052c*/ 	.word	0x00022850
        /*0530*/ 	.short	0x010a
        /*0532*/ 	.byte	0x1f
	.zero		1


	//   ....[34]....
        /*0534*/ 	.word	0x00007470
        /*0538*/ 	.word	0x0000000c
        /*053c*/ 	.word	0x00000000
        /*0540*/ 	.short	0x0101
        /*0542*/ 	.byte	0x3f
	.zero		1


	//   ....[35]....
        /*0544*/ 	.word	0x00007890
        /*0548*/ 	.word	0x000000ff
        /*054c*/ 	.word	0x00022830
        /*0550*/ 	.short	0x010a
        /*0552*/ 	.byte	0x1b
	.zero		1


	//   ....[36]....
        /*0554*/ 	.word	0x000078d0
        /*0558*/ 	.word	0x000000ff
        /*055c*/ 	.word	0x00022830
        /*0560*/ 	.short	0x010a
        /*0562*/ 	.byte	0x1b
	.zero		1


	//   ....[37]....
        /*0564*/ 	.word	0x00008670
        /*0568*/ 	.word	0x0000009a
        /*056c*/ 	.word	0x00000000
        /*0570*/ 	.short	0x0101
        /*0572*/ 	.byte	0x3f
	.zero		1


	//   ....[38]....
        /*0574*/ 	.word	0x00009160
        /*0578*/ 	.word	0x000000ff
        /*057c*/ 	.word	0x00022850
        /*0580*/ 	.short	0x010a
        /*0582*/ 	.byte	0x1b
	.zero		1


	//   ....[39]....
        /*0584*/ 	.word	0x000091a0
        /*0588*/ 	.word	0x000000ff
        /*058c*/ 	.word	0x00022850
        /*0590*/ 	.short	0x010a
        /*0592*/ 	.byte	0x1b
	.zero		1


	//   ....[40]....
        /*0594*/ 	.word	0x00009450
        /*0598*/ 	.word	0x000000b3
        /*059c*/ 	.word	0x00000000
        /*05a0*/ 	.short	0x0101
        /*05a2*/ 	.byte	0x3f
	.zero		1


	//   ....[41]....
        /*05a4*/ 	.word	0x000095c0
        /*05a8*/ 	.word	0x000000ff
        /*05ac*/ 	.word	0x00022830
        /*05b0*/ 	.short	0x010a
        /*05b2*/ 	.byte	0x1e
	.zero		1


	//   ....[42]....
        /*05b4*/ 	.word	0x00009600
        /*05b8*/ 	.word	0x000000ff
        /*05bc*/ 	.word	0x00022830
        /*05c0*/ 	.short	0x010a
        /*05c2*/ 	.byte	0x1e
	.zero		1


	//   ....[43]....
        /*05c4*/ 	.word	0x00009860
        /*05c8*/ 	.word	0x00000000
        /*05cc*/ 	.word	0x00000000
        /*05d0*/ 	.short	0x0101
        /*05d2*/ 	.byte	0x3f
	.zero		1


	//   ....[44]....
        /*05d4*/ 	.word	0x0000c130
        /*05d8*/ 	.word	0x000000ff
        /*05dc*/ 	.word	0x00022850
        /*05e0*/ 	.short	0x010a
        /*05e2*/ 	.byte	0x1e
	.zero		1


	//   ....[45]....
        /*05e4*/ 	.word	0x0000c170
        /*05e8*/ 	.word	0x000000ff
        /*05ec*/ 	.word	0x00022850
        /*05f0*/ 	.short	0x010a
        /*05f2*/ 	.byte	0x1e
	.zero		1


	//   ....[46]....
        /*05f4*/ 	.word	0x0000c440
        /*05f8*/ 	.word	0x00000008
        /*05fc*/ 	.word	0x00000000
        /*0600*/ 	.short	0x0101
        /*0602*/ 	.byte	0x3f
	.zero		1


	//   ....[47]....
        /*0604*/ 	.word	0x0000d6f0
        /*0608*/ 	.word	0x000000ff
        /*060c*/ 	.word	0x00000000
        /*0610*/ 	.short	0x0101
        /*0612*/ 	.byte	0x04
	.zero		1


	//   ....[48]....
        /*0614*/ 	.word	0x000104a0
        /*0618*/ 	.word	0x000000ff
        /*061c*/ 	.word	0x00022840
        /*0620*/ 	.short	0x010a
        /*0622*/ 	.byte	0x26
	.zero		1


	//   ....[49]....
        /*0624*/ 	.word	0x00010fa0
        /*0628*/ 	.word	0x000000ff
        /*062c*/ 	.word	0x00022800
        /*0630*/ 	.short	0x0107
        /*0632*/ 	.byte	0x26
	.zero		1


	//   ....[50]....
        /*0634*/ 	.word	0x00010fe0
        /*0638*/ 	.word	0x000000ff
        /*063c*/ 	.word	0x00022800
        /*0640*/ 	.short	0x0101
        /*0642*/ 	.byte	0x26
	.zero		1


	//   ....[51]....
        /*0644*/ 	.word	0x00010ff0
        /*0648*/ 	.word	0x000000ff
        /*064c*/ 	.word	0x00022820
        /*0650*/ 	.short	0x010a
        /*0652*/ 	.byte	0x26
	.zero		1


	//   ....[52]....
        /*0654*/ 	.word	0x00011050
        /*0658*/ 	.word	0x000000ff
        /*065c*/ 	.word	0x00022860
        /*0660*/ 	.short	0x010a
        /*0662*/ 	.byte	0x26
	.zero		1


	//   ....[53]....
        /*0664*/ 	.word	0x000118c0
        /*0668*/ 	.word	0x000000ff
        /*066c*/ 	.word	0x00022848
        /*0670*/ 	.short	0x010a
        /*0672*/ 	.byte	0x26
	.zero		1


	//   ....[54]....
        /*0674*/ 	.word	0x00011a90
        /*0678*/ 	.word	0x000000ff
        /*067c*/ 	.word	0x00022868
        /*0680*/ 	.short	0x010a
        /*0682*/ 	.byte	0x26
	.zero		1


	//   ....[55]....
        /*0684*/ 	.word	0x000120f0
        /*0688*/ 	.word	0x000000ff
        /*068c*/ 	.word	0x00022840
        /*0690*/ 	.short	0x010a
        /*0692*/ 	.byte	0x26
	.zero		1


	//   ....[56]....
        /*0694*/ 	.word	0x000122d0
        /*0698*/ 	.word	0x000000ff
        /*069c*/ 	.word	0x00022860
        /*06a0*/ 	.short	0x010a
        /*06a2*/ 	.byte	0x26
	.zero		1


	//   ....[57]....
        /*06a4*/ 	.word	0x00012950
        /*06a8*/ 	.word	0x000000ff
        /*06ac*/ 	.word	0x00022848
        /*06b0*/ 	.short	0x010a
        /*06b2*/ 	.byte	0x26
	.zero		1


	//   ....[58]....
        /*06b4*/ 	.word	0x00012b30
        /*06b8*/ 	.word	0x000000ff
        /*06bc*/ 	.word	0x00022868
        /*06c0*/ 	.short	0x010a
        /*06c2*/ 	.byte	0x26
	.zero		1


	//   ....[59]....
        /*06c4*/ 	.word	0x00013010
        /*06c8*/ 	.word	0x00000002
        /*06cc*/ 	.word	0x00022820
        /*06d0*/ 	.short	0x010a
        /*06d2*/ 	.byte	0x3f
	.zero		1


	//   ....[60]....
        /*06d4*/ 	.word	0x00013190
        /*06d8*/ 	.word	0x00000007
        /*06dc*/ 	.word	0x00000000
        /*06e0*/ 	.short	0x010a
        /*06e2*/ 	.byte	0x3f
	.zero		1


	//   ....[61]....
        /*06e4*/ 	.word	0x00013200
        /*06e8*/ 	.word	0x00000005
        /*06ec*/ 	.word	0x00000000
        /*06f0*/ 	.short	0x010a
        /*06f2*/ 	.byte	0x3f
	.zero		1


	//   ....[62]....
        /*06f4*/ 	.word	0x00013260
        /*06f8*/ 	.word	0x00000005
        /*06fc*/ 	.word	0x00000000
        /*0700*/ 	.short	0x010a
        /*0702*/ 	.byte	0x3f
	.zero		1


	//   ....[63]....
        /*0704*/ 	.word	0x00013290
        /*0708*/ 	.word	0x00000003
        /*070c*/ 	.word	0x00000000
        /*0710*/ 	.short	0x010a
        /*0712*/ 	.byte	0x3f
	.zero		1


	//   ....[64]....
        /*0714*/ 	.word	0x00013300
        /*0718*/ 	.word	0x00000003
        /*071c*/ 	.word	0x00022800
        /*0720*/ 	.short	0x010a
        /*0722*/ 	.byte	0x3f
	.zero		1


	//   ....[65]....
        /*0724*/ 	.word	0x00013360
        /*0728*/ 	.word	0x00000003
        /*072c*/ 	.word	0x00022830
        /*0730*/ 	.short	0x010a
        /*0732*/ 	.byte	0x3f
	.zero		1


	//   ....[66]....
        /*0734*/ 	.word	0x000133b0
        /*0738*/ 	.word	0x00000009
        /*073c*/ 	.word	0x00022850
        /*0740*/ 	.short	0x010a
        /*0742*/ 	.byte	0x3f
	.zero		1


	//   ....[67]....
        /*0744*/ 	.word	0x00013410
        /*0748*/ 	.word	0x00000004
        /*074c*/ 	.word	0x00022830
        /*0750*/ 	.short	0x010a
        /*0752*/ 	.byte	0x3f
	.zero		1


	//   ....[68]....
        /*0754*/ 	.word	0x00013460
        /*0758*/ 	.word	0x0000000c
        /*075c*/ 	.word	0x00022850
        /*0760*/ 	.short	0x010a
        /*0762*/ 	.byte	0x3f
	.zero		1


	//   ....[69]....
        /*0764*/ 	.word	0x000134c0
        /*0768*/ 	.word	0x0000000d
        /*076c*/ 	.word	0x00022830
        /*0770*/ 	.short	0x010a
        /*0772*/ 	.byte	0x3f
	.zero		1


	//   ....[70]....
        /*0774*/ 	.word	0x00013510
        /*0778*/ 	.word	0x000000b3
        /*077c*/ 	.word	0x00022850
        /*0780*/ 	.short	0x010a
        /*0782*/ 	.byte	0x3f
	.zero		1


	//   ....[71]....
        /*0784*/ 	.word	0x00013570
        /*0788*/ 	.word	0x00000000
        /*078c*/ 	.word	0x00022830
        /*0790*/ 	.short	0x010a
        /*0792*/ 	.byte	0x3f
	.zero		1


	//   ....[72]....
        /*0794*/ 	.word	0x000135c0
        /*0798*/ 	.word	0x00000008
        /*079c*/ 	.word	0x00022850
        /*07a0*/ 	.short	0x010a
        /*07a2*/ 	.byte	0x3f
	.zero		1


	//   ....[73]....
        /*07a4*/ 	.word	0x00013720
        /*07a8*/ 	.word	0x00000003
        /*07ac*/ 	.word	0x00022840
        /*07b0*/ 	.short	0x010a
        /*07b2*/ 	.byte	0x3f
	.zero		1


	//   ....[74]....
        /*07b4*/ 	.word	0x000140d0
        /*07b8*/ 	.word	0x00000003
        /*07bc*/ 	.word	0x00022820
        /*07c0*/ 	.short	0x010a
        /*07c2*/ 	.byte	0x3f
	.zero		1


	//   ....[75]....
        /*07c4*/ 	.word	0x00014130
        /*07c8*/ 	.word	0x00000003
        /*07cc*/ 	.word	0x00022860
        /*07d0*/ 	.short	0x010a
        /*07d2*/ 	.byte	0x3f
	.zero		1


	//   ....[76]....
        /*07d4*/ 	.word	0x00014190
        /*07d8*/ 	.word	0x00000003
        /*07dc*/ 	.word	0x00022848
        /*07e0*/ 	.short	0x010a
        /*07e2*/ 	.byte	0x3f
	.zero		1


	//   ....[77]....
        /*07e4*/ 	.word	0x000141f0
        /*07e8*/ 	.word	0x00000003
        /*07ec*/ 	.word	0x00022868
        /*07f0*/ 	.short	0x010a
        /*07f2*/ 	.byte	0x3f
	.zero		1


	//   ....[78]....
        /*07f4*/ 	.word	0x00014250
        /*07f8*/ 	.word	0x00000003
        /*07fc*/ 	.word	0x00022840
        /*0800*/ 	.short	0x010a
        /*0802*/ 	.byte	0x3f
	.zero		1


	//   ....[79]....
        /*0804*/ 	.word	0x000142b0
        /*0808*/ 	.word	0x00000003
        /*080c*/ 	.word	0x00022860
        /*0810*/ 	.short	0x010a
        /*0812*/ 	.byte	0x3f
	.zero		1


	//   ....[80]....
        /*0814*/ 	.word	0x00014310
        /*0818*/ 	.word	0x00000003
        /*081c*/ 	.word	0x00022848
        /*0820*/ 	.short	0x010a
        /*0822*/ 	.byte	0x3f
	.zero		1


	//   ....[81]....
        /*0824*/ 	.word	0x00014370
        /*0828*/ 	.word	0x00000003
        /*082c*/ 	.word	0x00022868
        /*0830*/ 	.short	0x010a
        /*0832*/ 	.byte	0x3f
	.zero		1


	//   ....[82]....
        /*0834*/ 	.word	0x000143c0
        /*0838*/ 	.word	0x00000002
        /*083c*/ 	.word	0x00022820
        /*0840*/ 	.short	0x010a
        /*0842*/ 	.byte	0x3f
	.zero		1


	//   ....[83]....
        /*0844*/ 	.word	0x00014560
        /*0848*/ 	.word	0x00000007
        /*084c*/ 	.word	0x00000000
        /*0850*/ 	.short	0x010a
        /*0852*/ 	.byte	0x3f
	.zero		1


	//   ....[84]....
        /*0854*/ 	.word	0x000145b0
        /*0858*/ 	.word	0x00000005
        /*085c*/ 	.word	0x00000000
        /*0860*/ 	.short	0x010a
        /*0862*/ 	.byte	0x3f
	.zero		1


	//   ....[85]....
        /*0864*/ 	.word	0x00014600
        /*0868*/ 	.word	0x00000005
        /*086c*/ 	.word	0x00000000
        /*0870*/ 	.short	0x010a
        /*0872*/ 	.byte	0x3f
	.zero		1


	//----- nvinfo : EIATTR_NUM_MBARRIERS
	.align		4
.L_327:
        /*0874*/ 	.byte	0x03, 0x38
        /*0876*/ 	.short	0x0016


	//----- nvinfo : EIATTR_EXIT_INSTR_OFFSETS
	.align		4
        /*0878*/ 	.byte	0x04, 0x1c
        /*087a*/ 	.short	(.L_329 - .L_328)


	//   ....[0]....
.L_328:
        /*087c*/ 	.word	0x000132e0


	//----- nvinfo : EIATTR_MAX_THREADS
	.align		4
.L_329:
        /*0880*/ 	.byte	0x04, 0x05
        /*0882*/ 	.short	(.L_331 - .L_330)
.L_330:
        /*0884*/ 	.word	0x00000180
        /*0888*/ 	.word	0x00000001
        /*088c*/ 	.word	0x00000001


	//----- nvinfo : EIATTR_CRS_STACK_SIZE
	.align		4
.L_331:
        /*0890*/ 	.byte	0x04, 0x1e
        /*0892*/ 	.short	(.L_333 - .L_332)
.L_332:
        /*0894*/ 	.word	0x00000000


	//----- nvinfo : EIATTR_CBANK_PARAM_SIZE
	.align		4
.L_333:
        /*0898*/ 	.byte	0x03, 0x19
        /*089a*/ 	.short	0x0a70


	//----- nvinfo : EIATTR_PARAM_CBANK
	.align		4
        /*089c*/ 	.byte	0x04, 0x0a
        /*089e*/ 	.short	(.L_335 - .L_334)
	.align		4
.L_334:
        /*08a0*/ 	.word	index@(.nv.constant0._ZN7cutlass13device_kernelIN5flash11enable_sm90INS1_16FlashAttnFwdSm90INS1_25CollectiveMainloopFwdSm90ILi2EN4cute5tupleIJNS5_1CILi1EEES8_S8_EEENS6_IJNS7_ILi128EEENS7_ILi96EEENS7_ILi64EEEEEELi256ENS_10bfloat16_tEfNS_4arch4Sm90ELb0ELb1ELb0ELb0ELb0ELb0ELb0ELb1ELb0ELb1ELb1ELb0EEENS1_21CollectiveEpilogueFwdINS6_IJSA_NS7_ILi256EEESB_EEES9_SE_SG_Li256ELb0ELb1ELb1ELb0EEENS1_19SingleTileSchedulerILb0ELb1ELb1ELi128EEEEEEEEEvNT_6ParamsE)
        /*08a4*/ 	.short	0x0210
        /*08a6*/ 	.short	0x0a70


	//----- nvinfo : EIATTR_SW_WAR
	.align		4
.L_335:
        /*08a8*/ 	.byte	0x04, 0x36
        /*08aa*/ 	.short	(.L_337 - .L_336)
.L_336:
        /*08ac*/ 	.word	0x00000008
.L_337:


//--------------------- .nv.info._ZN7cutlass13device_kernelIN5flash11enable_sm90INS1_16FlashAttnFwdSm90INS1_25CollectiveMainloopFwdSm90ILi2EN4cute5tupleIJNS5_1CILi1EEES8_S8_EEENS6_IJNS7_ILi128EEENS7_ILi96EEENS7_ILi64EEEEEELi256ENS_10bfloat16_tEfNS_4arch4Sm90ELb0ELb1ELb0ELb0ELb0ELb0ELb1ELb1ELb0ELb1ELb1ELb0EEENS1_21CollectiveEpilogueFwdINS6_IJSA_NS7_ILi256EEESB_EEES9_SE_SG_Li256ELb0ELb1ELb1ELb0EEENS1_19SingleTileSchedulerILb0ELb1ELb1ELi128EEEEEEEEEvNT_6ParamsE --------------------------
	.section	.nv.info._ZN7cutlass13device_kernelIN5flash11enable_sm90INS1_16FlashAttnFwdSm90INS1_25CollectiveMainloopFwdSm90ILi2EN4cute5tupleIJNS5_1CILi1EEES8_S8_EEENS6_IJNS7_ILi128EEENS7_ILi96EEENS7_ILi64EEEEEELi256ENS_10bfloat16_tEfNS_4arch4Sm90ELb0ELb1ELb0ELb0ELb0ELb0ELb1ELb1ELb0ELb1ELb1ELb0EEENS1_21CollectiveEpilogueFwdINS6_IJSA_NS7_ILi256EEESB_EEES9_SE_SG_Li256ELb0ELb1ELb1ELb0EEENS1_19SingleTileSchedulerILb0ELb1ELb1ELi128EEEEEEEEEvNT_6ParamsE,"",@"SHT_CUDA_INFO"
	.sectionflags	@""
	.align	4


	//----- nvinfo : EIATTR_CUDA_API_VERSION
	.align		4
        /*0000*/ 	.byte	0x04, 0x37
        /*0002*/ 	.short	(.L_339 - .L_338)
.L_338:
        /*0004*/ 	.word	0x00000082


	//----- nvinfo : EIATTR_KPARAM_INFO
	.align		4
.L_339:
        /*0008*/ 	.byte	0x04, 0x17
        /*000a*/ 	.short	(.L_341 - .L_340)
.L_340:
        /*000c*/ 	.word	0x00000000
        /*0010*/ 	.short	0x0000
        /*0012*/ 	.short	0x0070
        /*0014*/ 	.byte	0x00, 0xf0, 0x01, 0x2c


	//----- nvinfo : EIATTR_SPARSE_MMA_MASK
	.align		4
.L_341:
        /*0018*/ 	.byte	0x03, 0x50
        /*001a*/ 	.short	0x0000


	//----- nvinfo : EIATTR_MAXREG_COUNT
	.align		4
        /*001c*/ 	.byte	0x03, 0x1b
        /*001e*/ 	.short	0x00a8


	//----- nvinfo : EIATTR_NUM_BARRIERS
	.align		4
        /*0020*/ 	.byte	0x02, 0x4c
        /*0022*/ 	.byte	0x10
	.zero		1


	//----- nvinfo : EIATTR_EXTERNS
	.align		4
        /*0024*/ 	.byte	0x04, 0x0f
        /*0026*/ 	.short	(.L_343 - .L_342)


	//   ....[0]....
	.align		4
.L_342:
        /*0028*/ 	.word	index@(__assertfail)


	//----- nvinfo : EIATTR_ANNOTATIONS
	.align		4
.L_343:
        /*002c*/ 	.byte	0x04, 0x55
        /*002e*/ 	.short	(.L_345 - .L_344)


	//   ....[0]....
.L_344:
        /* <DEDUP_REMOVED lines=1275> */


	//----- nvinfo : EIATTR_MERCURY_ISA_VERSION
	.align		4
.L_345:
        /*4fc8*/ 	.byte	0x03, 0x5f
        /*4fca*/ 	.short	0x0101


	//----- nvinfo : EIATTR_INT_WARP_WIDE_INSTR_OFFSETS
	.align		4
        /*4fcc*/ 	.byte	0x04, 0x31
        /*4fce*/ 	.short	(.L_347 - .L_346)


	//   ....[0]....
.L_346:
        /*4fd0*/ 	.word	0x00000160


	//   ....[1]....
        /*4fd4*/ 	.word	0x000001a0


	//   ....[2]....
        /*4fd8*/ 	.word	0x00000210


	//   ....[3]....
        /*4fdc*/ 	.word	0x00000280


	//----- nvinfo : EIATTR_COOP_GROUP_MASK_REGIDS
	.align		4
.L_347:
        /*4fe0*/ 	.byte	0x04, 0x29
        /*4fe2*/ 	.short	(.L_349 - .L_348)


	//   ....[0]....
.L_348:
        /*4fe4*/ 	.word	0xffffffff


	//   ....[1]....
        /*4fe8*/ 	.word	0xffffffff


	//   ....[2]....
        /*4fec*/ 	.word	0xffffffff


	//   ....[3]....
        /*4ff0*/ 	.word	0xffffffff


	//   ....[4]....
        /*4ff4*/ 	.word	0xffffffff


	//   ....[5]....
        /*4ff8*/ 	.word	0xffffffff


	//   ....[6]....
        /*4ffc*/ 	.word	0xffffffff


	//   ....[7]....
        /*5000*/ 	.word	0xffffffff


	//   ....[8]....
        /*5004*/ 	.word	0xffffffff


	//   ....[9]....
        /*5008*/ 	.word	0xffffffff


	//   ....[10]....
        /*500c*/ 	.word	0xffffffff


	//   ....[11]....
        /*5010*/ 	.word	0xffffffff


	//   ....[12]....
        /*5014*/ 	.word	0xffffffff


	//   ....[13]....
        /*5018*/ 	.word	0xffffffff


	//   ....[14]....
        /*501c*/ 	.word	0xffffffff


	//   ....[15]....
        /*5020*/ 	.word	0xffffffff


	//   ....[16]....
        /*5024*/ 	.word	0xffffffff


	//   ....[17]....
        /*5028*/ 	.word	0xffffffff


	//   ....[18]....
        /*502c*/ 	.word	0xffffffff


	//   ....[19]....
        /*5030*/ 	.word	0xffffffff


	//   ....[20]....
        /*5034*/ 	.word	0xffffffff


	//   ....[21]....
        /*5038*/ 	.word	0xffffffff


	//   ....[22]....
        /*503c*/ 	.word	0xffffffff


	//   ....[23]....
        /*5040*/ 	.word	0xffffffff


	//   ....[24]....
        /*5044*/ 	.word	0xffffffff


	//   ....[25]....
        /*5048*/ 	.word	0xffffffff


	//   ....[26]....
        /*504c*/ 	.word	0xffffffff


	//   ....[27]....
        /*5050*/ 	.word	0xffffffff


	//   ....[28]....
        /*5054*/ 	.word	0xffffffff


	//   ....[29]....
        /*5058*/ 	.word	0xffffffff


	//   ....[30]....
        /*505c*/ 	.word	0xffffffff


	//   ....[31]....
        /*5060*/ 	.word	0xffffffff


	//   ....[32]....
        /*5064*/ 	.word	0xffffffff


	//   ....[33]....
        /*5068*/ 	.word	0xffffffff


	//   ....[34]....
        /*506c*/ 	.word	0xffffffff


	//   ....[35]....
        /*5070*/ 	.word	0xffffffff


	//   ....[36]....
        /*5074*/ 	.word	0xffffffff


	//   ....[37]....
        /*5078*/ 	.word	0xffffffff


	//   ....[38]....
        /*507c*/ 	.word	0xffffffff


	//   ....[39]....
        /*5080*/ 	.word	0xffffffff


	//   ....[40]....
        /*5084*/ 	.word	0xffffffff


	//   ....[41]....
        /*5088*/ 	.word	0xffffffff


	//   ....[42]....
        /*508c*/ 	.word	0xffffffff


	//   ....[43]....
        /*5090*/ 	.word	0xffffffff


	//   ....[44]....
        /*5094*/ 	.word	0xffffffff


	//   ....[45]....
        /*5098*/ 	.word	0xffffffff


	//   ....[46]....
        /*509c*/ 	.word	0xffffffff


	//   ....[47]....
        /*50a0*/ 	.word	0xffffffff


	//   ....[48]....
        /*50a4*/ 	.word	0xffffffff


	//   ....[49]....
        /*50a8*/ 	.word	0xffffffff


	//   ....[50]....
        /*50ac*/ 	.word	0xffffffff


	//   ....[51]....
        /*50b0*/ 	.word	0xffffffff


	//   ....[52]....
        /*50b4*/ 	.word	0xffffffff


	//   ....[53]....
        /*50b8*/ 	.word	0xffffffff


	//   ....[54]....
        /*50bc*/ 	.word	0xffffffff


	//   ....[55]....
        /*50c0*/ 	.word	0xffffffff


	//   ....[56]....
        /*50c4*/ 	.word	0xffffffff


	//   ....[57]....
        /*50c8*/ 	.word	0xffffffff


	//   ....[58]....
        /*50cc*/ 	.word	0xffffffff


	//   ....[59]....
        /*50d0*/ 	.word	0xffffffff


	//   ....[60]....
        /*50d4*/ 	.word	0xffffffff


	//   ....[61]....
        /*50d8*/ 	.word	0xffffffff


	//   ....[62]....
        /*50dc*/ 	.word	0xffffffff


	//   ....[63]....
        /*50e0*/ 	.word	0xffffffff


	//   ....[64]....
        /*50e4*/ 	.word	0xffffffff


	//   ....[65]....
        /*50e8*/ 	.word	0xffffffff


	//   ....[66]....
        /*50ec*/ 	.word	0xffffffff


	//   ....[67]....
        /*50f0*/ 	.word	0xffffffff


	//   ....[68]....
        /*50f4*/ 	.word	0xffffffff


	//   ....[69]....
        /*50f8*/ 	.word	0xffffffff


	//   ....[70]....
        /*50fc*/ 	.word	0xffffffff


	//   ....[71]....
        /*5100*/ 	.word	0x0500000f


	//   ....[72]....
        /*5104*/ 	.word	0x0500000f


	//   ....[73]....
        /*5108*/ 	.word	0x0500000f


	//   ....[74]....
        /*510c*/ 	.word	0x0500000f


	//   ....[75]....
        /*5110*/ 	.word	0x0500000f


	//   ....[76]....
        /*5114*/ 	.word	0x0500000f


	//   ....[77]....
        /*5118*/ 	.word	0x0500000f


	//   ....[78]....
        /*511c*/ 	.word	0x0500000f


	//   ....[79]....
        /*5120*/ 	.word	0x0500000f


	//   ....[80]....
        /*5124*/ 	.word	0x0500000f


	//   ....[81]....
        /*5128*/ 	.word	0x0500000f


	//   ....[82]....
        /*512c*/ 	.word	0x0500000f


	//   ....[83]....
        /*5130*/ 	.word	0x0500000f


	//   ....[84]....
        /*5134*/ 	.word	0x0500000f


	//   ....[85]....
        /*5138*/ 	.word	0x0500000f


	//   ....[86]....
        /*513c*/ 	.word	0x0500000f


	//   ....[87]....
        /*5140*/ 	.word	0x0500000f


	//   ....[88]....
        /*5144*/ 	.word	0x0500000f


	//   ....[89]....
        /*5148*/ 	.word	0x0500000f


	//   ....[90]....
        /*514c*/ 	.word	0x0500000f


	//   ....[91]....
        /*5150*/ 	.word	0x0500000f


	//   ....[92]....
        /*5154*/ 	.word	0x0500000f


	//   ....[93]....
        /*5158*/ 	.word	0x0500000f


	//   ....[94]....
        /*515c*/ 	.word	0x0500000f


	//   ....[95]....
        /*5160*/ 	.word	0x0500000f


	//   ....[96]....
        /*5164*/ 	.word	0x0500000f


	//   ....[97]....
        /*5168*/ 	.word	0x0500000f


	//   ....[98]....
        /*516c*/ 	.word	0x0500000f


	//   ....[99]....
        /*5170*/ 	.word	0x0500000f


	//   ....[100]....
        /*5174*/ 	.word	0x0500000f


	//   ....[101]....
        /*5178*/ 	.word	0x0500000f


	//   ....[102]....
        /*517c*/ 	.word	0x0500000f


	//   ....[103]....
        /*5180*/ 	.word	0x0500000f


	//   ....[104]....
        /*5184*/ 	.word	0x0500000f


	//   ....[105]....
        /*5188*/ 	.word	0xffffffff


	//   ....[106]....
        /*518c*/ 	.word	0xffffffff


	//   ....[107]....
        /*5190*/ 	.word	0xffffffff


	//   ....[108]....
        /*5194*/ 	.word	0xffffffff


	//   ....[109]....
        /*5198*/ 	.word	0xffffffff


	//   ....[110]....
        /*519c*/ 	.word	0xffffffff


	//----- nvinfo : EIATTR_COOP_GROUP_INSTR_OFFSETS
	.align		4
.L_349:
        /*51a0*/ 	.byte	0x04, 0x28
        /*51a2*/ 	.short	(.L_351 - .L_350)


	//   ....[0]....
.L_350:
        /*51a4*/ 	.word	0x000000a0


	//   ....[1]....
        /*51a8*/ 	.word	0x00000170


	//   ....[2]....
        /*51ac*/ 	.word	0x00000230


	//   ....[3]....
        /*51b0*/ 	.word	0x00000400


	//   ....[4]....
        /*51b4*/ 	.word	0x00000560


	//   ....[5]....
        /*51b8*/ 	.word	0x00000680


	//   ....[6]....
        /*51bc*/ 	.word	0x000007e0


	//   ....[7]....
        /*51c0*/ 	.word	0x00001b80


	//   ....[8]....
        /*51c4*/ 	.word	0x00003af0


	//   ....[9]....
        /*51c8*/ 	.word	0x00003d40


	//   ....[10]....
        /*51cc*/ 	.word	0x00005340


	//   ....[11]....
        /*51d0*/ 	.word	0x000053d0


	//   ....[12]....
        /*51d4*/ 	.word	0x00005740


	//   ....[13]....
        /*51d8*/ 	.word	0x00005760


	//   ....[14]....
        /*51dc*/ 	.word	0x0000aa50


	//   ....[15]....
        /*51e0*/ 	.word	0x0000aae0


	//   ....[16]....
        /*51e4*/ 	.word	0x0000ab60


	//   ....[17]....
        /*51e8*/ 	.word	0x0000ab80


	//   ....[18]....
        /*51ec*/ 	.word	0x00020d40


	//   ....[19]....
        /*51f0*/ 	.word	0x00020f50


	//   ....[20]....
        /*51f4*/ 	.word	0x00021f10


	//   ....[21]....
        /*51f8*/ 	.word	0x00021fd0


	//   ....[22]....
        /*51fc*/ 	.word	0x000221b0


	//   ....[23]....
        /*5200*/ 	.word	0x000221d0


	//   ....[24]....
        /*5204*/ 	.word	0x0002a590


	//   ....[25]....
        /*5208*/ 	.word	0x0002a5b0


	//   ....[26]....
        /*520c*/ 	.word	0x0002a610


	//   ....[27]....
        /*5210*/ 	.word	0x0002a650


	//   ....[28]....
        /*5214*/ 	.word	0x0002ba00


	//   ....[29]....
        /*5218*/ 	.word	0x0002ba30


	//   ....[30]....
        /*521c*/ 	.word	0x0002bc80


	//   ....[31]....
        /*5220*/ 	.word	0x0002bcd0


	//   ....[32]....
        /*5224*/ 	.word	0x0002bd00


	//   ....[33]....
        /*5228*/ 	.word	0x0002bd10


	//   ....[34]....
        /*522c*/ 	.word	0x0002cb40


	//   ....[35]....
        /*5230*/ 	.word	0x0002cb50


	//   ....[36]....
        /*5234*/ 	.word	0x0002dd10


	//   ....[37]....
        /*5238*/ 	.word	0x0002eba0


	//   ....[38]....
        /*523c*/ 	.word	0x0002f460


	//   ....[39]....
        /*5240*/ 	.word	0x0002f490


	//   ....[40]....
        /*5244*/ 	.word	0x0002f4c0


	//   ....[41]....
        /*5248*/ 	.word	0x0002f4e0


	//   ....[42]....
        /*524c*/ 	.word	0x0002f620


	//   ....[43]....
        /*5250*/ 	.word	0x0002f640


	//   ....[44]....
        /*5254*/ 	.word	0x0002f6e0


	//   ....[45]....
        /*5258*/ 	.word	0x0002f700


	//   ....[46]....
        /*525c*/ 	.word	0x0002f7a0


	//   ....[47]....
        /*5260*/ 	.word	0x0002f7b0


	//   ....[48]....
        /*5264*/ 	.word	0x0002f860


	//   ....[49]....
        /*5268*/ 	.word	0x0002f870


	//   ....[50]....
        /*526c*/ 	.word	0x0002f900


	//   ....[51]....
        /*5270*/ 	.word	0x0002f910


	//   ....[52]....
        /*5274*/ 	.word	0x0002f920


	//   ....[53]....
        /*5278*/ 	.word	0x0002f930


	//   ....[54]....
        /*527c*/ 	.word	0x00030070


	//   ....[55]....
        /*5280*/ 	.word	0x00030090


	//   ....[56]....
        /*5284*/ 	.word	0x000300c0


	//   ....[57]....
        /*5288*/ 	.word	0x00030190


	//   ....[58]....
        /*528c*/ 	.word	0x00030230


	//   ....[59]....
        /*5290*/ 	.word	0x00030240


	//   ....[60]....
        /*5294*/ 	.word	0x000302e0


	//   ....[61]....
        /*5298*/ 	.word	0x000302f0


	//   ....[62]....
        /*529c*/ 	.word	0x00030370


	//   ....[63]....
        /*52a0*/ 	.word	0x00030380


	//   ....[64]....
        /*52a4*/ 	.word	0x00030410


	//   ....[65]....
        /*52a8*/ 	.word	0x00030420


	//   ....[66]....
        /*52ac*/ 	.word	0x00030430


	//   ....[67]....
        /*52b0*/ 	.word	0x000304c0


	//   ....[68]....
        /*52b4*/ 	.word	0x000304d0


	//   ....[69]....
        /*52b8*/ 	.word	0x00030520


	//   ....[70]....
        /*52bc*/ 	.word	0x000327c0


	//   ....[71]....
        /*52c0*/ 	.word	0x00032d00


	//   ....[72]....
        /*52c4*/ 	.word	0x00032e70


	//   ....[73]....
        /*52c8*/ 	.word	0x00032ee0


	//   ....[74]....
        /*52cc*/ 	.word	0x00032f80


	//   ....[75]....
        /*52d0*/ 	.word	0x00033020


	//   ....[76]....
        /*52d4*/ 	.word	0x00033100


	//   ....[77]....
        /*52d8*/ 	.word	0x00033210


	//   ....[78]....
        /*52dc*/ 	.word	0x00033270


	//   ....[79]....
        /*52e0*/ 	.word	0x00033380


	//   ....[80]....
        /*52e4*/ 	.word	0x000333f0


	//   ....[81]....
        /*52e8*/ 	.word	0x00033500


	//   ....[82]....
        /*52ec*/ 	.word	0x00033560


	//   ....[83]....
        /*52f0*/ 	.word	0x00033680


	//   ....[84]....
        /*52f4*/ 	.word	0x000336e0


	//   ....[85]....
        /*52f8*/ 	.word	0x000337d0


	//   ....[86]....
        /*52fc*/ 	.word	0x00033840


	//   ....[87]....
        /*5300*/ 	.word	0x000338f0


	//   ....[88]....
        /*5304*/ 	.word	0x000339e0


	//   ....[89]....
        /*5308*/ 	.word	0x00033a90


	//   ....[90]....
        /*530c*/ 	.word	0x00033d30


	//   ....[91]....
        /*5310*/ 	.word	0x00033db0


	//   ....[92]....
        /*5314*/ 	.word	0x00033ee0


	//   ....[93]....
        /*5318*/ 	.word	0x00033f30


	//   ....[94]....
        /*531c*/ 	.word	0x00034050


	//   ....[95]....
        /*5320*/ 	.word	0x000340a0


	//   ....[96]....
        /*5324*/ 	.word	0x000341c0


	//   ....[97]....
        /*5328*/ 	.word	0x00034210


	//   ....[98]....
        /*532c*/ 	.word	0x000343a0


	//   ....[99]....
        /*5330*/ 	.word	0x000343f0


	//   ....[100]....
        /*5334*/ 	.word	0x00034480


	//   ....[101]....
        /*5338*/ 	.word	0x000344d0


	//   ....[102]....
        /*533c*/ 	.word	0x000345f0


	//   ....[103]....
        /*5340*/ 	.word	0x000346c0


	//   ....[104]....
        /*5344*/ 	.word	0x00034ad0


	//   ....[105]....
        /*5348*/ 	.word	0x00036e80


	//   ....[106]....
        /*534c*/ 	.word	0x00037170


	//   ....[107]....
        /*5350*/ 	.word	0x00038440


	//   ....[108]....
        /*5354*/ 	.word	0x00038480


	//   ....[109]....
        /*5358*/ 	.word	0x000384f0


	//   ....[110]....
        /*535c*/ 	.word	0x00038510


	//----- nvinfo : EIATTR_REG_RECONFIG
	.align		4
.L_351:
        /*5360*/ 	.byte	0x01, 0x54
	.zero		2


	//----- nvinfo : EIATTR_SYSCALL_OFFSETS
	.align		4
        /*5364*/ 	.byte	0x04, 0x46
        /*5366*/ 	.short	(.L_353 - .L_352)


	//   ....[0]....
.L_352:
        /*5368*/ 	.word	0x00001ec0


	//   ....[1]....
        /*536c*/ 	.word	0x0002e830


	//   ....[2]....
        /*5370*/ 	.word	0x0002e970


	//   ....[3]....
        /*5374*/ 	.word	0x0002ea60


	//   ....[4]....
        /*5378*/ 	.word	0x0002f100


	//   ....[5]....
        /*537c*/ 	.word	0x0002fc50


	//----- nvinfo : EIATTR_MBARRIER_INSTR_OFFSETS
	.align		4
.L_353:
        /*5380*/ 	.byte	0x04, 0x39
        /*5382*/ 	.short	(.L_355 - .L_354)


	//   ....[0]....
.L_354:
        /*5384*/ 	.word	0x000002a0
        /*5388*/ 	.word	0x000000ff
        /*538c*/ 	.word	0x00032400
        /*5390*/ 	.short	0x0100
        /*5392*/ 	.byte	0x08
	.zero		1


	//   ....[1]....
        /*5394*/ 	.word	0x000002b0
        /*5398*/ 	.word	0x000000ff
        /*539c*/ 	.word	0x00032410
        /*53a0*/ 	.short	0x0100
        /*53a2*/ 	.byte	0x08
	.zero		1


	//   ....[2]....
        /*53a4*/ 	.word	0x000002c0
        /*53a8*/ 	.word	0x000000ff
        /*53ac*/ 	.word	0x00032420
        /*53b0*/ 	.short	0x0100
        /*53b2*/ 	.byte	0x08
	.zero		1


	//   ....[3]....
        /*53b4*/ 	.word	0x000003b0
        /*53b8*/ 	.word	0x000000ff
        /*53bc*/ 	.word	0x00032430
        /*53c0*/ 	.short	0x0100
        /*53c2*/ 	.byte	0x08
	.zero		1


	//   ....[4]....
        /*53c4*/ 	.word	0x000003c0
        /*53c8*/ 	.word	0x000000ff
        /*53cc*/ 	.word	0x00032440
        /*53d0*/ 	.short	0x0100
        /*53d2*/ 	.byte	0x08
	.zero		1


	//   ....[5]....
        /*53d4*/ 	.word	0x000003d0
        /*53d8*/ 	.word	0x000000ff
        /*53dc*/ 	.word	0x00032438
        /*53e0*/ 	.short	0x0100
        /*53e2*/ 	.byte	0x08
	.zero		1


	//   ....[6]....
        /*53e4*/ 	.word	0x000003e0
        /*53e8*/ 	.word	0x000000ff
        /*53ec*/ 	.word	0x00032448
        /*53f0*/ 	.short	0x0100
        /*53f2*/ 	.byte	0x08
	.zero		1


	//   ....[7]....
        /*53f4*/ 	.word	0x00000510
        /*53f8*/ 	.word	0x000000ff
        /*53fc*/ 	.word	0x00032450
        /*5400*/ 	.short	0x0100
        /*5402*/ 	.byte	0x08
	.zero		1


	//   ....[8]....
        /*5404*/ 	.word	0x00000520
        /*5408*/ 	.word	0x000000ff
        /*540c*/ 	.word	0x00032460
        /*5410*/ 	.short	0x0100
        /*5412*/ 	.byte	0x08
	.zero		1


	//   ....[9]....
        /*5414*/ 	.word	0x00000530
        /*5418*/ 	.word	0x000000ff
        /*541c*/ 	.word	0x00032458
        /*5420*/ 	.short	0x0100
        /*5422*/ 	.byte	0x08
	.zero		1


	//   ....[10]....
        /*5424*/ 	.word	0x00000540
        /*5428*/ 	.word	0x000000ff
        /*542c*/ 	.word	0x00032468
        /*5430*/ 	.short	0x0100
        /*5432*/ 	.byte	0x08
	.zero		1


	//   ....[11]....
        /*5434*/ 	.word	0x00000630
        /*5438*/ 	.word	0x000000ff
        /*543c*/ 	.word	0x00032470
        /*5440*/ 	.short	0x0100
        /*5442*/ 	.byte	0x06
	.zero		1


	//   ....[12]....
        /*5444*/ 	.word	0x00000640
        /*5448*/ 	.word	0x000000ff
        /*544c*/ 	.word	0x00032480
        /*5450*/ 	.short	0x0100
        /*5452*/ 	.byte	0x06
	.zero		1


	//   ....[13]....
        /*5454*/ 	.word	0x00000650
        /*5458*/ 	.word	0x000000ff
        /*545c*/ 	.word	0x00032478
        /*5460*/ 	.short	0x0100
        /*5462*/ 	.byte	0x06
	.zero		1


	//   ....[14]....
        /*5464*/ 	.word	0x00000660
        /*5468*/ 	.word	0x000000ff
        /*546c*/ 	.word	0x00032488
        /*5470*/ 	.short	0x0100
        /*5472*/ 	.byte	0x06
	.zero		1


	//   ....[15]....
        /*5474*/ 	.word	0x00000790
        /*5478*/ 	.word	0x000000ff
        /*547c*/ 	.word	0x00032490
        /*5480*/ 	.short	0x0100
        /*5482*/ 	.byte	0x08
	.zero		1


	//   ....[16]....
        /*5484*/ 	.word	0x000007a0
        /*5488*/ 	.word	0x000000ff
        /*548c*/ 	.word	0x000324a0
        /*5490*/ 	.short	0x0100
        /*5492*/ 	.byte	0x08
	.zero		1


	//   ....[17]....
        /*5494*/ 	.word	0x000007b0
        /*5498*/ 	.word	0x000000ff
        /*549c*/ 	.word	0x00032498
        /*54a0*/ 	.short	0x0100
        /*54a2*/ 	.byte	0x08
	.zero		1


	//   ....[18]....
        /*54a4*/ 	.word	0x000007c0
        /*54a8*/ 	.word	0x000000ff
        /*54ac*/ 	.word	0x000324a8
        /*54b0*/ 	.short	0x0100
        /*54b2*/ 	.byte	0x08
	.zero		1


	//   ....[19]....
        /*54b4*/ 	.word	0x000008f0
        /*54b8*/ 	.word	0x000000ff
        /*54bc*/ 	.word	0x000324b0
        /*54c0*/ 	.short	0x0100
        /*54c2*/ 	.byte	0x08
	.zero		1


	//   ....[20]....
        /*54c4*/ 	.word	0x00000900
        /*54c8*/ 	.word	0x000000ff
        /*54cc*/ 	.word	0x000324c0
        /*54d0*/ 	.short	0x0100
        /*54d2*/ 	.byte	0x08
	.zero		1


	//   ....[21]....
        /*54d4*/ 	.word	0x00000910
        /*54d8*/ 	.word	0x000000ff
        /*54dc*/ 	.word	0x000324b8
        /*54e0*/ 	.short	0x0100
        /*54e2*/ 	.byte	0x08
	.zero		1


	//   ....[22]....
        /*54e4*/ 	.word	0x00000920
        /*54e8*/ 	.word	0x000000ff
        /*54ec*/ 	.word	0x000324c8
        /*54f0*/ 	.short	0x0100
        /*54f2*/ 	.byte	0x08
	.zero		1


	//   ....[23]....
        /*54f4*/ 	.word	0x000021c0
        /*54f8*/ 	.word	0x00000048
        /*54fc*/ 	.word	0x00032400
        /*5500*/ 	.short	0x010a
        /*5502*/ 	.byte	0x3f
	.zero		1


	//   ....[24]....
        /*5504*/ 	.word	0x00002600
        /*5508*/ 	.word	0x00000008
        /*550c*/ 	.word	0x00000000
        /*5510*/ 	.short	0x010a
        /*5512*/ 	.byte	0x3f
	.zero		1


	//   ....[25]....
        /*5514*/ 	.word	0x00002660
        /*5518*/ 	.word	0x00000008
        /*551c*/ 	.word	0x00000000
        /*5520*/ 	.short	0x010a
        /*5522*/ 	.byte	0x3f
	.zero		1


	//   ....[26]....
        /*5524*/ 	.word	0x00002a10
        /*5528*/ 	.word	0x00000048
        /*552c*/ 	.word	0x00032410
        /*5530*/ 	.short	0x010a
        /*5532*/ 	.byte	0x3f
	.zero		1


	//   ....[27]....
        /*5534*/ 	.word	0x00002b10
        /*5538*/ 	.word	0x00000008
        /*553c*/ 	.word	0x00000000
        /*5540*/ 	.short	0x010a
        /*5542*/ 	.byte	0x3f
	.zero		1


	//   ....[28]....
        /*5544*/ 	.word	0x00002b70
        /*5548*/ 	.word	0x00000008
        /*554c*/ 	.word	0x00000000
        /*5550*/ 	.short	0x010a
        /*5552*/ 	.byte	0x3f
	.zero		1


	//   ....[29]....
        /*5554*/ 	.word	0x00003870
        /*5558*/ 	.word	0x00000000
        /*555c*/ 	.word	0x00000000
        /*5560*/ 	.short	0x0101
        /*5562*/ 	.byte	0x3f
	.zero		1


	//   ....[30]....
        /*5564*/ 	.word	0x000089a0
        /*5568*/ 	.word	0x00000015
        /*556c*/ 	.word	0x00000000
        /*5570*/ 	.short	0x0101
        /*5572*/ 	.byte	0x3f
	.zero		1


	//   ....[31]....
        /*5574*/ 	.word	0x000090c0
        /*5578*/ 	.word	0x00000005
        /*557c*/ 	.word	0x00000000
        /*5580*/ 	.short	0x010a
        /*5582*/ 	.byte	0x3f
	.zero		1


	//   ....[32]....
        /*5584*/ 	.word	0x00009170
        /*5588*/ 	.word	0x00000000
        /*558c*/ 	.word	0x00000000
        /*5590*/ 	.short	0x010a
        /*5592*/ 	.byte	0x3f
	.zero		1


	//   ....[33]....
        /*5594*/ 	.word	0x000095a0
        /*5598*/ 	.word	0x00000000
        /*559c*/ 	.word	0x00000000
        /*55a0*/ 	.short	0x010a
        /*55a2*/ 	.byte	0x3f
	.zero		1


	//   ....[34]....
        /*55a4*/ 	.word	0x00009650
        /*55a8*/ 	.word	0x00000004
        /*55ac*/ 	.word	0x00000000
        /*55b0*/ 	.short	0x010a
        /*55b2*/ 	.byte	0x3f
	.zero		1


	//   ....[35]....
        /*55b4*/ 	.word	0x0000a3b0
        /*55b8*/ 	.word	0x00000000
        /*55bc*/ 	.word	0x00000000
        /*55c0*/ 	.short	0x0101
        /*55c2*/ 	.byte	0x3f
	.zero		1


	//   ....[36]....
        /*55c4*/ 	.word	0x0001f600
        /*55c8*/ 	.word	0x00000000
        /*55cc*/ 	.word	0x00000000
        /*55d0*/ 	.short	0x0101
        /*55d2*/ 	.byte	0x3f
	.zero		1


	//   ....[37]....
        /*55d4*/ 	.word	0x0001f810
        /*55d8*/ 	.word	0x00000002
        /*55dc*/ 	.word	0x00000000
        /*55e0*/ 	.short	0x010a
        /*55e2*/ 	.byte	0x3f
	.zero		1


	//   ....[38]....
        /*55e4*/ 	.word	0x0001f910
        /*55e8*/ 	.word	0x00000004
        /*55ec*/ 	.word	0x00000000
        /*55f0*/ 	.short	0x010a
        /*55f2*/ 	.byte	0x3f
	.zero		1


	//   ....[39]....
        /*55f4*/ 	.word	0x0001fd40
        /*55f8*/ 	.word	0x00000003
        /*55fc*/ 	.word	0x00000000
        /*5600*/ 	.short	0x010a
        /*5602*/ 	.byte	0x3f
	.zero		1


	//   ....[40]....
        /*5604*/ 	.word	0x0001fdf0
        /*5608*/ 	.word	0x00000004
        /*560c*/ 	.word	0x00000000
        /*5610*/ 	.short	0x010a
        /*5612*/ 	.byte	0x3f
	.zero		1


	//   ....[41]....
        /*5614*/ 	.word	0x00020ac0
        /*5618*/ 	.word	0x00000003
        /*561c*/ 	.word	0x00000000
        /*5620*/ 	.short	0x0101
        /*5622*/ 	.byte	0x3f
	.zero		1


	//   ....[42]....
        /*5624*/ 	.word	0x0002a120
        /*5628*/ 	.word	0x00000002
        /*562c*/ 	.word	0x00000000
        /*5630*/ 	.short	0x0101
        /*5632*/ 	.byte	0x3f
	.zero		1


	//   ....[43]....
        /*5634*/ 	.word	0x0002b5f0
        /*5638*/ 	.word	0x000000ff
        /*563c*/ 	.word	0x00000000
        /*5640*/ 	.short	0x0101
        /*5642*/ 	.byte	0x04
	.zero		1


	//   ....[44]....
        /*5644*/ 	.word	0x0002edd0
        /*5648*/ 	.word	0x000000ff
        /*564c*/ 	.word	0x00032440
        /*5650*/ 	.short	0x010a
        /*5652*/ 	.byte	0x26
	.zero		1


	//   ....[45]....
        /*5654*/ 	.word	0x0002fa60
        /*5658*/ 	.word	0x000000ff
        /*565c*/ 	.word	0x00032400
        /*5660*/ 	.short	0x0107
        /*5662*/ 	.byte	0x26
	.zero		1


	//   ....[46]....
        /*5664*/ 	.word	0x0002fae0
        /*5668*/ 	.word	0x000000ff
        /*566c*/ 	.word	0x00032400
        /*5670*/ 	.short	0x0101
        /*5672*/ 	.byte	0x26
	.zero		1


	//   ....[47]....
        /*5674*/ 	.word	0x000306d0
        /*5678*/ 	.word	0x000000ff
        /*567c*/ 	.word	0x00032410
        /*5680*/ 	.short	0x0107
        /*5682*/ 	.byte	0x26
	.zero		1


	//   ....[48]....
        /*5684*/ 	.word	0x00030730
        /*5688*/ 	.word	0x000000ff
        /*568c*/ 	.word	0x00032410
        /*5690*/ 	.short	0x0101
        /*5692*/ 	.byte	0x26
	.zero		1


	//   ....[49]....
        /*5694*/ 	.word	0x00030740
        /*5698*/ 	.word	0x000000ff
        /*569c*/ 	.word	0x00032420
        /*56a0*/ 	.short	0x010a
        /*56a2*/ 	.byte	0x26
	.zero		1


	//   ....[50]....
        /*56a4*/ 	.word	0x000307a0
        /*56a8*/ 	.word	0x000000ff
        /*56ac*/ 	.word	0x00032460
        /*56b0*/ 	.short	0x010a
        /*56b2*/ 	.byte	0x26
	.zero		1


	//   ....[51]....
        /*56b4*/ 	.word	0x00031020
        /*56b8*/ 	.word	0x000000ff
        /*56bc*/ 	.word	0x00032448
        /*56c0*/ 	.short	0x010a
        /*56c2*/ 	.byte	0x26
	.zero		1


	//   ....[52]....
        /*56c4*/ 	.word	0x000311f0
        /*56c8*/ 	.word	0x000000ff
        /*56cc*/ 	.word	0x00032468
        /*56d0*/ 	.short	0x010a
        /*56d2*/ 	.byte	0x26
	.zero		1


	//   ....[53]....
        /*56d4*/ 	.word	0x00031840
        /*56d8*/ 	.word	0x000000ff
        /*56dc*/ 	.word	0x00032440
        /*56e0*/ 	.short	0x010a
        /*56e2*/ 	.byte	0x26
	.zero		1


	//   ....[54]....
        /*56e4*/ 	.word	0x00031a20
        /*56e8*/ 	.word	0x000000ff
        /*56ec*/ 	.word	0x00032460
        /*56f0*/ 	.short	0x010a
        /*56f2*/ 	.byte	0x26
	.zero		1


	//   ....[55]....
        /*56f4*/ 	.word	0x000320a0
        /*56f8*/ 	.word	0x000000ff
        /*56fc*/ 	.word	0x00032448
        /*5700*/ 	.short	0x010a
        /*5702*/ 	.byte	0x26
	.zero		1


	//   ....[56]....
        /*5704*/ 	.word	0x00032280
        /*5708*/ 	.word	0x000000ff
        /*570c*/ 	.word	0x00032468
        /*5710*/ 	.short	0x010a
        /*5712*/ 	.byte	0x26
	.zero		1


	//   ....[57]....
        /*5714*/ 	.word	0x00032750
        /*5718*/ 	.word	0x00000002
        /*571c*/ 	.word	0x00032420
        /*5720*/ 	.short	0x010a
        /*5722*/ 	.byte	0x3f
	.zero		1


	//   ....[58]....
        /*5724*/ 	.word	0x000328d0
        /*5728*/ 	.word	0x00000008
        /*572c*/ 	.word	0x00000000
        /*5730*/ 	.short	0x010a
        /*5732*/ 	.byte	0x3f
	.zero		1


	//   ....[59]....
        /*5734*/ 	.word	0x00032940
        /*5738*/ 	.word	0x00000003
        /*573c*/ 	.word	0x00000000
        /*5740*/ 	.short	0x010a
        /*5742*/ 	.byte	0x3f
	.zero		1


	//   ....[60]....
        /*5744*/ 	.word	0x000329a0
        /*5748*/ 	.word	0x00000006
        /*574c*/ 	.word	0x00000000
        /*5750*/ 	.short	0x010a
        /*5752*/ 	.byte	0x3f
	.zero		1


	//   ....[61]....
        /*5754*/ 	.word	0x000329d0
        /*5758*/ 	.word	0x00000003
        /*575c*/ 	.word	0x00000000
        /*5760*/ 	.short	0x010a
        /*5762*/ 	.byte	0x3f
	.zero		1


	//   ....[62]....
        /*5764*/ 	.word	0x00032a30
        /*5768*/ 	.word	0x00000048
        /*576c*/ 	.word	0x00032400
        /*5770*/ 	.short	0x010a
        /*5772*/ 	.byte	0x3f
	.zero		1


	//   ....[63]....
        /*5774*/ 	.word	0x00032a80
        /*5778*/ 	.word	0x00000008
        /*577c*/ 	.word	0x00000000
        /*5780*/ 	.short	0x010a
        /*5782*/ 	.byte	0x3f
	.zero		1


	//   ....[64]....
        /*5784*/ 	.word	0x00032ad0
        /*5788*/ 	.word	0x00000048
        /*578c*/ 	.word	0x00032410
        /*5790*/ 	.short	0x010a
        /*5792*/ 	.byte	0x3f
	.zero		1


	//   ....[65]....
        /*5794*/ 	.word	0x00032b20
        /*5798*/ 	.word	0x00000008
        /*579c*/ 	.word	0x00000000
        /*57a0*/ 	.short	0x010a
        /*57a2*/ 	.byte	0x3f
	.zero		1


	//   ....[66]....
        /*57a4*/ 	.word	0x00032b70
        /*57a8*/ 	.word	0x00000000
        /*57ac*/ 	.word	0x00000000
        /*57b0*/ 	.short	0x010a
        /*57b2*/ 	.byte	0x3f
	.zero		1


	//   ....[67]....
        /*57b4*/ 	.word	0x00032bc0
        /*57b8*/ 	.word	0x00000004
        /*57bc*/ 	.word	0x00000000
        /*57c0*/ 	.short	0x010a
        /*57c2*/ 	.byte	0x3f
	.zero		1


	//   ....[68]....
        /*57c4*/ 	.word	0x00032c10
        /*57c8*/ 	.word	0x00000004
        /*57cc*/ 	.word	0x00000000
        /*57d0*/ 	.short	0x010a
        /*57d2*/ 	.byte	0x3f
	.zero		1


	//   ....[69]....
        /*57d4*/ 	.word	0x00032c60
        /*57d8*/ 	.word	0x00000004
        /*57dc*/ 	.word	0x00000000
        /*57e0*/ 	.short	0x010a
        /*57e2*/ 	.byte	0x3f
	.zero		1


	//   ....[70]....
        /*57e4*/ 	.word	0x00032dc0
        /*57e8*/ 	.word	0x00000003
        /*57ec*/ 	.word	0x00032440
        /*57f0*/ 	.short	0x010a
        /*57f2*/ 	.byte	0x3f
	.zero		1


	//   ....[71]....
        /*57f4*/ 	.word	0x00034700
        /*57f8*/ 	.word	0x00000003
        /*57fc*/ 	.word	0x00032420
        /*5800*/ 	.short	0x010a
        /*5802*/ 	.byte	0x3f
	.zero		1


	//   ....[72]....
        /*5804*/ 	.word	0x00034760
        /*5808*/ 	.word	0x00000003
        /*580c*/ 	.word	0x00032460
        /*5810*/ 	.short	0x010a
        /*5812*/ 	.byte	0x3f
	.zero		1


	//   ....[73]....
        /*5814*/ 	.word	0x000347c0
        /*5818*/ 	.word	0x00000003
        /*581c*/ 	.word	0x00032448
        /*5820*/ 	.short	0x010a
        /*5822*/ 	.byte	0x3f
	.zero		1


	//   ....[74]....
        /*5824*/ 	.word	0x00034820
        /*5828*/ 	.word	0x00000003
        /*582c*/ 	.word	0x00032468
        /*5830*/ 	.short	0x010a
        /*5832*/ 	.byte	0x3f
	.zero		1


	//   ....[75]....
        /*5834*/ 	.word	0x00034880
        /*5838*/ 	.word	0x00000003
        /*583c*/ 	.word	0x00032440
        /*5840*/ 	.short	0x010a
        /*5842*/ 	.byte	0x3f
	.zero		1


	//   ....[76]....
        /*5844*/ 	.word	0x000348e0
        /*5848*/ 	.word	0x00000003
        /*584c*/ 	.word	0x00032460
        /*5850*/ 	.short	0x010a
        /*5852*/ 	.byte	0x3f
	.zero		1


	//   ....[77]....
        /*5854*/ 	.word	0x00034940
        /*5858*/ 	.word	0x00000003
        /*585c*/ 	.word	0x00032448
        /*5860*/ 	.short	0x010a
        /*5862*/ 	.byte	0x3f
	.zero		1


	//   ....[78]....
        /*5864*/ 	.word	0x000349a0
        /*5868*/ 	.word	0x00000003
        /*586c*/ 	.word	0x00032468
        /*5870*/ 	.short	0x010a
        /*5872*/ 	.byte	0x3f
	.zero		1


	//   ....[79]....
        /*5874*/ 	.word	0x000349f0
        /*5878*/ 	.word	0x00000002
        /*587c*/ 	.word	0x00032420
        /*5880*/ 	.short	0x010a
        /*5882*/ 	.byte	0x3f
	.zero		1


	//   ....[80]....
        /*5884*/ 	.word	0x00034b90
        /*5888*/ 	.word	0x00000008
        /*588c*/ 	.word	0x00000000
        /*5890*/ 	.short	0x010a
        /*5892*/ 	.byte	0x3f
	.zero		1


	//   ....[81]....
        /*5894*/ 	.word	0x00034be0
        /*5898*/ 	.word	0x00000003
        /*589c*/ 	.word	0x00000000
        /*58a0*/ 	.short	0x010a
        /*58a2*/ 	.byte	0x3f
	.zero		1


	//   ....[82]....
        /*58a4*/ 	.word	0x00034c30
        /*58a8*/ 	.word	0x00000006
        /*58ac*/ 	.word	0x00000000
        /*58b0*/ 	.short	0x010a
        /*58b2*/ 	.byte	0x3f
	.zero		1


	//   ....[83]....
        /*58b4*/ 	.word	0x00034ff0
        /*58b8*/ 	.word	0x0000000c
        /*58bc*/ 	.word	0x00000000
        /*58c0*/ 	.short	0x010a
        /*58c2*/ 	.byte	0x3f
	.zero		1


	//   ....[84]....
        /*58c4*/ 	.word	0x00035130
        /*58c8*/ 	.word	0x0000000a
        /*58cc*/ 	.word	0x00000000
        /*58d0*/ 	.short	0x010a
        /*58d2*/ 	.byte	0x3f
	.zero		1


	//   ....[85]....
        /*58d4*/ 	.word	0x00035790
        /*58d8*/ 	.word	0x0000000e
        /*58dc*/ 	.word	0x00000000
        /*58e0*/ 	.short	0x010a
        /*58e2*/ 	.byte	0x3f
	.zero		1


	//   ....[86]....
        /*58e4*/ 	.word	0x000358d0
        /*58e8*/ 	.word	0x0000000a
        /*58ec*/ 	.word	0x00000000
        /*58f0*/ 	.short	0x010a
        /*58f2*/ 	.byte	0x3f
	.zero		1


	//   ....[87]....
        /*58f4*/ 	.word	0x00036a30
        /*58f8*/ 	.word	0x00000006
        /*58fc*/ 	.word	0x00000000
        /*5900*/ 	.short	0x0101
        /*5902*/ 	.byte	0x3f
	.zero		1


	//   ....[88]....
        /*5904*/ 	.word	0x000501b0
        /*5908*/ 	.word	0x00000004
        /*590c*/ 	.word	0x00000000
        /*5910*/ 	.short	0x0101
        /*5912*/ 	.byte	0x3f
	.zero		1


	//   ....[89]....
        /*5914*/ 	.word	0x000501e0
        /*5918*/ 	.word	0x0000000a
        /*591c*/ 	.word	0x00000000
        /*5920*/ 	.short	0x010a
        /*5922*/ 	.byte	0x3f
	.zero		1


	//   ....[90]....
        /*5924*/ 	.word	0x00050230
        /*5928*/ 	.word	0x0000000a
        /*592c*/ 	.word	0x00000000
        /*5930*/ 	.short	0x010a
        /*5932*/ 	.byte	0x3f
	.zero		1


	//----- nvinfo : EIATTR_NUM_MBARRIERS
	.align		4
.L_355:
        /*5934*/ 	.byte	0x03, 0x38
        /*5936*/ 	.short	0x0017


	//----- nvinfo : EIATTR_EXIT_INSTR_OFFSETS
	.align		4
        /*5938*/ 	.byte	0x04, 0x1c
        /*593a*/ 	.short	(.L_357 - .L_356)


	//   ....[0]....
.L_356:
        /*593c*/ 	.word	0x00032a20


	//----- nvinfo : EIATTR_MAX_THREADS
	.align		4
.L_357:
        /*5940*/ 	.byte	0x04, 0x05
        /*5942*/ 	.short	(.L_359 - .L_358)
.L_358:
        /*5944*/ 	.word	0x00000180
        /*5948*/ 	.word	0x00000001
        /*594c*/ 	.word	0x00000001


	//----- nvinfo : EIATTR_CRS_STACK_SIZE
	.align		4
.L_359:
        /*5950*/ 	.byte	0x04, 0x1e
        /*5952*/ 	.short	(.L_361 - .L_360)
.L_360:
        /*5954*/ 	.word	0x00000000


	//----- nvinfo : EIATTR_CBANK_PARAM_SIZE
	.align		4
.L_361:
        /*5958*/ 	.byte	0x03, 0x19
        /*595a*/ 	.short	0x0b70


	//----- nvinfo : EIATTR_PARAM_CBANK
	.align		4
        /*595c*/ 	.byte	0x04, 0x0a
        /*595e*/ 	.short	(.L_363 - .L_362)
	.align		4
.L_362:
        /*5960*/ 	.word	index@(.nv.constant0._ZN7cutlass13device_kernelIN5flash11enable_sm90INS1_16FlashAttnFwdSm90INS1_25CollectiveMainloopFwdSm90ILi2EN4cute5tupleIJNS5_1CILi1EEES8_S8_EEENS6_IJNS7_ILi128EEENS7_ILi96EEENS7_ILi64EEEEEELi256ENS_10bfloat16_tEfNS_4arch4Sm90ELb0ELb1ELb0ELb0ELb0ELb0ELb1ELb1ELb0ELb1ELb1ELb0EEENS1_21CollectiveEpilogueFwdINS6_IJSA_NS7_ILi256EEESB_EEES9_SE_SG_Li256ELb0ELb1ELb1ELb0EEENS1_19SingleTileSchedulerILb0ELb1ELb1ELi128EEEEEEEEEvNT_6ParamsE)
        /*5964*/ 	.short	0x0210
        /*5966*/ 	.short	0x0b70


	//----- nvinfo : EIATTR_SW_WAR
	.align		4
.L_363:
        /*5968*/ 	.byte	0x04, 0x36
        /*596a*/ 	.short	(.L_365 - .L_364)
.L_364:
        /*596c*/ 	.word	0x00000008
.L_365:


//--------------------- .nv.info._ZN7cutlass13device_kernelIN5flash11enable_sm90INS1_16FlashAttnFwdSm90INS1_25CollectiveMainloopFwdSm90ILi2EN4cute5tupleIJNS5_1CILi1EEES8_S8_EEENS6_IJNS7_ILi128EEENS7_ILi96EEENS7_ILi64EEEEEELi256ENS_10bfloat16_tEfNS_4arch4Sm90ELb0ELb1ELb0ELb1ELb0ELb0ELb0ELb1ELb0ELb1ELb1ELb0EEENS1_21CollectiveEpilogueFwdINS6_IJSA_NS7_ILi256EEESB_EEES9_SE_SG_Li256ELb1ELb1ELb1ELb0EEENS1_36VarlenDynamicPersistentTileSchedulerILi128ELi96ELi256ELi128ELb1ELb1ELb1ELb1ELb0ELb1EEEEEEEEEvNT_6ParamsE --------------------------
	.section	.nv.info._ZN7cutlass13device_kernelIN5flash11enable_sm90INS1_16FlashAttnFwdSm90INS1_25CollectiveMainloopFwdSm90ILi2EN4cute5tupleIJNS5_1CILi1EEES8_S8_EEENS6_IJNS7_ILi128EEENS7_ILi96EEENS7_ILi64EEEEEELi256ENS_10bfloat16_tEfNS_4arch4Sm90ELb0ELb1ELb0ELb1ELb0ELb0ELb0ELb1ELb0ELb1ELb1ELb0EEENS1_21CollectiveEpilogueFwdINS6_IJSA_NS7_ILi256EEESB_EEES9_SE_SG_Li256ELb1ELb1ELb1ELb0EEENS1_36VarlenDynamicPersistentTileSchedulerILi128ELi96ELi256ELi128ELb1ELb1ELb1ELb1ELb0ELb1EEEEEEEEEvNT_6ParamsE,"",@"SHT_CUDA_INFO"
	.sectionflags	@""
	.align	4


	//----- nvinfo : EIATTR_CUDA_API_VERSION
	.align		4
        /*0000*/ 	.byte	0x04, 0x37
        /*0002*/ 	.short	(.L_367 - .L_366)
.L_366:
        /*0004*/ 	.word	0x00000082


	//----- nvinfo : EIATTR_KPARAM_INFO
	.align		4
.L_367:
        /*0008*/ 	.byte	0x04, 0x17
        /*000a*/ 	.short	(.L_369 - .L_368)
.L_368:
        /*000c*/ 	.word	0x00000000
        /*0010*/ 	.short	0x0000
        /*0012*/ 	.short	0x0070
        /*0014*/ 	.byte	0x00, 0xf0, 0x01, 0x2a


	//----- nvinfo : EIATTR_SPARSE_MMA_MASK
	.align		4
.L_369:
        /*0018*/ 	.byte	0x03, 0x50
        /*001a*/ 	.short	0x0000


	//----- nvinfo : EIATTR_MAXREG_COUNT
	.align		4
        /*001c*/ 	.byte	0x03, 0x1b
        /*001e*/ 	.short	0x00a8


	//----- nvinfo : EIATTR_NUM_BARRIERS
	.align		4
        /*0020*/ 	.byte	0x02, 0x4c
        /*0022*/ 	.byte	0x10
	.zero		1


	//----- nvinfo : EIATTR_EXTERNS
	.align		4
        /*0024*/ 	.byte	0x04, 0x0f
        /*0026*/ 	.short	(.L_371 - .L_370)


	//   ....[0]....
	.align		4
.L_370:
        /*0028*/ 	.word	index@(__assertfail)


	//----- nvinfo : EIATTR_ANNOTATIONS
	.align		4
.L_371:
        /*002c*/ 	.byte	0x04, 0x55
        /*002e*/ 	.short	(.L_373 - .L_372)


	//   ....[0]....
.L_372:
        /* <DEDUP_REMOVED lines=70> */


	//----- nvinfo : EIATTR_MERCURY_ISA_VERSION
	.align		4
.L_373:
        /*0480*/ 	.byte	0x03, 0x5f
        /*0482*/ 	.short	0x0101


	//----- nvinfo : EIATTR_UNUSED_LOAD_BYTE_OFFSET
	.align		4
        /*0484*/ 	.byte	0x04, 0x44
        /*0486*/ 	.short	(.L_375 - .L_374)


	//   ....[0]....
.L_374:
        /*0488*/ 	.word	0x00000a30
        /*048c*/ 	.word	0x0000fff0


	//   ....[1]....
        /*0490*/ 	.word	0x0000d880
        /*0494*/ 	.word	0x0000fff0


	//----- nvinfo : EIATTR_INT_WARP_WIDE_INSTR_OFFSETS
	.align		4
.L_375:
        /*0498*/ 	.byte	0x04, 0x31
        /*049a*/ 	.short	(.L_377 - .L_376)


	//   ....[0]....
.L_376:
        /*049c*/ 	.word	0x00000130


	//   ....[1]....
        /*04a0*/ 	.word	0x00000170


	//   ....[2]....
        /*04a4*/ 	.word	0x000001e0


	//   ....[3]....
        /*04a8*/ 	.word	0x00004890


	//   ....[4]....
        /*04ac*/ 	.word	0x00013c80


	//   ....[5]....
        /*04b0*/ 	.word	0x00013d10


	//   ....[6]....
        /*04b4*/ 	.word	0x00017990


	//   ....[7]....
        /*04b8*/ 	.word	0x00017a20


	//----- nvinfo : EIATTR_COOP_GROUP_MASK_REGIDS
	.align		4
.L_377:
        /*04bc*/ 	.byte	0x04, 0x29
        /*04be*/ 	.short	(.L_379 - .L_378)


	//   ....[0]....
.L_378:
        /*04c0*/ 	.word	0xffffffff


	//   ....[1]....
        /*04c4*/ 	.word	0xffffffff


	//   ....[2]....
        /*04c8*/ 	.word	0xffffffff


	//   ....[3]....
        /*04cc*/ 	.word	0xffffffff


	//   ....[4]....
        /*04d0*/ 	.word	0xffffffff


	//   ....[5]....
        /*04d4*/ 	.word	0xffffffff


	//   ....[6]....
        /*04d8*/ 	.word	0xffffffff


	//   ....[7]....
        /*04dc*/ 	.word	0xffffffff


	//   ....[8]....
        /*04e0*/ 	.word	0xffffffff


	//   ....[9]....
        /*04e4*/ 	.word	0xffffffff


	//   ....[10]....
        /*04e8*/ 	.word	0xffffffff


	//   ....[11]....
        /*04ec*/ 	.word	0xffffffff


	//   ....[12]....
        /*04f0*/ 	.word	0xffffffff


	//   ....[13]....
        /*04f4*/ 	.word	0xffffffff


	//   ....[14]....
        /*04f8*/ 	.word	0xffffffff


	//   ....[15]....
        /*04fc*/ 	.word	0xffffffff


	//   ....[16]....
        /*0500*/ 	.word	0xffffffff


	//   ....[17]....
        /*0504*/ 	.word	0xffffffff


	//   ....[18]....
        /*0508*/ 	.word	0xffffffff


	//   ....[19]....
        /*050c*/ 	.word	0xffffffff


	//   ....[20]....
        /*0510*/ 	.word	0xffffffff


	//   ....[21]....
        /*0514*/ 	.word	0xffffffff


	//   ....[22]....
        /*0518*/ 	.word	0xffffffff


	//   ....[23]....
        /*051c*/ 	.word	0xffffffff


	//   ....[24]....
        /*0520*/ 	.word	0xffffffff


	//   ....[25]....
        /*0524*/ 	.word	0xffffffff


	//   ....[26]....
        /*0528*/ 	.word	0xffffffff


	//   ....[27]....
        /*052c*/ 	.word	0xffffffff


	//   ....[28]....
        /*0530*/ 	.word	0xffffffff


	//   ....[29]....
        /*0534*/ 	.word	0xffffffff


	//   ....[30]....
        /*0538*/ 	.word	0xffffffff


	//   ....[31]....
        /*053c*/ 	.word	0xffffffff


	//   ....[32]....
        /*0540*/ 	.word	0xffffffff


	//   ....[33]....
        /*0544*/ 	.word	0xffffffff


	//   ....[34]....
        /*0548*/ 	.word	0xffffffff


	//   ....[35]....
        /*054c*/ 	.word	0xffffffff


	//   ....[36]....
        /*0550*/ 	.word	0xffffffff


	//   ....[37]....
        /*0554*/ 	.word	0xffffffff


	//   ....[38]....
        /*0558*/ 	.word	0xffffffff


	//   ....[39]....
        /*055c*/ 	.word	0xffffffff


	//   ....[40]....
        /*0560*/ 	.word	0xffffffff


	//   ....[41]....
        /*0564*/ 	.word	0xffffffff


	//   ....[42]....
        /*0568*/ 	.word	0xffffffff


	//   ....[43]....
        /*056c*/ 	.word	0xffffffff


	//   ....[44]....
        /*0570*/ 	.word	0xffffffff


	//   ....[45]....
        /*0574*/ 	.word	0xffffffff


	//   ....[46]....
        /*0578*/ 	.word	0xffffffff


	//   ....[47]....
        /*057c*/ 	.word	0xffffffff


	//   ....[48]....
        /*0580*/ 	.word	0xffffffff


	//   ....[49]....
        /*0584*/ 	.word	0xffffffff


	//   ....[50]....
        /*0588*/ 	.word	0xffffffff


	//   ....[51]....
        /*058c*/ 	.word	0xffffffff


	//   ....[52]....
        /*0590*/ 	.word	0xffffffff


	//   ....[53]....
        /*0594*/ 	.word	0xffffffff


	//   ....[54]....
        /*0598*/ 	.word	0xffffffff


	//   ....[55]....
        /*059c*/ 	.word	0xffffffff


	//   ....[56]....
        /*05a0*/ 	.word	0xffffffff


	//   ....[57]....
        /*05a4*/ 	.word	0xffffffff


	//   ....[58]....
        /*05a8*/ 	.word	0xffffffff


	//   ....[59]....
        /*05ac*/ 	.word	0xffffffff


	//   ....[60]....
        /*05b0*/ 	.word	0xffffffff


	//   ....[61]....
        /*05b4*/ 	.word	0xffffffff


	//   ....[62]....
        /*05b8*/ 	.word	0xffffffff


	//   ....[63]....
        /*05bc*/ 	.word	0xffffffff


	//   ....[64]....
        /*05c0*/ 	.word	0xffffffff


	//   ....[65]....
        /*05c4*/ 	.word	0xffffffff


	//   ....[66]....
        /*05c8*/ 	.word	0xffffffff


	//   ....[67]....
        /*05cc*/ 	.word	0xffffffff


	//   ....[68]....
        /*05d0*/ 	.word	0xffffffff


	//   ....[69]....
        /*05d4*/ 	.word	0xffffffff


	//   ....[70]....
        /*05d8*/ 	.word	0xffffffff


	//   ....[71]....
        /*05dc*/ 	.word	0xffffffff


	//   ....[72]....
        /*05e0*/ 	.word	0xffffffff


	//   ....[73]....
        /*05e4*/ 	.word	0xffffffff


	//   ....[74]....
        /*05e8*/ 	.word	0xffffffff


	//   ....[75]....
        /*05ec*/ 	.word	0xffffffff


	//   ....[76]....
        /*05f0*/ 	.word	0xffffffff


	//   ....[77]....
        /*05f4*/ 	.word	0xffffffff


	//   ....[78]....
        /*05f8*/ 	.word	0xffffffff


	//   ....[79]....
        /*05fc*/ 	.word	0xffffffff


	//   ....[80]....
        /*0600*/ 	.word	0xffffffff


	//   ....[81]....
        /*0604*/ 	.word	0xffffffff


	//   ....[82]....
        /*0608*/ 	.word	0xffffffff


	//   ....[83]....
        /*060c*/ 	.word	0xffffffff


	//   ....[84]....
        /*0610*/ 	.word	0xffffffff


	//   ....[85]....
        /*0614*/ 	.word	0xffffffff


	//   ....[86]....
        /*0618*/ 	.word	0xffffffff


	//   ....[87]....
        /*061c*/ 	.word	0xffffffff


	//   ....[88]....
        /*0620*/ 	.word	0xffffffff


	//   ....[89]....
        /*0624*/ 	.word	0xffffffff


	//   ....[90]....
        /*0628*/ 	.word	0xffffffff


	//   ....[91]....
        /*062c*/ 	.word	0xffffffff


	//   ....[92]....
        /*0630*/ 	.word	0xffffffff


	//   ....[93]....
        /*0634*/ 	.word	0xffffffff


	//   ....[94]....
        /*0638*/ 	.word	0xffffffff


	//   ....[95]....
        /*063c*/ 	.word	0xffffffff


	//   ....[96]....
        /*0640*/ 	.word	0xffffffff


	//   ....[97]....
        /*0644*/ 	.word	0xffffffff


	//   ....[98]....
        /*0648*/ 	.word	0xffffffff


	//   ....[99]....
        /*064c*/ 	.word	0xffffffff


	//   ....[100]....
        /*0650*/ 	.word	0xffffffff


	//   ....[101]....
        /*0654*/ 	.word	0xffffffff


	//   ....[102]....
        /*0658*/ 	.word	0xffffffff


	//   ....[103]....
        /*065c*/ 	.word	0xffffffff


	//   ....[104]....
        /*0660*/ 	.word	0xffffffff


	//   ....[105]....
        /*0664*/ 	.word	0xffffffff


	//   ....[106]....
        /*0668*/ 	.word	0xffffffff


	//   ....[107]....
        /*066c*/ 	.word	0xffffffff


	//   ....[108]....
        /*0670*/ 	.word	0xffffffff


	//   ....[109]....
        /*0674*/ 	.word	0xffffffff


	//   ....[110]....
        /*0678*/ 	.word	0xffffffff


	//   ....[111]....
        /*067c*/ 	.word	0x0500000f


	//   ....[112]....
        /*0680*/ 	.word	0x0500000f


	//   ....[113]....
        /*0684*/ 	.word	0x0500000f


	//   ....[114]....
        /*0688*/ 	.word	0x0500000f


	//   ....[115]....
        /*068c*/ 	.word	0x0500000f


	//   ....[116]....
        /*0690*/ 	.word	0x0500000f


	//   ....[117]....
        /*0694*/ 	.word	0x0500000f


	//   ....[118]....
        /*0698*/ 	.word	0x0500000f


	//   ....[119]....
        /*069c*/ 	.word	0x0500000f


	//   ....[120]....
        /*06a0*/ 	.word	0x0500000f


	//   ....[121]....
        /*06a4*/ 	.word	0x0500000f


	//   ....[122]....
        /*06a8*/ 	.word	0x0500000f


	//   ....[123]....
        /*06ac*/ 	.word	0x0500000f


	//   ....[124]....
        /*06b0*/ 	.word	0x0500000f


	//   ....[125]....
        /*06b4*/ 	.word	0x0500000f


	//   ....[126]....
        /*06b8*/ 	.word	0x0500000f


	//   ....[127]....
        /*06bc*/ 	.word	0x0500000f


	//   ....[128]....
        /*06c0*/ 	.word	0x0500000f


	//   ....[129]....
        /*06c4*/ 	.word	0x0500000f


	//   ....[130]....
        /*06c8*/ 	.word	0x0500000f


	//   ....[131]....
        /*06cc*/ 	.word	0x0500000f


	//   ....[132]....
        /*06d0*/ 	.word	0x0500000f


	//   ....[133]....
        /*06d4*/ 	.word	0x0500000f


	//   ....[134]....
        /*06d8*/ 	.word	0x0500000f


	//   ....[135]....
        /*06dc*/ 	.word	0x0500000f


	//   ....[136]....
        /*06e0*/ 	.word	0x0500000f


	//   ....[137]....
        /*06e4*/ 	.word	0x0500000f


	//   ....[138]....
        /*06e8*/ 	.word	0x0500000f


	//   ....[139]....
        /*06ec*/ 	.word	0x0500000f


	//   ....[140]....
        /*06f0*/ 	.word	0x0500000f


	//   ....[141]....
        /*06f4*/ 	.word	0x0500000f


	//   ....[142]....
        /*06f8*/ 	.word	0x0500000f


	//   ....[143]....
        /*06fc*/ 	.word	0x0500000f


	//   ....[144]....
        /*0700*/ 	.word	0x0500000f


	//   ....[145]....
        /*0704*/ 	.word	0x0500000f


	//   ....[146]....
        /*0708*/ 	.word	0x0500000f


	//----- nvinfo : EIATTR_COOP_GROUP_INSTR_OFFSETS
	.align		4
.L_379:
        /*070c*/ 	.byte	0x04, 0x28
        /*070e*/ 	.short	(.L_381 - .L_380)


	//   ....[0]....
.L_380:
        /*0710*/ 	.word	0x00000070


	//   ....[1]....
        /*0714*/ 	.word	0x00000140


	//   ....[2]....
        /*0718*/ 	.word	0x00000190


	//   ....[3]....
        /*071c*/ 	.word	0x000003c0


	//   ....[4]....
        /*0720*/ 	.word	0x00000520


	//   ....[5]....
        /*0724*/ 	.word	0x00000640


	//   ....[6]....
        /*0728*/ 	.word	0x000007a0


	//   ....[7]....
        /*072c*/ 	.word	0x000021b0


	//   ....[8]....
        /*0730*/ 	.word	0x000027e0


	//   ....[9]....
        /*0734*/ 	.word	0x00002af0


	//   ....[10]....
        /*0738*/ 	.word	0x00003790


	//   ....[11]....
        /*073c*/ 	.word	0x000038a0


	//   ....[12]....
        /*0740*/ 	.word	0x00003fa0


	//   ....[13]....
        /*0744*/ 	.word	0x00004000


	//   ....[14]....
        /*0748*/ 	.word	0x000050a0


	//   ....[15]....
        /*074c*/ 	.word	0x00005ba0


	//   ....[16]....
        /*0750*/ 	.word	0x00006140


	//   ....[17]....
        /*0754*/ 	.word	0x00006260


	//   ....[18]....
        /*0758*/ 	.word	0x00006c10


	//   ....[19]....
        /*075c*/ 	.word	0x00006de0


	//   ....[20]....
        /*0760*/ 	.word	0x000084e0


	//   ....[21]....
        /*0764*/ 	.word	0x00008500


	//   ....[22]....
        /*0768*/ 	.word	0x00008e60


	//   ....[23]....
        /*076c*/ 	.word	0x00008f10


	//   ....[24]....
        /*0770*/ 	.word	0x0000a1a0


	//   ....[25]....
        /*0774*/ 	.word	0x0000ac20


	//   ....[26]....
        /*0778*/ 	.word	0x0000b240


	//   ....[27]....
        /*077c*/ 	.word	0x0000b350


	//   ....[28]....
        /*0780*/ 	.word	0x0000bc30


	//   ....[29]....
        /*0784*/ 	.word	0x0000be00


	//   ....[30]....
        /*0788*/ 	.word	0x0000ce00


	//   ....[31]....
        /*078c*/ 	.word	0x0000ce70


	//   ....[32]....
        /*0790*/ 	.word	0x0000ced0


	//   ....[33]....
        /*0794*/ 	.word	0x0000cf10


	//   ....[34]....
        /*0798*/ 	.word	0x0000e920


	//   ....[35]....
        /*079c*/ 	.word	0x0000e930


	//   ....[36]....
        /*07a0*/ 	.word	0x0000e940


	//   ....[37]....
        /*07a4*/ 	.word	0x0000e950


	//   ....[38]....
        /*07a8*/ 	.word	0x0000f3c0


	//   ....[39]....
        /*07ac*/ 	.word	0x0000f3e0


	//   ....[40]....
        /*07b0*/ 	.word	0x0000f580


	//   ....[41]....
        /*07b4*/ 	.word	0x0000f5a0


	//   ....[42]....
        /*07b8*/ 	.word	0x0000f6e0


	//   ....[43]....
        /*07bc*/ 	.word	0x0000f700


	//   ....[44]....
        /*07c0*/ 	.word	0x0000f850


	//   ....[45]....
        /*07c4*/ 	.word	0x0000f870


	//   ....[46]....
        /*07c8*/ 	.word	0x0000fdb0


	//   ....[47]....
        /*07cc*/ 	.word	0x0000fde0


	//   ....[48]....
        /*07d0*/ 	.word	0x000106d0


	//   ....[49]....
        /*07d4*/ 	.word	0x000106e0


	//   ....[50]....
        /*07d8*/ 	.word	0x00011840


	//   ....[51]....
        /*07dc*/ 	.word	0x00011870


	//   ....[52]....
        /*07e0*/ 	.word	0x000119e0


	//   ....[53]....
        /*07e4*/ 	.word	0x00011a00


	//   ....[54]....
        /*07e8*/ 	.word	0x00011b40


	//   ....[55]....
        /*07ec*/ 	.word	0x00011b60


	//   ....[56]....
        /*07f0*/ 	.word	0x00011cb0


	//   ....[57]....
        /*07f4*/ 	.word	0x00011cd0


	//   ....[58]....
        /*07f8*/ 	.word	0x00011eb0


	//   ....[59]....
        /*07fc*/ 	.word	0x000120c0


	//   ....[60]....
        /*0800*/ 	.word	0x000120f0


	//   ....[61]....
        /*0804*/ 	.word	0x00012120


	//   ....[62]....
        /*0808*/ 	.word	0x00012150


	//   ....[63]....
        /*080c*/ 	.word	0x00012180


	//   ....[64]....
        /*0810*/ 	.word	0x000121b0


	//   ....[65]....
        /*0814*/ 	.word	0x00012350


	//   ....[66]....
        /*0818*/ 	.word	0x00012380


	//   ....[67]....
        /*081c*/ 	.word	0x000123b0


	//   ....[68]....
        /*0820*/ 	.word	0x000123e0


	//   ....[69]....
        /*0824*/ 	.word	0x00012410


	//   ....[70]....
        /*0828*/ 	.word	0x00012440


	//   ....[71]....
        /*082c*/ 	.word	0x000124e0


	//   ....[72]....
        /*0830*/ 	.word	0x00012510


	//   ....[73]....
        /*0834*/ 	.word	0x00012520


	//   ....[74]....
        /*0838*/ 	.word	0x00012550


	//   ....[75]....
        /*083c*/ 	.word	0x00014250


	//   ....[76]....
        /*0840*/ 	.word	0x00014cf0


	//   ....[77]....
        /*0844*/ 	.word	0x00014d10


	//   ....[78]....
        /*0848*/ 	.word	0x00014dc0


	//   ....[79]....
        /*084c*/ 	.word	0x00014dd0


	//   ....[80]....
        /*0850*/ 	.word	0x00014e50


	//   ....[81]....
        /*0854*/ 	.word	0x00014e60


	//   ....[82]....
        /*0858*/ 	.word	0x00014ee0


	//   ....[83]....
        /*085c*/ 	.word	0x00014ef0


	//   ....[84]....
        /*0860*/ 	.word	0x00014f70


	//   ....[85]....
        /*0864*/ 	.word	0x00014f80


	//   ....[86]....
        /*0868*/ 	.word	0x00015000


	//   ....[87]....
        /*086c*/ 	.word	0x00015010


	//   ....[88]....
        /*0870*/ 	.word	0x00015090


	//   ....[89]....
        /*0874*/ 	.word	0x000150a0


	//   ....[90]....
        /*0878*/ 	.word	0x000150b0


	//   ....[91]....
        /*087c*/ 	.word	0x00015100


	//   ....[92]....
        /*0880*/ 	.word	0x00017cb0


	//   ....[93]....
        /*0884*/ 	.word	0x00017ce0


	//   ....[94]....
        /*0888*/ 	.word	0x00017d40


	//   ....[95]....
        /*088c*/ 	.word	0x00017d70


	//   ....[96]....
        /*0890*/ 	.word	0x00017da0


	//   ....[97]....
        /*0894*/ 	.word	0x00017dd0


	//   ....[98]....
        /*0898*/ 	.word	0x00017e00


	//   ....[99]....
        /*089c*/ 	.word	0x00017e30


	//   ....[100]....
        /*08a0*/ 	.word	0x00017ff0


	//   ....[101]....
        /*08a4*/ 	.word	0x00018020


	//   ....[102]....
        /*08a8*/ 	.word	0x00018050


	//   ....[103]....
        /*08ac*/ 	.word	0x00018080


	//   ....[104]....
        /*08b0*/ 	.word	0x000180b0


	//   ....[105]....
        /*08b4*/ 	.word	0x000180e0


	//   ....[106]....
        /*08b8*/ 	.word	0x000181b0


	//   ....[107]....
        /*08bc*/ 	.word	0x000181d0


	//   ....[108]....
        /*08c0*/ 	.word	0x000181e0


	//   ....[109]....
        /*08c4*/ 	.word	0x00018260


	//   ....[110]....
        /*08c8*/ 	.word	0x00018d90


	//   ....[111]....
        /*08cc*/ 	.word	0x000193f0


	//   ....[112]....
        /*08d0*/ 	.word	0x000195b0


	//   ....[113]....
        /*08d4*/ 	.word	0x00019600


	//   ....[114]....
        /*08d8*/ 	.word	0x00019660


	//   ....[115]....
        /*08dc*/ 	.word	0x00019750


	//   ....[116]....
        /*08e0*/ 	.word	0x000197b0


	//   ....[117]....
        /*08e4*/ 	.word	0x000198a0


	//   ....[118]....
        /*08e8*/ 	.word	0x00019900


	//   ....[119]....
        /*08ec*/ 	.word	0x000199f0


	//   ....[120]....
        /*08f0*/ 	.word	0x00019a50


	//   ....[121]....
        /*08f4*/ 	.word	0x00019b40


	//   ....[122]....
        /*08f8*/ 	.word	0x00019ba0


	//   ....[123]....
        /*08fc*/ 	.word	0x00019c90


	//   ....[124]....
        /*0900*/ 	.word	0x00019cf0


	//   ....[125]....
        /*0904*/ 	.word	0x00019dc0


	//   ....[126]....
        /*0908*/ 	.word	0x00019e40


	//   ....[127]....
        /*090c*/ 	.word	0x00019f10


	//   ....[128]....
        /*0910*/ 	.word	0x0001a240


	//   ....[129]....
        /*0914*/ 	.word	0x0001a2e0


	//   ....[130]....
        /*0918*/ 	.word	0x0001a480


	//   ....[131]....
        /*091c*/ 	.word	0x0001a4f0


	//   ....[132]....
        /*0920*/ 	.word	0x0001a560


	//   ....[133]....
        /*0924*/ 	.word	0x0001a5d0


	//   ....[134]....
        /*0928*/ 	.word	0x0001a640


	//   ....[135]....
        /*092c*/ 	.word	0x0001a6c0


	//   ....[136]....
        /*0930*/ 	.word	0x0001a750


	//   ....[137]....
        /*0934*/ 	.word	0x0001a7f0


	//   ....[138]....
        /*0938*/ 	.word	0x0001a860


	//   ....[139]....
        /*093c*/ 	.word	0x0001a8d0


	//   ....[140]....
        /*0940*/ 	.word	0x0001a940


	//   ....[141]....
        /*0944*/ 	.word	0x0001a9c0


	//   ....[142]....
        /*0948*/ 	.word	0x0001aa30


	//   ....[143]....
        /*094c*/ 	.word	0x0001aae0


	//   ....[144]....
        /*0950*/ 	.word	0x0001ab30


	//   ....[145]....
        /*0954*/ 	.word	0x0001abe0


	//   ....[146]....
        /*0958*/ 	.word	0x0001ad10


	//----- nvinfo : EIATTR_REG_RECONFIG
	.align		4
.L_381:
        /*095c*/ 	.byte	0x01, 0x54
	.zero		2


	//----- nvinfo : EIATTR_SYSCALL_OFFSETS
	.align		4
        /*0960*/ 	.byte	0x04, 0x46
        /*0962*/ 	.short	(.L_383 - .L_382)


	//   ....[0]....
.L_382:
        /*0964*/ 	.word	0x00002330


	//   ....[1]....
        /*0968*/ 	.word	0x00013e80


	//   ....[2]....
        /*096c*/ 	.word	0x00013fd0


	//   ....[3]....
        /*0970*/ 	.word	0x000140c0


	//   ....[4]....
        /*0974*/ 	.word	0x000148d0


	//----- nvinfo : EIATTR_MBARRIER_INSTR_OFFSETS
	.align		4
.L_383:
        /*0978*/ 	.byte	0x04, 0x39
        /*097a*/ 	.short	(.L_385 - .L_384)


	//   ....[0]....
.L_384:
        /*097c*/ 	.word	0x00000270
        /*0980*/ 	.word	0x000000ff
        /*0984*/ 	.word	0x00022800
        /*0988*/ 	.short	0x0100
        /*098a*/ 	.byte	0x08
	.zero		1


	//   ....[1]....
        /*098c*/ 	.word	0x00000280
        /*0990*/ 	.word	0x000000ff
        /*0994*/ 	.word	0x00022820
        /*0998*/ 	.short	0x0100
        /*099a*/ 	.byte	0x08
	.zero		1


	//   ....[2]....
        /*099c*/ 	.word	0x00000370
        /*09a0*/ 	.word	0x000000ff
        /*09a4*/ 	.word	0x00022830
        /*09a8*/ 	.short	0x0100
        /*09aa*/ 	.byte	0x08
	.zero		1


	//   ....[3]....
        /*09ac*/ 	.word	0x00000380
        /*09b0*/ 	.word	0x000000ff
        /*09b4*/ 	.word	0x00022840
        /*09b8*/ 	.short	0x0100
        /*09ba*/ 	.byte	0x08
	.zero		1


	//   ....[4]....
        /*09bc*/ 	.word	0x00000390
        /*09c0*/ 	.word	0x000000ff
        /*09c4*/ 	.word	0x00022838
        /*09c8*/ 	.short	0x0100
        /*09ca*/ 	.byte	0x08
	.zero		1


	//   ....[5]....
        /*09cc*/ 	.word	0x000003a0
        /*09d0*/ 	.word	0x000000ff
        /*09d4*/ 	.word	0x00022848
        /*09d8*/ 	.short	0x0100
        /*09da*/ 	.byte	0x08
	.zero		1


	//   ....[6]....
        /*09dc*/ 	.word	0x000004d0
        /*09e0*/ 	.word	0x000000ff
        /*09e4*/ 	.word	0x00022850
        /*09e8*/ 	.short	0x0100
        /*09ea*/ 	.byte	0x08
	.zero		1


	//   ....[7]....
        /*09ec*/ 	.word	0x000004e0
        /*09f0*/ 	.word	0x000000ff
        /*09f4*/ 	.word	0x00022860
        /*09f8*/ 	.short	0x0100
        /*09fa*/ 	.byte	0x08
	.zero		1


	//   ....[8]....
        /*09fc*/ 	.word	0x000004f0
        /*0a00*/ 	.word	0x000000ff
        /*0a04*/ 	.word	0x00022858
        /*0a08*/ 	.short	0x0100
        /*0a0a*/ 	.byte	0x08
	.zero		1


	//   ....[9]....
        /*0a0c*/ 	.word	0x00000500
        /*0a10*/ 	.word	0x000000ff
        /*0a14*/ 	.word	0x00022868
        /*0a18*/ 	.short	0x0100
        /*0a1a*/ 	.byte	0x08
	.zero		1


	//   ....[10]....
        /*0a1c*/ 	.word	0x000005f0
        /*0a20*/ 	.word	0x000000ff
        /*0a24*/ 	.word	0x00022870
        /*0a28*/ 	.short	0x0100
        /*0a2a*/ 	.byte	0x06
	.zero		1


	//   ....[11]....
        /*0a2c*/ 	.word	0x00000600
        /*0a30*/ 	.word	0x000000ff
        /*0a34*/ 	.word	0x00022880
        /*0a38*/ 	.short	0x0100
        /*0a3a*/ 	.byte	0x06
	.zero		1


	//   ....[12]....
        /*0a3c*/ 	.word	0x00000610
        /*0a40*/ 	.word	0x000000ff
        /*0a44*/ 	.word	0x00022878
        /*0a48*/ 	.short	0x0100
        /*0a4a*/ 	.byte	0x06
	.zero		1


	//   ....[13]....
        /*0a4c*/ 	.word	0x00000620
        /*0a50*/ 	.word	0x000000ff
        /*0a54*/ 	.word	0x00022888
        /*0a58*/ 	.short	0x0100
        /*0a5a*/ 	.byte	0x06
	.zero		1


	//   ....[14]....
        /*0a5c*/ 	.word	0x00000750
        /*0a60*/ 	.word	0x000000ff
        /*0a64*/ 	.word	0x00022890
        /*0a68*/ 	.short	0x0100
        /*0a6a*/ 	.byte	0x08
	.zero		1


	//   ....[15]....
        /*0a6c*/ 	.word	0x00000760
        /*0a70*/ 	.word	0x000000ff
        /*0a74*/ 	.word	0x000228a0
        /*0a78*/ 	.short	0x0100
        /*0a7a*/ 	.byte	0x08
	.zero		1


	//   ....[16]....
        /*0a7c*/ 	.word	0x00000770
        /*0a80*/ 	.word	0x000000ff
        /*0a84*/ 	.word	0x00022898
        /*0a88*/ 	.short	0x0100
        /*0a8a*/ 	.byte	0x08
	.zero		1


	//   ....[17]....
        /*0a8c*/ 	.word	0x00000780
        /*0a90*/ 	.word	0x000000ff
        /*0a94*/ 	.word	0x000228a8
        /*0a98*/ 	.short	0x0100
        /*0a9a*/ 	.byte	0x08
	.zero		1


	//   ....[18]....
        /*0a9c*/ 	.word	0x000008b0
        /*0aa0*/ 	.word	0x000000ff
        /*0aa4*/ 	.word	0x000228b0
        /*0aa8*/ 	.short	0x0100
        /*0aaa*/ 	.byte	0x08
	.zero		1


	//   ....[19]....
        /*0aac*/ 	.word	0x000008c0
        /*0ab0*/ 	.word	0x000000ff
        /*0ab4*/ 	.word	0x000228c0
        /*0ab8*/ 	.short	0x0100
        /*0aba*/ 	.byte	0x08
	.zero		1


	//   ....[20]....
        /*0abc*/ 	.word	0x000008d0
        /*0ac0*/ 	.word	0x000000ff
        /*0ac4*/ 	.word	0x000228b8
        /*0ac8*/ 	.short	0x0100
        /*0aca*/ 	.byte	0x08
	.zero		1


	//   ....[21]....
        /*0acc*/ 	.word	0x000008e0
        /*0ad0*/ 	.word	0x000000ff
        /*0ad4*/ 	.word	0x000228c8
        /*0ad8*/ 	.short	0x0100
        /*0ada*/ 	.byte	0x08
	.zero		1


	//   ....[22]....
        /*0adc*/ 	.word	0x000023e0
        /*0ae0*/ 	.word	0x00000005
        /*0ae4*/ 	.word	0x00022800
        /*0ae8*/ 	.short	0x010a
        /*0aea*/ 	.byte	0x3f
	.zero		1


	//   ....[23]....
        /*0aec*/ 	.word	0x000024b0
        /*0af0*/ 	.word	0x000000ff
        /*0af4*/ 	.word	0x00022830
        /*0af8*/ 	.short	0x010a
        /*0afa*/ 	.byte	0x15
	.zero		1


	//   ....[24]....
        /*0afc*/ 	.word	0x000024f0
        /*0b00*/ 	.word	0x000000ff
        /*0b04*/ 	.word	0x00022830
        /*0b08*/ 	.short	0x010a
        /*0b0a*/ 	.byte	0x15
	.zero		1


	//   ....[25]....
        /*0b0c*/ 	.word	0x00002960
        /*0b10*/ 	.word	0x00000000
        /*0b14*/ 	.word	0x00000000
        /*0b18*/ 	.short	0x0101
        /*0b1a*/ 	.byte	0x3f
	.zero		1


	//   ....[26]....
        /*0b1c*/ 	.word	0x000047f0
        /*0b20*/ 	.word	0x000000ff
        /*0b24*/ 	.word	0x00022850
        /*0b28*/ 	.short	0x010a
        /*0b2a*/ 	.byte	0x15
	.zero		1


	//   ....[27]....
        /*0b2c*/ 	.word	0x00004830
        /*0b30*/ 	.word	0x000000ff
        /*0b34*/ 	.word	0x00022850
        /*0b38*/ 	.short	0x010a
        /*0b3a*/ 	.byte	0x15
	.zero		1


	//   ....[28]....
        /*0b3c*/ 	.word	0x00004bc0
        /*0b40*/ 	.word	0x000000ff
        /*0b44*/ 	.word	0x00000000
        /*0b48*/ 	.short	0x0101
        /*0b4a*/ 	.byte	0x15
	.zero		1


	//   ....[29]....
        /*0b4c*/ 	.word	0x00004e80
        /*0b50*/ 	.word	0x000000ff
        /*0b54*/ 	.word	0x00022830
        /*0b58*/ 	.short	0x010a
        /*0b5a*/ 	.byte	0x1e
	.zero		1


	//   ....[30]....
        /*0b5c*/ 	.word	0x00004ec0
        /*0b60*/ 	.word	0x000000ff
        /*0b64*/ 	.word	0x00022830
        /*0b68*/ 	.short	0x010a
        /*0b6a*/ 	.byte	0x1e
	.zero		1


	//   ....[31]....
        /*0b6c*/ 	.word	0x000051c0
        /*0b70*/ 	.word	0x00000008
        /*0b74*/ 	.word	0x00000000
        /*0b78*/ 	.short	0x0101
        /*0b7a*/ 	.byte	0x3f
	.zero		1


	//   ....[32]....
        /*0b7c*/ 	.word	0x00007a40
        /*0b80*/ 	.word	0x000000ff
        /*0b84*/ 	.word	0x00022850
        /*0b88*/ 	.short	0x010a
        /*0b8a*/ 	.byte	0x1e
	.zero		1


	//   ....[33]....
        /*0b8c*/ 	.word	0x00007a80
        /*0b90*/ 	.word	0x000000ff
        /*0b94*/ 	.word	0x00022850
        /*0b98*/ 	.short	0x010a
        /*0b9a*/ 	.byte	0x1e
	.zero		1


	//   ....[34]....
        /*0b9c*/ 	.word	0x00007d80
        /*0ba0*/ 	.word	0x0000000a
        /*0ba4*/ 	.word	0x00000000
        /*0ba8*/ 	.short	0x0101
        /*0baa*/ 	.byte	0x3f
	.zero		1


	//   ....[35]....
        /*0bac*/ 	.word	0x00008180
        /*0bb0*/ 	.word	0x000000ff
        /*0bb4*/ 	.word	0x00022830
        /*0bb8*/ 	.short	0x010a
        /*0bba*/ 	.byte	0x16
	.zero		1


	//   ....[36]....
        /*0bbc*/ 	.word	0x000081c0
        /*0bc0*/ 	.word	0x000000ff
        /*0bc4*/ 	.word	0x00022830
        /*0bc8*/ 	.short	0x010a
        /*0bca*/ 	.byte	0x16
	.zero		1


	//   ....[37]....
        /*0bcc*/ 	.word	0x000099f0
        /*0bd0*/ 	.word	0x0000000c
        /*0bd4*/ 	.word	0x00000000
        /*0bd8*/ 	.short	0x0101
        /*0bda*/ 	.byte	0x3f
	.zero		1


	//   ....[38]....
        /*0bdc*/ 	.word	0x00009a60
        /*0be0*/ 	.word	0x000000ff
        /*0be4*/ 	.word	0x00022850
        /*0be8*/ 	.short	0x010a
        /*0bea*/ 	.byte	0x16
	.zero		1


	//   ....[39]....
        /*0bec*/ 	.word	0x00009aa0
        /*0bf0*/ 	.word	0x000000ff
        /*0bf4*/ 	.word	0x00022850
        /*0bf8*/ 	.short	0x010a
        /*0bfa*/ 	.byte	0x16
	.zero		1


	//   ....[40]....
        /*0bfc*/ 	.word	0x00009d80
        /*0c00*/ 	.word	0x0000000a
        /*0c04*/ 	.word	0x00000000
        /*0c08*/ 	.short	0x0101
        /*0c0a*/ 	.byte	0x3f
	.zero		1


	//   ....[41]....
        /*0c0c*/ 	.word	0x00009f00
        /*0c10*/ 	.word	0x000000ff
        /*0c14*/ 	.word	0x00022830
        /*0c18*/ 	.short	0x010a
        /*0c1a*/ 	.byte	0x15
	.zero		1


	//   ....[42]....
        /*0c1c*/ 	.word	0x00009f40
        /*0c20*/ 	.word	0x000000ff
        /*0c24*/ 	.word	0x00022830
        /*0c28*/ 	.short	0x010a
        /*0c2a*/ 	.byte	0x15
	.zero		1


	//   ....[43]....
        /*0c2c*/ 	.word	0x0000a240
        /*0c30*/ 	.word	0x00000000
        /*0c34*/ 	.word	0x00000000
        /*0c38*/ 	.short	0x0101
        /*0c3a*/ 	.byte	0x3f
	.zero		1


	//   ....[44]....
        /*0c3c*/ 	.word	0x0000caa0
        /*0c40*/ 	.word	0x000000ff
        /*0c44*/ 	.word	0x00022850
        /*0c48*/ 	.short	0x010a
        /*0c4a*/ 	.byte	0x15
	.zero		1


	//   ....[45]....
        /*0c4c*/ 	.word	0x0000cae0
        /*0c50*/ 	.word	0x000000ff
        /*0c54*/ 	.word	0x00022850
        /*0c58*/ 	.short	0x010a
        /*0c5a*/ 	.byte	0x15
	.zero		1


	//   ....[46]....
        /*0c5c*/ 	.word	0x0000cde0
        /*0c60*/ 	.word	0x00000009
        /*0c64*/ 	.word	0x00000000
        /*0c68*/ 	.short	0x0101
        /*0c6a*/ 	.byte	0x3f
	.zero		1


	//   ....[47]....
        /*0c6c*/ 	.word	0x0000f3b0
        /*0c70*/ 	.word	0x000000ff
        /*0c74*/ 	.word	0x00000000
        /*0c78*/ 	.short	0x0101
        /*0c7a*/ 	.byte	0x06
	.zero		1


	//   ....[48]....
        /*0c7c*/ 	.word	0x0000fad0
        /*0c80*/ 	.word	0x000000ff
        /*0c84*/ 	.word	0x00000000
        /*0c88*/ 	.short	0x0101
        /*0c8a*/ 	.byte	0x09
	.zero		1


	//   ....[49]....
        /*0c8c*/ 	.word	0x000144b0
        /*0c90*/ 	.word	0x00000000
        /*0c94*/ 	.word	0x00022840
        /*0c98*/ 	.short	0x010a
        /*0c9a*/ 	.byte	0x3f
	.zero		1


	//   ....[50]....
        /*0c9c*/ 	.word	0x000151b0
        /*0ca0*/ 	.word	0x00000013
        /*0ca4*/ 	.word	0x00022800
        /*0ca8*/ 	.short	0x0107
        /*0caa*/ 	.byte	0x3f
	.zero		1


	//   ....[51]....
        /*0cac*/ 	.word	0x000152a0
        /*0cb0*/ 	.word	0x00000013
        /*0cb4*/ 	.word	0x00022800
        /*0cb8*/ 	.short	0x0101
        /*0cba*/ 	.byte	0x3f
	.zero		1


	//   ....[52]....
        /*0cbc*/ 	.word	0x000152c0
        /*0cc0*/ 	.word	0x00000013
        /*0cc4*/ 	.word	0x00022820
        /*0cc8*/ 	.short	0x010a
        /*0cca*/ 	.byte	0x3f
	.zero		1


	//   ....[53]....
        /*0ccc*/ 	.word	0x000153a0
        /*0cd0*/ 	.word	0x00000002
        /*0cd4*/ 	.word	0x00022860
        /*0cd8*/ 	.short	0x010a
        /*0cda*/ 	.byte	0x3f
	.zero		1


	//   ....[54]....
        /*0cdc*/ 	.word	0x00015cd0
        /*0ce0*/ 	.word	0x00000003
        /*0ce4*/ 	.word	0x00022840
        /*0ce8*/ 	.short	0x010a
        /*0cea*/ 	.byte	0x3f
	.zero		1


	//   ....[55]....
        /*0cec*/ 	.word	0x00015f30
        /*0cf0*/ 	.word	0x00000003
        /*0cf4*/ 	.word	0x00022860
        /*0cf8*/ 	.short	0x010a
        /*0cfa*/ 	.byte	0x3f
	.zero		1


	//   ....[56]....
        /*0cfc*/ 	.word	0x00016720
        /*0d00*/ 	.word	0x00000004
        /*0d04*/ 	.word	0x00022840
        /*0d08*/ 	.short	0x010a
        /*0d0a*/ 	.byte	0x3f
	.zero		1


	//   ....[57]....
        /*0d0c*/ 	.word	0x00016970
        /*0d10*/ 	.word	0x00000004
        /*0d14*/ 	.word	0x00022860
        /*0d18*/ 	.short	0x010a
        /*0d1a*/ 	.byte	0x3f
	.zero		1


	//   ....[58]....
        /*0d1c*/ 	.word	0x000170f0
        /*0d20*/ 	.word	0x00000002
        /*0d24*/ 	.word	0x00022840
        /*0d28*/ 	.short	0x010a
        /*0d2a*/ 	.byte	0x3f
	.zero		1


	//   ....[59]....
        /*0d2c*/ 	.word	0x00017350
        /*0d30*/ 	.word	0x00000002
        /*0d34*/ 	.word	0x00022860
        /*0d38*/ 	.short	0x010a
        /*0d3a*/ 	.byte	0x3f
	.zero		1


	//   ....[60]....
        /*0d3c*/ 	.word	0x00018d10
        /*0d40*/ 	.word	0x00000000
        /*0d44*/ 	.word	0x00022820
        /*0d48*/ 	.short	0x010a
        /*0d4a*/ 	.byte	0x3f
	.zero		1


	//   ....[61]....
        /*0d4c*/ 	.word	0x00018ed0
        /*0d50*/ 	.word	0x00000006
        /*0d54*/ 	.word	0x00000000
        /*0d58*/ 	.short	0x010a
        /*0d5a*/ 	.byte	0x3f
	.zero		1


	//   ....[62]....
        /*0d5c*/ 	.word	0x00018f40
        /*0d60*/ 	.word	0x00000007
        /*0d64*/ 	.word	0x00000000
        /*0d68*/ 	.short	0x010a
        /*0d6a*/ 	.byte	0x3f
	.zero		1


	//   ....[63]....
        /*0d6c*/ 	.word	0x00018fb0
        /*0d70*/ 	.word	0x00000004
        /*0d74*/ 	.word	0x00000000
        /*0d78*/ 	.short	0x010a
        /*0d7a*/ 	.byte	0x3f
	.zero		1


	//   ....[64]....
        /*0d7c*/ 	.word	0x00018fe0
        /*0d80*/ 	.word	0x00000003
        /*0d84*/ 	.word	0x00000000
        /*0d88*/ 	.short	0x010a
        /*0d8a*/ 	.byte	0x3f
	.zero		1


	//   ....[65]....
        /*0d8c*/ 	.word	0x00019040
        /*0d90*/ 	.word	0x00000005
        /*0d94*/ 	.word	0x00022800
        /*0d98*/ 	.short	0x010a
        /*0d9a*/ 	.byte	0x3f
	.zero		1


	//   ....[66]....
        /*0d9c*/ 	.word	0x000190a0
        /*0da0*/ 	.word	0x00000003
        /*0da4*/ 	.word	0x00022830
        /*0da8*/ 	.short	0x010a
        /*0daa*/ 	.byte	0x3f
	.zero		1


	//   ....[67]....
        /*0dac*/ 	.word	0x00019100
        /*0db0*/ 	.word	0x00000009
        /*0db4*/ 	.word	0x00022850
        /*0db8*/ 	.short	0x010a
        /*0dba*/ 	.byte	0x3f
	.zero		1


	//   ....[68]....
        /*0dbc*/ 	.word	0x00019160
        /*0dc0*/ 	.word	0x00000004
        /*0dc4*/ 	.word	0x00022830
        /*0dc8*/ 	.short	0x010a
        /*0dca*/ 	.byte	0x3f
	.zero		1


	//   ....[69]....
        /*0dcc*/ 	.word	0x000191b0
        /*0dd0*/ 	.word	0x0000000a
        /*0dd4*/ 	.word	0x00022850
        /*0dd8*/ 	.short	0x010a
        /*0dda*/ 	.byte	0x3f
	.zero		1


	//   ....[70]....
        /*0ddc*/ 	.word	0x00019210
        /*0de0*/ 	.word	0x00000000
        /*0de4*/ 	.word	0x00022830
        /*0de8*/ 	.short	0x010a
        /*0dea*/ 	.byte	0x3f
	.zero		1


	//   ....[71]....
        /*0dec*/ 	.word	0x00019260
        /*0df0*/ 	.word	0x0000000a
        /*0df4*/ 	.word	0x00022850
        /*0df8*/ 	.short	0x010a
        /*0dfa*/ 	.byte	0x3f
	.zero		1


	//   ....[72]....
        /*0dfc*/ 	.word	0x000192c0
        /*0e00*/ 	.word	0x00000007
        /*0e04*/ 	.word	0x00022830
        /*0e08*/ 	.short	0x010a
        /*0e0a*/ 	.byte	0x3f
	.zero		1


	//   ....[73]....
        /*0e0c*/ 	.word	0x00019310
        /*0e10*/ 	.word	0x00000009
        /*0e14*/ 	.word	0x00022850
        /*0e18*/ 	.short	0x010a
        /*0e1a*/ 	.byte	0x3f
	.zero		1


	//   ....[74]....
        /*0e1c*/ 	.word	0x000194b0
        /*0e20*/ 	.word	0x00000000
        /*0e24*/ 	.word	0x00022840
        /*0e28*/ 	.short	0x010a
        /*0e2a*/ 	.byte	0x3f
	.zero		1


	//   ....[75]....
        /*0e2c*/ 	.word	0x00019f50
        /*0e30*/ 	.word	0x00000013
        /*0e34*/ 	.word	0x00022820
        /*0e38*/ 	.short	0x010a
        /*0e3a*/ 	.byte	0x3f
	.zero		1


	//   ....[76]....
        /*0e3c*/ 	.word	0x00019fa0
        /*0e40*/ 	.word	0x00000002
        /*0e44*/ 	.word	0x00022860
        /*0e48*/ 	.short	0x010a
        /*0e4a*/ 	.byte	0x3f
	.zero		1


	//   ....[77]....
        /*0e4c*/ 	.word	0x00019ff0
        /*0e50*/ 	.word	0x00000003
        /*0e54*/ 	.word	0x00022840
        /*0e58*/ 	.short	0x010a
        /*0e5a*/ 	.byte	0x3f
	.zero		1


	//   ....[78]....
        /*0e5c*/ 	.word	0x0001a040
        /*0e60*/ 	.word	0x00000003
        /*0e64*/ 	.word	0x00022860
        /*0e68*/ 	.short	0x010a
        /*0e6a*/ 	.byte	0x3f
	.zero		1


	//   ....[79]....
        /*0e6c*/ 	.word	0x0001a090
        /*0e70*/ 	.word	0x00000004
        /*0e74*/ 	.word	0x00022840
        /*0e78*/ 	.short	0x010a
        /*0e7a*/ 	.byte	0x3f
	.zero		1


	//   ....[80]....
        /*0e7c*/ 	.word	0x0001a0e0
        /*0e80*/ 	.word	0x00000004
        /*0e84*/ 	.word	0x00022860
        /*0e88*/ 	.short	0x010a
        /*0e8a*/ 	.byte	0x3f
	.zero		1


	//   ....[81]....
        /*0e8c*/ 	.word	0x0001a130
        /*0e90*/ 	.word	0x00000002
        /*0e94*/ 	.word	0x00022840
        /*0e98*/ 	.short	0x010a
        /*0e9a*/ 	.byte	0x3f
	.zero		1


	//   ....[82]....
        /*0e9c*/ 	.word	0x0001a180
        /*0ea0*/ 	.word	0x00000002
        /*0ea4*/ 	.word	0x00022860
        /*0ea8*/ 	.short	0x010a
        /*0eaa*/ 	.byte	0x3f
	.zero		1


	//   ....[83]....
        /*0eac*/ 	.word	0x0001ac30
        /*0eb0*/ 	.word	0x00000000
        /*0eb4*/ 	.word	0x00022820
        /*0eb8*/ 	.short	0x010a
        /*0eba*/ 	.byte	0x3f
	.zero		1


	//   ....[84]....
        /*0ebc*/ 	.word	0x0001add0
        /*0ec0*/ 	.word	0x00000006
        /*0ec4*/ 	.word	0x00000000
        /*0ec8*/ 	.short	0x010a
        /*0eca*/ 	.byte	0x3f
	.zero		1


	//   ....[85]....
        /*0ecc*/ 	.word	0x0001ae20
        /*0ed0*/ 	.word	0x00000007
        /*0ed4*/ 	.word	0x00000000
        /*0ed8*/ 	.short	0x010a
        /*0eda*/ 	.byte	0x3f
	.zero		1


	//   ....[86]....
        /*0edc*/ 	.word	0x0001ae70
        /*0ee0*/ 	.word	0x00000004
        /*0ee4*/ 	.word	0x00000000
        /*0ee8*/ 	.short	0x010a
        /*0eea*/ 	.byte	0x3f
	.zero		1


	//----- nvinfo : EIATTR_NUM_MBARRIERS
	.align		4
.L_385:
        /*0eec*/ 	.byte	0x03, 0x38
        /*0eee*/ 	.short	0x0016


	//----- nvinfo : EIATTR_EXIT_INSTR_OFFSETS
	.align		4
        /*0ef0*/ 	.byte	0x04, 0x1c
        /*0ef2*/ 	.short	(.L_387 - .L_386)


	//   ....[0]....
.L_386:
        /*0ef4*/ 	.word	0x00000a70


	//   ....[1]....
        /*0ef8*/ 	.word	0x00011e50


	//   ....[2]....
        /*0efc*/ 	.word	0x00019030


	//----- nvinfo : EIATTR_MAX_THREADS
	.align		4
.L_387:
        /*0f00*/ 	.byte	0x04, 0x05
        /*0f02*/ 	.short	(.L_389 - .L_388)
.L_388:
        /*0f04*/ 	.word	0x00000180
        /*0f08*/ 	.word	0x00000001
        /*0f0c*/ 	.word	0x00000001


	//----- nvinfo : EIATTR_CRS_STACK_SIZE
	.align		4
.L_389:
        /*0f10*/ 	.byte	0x04, 0x1e
        /*0f12*/ 	.short	(.L_391 - .L_390)
.L_390:
        /*0f14*/ 	.word	0x00000000


	//----- nvinfo : EIATTR_CBANK_PARAM_SIZE
	.align		4
.L_391:
        /*0f18*/ 	.byte	0x03, 0x19
        /*0f1a*/ 	.short	0x0af0


	//----- nvinfo : EIATTR_PARAM_CBANK
	.align		4
        /*0f1c*/ 	.byte	0x04, 0x0a
        /*0f1e*/ 	.short	(.L_393 - .L_392)
	.align		4
.L_392:
        /*0f20*/ 	.word	index@(.nv.constant0._ZN7cutlass13device_kernelIN5flash11enable_sm90INS1_16FlashAttnFwdSm90INS1_25CollectiveMainloopFwdSm90ILi2EN4cute5tupleIJNS5_1CILi1EEES8_S8_EEENS6_IJNS7_ILi128EEENS7_ILi96EEENS7_ILi64EEEEEELi256ENS_10bfloat16_tEfNS_4arch4Sm90ELb0ELb1ELb0ELb1ELb0ELb0ELb0ELb1ELb0ELb1ELb1ELb0EEENS1_21CollectiveEpilogueFwdINS6_IJSA_NS7_ILi256EEESB_EEES9_SE_SG_Li256ELb1ELb1ELb1ELb0EEENS1_36VarlenDynamicPersistentTileSchedulerILi128ELi96ELi256ELi128ELb1ELb1ELb1ELb1ELb0ELb1EEEEEEEEEvNT_6ParamsE)
        /*0f24*/ 	.short	0x0210
        /*0f26*/ 	.short	0x0af0


	//----- nvinfo : EIATTR_SW_WAR
	.align		4
.L_393:
        /*0f28*/ 	.byte	0x04, 0x36
        /*0f2a*/ 	.short	(.L_395 - .L_394)
.L_394:
        /*0f2c*/ 	.word	0x00000008
.L_395:


//--------------------- .nv.info._ZN7cutlass13device_kernelIN5flash11enable_sm90INS1_16FlashAttnFwdSm90INS1_25CollectiveMainloopFwdSm90ILi2EN4cute5tupleIJNS5_1CILi1EEES8_S8_EEENS6_IJNS7_ILi128EEENS7_ILi96EEENS7_ILi64EEEEEELi256ENS_10bfloat16_tEfNS_4arch4Sm90ELb0ELb1ELb0ELb1ELb0ELb1ELb0ELb1ELb0ELb1ELb1ELb0EEENS1_21CollectiveEpilogueFwdINS6_IJSA_NS7_ILi256EEESB_EEES9_SE_SG_Li256ELb1ELb1ELb1ELb0EEENS1_36VarlenDynamicPersistentTileSchedulerILi128ELi96ELi256ELi128ELb1ELb1ELb1ELb1ELb0ELb1EEEEEEEEEvNT_6ParamsE --------------------------
	.section	.nv.info._ZN7cutlass13device_kernelIN5flash11enable_sm90INS1_16FlashAttnFwdSm90INS1_25CollectiveMainloopFwdSm90ILi2EN4cute5tupleIJNS5_1CILi1EEES8_S8_EEENS6_IJNS7_ILi128EEENS7_ILi96EEENS7_ILi64EEEEEELi256ENS_10bfloat16_tEfNS_4arch4Sm90ELb0ELb1ELb0ELb1ELb0ELb1ELb0ELb1ELb0ELb1ELb1ELb0EEENS1_21CollectiveEpilogueFwdINS6_IJSA_NS7_ILi256EEESB_EEES9_SE_SG_Li256ELb1ELb1ELb1ELb0EEENS1_36VarlenDynamicPersistentTileSchedulerILi128ELi96ELi256ELi128ELb1ELb1ELb1ELb1ELb0ELb1EEEEEEEEEvNT_6ParamsE,"",@"SHT_CUDA_INFO"
	.sectionflags	@""
	.align	4


	//----- nvinfo : EIATTR_CUDA_API_VERSION
	.align		4
        /*0000*/ 	.byte	0x04, 0x37
        /*0002*/ 	.short	(.L_397 - .L_396)
.L_396:
        /*0004*/ 	.word	0x00000082


	//----- nvinfo : EIATTR_KPARAM_INFO
	.align		4
.L_397:
        /*0008*/ 	.byte	0x04, 0x17
        /*000a*/ 	.short	(.L_399 - .L_398)
.L_398:
        /*000c*/ 	.word	0x00000000
        /*0010*/ 	.short	0x0000
        /*0012*/ 	.short	0x0070
        /*0014*/ 	.byte	0x00, 0xf0, 0x01, 0x2a


	//----- nvinfo : EIATTR_SPARSE_MMA_MASK
	.align		4
.L_399:
        /*0018*/ 	.byte	0x03, 0x50
        /*001a*/ 	.short	0x0000


	//----- nvinfo : EIATTR_MAXREG_COUNT
	.align		4
        /*001c*/ 	.byte	0x03, 0x1b
        /*001e*/ 	.short	0x00a8


	//----- nvinfo : EIATTR_NUM_BARRIERS
	.align		4
        /*0020*/ 	.byte	0x02, 0x4c
        /*0022*/ 	.byte	0x10
	.zero		1


	//----- nvinfo : EIATTR_EXTERNS
	.align		4
        /*0024*/ 	.byte	0x04, 0x0f
        /*0026*/ 	.short	(.L_401 - .L_400)


	//   ....[0]....
	.align		4
.L_400:
        /*0028*/ 	.word	index@(__assertfail)


	//----- nvinfo : EIATTR_ANNOTATIONS
	.align		4
.L_401:
        /*002c*/ 	.byte	0x04, 0x55
        /*002e*/ 	.short	(.L_403 - .L_402)


	//   ....[0]....
.L_402:
        /* <DEDUP_REMOVED lines=84> */


	//----- nvinfo : EIATTR_MERCURY_ISA_VERSION
	.align		4
.L_403:
        /*0560*/ 	.byte	0x03, 0x5f
        /*0562*/ 	.short	0x0101


	//----- nvinfo : EIATTR_UNUSED_LOAD_BYTE_OFFSET
	.align		4
        /*0564*/ 	.byte	0x04, 0x44
        /*0566*/ 	.short	(.L_405 - .L_404)


	//   ....[0]....
.L_404:
        /*0568*/ 	.word	0x00000ae0
        /*056c*/ 	.word	0x0000fff0


	//   ....[1]....
        /*0570*/ 	.word	0x00015bb0
        /*0574*/ 	.word	0x0000fff0


	//----- nvinfo : EIATTR_INT_WARP_WIDE_INSTR_OFFSETS
	.align		4
.L_405:
        /*0578*/ 	.byte	0x04, 0x31
        /*057a*/ 	.short	(.L_407 - .L_406)


	//   ....[0]....
.L_406:
        /*057c*/ 	.word	0x00000190


	//   ....[1]....
        /*0580*/ 	.word	0x000001d0


	//   ....[2]....
        /*0584*/ 	.word	0x00000240


	//   ....[3]....
        /*0588*/ 	.word	0x0001e630


	//   ....[4]....
        /*058c*/ 	.word	0x0001e6c0


	//   ....[5]....
        /*0590*/ 	.word	0x00022340


	//   ....[6]....
        /*0594*/ 	.word	0x000223d0


	//----- nvinfo : EIATTR_COOP_GROUP_MASK_REGIDS
	.align		4
.L_407:
        /*0598*/ 	.byte	0x04, 0x29
        /*059a*/ 	.short	(.L_409 - .L_408)


	//   ....[0]....
.L_408:
        /*059c*/ 	.word	0xffffffff


	//   ....[1]....
        /*05a0*/ 	.word	0xffffffff


	//   ....[2]....
        /*05a4*/ 	.word	0xffffffff


	//   ....[3]....
        /*05a8*/ 	.word	0xffffffff


	//   ....[4]....
        /*05ac*/ 	.word	0xffffffff


	//   ....[5]....
        /*05b0*/ 	.word	0xffffffff


	//   ....[6]....
        /*05b4*/ 	.word	0xffffffff


	//   ....[7]....
        /*05b8*/ 	.word	0xffffffff


	//   ....[8]....
        /*05bc*/ 	.word	0xffffffff


	//   ....[9]....
        /*05c0*/ 	.word	0xffffffff


	//   ....[10]....
        /*05c4*/ 	.word	0xffffffff


	//   ....[11]....
        /*05c8*/ 	.word	0xffffffff


	//   ....[12]....
        /*05cc*/ 	.word	0xffffffff


	//   ....[13]....
        /*05d0*/ 	.word	0xffffffff


	//   ....[14]....
        /*05d4*/ 	.word	0xffffffff


	//   ....[15]....
        /*05d8*/ 	.word	0xffffffff


	//   ....[16]....
        /*05dc*/ 	.word	0xffffffff


	//   ....[17]....
        /*05e0*/ 	.word	0xffffffff


	//   ....[18]....
        /*05e4*/ 	.word	0xffffffff


	//   ....[19]....
        /*05e8*/ 	.word	0xffffffff


	//   ....[20]....
        /*05ec*/ 	.word	0xffffffff


	//   ....[21]....
        /*05f0*/ 	.word	0xffffffff


	//   ....[22]....
        /*05f4*/ 	.word	0xffffffff


	//   ....[23]....
        /*05f8*/ 	.word	0xffffffff


	//   ....[24]....
        /*05fc*/ 	.word	0xffffffff


	//   ....[25]....
        /*0600*/ 	.word	0xffffffff


	//   ....[26]....
        /*0604*/ 	.word	0xffffffff


	//   ....[27]....
        /*0608*/ 	.word	0xffffffff


	//   ....[28]....
        /*060c*/ 	.word	0xffffffff


	//   ....[29]....
        /*0610*/ 	.word	0xffffffff


	//   ....[30]....
        /*0614*/ 	.word	0xffffffff


	//   ....[31]....
        /*0618*/ 	.word	0xffffffff


	//   ....[32]....
        /*061c*/ 	.word	0xffffffff


	//   ....[33]....
        /*0620*/ 	.word	0xffffffff


	//   ....[34]....
        /*0624*/ 	.word	0xffffffff


	//   ....[35]....
        /*0628*/ 	.word	0xffffffff


	//   ....[36]....
        /*062c*/ 	.word	0xffffffff


	//   ....[37]....
        /*0630*/ 	.word	0xffffffff


	//   ....[38]....
        /*0634*/ 	.word	0xffffffff


	//   ....[39]....
        /*0638*/ 	.word	0xffffffff


	//   ....[40]....
        /*063c*/ 	.word	0xffffffff


	//   ....[41]....
        /*0640*/ 	.word	0xffffffff


	//   ....[42]....
        /*0644*/ 	.word	0xffffffff


	//   ....[43]....
        /*0648*/ 	.word	0xffffffff


	//   ....[44]....
        /*064c*/ 	.word	0xffffffff


	//   ....[45]....
        /*0650*/ 	.word	0xffffffff


	//   ....[46]....
        /*0654*/ 	.word	0xffffffff


	//   ....[47]....
        /*0658*/ 	.word	0xffffffff


	//   ....[48]....
        /*065c*/ 	.word	0xffffffff


	//   ....[49]....
        /*0660*/ 	.word	0xffffffff


	//   ....[50]....
        /*0664*/ 	.word	0xffffffff


	//   ....[51]....
        /*0668*/ 	.word	0xffffffff


	//   ....[52]....
        /*066c*/ 	.word	0xffffffff


	//   ....[53]....
        /*0670*/ 	.word	0xffffffff


	//   ....[54]....
        /*0674*/ 	.word	0xffffffff


	//   ....[55]....
        /*0678*/ 	.word	0xffffffff


	//   ....[56]....
        /*067c*/ 	.word	0xffffffff


	//   ....[57]....
        /*0680*/ 	.word	0xffffffff


	//   ....[58]....
        /*0684*/ 	.word	0xffffffff


	//   ....[59]....
        /*0688*/ 	.word	0xffffffff


	//   ....[60]....
        /*068c*/ 	.word	0xffffffff


	//   ....[61]....
        /*0690*/ 	.word	0xffffffff


	//   ....[62]....
        /*0694*/ 	.word	0xffffffff


	//   ....[63]....
        /*0698*/ 	.word	0xffffffff


	//   ....[64]....
        /*069c*/ 	.word	0xffffffff


	//   ....[65]....
        /*06a0*/ 	.word	0xffffffff


	//   ....[66]....
        /*06a4*/ 	.word	0xffffffff


	//   ....[67]....
        /*06a8*/ 	.word	0xffffffff


	//   ....[68]....
        /*06ac*/ 	.word	0xffffffff


	//   ....[69]....
        /*06b0*/ 	.word	0xffffffff


	//   ....[70]....
        /*06b4*/ 	.word	0xffffffff


	//   ....[71]....
        /*06b8*/ 	.word	0xffffffff


	//   ....[72]....
        /*06bc*/ 	.word	0xffffffff


	//   ....[73]....
        /*06c0*/ 	.word	0xffffffff


	//   ....[74]....
        /*06c4*/ 	.word	0xffffffff


	//   ....[75]....
        /*06c8*/ 	.word	0xffffffff


	//   ....[76]....
        /*06cc*/ 	.word	0xffffffff


	//   ....[77]....
        /*06d0*/ 	.word	0xffffffff


	//   ....[78]....
        /*06d4*/ 	.word	0xffffffff


	//   ....[79]....
        /*06d8*/ 	.word	0xffffffff


	//   ....[80]....
        /*06dc*/ 	.word	0xffffffff


	//   ....[81]....
        /*06e0*/ 	.word	0xffffffff


	//   ....[82]....
        /*06e4*/ 	.word	0xffffffff


	//   ....[83]....
        /*06e8*/ 	.word	0xffffffff


	//   ....[84]....
        /*06ec*/ 	.word	0xffffffff


	//   ....[85]....
        /*06f0*/ 	.word	0xffffffff


	//   ....[86]....
        /*06f4*/ 	.word	0xffffffff


	//   ....[87]....
        /*06f8*/ 	.word	0xffffffff


	//   ....[88]....
        /*06fc*/ 	.word	0xffffffff


	//   ....[89]....
        /*0700*/ 	.word	0xffffffff


	//   ....[90]....
        /*0704*/ 	.word	0xffffffff


	//   ....[91]....
        /*0708*/ 	.word	0xffffffff


	//   ....[92]....
        /*070c*/ 	.word	0xffffffff


	//   ....[93]....
        /*0710*/ 	.word	0xffffffff


	//   ....[94]....
        /*0714*/ 	.word	0xffffffff


	//   ....[95]....
        /*0718*/ 	.word	0xffffffff


	//   ....[96]....
        /*071c*/ 	.word	0xffffffff


	//   ....[97]....
        /*0720*/ 	.word	0xffffffff


	//   ....[98]....
        /*0724*/ 	.word	0xffffffff


	//   ....[99]....
        /*0728*/ 	.word	0xffffffff


	//   ....[100]....
        /*072c*/ 	.word	0xffffffff


	//   ....[101]....
        /*0730*/ 	.word	0xffffffff


	//   ....[102]....
        /*0734*/ 	.word	0xffffffff


	//   ....[103]....
        /*0738*/ 	.word	0xffffffff


	//   ....[104]....
        /*073c*/ 	.word	0xffffffff


	//   ....[105]....
        /*0740*/ 	.word	0xffffffff


	//   ....[106]....
        /*0744*/ 	.word	0xffffffff


	//   ....[107]....
        /*0748*/ 	.word	0xffffffff


	//   ....[108]....
        /*074c*/ 	.word	0xffffffff


	//   ....[109]....
        /*0750*/ 	.word	0xffffffff


	//   ....[110]....
        /*0754*/ 	.word	0xffffffff


	//   ....[111]....
        /*0758*/ 	.word	0xffffffff


	//   ....[112]....
        /*075c*/ 	.word	0xffffffff


	//   ....[113]....
        /*0760*/ 	.word	0xffffffff


	//   ....[114]....
        /*0764*/ 	.word	0xffffffff


	//   ....[115]....
        /*0768*/ 	.word	0xffffffff


	//   ....[116]....
        /*076c*/ 	.word	0xffffffff


	//   ....[117]....
        /*0770*/ 	.word	0xffffffff


	//   ....[118]....
        /*0774*/ 	.word	0xffffffff


	//   ....[119]....
        /*0778*/ 	.word	0xffffffff


	//   ....[120]....
        /*077c*/ 	.word	0xffffffff


	//   ....[121]....
        /*0780*/ 	.word	0xffffffff


	//   ....[122]....
        /*0784*/ 	.word	0xffffffff


	//   ....[123]....
        /*0788*/ 	.word	0xffffffff


	//   ....[124]....
        /*078c*/ 	.word	0xffffffff


	//   ....[125]....
        /*0790*/ 	.word	0xffffffff


	//   ....[126]....
        /*0794*/ 	.word	0xffffffff


	//   ....[127]....
        /*0798*/ 	.word	0xffffffff


	//   ....[128]....
        /*079c*/ 	.word	0x0500000f


	//   ....[129]....
        /*07a0*/ 	.word	0x0500000f


	//   ....[130]....
        /*07a4*/ 	.word	0x0500000f


	//   ....[131]....
        /*07a8*/ 	.word	0x0500000f


	//   ....[132]....
        /*07ac*/ 	.word	0x0500000f


	//   ....[133]....
        /*07b0*/ 	.word	0x0500000f


	//   ....[134]....
        /*07b4*/ 	.word	0x0500000f


	//   ....[135]....
        /*07b8*/ 	.word	0x0500000f


	//   ....[136]....
        /*07bc*/ 	.word	0x0500000f


	//   ....[137]....
        /*07c0*/ 	.word	0x0500000f


	//   ....[138]....
        /*07c4*/ 	.word	0x0500000f


	//   ....[139]....
        /*07c8*/ 	.word	0x0500000f


	//   ....[140]....
        /*07cc*/ 	.word	0x0500000f


	//   ....[141]....
        /*07d0*/ 	.word	0x0500000f


	//   ....[142]....
        /*07d4*/ 	.word	0x0500000f


	//   ....[143]....
        /*07d8*/ 	.word	0x0500000f


	//   ....[144]....
        /*07dc*/ 	.word	0x0500000f


	//   ....[145]....
        /*07e0*/ 	.word	0x0500000f


	//   ....[146]....
        /*07e4*/ 	.word	0x0500000f


	//   ....[147]....
        /*07e8*/ 	.word	0x0500000f


	//   ....[148]....
        /*07ec*/ 	.word	0x0500000f


	//   ....[149]....
        /*07f0*/ 	.word	0x0500000f


	//   ....[150]....
        /*07f4*/ 	.word	0x0500000f


	//   ....[151]....
        /*07f8*/ 	.word	0x0500000f


	//   ....[152]....
        /*07fc*/ 	.word	0x0500000f


	//   ....[153]....
        /*0800*/ 	.word	0x0500000f


	//   ....[154]....
        /*0804*/ 	.word	0x0500000f


	//   ....[155]....
        /*0808*/ 	.word	0x0500000f


	//   ....[156]....
        /*080c*/ 	.word	0x0500000f


	//   ....[157]....
        /*0810*/ 	.word	0x0500000f


	//   ....[158]....
        /*0814*/ 	.word	0x0500000f


	//   ....[159]....
        /*0818*/ 	.word	0x0500000f


	//   ....[160]....
        /*081c*/ 	.word	0x0500000f


	//   ....[161]....
        /*0820*/ 	.word	0x0500000f


	//   ....[162]....
        /*0824*/ 	.word	0x0500000f


	//   ....[163]....
        /*0828*/ 	.word	0x0500000f


	//   ....[164]....
        /*082c*/ 	.word	0x0500000f


	//   ....[165]....
        /*0830*/ 	.word	0x0500000f


	//   ....[166]....
        /*0834*/ 	.word	0x0500000f


	//   ....[167]....
        /*0838*/ 	.word	0x0500000f


	//   ....[168]....
        /*083c*/ 	.word	0x0500000f


	//   ....[169]....
        /*0840*/ 	.word	0x0500000f


	//   ....[170]....
        /*0844*/ 	.word	0x0500000f


	//   ....[171]....
        /*0848*/ 	.word	0x0500000f


	//   ....[172]....
        /*084c*/ 	.word	0x0500000f


	//   ....[173]....
        /*0850*/ 	.word	0x0500000f


	//   ....[174]....
        /*0854*/ 	.word	0x0500000f


	//   ....[175]....
        /*0858*/ 	.word	0x0500000f


	//   ....[176]....
        /*085c*/ 	.word	0x0500000f


	//   ....[177]....
        /*0860*/ 	.word	0x0500000f


	//   ....[178]....
        /*0864*/ 	.word	0x0500000f


	//   ....[179]....
        /*0868*/ 	.word	0x0500000f


	//   ....[180]....
        /*086c*/ 	.word	0x0500000f


	//   ....[181]....
        /*0870*/ 	.word	0x0500000f


	//   ....[182]....
        /*0874*/ 	.word	0x0500000f


	//   ....[183]....
        /*0878*/ 	.word	0x0500000f


	//   ....[184]....
        /*087c*/ 	.word	0x0500000f


	//   ....[185]....
        /*0880*/ 	.word	0x0500000f


	//   ....[186]....
        /*0884*/ 	.word	0x0500000f


	//   ....[187]....
        /*0888*/ 	.word	0x0500000f


	//   ....[188]....
        /*088c*/ 	.word	0x0500000f


	//   ....[189]....
        /*0890*/ 	.word	0x0500000f


	//   ....[190]....
        /*0894*/ 	.word	0x0500000f


	//   ....[191]....
        /*0898*/ 	.word	0x0500000f


	//   ....[192]....
        /*089c*/ 	.word	0x0500000f


	//   ....[193]....
        /*08a0*/ 	.word	0x0500000f


	//   ....[194]....
        /*08a4*/ 	.word	0x0500000f


	//   ....[195]....
        /*08a8*/ 	.word	0x0500000f


	//   ....[196]....
        /*08ac*/ 	.word	0x0500000f


	//   ....[197]....
        /*08b0*/ 	.word	0x0500000f


	//   ....[198]....
        /*08b4*/ 	.word	0x0500000f


	//   ....[199]....
        /*08b8*/ 	.word	0x0500000f


	//   ....[200]....
        /*08bc*/ 	.word	0x0500000f


	//   ....[201]....
        /*08c0*/ 	.word	0x0500000f


	//----- nvinfo : EIATTR_COOP_GROUP_INSTR_OFFSETS
	.align		4
.L_409:
        /*08c4*/ 	.byte	0x04, 0x28
        /*08c6*/ 	.short	(.L_411 - .L_410)


	//   ....[0]....
.L_410:
        /*08c8*/ 	.word	0x00000070


	//   ....[1]....
        /*08cc*/ 	.word	0x000001a0


	//   ....[2]....
        /*08d0*/ 	.word	0x000001f0


	//   ....[3]....
        /*08d4*/ 	.word	0x00000420


	//   ....[4]....
        /*08d8*/ 	.word	0x00000580


	//   ....[5]....
        /*08dc*/ 	.word	0x000006a0


	//   ....[6]....
        /*08e0*/ 	.word	0x00000800


	//   ....[7]....
        /*08e4*/ 	.word	0x00006e30


	//   ....[8]....
        /*08e8*/ 	.word	0x000075b0


	//   ....[9]....
        /*08ec*/ 	.word	0x000075c0


	//   ....[10]....
        /*08f0*/ 	.word	0x000075d0


	//   ....[11]....
        /*08f4*/ 	.word	0x000075e0


	//   ....[12]....
        /*08f8*/ 	.word	0x00007900


	//   ....[13]....
        /*08fc*/ 	.word	0x00007910


	//   ....[14]....
        /*0900*/ 	.word	0x00007920


	//   ....[15]....
        /*0904*/ 	.word	0x00007930


	//   ....[16]....
        /*0908*/ 	.word	0x00008c10


	//   ....[17]....
        /*090c*/ 	.word	0x00008c30


	//   ....[18]....
        /*0910*/ 	.word	0x00008c40


	//   ....[19]....
        /*0914*/ 	.word	0x00008c50


	//   ....[20]....
        /*0918*/ 	.word	0x00008d40


	//   ....[21]....
        /*091c*/ 	.word	0x00008d60


	//   ....[22]....
        /*0920*/ 	.word	0x00008df0


	//   ....[23]....
        /*0924*/ 	.word	0x00008e20


	//   ....[24]....
        /*0928*/ 	.word	0x0000a500


	//   ....[25]....
        /*092c*/ 	.word	0x0000aea0


	//   ....[26]....
        /*0930*/ 	.word	0x0000b4e0


	//   ....[27]....
        /*0934*/ 	.word	0x0000b5f0


	//   ....[28]....
        /*0938*/ 	.word	0x0000bb80


	//   ....[29]....
        /*093c*/ 	.word	0x0000bc00


	//   ....[30]....
        /*0940*/ 	.word	0x0000cfd0


	//   ....[31]....
        /*0944*/ 	.word	0x0000da80


	//   ....[32]....
        /*0948*/ 	.word	0x0000e010


	//   ....[33]....
        /*094c*/ 	.word	0x0000e180


	//   ....[34]....
        /*0950*/ 	.word	0x0000ecb0


	//   ....[35]....
        /*0954*/ 	.word	0x0000edc0


	//   ....[36]....
        /*0958*/ 	.word	0x000105a0


	//   ....[37]....
        /*095c*/ 	.word	0x000105c0


	//   ....[38]....
        /*0960*/ 	.word	0x00010d70


	//   ....[39]....
        /*0964*/ 	.word	0x00010e20


	//   ....[40]....
        /*0968*/ 	.word	0x000123d0


	//   ....[41]....
        /*096c*/ 	.word	0x00012e40


	//   ....[42]....
        /*0970*/ 	.word	0x00013480


	//   ....[43]....
        /*0974*/ 	.word	0x00013590


	//   ....[44]....
        /*0978*/ 	.word	0x00013eb0


	//   ....[45]....
        /*097c*/ 	.word	0x00014080


	//   ....[46]....
        /*0980*/ 	.word	0x00015130


	//   ....[47]....
        /*0984*/ 	.word	0x00015160


	//   ....[48]....
        /*0988*/ 	.word	0x000151c0


	//   ....[49]....
        /*098c*/ 	.word	0x000151d0


	//   ....[50]....
        /*0990*/ 	.word	0x00016bf0


	//   ....[51]....
        /*0994*/ 	.word	0x00016c10


	//   ....[52]....
        /*0998*/ 	.word	0x00016c20


	//   ....[53]....
        /*099c*/ 	.word	0x00016c30


	//   ....[54]....
        /*09a0*/ 	.word	0x00017640


	//   ....[55]....
        /*09a4*/ 	.word	0x00017650


	//   ....[56]....
        /*09a8*/ 	.word	0x00017850


	//   ....[57]....
        /*09ac*/ 	.word	0x00017860


	//   ....[58]....
        /*09b0*/ 	.word	0x00017a20


	//   ....[59]....
        /*09b4*/ 	.word	0x00017a30


	//   ....[60]....
        /*09b8*/ 	.word	0x00017bf0


	//   ....[61]....
        /*09bc*/ 	.word	0x00017c00


	//   ....[62]....
        /*09c0*/ 	.word	0x00018060


	//   ....[63]....
        /*09c4*/ 	.word	0x00018070


	//   ....[64]....
        /*09c8*/ 	.word	0x00018eb0


	//   ....[65]....
        /*09cc*/ 	.word	0x00018ec0


	//   ....[66]....
        /*09d0*/ 	.word	0x0001a520


	//   ....[67]....
        /*09d4*/ 	.word	0x0001a530


	//   ....[68]....
        /*09d8*/ 	.word	0x0001a700


	//   ....[69]....
        /*09dc*/ 	.word	0x0001a710


	//   ....[70]....
        /*09e0*/ 	.word	0x0001a8d0


	//   ....[71]....
        /*09e4*/ 	.word	0x0001a8e0


	//   ....[72]....
        /*09e8*/ 	.word	0x0001aaa0


	//   ....[73]....
        /*09ec*/ 	.word	0x0001aab0


	//   ....[74]....
        /*09f0*/ 	.word	0x0001acd0


	//   ....[75]....
        /*09f4*/ 	.word	0x0001aee0


	//   ....[76]....
        /*09f8*/ 	.word	0x0001af10


	//   ....[77]....
        /*09fc*/ 	.word	0x0001af40


	//   ....[78]....
        /*0a00*/ 	.word	0x0001af70


	//   ....[79]....
        /*0a04*/ 	.word	0x0001afa0


	//   ....[80]....
        /*0a08*/ 	.word	0x0001afd0


	//   ....[81]....
        /*0a0c*/ 	.word	0x0001b170


	//   ....[82]....
        /*0a10*/ 	.word	0x0001b1a0


	//   ....[83]....
        /*0a14*/ 	.word	0x0001b1d0


	//   ....[84]....
        /*0a18*/ 	.word	0x0001b200


	//   ....[85]....
        /*0a1c*/ 	.word	0x0001b230


	//   ....[86]....
        /*0a20*/ 	.word	0x0001b260


	//   ....[87]....
        /*0a24*/ 	.word	0x0001b300


	//   ....[88]....
        /*0a28*/ 	.word	0x0001b330


	//   ....[89]....
        /*0a2c*/ 	.word	0x0001b340


	//   ....[90]....
        /*0a30*/ 	.word	0x0001b370


	//   ....[91]....
        /*0a34*/ 	.word	0x0001cc00


	//   ....[92]....
        /*0a38*/ 	.word	0x0001ec00


	//   ....[93]....
        /*0a3c*/ 	.word	0x0001f6a0


	//   ....[94]....
        /*0a40*/ 	.word	0x0001f6c0


	//   ....[95]....
        /*0a44*/ 	.word	0x0001f770


	//   ....[96]....
        /*0a48*/ 	.word	0x0001f780


	//   ....[97]....
        /*0a4c*/ 	.word	0x0001f800


	//   ....[98]....
        /*0a50*/ 	.word	0x0001f810


	//   ....[99]....
        /*0a54*/ 	.word	0x0001f890


	//   ....[100]....
        /*0a58*/ 	.word	0x0001f8a0


	//   ....[101]....
        /*0a5c*/ 	.word	0x0001f920


	//   ....[102]....
        /*0a60*/ 	.word	0x0001f930


	//   ....[103]....
        /*0a64*/ 	.word	0x0001f9b0


	//   ....[104]....
        /*0a68*/ 	.word	0x0001f9c0


	//   ....[105]....
        /*0a6c*/ 	.word	0x0001fa40


	//   ....[106]....
        /*0a70*/ 	.word	0x0001fa50


	//   ....[107]....
        /*0a74*/ 	.word	0x0001faa0


	//   ....[108]....
        /*0a78*/ 	.word	0x0001fac0


	//   ....[109]....
        /*0a7c*/ 	.word	0x00022660


	//   ....[110]....
        /*0a80*/ 	.word	0x000226e0


	//   ....[111]....
        /*0a84*/ 	.word	0x00022710


	//   ....[112]....
        /*0a88*/ 	.word	0x00022720


	//   ....[113]....
        /*0a8c*/ 	.word	0x00022750


	//   ....[114]....
        /*0a90*/ 	.word	0x00022780


	//   ....[115]....
        /*0a94*/ 	.word	0x000227b0


	//   ....[116]....
        /*0a98*/ 	.word	0x000227e0


	//   ....[117]....
        /*0a9c*/ 	.word	0x000229a0


	//   ....[118]....
        /*0aa0*/ 	.word	0x000229d0


	//   ....[119]....
        /*0aa4*/ 	.word	0x00022a00


	//   ....[120]....
        /*0aa8*/ 	.word	0x00022a30


	//   ....[121]....
        /*0aac*/ 	.word	0x00022a60


	//   ....[122]....
        /*0ab0*/ 	.word	0x00022a90


	//   ....[123]....
        /*0ab4*/ 	.word	0x00022b60


	//   ....[124]....
        /*0ab8*/ 	.word	0x00022b80


	//   ....[125]....
        /*0abc*/ 	.word	0x00022b90


	//   ....[126]....
        /*0ac0*/ 	.word	0x00022c10


	//   ....[127]....
        /*0ac4*/ 	.word	0x00023740


	//   ....[128]....
        /*0ac8*/ 	.word	0x00023b70


	//   ....[129]....
        /*0acc*/ 	.word	0x00023c10


	//   ....[130]....
        /*0ad0*/ 	.word	0x00023ca0


	//   ....[131]....
        /*0ad4*/ 	.word	0x00023cf0


	//   ....[132]....
        /*0ad8*/ 	.word	0x00023d40


	//   ....[133]....
        /*0adc*/ 	.word	0x00023dd0


	//   ....[134]....
        /*0ae0*/ 	.word	0x00023e60


	//   ....[135]....
        /*0ae4*/ 	.word	0x00023eb0


	//   ....[136]....
        /*0ae8*/ 	.word	0x00023f00


	//   ....[137]....
        /*0aec*/ 	.word	0x00024000


	//   ....[138]....
        /*0af0*/ 	.word	0x000240b0


	//   ....[139]....
        /*0af4*/ 	.word	0x00024130


	//   ....[140]....
        /*0af8*/ 	.word	0x000241a0


	//   ....[141]....
        /*0afc*/ 	.word	0x000242d0


	//   ....[142]....
        /*0b00*/ 	.word	0x000243f0


	//   ....[143]....
        /*0b04*/ 	.word	0x000244c0


	//   ....[144]....
        /*0b08*/ 	.word	0x00024510


	//   ....[145]....
        /*0b0c*/ 	.word	0x00024860


	//   ....[146]....
        /*0b10*/ 	.word	0x000248b0


	//   ....[147]....
        /*0b14*/ 	.word	0x00024940


	//   ....[148]....
        /*0b18*/ 	.word	0x000249d0


	//   ....[149]....
        /*0b1c*/ 	.word	0x00024a60


	//   ....[150]....
        /*0b20*/ 	.word	0x00024af0


	//   ....[151]....
        /*0b24*/ 	.word	0x00024b80


	//   ....[152]....
        /*0b28*/ 	.word	0x00024c10


	//   ....[153]....
        /*0b2c*/ 	.word	0x00024c90


	//   ....[154]....
        /*0b30*/ 	.word	0x00024ce0


	//   ....[155]....
        /*0b34*/ 	.word	0x00024d80


	//   ....[156]....
        /*0b38*/ 	.word	0x00024e10


	//   ....[157]....
        /*0b3c*/ 	.word	0x00024e90


	//   ....[158]....
        /*0b40*/ 	.word	0x00024ee0


	//   ....[159]....
        /*0b44*/ 	.word	0x00024f70


	//   ....[160]....
        /*0b48*/ 	.word	0x00025000


	//   ....[161]....
        /*0b4c*/ 	.word	0x00025090


	//   ....[162]....
        /*0b50*/ 	.word	0x00025120


	//   ....[163]....
        /*0b54*/ 	.word	0x000251b0


	//   ....[164]....
        /*0b58*/ 	.word	0x00025240


	//   ....[165]....
        /*0b5c*/ 	.word	0x00025300


	//   ....[166]....
        /*0b60*/ 	.word	0x000255e0


	//   ....[167]....
        /*0b64*/ 	.word	0x000257a0


	//   ....[168]....
        /*0b68*/ 	.word	0x000257f0


	//   ....[169]....
        /*0b6c*/ 	.word	0x00025850


	//   ....[170]....
        /*0b70*/ 	.word	0x00025940


	//   ....[171]....
        /*0b74*/ 	.word	0x000259a0


	//   ....[172]....
        /*0b78*/ 	.word	0x00025a90


	//   ....[173]....
        /*0b7c*/ 	.word	0x00025af0


	//   ....[174]....
        /*0b80*/ 	.word	0x00025be0


	//   ....[175]....
        /*0b84*/ 	.word	0x00025c40


	//   ....[176]....
        /*0b88*/ 	.word	0x00025d30


	//   ....[177]....
        /*0b8c*/ 	.word	0x00025d90


	//   ....[178]....
        /*0b90*/ 	.word	0x00025e80


	//   ....[179]....
        /*0b94*/ 	.word	0x00025ee0


	//   ....[180]....
        /*0b98*/ 	.word	0x00025fb0


	//   ....[181]....
        /*0b9c*/ 	.word	0x00026030


	//   ....[182]....
        /*0ba0*/ 	.word	0x00026100


	//   ....[183]....
        /*0ba4*/ 	.word	0x00026430


	//   ....[184]....
        /*0ba8*/ 	.word	0x000264d0


	//   ....[185]....
        /*0bac*/ 	.word	0x00026670


	//   ....[186]....
        /*0bb0*/ 	.word	0x000266f0


	//   ....[187]....
        /*0bb4*/ 	.word	0x00026770


	//   ....[188]....
        /*0bb8*/ 	.word	0x000267f0


	//   ....[189]....
        /*0bbc*/ 	.word	0x00026870


	//   ....[190]....
        /*0bc0*/ 	.word	0x00026900


	//   ....[191]....
        /*0bc4*/ 	.word	0x000269a0


	//   ....[192]....
        /*0bc8*/ 	.word	0x00026a50


	//   ....[193]....
        /*0bcc*/ 	.word	0x00026ad0


	//   ....[194]....
        /*0bd0*/ 	.word	0x00026b50


	//   ....[195]....
        /*0bd4*/ 	.word	0x00026bd0


	//   ....[196]....
        /*0bd8*/ 	.word	0x00026c60


	//   ....[197]....
        /*0bdc*/ 	.word	0x00026ce0


	//   ....[198]....
        /*0be0*/ 	.word	0x00026d90


	//   ....[199]....
        /*0be4*/ 	.word	0x00026de0


	//   ....[200]....
        /*0be8*/ 	.word	0x00026ea0


	//   ....[201]....
        /*0bec*/ 	.word	0x00026fd0


	//----- nvinfo : EIATTR_REG_RECONFIG
	.align		4
.L_411:
        /*0bf0*/ 	.byte	0x01, 0x54
	.zero		2


	//----- nvinfo : EIATTR_SYSCALL_OFFSETS
	.align		4
        /*0bf4*/ 	.byte	0x04, 0x46
        /*0bf6*/ 	.short	(.L_413 - .L_412)


	//   ....[0]....
.L_412:
        /*0bf8*/ 	.word	0x000021c0


	//   ....[1]....
        /*0bfc*/ 	.word	0x00002310


	//   ....[2]....
        /*0c00*/ 	.word	0x00006fd0


	//   ....[3]....
        /*0c04*/ 	.word	0x000072e0


	//   ....[4]....
        /*0c08*/ 	.word	0x0001e830


	//   ....[5]....
        /*0c0c*/ 	.word	0x0001e980


	//   ....[6]....
        /*0c10*/ 	.word	0x0001ea70


	//   ....[7]....
        /*0c14*/ 	.word	0x0001f280


	//----- nvinfo : EIATTR_MBARRIER_INSTR_OFFSETS
	.align		4
.L_413:
        /*0c18*/ 	.byte	0x04, 0x39
        /*0c1a*/ 	.short	(.L_415 - .L_414)


	//   ....[0]....
.L_414:
        /*0c1c*/ 	.word	0x000002d0
        /*0c20*/ 	.word	0x000000ff
        /*0c24*/ 	.word	0x00022800
        /*0c28*/ 	.short	0x0100
        /*0c2a*/ 	.byte	0x08
	.zero		1


	//   ....[1]....
        /*0c2c*/ 	.word	0x000002e0
        /*0c30*/ 	.word	0x000000ff
        /*0c34*/ 	.word	0x00022820
        /*0c38*/ 	.short	0x0100
        /*0c3a*/ 	.byte	0x08
	.zero		1


	//   ....[2]....
        /*0c3c*/ 	.word	0x000003d0
        /*0c40*/ 	.word	0x000000ff
        /*0c44*/ 	.word	0x00022830
        /*0c48*/ 	.short	0x0100
        /*0c4a*/ 	.byte	0x08
	.zero		1


	//   ....[3]....
        /*0c4c*/ 	.word	0x000003e0
        /*0c50*/ 	.word	0x000000ff
        /*0c54*/ 	.word	0x00022840
        /*0c58*/ 	.short	0x0100
        /*0c5a*/ 	.byte	0x08
	.zero		1


	//   ....[4]....
        /*0c5c*/ 	.word	0x000003f0
        /*0c60*/ 	.word	0x000000ff
        /*0c64*/ 	.word	0x00022838
        /*0c68*/ 	.short	0x0100
        /*0c6a*/ 	.byte	0x08
	.zero		1


	//   ....[5]....
        /*0c6c*/ 	.word	0x00000400
        /*0c70*/ 	.word	0x000000ff
        /*0c74*/ 	.word	0x00022848
        /*0c78*/ 	.short	0x0100
        /*0c7a*/ 	.byte	0x08
	.zero		1


	//   ....[6]....
        /*0c7c*/ 	.word	0x00000530
        /*0c80*/ 	.word	0x000000ff
        /*0c84*/ 	.word	0x00022850
        /*0c88*/ 	.short	0x0100
        /*0c8a*/ 	.byte	0x08
	.zero		1


	//   ....[7]....
        /*0c8c*/ 	.word	0x00000540
        /*0c90*/ 	.word	0x000000ff
        /*0c94*/ 	.word	0x00022860
        /*0c98*/ 	.short	0x0100
        /*0c9a*/ 	.byte	0x08
	.zero		1


	//   ....[8]....
        /*0c9c*/ 	.word	0x00000550
        /*0ca0*/ 	.word	0x000000ff
        /*0ca4*/ 	.word	0x00022858
        /*0ca8*/ 	.short	0x0100
        /*0caa*/ 	.byte	0x08
	.zero		1


	//   ....[9]....
        /*0cac*/ 	.word	0x00000560
        /*0cb0*/ 	.word	0x000000ff
        /*0cb4*/ 	.word	0x00022868
        /*0cb8*/ 	.short	0x0100
        /*0cba*/ 	.byte	0x08
	.zero		1


	//   ....[10]....
        /*0cbc*/ 	.word	0x00000650
        /*0cc0*/ 	.word	0x000000ff
        /*0cc4*/ 	.word	0x00022870
        /*0cc8*/ 	.short	0x0100
        /*0cca*/ 	.byte	0x06
	.zero		1


	//   ....[11]....
        /*0ccc*/ 	.word	0x00000660
        /*0cd0*/ 	.word	0x000000ff
        /*0cd4*/ 	.word	0x00022880
        /*0cd8*/ 	.short	0x0100
        /*0cda*/ 	.byte	0x06
	.zero		1


	//   ....[12]....
        /*0cdc*/ 	.word	0x00000670
        /*0ce0*/ 	.word	0x000000ff
        /*0ce4*/ 	.word	0x00022878
        /*0ce8*/ 	.short	0x0100
        /*0cea*/ 	.byte	0x06
	.zero		1


	//   ....[13]....
        /*0cec*/ 	.word	0x00000680
        /*0cf0*/ 	.word	0x000000ff
        /*0cf4*/ 	.word	0x00022888
        /*0cf8*/ 	.short	0x0100
        /*0cfa*/ 	.byte	0x06
	.zero		1


	//   ....[14]....
        /*0cfc*/ 	.word	0x000007b0
        /*0d00*/ 	.word	0x000000ff
        /*0d04*/ 	.word	0x00022890
        /*0d08*/ 	.short	0x0100
        /*0d0a*/ 	.byte	0x08
	.zero		1


	//   ....[15]....
        /*0d0c*/ 	.word	0x000007c0
        /*0d10*/ 	.word	0x000000ff
        /*0d14*/ 	.word	0x000228a0
        /*0d18*/ 	.short	0x0100
        /*0d1a*/ 	.byte	0x08
	.zero		1


	//   ....[16]....
        /*0d1c*/ 	.word	0x000007d0
        /*0d20*/ 	.word	0x000000ff
        /*0d24*/ 	.word	0x00022898
        /*0d28*/ 	.short	0x0100
        /*0d2a*/ 	.byte	0x08
	.zero		1


	//   ....[17]....
        /*0d2c*/ 	.word	0x000007e0
        /*0d30*/ 	.word	0x000000ff
        /*0d34*/ 	.word	0x000228a8
        /*0d38*/ 	.short	0x0100
        /*0d3a*/ 	.byte	0x08
	.zero		1


	//   ....[18]....
        /*0d3c*/ 	.word	0x00000910
        /*0d40*/ 	.word	0x000000ff
        /*0d44*/ 	.word	0x000228b0
        /*0d48*/ 	.short	0x0100
        /*0d4a*/ 	.byte	0x08
	.zero		1


	//   ....[19]....
        /*0d4c*/ 	.word	0x00000920
        /*0d50*/ 	.word	0x000000ff
        /*0d54*/ 	.word	0x000228c0
        /*0d58*/ 	.short	0x0100
        /*0d5a*/ 	.byte	0x08
	.zero		1


	//   ....[20]....
        /*0d5c*/ 	.word	0x00000930
        /*0d60*/ 	.word	0x000000ff
        /*0d64*/ 	.word	0x000228b8
        /*0d68*/ 	.short	0x0100
        /*0d6a*/ 	.byte	0x08
	.zero		1


	//   ....[21]....
        /*0d6c*/ 	.word	0x00000940
        /*0d70*/ 	.word	0x000000ff
        /*0d74*/ 	.word	0x000228c8
        /*0d78*/ 	.short	0x0100
        /*0d7a*/ 	.byte	0x08
	.zero		1


	//   ....[22]....
        /*0d7c*/ 	.word	0x000035c0
        /*0d80*/ 	.word	0x0000005f
        /*0d84*/ 	.word	0x00022890
        /*0d88*/ 	.short	0x010a
        /*0d8a*/ 	.byte	0x3f
	.zero		1


	//   ....[23]....
        /*0d8c*/ 	.word	0x00004890
        /*0d90*/ 	.word	0x0000005f
        /*0d94*/ 	.word	0x00022890
        /*0d98*/ 	.short	0x010a
        /*0d9a*/ 	.byte	0x3f
	.zero		1


	//   ....[24]....
        /*0d9c*/ 	.word	0x000059a0
        /*0da0*/ 	.word	0x0000005f
        /*0da4*/ 	.word	0x00022890
        /*0da8*/ 	.short	0x010a
        /*0daa*/ 	.byte	0x3f
	.zero		1


	//   ....[25]....
        /*0dac*/ 	.word	0x00005bb0
        /*0db0*/ 	.word	0x00000020
        /*0db4*/ 	.word	0x00000000
        /*0db8*/ 	.short	0x0101
        /*0dba*/ 	.byte	0x3f
	.zero		1


	//   ....[26]....
        /*0dbc*/ 	.word	0x00005bf0
        /*0dc0*/ 	.word	0x0000005f
        /*0dc4*/ 	.word	0x000228b0
        /*0dc8*/ 	.short	0x010a
        /*0dca*/ 	.byte	0x3f
	.zero		1


	//   ....[27]....
        /*0dcc*/ 	.word	0x00006240
        /*0dd0*/ 	.word	0x0000005f
        /*0dd4*/ 	.word	0x00000000
        /*0dd8*/ 	.short	0x0101
        /*0dda*/ 	.byte	0x3f
	.zero		1


	//   ....[28]....
        /*0ddc*/ 	.word	0x00007060
        /*0de0*/ 	.word	0x00000013
        /*0de4*/ 	.word	0x00022800
        /*0de8*/ 	.short	0x010a
        /*0dea*/ 	.byte	0x3f
	.zero		1


	//   ....[29]....
        /*0dec*/ 	.word	0x000070b0
        /*0df0*/ 	.word	0x00000013
        /*0df4*/ 	.word	0x00022800
        /*0df8*/ 	.short	0x010a
        /*0dfa*/ 	.byte	0x3f
	.zero		1


	//   ....[30]....
        /*0dfc*/ 	.word	0x00007b50
        /*0e00*/ 	.word	0x00000013
        /*0e04*/ 	.word	0x00022800
        /*0e08*/ 	.short	0x010a
        /*0e0a*/ 	.byte	0x3f
	.zero		1


	//   ....[31]....
        /*0e0c*/ 	.word	0x00009090
        /*0e10*/ 	.word	0x00000013
        /*0e14*/ 	.word	0x00022800
        /*0e18*/ 	.short	0x010a
        /*0e1a*/ 	.byte	0x3f
	.zero		1


	//   ....[32]....
        /*0e1c*/ 	.word	0x0000a030
        /*0e20*/ 	.word	0x00000004
        /*0e24*/ 	.word	0x00022830
        /*0e28*/ 	.short	0x010a
        /*0e2a*/ 	.byte	0x3f
	.zero		1


	//   ....[33]....
        /*0e2c*/ 	.word	0x0000a0d0
        /*0e30*/ 	.word	0x00000004
        /*0e34*/ 	.word	0x00022830
        /*0e38*/ 	.short	0x010a
        /*0e3a*/ 	.byte	0x3f
	.zero		1


	//   ....[34]....
        /*0e3c*/ 	.word	0x0000a5a0
        /*0e40*/ 	.word	0x00000000
        /*0e44*/ 	.word	0x00000000
        /*0e48*/ 	.short	0x0101
        /*0e4a*/ 	.byte	0x3f
	.zero		1


	//   ....[35]....
        /*0e4c*/ 	.word	0x0000c4a0
        /*0e50*/ 	.word	0x00000004
        /*0e54*/ 	.word	0x00022850
        /*0e58*/ 	.short	0x010a
        /*0e5a*/ 	.byte	0x3f
	.zero		1


	//   ....[36]....
        /*0e5c*/ 	.word	0x0000c4f0
        /*0e60*/ 	.word	0x00000004
        /*0e64*/ 	.word	0x00022850
        /*0e68*/ 	.short	0x010a
        /*0e6a*/ 	.byte	0x3f
	.zero		1


	//   ....[37]....
        /*0e6c*/ 	.word	0x0000c940
        /*0e70*/ 	.word	0x00000004
        /*0e74*/ 	.word	0x00000000
        /*0e78*/ 	.short	0x0101
        /*0e7a*/ 	.byte	0x3f
	.zero		1


	//   ....[38]....
        /*0e7c*/ 	.word	0x0000cc70
        /*0e80*/ 	.word	0x000000c8
        /*0e84*/ 	.word	0x00022830
        /*0e88*/ 	.short	0x010a
        /*0e8a*/ 	.byte	0x3f
	.zero		1


	//   ....[39]....
        /*0e8c*/ 	.word	0x0000ccd0
        /*0e90*/ 	.word	0x000000c8
        /*0e94*/ 	.word	0x00022830
        /*0e98*/ 	.short	0x010a
        /*0e9a*/ 	.byte	0x3f
	.zero		1


	//   ....[40]....
        /*0e9c*/ 	.word	0x0000d040
        /*0ea0*/ 	.word	0x00000009
        /*0ea4*/ 	.word	0x00000000
        /*0ea8*/ 	.short	0x0101
        /*0eaa*/ 	.byte	0x3f
	.zero		1


	//   ....[41]....
        /*0eac*/ 	.word	0x0000f930
        /*0eb0*/ 	.word	0x000000c8
        /*0eb4*/ 	.word	0x00022850
        /*0eb8*/ 	.short	0x010a
        /*0eba*/ 	.byte	0x3f
	.zero		1


	//   ....[42]....
        /*0ebc*/ 	.word	0x0000f980
        /*0ec0*/ 	.word	0x000000c8
        /*0ec4*/ 	.word	0x00022850
        /*0ec8*/ 	.short	0x010a
        /*0eca*/ 	.byte	0x3f
	.zero		1


	//   ....[43]....
        /*0ecc*/ 	.word	0x0000fd50
        /*0ed0*/ 	.word	0x000000c8
        /*0ed4*/ 	.word	0x00000000
        /*0ed8*/ 	.short	0x0101
        /*0eda*/ 	.byte	0x3f
	.zero		1


	//   ....[44]....
        /*0edc*/ 	.word	0x00010140
        /*0ee0*/ 	.word	0x00000004
        /*0ee4*/ 	.word	0x00022830
        /*0ee8*/ 	.short	0x010a
        /*0eea*/ 	.byte	0x3f
	.zero		1


	//   ....[45]....
        /*0eec*/ 	.word	0x000101a0
        /*0ef0*/ 	.word	0x00000004
        /*0ef4*/ 	.word	0x00022830
        /*0ef8*/ 	.short	0x010a
        /*0efa*/ 	.byte	0x3f
	.zero		1


	//   ....[46]....
        /*0efc*/ 	.word	0x00011180
        /*0f00*/ 	.word	0x0000009a
        /*0f04*/ 	.word	0x00000000
        /*0f08*/ 	.short	0x0101
        /*0f0a*/ 	.byte	0x3f
	.zero		1


	//   ....[47]....
        /*0f0c*/ 	.word	0x00011b30
        /*0f10*/ 	.word	0x00000004
        /*0f14*/ 	.word	0x00022850
        /*0f18*/ 	.short	0x010a
        /*0f1a*/ 	.byte	0x3f
	.zero		1


	//   ....[48]....
        /*0f1c*/ 	.word	0x00011b80
        /*0f20*/ 	.word	0x00000004
        /*0f24*/ 	.word	0x00022850
        /*0f28*/ 	.short	0x010a
        /*0f2a*/ 	.byte	0x3f
	.zero		1


	//   ....[49]....
        /*0f2c*/ 	.word	0x00011f30
        /*0f30*/ 	.word	0x00000004
        /*0f34*/ 	.word	0x00000000
        /*0f38*/ 	.short	0x0101
        /*0f3a*/ 	.byte	0x3f
	.zero		1


	//   ....[50]....
        /*0f3c*/ 	.word	0x00012060
        /*0f40*/ 	.word	0x0000000b
        /*0f44*/ 	.word	0x00022830
        /*0f48*/ 	.short	0x010a
        /*0f4a*/ 	.byte	0x3f
	.zero		1


	//   ....[51]....
        /*0f4c*/ 	.word	0x000120c0
        /*0f50*/ 	.word	0x0000000b
        /*0f54*/ 	.word	0x00022830
        /*0f58*/ 	.short	0x010a
        /*0f5a*/ 	.byte	0x3f
	.zero		1


	//   ....[52]....
        /*0f5c*/ 	.word	0x00012480
        /*0f60*/ 	.word	0x00000000
        /*0f64*/ 	.word	0x00000000
        /*0f68*/ 	.short	0x0101
        /*0f6a*/ 	.byte	0x3f
	.zero		1


	//   ....[53]....
        /*0f6c*/ 	.word	0x00014ce0
        /*0f70*/ 	.word	0x0000000b
        /*0f74*/ 	.word	0x00022850
        /*0f78*/ 	.short	0x010a
        /*0f7a*/ 	.byte	0x3f
	.zero		1


	//   ....[54]....
        /*0f7c*/ 	.word	0x00014d30
        /*0f80*/ 	.word	0x0000000b
        /*0f84*/ 	.word	0x00022850
        /*0f88*/ 	.short	0x010a
        /*0f8a*/ 	.byte	0x3f
	.zero		1


	//   ....[55]....
        /*0f8c*/ 	.word	0x00015100
        /*0f90*/ 	.word	0x0000000b
        /*0f94*/ 	.word	0x00000000
        /*0f98*/ 	.short	0x0101
        /*0f9a*/ 	.byte	0x3f
	.zero		1


	//   ....[56]....
        /*0f9c*/ 	.word	0x00017610
        /*0fa0*/ 	.word	0x00000003
        /*0fa4*/ 	.word	0x00000000
        /*0fa8*/ 	.short	0x0101
        /*0faa*/ 	.byte	0x3f
	.zero		1


	//   ....[57]....
        /*0fac*/ 	.word	0x00017fc0
        /*0fb0*/ 	.word	0x00000003
        /*0fb4*/ 	.word	0x00000000
        /*0fb8*/ 	.short	0x0101
        /*0fba*/ 	.byte	0x3f
	.zero		1


	//   ....[58]....
        /*0fbc*/ 	.word	0x0001cce0
        /*0fc0*/ 	.word	0x00000013
        /*0fc4*/ 	.word	0x00022820
        /*0fc8*/ 	.short	0x010a
        /*0fca*/ 	.byte	0x3f
	.zero		1


	//   ....[59]....
        /*0fcc*/ 	.word	0x0001cdb0
        /*0fd0*/ 	.word	0x00000007
        /*0fd4*/ 	.word	0x000228a0
        /*0fd8*/ 	.short	0x010a
        /*0fda*/ 	.byte	0x3f
	.zero		1


	//   ....[60]....
        /*0fdc*/ 	.word	0x0001cff0
        /*0fe0*/ 	.word	0x00000007
        /*0fe4*/ 	.word	0x000228c0
        /*0fe8*/ 	.short	0x010a
        /*0fea*/ 	.byte	0x3f
	.zero		1


	//   ....[61]....
        /*0fec*/ 	.word	0x0001d690
        /*0ff0*/ 	.word	0x00000006
        /*0ff4*/ 	.word	0x000228a0
        /*0ff8*/ 	.short	0x010a
        /*0ffa*/ 	.byte	0x3f
	.zero		1


	//   ....[62]....
        /*0ffc*/ 	.word	0x0001d8c0
        /*1000*/ 	.word	0x00000006
        /*1004*/ 	.word	0x000228c0
        /*1008*/ 	.short	0x010a
        /*100a*/ 	.byte	0x3f
	.zero		1


	//   ....[63]....
        /*100c*/ 	.word	0x0001ee60
        /*1010*/ 	.word	0x00000000
        /*1014*/ 	.word	0x00022840
        /*1018*/ 	.short	0x010a
        /*101a*/ 	.byte	0x3f
	.zero		1


	//   ....[64]....
        /*101c*/ 	.word	0x0001fb60
        /*1020*/ 	.word	0x00000013
        /*1024*/ 	.word	0x00022800
        /*1028*/ 	.short	0x0107
        /*102a*/ 	.byte	0x3f
	.zero		1


	//   ....[65]....
        /*102c*/ 	.word	0x0001fc50
        /*1030*/ 	.word	0x00000013
        /*1034*/ 	.word	0x00022800
        /*1038*/ 	.short	0x0101
        /*103a*/ 	.byte	0x3f
	.zero		1


	//   ....[66]....
        /*103c*/ 	.word	0x0001fc70
        /*1040*/ 	.word	0x00000013
        /*1044*/ 	.word	0x00022820
        /*1048*/ 	.short	0x010a
        /*104a*/ 	.byte	0x3f
	.zero		1


	//   ....[67]....
        /*104c*/ 	.word	0x0001fd50
        /*1050*/ 	.word	0x00000002
        /*1054*/ 	.word	0x00022860
        /*1058*/ 	.short	0x010a
        /*105a*/ 	.byte	0x3f
	.zero		1


	//   ....[68]....
        /*105c*/ 	.word	0x00020680
        /*1060*/ 	.word	0x00000002
        /*1064*/ 	.word	0x00022840
        /*1068*/ 	.short	0x010a
        /*106a*/ 	.byte	0x3f
	.zero		1


	//   ....[69]....
        /*106c*/ 	.word	0x000208e0
        /*1070*/ 	.word	0x00000002
        /*1074*/ 	.word	0x00022860
        /*1078*/ 	.short	0x010a
        /*107a*/ 	.byte	0x3f
	.zero		1


	//   ....[70]....
        /*107c*/ 	.word	0x000210d0
        /*1080*/ 	.word	0x00000003
        /*1084*/ 	.word	0x00022840
        /*1088*/ 	.short	0x010a
        /*108a*/ 	.byte	0x3f
	.zero		1


	//   ....[71]....
        /*108c*/ 	.word	0x00021320
        /*1090*/ 	.word	0x00000003
        /*1094*/ 	.word	0x00022860
        /*1098*/ 	.short	0x010a
        /*109a*/ 	.byte	0x3f
	.zero		1


	//   ....[72]....
        /*109c*/ 	.word	0x00021aa0
        /*10a0*/ 	.word	0x00000003
        /*10a4*/ 	.word	0x00022840
        /*10a8*/ 	.short	0x010a
        /*10aa*/ 	.byte	0x3f
	.zero		1


	//   ....[73]....
        /*10ac*/ 	.word	0x00021d00
        /*10b0*/ 	.word	0x00000003
        /*10b4*/ 	.word	0x00022860
        /*10b8*/ 	.short	0x010a
        /*10ba*/ 	.byte	0x3f
	.zero		1


	//   ....[74]....
        /*10bc*/ 	.word	0x000236c0
        /*10c0*/ 	.word	0x00000000
        /*10c4*/ 	.word	0x00022820
        /*10c8*/ 	.short	0x010a
        /*10ca*/ 	.byte	0x3f
	.zero		1


	//   ....[75]....
        /*10cc*/ 	.word	0x00023870
        /*10d0*/ 	.word	0x00000006
        /*10d4*/ 	.word	0x00000000
        /*10d8*/ 	.short	0x010a
        /*10da*/ 	.byte	0x3f
	.zero		1


	//   ....[76]....
        /*10dc*/ 	.word	0x000238e0
        /*10e0*/ 	.word	0x00000007
        /*10e4*/ 	.word	0x00000000
        /*10e8*/ 	.short	0x010a
        /*10ea*/ 	.byte	0x3f
	.zero		1


	//   ....[77]....
        /*10ec*/ 	.word	0x00023950
        /*10f0*/ 	.word	0x00000004
        /*10f4*/ 	.word	0x00000000
        /*10f8*/ 	.short	0x010a
        /*10fa*/ 	.byte	0x3f
	.zero		1


	//   ....[78]....
        /*10fc*/ 	.word	0x00023980
        /*1100*/ 	.word	0x00000003
        /*1104*/ 	.word	0x00000000
        /*1108*/ 	.short	0x010a
        /*110a*/ 	.byte	0x3f
	.zero		1


	//   ....[79]....
        /*110c*/ 	.word	0x000239e0
        /*1110*/ 	.word	0x0000005f
        /*1114*/ 	.word	0x00022890
        /*1118*/ 	.short	0x010a
        /*111a*/ 	.byte	0x3f
	.zero		1


	//   ....[80]....
        /*111c*/ 	.word	0x00023a30
        /*1120*/ 	.word	0x0000005f
        /*1124*/ 	.word	0x00022890
        /*1128*/ 	.short	0x010a
        /*112a*/ 	.byte	0x3f
	.zero		1


	//   ....[81]....
        /*112c*/ 	.word	0x00023a80
        /*1130*/ 	.word	0x0000005f
        /*1134*/ 	.word	0x00022890
        /*1138*/ 	.short	0x010a
        /*113a*/ 	.byte	0x3f
	.zero		1


	//   ....[82]....
        /*113c*/ 	.word	0x00023ad0
        /*1140*/ 	.word	0x0000005f
        /*1144*/ 	.word	0x000228b0
        /*1148*/ 	.short	0x010a
        /*114a*/ 	.byte	0x3f
	.zero		1


	//   ....[83]....
        /*114c*/ 	.word	0x00023f40
        /*1150*/ 	.word	0x00000013
        /*1154*/ 	.word	0x00022800
        /*1158*/ 	.short	0x010a
        /*115a*/ 	.byte	0x3f
	.zero		1


	//   ....[84]....
        /*115c*/ 	.word	0x00024540
        /*1160*/ 	.word	0x00000013
        /*1164*/ 	.word	0x00022800
        /*1168*/ 	.short	0x010a
        /*116a*/ 	.byte	0x3f
	.zero		1


	//   ....[85]....
        /*116c*/ 	.word	0x00024590
        /*1170*/ 	.word	0x00000004
        /*1174*/ 	.word	0x00022830
        /*1178*/ 	.short	0x010a
        /*117a*/ 	.byte	0x3f
	.zero		1


	//   ....[86]....
        /*117c*/ 	.word	0x000245e0
        /*1180*/ 	.word	0x00000004
        /*1184*/ 	.word	0x00022850
        /*1188*/ 	.short	0x010a
        /*118a*/ 	.byte	0x3f
	.zero		1


	//   ....[87]....
        /*118c*/ 	.word	0x00024630
        /*1190*/ 	.word	0x000000c8
        /*1194*/ 	.word	0x00022830
        /*1198*/ 	.short	0x010a
        /*119a*/ 	.byte	0x3f
	.zero		1


	//   ....[88]....
        /*119c*/ 	.word	0x00024680
        /*11a0*/ 	.word	0x000000c8
        /*11a4*/ 	.word	0x00022850
        /*11a8*/ 	.short	0x010a
        /*11aa*/ 	.byte	0x3f
	.zero		1


	//   ....[89]....
        /*11ac*/ 	.word	0x000246d0
        /*11b0*/ 	.word	0x00000004
        /*11b4*/ 	.word	0x00022830
        /*11b8*/ 	.short	0x010a
        /*11ba*/ 	.byte	0x3f
	.zero		1


	//   ....[90]....
        /*11bc*/ 	.word	0x00024720
        /*11c0*/ 	.word	0x00000004
        /*11c4*/ 	.word	0x00022850
        /*11c8*/ 	.short	0x010a
        /*11ca*/ 	.byte	0x3f
	.zero		1


	//   ....[91]....
        /*11cc*/ 	.word	0x00024770
        /*11d0*/ 	.word	0x0000000b
        /*11d4*/ 	.word	0x00022830
        /*11d8*/ 	.short	0x010a
        /*11da*/ 	.byte	0x3f
	.zero		1


	//   ....[92]....
        /*11dc*/ 	.word	0x000247c0
        /*11e0*/ 	.word	0x0000000b
        /*11e4*/ 	.word	0x00022850
        /*11e8*/ 	.short	0x010a
        /*11ea*/ 	.byte	0x3f
	.zero		1


	//   ....[93]....
        /*11ec*/ 	.word	0x000253c0
        /*11f0*/ 	.word	0x00000013
        /*11f4*/ 	.word	0x00022820
        /*11f8*/ 	.short	0x010a
        /*11fa*/ 	.byte	0x3f
	.zero		1


	//   ....[94]....
        /*11fc*/ 	.word	0x00025410
        /*1200*/ 	.word	0x00000007
        /*1204*/ 	.word	0x000228a0
        /*1208*/ 	.short	0x010a
        /*120a*/ 	.byte	0x3f
	.zero		1


	//   ....[95]....
        /*120c*/ 	.word	0x00025460
        /*1210*/ 	.word	0x00000007
        /*1214*/ 	.word	0x000228c0
        /*1218*/ 	.short	0x010a
        /*121a*/ 	.byte	0x3f
	.zero		1


	//   ....[96]....
        /*121c*/ 	.word	0x000254b0
        /*1220*/ 	.word	0x00000006
        /*1224*/ 	.word	0x000228a0
        /*1228*/ 	.short	0x010a
        /*122a*/ 	.byte	0x3f
	.zero		1


	//   ....[97]....
        /*122c*/ 	.word	0x00025500
        /*1230*/ 	.word	0x00000006
        /*1234*/ 	.word	0x000228c0
        /*1238*/ 	.short	0x010a
        /*123a*/ 	.byte	0x3f
	.zero		1


	//   ....[98]....
        /*123c*/ 	.word	0x000256a0
        /*1240*/ 	.word	0x00000000
        /*1244*/ 	.word	0x00022840
        /*1248*/ 	.short	0x010a
        /*124a*/ 	.byte	0x3f
	.zero		1


	//   ....[99]....
        /*124c*/ 	.word	0x00026140
        /*1250*/ 	.word	0x00000013
        /*1254*/ 	.word	0x00022820
        /*1258*/ 	.short	0x010a
        /*125a*/ 	.byte	0x3f
	.zero		1


	//   ....[100]....
        /*125c*/ 	.word	0x00026190
        /*1260*/ 	.word	0x00000002
        /*1264*/ 	.word	0x00022860
        /*1268*/ 	.short	0x010a
        /*126a*/ 	.byte	0x3f
	.zero		1


	//   ....[101]....
        /*126c*/ 	.word	0x000261e0
        /*1270*/ 	.word	0x00000002
        /*1274*/ 	.word	0x00022840
        /*1278*/ 	.short	0x010a
        /*127a*/ 	.byte	0x3f
	.zero		1


	//   ....[102]....
        /*127c*/ 	.word	0x00026230
        /*1280*/ 	.word	0x00000002
        /*1284*/ 	.word	0x00022860
        /*1288*/ 	.short	0x010a
        /*128a*/ 	.byte	0x3f
	.zero		1


	//   ....[103]....
        /*128c*/ 	.word	0x00026280
        /*1290*/ 	.word	0x00000003
        /*1294*/ 	.word	0x00022840
        /*1298*/ 	.short	0x010a
        /*129a*/ 	.byte	0x3f
	.zero		1


	//   ....[104]....
        /*129c*/ 	.word	0x000262d0
        /*12a0*/ 	.word	0x00000003
        /*12a4*/ 	.word	0x00022860
        /*12a8*/ 	.short	0x010a
        /*12aa*/ 	.byte	0x3f
	.zero		1


	//   ....[105]....
        /*12ac*/ 	.word	0x00026320
        /*12b0*/ 	.word	0x00000003
        /*12b4*/ 	.word	0x00022840
        /*12b8*/ 	.short	0x010a
        /*12ba*/ 	.byte	0x3f
	.zero		1


	//   ....[106]....
        /*12bc*/ 	.word	0x00026370
        /*12c0*/ 	.word	0x00000003
        /*12c4*/ 	.word	0x00022860
        /*12c8*/ 	.short	0x010a
        /*12ca*/ 	.byte	0x3f
	.zero		1


	//   ....[107]....
        /*12cc*/ 	.word	0x00026ef0
        /*12d0*/ 	.word	0x00000000
        /*12d4*/ 	.word	0x00022820
        /*12d8*/ 	.short	0x010a
        /*12da*/ 	.byte	0x3f
	.zero		1


	//   ....[108]....
        /*12dc*/ 	.word	0x00027090
        /*12e0*/ 	.word	0x00000006
        /*12e4*/ 	.word	0x00000000
        /*12e8*/ 	.short	0x010a
        /*12ea*/ 	.byte	0x3f
	.zero		1


	//   ....[109]....
        /*12ec*/ 	.word	0x000270e0
        /*12f0*/ 	.word	0x00000007
        /*12f4*/ 	.word	0x00000000
        /*12f8*/ 	.short	0x010a
        /*12fa*/ 	.byte	0x3f
	.zero		1


	//   ....[110]....
        /*12fc*/ 	.word	0x00027130
        /*1300*/ 	.word	0x00000004
        /*1304*/ 	.word	0x00000000
        /*1308*/ 	.short	0x010a
        /*130a*/ 	.byte	0x3f
	.zero		1


	//----- nvinfo : EIATTR_NUM_MBARRIERS
	.align		4
.L_415:
        /*130c*/ 	.byte	0x03, 0x38
        /*130e*/ 	.short	0x0016


	//----- nvinfo : EIATTR_EXIT_INSTR_OFFSETS
	.align		4
        /*1310*/ 	.byte	0x04, 0x1c
        /*1312*/ 	.short	(.L_417 - .L_416)


	//   ....[0]....
.L_416:
        /*1314*/ 	.word	0x000239d0


	//----- nvinfo : EIATTR_MAX_THREADS
	.align		4
.L_417:
        /*1318*/ 	.byte	0x04, 0x05
        /*131a*/ 	.short	(.L_419 - .L_418)
.L_418:
        /*131c*/ 	.word	0x00000180
        /*1320*/ 	.word	0x00000001
        /*1324*/ 	.word	0x00000001


	//----- nvinfo : EIATTR_CRS_STACK_SIZE
	.align		4
.L_419:
        /*1328*/ 	.byte	0x04, 0x1e
        /*132a*/ 	.short	(.L_421 - .L_420)
.L_420:
        /*132c*/ 	.word	0x00000000


	//----- nvinfo : EIATTR_CBANK_PARAM_SIZE
	.align		4
.L_421:
        /*1330*/ 	.byte	0x03, 0x19
        /*1332*/ 	.short	0x0af0


	//----- nvinfo : EIATTR_PARAM_CBANK
	.align		4
        /*1334*/ 	.byte	0x04, 0x0a
        /*1336*/ 	.short	(.L_423 - .L_422)
	.align		4
.L_422:
        /*1338*/ 	.word	index@(.nv.constant0._ZN7cutlass13device_kernelIN5flash11enable_sm90INS1_16FlashAttnFwdSm90INS1_25CollectiveMainloopFwdSm90ILi2EN4cute5tupleIJNS5_1CILi1EEES8_S8_EEENS6_IJNS7_ILi128EEENS7_ILi96EEENS7_ILi64EEEEEELi256ENS_10bfloat16_tEfNS_4arch4Sm90ELb0ELb1ELb0ELb1ELb0ELb1ELb0ELb1ELb0ELb1ELb1ELb0EEENS1_21CollectiveEpilogueFwdINS6_IJSA_NS7_ILi256EEESB_EEES9_SE_SG_Li256ELb1ELb1ELb1ELb0EEENS1_36VarlenDynamicPersistentTileSchedulerILi128ELi96ELi256ELi128ELb1ELb1ELb1ELb1ELb0ELb1EEEEEEEEEvNT_6ParamsE)
        /*133c*/ 	.short	0x0210
        /*133e*/ 	.short	0x0af0


	//----- nvinfo : EIATTR_SW_WAR
	.align		4
.L_423:
        /*1340*/ 	.byte	0x04, 0x36
        /*1342*/ 	.short	(.L_425 - .L_424)
.L_424:
        /*1344*/ 	.word	0x00000008
.L_425:


//--------------------- .nv.info._ZN7cutlass13device_kernelIN5flash11enable_sm90INS1_16FlashAttnFwdSm90INS1_25CollectiveMainloopFwdSm90ILi2EN4cute5tupleIJNS5_1CILi1EEES8_S8_EEENS6_IJNS7_ILi128EEENS7_ILi96EEENS7_ILi64EEEEEELi256ENS_10bfloat16_tEfNS_4arch4Sm90ELb0ELb1ELb0ELb1ELb0ELb0ELb1ELb1ELb0ELb1ELb1ELb0EEENS1_21CollectiveEpilogueFwdINS6_IJSA_NS7_ILi256EEESB_EEES9_SE_SG_Li256ELb1ELb1ELb1ELb0EEENS1_36VarlenDynamicPersistentTileSchedulerILi128ELi96ELi256ELi128ELb1ELb1ELb1ELb1ELb0ELb1EEEEEEEEEvNT_6ParamsE --------------------------
	.section	.nv.info._ZN7cutlass13device_kernelIN5flash11enable_sm90INS1_16FlashAttnFwdSm90INS1_25CollectiveMainloopFwdSm90ILi2EN4cute5tupleIJNS5_1CILi1EEES8_S8_EEENS6_IJNS7_ILi128EEENS7_ILi96EEENS7_ILi64EEEEEELi256ENS_10bfloat16_tEfNS_4arch4Sm90ELb0ELb1ELb0ELb1ELb0ELb0ELb1ELb1ELb0ELb1ELb1ELb0EEENS1_21CollectiveEpilogueFwdINS6_IJSA_NS7_ILi256EEESB_EEES9_SE_SG_Li256ELb1ELb1ELb1ELb0EEENS1_36VarlenDynamicPersistentTileSchedulerILi128ELi96ELi256ELi128ELb1ELb1ELb1ELb1ELb0ELb1EEEEEEEEEvNT_6ParamsE,"",@"SHT_CUDA_INFO"
	.sectionflags	@""
	.align	4


	//----- nvinfo : EIATTR_CUDA_API_VERSION
	.align		4
        /*0000*/ 	.byte	0x04, 0x37
        /*0002*/ 	.short	(.L_427 - .L_426)
.L_426:
        /*0004*/ 	.word	0x00000082


	//----- nvinfo : EIATTR_KPARAM_INFO
	.align		4
.L_427:
        /*0008*/ 	.byte	0x04, 0x17
        /*000a*/ 	.short	(.L_429 - .L_428)
.L_428:
        /*000c*/ 	.word	0x00000000
        /*0010*/ 	.short	0x0000
        /*0012*/ 	.short	0x0070
        /*0014*/ 	.byte	0x00, 0xf0, 0x01, 0x2e


	//----- nvinfo : EIATTR_SPARSE_MMA_MASK
	.align		4
.L_429:
        /*0018*/ 	.byte	0x03, 0x50
        /*001a*/ 	.short	0x0000


	//----- nvinfo : EIATTR_MAXREG_COUNT
	.align		4
        /*001c*/ 	.byte	0x03, 0x1b
        /*001e*/ 	.short	0x00a8


	//----- nvinfo : EIATTR_NUM_BARRIERS
	.align		4
        /*0020*/ 	.byte	0x02, 0x4c
        /*0022*/ 	.byte	0x10
	.zero		1


	//----- nvinfo : EIATTR_EXTERNS
	.align		4
        /*0024*/ 	.byte	0x04, 0x0f
        /*0026*/ 	.short	(.L_431 - .L_430)


	//   ....[0]....
	.align		4
.L_430:
        /*0028*/ 	.word	index@(__assertfail)


	//----- nvinfo : EIATTR_ANNOTATIONS
	.align		4
.L_431:
        /*002c*/ 	.byte	0x04, 0x55
        /*002e*/ 	.short	(.L_433 - .L_432)


	//   ....[0]....
.L_432:
        /* <DEDUP_REMOVED lines=119> */


	//----- nvinfo : EIATTR_MERCURY_ISA_VERSION
	.align		4
.L_433:
        /*0790*/ 	.byte	0x03, 0x5f
        /*0792*/ 	.short	0x0101


	//----- nvinfo : EIATTR_UNUSED_LOAD_BYTE_OFFSET
	.align		4
        /*0794*/ 	.byte	0x04, 0x44
        /*0796*/ 	.short	(.L_435 - .L_434)


	//   ....[0]....
.L_434:
        /*0798*/ 	.word	0x00000b70
        /*079c*/ 	.word	0x0000fff0


	//   ....[1]....
        /*07a0*/ 	.word	0x0001f3b0
        /*07a4*/ 	.word	0x0000fff0


	//----- nvinfo : EIATTR_INT_WARP_WIDE_INSTR_OFFSETS
	.align		4
.L_435:
        /*07a8*/ 	.byte	0x04, 0x31
        /*07aa*/ 	.short	(.L_437 - .L_436)


	//   ....[0]....
.L_436:
        /*07ac*/ 	.word	0x00000170


	//   ....[1]....
        /*07b0*/ 	.word	0x000001b0


	//   ....[2]....
        /*07b4*/ 	.word	0x00000220


	//   ....[3]....
        /*07b8*/ 	.word	0x00000230


	//   ....[4]....
        /*07bc*/ 	.word	0x00025d10


	//   ....[5]....
        /*07c0*/ 	.word	0x00025da0


	//   ....[6]....
        /*07c4*/ 	.word	0x0002a670


	//   ....[7]....
        /*07c8*/ 	.word	0x0002a700


	//----- nvinfo : EIATTR_COOP_GROUP_MASK_REGIDS
	.align		4
.L_437:
        /*07cc*/ 	.byte	0x04, 0x29
        /*07ce*/ 	.short	(.L_439 - .L_438)


	//   ....[0]....
.L_438:
        /*07d0*/ 	.word	0xffffffff


	//   ....[1]....
        /*07d4*/ 	.word	0xffffffff


	//   ....[2]....
        /*07d8*/ 	.word	0xffffffff


	//   ....[3]....
        /*07dc*/ 	.word	0xffffffff


	//   ....[4]....
        /*07e0*/ 	.word	0xffffffff


	//   ....[5]....
        /*07e4*/ 	.word	0xffffffff


	//   ....[6]....
        /*07e8*/ 	.word	0xffffffff


	//   ....[7]....
        /*07ec*/ 	.word	0xffffffff


	//   ....[8]....
        /*07f0*/ 	.word	0xffffffff


	//   ....[9]....
        /*07f4*/ 	.word	0xffffffff


	//   ....[10]....
        /*07f8*/ 	.word	0xffffffff


	//   ....[11]....
        /*07fc*/ 	.word	0xffffffff


	//   ....[12]....
        /*0800*/ 	.word	0xffffffff


	//   ....[13]....
        /*0804*/ 	.word	0xffffffff


	//   ....[14]....
        /*0808*/ 	.word	0xffffffff


	//   ....[15]....
        /*080c*/ 	.word	0xffffffff


	//   ....[16]....
        /*0810*/ 	.word	0xffffffff


	//   ....[17]....
        /*0814*/ 	.word	0xffffffff


	//   ....[18]....
        /*0818*/ 	.word	0xffffffff


	//   ....[19]....
        /*081c*/ 	.word	0xffffffff


	//   ....[20]....
        /*0820*/ 	.word	0xffffffff


	//   ....[21]....
        /*0824*/ 	.word	0xffffffff


	//   ....[22]....
        /*0828*/ 	.word	0xffffffff


	//   ....[23]....
        /*082c*/ 	.word	0xffffffff


	//   ....[24]....
        /*0830*/ 	.word	0xffffffff


	//   ....[25]....
        /*0834*/ 	.word	0xffffffff


	//   ....[26]....
        /*0838*/ 	.word	0xffffffff


	//   ....[27]....
        /*083c*/ 	.word	0xffffffff


	//   ....[28]....
        /*0840*/ 	.word	0xffffffff


	//   ....[29]....
        /*0844*/ 	.word	0xffffffff


	//   ....[30]....
        /*0848*/ 	.word	0xffffffff


	//   ....[31]....
        /*084c*/ 	.word	0xffffffff


	//   ....[32]....
        /*0850*/ 	.word	0xffffffff


	//   ....[33]....
        /*0854*/ 	.word	0xffffffff


	//   ....[34]....
        /*0858*/ 	.word	0xffffffff


	//   ....[35]....
        /*085c*/ 	.word	0xffffffff


	//   ....[36]....
        /*0860*/ 	.word	0xffffffff


	//   ....[37]....
        /*0864*/ 	.word	0xffffffff


	//   ....[38]....
        /*0868*/ 	.word	0xffffffff


	//   ....[39]....
        /*086c*/ 	.word	0xffffffff


	//   ....[40]....
        /*0870*/ 	.word	0xffffffff


	//   ....[41]....
        /*0874*/ 	.word	0xffffffff


	//   ....[42]....
        /*0878*/ 	.word	0xffffffff


	//   ....[43]....
        /*087c*/ 	.word	0xffffffff


	//   ....[44]....
        /*0880*/ 	.word	0xffffffff


	//   ....[45]....
        /*0884*/ 	.word	0xffffffff


	//   ....[46]....
        /*0888*/ 	.word	0xffffffff


	//   ....[47]....
        /*088c*/ 	.word	0xffffffff


	//   ....[48]....
        /*0890*/ 	.word	0xffffffff


	//   ....[49]....
        /*0894*/ 	.word	0xffffffff


	//   ....[50]....
        /*0898*/ 	.word	0xffffffff


	//   ....[51]....
        /*089c*/ 	.word	0xffffffff


	//   ....[52]....
        /*08a0*/ 	.word	0xffffffff


	//   ....[53]....
        /*08a4*/ 	.word	0xffffffff


	//   ....[54]....
        /*08a8*/ 	.word	0xffffffff


	//   ....[55]....
        /*08ac*/ 	.word	0xffffffff


	//   ....[56]....
        /*08b0*/ 	.word	0xffffffff


	//   ....[57]....
        /*08b4*/ 	.word	0xffffffff


	//   ....[58]....
        /*08b8*/ 	.word	0xffffffff


	//   ....[59]....
        /*08bc*/ 	.word	0xffffffff


	//   ....[60]....
        /*08c0*/ 	.word	0xffffffff


	//   ....[61]....
        /*08c4*/ 	.word	0xffffffff


	//   ....[62]....
        /*08c8*/ 	.word	0xffffffff


	//   ....[63]....
        /*08cc*/ 	.word	0xffffffff


	//   ....[64]....
        /*08d0*/ 	.word	0xffffffff


	//   ....[65]....
        /*08d4*/ 	.word	0xffffffff


	//   ....[66]....
        /*08d8*/ 	.word	0xffffffff


	//   ....[67]....
        /*08dc*/ 	.word	0xffffffff


	//   ....[68]....
        /*08e0*/ 	.word	0xffffffff


	//   ....[69]....
        /*08e4*/ 	.word	0xffffffff


	//   ....[70]....
        /*08e8*/ 	.word	0xffffffff


	//   ....[71]....
        /*08ec*/ 	.word	0xffffffff


	//   ....[72]....
        /*08f0*/ 	.word	0xffffffff


	//   ....[73]....
        /*08f4*/ 	.word	0xffffffff


	//   ....[74]....
        /*08f8*/ 	.word	0xffffffff


	//   ....[75]....
        /*08fc*/ 	.word	0xffffffff


	//   ....[76]....
        /*0900*/ 	.word	0xffffffff


	//   ....[77]....
        /*0904*/ 	.word	0xffffffff


	//   ....[78]....
        /*0908*/ 	.word	0xffffffff


	//   ....[79]....
        /*090c*/ 	.word	0xffffffff


	//   ....[80]....
        /*0910*/ 	.word	0xffffffff


	//   ....[81]....
        /*0914*/ 	.word	0xffffffff


	//   ....[82]....
        /*0918*/ 	.word	0xffffffff


	//   ....[83]....
        /*091c*/ 	.word	0xffffffff


	//   ....[84]....
        /*0920*/ 	.word	0xffffffff


	//   ....[85]....
        /*0924*/ 	.word	0xffffffff


	//   ....[86]....
        /*0928*/ 	.word	0xffffffff


	//   ....[87]....
        /*092c*/ 	.word	0xffffffff


	//   ....[88]....
        /*0930*/ 	.word	0xffffffff


	//   ....[89]....
        /*0934*/ 	.word	0xffffffff


	//   ....[90]....
        /*0938*/ 	.word	0xffffffff


	//   ....[91]....
        /*093c*/ 	.word	0xffffffff


	//   ....[92]....
        /*0940*/ 	.word	0xffffffff


	//   ....[93]....
        /*0944*/ 	.word	0xffffffff


	//   ....[94]....
        /*0948*/ 	.word	0xffffffff


	//   ....[95]....
        /*094c*/ 	.word	0xffffffff


	//   ....[96]....
        /*0950*/ 	.word	0xffffffff


	//   ....[97]....
        /*0954*/ 	.word	0xffffffff


	//   ....[98]....
        /*0958*/ 	.word	0xffffffff


	//   ....[99]....
        /*095c*/ 	.word	0xffffffff


	//   ....[100]....
        /*0960*/ 	.word	0xffffffff


	//   ....[101]....
        /*0964*/ 	.word	0xffffffff


	//   ....[102]....
        /*0968*/ 	.word	0xffffffff


	//   ....[103]....
        /*096c*/ 	.word	0xffffffff


	//   ....[104]....
        /*0970*/ 	.word	0xffffffff


	//   ....[105]....
        /*0974*/ 	.word	0xffffffff


	//   ....[106]....
        /*0978*/ 	.word	0xffffffff


	//   ....[107]....
        /*097c*/ 	.word	0xffffffff


	//   ....[108]....
        /*0980*/ 	.word	0xffffffff


	//   ....[109]....
        /*0984*/ 	.word	0xffffffff


	//   ....[110]....
        /*0988*/ 	.word	0xffffffff


	//   ....[111]....
        /*098c*/ 	.word	0xffffffff


	//   ....[112]....
        /*0990*/ 	.word	0xffffffff


	//   ....[113]....
        /*0994*/ 	.word	0xffffffff


	//   ....[114]....
        /*0998*/ 	.word	0xffffffff


	//   ....[115]....
        /*099c*/ 	.word	0xffffffff


	//   ....[116]....
        /*09a0*/ 	.word	0xffffffff


	//   ....[117]....
        /*09a4*/ 	.word	0xffffffff


	//   ....[118]....
        /*09a8*/ 	.word	0xffffffff


	//   ....[119]....
        /*09ac*/ 	.word	0xffffffff


	//   ....[120]....
        /*09b0*/ 	.word	0xffffffff


	//   ....[121]....
        /*09b4*/ 	.word	0x0500000f


	//   ....[122]....
        /*09b8*/ 	.word	0x0500000f


	//   ....[123]....
        /*09bc*/ 	.word	0x0500000f


	//   ....[124]....
        /*09c0*/ 	.word	0x0500000f


	//   ....[125]....
        /*09c4*/ 	.word	0x0500000f


	//   ....[126]....
        /*09c8*/ 	.word	0x0500000f


	//   ....[127]....
        /*09cc*/ 	.word	0x0500000f


	//   ....[128]....
        /*09d0*/ 	.word	0x0500000f


	//   ....[129]....
        /*09d4*/ 	.word	0x0500000f


	//   ....[130]....
        /*09d8*/ 	.word	0x0500000f


	//   ....[131]....
        /*09dc*/ 	.word	0x0500000f


	//   ....[132]....
        /*09e0*/ 	.word	0x0500000f


	//   ....[133]....
        /*09e4*/ 	.word	0x0500000f


	//   ....[134]....
        /*09e8*/ 	.word	0x0500000f


	//   ....[135]....
        /*09ec*/ 	.word	0x0500000f


	//   ....[136]....
        /*09f0*/ 	.word	0x0500000f


	//   ....[137]....
        /*09f4*/ 	.word	0x0500000f


	//   ....[138]....
        /*09f8*/ 	.word	0x0500000f


	//   ....[139]....
        /*09fc*/ 	.word	0x0500000f


	//   ....[140]....
        /*0a00*/ 	.word	0x0500000f


	//   ....[141]....
        /*0a04*/ 	.word	0x0500000f


	//   ....[142]....
        /*0a08*/ 	.word	0x0500000f


	//   ....[143]....
        /*0a0c*/ 	.word	0x0500000f


	//   ....[144]....
        /*0a10*/ 	.word	0x0500000f


	//   ....[145]....
        /*0a14*/ 	.word	0x0500000f


	//   ....[146]....
        /*0a18*/ 	.word	0x0500000f


	//   ....[147]....
        /*0a1c*/ 	.word	0x0500000f


	//   ....[148]....
        /*0a20*/ 	.word	0x0500000f


	//   ....[149]....
        /*0a24*/ 	.word	0x0500000f


	//   ....[150]....
        /*0a28*/ 	.word	0x0500000f


	//   ....[151]....
        /*0a2c*/ 	.word	0x0500000f


	//   ....[152]....
        /*0a30*/ 	.word	0x0500000f


	//   ....[153]....
        /*0a34*/ 	.word	0x0500000f


	//   ....[154]....
        /*0a38*/ 	.word	0x0500000f


	//   ....[155]....
        /*0a3c*/ 	.word	0x0500000f


	//   ....[156]....
        /*0a40*/ 	.word	0x0500000f


	//   ....[157]....
        /*0a44*/ 	.word	0x0500000f


	//   ....[158]....
        /*0a48*/ 	.word	0x0500000f


	//   ....[159]....
        /*0a4c*/ 	.word	0x0500000f


	//   ....[160]....
        /*0a50*/ 	.word	0x0500000f


	//   ....[161]....
        /*0a54*/ 	.word	0x0500000f


	//   ....[162]....
        /*0a58*/ 	.word	0x0500000f


	//   ....[163]....
        /*0a5c*/ 	.word	0x0500000f


	//   ....[164]....
        /*0a60*/ 	.word	0x0500000f


	//   ....[165]....
        /*0a64*/ 	.word	0x0500000f


	//   ....[166]....
        /*0a68*/ 	.word	0x0500000f


	//   ....[167]....
        /*0a6c*/ 	.word	0x0500000f


	//   ....[168]....
        /*0a70*/ 	.word	0x0500000f


	//   ....[169]....
        /*0a74*/ 	.word	0x0500000f


	//   ....[170]....
        /*0a78*/ 	.word	0x0500000f


	//   ....[171]....
        /*0a7c*/ 	.word	0x0500000f


	//   ....[172]....
        /*0a80*/ 	.word	0x0500000f


	//   ....[173]....
        /*0a84*/ 	.word	0xffffffff


	//   ....[174]....
        /*0a88*/ 	.word	0xffffffff


	//   ....[175]....
        /*0a8c*/ 	.word	0xffffffff


	//   ....[176]....
        /*0a90*/ 	.word	0xffffffff


	//   ....[177]....
        /*0a94*/ 	.word	0xffffffff


	//   ....[178]....
        /*0a98*/ 	.word	0xffffffff


	//----- nvinfo : EIATTR_COOP_GROUP_INSTR_OFFSETS
	.align		4
.L_439:
        /*0a9c*/ 	.byte	0x04, 0x28
        /*0a9e*/ 	.short	(.L_441 - .L_440)


	//   ....[0]....
.L_440:
        /*0aa0*/ 	.word	0x000000b0


	//   ....[1]....
        /*0aa4*/ 	.word	0x00000180


	//   ....[2]....
        /*0aa8*/ 	.word	0x000001d0


	//   ....[3]....
        /*0aac*/ 	.word	0x00000420


	//   ....[4]....
        /*0ab0*/ 	.word	0x00000580


	//   ....[5]....
        /*0ab4*/ 	.word	0x000006a0


	//   ....[6]....
        /*0ab8*/ 	.word	0x00000800


	//   ....[7]....
        /*0abc*/ 	.word	0x00002950


	//   ....[8]....
        /*0ac0*/ 	.word	0x000047d0


	//   ....[9]....
        /*0ac4*/ 	.word	0x00004a90


	//   ....[10]....
        /*0ac8*/ 	.word	0x00005dc0


	//   ....[11]....
        /*0acc*/ 	.word	0x00006050


	//   ....[12]....
        /*0ad0*/ 	.word	0x000063a0


	//   ....[13]....
        /*0ad4*/ 	.word	0x000063c0


	//   ....[14]....
        /*0ad8*/ 	.word	0x0000b300


	//   ....[15]....
        /*0adc*/ 	.word	0x0000b390


	//   ....[16]....
        /*0ae0*/ 	.word	0x0000b480


	//   ....[17]....
        /*0ae4*/ 	.word	0x0000b4a0


	//   ....[18]....
        /*0ae8*/ 	.word	0x00014b70


	//   ....[19]....
        /*0aec*/ 	.word	0x00014d80


	//   ....[20]....
        /*0af0*/ 	.word	0x00015e90


	//   ....[21]....
        /*0af4*/ 	.word	0x00015f40


	//   ....[22]....
        /*0af8*/ 	.word	0x00015f80


	//   ....[23]....
        /*0afc*/ 	.word	0x00015fa0


	//   ....[24]....
        /*0b00*/ 	.word	0x0001e440


	//   ....[25]....
        /*0b04*/ 	.word	0x0001e460


	//   ....[26]....
        /*0b08*/ 	.word	0x0001e4a0


	//   ....[27]....
        /*0b0c*/ 	.word	0x0001e4e0


	//   ....[28]....
        /*0b10*/ 	.word	0x00020710


	//   ....[29]....
        /*0b14*/ 	.word	0x00020720


	//   ....[30]....
        /*0b18*/ 	.word	0x00020750


	//   ....[31]....
        /*0b1c*/ 	.word	0x00020760


	//   ....[32]....
        /*0b20*/ 	.word	0x00021110


	//   ....[33]....
        /*0b24*/ 	.word	0x00021140


	//   ....[34]....
        /*0b28*/ 	.word	0x00021280


	//   ....[35]....
        /*0b2c*/ 	.word	0x000212a0


	//   ....[36]....
        /*0b30*/ 	.word	0x000213e0


	//   ....[37]....
        /*0b34*/ 	.word	0x00021400


	//   ....[38]....
        /*0b38*/ 	.word	0x00021550


	//   ....[39]....
        /*0b3c*/ 	.word	0x00021570


	//   ....[40]....
        /*0b40*/ 	.word	0x00021ad0


	//   ....[41]....
        /*0b44*/ 	.word	0x00021b00


	//   ....[42]....
        /*0b48*/ 	.word	0x00022540


	//   ....[43]....
        /*0b4c*/ 	.word	0x00022550


	//   ....[44]....
        /*0b50*/ 	.word	0x000238a0


	//   ....[45]....
        /*0b54*/ 	.word	0x000238c0


	//   ....[46]....
        /*0b58*/ 	.word	0x00023a00


	//   ....[47]....
        /*0b5c*/ 	.word	0x00023a20


	//   ....[48]....
        /*0b60*/ 	.word	0x00023b60


	//   ....[49]....
        /*0b64*/ 	.word	0x00023b80


	//   ....[50]....
        /*0b68*/ 	.word	0x00023cd0


	//   ....[51]....
        /*0b6c*/ 	.word	0x00023cf0


	//   ....[52]....
        /*0b70*/ 	.word	0x00023ed0


	//   ....[53]....
        /*0b74*/ 	.word	0x00024100


	//   ....[54]....
        /*0b78*/ 	.word	0x00024130


	//   ....[55]....
        /*0b7c*/ 	.word	0x00024160


	//   ....[56]....
        /*0b80*/ 	.word	0x00024190


	//   ....[57]....
        /*0b84*/ 	.word	0x000241c0


	//   ....[58]....
        /*0b88*/ 	.word	0x000241f0


	//   ....[59]....
        /*0b8c*/ 	.word	0x00024390


	//   ....[60]....
        /*0b90*/ 	.word	0x000243c0


	//   ....[61]....
        /*0b94*/ 	.word	0x000243f0


	//   ....[62]....
        /*0b98*/ 	.word	0x00024420


	//   ....[63]....
        /*0b9c*/ 	.word	0x00024450


	//   ....[64]....
        /*0ba0*/ 	.word	0x00024480


	//   ....[65]....
        /*0ba4*/ 	.word	0x00024520


	//   ....[66]....
        /*0ba8*/ 	.word	0x00024550


	//   ....[67]....
        /*0bac*/ 	.word	0x00024560


	//   ....[68]....
        /*0bb0*/ 	.word	0x00024590


	//   ....[69]....
        /*0bb4*/ 	.word	0x000262e0


	//   ....[70]....
        /*0bb8*/ 	.word	0x00026db0


	//   ....[71]....
        /*0bbc*/ 	.word	0x00026dd0


	//   ....[72]....
        /*0bc0*/ 	.word	0x00026df0


	//   ....[73]....
        /*0bc4*/ 	.word	0x00026e20


	//   ....[74]....
        /*0bc8*/ 	.word	0x00026ef0


	//   ....[75]....
        /*0bcc*/ 	.word	0x00026f80


	//   ....[76]....
        /*0bd0*/ 	.word	0x00026fb0


	//   ....[77]....
        /*0bd4*/ 	.word	0x00027030


	//   ....[78]....
        /*0bd8*/ 	.word	0x00027060


	//   ....[79]....
        /*0bdc*/ 	.word	0x000270e0


	//   ....[80]....
        /*0be0*/ 	.word	0x00027110


	//   ....[81]....
        /*0be4*/ 	.word	0x00027190


	//   ....[82]....
        /*0be8*/ 	.word	0x000271c0


	//   ....[83]....
        /*0bec*/ 	.word	0x000271e0


	//   ....[84]....
        /*0bf0*/ 	.word	0x00027230


	//   ....[85]....
        /*0bf4*/ 	.word	0x00027240


	//   ....[86]....
        /*0bf8*/ 	.word	0x00027980


	//   ....[87]....
        /*0bfc*/ 	.word	0x000279c0


	//   ....[88]....
        /*0c00*/ 	.word	0x000279e0


	//   ....[89]....
        /*0c04*/ 	.word	0x00027a80


	//   ....[90]....
        /*0c08*/ 	.word	0x00027b10


	//   ....[91]....
        /*0c0c*/ 	.word	0x00027b20


	//   ....[92]....
        /*0c10*/ 	.word	0x00027bb0


	//   ....[93]....
        /*0c14*/ 	.word	0x00027bc0


	//   ....[94]....
        /*0c18*/ 	.word	0x00027c30


	//   ....[95]....
        /*0c1c*/ 	.word	0x00027c40


	//   ....[96]....
        /*0c20*/ 	.word	0x00027cc0


	//   ....[97]....
        /*0c24*/ 	.word	0x00027cd0


	//   ....[98]....
        /*0c28*/ 	.word	0x00027d50


	//   ....[99]....
        /*0c2c*/ 	.word	0x00027d60


	//   ....[100]....
        /*0c30*/ 	.word	0x00027d70


	//   ....[101]....
        /*0c34*/ 	.word	0x00027db0


	//   ....[102]....
        /*0c38*/ 	.word	0x0002a990


	//   ....[103]....
        /*0c3c*/ 	.word	0x0002a9a0


	//   ....[104]....
        /*0c40*/ 	.word	0x0002aa00


	//   ....[105]....
        /*0c44*/ 	.word	0x0002aa40


	//   ....[106]....
        /*0c48*/ 	.word	0x0002aa70


	//   ....[107]....
        /*0c4c*/ 	.word	0x0002aaa0


	//   ....[108]....
        /*0c50*/ 	.word	0x0002aad0


	//   ....[109]....
        /*0c54*/ 	.word	0x0002ab00


	//   ....[110]....
        /*0c58*/ 	.word	0x0002acc0


	//   ....[111]....
        /*0c5c*/ 	.word	0x0002acf0


	//   ....[112]....
        /*0c60*/ 	.word	0x0002ad20


	//   ....[113]....
        /*0c64*/ 	.word	0x0002ad50


	//   ....[114]....
        /*0c68*/ 	.word	0x0002ad80


	//   ....[115]....
        /*0c6c*/ 	.word	0x0002adb0


	//   ....[116]....
        /*0c70*/ 	.word	0x0002ae80


	//   ....[117]....
        /*0c74*/ 	.word	0x0002aea0


	//   ....[118]....
        /*0c78*/ 	.word	0x0002aeb0


	//   ....[119]....
        /*0c7c*/ 	.word	0x0002af30


	//   ....[120]....
        /*0c80*/ 	.word	0x0002ba70


	//   ....[121]....
        /*0c84*/ 	.word	0x0002c010


	//   ....[122]....
        /*0c88*/ 	.word	0x0002c1a0


	//   ....[123]....
        /*0c8c*/ 	.word	0x0002c200


	//   ....[124]....
        /*0c90*/ 	.word	0x0002c260


	//   ....[125]....
        /*0c94*/ 	.word	0x0002c2c0


	//   ....[126]....
        /*0c98*/ 	.word	0x0002c360


	//   ....[127]....
        /*0c9c*/ 	.word	0x0002c450


	//   ....[128]....
        /*0ca0*/ 	.word	0x0002c580


	//   ....[129]....
        /*0ca4*/ 	.word	0x0002c620


	//   ....[130]....
        /*0ca8*/ 	.word	0x0002c6f0


	//   ....[131]....
        /*0cac*/ 	.word	0x0002c790


	//   ....[132]....
        /*0cb0*/ 	.word	0x0002c860


	//   ....[133]....
        /*0cb4*/ 	.word	0x0002c900


	//   ....[134]....
        /*0cb8*/ 	.word	0x0002c9d0


	//   ....[135]....
        /*0cbc*/ 	.word	0x0002ca70


	//   ....[136]....
        /*0cc0*/ 	.word	0x0002cb20


	//   ....[137]....
        /*0cc4*/ 	.word	0x0002cbc0


	//   ....[138]....
        /*0cc8*/ 	.word	0x0002ce60


	//   ....[139]....
        /*0ccc*/ 	.word	0x0002cf10


	//   ....[140]....
        /*0cd0*/ 	.word	0x0002d010


	//   ....[141]....
        /*0cd4*/ 	.word	0x0002d100


	//   ....[142]....
        /*0cd8*/ 	.word	0x0002d1c0


	//   ....[143]....
        /*0cdc*/ 	.word	0x0002d280


	//   ....[144]....
        /*0ce0*/ 	.word	0x0002d340


	//   ....[145]....
        /*0ce4*/ 	.word	0x0002d400


	//   ....[146]....
        /*0ce8*/ 	.word	0x0002d4c0


	//   ....[147]....
        /*0cec*/ 	.word	0x0002d580


	//   ....[148]....
        /*0cf0*/ 	.word	0x0002d640


	//   ....[149]....
        /*0cf4*/ 	.word	0x0002d6f0


	//   ....[150]....
        /*0cf8*/ 	.word	0x0002d7f0


	//   ....[151]....
        /*0cfc*/ 	.word	0x0002d840


	//   ....[152]....
        /*0d00*/ 	.word	0x0002d8a0


	//   ....[153]....
        /*0d04*/ 	.word	0x0002d980


	//   ....[154]....
        /*0d08*/ 	.word	0x0002dcb0


	//   ....[155]....
        /*0d0c*/ 	.word	0x0002dd50


	//   ....[156]....
        /*0d10*/ 	.word	0x0002def0


	//   ....[157]....
        /*0d14*/ 	.word	0x0002df70


	//   ....[158]....
        /*0d18*/ 	.word	0x0002dff0


	//   ....[159]....
        /*0d1c*/ 	.word	0x0002e070


	//   ....[160]....
        /*0d20*/ 	.word	0x0002e0f0


	//   ....[161]....
        /*0d24*/ 	.word	0x0002e180


	//   ....[162]....
        /*0d28*/ 	.word	0x0002e220


	//   ....[163]....
        /*0d2c*/ 	.word	0x0002e2d0


	//   ....[164]....
        /*0d30*/ 	.word	0x0002e350


	//   ....[165]....
        /*0d34*/ 	.word	0x0002e3d0


	//   ....[166]....
        /*0d38*/ 	.word	0x0002e450


	//   ....[167]....
        /*0d3c*/ 	.word	0x0002e4e0


	//   ....[168]....
        /*0d40*/ 	.word	0x0002e560


	//   ....[169]....
        /*0d44*/ 	.word	0x0002e610


	//   ....[170]....
        /*0d48*/ 	.word	0x0002e660


	//   ....[171]....
        /*0d4c*/ 	.word	0x0002e720


	//   ....[172]....
        /*0d50*/ 	.word	0x0002e850


	//   ....[173]....
        /*0d54*/ 	.word	0x00030d30


	//   ....[174]....
        /*0d58*/ 	.word	0x00030fd0


	//   ....[175]....
        /*0d5c*/ 	.word	0x000322a0


	//   ....[176]....
        /*0d60*/ 	.word	0x000322e0


	//   ....[177]....
        /*0d64*/ 	.word	0x00032350


	//   ....[178]....
        /*0d68*/ 	.word	0x00032370


	//----- nvinfo : EIATTR_REG_RECONFIG
	.align		4
.L_441:
        /*0d6c*/ 	.byte	0x01, 0x54
	.zero		2


	//----- nvinfo : EIATTR_SYSCALL_OFFSETS
	.align		4
        /*0d70*/ 	.byte	0x04, 0x46
        /*0d72*/ 	.short	(.L_443 - .L_442)


	//   ....[0]....
.L_442:
        /*0d74*/ 	.word	0x00002bd0


	//   ....[1]....
        /*0d78*/ 	.word	0x00025f10


	//   ....[2]....
        /*0d7c*/ 	.word	0x00026060


	//   ....[3]....
        /*0d80*/ 	.word	0x00026150


	//   ....[4]....
        /*0d84*/ 	.word	0x000269b0


	//   ....[5]....
        /*0d88*/ 	.word	0x000275b0


	//----- nvinfo : EIATTR_MBARRIER_INSTR_OFFSETS
	.align		4
.L_443:
        /*0d8c*/ 	.byte	0x04, 0x39
        /*0d8e*/ 	.short	(.L_445 - .L_444)


	//   ....[0]....
.L_444:
        /*0d90*/ 	.word	0x000002c0
        /*0d94*/ 	.word	0x000000ff
        /*0d98*/ 	.word	0x00032400
        /*0d9c*/ 	.short	0x0100
        /*0d9e*/ 	.byte	0x08
	.zero		1


	//   ....[1]....
        /*0da0*/ 	.word	0x000002d0
        /*0da4*/ 	.word	0x000000ff
        /*0da8*/ 	.word	0x00032410
        /*0dac*/ 	.short	0x0100
        /*0dae*/ 	.byte	0x08
	.zero		1


	//   ....[2]....
        /*0db0*/ 	.word	0x000002e0
        /*0db4*/ 	.word	0x000000ff
        /*0db8*/ 	.word	0x00032420
        /*0dbc*/ 	.short	0x0100
        /*0dbe*/ 	.byte	0x08
	.zero		1


	//   ....[3]....
        /*0dc0*/ 	.word	0x000003d0
        /*0dc4*/ 	.word	0x000000ff
        /*0dc8*/ 	.word	0x00032430
        /*0dcc*/ 	.short	0x0100
        /*0dce*/ 	.byte	0x08
	.zero		1


	//   ....[4]....
        /*0dd0*/ 	.word	0x000003e0
        /*0dd4*/ 	.word	0x000000ff
        /*0dd8*/ 	.word	0x00032440
        /*0ddc*/ 	.short	0x0100
        /*0dde*/ 	.byte	0x08
	.zero		1


	//   ....[5]....
        /*0de0*/ 	.word	0x000003f0
        /*0de4*/ 	.word	0x000000ff
        /*0de8*/ 	.word	0x00032438
        /*0dec*/ 	.short	0x0100
        /*0dee*/ 	.byte	0x08
	.zero		1


	//   ....[6]....
        /*0df0*/ 	.word	0x00000400
        /*0df4*/ 	.word	0x000000ff
        /*0df8*/ 	.word	0x00032448
        /*0dfc*/ 	.short	0x0100
        /*0dfe*/ 	.byte	0x08
	.zero		1


	//   ....[7]....
        /*0e00*/ 	.word	0x00000530
        /*0e04*/ 	.word	0x000000ff
        /*0e08*/ 	.word	0x00032450
        /*0e0c*/ 	.short	0x0100
        /*0e0e*/ 	.byte	0x08
	.zero		1


	//   ....[8]....
        /*0e10*/ 	.word	0x00000540
        /*0e14*/ 	.word	0x000000ff
        /*0e18*/ 	.word	0x00032460
        /*0e1c*/ 	.short	0x0100
        /*0e1e*/ 	.byte	0x08
	.zero		1


	//   ....[9]....
        /*0e20*/ 	.word	0x00000550
        /*0e24*/ 	.word	0x000000ff
        /*0e28*/ 	.word	0x00032458
        /*0e2c*/ 	.short	0x0100
        /*0e2e*/ 	.byte	0x08
	.zero		1


	//   ....[10]....
        /*0e30*/ 	.word	0x00000560
        /*0e34*/ 	.word	0x000000ff
        /*0e38*/ 	.word	0x00032468
        /*0e3c*/ 	.short	0x0100
        /*0e3e*/ 	.byte	0x08
	.zero		1


	//   ....[11]....
        /*0e40*/ 	.word	0x00000650
        /*0e44*/ 	.word	0x000000ff
        /*0e48*/ 	.word	0x00032470
        /*0e4c*/ 	.short	0x0100
        /*0e4e*/ 	.byte	0x06
	.zero		1


	//   ....[12]....
        /*0e50*/ 	.word	0x00000660
        /*0e54*/ 	.word	0x000000ff
        /*0e58*/ 	.word	0x00032480
        /*0e5c*/ 	.short	0x0100
        /*0e5e*/ 	.byte	0x06
	.zero		1


	//   ....[13]....
        /*0e60*/ 	.word	0x00000670
        /*0e64*/ 	.word	0x000000ff
        /*0e68*/ 	.word	0x00032478
        /*0e6c*/ 	.short	0x0100
        /*0e6e*/ 	.byte	0x06
	.zero		1


	//   ....[14]....
        /*0e70*/ 	.word	0x00000680
        /*0e74*/ 	.word	0x000000ff
        /*0e78*/ 	.word	0x00032488
        /*0e7c*/ 	.short	0x0100
        /*0e7e*/ 	.byte	0x06
	.zero		1


	//   ....[15]....
        /*0e80*/ 	.word	0x000007b0
        /*0e84*/ 	.word	0x000000ff
        /*0e88*/ 	.word	0x00032490
        /*0e8c*/ 	.short	0x0100
        /*0e8e*/ 	.byte	0x08
	.zero		1


	//   ....[16]....
        /*0e90*/ 	.word	0x000007c0
        /*0e94*/ 	.word	0x000000ff
        /*0e98*/ 	.word	0x000324a0
        /*0e9c*/ 	.short	0x0100
        /*0e9e*/ 	.byte	0x08
	.zero		1


	//   ....[17]....
        /*0ea0*/ 	.word	0x000007d0
        /*0ea4*/ 	.word	0x000000ff
        /*0ea8*/ 	.word	0x00032498
        /*0eac*/ 	.short	0x0100
        /*0eae*/ 	.byte	0x08
	.zero		1


	//   ....[18]....
        /*0eb0*/ 	.word	0x000007e0
        /*0eb4*/ 	.word	0x000000ff
        /*0eb8*/ 	.word	0x000324a8
        /*0ebc*/ 	.short	0x0100
        /*0ebe*/ 	.byte	0x08
	.zero		1


	//   ....[19]....
        /*0ec0*/ 	.word	0x00000910
        /*0ec4*/ 	.word	0x000000ff
        /*0ec8*/ 	.word	0x000324b0
        /*0ecc*/ 	.short	0x0100
        /*0ece*/ 	.byte	0x08
	.zero		1


	//   ....[20]....
        /*0ed0*/ 	.word	0x00000920
        /*0ed4*/ 	.word	0x000000ff
        /*0ed8*/ 	.word	0x000324c0
        /*0edc*/ 	.short	0x0100
        /*0ede*/ 	.byte	0x08
	.zero		1


	//   ....[21]....
        /*0ee0*/ 	.word	0x00000930
        /*0ee4*/ 	.word	0x000000ff
        /*0ee8*/ 	.word	0x000324b8
        /*0eec*/ 	.short	0x0100
        /*0eee*/ 	.byte	0x08
	.zero		1


	//   ....[22]....
        /*0ef0*/ 	.word	0x00000940
        /*0ef4*/ 	.word	0x000000ff
        /*0ef8*/ 	.word	0x000324c8
        /*0efc*/ 	.short	0x0100
        /*0efe*/ 	.byte	0x08
	.zero		1


	//   ....[23]....
        /*0f00*/ 	.word	0x00002de0
        /*0f04*/ 	.word	0x00000048
        /*0f08*/ 	.word	0x00032400
        /*0f0c*/ 	.short	0x010a
        /*0f0e*/ 	.byte	0x3f
	.zero		1


	//   ....[24]....
        /*0f10*/ 	.word	0x00003290
        /*0f14*/ 	.word	0x0000000c
        /*0f18*/ 	.word	0x00000000
        /*0f1c*/ 	.short	0x010a
        /*0f1e*/ 	.byte	0x3f
	.zero		1


	//   ....[25]....
        /*0f20*/ 	.word	0x000032f0
        /*0f24*/ 	.word	0x0000000c
        /*0f28*/ 	.word	0x00000000
        /*0f2c*/ 	.short	0x010a
        /*0f2e*/ 	.byte	0x3f
	.zero		1


	//   ....[26]....
        /*0f30*/ 	.word	0x000036a0
        /*0f34*/ 	.word	0x00000048
        /*0f38*/ 	.word	0x00032410
        /*0f3c*/ 	.short	0x010a
        /*0f3e*/ 	.byte	0x3f
	.zero		1


	//   ....[27]....
        /*0f40*/ 	.word	0x000037a0
        /*0f44*/ 	.word	0x00000008
        /*0f48*/ 	.word	0x00000000
        /*0f4c*/ 	.short	0x010a
        /*0f4e*/ 	.byte	0x3f
	.zero		1


	//   ....[28]....
        /*0f50*/ 	.word	0x00003800
        /*0f54*/ 	.word	0x00000008
        /*0f58*/ 	.word	0x00000000
        /*0f5c*/ 	.short	0x010a
        /*0f5e*/ 	.byte	0x3f
	.zero		1


	//   ....[29]....
        /*0f60*/ 	.word	0x00004520
        /*0f64*/ 	.word	0x00000008
        /*0f68*/ 	.word	0x00000000
        /*0f6c*/ 	.short	0x0101
        /*0f6e*/ 	.byte	0x3f
	.zero		1


	//   ....[30]....
        /*0f70*/ 	.word	0x00009670
        /*0f74*/ 	.word	0x00000090
        /*0f78*/ 	.word	0x00000000
        /*0f7c*/ 	.short	0x0101
        /*0f7e*/ 	.byte	0x3f
	.zero		1


	//   ....[31]....
        /*0f80*/ 	.word	0x00009de0
        /*0f84*/ 	.word	0x00000003
        /*0f88*/ 	.word	0x00000000
        /*0f8c*/ 	.short	0x010a
        /*0f8e*/ 	.byte	0x3f
	.zero		1


	//   ....[32]....
        /*0f90*/ 	.word	0x00009ee0
        /*0f94*/ 	.word	0x00000000
        /*0f98*/ 	.word	0x00000000
        /*0f9c*/ 	.short	0x010a
        /*0f9e*/ 	.byte	0x3f
	.zero		1


	//   ....[33]....
        /*0fa0*/ 	.word	0x0000a310
        /*0fa4*/ 	.word	0x00000003
        /*0fa8*/ 	.word	0x00000000
        /*0fac*/ 	.short	0x010a
        /*0fae*/ 	.byte	0x3f
	.zero		1


	//   ....[34]....
        /*0fb0*/ 	.word	0x0000a3c0
        /*0fb4*/ 	.word	0x00000004
        /*0fb8*/ 	.word	0x00000000
        /*0fbc*/ 	.short	0x010a
        /*0fbe*/ 	.byte	0x3f
	.zero		1


	//   ....[35]....
        /*0fc0*/ 	.word	0x0000b0b0
        /*0fc4*/ 	.word	0x00000003
        /*0fc8*/ 	.word	0x00000000
        /*0fcc*/ 	.short	0x0101
        /*0fce*/ 	.byte	0x3f
	.zero		1


	//   ....[36]....
        /*0fd0*/ 	.word	0x00013420
        /*0fd4*/ 	.word	0x00000000
        /*0fd8*/ 	.word	0x00000000
        /*0fdc*/ 	.short	0x0101
        /*0fde*/ 	.byte	0x3f
	.zero		1


	//   ....[37]....
        /*0fe0*/ 	.word	0x00013620
        /*0fe4*/ 	.word	0x00000005
        /*0fe8*/ 	.word	0x00000000
        /*0fec*/ 	.short	0x010a
        /*0fee*/ 	.byte	0x3f
	.zero		1


	//   ....[38]....
        /*0ff0*/ 	.word	0x00013720
        /*0ff4*/ 	.word	0x00000000
        /*0ff8*/ 	.word	0x00000000
        /*0ffc*/ 	.short	0x010a
        /*0ffe*/ 	.byte	0x3f
	.zero		1


	//   ....[39]....
        /*1000*/ 	.word	0x00013b50
        /*1004*/ 	.word	0x0000000b
        /*1008*/ 	.word	0x00000000
        /*100c*/ 	.short	0x010a
        /*100e*/ 	.byte	0x3f
	.zero		1


	//   ....[40]....
        /*1010*/ 	.word	0x00013c00
        /*1014*/ 	.word	0x00000004
        /*1018*/ 	.word	0x00000000
        /*101c*/ 	.short	0x010a
        /*101e*/ 	.byte	0x3f
	.zero		1


	//   ....[41]....
        /*1020*/ 	.word	0x000148f0
        /*1024*/ 	.word	0x00000004
        /*1028*/ 	.word	0x00000000
        /*102c*/ 	.short	0x0101
        /*102e*/ 	.byte	0x3f
	.zero		1


	//   ....[42]....
        /*1030*/ 	.word	0x0001df90
        /*1034*/ 	.word	0x00000000
        /*1038*/ 	.word	0x00000000
        /*103c*/ 	.short	0x0101
        /*103e*/ 	.byte	0x3f
	.zero		1


	//   ....[43]....
        /*1040*/ 	.word	0x00021100
        /*1044*/ 	.word	0x00000000
        /*1048*/ 	.word	0x00000000
        /*104c*/ 	.short	0x0101
        /*104e*/ 	.byte	0x3f
	.zero		1


	//   ....[44]....
        /*1050*/ 	.word	0x00021af0
        /*1054*/ 	.word	0x00000004
        /*1058*/ 	.word	0x00000000
        /*105c*/ 	.short	0x0101
        /*105e*/ 	.byte	0x3f
	.zero		1


	//   ....[45]....
        /*1060*/ 	.word	0x00026550
        /*1064*/ 	.word	0x00000000
        /*1068*/ 	.word	0x00032440
        /*106c*/ 	.short	0x010a
        /*106e*/ 	.byte	0x3f
	.zero		1


	//   ....[46]....
        /*1070*/ 	.word	0x00027360
        /*1074*/ 	.word	0x00000012
        /*1078*/ 	.word	0x00032400
        /*107c*/ 	.short	0x0107
        /*107e*/ 	.byte	0x3f
	.zero		1


	//   ....[47]....
        /*1080*/ 	.word	0x00027420
        /*1084*/ 	.word	0x00000012
        /*1088*/ 	.word	0x00032400
        /*108c*/ 	.short	0x0101
        /*108e*/ 	.byte	0x3f
	.zero		1


	//   ....[48]....
        /*1090*/ 	.word	0x00027ef0
        /*1094*/ 	.word	0x00000012
        /*1098*/ 	.word	0x00032410
        /*109c*/ 	.short	0x0107
        /*109e*/ 	.byte	0x3f
	.zero		1


	//   ....[49]....
        /*10a0*/ 	.word	0x00027ff0
        /*10a4*/ 	.word	0x00000012
        /*10a8*/ 	.word	0x00032410
        /*10ac*/ 	.short	0x0101
        /*10ae*/ 	.byte	0x3f
	.zero		1


	//   ....[50]....
        /*10b0*/ 	.word	0x00028010
        /*10b4*/ 	.word	0x00000012
        /*10b8*/ 	.word	0x00032420
        /*10bc*/ 	.short	0x010a
        /*10be*/ 	.byte	0x3f
	.zero		1


	//   ....[51]....
        /*10c0*/ 	.word	0x000280f0
        /*10c4*/ 	.word	0x00000002
        /*10c8*/ 	.word	0x00032460
        /*10cc*/ 	.short	0x010a
        /*10ce*/ 	.byte	0x3f
	.zero		1


	//   ....[52]....
        /*10d0*/ 	.word	0x00028a20
        /*10d4*/ 	.word	0x00000002
        /*10d8*/ 	.word	0x00032440
        /*10dc*/ 	.short	0x010a
        /*10de*/ 	.byte	0x3f
	.zero		1


	//   ....[53]....
        /*10e0*/ 	.word	0x00028c50
        /*10e4*/ 	.word	0x00000002
        /*10e8*/ 	.word	0x00032460
        /*10ec*/ 	.short	0x010a
        /*10ee*/ 	.byte	0x3f
	.zero		1


	//   ....[54]....
        /*10f0*/ 	.word	0x00029450
        /*10f4*/ 	.word	0x00000002
        /*10f8*/ 	.word	0x00032440
        /*10fc*/ 	.short	0x010a
        /*10fe*/ 	.byte	0x3f
	.zero		1


	//   ....[55]....
        /*1100*/ 	.word	0x00029680
        /*1104*/ 	.word	0x00000002
        /*1108*/ 	.word	0x00032460
        /*110c*/ 	.short	0x010a
        /*110e*/ 	.byte	0x3f
	.zero		1


	//   ....[56]....
        /*1110*/ 	.word	0x00029e20
        /*1114*/ 	.word	0x00000003
        /*1118*/ 	.word	0x00032440
        /*111c*/ 	.short	0x010a
        /*111e*/ 	.byte	0x3f
	.zero		1


	//   ....[57]....
        /*1120*/ 	.word	0x0002a050
        /*1124*/ 	.word	0x00000003
        /*1128*/ 	.word	0x00032460
        /*112c*/ 	.short	0x010a
        /*112e*/ 	.byte	0x3f
	.zero		1


	//   ....[58]....
        /*1130*/ 	.word	0x0002b9f0
        /*1134*/ 	.word	0x00000000
        /*1138*/ 	.word	0x00032420
        /*113c*/ 	.short	0x010a
        /*113e*/ 	.byte	0x3f
	.zero		1


	//   ....[59]....
        /*1140*/ 	.word	0x0002bbe0
        /*1144*/ 	.word	0x00000006
        /*1148*/ 	.word	0x00000000
        /*114c*/ 	.short	0x010a
        /*114e*/ 	.byte	0x3f
	.zero		1


	//   ....[60]....
        /*1150*/ 	.word	0x0002bc10
        /*1154*/ 	.word	0x00000007
        /*1158*/ 	.word	0x00000000
        /*115c*/ 	.short	0x010a
        /*115e*/ 	.byte	0x3f
	.zero		1


	//   ....[61]....
        /*1160*/ 	.word	0x0002bc70
        /*1164*/ 	.word	0x00000004
        /*1168*/ 	.word	0x00000000
        /*116c*/ 	.short	0x010a
        /*116e*/ 	.byte	0x3f
	.zero		1


	//   ....[62]....
        /*1170*/ 	.word	0x0002bca0
        /*1174*/ 	.word	0x00000003
        /*1178*/ 	.word	0x00000000
        /*117c*/ 	.short	0x010a
        /*117e*/ 	.byte	0x3f
	.zero		1


	//   ....[63]....
        /*1180*/ 	.word	0x0002bd00
        /*1184*/ 	.word	0x00000048
        /*1188*/ 	.word	0x00032400
        /*118c*/ 	.short	0x010a
        /*118e*/ 	.byte	0x3f
	.zero		1


	//   ....[64]....
        /*1190*/ 	.word	0x0002bd50
        /*1194*/ 	.word	0x0000000c
        /*1198*/ 	.word	0x00000000
        /*119c*/ 	.short	0x010a
        /*119e*/ 	.byte	0x3f
	.zero		1


	//   ....[65]....
        /*11a0*/ 	.word	0x0002bda0
        /*11a4*/ 	.word	0x00000048
        /*11a8*/ 	.word	0x00032410
        /*11ac*/ 	.short	0x010a
        /*11ae*/ 	.byte	0x3f
	.zero		1


	//   ....[66]....
        /*11b0*/ 	.word	0x0002bdf0
        /*11b4*/ 	.word	0x00000008
        /*11b8*/ 	.word	0x00000000
        /*11bc*/ 	.short	0x010a
        /*11be*/ 	.byte	0x3f
	.zero		1


	//   ....[67]....
        /*11c0*/ 	.word	0x0002be40
        /*11c4*/ 	.word	0x00000000
        /*11c8*/ 	.word	0x00000000
        /*11cc*/ 	.short	0x010a
        /*11ce*/ 	.byte	0x3f
	.zero		1


	//   ....[68]....
        /*11d0*/ 	.word	0x0002be90
        /*11d4*/ 	.word	0x00000004
        /*11d8*/ 	.word	0x00000000
        /*11dc*/ 	.short	0x010a
        /*11de*/ 	.byte	0x3f
	.zero		1


	//   ....[69]....
        /*11e0*/ 	.word	0x0002bee0
        /*11e4*/ 	.word	0x00000000
        /*11e8*/ 	.word	0x00000000
        /*11ec*/ 	.short	0x010a
        /*11ee*/ 	.byte	0x3f
	.zero		1


	//   ....[70]....
        /*11f0*/ 	.word	0x0002bf30
        /*11f4*/ 	.word	0x00000004
        /*11f8*/ 	.word	0x00000000
        /*11fc*/ 	.short	0x010a
        /*11fe*/ 	.byte	0x3f
	.zero		1


	//   ....[71]....
        /*1200*/ 	.word	0x0002c0d0
        /*1204*/ 	.word	0x00000000
        /*1208*/ 	.word	0x00032440
        /*120c*/ 	.short	0x010a
        /*120e*/ 	.byte	0x3f
	.zero		1


	//   ....[72]....
        /*1210*/ 	.word	0x0002d9c0
        /*1214*/ 	.word	0x00000012
        /*1218*/ 	.word	0x00032420
        /*121c*/ 	.short	0x010a
        /*121e*/ 	.byte	0x3f
	.zero		1


	//   ....[73]....
        /*1220*/ 	.word	0x0002da10
        /*1224*/ 	.word	0x00000002
        /*1228*/ 	.word	0x00032460
        /*122c*/ 	.short	0x010a
        /*122e*/ 	.byte	0x3f
	.zero		1


	//   ....[74]....
        /*1230*/ 	.word	0x0002da60
        /*1234*/ 	.word	0x00000002
        /*1238*/ 	.word	0x00032440
        /*123c*/ 	.short	0x010a
        /*123e*/ 	.byte	0x3f
	.zero		1


	//   ....[75]....
        /*1240*/ 	.word	0x0002dab0
        /*1244*/ 	.word	0x00000002
        /*1248*/ 	.word	0x00032460
        /*124c*/ 	.short	0x010a
        /*124e*/ 	.byte	0x3f
	.zero		1


	//   ....[76]....
        /*1250*/ 	.word	0x0002db00
        /*1254*/ 	.word	0x00000002
        /*1258*/ 	.word	0x00032440
        /*125c*/ 	.short	0x010a
        /*125e*/ 	.byte	0x3f
	.zero		1


	//   ....[77]....
        /*1260*/ 	.word	0x0002db50
        /*1264*/ 	.word	0x00000002
        /*1268*/ 	.word	0x00032460
        /*126c*/ 	.short	0x010a
        /*126e*/ 	.byte	0x3f
	.zero		1


	//   ....[78]....
        /*1270*/ 	.word	0x0002dba0
        /*1274*/ 	.word	0x00000003
        /*1278*/ 	.word	0x00032440
        /*127c*/ 	.short	0x010a
        /*127e*/ 	.byte	0x3f
	.zero		1


	//   ....[79]....
        /*1280*/ 	.word	0x0002dbf0
        /*1284*/ 	.word	0x00000003
        /*1288*/ 	.word	0x00032460
        /*128c*/ 	.short	0x010a
        /*128e*/ 	.byte	0x3f
	.zero		1


	//   ....[80]....
        /*1290*/ 	.word	0x0002e770
        /*1294*/ 	.word	0x00000000
        /*1298*/ 	.word	0x00032420
        /*129c*/ 	.short	0x010a
        /*129e*/ 	.byte	0x3f
	.zero		1


	//   ....[81]....
        /*12a0*/ 	.word	0x0002e910
        /*12a4*/ 	.word	0x00000006
        /*12a8*/ 	.word	0x00000000
        /*12ac*/ 	.short	0x010a
        /*12ae*/ 	.byte	0x3f
	.zero		1


	//   ....[82]....
        /*12b0*/ 	.word	0x0002e960
        /*12b4*/ 	.word	0x00000007
        /*12b8*/ 	.word	0x00000000
        /*12bc*/ 	.short	0x010a
        /*12be*/ 	.byte	0x3f
	.zero		1


	//   ....[83]....
        /*12c0*/ 	.word	0x0002e9b0
        /*12c4*/ 	.word	0x00000004
        /*12c8*/ 	.word	0x00000000
        /*12cc*/ 	.short	0x010a
        /*12ce*/ 	.byte	0x3f
	.zero		1


	//   ....[84]....
        /*12d0*/ 	.word	0x0002ed70
        /*12d4*/ 	.word	0x00000014
        /*12d8*/ 	.word	0x00000000
        /*12dc*/ 	.short	0x010a
        /*12de*/ 	.byte	0x3f
	.zero		1


	//   ....[85]....
        /*12e0*/ 	.word	0x0002eeb0
        /*12e4*/ 	.word	0x0000000e
        /*12e8*/ 	.word	0x00000000
        /*12ec*/ 	.short	0x010a
        /*12ee*/ 	.byte	0x3f
	.zero		1


	//   ....[86]....
        /*12f0*/ 	.word	0x0002f510
        /*12f4*/ 	.word	0x0000000d
        /*12f8*/ 	.word	0x00000000
        /*12fc*/ 	.short	0x010a
        /*12fe*/ 	.byte	0x3f
	.zero		1


	//   ....[87]....
        /*1300*/ 	.word	0x0002f650
        /*1304*/ 	.word	0x00000014
        /*1308*/ 	.word	0x00000000
        /*130c*/ 	.short	0x010a
        /*130e*/ 	.byte	0x3f
	.zero		1


	//   ....[88]....
        /*1310*/ 	.word	0x00030880
        /*1314*/ 	.word	0x00000015
        /*1318*/ 	.word	0x00000000
        /*131c*/ 	.short	0x0101
        /*131e*/ 	.byte	0x3f
	.zero		1


	//   ....[89]....
        /*1320*/ 	.word	0x00049fb0
        /*1324*/ 	.word	0x00000004
        /*1328*/ 	.word	0x00000000
        /*132c*/ 	.short	0x0101
        /*132e*/ 	.byte	0x3f
	.zero		1


	//   ....[90]....
        /*1330*/ 	.word	0x00049ff0
        /*1334*/ 	.word	0x0000000e
        /*1338*/ 	.word	0x00000000
        /*133c*/ 	.short	0x010a
        /*133e*/ 	.byte	0x3f
	.zero		1


	//   ....[91]....
        /*1340*/ 	.word	0x0004a040
        /*1344*/ 	.word	0x00000014
        /*1348*/ 	.word	0x00000000
        /*134c*/ 	.short	0x010a
        /*134e*/ 	.byte	0x3f
	.zero		1


	//----- nvinfo : EIATTR_NUM_MBARRIERS
	.align		4
.L_445:
        /*1350*/ 	.byte	0x03, 0x38
        /*1352*/ 	.short	0x0017


	//----- nvinfo : EIATTR_EXIT_INSTR_OFFSETS
	.align		4
        /*1354*/ 	.byte	0x04, 0x1c
        /*1356*/ 	.short	(.L_447 - .L_446)


	//   ....[0]....
.L_446:
        /*1358*/ 	.word	0x00000bb0


	//   ....[1]....
        /*135c*/ 	.word	0x00023e70


	//   ....[2]....
        /*1360*/ 	.word	0x0002bcf0


	//----- nvinfo : EIATTR_MAX_THREADS
	.align		4
.L_447:
        /*1364*/ 	.byte	0x04, 0x05
        /*1366*/ 	.short	(.L_449 - .L_448)
.L_448:
        /*1368*/ 	.word	0x00000180
        /*136c*/ 	.word	0x00000001
        /*1370*/ 	.word	0x00000001


	//----- nvinfo : EIATTR_CRS_STACK_SIZE
	.align		4
.L_449:
        /*1374*/ 	.byte	0x04, 0x1e
        /*1376*/ 	.short	(.L_451 - .L_450)
.L_450:
        /*1378*/ 	.word	0x00000000


	//----- nvinfo : EIATTR_CBANK_PARAM_SIZE
	.align		4
.L_451:
        /*137c*/ 	.byte	0x03, 0x19
        /*137e*/ 	.short	0x0bf0


	//----- nvinfo : EIATTR_PARAM_CBANK
	.align		4
        /*1380*/ 	.byte	0x04, 0x0a
        /*1382*/ 	.short	(.L_453 - .L_452)
	.align		4
.L_452:
        /*1384*/ 	.word	index@(.nv.constant0._ZN7cutlass13device_kernelIN5flash11enable_sm90INS1_16FlashAttnFwdSm90INS1_25CollectiveMainloopFwdSm90ILi2EN4cute5tupleIJNS5_1CILi1EEES8_S8_EEENS6_IJNS7_ILi128EEENS7_ILi96EEENS7_ILi64EEEEEELi256ENS_10bfloat16_tEfNS_4arch4Sm90ELb0ELb1ELb0ELb1ELb0ELb0ELb1ELb1ELb0ELb1ELb1ELb0EEENS1_21CollectiveEpilogueFwdINS6_IJSA_NS7_ILi256EEESB_EEES9_SE_SG_Li256ELb1ELb1ELb1ELb0EEENS1_36VarlenDynamicPersistentTileSchedulerILi128ELi96ELi256ELi128ELb1ELb1ELb1ELb1ELb0ELb1EEEEEEEEEvNT_6ParamsE)
        /*1388*/ 	.short	0x0210
        /*138a*/ 	.short	0x0bf0


	//----- nvinfo : EIATTR_SW_WAR
	.align		4
.L_453:
        /*138c*/ 	.byte	0x04, 0x36
        /*138e*/ 	.short	(.L_455 - .L_454)
.L_454:
        /*1390*/ 	.word	0x00000008
.L_455:


//--------------------- .nv.info._ZN7cutlass13device_kernelIN5flash11enable_sm90INS1_16FlashAttnFwdSm90INS1_25CollectiveMainloopFwdSm90ILi2EN4cute5tupleIJNS5_1CILi1EEES8_S8_EEENS6_IJNS7_ILi128EEENS7_ILi96EEENS7_ILi64EEEEEELi256ENS_10bfloat16_tEfNS_4arch4Sm90ELb0ELb1ELb0ELb1ELb0ELb1ELb1ELb1ELb0ELb1ELb1ELb0EEENS1_21CollectiveEpilogueFwdINS6_IJSA_NS7_ILi256EEESB_EEES9_SE_SG_Li256ELb1ELb1ELb1ELb0EEENS1_36VarlenDynamicPersistentTileSchedulerILi128ELi96ELi256ELi128ELb1ELb1ELb1ELb1ELb0ELb1EEEEEEEEEvNT_6ParamsE --------------------------
	.section	.nv.info._ZN7cutlass13device_kernelIN5flash11enable_sm90INS1_16FlashAttnFwdSm90INS1_25CollectiveMainloopFwdSm90ILi2EN4cute5tupleIJNS5_1CILi1EEES8_S8_EEENS6_IJNS7_ILi128EEENS7_ILi96EEENS7_ILi64EEEEEELi256ENS_10bfloat16_tEfNS_4arch4Sm90ELb0ELb1ELb0ELb1ELb0ELb1ELb1ELb1ELb0ELb1ELb1ELb0EEENS1_21CollectiveEpilogueFwdINS6_IJSA_NS7_ILi256EEESB_EEES9_SE_SG_Li256ELb1ELb1ELb1ELb0EEENS1_36VarlenDynamicPersistentTileSchedulerILi128ELi96ELi256ELi128ELb1ELb1ELb1ELb1ELb0ELb1EEEEEEEEEvNT_6ParamsE,"",@"SHT_CUDA_INFO"
	.sectionflags	@""
	.align	4


	//----- nvinfo : EIATTR_CUDA_API_VERSION
	.align		4
        /*0000*/ 	.byte	0x04, 0x37
        /*0002*/ 	.short	(.L_457 - .L_456)
.L_456:
        /*0004*/ 	.word	0x00000082


	//----- nvinfo : EIATTR_KPARAM_INFO
	.align		4
.L_457:
        /*0008*/ 	.byte	0x04, 0x17
        /*000a*/ 	.short	(.L_459 - .L_458)
.L_458:
        /*000c*/ 	.word	0x00000000
        /*0010*/ 	.short	0x0000
        /*0012*/ 	.short	0x0070
        /*0014*/ 	.byte	0x00, 0xf0, 0x01, 0x2e


	//----- nvinfo : EIATTR_SPARSE_MMA_MASK
	.align		4
.L_459:
        /*0018*/ 	.byte	0x03, 0x50
        /*001a*/ 	.short	0x0000


	//----- nvinfo : EIATTR_MAXREG_COUNT
	.align		4
        /*001c*/ 	.byte	0x03, 0x1b
        /*001e*/ 	.short	0x00a8


	//----- nvinfo : EIATTR_NUM_BARRIERS
	.align		4
        /*0020*/ 	.byte	0x02, 0x4c
        /*0022*/ 	.byte	0x10
	.zero		1


	//----- nvinfo : EIATTR_EXTERNS
	.align		4
        /*0024*/ 	.byte	0x04, 0x0f
        /*0026*/ 	.short	(.L_461 - .L_460)


	//   ....[0]....
	.align		4
.L_460:
        /*0028*/ 	.word	index@(__assertfail)


	//----- nvinfo : EIATTR_ANNOTATIONS
	.align		4
.L_461:
        /*002c*/ 	.byte	0x04, 0x55
        /*002e*/ 	.short	(.L_463 - .L_462)


	//   ....[0]....
.L_462:
        /* <DEDUP_REMOVED lines=172> */


	//----- nvinfo : EIATTR_MERCURY_ISA_VERSION
	.align		4
.L_463:
        /*0ad8*/ 	.byte	0x03, 0x5f
        /*0ada*/ 	.short	0x0101


	//----- nvinfo : EIATTR_UNUSED_LOAD_BYTE_OFFSET
	.align		4
        /*0adc*/ 	.byte	0x04, 0x44
        /*0ade*/ 	.short	(.L_465 - .L_464)


	//   ....[0]....
.L_464:
        /*0ae0*/ 	.word	0x00000be0
        /*0ae4*/ 	.word	0x0000fff0


	//   ....[1]....
        /*0ae8*/ 	.word	0x0002bbb0
        /*0aec*/ 	.word	0x0000fff0


	//----- nvinfo : EIATTR_INT_WARP_WIDE_INSTR_OFFSETS
	.align		4
.L_465:
        /*0af0*/ 	.byte	0x04, 0x31
        /*0af2*/ 	.short	(.L_467 - .L_466)


	//   ....[0]....
.L_466:
        /*0af4*/ 	.word	0x000001e0


	//   ....[1]....
        /*0af8*/ 	.word	0x00000220


	//   ....[2]....
        /*0afc*/ 	.word	0x00000290


	//   ....[3]....
        /*0b00*/ 	.word	0x000002a0


	//   ....[4]....
        /*0b04*/ 	.word	0x00034430


	//   ....[5]....
        /*0b08*/ 	.word	0x000344c0


	//   ....[6]....
        /*0b0c*/ 	.word	0x00038eb0


	//   ....[7]....
        /*0b10*/ 	.word	0x00038f40


	//----- nvinfo : EIATTR_COOP_GROUP_MASK_REGIDS
	.align		4
.L_467:
        /*0b14*/ 	.byte	0x04, 0x29
        /*0b16*/ 	.short	(.L_469 - .L_468)


	//   ....[0]....
.L_468:
        /*0b18*/ 	.word	0xffffffff


	//   ....[1]....
        /*0b1c*/ 	.word	0xffffffff


	//   ....[2]....
        /*0b20*/ 	.word	0xffffffff


	//   ....[3]....
        /*0b24*/ 	.word	0xffffffff


	//   ....[4]....
        /*0b28*/ 	.word	0xffffffff


	//   ....[5]....
        /*0b2c*/ 	.word	0xffffffff


	//   ....[6]....
        /*0b30*/ 	.word	0xffffffff


	//   ....[7]....
        /*0b34*/ 	.word	0xffffffff


	//   ....[8]....
        /*0b38*/ 	.word	0xffffffff


	//   ....[9]....
        /*0b3c*/ 	.word	0xffffffff


	//   ....[10]....
        /*0b40*/ 	.word	0xffffffff


	//   ....[11]....
        /*0b44*/ 	.word	0xffffffff


	//   ....[12]....
        /*0b48*/ 	.word	0xffffffff


	//   ....[13]....
        /*0b4c*/ 	.word	0xffffffff


	//   ....[14]....
        /*0b50*/ 	.word	0xffffffff


	//   ....[15]....
        /*0b54*/ 	.word	0xffffffff


	//   ....[16]....
        /*0b58*/ 	.word	0xffffffff


	//   ....[17]....
        /*0b5c*/ 	.word	0xffffffff


	//   ....[18]....
        /*0b60*/ 	.word	0xffffffff


	//   ....[19]....
        /*0b64*/ 	.word	0xffffffff


	//   ....[20]....
        /*0b68*/ 	.word	0xffffffff


	//   ....[21]....
        /*0b6c*/ 	.word	0xffffffff


	//   ....[22]....
        /*0b70*/ 	.word	0xffffffff


	//   ....[23]....
        /*0b74*/ 	.word	0xffffffff


	//   ....[24]....
        /*0b78*/ 	.word	0xffffffff


	//   ....[25]....
        /*0b7c*/ 	.word	0xffffffff


	//   ....[26]....
        /*0b80*/ 	.word	0xffffffff


	//   ....[27]....
        /*0b84*/ 	.word	0xffffffff


	//   ....[28]....
        /*0b88*/ 	.word	0xffffffff


	//   ....[29]....
        /*0b8c*/ 	.word	0xffffffff


	//   ....[30]....
        /*0b90*/ 	.word	0xffffffff


	//   ....[31]....
        /*0b94*/ 	.word	0xffffffff


	//   ....[32]....
        /*0b98*/ 	.word	0xffffffff


	//   ....[33]....
        /*0b9c*/ 	.word	0xffffffff


	//   ....[34]....
        /*0ba0*/ 	.word	0xffffffff


	//   ....[35]....
        /*0ba4*/ 	.word	0xffffffff


	//   ....[36]....
        /*0ba8*/ 	.word	0xffffffff


	//   ....[37]....
        /*0bac*/ 	.word	0xffffffff


	//   ....[38]....
        /*0bb0*/ 	.word	0xffffffff


	//   ....[39]....
        /*0bb4*/ 	.word	0xffffffff


	//   ....[40]....
        /*0bb8*/ 	.word	0xffffffff


	//   ....[41]....
        /*0bbc*/ 	.word	0xffffffff


	//   ....[42]....
        /*0bc0*/ 	.word	0xffffffff


	//   ....[43]....
        /*0bc4*/ 	.word	0xffffffff


	//   ....[44]....
        /*0bc8*/ 	.word	0xffffffff


	//   ....[45]....
        /*0bcc*/ 	.word	0xffffffff


	//   ....[46]....
        /*0bd0*/ 	.word	0xffffffff


	//   ....[47]....
        /*0bd4*/ 	.word	0xffffffff


	//   ....[48]....
        /*0bd8*/ 	.word	0xffffffff


	//   ....[49]....
        /*0bdc*/ 	.word	0xffffffff


	//   ....[50]....
        /*0be0*/ 	.word	0xffffffff


	//   ....[51]....
        /*0be4*/ 	.word	0xffffffff


	//   ....[52]....
        /*0be8*/ 	.word	0xffffffff


	//   ....[53]....
        /*0bec*/ 	.word	0xffffffff


	//   ....[54]....
        /*0bf0*/ 	.word	0xffffffff


	//   ....[55]....
        /*0bf4*/ 	.word	0xffffffff


	//   ....[56]....
        /*0bf8*/ 	.word	0xffffffff


	//   ....[57]....
        /*0bfc*/ 	.word	0xffffffff


	//   ....[58]....
        /*0c00*/ 	.word	0xffffffff


	//   ....[59]....
        /*0c04*/ 	.word	0xffffffff


	//   ....[60]....
        /*0c08*/ 	.word	0xffffffff


	//   ....[61]....
        /*0c0c*/ 	.word	0xffffffff


	//   ....[62]....
        /*0c10*/ 	.word	0xffffffff


	//   ....[63]....
        /*0c14*/ 	.word	0xffffffff


	//   ....[64]....
        /*0c18*/ 	.word	0xffffffff


	//   ....[65]....
        /*0c1c*/ 	.word	0xffffffff


	//   ....[66]....
        /*0c20*/ 	.word	0xffffffff


	//   ....[67]....
        /*0c24*/ 	.word	0xffffffff


	//   ....[68]....
        /*0c28*/ 	.word	0xffffffff


	//   ....[69]....
        /*0c2c*/ 	.word	0xffffffff


	//   ....[70]....
        /*0c30*/ 	.word	0xffffffff


	//   ....[71]....
        /*0c34*/ 	.word	0xffffffff


	//   ....[72]....
        /*0c38*/ 	.word	0xffffffff


	//   ....[73]....
        /*0c3c*/ 	.word	0xffffffff


	//   ....[74]....
        /*0c40*/ 	.word	0xffffffff


	//   ....[75]....
        /*0c44*/ 	.word	0xffffffff


	//   ....[76]....
        /*0c48*/ 	.word	0xffffffff


	//   ....[77]....
        /*0c4c*/ 	.word	0xffffffff


	//   ....[78]....
        /*0c50*/ 	.word	0xffffffff


	//   ....[79]....
        /*0c54*/ 	.word	0xffffffff


	//   ....[80]....
        /*0c58*/ 	.word	0xffffffff


	//   ....[81]....
        /*0c5c*/ 	.word	0xffffffff


	//   ....[82]....
        /*0c60*/ 	.word	0xffffffff


	//   ....[83]....
        /*0c64*/ 	.word	0xffffffff


	//   ....[84]....
        /*0c68*/ 	.word	0xffffffff


	//   ....[85]....
        /*0c6c*/ 	.word	0xffffffff


	//   ....[86]....
        /*0c70*/ 	.word	0xffffffff


	//   ....[87]....
        /*0c74*/ 	.word	0xffffffff


	//   ....[88]....
        /*0c78*/ 	.word	0xffffffff


	//   ....[89]....
        /*0c7c*/ 	.word	0xffffffff


	//   ....[90]....
        /*0c80*/ 	.word	0xffffffff


	//   ....[91]....
        /*0c84*/ 	.word	0xffffffff


	//   ....[92]....
        /*0c88*/ 	.word	0xffffffff


	//   ....[93]....
        /*0c8c*/ 	.word	0xffffffff


	//   ....[94]....
        /*0c90*/ 	.word	0xffffffff


	//   ....[95]....
        /*0c94*/ 	.word	0xffffffff


	//   ....[96]....
        /*0c98*/ 	.word	0xffffffff


	//   ....[97]....
        /*0c9c*/ 	.word	0xffffffff


	//   ....[98]....
        /*0ca0*/ 	.word	0xffffffff


	//   ....[99]....
        /*0ca4*/ 	.word	0xffffffff


	//   ....[100]....
        /*0ca8*/ 	.word	0xffffffff


	//   ....[101]....
        /*0cac*/ 	.word	0xffffffff


	//   ....[102]....
        /*0cb0*/ 	.word	0xffffffff


	//   ....[103]....
        /*0cb4*/ 	.word	0xffffffff


	//   ....[104]....
        /*0cb8*/ 	.word	0xffffffff


	//   ....[105]....
        /*0cbc*/ 	.word	0xffffffff


	//   ....[106]....
        /*0cc0*/ 	.word	0xffffffff


	//   ....[107]....
        /*0cc4*/ 	.word	0xffffffff


	//   ....[108]....
        /*0cc8*/ 	.word	0xffffffff


	//   ....[109]....
        /*0ccc*/ 	.word	0xffffffff


	//   ....[110]....
        /*0cd0*/ 	.word	0xffffffff


	//   ....[111]....
        /*0cd4*/ 	.word	0xffffffff


	//   ....[112]....
        /*0cd8*/ 	.word	0xffffffff


	//   ....[113]....
        /*0cdc*/ 	.word	0xffffffff


	//   ....[114]....
        /*0ce0*/ 	.word	0xffffffff


	//   ....[115]....
        /*0ce4*/ 	.word	0xffffffff


	//   ....[116]....
        /*0ce8*/ 	.word	0xffffffff


	//   ....[117]....
        /*0cec*/ 	.word	0xffffffff


	//   ....[118]....
        /*0cf0*/ 	.word	0xffffffff


	//   ....[119]....
        /*0cf4*/ 	.word	0xffffffff


	//   ....[120]....
        /*0cf8*/ 	.word	0xffffffff


	//   ....[121]....
        /*0cfc*/ 	.word	0xffffffff


	//   ....[122]....
        /*0d00*/ 	.word	0xffffffff


	//   ....[123]....
        /*0d04*/ 	.word	0xffffffff


	//   ....[124]....
        /*0d08*/ 	.word	0xffffffff


	//   ....[125]....
        /*0d0c*/ 	.word	0xffffffff


	//   ....[126]....
        /*0d10*/ 	.word	0xffffffff


	//   ....[127]....
        /*0d14*/ 	.word	0xffffffff


	//   ....[128]....
        /*0d18*/ 	.word	0xffffffff


	//   ....[129]....
        /*0d1c*/ 	.word	0xffffffff


	//   ....[130]....
        /*0d20*/ 	.word	0xffffffff


	//   ....[131]....
        /*0d24*/ 	.word	0xffffffff


	//   ....[132]....
        /*0d28*/ 	.word	0xffffffff


	//   ....[133]....
        /*0d2c*/ 	.word	0xffffffff


	//   ....[134]....
        /*0d30*/ 	.word	0xffffffff


	//   ....[135]....
        /*0d34*/ 	.word	0xffffffff


	//   ....[136]....
        /*0d38*/ 	.word	0xffffffff


	//   ....[137]....
        /*0d3c*/ 	.word	0xffffffff


	//   ....[138]....
        /*0d40*/ 	.word	0x0500000f


	//   ....[139]....
        /*0d44*/ 	.word	0x0500000f


	//   ....[140]....
        /*0d48*/ 	.word	0x0500000f


	//   ....[141]....
        /*0d4c*/ 	.word	0x0500000f


	//   ....[142]....
        /*0d50*/ 	.word	0x0500000f


	//   ....[143]....
        /*0d54*/ 	.word	0x0500000f


	//   ....[144]....
        /*0d58*/ 	.word	0x0500000f


	//   ....[145]....
        /*0d5c*/ 	.word	0x0500000f


	//   ....[146]....
        /*0d60*/ 	.word	0x0500000f


	//   ....[147]....
        /*0d64*/ 	.word	0x0500000f


	//   ....[148]....
        /*0d68*/ 	.word	0x0500000f


	//   ....[149]....
        /*0d6c*/ 	.word	0x0500000f


	//   ....[150]....
        /*0d70*/ 	.word	0x0500000f


	//   ....[151]....
        /*0d74*/ 	.word	0x0500000f


	//   ....[152]....
        /*0d78*/ 	.word	0x0500000f


	//   ....[153]....
        /*0d7c*/ 	.word	0x0500000f


	//   ....[154]....
        /*0d80*/ 	.word	0x0500000f


	//   ....[155]....
        /*0d84*/ 	.word	0x0500000f


	//   ....[156]....
        /*0d88*/ 	.word	0x0500000f


	//   ....[157]....
        /*0d8c*/ 	.word	0x0500000f


	//   ....[158]....
        /*0d90*/ 	.word	0x0500000f


	//   ....[159]....
        /*0d94*/ 	.word	0x0500000f


	//   ....[160]....
        /*0d98*/ 	.word	0x0500000f


	//   ....[161]....
        /*0d9c*/ 	.word	0x0500000f


	//   ....[162]....
        /*0da0*/ 	.word	0x0500000f


	//   ....[163]....
        /*0da4*/ 	.word	0x0500000f


	//   ....[164]....
        /*0da8*/ 	.word	0x0500000f


	//   ....[165]....
        /*0dac*/ 	.word	0x0500000f


	//   ....[166]....
        /*0db0*/ 	.word	0x0500000f


	//   ....[167]....
        /*0db4*/ 	.word	0x0500000f


	//   ....[168]....
        /*0db8*/ 	.word	0x0500000f


	//   ....[169]....
        /*0dbc*/ 	.word	0x0500000f


	//   ....[170]....
        /*0dc0*/ 	.word	0x0500000f


	//   ....[171]....
        /*0dc4*/ 	.word	0x0500000f


	//   ....[172]....
        /*0dc8*/ 	.word	0x0500000f


	//   ....[173]....
        /*0dcc*/ 	.word	0x0500000f


	//   ....[174]....
        /*0dd0*/ 	.word	0x0500000f


	//   ....[175]....
        /*0dd4*/ 	.word	0x0500000f


	//   ....[176]....
        /*0dd8*/ 	.word	0x0500000f


	//   ....[177]....
        /*0ddc*/ 	.word	0x0500000f


	//   ....[178]....
        /*0de0*/ 	.word	0x0500000f


	//   ....[179]....
        /*0de4*/ 	.word	0x0500000f


	//   ....[180]....
        /*0de8*/ 	.word	0x0500000f


	//   ....[181]....
        /*0dec*/ 	.word	0x0500000f


	//   ....[182]....
        /*0df0*/ 	.word	0x0500000f


	//   ....[183]....
        /*0df4*/ 	.word	0x0500000f


	//   ....[184]....
        /*0df8*/ 	.word	0x0500000f


	//   ....[185]....
        /*0dfc*/ 	.word	0x0500000f


	//   ....[186]....
        /*0e00*/ 	.word	0x0500000f


	//   ....[187]....
        /*0e04*/ 	.word	0x0500000f


	//   ....[188]....
        /*0e08*/ 	.word	0x0500000f


	//   ....[189]....
        /*0e0c*/ 	.word	0x0500000f


	//   ....[190]....
        /*0e10*/ 	.word	0x0500000f


	//   ....[191]....
        /*0e14*/ 	.word	0x0500000f


	//   ....[192]....
        /*0e18*/ 	.word	0x0500000f


	//   ....[193]....
        /*0e1c*/ 	.word	0x0500000f


	//   ....[194]....
        /*0e20*/ 	.word	0x0500000f


	//   ....[195]....
        /*0e24*/ 	.word	0x0500000f


	//   ....[196]....
        /*0e28*/ 	.word	0x0500000f


	//   ....[197]....
        /*0e2c*/ 	.word	0x0500000f


	//   ....[198]....
        /*0e30*/ 	.word	0x0500000f


	//   ....[199]....
        /*0e34*/ 	.word	0x0500000f


	//   ....[200]....
        /*0e38*/ 	.word	0x0500000f


	//   ....[201]....
        /*0e3c*/ 	.word	0x0500000f


	//   ....[202]....
        /*0e40*/ 	.word	0x0500000f


	//   ....[203]....
        /*0e44*/ 	.word	0x0500000f


	//   ....[204]....
        /*0e48*/ 	.word	0x0500000f


	//   ....[205]....
        /*0e4c*/ 	.word	0x0500000f


	//   ....[206]....
        /*0e50*/ 	.word	0x0500000f


	//   ....[207]....
        /*0e54*/ 	.word	0x0500000f


	//   ....[208]....
        /*0e58*/ 	.word	0x0500000f


	//   ....[209]....
        /*0e5c*/ 	.word	0x0500000f


	//   ....[210]....
        /*0e60*/ 	.word	0x0500000f


	//   ....[211]....
        /*0e64*/ 	.word	0x0500000f


	//   ....[212]....
        /*0e68*/ 	.word	0x0500000f


	//   ....[213]....
        /*0e6c*/ 	.word	0x0500000f


	//   ....[214]....
        /*0e70*/ 	.word	0x0500000f


	//   ....[215]....
        /*0e74*/ 	.word	0x0500000f


	//   ....[216]....
        /*0e78*/ 	.word	0x0500000f


	//   ....[217]....
        /*0e7c*/ 	.word	0x0500000f


	//   ....[218]....
        /*0e80*/ 	.word	0x0500000f


	//   ....[219]....
        /*0e84*/ 	.word	0x0500000f


	//   ....[220]....
        /*0e88*/ 	.word	0x0500000f


	//   ....[221]....
        /*0e8c*/ 	.word	0x0500000f


	//   ....[222]....
        /*0e90*/ 	.word	0x0500000f


	//   ....[223]....
        /*0e94*/ 	.word	0x0500000f


	//   ....[224]....
        /*0e98*/ 	.word	0x0500000f


	//   ....[225]....
        /*0e9c*/ 	.word	0x0500000f


	//   ....[226]....
        /*0ea0*/ 	.word	0x0500000f


	//   ....[227]....
        /*0ea4*/ 	.word	0x0500000f


	//   ....[228]....
        /*0ea8*/ 	.word	0xffffffff


	//   ....[229]....
        /*0eac*/ 	.word	0xffffffff


	//   ....[230]....
        /*0eb0*/ 	.word	0xffffffff


	//   ....[231]....
        /*0eb4*/ 	.word	0xffffffff


	//   ....[232]....
        /*0eb8*/ 	.word	0xffffffff


	//   ....[233]....
        /*0ebc*/ 	.word	0xffffffff


	//----- nvinfo : EIATTR_COOP_GROUP_INSTR_OFFSETS
	.align		4
.L_469:
        /*0ec0*/ 	.byte	0x04, 0x28
        /*0ec2*/ 	.short	(.L_471 - .L_470)


	//   ....[0]....
.L_470:
        /*0ec4*/ 	.word	0x000000c0


	//   ....[1]....
        /*0ec8*/ 	.word	0x000001f0


	//   ....[2]....
        /*0ecc*/ 	.word	0x00000240


	//   ....[3]....
        /*0ed0*/ 	.word	0x00000490


	//   ....[4]....
        /*0ed4*/ 	.word	0x000005f0


	//   ....[5]....
        /*0ed8*/ 	.word	0x00000710


	//   ....[6]....
        /*0edc*/ 	.word	0x00000870


	//   ....[7]....
        /*0ee0*/ 	.word	0x000076e0


	//   ....[8]....
        /*0ee4*/ 	.word	0x00008400


	//   ....[9]....
        /*0ee8*/ 	.word	0x00008410


	//   ....[10]....
        /*0eec*/ 	.word	0x00008420


	//   ....[11]....
        /*0ef0*/ 	.word	0x00008430


	//   ....[12]....
        /*0ef4*/ 	.word	0x00008770


	//   ....[13]....
        /*0ef8*/ 	.word	0x00008780


	//   ....[14]....
        /*0efc*/ 	.word	0x00008790


	//   ....[15]....
        /*0f00*/ 	.word	0x000087a0


	//   ....[16]....
        /*0f04*/ 	.word	0x00009ad0


	//   ....[17]....
        /*0f08*/ 	.word	0x00009af0


	//   ....[18]....
        /*0f0c*/ 	.word	0x00009b00


	//   ....[19]....
        /*0f10*/ 	.word	0x00009b10


	//   ....[20]....
        /*0f14*/ 	.word	0x00009bf0


	//   ....[21]....
        /*0f18*/ 	.word	0x00009c10


	//   ....[22]....
        /*0f1c*/ 	.word	0x00009c20


	//   ....[23]....
        /*0f20*/ 	.word	0x00009c30


	//   ....[24]....
        /*0f24*/ 	.word	0x0000cbe0


	//   ....[25]....
        /*0f28*/ 	.word	0x0000cdf0


	//   ....[26]....
        /*0f2c*/ 	.word	0x0000de40


	//   ....[27]....
        /*0f30*/ 	.word	0x0000dfb0


	//   ....[28]....
        /*0f34*/ 	.word	0x0000dff0


	//   ....[29]....
        /*0f38*/ 	.word	0x0000e010


	//   ....[30]....
        /*0f3c*/ 	.word	0x00017a80


	//   ....[31]....
        /*0f40*/ 	.word	0x00017b20


	//   ....[32]....
        /*0f44*/ 	.word	0x00017ba0


	//   ....[33]....
        /*0f48*/ 	.word	0x00017bd0


	//   ....[34]....
        /*0f4c*/ 	.word	0x00021310


	//   ....[35]....
        /*0f50*/ 	.word	0x00021520


	//   ....[36]....
        /*0f54*/ 	.word	0x000224e0


	//   ....[37]....
        /*0f58*/ 	.word	0x00022590


	//   ....[38]....
        /*0f5c*/ 	.word	0x00022720


	//   ....[39]....
        /*0f60*/ 	.word	0x00022740


	//   ....[40]....
        /*0f64*/ 	.word	0x0002ab90


	//   ....[41]....
        /*0f68*/ 	.word	0x0002abb0


	//   ....[42]....
        /*0f6c*/ 	.word	0x0002abf0


	//   ....[43]....
        /*0f70*/ 	.word	0x0002ac20


	//   ....[44]....
        /*0f74*/ 	.word	0x0002ce50


	//   ....[45]....
        /*0f78*/ 	.word	0x0002ce70


	//   ....[46]....
        /*0f7c*/ 	.word	0x0002cea0


	//   ....[47]....
        /*0f80*/ 	.word	0x0002ceb0


	//   ....[48]....
        /*0f84*/ 	.word	0x0002d820


	//   ....[49]....
        /*0f88*/ 	.word	0x0002d830


	//   ....[50]....
        /*0f8c*/ 	.word	0x0002d9c0


	//   ....[51]....
        /*0f90*/ 	.word	0x0002d9d0


	//   ....[52]....
        /*0f94*/ 	.word	0x0002db60


	//   ....[53]....
        /*0f98*/ 	.word	0x0002db70


	//   ....[54]....
        /*0f9c*/ 	.word	0x0002dd00


	//   ....[55]....
        /*0fa0*/ 	.word	0x0002dd10


	//   ....[56]....
        /*0fa4*/ 	.word	0x0002e140


	//   ....[57]....
        /*0fa8*/ 	.word	0x0002e150


	//   ....[58]....
        /*0fac*/ 	.word	0x0002ee00


	//   ....[59]....
        /*0fb0*/ 	.word	0x0002ee10


	//   ....[60]....
        /*0fb4*/ 	.word	0x00030360


	//   ....[61]....
        /*0fb8*/ 	.word	0x00030370


	//   ....[62]....
        /*0fbc*/ 	.word	0x00030510


	//   ....[63]....
        /*0fc0*/ 	.word	0x00030520


	//   ....[64]....
        /*0fc4*/ 	.word	0x000306b0


	//   ....[65]....
        /*0fc8*/ 	.word	0x000306c0


	//   ....[66]....
        /*0fcc*/ 	.word	0x00030850


	//   ....[67]....
        /*0fd0*/ 	.word	0x00030860


	//   ....[68]....
        /*0fd4*/ 	.word	0x00030a50


	//   ....[69]....
        /*0fd8*/ 	.word	0x00030c80


	//   ....[70]....
        /*0fdc*/ 	.word	0x00030cb0


	//   ....[71]....
        /*0fe0*/ 	.word	0x00030ce0


	//   ....[72]....
        /*0fe4*/ 	.word	0x00030d10


	//   ....[73]....
        /*0fe8*/ 	.word	0x00030d40


	//   ....[74]....
        /*0fec*/ 	.word	0x00030d70


	//   ....[75]....
        /*0ff0*/ 	.word	0x00030f10


	//   ....[76]....
        /*0ff4*/ 	.word	0x00030f40


	//   ....[77]....
        /*0ff8*/ 	.word	0x00030f70


	//   ....[78]....
        /*0ffc*/ 	.word	0x00030fa0


	//   ....[79]....
        /*1000*/ 	.word	0x00030fd0


	//   ....[80]....
        /*1004*/ 	.word	0x00031000


	//   ....[81]....
        /*1008*/ 	.word	0x000310a0


	//   ....[82]....
        /*100c*/ 	.word	0x000310d0


	//   ....[83]....
        /*1010*/ 	.word	0x000310e0


	//   ....[84]....
        /*1014*/ 	.word	0x00031110


	//   ....[85]....
        /*1018*/ 	.word	0x00032a00


	//   ....[86]....
        /*101c*/ 	.word	0x00034a00


	//   ....[87]....
        /*1020*/ 	.word	0x000354d0


	//   ....[88]....
        /*1024*/ 	.word	0x000354e0


	//   ....[89]....
        /*1028*/ 	.word	0x00035500


	//   ....[90]....
        /*102c*/ 	.word	0x00035520


	//   ....[91]....
        /*1030*/ 	.word	0x00035610


	//   ....[92]....
        /*1034*/ 	.word	0x000356a0


	//   ....[93]....
        /*1038*/ 	.word	0x000356d0


	//   ....[94]....
        /*103c*/ 	.word	0x00035750


	//   ....[95]....
        /*1040*/ 	.word	0x00035780


	//   ....[96]....
        /*1044*/ 	.word	0x00035800


	//   ....[97]....
        /*1048*/ 	.word	0x00035830


	//   ....[98]....
        /*104c*/ 	.word	0x000358b0


	//   ....[99]....
        /*1050*/ 	.word	0x000358e0


	//   ....[100]....
        /*1054*/ 	.word	0x00035940


	//   ....[101]....
        /*1058*/ 	.word	0x00035950


	//   ....[102]....
        /*105c*/ 	.word	0x000359c0


	//   ....[103]....
        /*1060*/ 	.word	0x000360a0


	//   ....[104]....
        /*1064*/ 	.word	0x000360e0


	//   ....[105]....
        /*1068*/ 	.word	0x00036100


	//   ....[106]....
        /*106c*/ 	.word	0x000361a0


	//   ....[107]....
        /*1070*/ 	.word	0x00036260


	//   ....[108]....
        /*1074*/ 	.word	0x00036270


	//   ....[109]....
        /*1078*/ 	.word	0x00036330


	//   ....[110]....
        /*107c*/ 	.word	0x00036340


	//   ....[111]....
        /*1080*/ 	.word	0x000363e0


	//   ....[112]....
        /*1084*/ 	.word	0x000363f0


	//   ....[113]....
        /*1088*/ 	.word	0x000364a0


	//   ....[114]....
        /*108c*/ 	.word	0x000364b0


	//   ....[115]....
        /*1090*/ 	.word	0x00036560


	//   ....[116]....
        /*1094*/ 	.word	0x00036570


	//   ....[117]....
        /*1098*/ 	.word	0x00036580


	//   ....[118]....
        /*109c*/ 	.word	0x000365f0


	//   ....[119]....
        /*10a0*/ 	.word	0x000391e0


	//   ....[120]....
        /*10a4*/ 	.word	0x000391f0


	//   ....[121]....
        /*10a8*/ 	.word	0x00039230


	//   ....[122]....
        /*10ac*/ 	.word	0x00039270


	//   ....[123]....
        /*10b0*/ 	.word	0x000392a0


	//   ....[124]....
        /*10b4*/ 	.word	0x000392d0


	//   ....[125]....
        /*10b8*/ 	.word	0x00039300


	//   ....[126]....
        /*10bc*/ 	.word	0x00039330


	//   ....[127]....
        /*10c0*/ 	.word	0x00039500


	//   ....[128]....
        /*10c4*/ 	.word	0x00039530


	//   ....[129]....
        /*10c8*/ 	.word	0x00039560


	//   ....[130]....
        /*10cc*/ 	.word	0x00039590


	//   ....[131]....
        /*10d0*/ 	.word	0x000395c0


	//   ....[132]....
        /*10d4*/ 	.word	0x000395f0


	//   ....[133]....
        /*10d8*/ 	.word	0x000396c0


	//   ....[134]....
        /*10dc*/ 	.word	0x000396e0


	//   ....[135]....
        /*10e0*/ 	.word	0x000396f0


	//   ....[136]....
        /*10e4*/ 	.word	0x00039770


	//   ....[137]....
        /*10e8*/ 	.word	0x0003a2b0


	//   ....[138]....
        /*10ec*/ 	.word	0x0003a6d0


	//   ....[139]....
        /*10f0*/ 	.word	0x0003a770


	//   ....[140]....
        /*10f4*/ 	.word	0x0003a800


	//   ....[141]....
        /*10f8*/ 	.word	0x0003a850


	//   ....[142]....
        /*10fc*/ 	.word	0x0003a8a0


	//   ....[143]....
        /*1100*/ 	.word	0x0003a940


	//   ....[144]....
        /*1104*/ 	.word	0x0003a9d0


	//   ....[145]....
        /*1108*/ 	.word	0x0003aa20


	//   ....[146]....
        /*110c*/ 	.word	0x0003aa70


	//   ....[147]....
        /*1110*/ 	.word	0x0003ab60


	//   ....[148]....
        /*1114*/ 	.word	0x0003ac10


	//   ....[149]....
        /*1118*/ 	.word	0x0003ac90


	//   ....[150]....
        /*111c*/ 	.word	0x0003ad00


	//   ....[151]....
        /*1120*/ 	.word	0x0003ae70


	//   ....[152]....
        /*1124*/ 	.word	0x0003afb0


	//   ....[153]....
        /*1128*/ 	.word	0x0003b000


	//   ....[154]....
        /*112c*/ 	.word	0x0003b060


	//   ....[155]....
        /*1130*/ 	.word	0x0003b310


	//   ....[156]....
        /*1134*/ 	.word	0x0003b360


	//   ....[157]....
        /*1138*/ 	.word	0x0003b3f0


	//   ....[158]....
        /*113c*/ 	.word	0x0003b480


	//   ....[159]....
        /*1140*/ 	.word	0x0003b510


	//   ....[160]....
        /*1144*/ 	.word	0x0003b5a0


	//   ....[161]....
        /*1148*/ 	.word	0x0003b630


	//   ....[162]....
        /*114c*/ 	.word	0x0003b6c0


	//   ....[163]....
        /*1150*/ 	.word	0x0003b740


	//   ....[164]....
        /*1154*/ 	.word	0x0003b790


	//   ....[165]....
        /*1158*/ 	.word	0x0003b820


	//   ....[166]....
        /*115c*/ 	.word	0x0003b8b0


	//   ....[167]....
        /*1160*/ 	.word	0x0003b930


	//   ....[168]....
        /*1164*/ 	.word	0x0003b980


	//   ....[169]....
        /*1168*/ 	.word	0x0003ba10


	//   ....[170]....
        /*116c*/ 	.word	0x0003baa0


	//   ....[171]....
        /*1170*/ 	.word	0x0003bb30


	//   ....[172]....
        /*1174*/ 	.word	0x0003bbc0


	//   ....[173]....
        /*1178*/ 	.word	0x0003bc50


	//   ....[174]....
        /*117c*/ 	.word	0x0003bce0


	//   ....[175]....
        /*1180*/ 	.word	0x0003bda0


	//   ....[176]....
        /*1184*/ 	.word	0x0003c080


	//   ....[177]....
        /*1188*/ 	.word	0x0003c210


	//   ....[178]....
        /*118c*/ 	.word	0x0003c270


	//   ....[179]....
        /*1190*/ 	.word	0x0003c2d0


	//   ....[180]....
        /*1194*/ 	.word	0x0003c330


	//   ....[181]....
        /*1198*/ 	.word	0x0003c3d0


	//   ....[182]....
        /*119c*/ 	.word	0x0003c4c0


	//   ....[183]....
        /*11a0*/ 	.word	0x0003c5f0


	//   ....[184]....
        /*11a4*/ 	.word	0x0003c690


	//   ....[185]....
        /*11a8*/ 	.word	0x0003c760


	//   ....[186]....
        /*11ac*/ 	.word	0x0003c800


	//   ....[187]....
        /*11b0*/ 	.word	0x0003c8d0


	//   ....[188]....
        /*11b4*/ 	.word	0x0003c970


	//   ....[189]....
        /*11b8*/ 	.word	0x0003ca40


	//   ....[190]....
        /*11bc*/ 	.word	0x0003cae0


	//   ....[191]....
        /*11c0*/ 	.word	0x0003cb90


	//   ....[192]....
        /*11c4*/ 	.word	0x0003cc70


	//   ....[193]....
        /*11c8*/ 	.word	0x0003ced0


	//   ....[194]....
        /*11cc*/ 	.word	0x0003cf80


	//   ....[195]....
        /*11d0*/ 	.word	0x0003d080


	//   ....[196]....
        /*11d4*/ 	.word	0x0003d170


	//   ....[197]....
        /*11d8*/ 	.word	0x0003d200


	//   ....[198]....
        /*11dc*/ 	.word	0x0003d2f0


	//   ....[199]....
        /*11e0*/ 	.word	0x0003d380


	//   ....[200]....
        /*11e4*/ 	.word	0x0003d470


	//   ....[201]....
        /*11e8*/ 	.word	0x0003d500


	//   ....[202]....
        /*11ec*/ 	.word	0x0003d5f0


	//   ....[203]....
        /*11f0*/ 	.word	0x0003d680


	//   ....[204]....
        /*11f4*/ 	.word	0x0003d760


	//   ....[205]....
        /*11f8*/ 	.word	0x0003d890


	//   ....[206]....
        /*11fc*/ 	.word	0x0003d8e0


	//   ....[207]....
        /*1200*/ 	.word	0x0003d940


	//   ....[208]....
        /*1204*/ 	.word	0x0003d9e0


	//   ....[209]....
        /*1208*/ 	.word	0x0003dd80


	//   ....[210]....
        /*120c*/ 	.word	0x0003de20


	//   ....[211]....
        /*1210*/ 	.word	0x0003dfc0


	//   ....[212]....
        /*1214*/ 	.word	0x0003e040


	//   ....[213]....
        /*1218*/ 	.word	0x0003e0c0


	//   ....[214]....
        /*121c*/ 	.word	0x0003e140


	//   ....[215]....
        /*1220*/ 	.word	0x0003e1c0


	//   ....[216]....
        /*1224*/ 	.word	0x0003e250


	//   ....[217]....
        /*1228*/ 	.word	0x0003e2f0


	//   ....[218]....
        /*122c*/ 	.word	0x0003e3a0


	//   ....[219]....
        /*1230*/ 	.word	0x0003e420


	//   ....[220]....
        /*1234*/ 	.word	0x0003e4a0


	//   ....[221]....
        /*1238*/ 	.word	0x0003e520


	//   ....[222]....
        /*123c*/ 	.word	0x0003e5b0


	//   ....[223]....
        /*1240*/ 	.word	0x0003e630


	//   ....[224]....
        /*1244*/ 	.word	0x0003e6e0


	//   ....[225]....
        /*1248*/ 	.word	0x0003e730


	//   ....[226]....
        /*124c*/ 	.word	0x0003e7f0


	//   ....[227]....
        /*1250*/ 	.word	0x0003e920


	//   ....[228]....
        /*1254*/ 	.word	0x00040480


	//   ....[229]....
        /*1258*/ 	.word	0x00040670


	//   ....[230]....
        /*125c*/ 	.word	0x00041830


	//   ....[231]....
        /*1260*/ 	.word	0x00041860


	//   ....[232]....
        /*1264*/ 	.word	0x00041880


	//   ....[233]....
        /*1268*/ 	.word	0x00041890


	//----- nvinfo : EIATTR_REG_RECONFIG
	.align		4
.L_471:
        /*126c*/ 	.byte	0x01, 0x54
	.zero		2


	//----- nvinfo : EIATTR_SYSCALL_OFFSETS
	.align		4
        /*1270*/ 	.byte	0x04, 0x46
        /*1272*/ 	.short	(.L_473 - .L_472)


	//   ....[0]....
.L_472:
        /*1274*/ 	.word	0x00002600


	//   ....[1]....
        /*1278*/ 	.word	0x00002750


	//   ....[2]....
        /*127c*/ 	.word	0x00007c20


	//   ....[3]....
        /*1280*/ 	.word	0x000081b0


	//   ....[4]....
        /*1284*/ 	.word	0x00034630


	//   ....[5]....
        /*1288*/ 	.word	0x00034780


	//   ....[6]....
        /*128c*/ 	.word	0x00034870


	//   ....[7]....
        /*1290*/ 	.word	0x000350d0


	//   ....[8]....
        /*1294*/ 	.word	0x00035cd0


	//----- nvinfo : EIATTR_MBARRIER_INSTR_OFFSETS
	.align		4
.L_473:
        /*1298*/ 	.byte	0x04, 0x39
        /*129a*/ 	.short	(.L_475 - .L_474)


	//   ....[0]....
.L_474:
        /*129c*/ 	.word	0x00000330
        /*12a0*/ 	.word	0x000000ff
        /*12a4*/ 	.word	0x00032400
        /*12a8*/ 	.short	0x0100
        /*12aa*/ 	.byte	0x08
	.zero		1


	//   ....[1]....
        /*12ac*/ 	.word	0x00000340
        /*12b0*/ 	.word	0x000000ff
        /*12b4*/ 	.word	0x00032410
        /*12b8*/ 	.short	0x0100
        /*12ba*/ 	.byte	0x08
	.zero		1


	//   ....[2]....
        /*12bc*/ 	.word	0x00000350
        /*12c0*/ 	.word	0x000000ff
        /*12c4*/ 	.word	0x00032420
        /*12c8*/ 	.short	0x0100
        /*12ca*/ 	.byte	0x08
	.zero		1


	//   ....[3]....
        /*12cc*/ 	.word	0x00000440
        /*12d0*/ 	.word	0x000000ff
        /*12d4*/ 	.word	0x00032430
        /*12d8*/ 	.short	0x0100
        /*12da*/ 	.byte	0x08
	.zero		1


	//   ....[4]....
        /*12dc*/ 	.word	0x00000450
        /*12e0*/ 	.word	0x000000ff
        /*12e4*/ 	.word	0x00032440
        /*12e8*/ 	.short	0x0100
        /*12ea*/ 	.byte	0x08
	.zero		1


	//   ....[5]....
        /*12ec*/ 	.word	0x00000460
        /*12f0*/ 	.word	0x000000ff
        /*12f4*/ 	.word	0x00032438
        /*12f8*/ 	.short	0x0100
        /*12fa*/ 	.byte	0x08
	.zero		1


	//   ....[6]....
        /*12fc*/ 	.word	0x00000470
        /*1300*/ 	.word	0x000000ff
        /*1304*/ 	.word	0x00032448
        /*1308*/ 	.short	0x0100
        /*130a*/ 	.byte	0x08
	.zero		1


	//   ....[7]....
        /*130c*/ 	.word	0x000005a0
        /*1310*/ 	.word	0x000000ff
        /*1314*/ 	.word	0x00032450
        /*1318*/ 	.short	0x0100
        /*131a*/ 	.byte	0x08
	.zero		1


	//   ....[8]....
        /*131c*/ 	.word	0x000005b0
        /*1320*/ 	.word	0x000000ff
        /*1324*/ 	.word	0x00032460
        /*1328*/ 	.short	0x0100
        /*132a*/ 	.byte	0x08
	.zero		1


	//   ....[9]....
        /*132c*/ 	.word	0x000005c0
        /*1330*/ 	.word	0x000000ff
        /*1334*/ 	.word	0x00032458
        /*1338*/ 	.short	0x0100
        /*133a*/ 	.byte	0x08
	.zero		1


	//   ....[10]....
        /*133c*/ 	.word	0x000005d0
        /*1340*/ 	.word	0x000000ff
        /*1344*/ 	.word	0x00032468
        /*1348*/ 	.short	0x0100
        /*134a*/ 	.byte	0x08
	.zero		1


	//   ....[11]....
        /*134c*/ 	.word	0x000006c0
        /*1350*/ 	.word	0x000000ff
        /*1354*/ 	.word	0x00032470
        /*1358*/ 	.short	0x0100
        /*135a*/ 	.byte	0x06
	.zero		1


	//   ....[12]....
        /*135c*/ 	.word	0x000006d0
        /*1360*/ 	.word	0x000000ff
        /*1364*/ 	.word	0x00032480
        /*1368*/ 	.short	0x0100
        /*136a*/ 	.byte	0x06
	.zero		1


	//   ....[13]....
        /*136c*/ 	.word	0x000006e0
        /*1370*/ 	.word	0x000000ff
        /*1374*/ 	.word	0x00032478
        /*1378*/ 	.short	0x0100
        /*137a*/ 	.byte	0x06
	.zero		1


	//   ....[14]....
        /*137c*/ 	.word	0x000006f0
        /*1380*/ 	.word	0x000000ff
        /*1384*/ 	.word	0x00032488
        /*1388*/ 	.short	0x0100
        /*138a*/ 	.byte	0x06
	.zero		1


	//   ....[15]....
        /*138c*/ 	.word	0x00000820
        /*1390*/ 	.word	0x000000ff
        /*1394*/ 	.word	0x00032490
        /*1398*/ 	.short	0x0100
        /*139a*/ 	.byte	0x08
	.zero		1


	//   ....[16]....
        /*139c*/ 	.word	0x00000830
        /*13a0*/ 	.word	0x000000ff
        /*13a4*/ 	.word	0x000324a0
        /*13a8*/ 	.short	0x0100
        /*13aa*/ 	.byte	0x08
	.zero		1


	//   ....[17]....
        /*13ac*/ 	.word	0x00000840
        /*13b0*/ 	.word	0x000000ff
        /*13b4*/ 	.word	0x00032498
        /*13b8*/ 	.short	0x0100
        /*13ba*/ 	.byte	0x08
	.zero		1


	//   ....[18]....
        /*13bc*/ 	.word	0x00000850
        /*13c0*/ 	.word	0x000000ff
        /*13c4*/ 	.word	0x000324a8
        /*13c8*/ 	.short	0x0100
        /*13ca*/ 	.byte	0x08
	.zero		1


	//   ....[19]....
        /*13cc*/ 	.word	0x00000980
        /*13d0*/ 	.word	0x000000ff
        /*13d4*/ 	.word	0x000324b0
        /*13d8*/ 	.short	0x0100
        /*13da*/ 	.byte	0x08
	.zero		1


	//   ....[20]....
        /*13dc*/ 	.word	0x00000990
        /*13e0*/ 	.word	0x000000ff
        /*13e4*/ 	.word	0x000324c0
        /*13e8*/ 	.short	0x0100
        /*13ea*/ 	.byte	0x08
	.zero		1


	//   ....[21]....
        /*13ec*/ 	.word	0x000009a0
        /*13f0*/ 	.word	0x000000ff
        /*13f4*/ 	.word	0x000324b8
        /*13f8*/ 	.short	0x0100
        /*13fa*/ 	.byte	0x08
	.zero		1


	//   ....[22]....
        /*13fc*/ 	.word	0x000009b0
        /*1400*/ 	.word	0x000000ff
        /*1404*/ 	.word	0x000324c8
        /*1408*/ 	.short	0x0100
        /*140a*/ 	.byte	0x08
	.zero		1


	//   ....[23]....
        /*140c*/ 	.word	0x00003900
        /*1410*/ 	.word	0x00000044
        /*1414*/ 	.word	0x00032490
        /*1418*/ 	.short	0x010a
        /*141a*/ 	.byte	0x3f
	.zero		1


	//   ....[24]....
        /*141c*/ 	.word	0x00004ee0
        /*1420*/ 	.word	0x00000044
        /*1424*/ 	.word	0x00032490
        /*1428*/ 	.short	0x010a
        /*142a*/ 	.byte	0x3f
	.zero		1


	//   ....[25]....
        /*142c*/ 	.word	0x00006080
        /*1430*/ 	.word	0x00000044
        /*1434*/ 	.word	0x00032490
        /*1438*/ 	.short	0x010a
        /*143a*/ 	.byte	0x3f
	.zero		1


	//   ....[26]....
        /*143c*/ 	.word	0x000062b0
        /*1440*/ 	.word	0x00000004
        /*1444*/ 	.word	0x00000000
        /*1448*/ 	.short	0x0101
        /*144a*/ 	.byte	0x3f
	.zero		1


	//   ....[27]....
        /*144c*/ 	.word	0x000062f0
        /*1450*/ 	.word	0x00000044
        /*1454*/ 	.word	0x000324b0
        /*1458*/ 	.short	0x010a
        /*145a*/ 	.byte	0x3f
	.zero		1


	//   ....[28]....
        /*145c*/ 	.word	0x00006940
        /*1460*/ 	.word	0x00000044
        /*1464*/ 	.word	0x00000000
        /*1468*/ 	.short	0x0101
        /*146a*/ 	.byte	0x3f
	.zero		1


	//   ....[29]....
        /*146c*/ 	.word	0x00007f30
        /*1470*/ 	.word	0x00000002
        /*1474*/ 	.word	0x00032400
        /*1478*/ 	.short	0x010a
        /*147a*/ 	.byte	0x3f
	.zero		1


	//   ....[30]....
        /*147c*/ 	.word	0x00007f80
        /*1480*/ 	.word	0x00000002
        /*1484*/ 	.word	0x00032400
        /*1488*/ 	.short	0x010a
        /*148a*/ 	.byte	0x3f
	.zero		1


	//   ....[31]....
        /*148c*/ 	.word	0x00008a00
        /*1490*/ 	.word	0x00000002
        /*1494*/ 	.word	0x00032400
        /*1498*/ 	.short	0x010a
        /*149a*/ 	.byte	0x3f
	.zero		1


	//   ....[32]....
        /*149c*/ 	.word	0x00009f60
        /*14a0*/ 	.word	0x00000002
        /*14a4*/ 	.word	0x00032400
        /*14a8*/ 	.short	0x010a
        /*14aa*/ 	.byte	0x3f
	.zero		1


	//   ....[33]....
        /*14ac*/ 	.word	0x0000b670
        /*14b0*/ 	.word	0x00000005
        /*14b4*/ 	.word	0x00000000
        /*14b8*/ 	.short	0x010a
        /*14ba*/ 	.byte	0x3f
	.zero		1


	//   ....[34]....
        /*14bc*/ 	.word	0x0000b770
        /*14c0*/ 	.word	0x00000002
        /*14c4*/ 	.word	0x00000000
        /*14c8*/ 	.short	0x010a
        /*14ca*/ 	.byte	0x3f
	.zero		1


	//   ....[35]....
        /*14cc*/ 	.word	0x0000bba0
        /*14d0*/ 	.word	0x00000010
        /*14d4*/ 	.word	0x00000000
        /*14d8*/ 	.short	0x010a
        /*14da*/ 	.byte	0x3f
	.zero		1


	//   ....[36]....
        /*14dc*/ 	.word	0x0000bc50
        /*14e0*/ 	.word	0x00000004
        /*14e4*/ 	.word	0x00000000
        /*14e8*/ 	.short	0x010a
        /*14ea*/ 	.byte	0x3f
	.zero		1


	//   ....[37]....
        /*14ec*/ 	.word	0x0000c960
        /*14f0*/ 	.word	0x00000004
        /*14f4*/ 	.word	0x00000000
        /*14f8*/ 	.short	0x0101
        /*14fa*/ 	.byte	0x3f
	.zero		1


	//   ....[38]....
        /*14fc*/ 	.word	0x00016040
        /*1500*/ 	.word	0x00000002
        /*1504*/ 	.word	0x00000000
        /*1508*/ 	.short	0x0101
        /*150a*/ 	.byte	0x3f
	.zero		1


	//   ....[39]....
        /*150c*/ 	.word	0x000164f0
        /*1510*/ 	.word	0x00000007
        /*1514*/ 	.word	0x00000000
        /*1518*/ 	.short	0x010a
        /*151a*/ 	.byte	0x3f
	.zero		1


	//   ....[40]....
        /*151c*/ 	.word	0x000165f0
        /*1520*/ 	.word	0x00000000
        /*1524*/ 	.word	0x00000000
        /*1528*/ 	.short	0x010a
        /*152a*/ 	.byte	0x3f
	.zero		1


	//   ....[41]....
        /*152c*/ 	.word	0x00016a20
        /*1530*/ 	.word	0x00000014
        /*1534*/ 	.word	0x00000000
        /*1538*/ 	.short	0x010a
        /*153a*/ 	.byte	0x3f
	.zero		1


	//   ....[42]....
        /*153c*/ 	.word	0x00016ad0
        /*1540*/ 	.word	0x00000006
        /*1544*/ 	.word	0x00000000
        /*1548*/ 	.short	0x010a
        /*154a*/ 	.byte	0x3f
	.zero		1


	//   ....[43]....
        /*154c*/ 	.word	0x000177e0
        /*1550*/ 	.word	0x00000006
        /*1554*/ 	.word	0x00000000
        /*1558*/ 	.short	0x0101
        /*155a*/ 	.byte	0x3f
	.zero		1


	//   ....[44]....
        /*155c*/ 	.word	0x0001fb90
        /*1560*/ 	.word	0x00000000
        /*1564*/ 	.word	0x00000000
        /*1568*/ 	.short	0x0101
        /*156a*/ 	.byte	0x3f
	.zero		1


	//   ....[45]....
        /*156c*/ 	.word	0x0001fda0
        /*1570*/ 	.word	0x00000005
        /*1574*/ 	.word	0x00000000
        /*1578*/ 	.short	0x010a
        /*157a*/ 	.byte	0x3f
	.zero		1


	//   ....[46]....
        /*157c*/ 	.word	0x0001fea0
        /*1580*/ 	.word	0x00000006
        /*1584*/ 	.word	0x00000000
        /*1588*/ 	.short	0x010a
        /*158a*/ 	.byte	0x3f
	.zero		1


	//   ....[47]....
        /*158c*/ 	.word	0x000202d0
        /*1590*/ 	.word	0x00000005
        /*1594*/ 	.word	0x00000000
        /*1598*/ 	.short	0x010a
        /*159a*/ 	.byte	0x3f
	.zero		1


	//   ....[48]....
        /*159c*/ 	.word	0x00020380
        /*15a0*/ 	.word	0x00000006
        /*15a4*/ 	.word	0x00000000
        /*15a8*/ 	.short	0x010a
        /*15aa*/ 	.byte	0x3f
	.zero		1


	//   ....[49]....
        /*15ac*/ 	.word	0x00021090
        /*15b0*/ 	.word	0x00000005
        /*15b4*/ 	.word	0x00000000
        /*15b8*/ 	.short	0x0101
        /*15ba*/ 	.byte	0x3f
	.zero		1


	//   ....[50]....
        /*15bc*/ 	.word	0x0002a770
        /*15c0*/ 	.word	0x00000004
        /*15c4*/ 	.word	0x00000000
        /*15c8*/ 	.short	0x0101
        /*15ca*/ 	.byte	0x3f
	.zero		1


	//   ....[51]....
        /*15cc*/ 	.word	0x0002d740
        /*15d0*/ 	.word	0x00000003
        /*15d4*/ 	.word	0x00000000
        /*15d8*/ 	.short	0x0101
        /*15da*/ 	.byte	0x3f
	.zero		1


	//   ....[52]....
        /*15dc*/ 	.word	0x0002e040
        /*15e0*/ 	.word	0x00000008
        /*15e4*/ 	.word	0x00000000
        /*15e8*/ 	.short	0x0101
        /*15ea*/ 	.byte	0x3f
	.zero		1


	//   ....[53]....
        /*15ec*/ 	.word	0x00032ae0
        /*15f0*/ 	.word	0x00000012
        /*15f4*/ 	.word	0x00032420
        /*15f8*/ 	.short	0x010a
        /*15fa*/ 	.byte	0x3f
	.zero		1


	//   ....[54]....
        /*15fc*/ 	.word	0x00032bb0
        /*1600*/ 	.word	0x00000005
        /*1604*/ 	.word	0x000324a0
        /*1608*/ 	.short	0x010a
        /*160a*/ 	.byte	0x3f
	.zero		1


	//   ....[55]....
        /*160c*/ 	.word	0x00032df0
        /*1610*/ 	.word	0x00000005
        /*1614*/ 	.word	0x000324c0
        /*1618*/ 	.short	0x010a
        /*161a*/ 	.byte	0x3f
	.zero		1


	//   ....[56]....
        /*161c*/ 	.word	0x00033490
        /*1620*/ 	.word	0x00000006
        /*1624*/ 	.word	0x000324a0
        /*1628*/ 	.short	0x010a
        /*162a*/ 	.byte	0x3f
	.zero		1


	//   ....[57]....
        /*162c*/ 	.word	0x000336c0
        /*1630*/ 	.word	0x00000006
        /*1634*/ 	.word	0x000324c0
        /*1638*/ 	.short	0x010a
        /*163a*/ 	.byte	0x3f
	.zero		1


	//   ....[58]....
        /*163c*/ 	.word	0x00034c70
        /*1640*/ 	.word	0x00000000
        /*1644*/ 	.word	0x00032440
        /*1648*/ 	.short	0x010a
        /*164a*/ 	.byte	0x3f
	.zero		1


	//   ....[59]....
        /*164c*/ 	.word	0x00035a80
        /*1650*/ 	.word	0x00000012
        /*1654*/ 	.word	0x00032400
        /*1658*/ 	.short	0x0107
        /*165a*/ 	.byte	0x3f
	.zero		1


	//   ....[60]....
        /*165c*/ 	.word	0x00035b40
        /*1660*/ 	.word	0x00000012
        /*1664*/ 	.word	0x00032400
        /*1668*/ 	.short	0x0101
        /*166a*/ 	.byte	0x3f
	.zero		1


	//   ....[61]....
        /*166c*/ 	.word	0x00036730
        /*1670*/ 	.word	0x00000012
        /*1674*/ 	.word	0x00032410
        /*1678*/ 	.short	0x0107
        /*167a*/ 	.byte	0x3f
	.zero		1


	//   ....[62]....
        /*167c*/ 	.word	0x00036830
        /*1680*/ 	.word	0x00000012
        /*1684*/ 	.word	0x00032410
        /*1688*/ 	.short	0x0101
        /*168a*/ 	.byte	0x3f
	.zero		1


	//   ....[63]....
        /*168c*/ 	.word	0x00036850
        /*1690*/ 	.word	0x00000012
        /*1694*/ 	.word	0x00032420
        /*1698*/ 	.short	0x010a
        /*169a*/ 	.byte	0x3f
	.zero		1


	//   ....[64]....
        /*169c*/ 	.word	0x00036930
        /*16a0*/ 	.word	0x00000002
        /*16a4*/ 	.word	0x00032460
        /*16a8*/ 	.short	0x010a
        /*16aa*/ 	.byte	0x3f
	.zero		1


	//   ....[65]....
        /*16ac*/ 	.word	0x00037260
        /*16b0*/ 	.word	0x00000002
        /*16b4*/ 	.word	0x00032440
        /*16b8*/ 	.short	0x010a
        /*16ba*/ 	.byte	0x3f
	.zero		1


	//   ....[66]....
        /*16bc*/ 	.word	0x00037490
        /*16c0*/ 	.word	0x00000002
        /*16c4*/ 	.word	0x00032460
        /*16c8*/ 	.short	0x010a
        /*16ca*/ 	.byte	0x3f
	.zero		1


	//   ....[67]....
        /*16cc*/ 	.word	0x00037c90
        /*16d0*/ 	.word	0x00000003
        /*16d4*/ 	.word	0x00032440
        /*16d8*/ 	.short	0x010a
        /*16da*/ 	.byte	0x3f
	.zero		1


	//   ....[68]....
        /*16dc*/ 	.word	0x00037ec0
        /*16e0*/ 	.word	0x00000003
        /*16e4*/ 	.word	0x00032460
        /*16e8*/ 	.short	0x010a
        /*16ea*/ 	.byte	0x3f
	.zero		1


	//   ....[69]....
        /*16ec*/ 	.word	0x00038660
        /*16f0*/ 	.word	0x00000003
        /*16f4*/ 	.word	0x00032440
        /*16f8*/ 	.short	0x010a
        /*16fa*/ 	.byte	0x3f
	.zero		1


	//   ....[70]....
        /*16fc*/ 	.word	0x00038890
        /*1700*/ 	.word	0x00000003
        /*1704*/ 	.word	0x00032460
        /*1708*/ 	.short	0x010a
        /*170a*/ 	.byte	0x3f
	.zero		1


	//   ....[71]....
        /*170c*/ 	.word	0x0003a230
        /*1710*/ 	.word	0x00000000
        /*1714*/ 	.word	0x00032420
        /*1718*/ 	.short	0x010a
        /*171a*/ 	.byte	0x3f
	.zero		1


	//   ....[72]....
        /*171c*/ 	.word	0x0003a410
        /*1720*/ 	.word	0x00000006
        /*1724*/ 	.word	0x00000000
        /*1728*/ 	.short	0x010a
        /*172a*/ 	.byte	0x3f
	.zero		1


	//   ....[73]....
        /*172c*/ 	.word	0x0003a440
        /*1730*/ 	.word	0x00000007
        /*1734*/ 	.word	0x00000000
        /*1738*/ 	.short	0x010a
        /*173a*/ 	.byte	0x3f
	.zero		1


	//   ....[74]....
        /*173c*/ 	.word	0x0003a4a0
        /*1740*/ 	.word	0x00000004
        /*1744*/ 	.word	0x00000000
        /*1748*/ 	.short	0x010a
        /*174a*/ 	.byte	0x3f
	.zero		1


	//   ....[75]....
        /*174c*/ 	.word	0x0003a4d0
        /*1750*/ 	.word	0x00000003
        /*1754*/ 	.word	0x00000000
        /*1758*/ 	.short	0x010a
        /*175a*/ 	.byte	0x3f
	.zero		1


	//   ....[76]....
        /*175c*/ 	.word	0x0003a530
        /*1760*/ 	.word	0x00000044
        /*1764*/ 	.word	0x00032490
        /*1768*/ 	.short	0x010a
        /*176a*/ 	.byte	0x3f
	.zero		1


	//   ....[77]....
        /*176c*/ 	.word	0x0003a580
        /*1770*/ 	.word	0x00000044
        /*1774*/ 	.word	0x00032490
        /*1778*/ 	.short	0x010a
        /*177a*/ 	.byte	0x3f
	.zero		1


	//   ....[78]....
        /*177c*/ 	.word	0x0003a5d0
        /*1780*/ 	.word	0x00000044
        /*1784*/ 	.word	0x00032490
        /*1788*/ 	.short	0x010a
        /*178a*/ 	.byte	0x3f
	.zero		1


	//   ....[79]....
        /*178c*/ 	.word	0x0003a620
        /*1790*/ 	.word	0x00000044
        /*1794*/ 	.word	0x000324b0
        /*1798*/ 	.short	0x010a
        /*179a*/ 	.byte	0x3f
	.zero		1


	//   ....[80]....
        /*179c*/ 	.word	0x0003aaa0
        /*17a0*/ 	.word	0x00000002
        /*17a4*/ 	.word	0x00032400
        /*17a8*/ 	.short	0x010a
        /*17aa*/ 	.byte	0x3f
	.zero		1


	//   ....[81]....
        /*17ac*/ 	.word	0x0003b090
        /*17b0*/ 	.word	0x00000002
        /*17b4*/ 	.word	0x00032400
        /*17b8*/ 	.short	0x010a
        /*17ba*/ 	.byte	0x3f
	.zero		1


	//   ....[82]....
        /*17bc*/ 	.word	0x0003b0e0
        /*17c0*/ 	.word	0x00000002
        /*17c4*/ 	.word	0x00000000
        /*17c8*/ 	.short	0x010a
        /*17ca*/ 	.byte	0x3f
	.zero		1


	//   ....[83]....
        /*17cc*/ 	.word	0x0003b130
        /*17d0*/ 	.word	0x00000004
        /*17d4*/ 	.word	0x00000000
        /*17d8*/ 	.short	0x010a
        /*17da*/ 	.byte	0x3f
	.zero		1


	//   ....[84]....
        /*17dc*/ 	.word	0x0003b180
        /*17e0*/ 	.word	0x00000000
        /*17e4*/ 	.word	0x00000000
        /*17e8*/ 	.short	0x010a
        /*17ea*/ 	.byte	0x3f
	.zero		1


	//   ....[85]....
        /*17ec*/ 	.word	0x0003b1d0
        /*17f0*/ 	.word	0x00000006
        /*17f4*/ 	.word	0x00000000
        /*17f8*/ 	.short	0x010a
        /*17fa*/ 	.byte	0x3f
	.zero		1


	//   ....[86]....
        /*17fc*/ 	.word	0x0003b220
        /*1800*/ 	.word	0x00000006
        /*1804*/ 	.word	0x00000000
        /*1808*/ 	.short	0x010a
        /*180a*/ 	.byte	0x3f
	.zero		1


	//   ....[87]....
        /*180c*/ 	.word	0x0003b270
        /*1810*/ 	.word	0x00000006
        /*1814*/ 	.word	0x00000000
        /*1818*/ 	.short	0x010a
        /*181a*/ 	.byte	0x3f
	.zero		1


	//   ....[88]....
        /*181c*/ 	.word	0x0003be60
        /*1820*/ 	.word	0x00000012
        /*1824*/ 	.word	0x00032420
        /*1828*/ 	.short	0x010a
        /*182a*/ 	.byte	0x3f
	.zero		1


	//   ....[89]....
        /*182c*/ 	.word	0x0003beb0
        /*1830*/ 	.word	0x00000005
        /*1834*/ 	.word	0x000324a0
        /*1838*/ 	.short	0x010a
        /*183a*/ 	.byte	0x3f
	.zero		1


	//   ....[90]....
        /*183c*/ 	.word	0x0003bf00
        /*1840*/ 	.word	0x00000005
        /*1844*/ 	.word	0x000324c0
        /*1848*/ 	.short	0x010a
        /*184a*/ 	.byte	0x3f
	.zero		1


	//   ....[91]....
        /*184c*/ 	.word	0x0003bf50
        /*1850*/ 	.word	0x00000006
        /*1854*/ 	.word	0x000324a0
        /*1858*/ 	.short	0x010a
        /*185a*/ 	.byte	0x3f
	.zero		1


	//   ....[92]....
        /*185c*/ 	.word	0x0003bfa0
        /*1860*/ 	.word	0x00000006
        /*1864*/ 	.word	0x000324c0
        /*1868*/ 	.short	0x010a
        /*186a*/ 	.byte	0x3f
	.zero		1


	//   ....[93]....
        /*186c*/ 	.word	0x0003c140
        /*1870*/ 	.word	0x00000000
        /*1874*/ 	.word	0x00032440
        /*1878*/ 	.short	0x010a
        /*187a*/ 	.byte	0x3f
	.zero		1


	//   ....[94]....
        /*187c*/ 	.word	0x0003da90
        /*1880*/ 	.word	0x00000012
        /*1884*/ 	.word	0x00032420
        /*1888*/ 	.short	0x010a
        /*188a*/ 	.byte	0x3f
	.zero		1


	//   ....[95]....
        /*188c*/ 	.word	0x0003dae0
        /*1890*/ 	.word	0x00000002
        /*1894*/ 	.word	0x00032460
        /*1898*/ 	.short	0x010a
        /*189a*/ 	.byte	0x3f
	.zero		1


	//   ....[96]....
        /*189c*/ 	.word	0x0003db30
        /*18a0*/ 	.word	0x00000002
        /*18a4*/ 	.word	0x00032440
        /*18a8*/ 	.short	0x010a
        /*18aa*/ 	.byte	0x3f
	.zero		1


	//   ....[97]....
        /*18ac*/ 	.word	0x0003db80
        /*18b0*/ 	.word	0x00000002
        /*18b4*/ 	.word	0x00032460
        /*18b8*/ 	.short	0x010a
        /*18ba*/ 	.byte	0x3f
	.zero		1


	//   ....[98]....
        /*18bc*/ 	.word	0x0003dbd0
        /*18c0*/ 	.word	0x00000003
        /*18c4*/ 	.word	0x00032440
        /*18c8*/ 	.short	0x010a
        /*18ca*/ 	.byte	0x3f
	.zero		1


	//   ....[99]....
        /*18cc*/ 	.word	0x0003dc20
        /*18d0*/ 	.word	0x00000003
        /*18d4*/ 	.word	0x00032460
        /*18d8*/ 	.short	0x010a
        /*18da*/ 	.byte	0x3f
	.zero		1


	//   ....[100]....
        /*18dc*/ 	.word	0x0003dc70
        /*18e0*/ 	.word	0x00000003
        /*18e4*/ 	.word	0x00032440
        /*18e8*/ 	.short	0x010a
        /*18ea*/ 	.byte	0x3f
	.zero		1


	//   ....[101]....
        /*18ec*/ 	.word	0x0003dcc0
        /*18f0*/ 	.word	0x00000003
        /*18f4*/ 	.word	0x00032460
        /*18f8*/ 	.short	0x010a
        /*18fa*/ 	.byte	0x3f
	.zero		1


	//   ....[102]....
        /*18fc*/ 	.word	0x0003e840
        /*1900*/ 	.word	0x00000000
        /*1904*/ 	.word	0x00032420
        /*1908*/ 	.short	0x010a
        /*190a*/ 	.byte	0x3f
	.zero		1


	//   ....[103]....
        /*190c*/ 	.word	0x0003e9e0
        /*1910*/ 	.word	0x00000006
        /*1914*/ 	.word	0x00000000
        /*1918*/ 	.short	0x010a
        /*191a*/ 	.byte	0x3f
	.zero		1


	//   ....[104]....
        /*191c*/ 	.word	0x0003ea30
        /*1920*/ 	.word	0x00000007
        /*1924*/ 	.word	0x00000000
        /*1928*/ 	.short	0x010a
        /*192a*/ 	.byte	0x3f
	.zero		1


	//   ....[105]....
        /*192c*/ 	.word	0x0003ea80
        /*1930*/ 	.word	0x00000004
        /*1934*/ 	.word	0x00000000
        /*1938*/ 	.short	0x010a
        /*193a*/ 	.byte	0x3f
	.zero		1


	//   ....[106]....
        /*193c*/ 	.word	0x0003ec10
        /*1940*/ 	.word	0x00000000
        /*1944*/ 	.word	0x00000000
        /*1948*/ 	.short	0x010a
        /*194a*/ 	.byte	0x3f
	.zero		1


	//   ....[107]....
        /*194c*/ 	.word	0x0003ed10
        /*1950*/ 	.word	0x00000003
        /*1954*/ 	.word	0x00000000
        /*1958*/ 	.short	0x010a
        /*195a*/ 	.byte	0x3f
	.zero		1


	//   ....[108]....
        /*195c*/ 	.word	0x0003f130
        /*1960*/ 	.word	0x00000003
        /*1964*/ 	.word	0x00032410
        /*1968*/ 	.short	0x010a
        /*196a*/ 	.byte	0x3f
	.zero		1


	//   ....[109]....
        /*196c*/ 	.word	0x0003f250
        /*1970*/ 	.word	0x00000003
        /*1974*/ 	.word	0x00000000
        /*1978*/ 	.short	0x010a
        /*197a*/ 	.byte	0x3f
	.zero		1


	//   ....[110]....
        /*197c*/ 	.word	0x0003f350
        /*1980*/ 	.word	0x0000000a
        /*1984*/ 	.word	0x00000000
        /*1988*/ 	.short	0x010a
        /*198a*/ 	.byte	0x3f
	.zero		1


	//   ....[111]....
        /*198c*/ 	.word	0x000400c0
        /*1990*/ 	.word	0x0000000a
        /*1994*/ 	.word	0x00000000
        /*1998*/ 	.short	0x0101
        /*199a*/ 	.byte	0x3f
	.zero		1


	//   ....[112]....
        /*199c*/ 	.word	0x0004a000
        /*19a0*/ 	.word	0x00000000
        /*19a4*/ 	.word	0x00000000
        /*19a8*/ 	.short	0x0101
        /*19aa*/ 	.byte	0x3f
	.zero		1


	//   ....[113]....
        /*19ac*/ 	.word	0x0004a040
        /*19b0*/ 	.word	0x00000003
        /*19b4*/ 	.word	0x00000000
        /*19b8*/ 	.short	0x010a
        /*19ba*/ 	.byte	0x3f
	.zero		1


	//   ....[114]....
        /*19bc*/ 	.word	0x0004a090
        /*19c0*/ 	.word	0x00000003
        /*19c4*/ 	.word	0x00032410
        /*19c8*/ 	.short	0x010a
        /*19ca*/ 	.byte	0x3f
	.zero		1


	//   ....[115]....
        /*19cc*/ 	.word	0x0004a0e0
        /*19d0*/ 	.word	0x0000000a
        /*19d4*/ 	.word	0x00000000
        /*19d8*/ 	.short	0x010a
        /*19da*/ 	.byte	0x3f
	.zero		1


	//----- nvinfo : EIATTR_NUM_MBARRIERS
	.align		4
.L_475:
        /*19dc*/ 	.byte	0x03, 0x38
        /*19de*/ 	.short	0x0017


	//----- nvinfo : EIATTR_EXIT_INSTR_OFFSETS
	.align		4
        /*19e0*/ 	.byte	0x04, 0x1c
        /*19e2*/ 	.short	(.L_477 - .L_476)


	//   ....[0]....
.L_476:
        /*19e4*/ 	.word	0x0003a520


	//----- nvinfo : EIATTR_MAX_THREADS
	.align		4
.L_477:
        /*19e8*/ 	.byte	0x04, 0x05
        /*19ea*/ 	.short	(.L_479 - .L_478)
.L_478:
        /*19ec*/ 	.word	0x00000180
        /*19f0*/ 	.word	0x00000001
        /*19f4*/ 	.word	0x00000001


	//----- nvinfo : EIATTR_CRS_STACK_SIZE
	.align		4
.L_479:
        /*19f8*/ 	.byte	0x04, 0x1e
        /*19fa*/ 	.short	(.L_481 - .L_480)
.L_480:
        /*19fc*/ 	.word	0x00000000


	//----- nvinfo : EIATTR_CBANK_PARAM_SIZE
	.align		4
.L_481:
        /*1a00*/ 	.byte	0x03, 0x19
        /*1a02*/ 	.short	0x0bf0


	//----- nvinfo : EIATTR_PARAM_CBANK
	.align		4
        /*1a04*/ 	.byte	0x04, 0x0a
        /*1a06*/ 	.short	(.L_483 - .L_482)
	.align		4
.L_482:
        /*1a08*/ 	.word	index@(.nv.constant0._ZN7cutlass13device_kernelIN5flash11enable_sm90INS1_16FlashAttnFwdSm90INS1_25CollectiveMainloopFwdSm90ILi2EN4cute5tupleIJNS5_1CILi1EEES8_S8_EEENS6_IJNS7_ILi128EEENS7_ILi96EEENS7_ILi64EEEEEELi256ENS_10bfloat16_tEfNS_4arch4Sm90ELb0ELb1ELb0ELb1ELb0ELb1ELb1ELb1ELb0ELb1ELb1ELb0EEENS1_21CollectiveEpilogueFwdINS6_IJSA_NS7_ILi256EEESB_EEES9_SE_SG_Li256ELb1ELb1ELb1ELb0EEENS1_36VarlenDynamicPersistentTileSchedulerILi128ELi96ELi256ELi128ELb1ELb1ELb1ELb1ELb0ELb1EEEEEEEEEvNT_6ParamsE)
        /*1a0c*/ 	.short	0x0210
        /*1a0e*/ 	.short	0x0bf0


	//----- nvinfo : EIATTR_SW_WAR
	.align		4
.L_483:
        /*1a10*/ 	.byte	0x04, 0x36
        /*1a12*/ 	.short	(.L_485 - .L_484)
.L_484:
        /*1a14*/ 	.word	0x00000008
.L_485:


//--------------------- .nv.info._ZN7cutlass13device_kernelIN5flash11enable_sm90INS1_16FlashAttnFwdSm90INS1_25CollectiveMainloopFwdSm90ILi2EN4cute5tupleIJNS5_1CILi1EEES8_S8_EEENS6_IJNS7_ILi128EEENS7_ILi96EEENS7_ILi64EEEEEELi256ENS_10bfloat16_tEfNS_4arch4Sm90ELb1ELb0ELb0ELb0ELb0ELb0ELb0ELb1ELb0ELb1ELb1ELb0EEENS1_21CollectiveEpilogueFwdINS6_IJSA_NS7_ILi256EEESB_EEES9_SE_SG_Li256ELb0ELb1ELb1ELb0EEENS1_19SingleTileSchedulerILb0ELb1ELb1ELi128EEEEEEEEEvNT_6ParamsE --------------------------
	.section	.nv.info._ZN7cutlass13device_kernelIN5flash11enable_sm90INS1_16FlashAttnFwdSm90INS1_25CollectiveMainloopFwdSm90ILi2EN4cute5tupleIJNS5_1CILi1EEES8_S8_EEENS6_IJNS7_ILi128EEENS7_ILi96EEENS7_ILi64EEEEEELi256ENS_10bfloat16_tEfNS_4arch4Sm90ELb1ELb0ELb0ELb0ELb0ELb0ELb0ELb1ELb0ELb1ELb1ELb0EEENS1_21CollectiveEpilogueFwdINS6_IJSA_NS7_ILi256EEESB_EEES9_SE_SG_Li256ELb0ELb1ELb1ELb0EEENS1_19SingleTileSchedulerILb0ELb1ELb1ELi128EEEEEEEEEvNT_6ParamsE,"",@"SHT_CUDA_INFO"
	.sectionflags	@""
	.align	4


	//----- nvinfo : EIATTR_CUDA_API_VERSION
	.align		4
        /*0000*/ 	.byte	0x04, 0x37
        /*0002*/ 	.short	(.L_487 - .L_486)
.L_486:
        /*0004*/ 	.word	0x00000082


	//----- nvinfo : EIATTR_KPARAM_INFO
	.align		4
.L_487:
        /*0008*/ 	.byte	0x04, 0x17
        /*000a*/ 	.short	(.L_489 - .L_488)
.L_488:
        /*000c*/ 	.word	0x00000000
        /*0010*/ 	.short	0x0000
        /*0012*/ 	.short	0x0070
        /*0014*/ 	.byte	0x00, 0xf0, 0x01, 0x28


	//----- nvinfo : EIATTR_SPARSE_MMA_MASK
	.align		4
.L_489:
        /*0018*/ 	.byte	0x03, 0x50
        /*001a*/ 	.short	0x0000


	//----- nvinfo : EIATTR_MAXREG_COUNT
	.align		4
        /*001c*/ 	.byte	0x03, 0x1b
        /*001e*/ 	.short	0x00a8


	//----- nvinfo : EIATTR_NUM_BARRIERS
	.align		4
        /*0020*/ 	.byte	0x02, 0x4c
        /*0022*/ 	.byte	0x10
	.zero		1


	//----- nvinfo : EIATTR_EXTERNS
	.align		4
        /*0024*/ 	.byte	0x04, 0x0f
        /*0026*/ 	.short	(.L_491 - .L_490)


	//   ....[0]....
	.align		4
.L_490:
        /*0028*/ 	.word	index@(__assertfail)


	//----- nvinfo : EIATTR_ANNOTATIONS
	.align		4
.L_491:
        /*002c*/ 	.byte	0x04, 0x55
        /*002e*/ 	.short	(.L_493 - .L_492)


	//   ....[0]....
.L_492:
        /*0030*/ 	.word	0x00000001
        /*0034*/ 	.byte	0xc0, 0xab, 0x00, 0x00, 0x01, 0x00, 0x00, 0x00, 0x40, 0xb0, 0x00, 0x00, 0x01, 0x00, 0x00, 0x00
        /*0044*/ 	.byte	0x90, 0xb0, 0x00, 0x00, 0x01, 0x00, 0x00, 0x00, 0x70, 0xb2, 0x00, 0x00, 0x01, 0x00, 0x00, 0x00
        /*0054*/ 	.byte	0x60, 0xb3, 0x00, 0x00, 0x01, 0x00, 0x00, 0x00, 0xa0, 0xbf, 0x00, 0x00, 0x01, 0x00, 0x00, 0x00
        /*0064*/ 	.byte	0x50, 0xc3, 0x00, 0x00, 0x01, 0x00, 0x00, 0x00, 0x80, 0xc5, 0x00, 0x00, 0x01, 0x00, 0x00, 0x00
        /*0074*/ 	.byte	0xc0, 0xcd, 0x00, 0x00, 0x01, 0x00, 0x00, 0x00, 0x50, 0xd6, 0x00, 0x00


	//----- nvinfo : EIATTR_MERCURY_ISA_VERSION
	.align		4
.L_493:
        /*0080*/ 	.byte	0x03, 0x5f
        /*0082*/ 	.short	0x0101


	//----- nvinfo : EIATTR_INT_WARP_WIDE_INSTR_OFFSETS
	.align		4
        /*0084*/ 	.byte	0x04, 0x31
        /*0086*/ 	.short	(.L_495 - .L_494)


	//   ....[0]....
.L_494:
        /*0088*/ 	.word	0x00000130


	//   ....[1]....
        /*008c*/ 	.word	0x00000170


	//   ....[2]....
        /*0090*/ 	.word	0x000001e0


	//----- nvinfo : EIATTR_COOP_GROUP_MASK_REGIDS
	.align		4
.L_495:
        /*0094*/ 	.byte	0x04, 0x29
        /*0096*/ 	.short	(.L_497 - .L_496)


	//   ....[0]....
.L_496:
        /*0098*/ 	.word	0xffffffff


	//   ....[1]....
        /*009c*/ 	.word	0xffffffff


	//   ....[2]....
        /*00a0*/ 	.word	0xffffffff


	//   ....[3]....
        /*00a4*/ 	.word	0xffffffff


	//   ....[4]....
        /*00a8*/ 	.word	0xffffffff


	//   ....[5]....
        /*00ac*/ 	.word	0xffffffff


	//   ....[6]....
        /*00b0*/ 	.word	0xffffffff


	//   ....[7]....
        /*00b4*/ 	.word	0xffffffff


	//   ....[8]....
        /*00b8*/ 	.word	0xffffffff


	//   ....[9]....
        /*00bc*/ 	.word	0xffffffff


	//   ....[10]....
        /*00c0*/ 	.word	0xffffffff


	//   ....[11]....
        /*00c4*/ 	.word	0xffffffff


	//   ....[12]....
        /*00c8*/ 	.word	0xffffffff


	//   ....[13]....
        /*00cc*/ 	.word	0xffffffff


	//   ....[14]....
        /*00d0*/ 	.word	0xffffffff


	//   ....[15]....
        /*00d4*/ 	.word	0xffffffff


	//   ....[16]....
        /*00d8*/ 	.word	0xffffffff


	//   ....[17]....
        /*00dc*/ 	.word	0xffffffff


	//   ....[18]....
        /*00e0*/ 	.word	0xffffffff


	//   ....[19]....
        /*00e4*/ 	.word	0xffffffff


	//   ....[20]....
        /*00e8*/ 	.word	0xffffffff


	//   ....[21]....
        /*00ec*/ 	.word	0xffffffff


	//   ....[22]....
        /*00f0*/ 	.word	0xffffffff


	//   ....[23]....
        /*00f4*/ 	.word	0xffffffff


	//   ....[24]....
        /*00f8*/ 	.word	0xffffffff


	//   ....[25]....
        /*00fc*/ 	.word	0xffffffff


	//   ....[26]....
        /*0100*/ 	.word	0xffffffff


	//   ....[27]....
        /*0104*/ 	.word	0xffffffff


	//   ....[28]....
        /*0108*/ 	.word	0xffffffff


	//   ....[29]....
        /*010c*/ 	.word	0xffffffff


	//   ....[30]....
        /*0110*/ 	.word	0xffffffff


	//   ....[31]....
        /*0114*/ 	.word	0xffffffff


	//   ....[32]....
        /*0118*/ 	.word	0xffffffff


	//   ....[33]....
        /*011c*/ 	.word	0xffffffff


	//   ....[34]....
        /*0120*/ 	.word	0xffffffff


	//   ....[35]....
        /*0124*/ 	.word	0xffffffff


	//   ....[36]....
        /*0128*/ 	.word	0xffffffff


	//   ....[37]....
        /*012c*/ 	.word	0xffffffff


	//   ....[38]....
        /*0130*/ 	.word	0xffffffff


	//   ....[39]....
        /*0134*/ 	.word	0xffffffff


	//   ....[40]....
        /*0138*/ 	.word	0xffffffff


	//   ....[41]....
        /*013c*/ 	.word	0xffffffff


	//   ....[42]....
        /*0140*/ 	.word	0xffffffff


	//   ....[43]....
        /*0144*/ 	.word	0xffffffff


	//   ....[44]....
        /*0148*/ 	.word	0xffffffff


	//   ....[45]....
        /*014c*/ 	.word	0xffffffff


	//   ....[46]....
        /*0150*/ 	.word	0xffffffff


	//   ....[47]....
        /*0154*/ 	.word	0xffffffff


	//   ....[48]....
        /*0158*/ 	.word	0xffffffff


	//   ....[49]....
        /*015c*/ 	.word	0xffffffff


	//   ....[50]....
        /*0160*/ 	.word	0xffffffff


	//   ....[51]....
        /*0164*/ 	.word	0xffffffff


	//   ....[52]....
        /*0168*/ 	.word	0xffffffff


	//   ....[53]....
        /*016c*/ 	.word	0xffffffff


	//   ....[54]....
        /*0170*/ 	.word	0xffffffff


	//   ....[55]....
        /*0174*/ 	.word	0x0500000f


	//   ....[56]....
        /*0178*/ 	.word	0x0500000f


	//   ....[57]....
        /*017c*/ 	.word	0x0500000f


	//   ....[58]....
        /*0180*/ 	.word	0x0500000f


	//   ....[59]....
        /*0184*/ 	.word	0x0500000f


	//   ....[60]....
        /*0188*/ 	.word	0x0500000f


	//   ....[61]....
        /*018c*/ 	.word	0x0500000f


	//   ....[62]....
        /*0190*/ 	.word	0x0500000f


	//   ....[63]....
        /*0194*/ 	.word	0x0500000f


	//   ....[64]....
        /*0198*/ 	.word	0x0500000f


	//   ....[65]....
        /*019c*/ 	.word	0x0500000f


	//   ....[66]....
        /*01a0*/ 	.word	0x0500000f


	//   ....[67]....
        /*01a4*/ 	.word	0x0500000f


	//   ....[68]....
        /*01a8*/ 	.word	0x0500000f


	//   ....[69]....
        /*01ac*/ 	.word	0x0500000f


	//   ....[70]....
        /*01b0*/ 	.word	0x0500000f


	//   ....[71]....
        /*01b4*/ 	.word	0x0500000f


	//   ....[72]....
        /*01b8*/ 	.word	0x0500000f


	//----- nvinfo : EIATTR_COOP_GROUP_INSTR_OFFSETS
	.align		4
.L_497:
        /*01bc*/ 	.byte	0x04, 0x28
        /*01be*/ 	.short	(.L_499 - .L_498)


	//   ....[0]....
.L_498:
        /*01c0*/ 	.word	0x00000060


	//   ....[1]....
        /*01c4*/ 	.word	0x00000140


	//   ....[2]....
        /*01c8*/ 	.word	0x00000190


	//   ....[3]....
        /*01cc*/ 	.word	0x000003c0


	//   ....[4]....
        /*01d0*/ 	.word	0x00000520


	//   ....[5]....
        /*01d4*/ 	.word	0x00000640


	//   ....[6]....
        /*01d8*/ 	.word	0x000007a0


	//   ....[7]....
        /*01dc*/ 	.word	0x00001430


	//   ....[8]....
        /*01e0*/ 	.word	0x00001ac0


	//   ....[9]....
        /*01e4*/ 	.word	0x00001b00


	//   ....[10]....
        /*01e8*/ 	.word	0x000020c0


	//   ....[11]....
        /*01ec*/ 	.word	0x000021c0


	//   ....[12]....
        /*01f0*/ 	.word	0x000027b0


	//   ....[13]....
        /*01f4*/ 	.word	0x00002810


	//   ....[14]....
        /*01f8*/ 	.word	0x000037d0


	//   ....[15]....
        /*01fc*/ 	.word	0x00003d20


	//   ....[16]....
        /*0200*/ 	.word	0x00003d40


	//   ....[17]....
        /*0204*/ 	.word	0x00003db0


	//   ....[18]....
        /*0208*/ 	.word	0x00004450


	//   ....[19]....
        /*020c*/ 	.word	0x000044e0


	//   ....[20]....
        /*0210*/ 	.word	0x00005d90


	//   ....[21]....
        /*0214*/ 	.word	0x00005db0


	//   ....[22]....
        /*0218*/ 	.word	0x00006410


	//   ....[23]....
        /*021c*/ 	.word	0x000065e0


	//   ....[24]....
        /*0220*/ 	.word	0x00007630


	//   ....[25]....
        /*0224*/ 	.word	0x00007650


	//   ....[26]....
        /*0228*/ 	.word	0x00007680


	//   ....[27]....
        /*022c*/ 	.word	0x000076a0


	//   ....[28]....
        /*0230*/ 	.word	0x00008790


	//   ....[29]....
        /*0234*/ 	.word	0x000087f0


	//   ....[30]....
        /*0238*/ 	.word	0x00008830


	//   ....[31]....
        /*023c*/ 	.word	0x00008860


	//   ....[32]....
        /*0240*/ 	.word	0x00008890


	//   ....[33]....
        /*0244*/ 	.word	0x000088b0


	//   ....[34]....
        /*0248*/ 	.word	0x00009520


	//   ....[35]....
        /*024c*/ 	.word	0x00009530


	//   ....[36]....
        /*0250*/ 	.word	0x0000a560


	//   ....[37]....
        /*0254*/ 	.word	0x0000b080


	//   ....[38]....
        /*0258*/ 	.word	0x0000b930


	//   ....[39]....
        /*025c*/ 	.word	0x0000b960


	//   ....[40]....
        /*0260*/ 	.word	0x0000b9e0


	//   ....[41]....
        /*0264*/ 	.word	0x0000ba20


	//   ....[42]....
        /*0268*/ 	.word	0x0000ba80


	//   ....[43]....
        /*026c*/ 	.word	0x0000bab0


	//   ....[44]....
        /*0270*/ 	.word	0x0000bb00


	//   ....[45]....
        /*0274*/ 	.word	0x0000bb40


	//   ....[46]....
        /*0278*/ 	.word	0x0000bba0


	//   ....[47]....
        /*027c*/ 	.word	0x0000bbd0


	//   ....[48]....
        /*0280*/ 	.word	0x0000bc20


	//   ....[49]....
        /*0284*/ 	.word	0x0000bc50


	//   ....[50]....
        /*0288*/ 	.word	0x0000bcb0


	//   ....[51]....
        /*028c*/ 	.word	0x0000bce0


	//   ....[52]....
        /*0290*/ 	.word	0x0000bd00


	//   ....[53]....
        /*0294*/ 	.word	0x0000bd40


	//   ....[54]....
        /*0298*/ 	.word	0x0000df30


	//   ....[55]....
        /*029c*/ 	.word	0x0000e460


	//   ....[56]....
        /*02a0*/ 	.word	0x0000e5d0


	//   ....[57]....
        /*02a4*/ 	.word	0x0000e630


	//   ....[58]....
        /*02a8*/ 	.word	0x0000e6f0


	//   ....[59]....
        /*02ac*/ 	.word	0x0000e7b0


	//   ....[60]....
        /*02b0*/ 	.word	0x0000e830


	//   ....[61]....
        /*02b4*/ 	.word	0x0000e8f0


	//   ....[62]....
        /*02b8*/ 	.word	0x0000e970


	//   ....[63]....
        /*02bc*/ 	.word	0x0000ea30


	//   ....[64]....
        /*02c0*/ 	.word	0x0000eab0


	//   ....[65]....
        /*02c4*/ 	.word	0x0000eb70


	//   ....[66]....
        /*02c8*/ 	.word	0x0000ebf0


	//   ....[67]....
        /*02cc*/ 	.word	0x0000eca0


	//   ....[68]....
        /*02d0*/ 	.word	0x0000ed20


	//   ....[69]....
        /*02d4*/ 	.word	0x0000edd0


	//   ....[70]....
        /*02d8*/ 	.word	0x0000ee60


	//   ....[71]....
        /*02dc*/ 	.word	0x0000eef0


	//   ....[72]....
        /*02e0*/ 	.word	0x0000f300


	//----- nvinfo : EIATTR_REG_RECONFIG
	.align		4
.L_499:
        /*02e4*/ 	.byte	0x01, 0x54
	.zero		2


	//----- nvinfo : EIATTR_SYSCALL_OFFSETS
	.align		4
        /*02e8*/ 	.byte	0x04, 0x46
        /*02ea*/ 	.short	(.L_501 - .L_500)


	//   ....[0]....
.L_500:
        /*02ec*/ 	.word	0x000015f0


	//   ....[1]....
        /*02f0*/ 	.word	0x0000ad40


	//   ....[2]....
        /*02f4*/ 	.word	0x0000ae80


	//   ....[3]....
        /*02f8*/ 	.word	0x0000af70


	//   ....[4]....
        /*02fc*/ 	.word	0x0000b5c0


	//----- nvinfo : EIATTR_MBARRIER_INSTR_OFFSETS
	.align		4
.L_501:
        /*0300*/ 	.byte	0x04, 0x39
        /*0302*/ 	.short	(.L_503 - .L_502)


	//   ....[0]....
.L_502:
        /*0304*/ 	.word	0x00000270
        /*0308*/ 	.word	0x000000ff
        /*030c*/ 	.word	0x00022800
        /*0310*/ 	.short	0x0100
        /*0312*/ 	.byte	0x08
	.zero		1


	//   ....[1]....
        /*0314*/ 	.word	0x00000280
        /*0318*/ 	.word	0x000000ff
        /*031c*/ 	.word	0x00022820
        /*0320*/ 	.short	0x0100
        /*0322*/ 	.byte	0x08
	.zero		1


	//   ....[2]....
        /*0324*/ 	.word	0x00000370
        /*0328*/ 	.word	0x000000ff
        /*032c*/ 	.word	0x00022830
        /*0330*/ 	.short	0x0100
        /*0332*/ 	.byte	0x08
	.zero		1


	//   ....[3]....
        /*0334*/ 	.word	0x00000380
        /*0338*/ 	.word	0x000000ff
        /*033c*/ 	.word	0x00022840
        /*0340*/ 	.short	0x0100
        /*0342*/ 	.byte	0x08
	.zero		1


	//   ....[4]....
        /*0344*/ 	.word	0x00000390
        /*0348*/ 	.word	0x000000ff
        /*034c*/ 	.word	0x00022838
        /*0350*/ 	.short	0x0100
        /*0352*/ 	.byte	0x08
	.zero		1


	//   ....[5]....
        /*0354*/ 	.word	0x000003a0
        /*0358*/ 	.word	0x000000ff
        /*035c*/ 	.word	0x00022848
        /*0360*/ 	.short	0x0100
        /*0362*/ 	.byte	0x08
	.zero		1


	//   ....[6]....
        /*0364*/ 	.word	0x000004d0
        /*0368*/ 	.word	0x000000ff
        /*036c*/ 	.word	0x00022850
        /*0370*/ 	.short	0x0100
        /*0372*/ 	.byte	0x08
	.zero		1


	//   ....[7]....
        /*0374*/ 	.word	0x000004e0
        /*0378*/ 	.word	0x000000ff
        /*037c*/ 	.word	0x00022860
        /*0380*/ 	.short	0x0100
        /*0382*/ 	.byte	0x08
	.zero		1


	//   ....[8]....
        /*0384*/ 	.word	0x000004f0
        /*0388*/ 	.word	0x000000ff
        /*038c*/ 	.word	0x00022858
        /*0390*/ 	.short	0x0100
        /*0392*/ 	.byte	0x08
	.zero		1


	//   ....[9]....
        /*0394*/ 	.word	0x00000500
        /*0398*/ 	.word	0x000000ff
        /*039c*/ 	.word	0x00022868
        /*03a0*/ 	.short	0x0100
        /*03a2*/ 	.byte	0x08
	.zero		1


	//   ....[10]....
        /*03a4*/ 	.word	0x000005f0
        /*03a8*/ 	.word	0x000000ff
        /*03ac*/ 	.word	0x00022870
        /*03b0*/ 	.short	0x0100
        /*03b2*/ 	.byte	0x06
	.zero		1


	//   ....[11]....
        /*03b4*/ 	.word	0x00000600
        /*03b8*/ 	.word	0x000000ff
        /*03bc*/ 	.word	0x00022880
        /*03c0*/ 	.short	0x0100
        /*03c2*/ 	.byte	0x06
	.zero		1


	//   ....[12]....
        /*03c4*/ 	.word	0x00000610
        /*03c8*/ 	.word	0x000000ff
        /*03cc*/ 	.word	0x00022878
        /*03d0*/ 	.short	0x0100
        /*03d2*/ 	.byte	0x06
	.zero		1


	//   ....[13]....
        /*03d4*/ 	.word	0x00000620
        /*03d8*/ 	.word	0x000000ff
        /*03dc*/ 	.word	0x00022888
        /*03e0*/ 	.short	0x0100
        /*03e2*/ 	.byte	0x06
	.zero		1


	//   ....[14]....
        /*03e4*/ 	.word	0x00000750
        /*03e8*/ 	.word	0x000000ff
        /*03ec*/ 	.word	0x00022890
        /*03f0*/ 	.short	0x0100
        /*03f2*/ 	.byte	0x08
	.zero		1


	//   ....[15]....
        /*03f4*/ 	.word	0x00000760
        /*03f8*/ 	.word	0x000000ff
        /*03fc*/ 	.word	0x000228a0
        /*0400*/ 	.short	0x0100
        /*0402*/ 	.byte	0x08
	.zero		1


	//   ....[16]....
        /*0404*/ 	.word	0x00000770
        /*0408*/ 	.word	0x000000ff
        /*040c*/ 	.word	0x00022898
        /*0410*/ 	.short	0x0100
        /*0412*/ 	.byte	0x08
	.zero		1


	//   ....[17]....
        /*0414*/ 	.word	0x00000780
        /*0418*/ 	.word	0x000000ff
        /*041c*/ 	.word	0x000228a8
        /*0420*/ 	.short	0x0100
        /*0422*/ 	.byte	0x08
	.zero		1


	//   ....[18]....
        /*0424*/ 	.word	0x000008b0
        /*0428*/ 	.word	0x000000ff
        /*042c*/ 	.word	0x000228b0
        /*0430*/ 	.short	0x0100
        /*0432*/ 	.byte	0x08
	.zero		1


	//   ....[19]....
        /*0434*/ 	.word	0x000008c0
        /*0438*/ 	.word	0x000000ff
        /*043c*/ 	.word	0x000228c0
        /*0440*/ 	.short	0x0100
        /*0442*/ 	.byte	0x08
	.zero		1


	//   ....[20]....
        /*0444*/ 	.word	0x000008d0
        /*0448*/ 	.word	0x000000ff
        /*044c*/ 	.word	0x000228b8
        /*0450*/ 	.short	0x0100
        /*0452*/ 	.byte	0x08
	.zero		1


	//   ....[21]....
        /*0454*/ 	.word	0x000008e0
        /*0458*/ 	.word	0x000000ff
        /*045c*/ 	.word	0x000228c8
        /*0460*/ 	.short	0x0100
        /*0462*/ 	.byte	0x08
	.zero		1


	//   ....[22]....
        /*0464*/ 	.word	0x00001620
        /*0468*/ 	.word	0x000000ff
        /*046c*/ 	.word	0x00022800
        /*0470*/ 	.short	0x010a
        /*0472*/ 	.byte	0x27
	.zero		1


	//   ....[23]....
        /*0474*/ 	.word	0x000016b0
        /*0478*/ 	.word	0x000000ff
        /*047c*/ 	.word	0x00022830
        /*0480*/ 	.short	0x010a
        /*0482*/ 	.byte	0x27
	.zero		1


	//   ....[24]....
        /*0484*/ 	.word	0x000016f0
        /*0488*/ 	.word	0x000000ff
        /*048c*/ 	.word	0x00022830
        /*0490*/ 	.short	0x010a
        /*0492*/ 	.byte	0x27
	.zero		1


	//   ....[25]....
        /*0494*/ 	.word	0x00002c60
        /*0498*/ 	.word	0x00000006
        /*049c*/ 	.word	0x00000000
        /*04a0*/ 	.short	0x0101
        /*04a2*/ 	.byte	0x3f
	.zero		1


	//   ....[26]....
        /*04a4*/ 	.word	0x000030c0
        /*04a8*/ 	.word	0x000000ff
        /*04ac*/ 	.word	0x00022850
        /*04b0*/ 	.short	0x010a
        /*04b2*/ 	.byte	0x27
	.zero		1


	//   ....[27]....
        /*04b4*/ 	.word	0x00003100
        /*04b8*/ 	.word	0x000000ff
        /*04bc*/ 	.word	0x00022850
        /*04c0*/ 	.short	0x010a
        /*04c2*/ 	.byte	0x27
	.zero		1


	//   ....[28]....
        /*04c4*/ 	.word	0x00003510
        /*04c8*/ 	.word	0x0000000b
        /*04cc*/ 	.word	0x00000000
        /*04d0*/ 	.short	0x0101
        /*04d2*/ 	.byte	0x3f
	.zero		1


	//   ....[29]....
        /*04d4*/ 	.word	0x00003640
        /*04d8*/ 	.word	0x000000ff
        /*04dc*/ 	.word	0x00022830
        /*04e0*/ 	.short	0x010a
        /*04e2*/ 	.byte	0x1d
	.zero		1


	//   ....[30]....
        /*04e4*/ 	.word	0x00003680
        /*04e8*/ 	.word	0x000000ff
        /*04ec*/ 	.word	0x00022830
        /*04f0*/ 	.short	0x010a
        /*04f2*/ 	.byte	0x1d
	.zero		1


	//   ....[31]....
        /*04f4*/ 	.word	0x00004a60
        /*04f8*/ 	.word	0x00000007
        /*04fc*/ 	.word	0x00000000
        /*0500*/ 	.short	0x0101
        /*0502*/ 	.byte	0x3f
	.zero		1


	//   ....[32]....
        /*0504*/ 	.word	0x00005630
        /*0508*/ 	.word	0x000000ff
        /*050c*/ 	.word	0x00022850
        /*0510*/ 	.short	0x010a
        /*0512*/ 	.byte	0x1d
	.zero		1


	//   ....[33]....
        /*0514*/ 	.word	0x00005670
        /*0518*/ 	.word	0x000000ff
        /*051c*/ 	.word	0x00022850
        /*0520*/ 	.short	0x010a
        /*0522*/ 	.byte	0x1d
	.zero		1


	//   ....[34]....
        /*0524*/ 	.word	0x00005950
        /*0528*/ 	.word	0x000000b1
        /*052c*/ 	.word	0x00000000
        /*0530*/ 	.short	0x0101
        /*0532*/ 	.byte	0x3f
	.zero		1


	//   ....[35]....
        /*0534*/ 	.word	0x00005a70
        /*0538*/ 	.word	0x000000ff
        /*053c*/ 	.word	0x00022830
        /*0540*/ 	.short	0x010a
        /*0542*/ 	.byte	0x19
	.zero		1


	//   ....[36]....
        /*0544*/ 	.word	0x00005ab0
        /*0548*/ 	.word	0x000000ff
        /*054c*/ 	.word	0x00022830
        /*0550*/ 	.short	0x010a
        /*0552*/ 	.byte	0x19
	.zero		1


	//   ....[37]....
        /*0554*/ 	.word	0x00006a10
        /*0558*/ 	.word	0x0000009a
        /*055c*/ 	.word	0x00000000
        /*0560*/ 	.short	0x0101
        /*0562*/ 	.byte	0x3f
	.zero		1


	//   ....[38]....
        /*0564*/ 	.word	0x00007300
        /*0568*/ 	.word	0x000000ff
        /*056c*/ 	.word	0x00022850
        /*0570*/ 	.short	0x010a
        /*0572*/ 	.byte	0x19
	.zero		1


	//   ....[39]....
        /*0574*/ 	.word	0x00007340
        /*0578*/ 	.word	0x000000ff
        /*057c*/ 	.word	0x00022850
        /*0580*/ 	.short	0x010a
        /*0582*/ 	.byte	0x19
	.zero		1


	//   ....[40]....
        /*0584*/ 	.word	0x00007610
        /*0588*/ 	.word	0x000000ba
        /*058c*/ 	.word	0x00000000
        /*0590*/ 	.short	0x0101
        /*0592*/ 	.byte	0x3f
	.zero		1


	//   ....[41]....
        /*0594*/ 	.word	0x000088c0
        /*0598*/ 	.word	0x000000ff
        /*059c*/ 	.word	0x00000000
        /*05a0*/ 	.short	0x0101
        /*05a2*/ 	.byte	0x04
	.zero		1


	//   ....[42]....
        /*05a4*/ 	.word	0x0000b2b0
        /*05a8*/ 	.word	0x000000ff
        /*05ac*/ 	.word	0x00022840
        /*05b0*/ 	.short	0x010a
        /*05b2*/ 	.byte	0x26
	.zero		1


	//   ....[43]....
        /*05b4*/ 	.word	0x0000be10
        /*05b8*/ 	.word	0x000000ff
        /*05bc*/ 	.word	0x00022800
        /*05c0*/ 	.short	0x0107
        /*05c2*/ 	.byte	0x26
	.zero		1


	//   ....[44]....
        /*05c4*/ 	.word	0x0000be50
        /*05c8*/ 	.word	0x000000ff
        /*05cc*/ 	.word	0x00022800
        /*05d0*/ 	.short	0x0101
        /*05d2*/ 	.byte	0x26
	.zero		1


	//   ....[45]....
        /*05d4*/ 	.word	0x0000be60
        /*05d8*/ 	.word	0x000000ff
        /*05dc*/ 	.word	0x00022820
        /*05e0*/ 	.short	0x010a
        /*05e2*/ 	.byte	0x26
	.zero		1


	//   ....[46]....
        /*05e4*/ 	.word	0x0000bec0
        /*05e8*/ 	.word	0x000000ff
        /*05ec*/ 	.word	0x00022860
        /*05f0*/ 	.short	0x010a
        /*05f2*/ 	.byte	0x26
	.zero		1


	//   ....[47]....
        /*05f4*/ 	.word	0x0000c740
        /*05f8*/ 	.word	0x000000ff
        /*05fc*/ 	.word	0x00022848
        /*0600*/ 	.short	0x010a
        /*0602*/ 	.byte	0x26
	.zero		1


	//   ....[48]....
        /*0604*/ 	.word	0x0000c910
        /*0608*/ 	.word	0x000000ff
        /*060c*/ 	.word	0x00022868
        /*0610*/ 	.short	0x010a
        /*0612*/ 	.byte	0x26
	.zero		1


	//   ....[49]....
        /*0614*/ 	.word	0x0000cf80
        /*0618*/ 	.word	0x000000ff
        /*061c*/ 	.word	0x00022840
        /*0620*/ 	.short	0x010a
        /*0622*/ 	.byte	0x26
	.zero		1


	//   ....[50]....
        /*0624*/ 	.word	0x0000d160
        /*0628*/ 	.word	0x000000ff
        /*062c*/ 	.word	0x00022860
        /*0630*/ 	.short	0x010a
        /*0632*/ 	.byte	0x26
	.zero		1


	//   ....[51]....
        /*0634*/ 	.word	0x0000d800
        /*0638*/ 	.word	0x000000ff
        /*063c*/ 	.word	0x00022848
        /*0640*/ 	.short	0x010a
        /*0642*/ 	.byte	0x26
	.zero		1


	//   ....[52]....
        /*0644*/ 	.word	0x0000d9e0
        /*0648*/ 	.word	0x000000ff
        /*064c*/ 	.word	0x00022868
        /*0650*/ 	.short	0x010a
        /*0652*/ 	.byte	0x26
	.zero		1


	//   ....[53]....
        /*0654*/ 	.word	0x0000dec0
        /*0658*/ 	.word	0x00000002
        /*065c*/ 	.word	0x00022820
        /*0660*/ 	.short	0x010a
        /*0662*/ 	.byte	0x3f
	.zero		1


	//   ....[54]....
        /*0664*/ 	.word	0x0000e040
        /*0668*/ 	.word	0x00000007
        /*066c*/ 	.word	0x00000000
        /*0670*/ 	.short	0x010a
        /*0672*/ 	.byte	0x3f
	.zero		1


	//   ....[55]....
        /*0674*/ 	.word	0x0000e0b0
        /*0678*/ 	.word	0x00000005
        /*067c*/ 	.word	0x00000000
        /*0680*/ 	.short	0x010a
        /*0682*/ 	.byte	0x3f
	.zero		1


	//   ....[56]....
        /*0684*/ 	.word	0x0000e110
        /*0688*/ 	.word	0x00000005
        /*068c*/ 	.word	0x00000000
        /*0690*/ 	.short	0x010a
        /*0692*/ 	.byte	0x3f
	.zero		1


	//   ....[57]....
        /*0694*/ 	.word	0x0000e140
        /*0698*/ 	.word	0x00000003
        /*069c*/ 	.word	0x00000000
        /*06a0*/ 	.short	0x010a
        /*06a2*/ 	.byte	0x3f
	.zero		1


	//   ....[58]....
        /*06a4*/ 	.word	0x0000e1b0
        /*06a8*/ 	.word	0x00000003
        /*06ac*/ 	.word	0x00022800
        /*06b0*/ 	.short	0x010a
        /*06b2*/ 	.byte	0x3f
	.zero		1


	//   ....[59]....
        /*06b4*/ 	.word	0x0000e210
        /*06b8*/ 	.word	0x00000003
        /*06bc*/ 	.word	0x00022830
        /*06c0*/ 	.short	0x010a
        /*06c2*/ 	.byte	0x3f
	.zero		1


	//   ....[60]....
        /*06c4*/ 	.word	0x0000e260
        /*06c8*/ 	.word	0x0000000b
        /*06cc*/ 	.word	0x00022850
        /*06d0*/ 	.short	0x010a
        /*06d2*/ 	.byte	0x3f
	.zero		1


	//   ....[61]....
        /*06d4*/ 	.word	0x0000e2c0
        /*06d8*/ 	.word	0x00000005
        /*06dc*/ 	.word	0x00022830
        /*06e0*/ 	.short	0x010a
        /*06e2*/ 	.byte	0x3f
	.zero		1


	//   ....[62]....
        /*06e4*/ 	.word	0x0000e310
        /*06e8*/ 	.word	0x000000b1
        /*06ec*/ 	.word	0x00022850
        /*06f0*/ 	.short	0x010a
        /*06f2*/ 	.byte	0x3f
	.zero		1


	//   ....[63]....
        /*06f4*/ 	.word	0x0000e370
        /*06f8*/ 	.word	0x00000004
        /*06fc*/ 	.word	0x00022830
        /*0700*/ 	.short	0x010a
        /*0702*/ 	.byte	0x3f
	.zero		1


	//   ....[64]....
        /*0704*/ 	.word	0x0000e3c0
        /*0708*/ 	.word	0x000000ba
        /*070c*/ 	.word	0x00022850
        /*0710*/ 	.short	0x010a
        /*0712*/ 	.byte	0x3f
	.zero		1


	//   ....[65]....
        /*0714*/ 	.word	0x0000e520
        /*0718*/ 	.word	0x00000003
        /*071c*/ 	.word	0x00022840
        /*0720*/ 	.short	0x010a
        /*0722*/ 	.byte	0x3f
	.zero		1


	//   ....[66]....
        /*0724*/ 	.word	0x0000ef30
        /*0728*/ 	.word	0x00000003
        /*072c*/ 	.word	0x00022820
        /*0730*/ 	.short	0x010a
        /*0732*/ 	.byte	0x3f
	.zero		1


	//   ....[67]....
        /*0734*/ 	.word	0x0000ef90
        /*0738*/ 	.word	0x00000003
        /*073c*/ 	.word	0x00022860
        /*0740*/ 	.short	0x010a
        /*0742*/ 	.byte	0x3f
	.zero		1


	//   ....[68]....
        /*0744*/ 	.word	0x0000eff0
        /*0748*/ 	.word	0x00000003
        /*074c*/ 	.word	0x00022848
        /*0750*/ 	.short	0x010a
        /*0752*/ 	.byte	0x3f
	.zero		1


	//   ....[69]....
        /*0754*/ 	.word	0x0000f050
        /*0758*/ 	.word	0x00000003
        /*075c*/ 	.word	0x00022868
        /*0760*/ 	.short	0x010a
        /*0762*/ 	.byte	0x3f
	.zero		1


	//   ....[70]....
        /*0764*/ 	.word	0x0000f0b0
        /*0768*/ 	.word	0x00000003
        /*076c*/ 	.word	0x00022840
        /*0770*/ 	.short	0x010a
        /*0772*/ 	.byte	0x3f
	.zero		1


	//   ....[71]....
        /*0774*/ 	.word	0x0000f110
        /*0778*/ 	.word	0x00000003
        /*077c*/ 	.word	0x00022860
        /*0780*/ 	.short	0x010a
        /*0782*/ 	.byte	0x3f
	.zero		1


	//   ....[72]....
        /*0784*/ 	.word	0x0000f170
        /*0788*/ 	.word	0x00000003
        /*078c*/ 	.word	0x00022848
        /*0790*/ 	.short	0x010a
        /*0792*/ 	.byte	0x3f
	.zero		1


	//   ....[73]....
        /*0794*/ 	.word	0x0000f1d0
        /*0798*/ 	.word	0x00000003
        /*079c*/ 	.word	0x00022868
        /*07a0*/ 	.short	0x010a
        /*07a2*/ 	.byte	0x3f
	.zero		1


	//   ....[74]....
        /*07a4*/ 	.word	0x0000f220
        /*07a8*/ 	.word	0x00000002
        /*07ac*/ 	.word	0x00022820
        /*07b0*/ 	.short	0x010a
        /*07b2*/ 	.byte	0x3f
	.zero		1


	//   ....[75]....
        /*07b4*/ 	.word	0x0000f3c0
        /*07b8*/ 	.word	0x00000007
        /*07bc*/ 	.word	0x00000000
        /*07c0*/ 	.short	0x010a
        /*07c2*/ 	.byte	0x3f
	.zero		1


	//   ....[76]....
        /*07c4*/ 	.word	0x0000f410
        /*07c8*/ 	.word	0x00000005
        /*07cc*/ 	.word	0x00000000
        /*07d0*/ 	.short	0x010a
        /*07d2*/ 	.byte	0x3f
	.zero		1


	//   ....[77]....
        /*07d4*/ 	.word	0x0000f460
        /*07d8*/ 	.word	0x00000005
        /*07dc*/ 	.word	0x00000000
        /*07e0*/ 	.short	0x010a
        /*07e2*/ 	.byte	0x3f
	.zero		1


	//----- nvinfo : EIATTR_NUM_MBARRIERS
	.align		4
.L_503:
        /*07e4*/ 	.byte	0x03, 0x38
        /*07e6*/ 	.short	0x0016


	//----- nvinfo : EIATTR_EXIT_INSTR_OFFSETS
	.align		4
        /*07e8*/ 	.byte	0x04, 0x1c
        /*07ea*/ 	.short	(.L_505 - .L_504)


	//   ....[0]....
.L_504:
        /*07ec*/ 	.word	0x0000e190


	//----- nvinfo : EIATTR_MAX_THREADS
	.align		4
.L_505:
        /*07f0*/ 	.byte	0x04, 0x05
        /*07f2*/ 	.short	(.L_507 - .L_506)
.L_506:
        /*07f4*/ 	.word	0x00000180
        /*07f8*/ 	.word	0x00000001
        /*07fc*/ 	.word	0x00000001


	//----- nvinfo : EIATTR_CRS_STACK_SIZE
	.align		4
.L_507:
        /*0800*/ 	.byte	0x04, 0x1e
        /*0802*/ 	.short	(.L_509 - .L_508)
.L_508:
        /*0804*/ 	.word	0x00000000


	//----- nvinfo : EIATTR_CBANK_PARAM_SIZE
	.align		4
.L_509:
        /*0808*/ 	.byte	0x03, 0x19
        /*080a*/ 	.short	0x0a70


	//----- nvinfo : EIATTR_PARAM_CBANK
	.align		4
        /*080c*/ 	.byte	0x04, 0x0a
        /*080e*/ 	.short	(.L_511 - .L_510)
	.align		4
.L_510:
        /*0810*/ 	.word	index@(.nv.constant0._ZN7cutlass13device_kernelIN5flash11enable_sm90INS1_16FlashAttnFwdSm90INS1_25CollectiveMainloopFwdSm90ILi2EN4cute5tupleIJNS5_1CILi1EEES8_S8_EEENS6_IJNS7_ILi128EEENS7_ILi96EEENS7_ILi64EEEEEELi256ENS_10bfloat16_tEfNS_4arch4Sm90ELb1ELb0ELb0ELb0ELb0ELb0ELb0ELb1ELb0ELb1ELb1ELb0EEENS1_21CollectiveEpilogueFwdINS6_IJSA_NS7_ILi256EEESB_EEES9_SE_SG_Li256ELb0ELb1ELb1ELb0EEENS1_19SingleTileSchedulerILb0ELb1ELb1ELi128EEEEEEEEEvNT_6ParamsE)
        /*0814*/ 	.short	0x0210
        /*0816*/ 	.short	0x0a70


	//----- nvinfo : EIATTR_SW_WAR
	.align		4
.L_511:
        /*0818*/ 	.byte	0x04, 0x36
        /*081a*/ 	.short	(.L_513 - .L_512)
.L_512:
        /*081c*/ 	.word	0x00000008
.L_513:


//--------------------- .nv.info._ZN7cutlass13device_kernelIN5flash11enable_sm90INS1_16FlashAttnFwdSm90INS1_25CollectiveMainloopFwdSm90ILi2EN4cute5tupleIJNS5_1CILi1EEES8_S8_EEENS6_IJNS7_ILi128EEENS7_ILi96EEENS7_ILi64EEEEEELi256ENS_10bfloat16_tEfNS_4arch4Sm90ELb1ELb0ELb0ELb0ELb0ELb0ELb1ELb1ELb0ELb1ELb1ELb0EEENS1_21CollectiveEpilogueFwdINS6_IJSA_NS7_ILi256EEESB_EEES9_SE_SG_Li256ELb0ELb1ELb1ELb0EEENS1_19SingleTileSchedulerILb0ELb1ELb1ELi128EEEEEEEEEvNT_6ParamsE --------------------------
	.section	.nv.info._ZN7cutlass13device_kernelIN5flash11enable_sm90INS1_16FlashAttnFwdSm90INS1_25CollectiveMainloopFwdSm90ILi2EN4cute5tupleIJNS5_1CILi1EEES8_S8_EEENS6_IJNS7_ILi128EEENS7_ILi96EEENS7_ILi64EEEEEELi256ENS_10bfloat16_tEfNS_4arch4Sm90ELb1ELb0ELb0ELb0ELb0ELb0ELb1ELb1ELb0ELb1ELb1ELb0EEENS1_21CollectiveEpilogueFwdINS6_IJSA_NS7_ILi256EEESB_EEES9_SE_SG_Li256ELb0ELb1ELb1ELb0EEENS1_19SingleTileSchedulerILb0ELb1ELb1ELi128EEEEEEEEEvNT_6ParamsE,"",@"SHT_CUDA_INFO"
	.sectionflags	@""
	.align	4


	//----- nvinfo : EIATTR_CUDA_API_VERSION
	.align		4
        /*0000*/ 	.byte	0x04, 0x37
        /*0002*/ 	.short	(.L_515 - .L_514)
.L_514:
        /*0004*/ 	.word	0x00000082


	//----- nvinfo : EIATTR_KPARAM_INFO
	.align		4
.L_515:
        /*0008*/ 	.byte	0x04, 0x17
        /*000a*/ 	.short	(.L_517 - .L_516)
.L_516:
        /*000c*/ 	.word	0x00000000
        /*0010*/ 	.short	0x0000
        /*0012*/ 	.short	0x0070
        /*0014*/ 	.byte	0x00, 0xf0, 0x01, 0x2c


	//----- nvinfo : EIATTR_SPARSE_MMA_MASK
	.align		4
.L_517:
        /*0018*/ 	.byte	0x03, 0x50
        /*001a*/ 	.short	0x0000


	//----- nvinfo : EIATTR_MAXREG_COUNT
	.align		4
        /*001c*/ 	.byte	0x03, 0x1b
        /*001e*/ 	.short	0x00a8


	//----- nvinfo : EIATTR_NUM_BARRIERS
	.align		4
        /*0020*/ 	.byte	0x02, 0x4c
        /*0022*/ 	.byte	0x10
	.zero		1


	//----- nvinfo : EIATTR_EXTERNS
	.align		4
        /*0024*/ 	.byte	0x04, 0x0f
        /*0026*/ 	.short	(.L_519 - .L_518)


	//   ....[0]....
	.align		4
.L_518:
        /*0028*/ 	.word	index@(__assertfail)


	//----- nvinfo : EIATTR_ANNOTATIONS
	.align		4
.L_519:
        /*002c*/ 	.byte	0x04, 0x55
        /*002e*/ 	.short	(.L_521 - .L_520)


	//   ....[0]....
.L_520:
        /* <DEDUP_REMOVED lines=27> */


	//----- nvinfo : EIATTR_MERCURY_ISA_VERSION
	.align		4
.L_521:
        /*01c8*/ 	.byte	0x03, 0x5f
        /*01ca*/ 	.short	0x0101


	//----- nvinfo : EIATTR_INT_WARP_WIDE_INSTR_OFFSETS
	.align		4
        /*01cc*/ 	.byte	0x04, 0x31
        /*01ce*/ 	.short	(.L_523 - .L_522)


	//   ....[0]....
.L_522:
        /*01d0*/ 	.word	0x00000120


	//   ....[1]....
        /*01d4*/ 	.word	0x00000160


	//   ....[2]....
        /*01d8*/ 	.word	0x000001d0


	//   ....[3]....
        /*01dc*/ 	.word	0x00000240


	//----- nvinfo : EIATTR_COOP_GROUP_MASK_REGIDS
	.align		4
.L_523:
        /*01e0*/ 	.byte	0x04, 0x29
        /*01e2*/ 	.short	(.L_525 - .L_524)


	//   ....[0]....
.L_524:
        /*01e4*/ 	.word	0xffffffff


	//   ....[1]....
        /*01e8*/ 	.word	0xffffffff


	//   ....[2]....
        /*01ec*/ 	.word	0xffffffff


	//   ....[3]....
        /*01f0*/ 	.word	0xffffffff


	//   ....[4]....
        /*01f4*/ 	.word	0xffffffff


	//   ....[5]....
        /*01f8*/ 	.word	0xffffffff


	//   ....[6]....
        /*01fc*/ 	.word	0xffffffff


	//   ....[7]....
        /*0200*/ 	.word	0xffffffff


	//   ....[8]....
        /*0204*/ 	.word	0xffffffff


	//   ....[9]....
        /*0208*/ 	.word	0xffffffff


	//   ....[10]....
        /*020c*/ 	.word	0xffffffff


	//   ....[11]....
        /*0210*/ 	.word	0xffffffff


	//   ....[12]....
        /*0214*/ 	.word	0xffffffff


	//   ....[13]....
        /*0218*/ 	.word	0xffffffff


	//   ....[14]....
        /*021c*/ 	.word	0xffffffff


	//   ....[15]....
        /*0220*/ 	.word	0xffffffff


	//   ....[16]....
        /*0224*/ 	.word	0xffffffff


	//   ....[17]....
        /*0228*/ 	.word	0xffffffff


	//   ....[18]....
        /*022c*/ 	.word	0xffffffff


	//   ....[19]....
        /*0230*/ 	.word	0xffffffff


	//   ....[20]....
        /*0234*/ 	.word	0xffffffff


	//   ....[21]....
        /*0238*/ 	.word	0xffffffff


	//   ....[22]....
        /*023c*/ 	.word	0xffffffff


	//   ....[23]....
        /*0240*/ 	.word	0xffffffff


	//   ....[24]....
        /*0244*/ 	.word	0xffffffff


	//   ....[25]....
        /*0248*/ 	.word	0xffffffff


	//   ....[26]....
        /*024c*/ 	.word	0xffffffff


	//   ....[27]....
        /*0250*/ 	.word	0xffffffff


	//   ....[28]....
        /*0254*/ 	.word	0xffffffff


	//   ....[29]....
        /*0258*/ 	.word	0xffffffff


	//   ....[30]....
        /*025c*/ 	.word	0xffffffff


	//   ....[31]....
        /*0260*/ 	.word	0xffffffff


	//   ....[32]....
        /*0264*/ 	.word	0xffffffff


	//   ....[33]....
        /*0268*/ 	.word	0xffffffff


	//   ....[34]....
        /*026c*/ 	.word	0xffffffff


	//   ....[35]....
        /*0270*/ 	.word	0xffffffff


	//   ....[36]....
        /*0274*/ 	.word	0xffffffff


	//   ....[37]....
        /*0278*/ 	.word	0xffffffff


	//   ....[38]....
        /*027c*/ 	.word	0xffffffff


	//   ....[39]....
        /*0280*/ 	.word	0xffffffff


	//   ....[40]....
        /*0284*/ 	.word	0xffffffff


	//   ....[41]....
        /*0288*/ 	.word	0xffffffff


	//   ....[42]....
        /*028c*/ 	.word	0xffffffff


	//   ....[43]....
        /*0290*/ 	.word	0xffffffff


	//   ....[44]....
        /*0294*/ 	.word	0xffffffff


	//   ....[45]....
        /*0298*/ 	.word	0xffffffff


	//   ....[46]....
        /*029c*/ 	.word	0xffffffff


	//   ....[47]....
        /*02a0*/ 	.word	0xffffffff


	//   ....[48]....
        /*02a4*/ 	.word	0xffffffff


	//   ....[49]....
        /*02a8*/ 	.word	0xffffffff


	//   ....[50]....
        /*02ac*/ 	.word	0xffffffff


	//   ....[51]....
        /*02b0*/ 	.word	0xffffffff


	//   ....[52]....
        /*02b4*/ 	.word	0xffffffff


	//   ....[53]....
        /*02b8*/ 	.word	0xffffffff


	//   ....[54]....
        /*02bc*/ 	.word	0xffffffff


	//   ....[55]....
        /*02c0*/ 	.word	0xffffffff


	//   ....[56]....
        /*02c4*/ 	.word	0xffffffff


	//   ....[57]....
        /*02c8*/ 	.word	0xffffffff


	//   ....[58]....
        /*02cc*/ 	.word	0xffffffff


	//   ....[59]....
        /*02d0*/ 	.word	0xffffffff


	//   ....[60]....
        /*02d4*/ 	.word	0xffffffff


	//   ....[61]....
        /*02d8*/ 	.word	0xffffffff


	//   ....[62]....
        /*02dc*/ 	.word	0xffffffff


	//   ....[63]....
        /*02e0*/ 	.word	0xffffffff


	//   ....[64]....
        /*02e4*/ 	.word	0xffffffff


	//   ....[65]....
        /*02e8*/ 	.word	0xffffffff


	//   ....[66]....
        /*02ec*/ 	.word	0xffffffff


	//   ....[67]....
        /*02f0*/ 	.word	0xffffffff


	//   ....[68]....
        /*02f4*/ 	.word	0xffffffff


	//   ....[69]....
        /*02f8*/ 	.word	0xffffffff


	//   ....[70]....
        /*02fc*/ 	.word	0xffffffff


	//   ....[71]....
        /*0300*/ 	.word	0x0500000f


	//   ....[72]....
        /*0304*/ 	.word	0x0500000f


	//   ....[73]....
        /*0308*/ 	.word	0x0500000f


	//   ....[74]....
        /*030c*/ 	.word	0x0500000f


	//   ....[75]....
        /*0310*/ 	.word	0x0500000f


	//   ....[76]....
        /*0314*/ 	.word	0x0500000f


	//   ....[77]....
        /*0318*/ 	.word	0x0500000f


	//   ....[78]....
        /*031c*/ 	.word	0x0500000f


	//   ....[79]....
        /*0320*/ 	.word	0x0500000f


	//   ....[80]....
        /*0324*/ 	.word	0x0500000f


	//   ....[81]....
        /*0328*/ 	.word	0x0500000f


	//   ....[82]....
        /*032c*/ 	.word	0x0500000f


	//   ....[83]....
        /*0330*/ 	.word	0x0500000f


	//   ....[84]....
        /*0334*/ 	.word	0x0500000f


	//   ....[85]....
        /*0338*/ 	.word	0x0500000f


	//   ....[86]....
        /*033c*/ 	.word	0x0500000f


	//   ....[87]....
        /*0340*/ 	.word	0x0500000f


	//   ....[88]....
        /*0344*/ 	.word	0x0500000f


	//   ....[89]....
        /*0348*/ 	.word	0x0500000f


	//   ....[90]....
        /*034c*/ 	.word	0x0500000f


	//   ....[91]....
        /*0350*/ 	.word	0x0500000f


	//   ....[92]....
        /*0354*/ 	.word	0x0500000f


	//   ....[93]....
        /*0358*/ 	.word	0x0500000f


	//   ....[94]....
        /*035c*/ 	.word	0x0500000f


	//   ....[95]....
        /*0360*/ 	.word	0x0500000f


	//   ....[96]....
        /*0364*/ 	.word	0x0500000f


	//   ....[97]....
        /*0368*/ 	.word	0x0500000f


	//   ....[98]....
        /*036c*/ 	.word	0x0500000f


	//   ....[99]....
        /*0370*/ 	.word	0x0500000f


	//   ....[100]....
        /*0374*/ 	.word	0x0500000f


	//   ....[101]....
        /*0378*/ 	.word	0x0500000f


	//   ....[102]....
        /*037c*/ 	.word	0x0500000f


	//   ....[103]....
        /*0380*/ 	.word	0x0500000f


	//   ....[104]....
        /*0384*/ 	.word	0x0500000f


	//----- nvinfo : EIATTR_COOP_GROUP_INSTR_OFFSETS
	.align		4
.L_525:
        /*0388*/ 	.byte	0x04, 0x28
        /*038a*/ 	.short	(.L_527 - .L_526)


	//   ....[0]....
.L_526:
        /*038c*/ 	.word	0x00000060


	//   ....[1]....
        /*0390*/ 	.word	0x00000130


	//   ....[2]....
        /*0394*/ 	.word	0x000001f0


	//   ....[3]....
        /*0398*/ 	.word	0x000003c0


	//   ....[4]....
        /*039c*/ 	.word	0x00000520


	//   ....[5]....
        /*03a0*/ 	.word	0x00000640


	//   ....[6]....
        /*03a4*/ 	.word	0x000007a0


	//   ....[7]....
        /*03a8*/ 	.word	0x00001480


	//   ....[8]....
        /*03ac*/ 	.word	0x00002890


	//   ....[9]....
        /*03b0*/ 	.word	0x000028c0


	//   ....[10]....
        /*03b4*/ 	.word	0x00003210


	//   ....[11]....
        /*03b8*/ 	.word	0x00003230


	//   ....[12]....
        /*03bc*/ 	.word	0x00003250


	//   ....[13]....
        /*03c0*/ 	.word	0x00003270


	//   ....[14]....
        /*03c4*/ 	.word	0x00004a60


	//   ....[15]....
        /*03c8*/ 	.word	0x00004d60


	//   ....[16]....
        /*03cc*/ 	.word	0x00005680


	//   ....[17]....
        /*03d0*/ 	.word	0x00005700


	//   ....[18]....
        /*03d4*/ 	.word	0x00005720


	//   ....[19]....
        /*03d8*/ 	.word	0x00005740


	//   ....[20]....
        /*03dc*/ 	.word	0x00007a50


	//   ....[21]....
        /*03e0*/ 	.word	0x00007ac0


	//   ....[22]....
        /*03e4*/ 	.word	0x00007ad0


	//   ....[23]....
        /*03e8*/ 	.word	0x00007b00


	//   ....[24]....
        /*03ec*/ 	.word	0x000090a0


	//   ....[25]....
        /*03f0*/ 	.word	0x000090c0


	//   ....[26]....
        /*03f4*/ 	.word	0x00009110


	//   ....[27]....
        /*03f8*/ 	.word	0x00009120


	//   ....[28]....
        /*03fc*/ 	.word	0x0000a250


	//   ....[29]....
        /*0400*/ 	.word	0x0000a2b0


	//   ....[30]....
        /*0404*/ 	.word	0x0000a2f0


	//   ....[31]....
        /*0408*/ 	.word	0x0000a320


	//   ....[32]....
        /*040c*/ 	.word	0x0000a350


	//   ....[33]....
        /*0410*/ 	.word	0x0000a370


	//   ....[34]....
        /*0414*/ 	.word	0x0000aff0


	//   ....[35]....
        /*0418*/ 	.word	0x0000b000


	//   ....[36]....
        /*041c*/ 	.word	0x0000c070


	//   ....[37]....
        /*0420*/ 	.word	0x0000cc20


	//   ....[38]....
        /*0424*/ 	.word	0x0000d550


	//   ....[39]....
        /*0428*/ 	.word	0x0000d590


	//   ....[40]....
        /*042c*/ 	.word	0x0000d5c0


	//   ....[41]....
        /*0430*/ 	.word	0x0000d5e0


	//   ....[42]....
        /*0434*/ 	.word	0x0000d600


	//   ....[43]....
        /*0438*/ 	.word	0x0000d720


	//   ....[44]....
        /*043c*/ 	.word	0x0000d7e0


	//   ....[45]....
        /*0440*/ 	.word	0x0000d800


	//   ....[46]....
        /*0444*/ 	.word	0x0000d8a0


	//   ....[47]....
        /*0448*/ 	.word	0x0000d8c0


	//   ....[48]....
        /*044c*/ 	.word	0x0000d960


	//   ....[49]....
        /*0450*/ 	.word	0x0000d980


	//   ....[50]....
        /*0454*/ 	.word	0x0000da00


	//   ....[51]....
        /*0458*/ 	.word	0x0000da20


	//   ....[52]....
        /*045c*/ 	.word	0x0000da30


	//   ....[53]....
        /*0460*/ 	.word	0x0000da40


	//   ....[54]....
        /*0464*/ 	.word	0x0000e110


	//   ....[55]....
        /*0468*/ 	.word	0x0000e1c0


	//   ....[56]....
        /*046c*/ 	.word	0x0000e1e0


	//   ....[57]....
        /*0470*/ 	.word	0x0000e290


	//   ....[58]....
        /*0474*/ 	.word	0x0000e320


	//   ....[59]....
        /*0478*/ 	.word	0x0000e340


	//   ....[60]....
        /*047c*/ 	.word	0x0000e3e0


	//   ....[61]....
        /*0480*/ 	.word	0x0000e3f0


	//   ....[62]....
        /*0484*/ 	.word	0x0000e420


	//   ....[63]....
        /*0488*/ 	.word	0x0000e440


	//   ....[64]....
        /*048c*/ 	.word	0x0000e4b0


	//   ....[65]....
        /*0490*/ 	.word	0x0000e500


	//   ....[66]....
        /*0494*/ 	.word	0x0000e590


	//   ....[67]....
        /*0498*/ 	.word	0x0000e5c0


	//   ....[68]....
        /*049c*/ 	.word	0x0000e670


	//   ....[69]....
        /*04a0*/ 	.word	0x0000e6c0


	//   ....[70]....
        /*04a4*/ 	.word	0x00010990


	//   ....[71]....
        /*04a8*/ 	.word	0x00010f90


	//   ....[72]....
        /*04ac*/ 	.word	0x00011100


	//   ....[73]....
        /*04b0*/ 	.word	0x00011160


	//   ....[74]....
        /*04b4*/ 	.word	0x000112a0


	//   ....[75]....
        /*04b8*/ 	.word	0x00011330


	//   ....[76]....
        /*04bc*/ 	.word	0x00011430


	//   ....[77]....
        /*04c0*/ 	.word	0x000114c0


	//   ....[78]....
        /*04c4*/ 	.word	0x000115d0


	//   ....[79]....
        /*04c8*/ 	.word	0x00011640


	//   ....[80]....
        /*04cc*/ 	.word	0x00011760


	//   ....[81]....
        /*04d0*/ 	.word	0x000117d0


	//   ....[82]....
        /*04d4*/ 	.word	0x000118f0


	//   ....[83]....
        /*04d8*/ 	.word	0x00011960


	//   ....[84]....
        /*04dc*/ 	.word	0x00011a70


	//   ....[85]....
        /*04e0*/ 	.word	0x00011ad0


	//   ....[86]....
        /*04e4*/ 	.word	0x00011bd0


	//   ....[87]....
        /*04e8*/ 	.word	0x00011c20


	//   ....[88]....
        /*04ec*/ 	.word	0x00011cc0


	//   ....[89]....
        /*04f0*/ 	.word	0x00011d80


	//   ....[90]....
        /*04f4*/ 	.word	0x000120a0


	//   ....[91]....
        /*04f8*/ 	.word	0x00012110


	//   ....[92]....
        /*04fc*/ 	.word	0x00012220


	//   ....[93]....
        /*0500*/ 	.word	0x00012280


	//   ....[94]....
        /*0504*/ 	.word	0x00012390


	//   ....[95]....
        /*0508*/ 	.word	0x000123e0


	//   ....[96]....
        /*050c*/ 	.word	0x000124e0


	//   ....[97]....
        /*0510*/ 	.word	0x00012540


	//   ....[98]....
        /*0514*/ 	.word	0x000126b0


	//   ....[99]....
        /*0518*/ 	.word	0x00012700


	//   ....[100]....
        /*051c*/ 	.word	0x00012820


	//   ....[101]....
        /*0520*/ 	.word	0x00012870


	//   ....[102]....
        /*0524*/ 	.word	0x00012980


	//   ....[103]....
        /*0528*/ 	.word	0x000129d0


	//   ....[104]....
        /*052c*/ 	.word	0x00012de0


	//----- nvinfo : EIATTR_REG_RECONFIG
	.align		4
.L_527:
        /*0530*/ 	.byte	0x01, 0x54
	.zero		2


	//----- nvinfo : EIATTR_SYSCALL_OFFSETS
	.align		4
        /*0534*/ 	.byte	0x04, 0x46
        /*0536*/ 	.short	(.L_529 - .L_528)


	//   ....[0]....
.L_528:
        /*0538*/ 	.word	0x000016d0


	//   ....[1]....
        /*053c*/ 	.word	0x0000c860


	//   ....[2]....
        /*0540*/ 	.word	0x0000c9a0


	//   ....[3]....
        /*0544*/ 	.word	0x0000ca90


	//   ....[4]....
        /*0548*/ 	.word	0x0000d1b0


	//   ....[5]....
        /*054c*/ 	.word	0x0000dd60


	//----- nvinfo : EIATTR_MBARRIER_INSTR_OFFSETS
	.align		4
.L_529:
        /*0550*/ 	.byte	0x04, 0x39
        /*0552*/ 	.short	(.L_531 - .L_530)


	//   ....[0]....
.L_530:
        /*0554*/ 	.word	0x00000260
        /*0558*/ 	.word	0x000000ff
        /*055c*/ 	.word	0x00032400
        /*0560*/ 	.short	0x0100
        /*0562*/ 	.byte	0x08
	.zero		1


	//   ....[1]....
        /*0564*/ 	.word	0x00000270
        /*0568*/ 	.word	0x000000ff
        /*056c*/ 	.word	0x00032410
        /*0570*/ 	.short	0x0100
        /*0572*/ 	.byte	0x08
	.zero		1


	//   ....[2]....
        /*0574*/ 	.word	0x00000280
        /*0578*/ 	.word	0x000000ff
        /*057c*/ 	.word	0x00032420
        /*0580*/ 	.short	0x0100
        /*0582*/ 	.byte	0x08
	.zero		1


	//   ....[3]....
        /*0584*/ 	.word	0x00000370
        /*0588*/ 	.word	0x000000ff
        /*058c*/ 	.word	0x00032430
        /*0590*/ 	.short	0x0100
        /*0592*/ 	.byte	0x08
	.zero		1


	//   ....[4]....
        /*0594*/ 	.word	0x00000380
        /*0598*/ 	.word	0x000000ff
        /*059c*/ 	.word	0x00032440
        /*05a0*/ 	.short	0x0100
        /*05a2*/ 	.byte	0x08
	.zero		1


	//   ....[5]....
        /*05a4*/ 	.word	0x00000390
        /*05a8*/ 	.word	0x000000ff
        /*05ac*/ 	.word	0x00032438
        /*05b0*/ 	.short	0x0100
        /*05b2*/ 	.byte	0x08
	.zero		1


	//   ....[6]....
        /*05b4*/ 	.word	0x000003a0
        /*05b8*/ 	.word	0x000000ff
        /*05bc*/ 	.word	0x00032448
        /*05c0*/ 	.short	0x0100
        /*05c2*/ 	.byte	0x08
	.zero		1


	//   ....[7]....
        /*05c4*/ 	.word	0x000004d0
        /*05c8*/ 	.word	0x000000ff
        /*05cc*/ 	.word	0x00032450
        /*05d0*/ 	.short	0x0100
        /*05d2*/ 	.byte	0x08
	.zero		1


	//   ....[8]....
        /*05d4*/ 	.word	0x000004e0
        /*05d8*/ 	.word	0x000000ff
        /*05dc*/ 	.word	0x00032460
        /*05e0*/ 	.short	0x0100
        /*05e2*/ 	.byte	0x08
	.zero		1


	//   ....[9]....
        /*05e4*/ 	.word	0x000004f0
        /*05e8*/ 	.word	0x000000ff
        /*05ec*/ 	.word	0x00032458
        /*05f0*/ 	.short	0x0100
        /*05f2*/ 	.byte	0x08
	.zero		1


	//   ....[10]....
        /*05f4*/ 	.word	0x00000500
        /*05f8*/ 	.word	0x000000ff
        /*05fc*/ 	.word	0x00032468
        /*0600*/ 	.short	0x0100
        /*0602*/ 	.byte	0x08
	.zero		1


	//   ....[11]....
        /*0604*/ 	.word	0x000005f0
        /*0608*/ 	.word	0x000000ff
        /*060c*/ 	.word	0x00032470
        /*0610*/ 	.short	0x0100
        /*0612*/ 	.byte	0x06
	.zero		1


	//   ....[12]....
        /*0614*/ 	.word	0x00000600
        /*0618*/ 	.word	0x000000ff
        /*061c*/ 	.word	0x00032480
        /*0620*/ 	.short	0x0100
        /*0622*/ 	.byte	0x06
	.zero		1


	//   ....[13]....
        /*0624*/ 	.word	0x00000610
        /*0628*/ 	.word	0x000000ff
        /*062c*/ 	.word	0x00032478
        /*0630*/ 	.short	0x0100
        /*0632*/ 	.byte	0x06
	.zero		1


	//   ....[14]....
        /*0634*/ 	.word	0x00000620
        /*0638*/ 	.word	0x000000ff
        /*063c*/ 	.word	0x00032488
        /*0640*/ 	.short	0x0100
        /*0642*/ 	.byte	0x06
	.zero		1


	//   ....[15]....
        /*0644*/ 	.word	0x00000750
        /*0648*/ 	.word	0x000000ff
        /*064c*/ 	.word	0x00032490
        /*0650*/ 	.short	0x0100
        /*0652*/ 	.byte	0x08
	.zero		1


	//   ....[16]....
        /*0654*/ 	.word	0x00000760
        /*0658*/ 	.word	0x000000ff
        /*065c*/ 	.word	0x000324a0
        /*0660*/ 	.short	0x0100
        /*0662*/ 	.byte	0x08
	.zero		1


	//   ....[17]....
        /*0664*/ 	.word	0x00000770
        /*0668*/ 	.word	0x000000ff
        /*066c*/ 	.word	0x00032498
        /*0670*/ 	.short	0x0100
        /*0672*/ 	.byte	0x08
	.zero		1


	//   ....[18]....
        /*0674*/ 	.word	0x00000780
        /*0678*/ 	.word	0x000000ff
        /*067c*/ 	.word	0x000324a8
        /*0680*/ 	.short	0x0100
        /*0682*/ 	.byte	0x08
	.zero		1


	//   ....[19]....
        /*0684*/ 	.word	0x000008b0
        /*0688*/ 	.word	0x000000ff
        /*068c*/ 	.word	0x000324b0
        /*0690*/ 	.short	0x0100
        /*0692*/ 	.byte	0x08
	.zero		1


	//   ....[20]....
        /*0694*/ 	.word	0x000008c0
        /*0698*/ 	.word	0x000000ff
        /*069c*/ 	.word	0x000324c0
        /*06a0*/ 	.short	0x0100
        /*06a2*/ 	.byte	0x08
	.zero		1


	//   ....[21]....
        /*06a4*/ 	.word	0x000008d0
        /*06a8*/ 	.word	0x000000ff
        /*06ac*/ 	.word	0x000324b8
        /*06b0*/ 	.short	0x0100
        /*06b2*/ 	.byte	0x08
	.zero		1


	//   ....[22]....
        /*06b4*/ 	.word	0x000008e0
        /*06b8*/ 	.word	0x000000ff
        /*06bc*/ 	.word	0x000324c8
        /*06c0*/ 	.short	0x0100
        /*06c2*/ 	.byte	0x08
	.zero		1


	//   ....[23]....
        /*06c4*/ 	.word	0x00001710
        /*06c8*/ 	.word	0x000000ff
        /*06cc*/ 	.word	0x00032400
        /*06d0*/ 	.short	0x010a
        /*06d2*/ 	.byte	0x04
	.zero		1


	//   ....[24]....
        /*06d4*/ 	.word	0x000017b0
        /*06d8*/ 	.word	0x000000ff
        /*06dc*/ 	.word	0x00032430
        /*06e0*/ 	.short	0x010a
        /*06e2*/ 	.byte	0x04
	.zero		1


	//   ....[25]....
        /*06e4*/ 	.word	0x00001800
        /*06e8*/ 	.word	0x000000ff
        /*06ec*/ 	.word	0x00032430
        /*06f0*/ 	.short	0x010a
        /*06f2*/ 	.byte	0x04
	.zero		1


	//   ....[26]....
        /*06f4*/ 	.word	0x00001b10
        /*06f8*/ 	.word	0x000000ff
        /*06fc*/ 	.word	0x00032410
        /*0700*/ 	.short	0x010a
        /*0702*/ 	.byte	0x08
	.zero		1


	//   ....[27]....
        /*0704*/ 	.word	0x00001b60
        /*0708*/ 	.word	0x000000ff
        /*070c*/ 	.word	0x00032450
        /*0710*/ 	.short	0x010a
        /*0712*/ 	.byte	0x04
	.zero		1


	//   ....[28]....
        /*0714*/ 	.word	0x00001bb0
        /*0718*/ 	.word	0x000000ff
        /*071c*/ 	.word	0x00032450
        /*0720*/ 	.short	0x010a
        /*0722*/ 	.byte	0x04
	.zero		1


	//   ....[29]....
        /*0724*/ 	.word	0x00003600
        /*0728*/ 	.word	0x00000014
        /*072c*/ 	.word	0x00000000
        /*0730*/ 	.short	0x0101
        /*0732*/ 	.byte	0x3f
	.zero		1


	//   ....[30]....
        /*0734*/ 	.word	0x000040f0
        /*0738*/ 	.word	0x000000be
        /*073c*/ 	.word	0x00000000
        /*0740*/ 	.short	0x0101
        /*0742*/ 	.byte	0x3f
	.zero		1


	//   ....[31]....
        /*0744*/ 	.word	0x00004200
        /*0748*/ 	.word	0x000000ff
        /*074c*/ 	.word	0x00032430
        /*0750*/ 	.short	0x010a
        /*0752*/ 	.byte	0x05
	.zero		1


	//   ....[32]....
        /*0754*/ 	.word	0x00004240
        /*0758*/ 	.word	0x000000ff
        /*075c*/ 	.word	0x00032430
        /*0760*/ 	.short	0x010a
        /*0762*/ 	.byte	0x05
	.zero		1


	//   ....[33]....
        /*0764*/ 	.word	0x00004590
        /*0768*/ 	.word	0x000000ff
        /*076c*/ 	.word	0x00032450
        /*0770*/ 	.short	0x010a
        /*0772*/ 	.byte	0x05
	.zero		1


	//   ....[34]....
        /*0774*/ 	.word	0x000045d0
        /*0778*/ 	.word	0x000000ff
        /*077c*/ 	.word	0x00032450
        /*0780*/ 	.short	0x010a
        /*0782*/ 	.byte	0x05
	.zero		1


	//   ....[35]....
        /*0784*/ 	.word	0x000059e0
        /*0788*/ 	.word	0x00000098
        /*078c*/ 	.word	0x00000000
        /*0790*/ 	.short	0x0101
        /*0792*/ 	.byte	0x3f
	.zero		1


	//   ....[36]....
        /*0794*/ 	.word	0x00006d80
        /*0798*/ 	.word	0x0000009d
        /*079c*/ 	.word	0x00000000
        /*07a0*/ 	.short	0x0101
        /*07a2*/ 	.byte	0x3f
	.zero		1


	//   ....[37]....
        /*07a4*/ 	.word	0x00006eb0
        /*07a8*/ 	.word	0x000000ff
        /*07ac*/ 	.word	0x00032430
        /*07b0*/ 	.short	0x010a
        /*07b2*/ 	.byte	0x06
	.zero		1


	//   ....[38]....
        /*07b4*/ 	.word	0x00006ef0
        /*07b8*/ 	.word	0x000000ff
        /*07bc*/ 	.word	0x00032430
        /*07c0*/ 	.short	0x010a
        /*07c2*/ 	.byte	0x06
	.zero		1


	//   ....[39]....
        /*07c4*/ 	.word	0x00007110
        /*07c8*/ 	.word	0x000000ff
        /*07cc*/ 	.word	0x00032450
        /*07d0*/ 	.short	0x010a
        /*07d2*/ 	.byte	0x06
	.zero		1


	//   ....[40]....
        /*07d4*/ 	.word	0x00007150
        /*07d8*/ 	.word	0x000000ff
        /*07dc*/ 	.word	0x00032450
        /*07e0*/ 	.short	0x010a
        /*07e2*/ 	.byte	0x06
	.zero		1


	//   ....[41]....
        /*07e4*/ 	.word	0x00007d40
        /*07e8*/ 	.word	0x00000098
        /*07ec*/ 	.word	0x00000000
        /*07f0*/ 	.short	0x0101
        /*07f2*/ 	.byte	0x3f
	.zero		1


	//   ....[42]....
        /*07f4*/ 	.word	0x00009080
        /*07f8*/ 	.word	0x000000d2
        /*07fc*/ 	.word	0x00000000
        /*0800*/ 	.short	0x0101
        /*0802*/ 	.byte	0x3f
	.zero		1


	//   ....[43]....
        /*0804*/ 	.word	0x0000a380
        /*0808*/ 	.word	0x000000ff
        /*080c*/ 	.word	0x00000000
        /*0810*/ 	.short	0x0101
        /*0812*/ 	.byte	0x04
	.zero		1


	//   ....[44]....
        /*0814*/ 	.word	0x0000ce70
        /*0818*/ 	.word	0x000000ff
        /*081c*/ 	.word	0x00032440
        /*0820*/ 	.short	0x010a
        /*0822*/ 	.byte	0x26
	.zero		1


	//   ....[45]....
        /*0824*/ 	.word	0x0000db70
        /*0828*/ 	.word	0x000000ff
        /*082c*/ 	.word	0x00032400
        /*0830*/ 	.short	0x0107
        /*0832*/ 	.byte	0x26
	.zero		1


	//   ....[46]....
        /*0834*/ 	.word	0x0000dbf0
        /*0838*/ 	.word	0x000000ff
        /*083c*/ 	.word	0x00032400
        /*0840*/ 	.short	0x0101
        /*0842*/ 	.byte	0x26
	.zero		1


	//   ....[47]....
        /*0844*/ 	.word	0x0000e870
        /*0848*/ 	.word	0x000000ff
        /*084c*/ 	.word	0x00032410
        /*0850*/ 	.short	0x0107
        /*0852*/ 	.byte	0x26
	.zero		1


	//   ....[48]....
        /*0854*/ 	.word	0x0000e8d0
        /*0858*/ 	.word	0x000000ff
        /*085c*/ 	.word	0x00032410
        /*0860*/ 	.short	0x0101
        /*0862*/ 	.byte	0x26
	.zero		1


	//   ....[49]....
        /*0864*/ 	.word	0x0000e8e0
        /*0868*/ 	.word	0x000000ff
        /*086c*/ 	.word	0x00032420
        /*0870*/ 	.short	0x010a
        /*0872*/ 	.byte	0x26
	.zero		1


	//   ....[50]....
        /*0874*/ 	.word	0x0000e940
        /*0878*/ 	.word	0x000000ff
        /*087c*/ 	.word	0x00032460
        /*0880*/ 	.short	0x010a
        /*0882*/ 	.byte	0x26
	.zero		1


	//   ....[51]....
        /*0884*/ 	.word	0x0000f1c0
        /*0888*/ 	.word	0x000000ff
        /*088c*/ 	.word	0x00032448
        /*0890*/ 	.short	0x010a
        /*0892*/ 	.byte	0x26
	.zero		1


	//   ....[52]....
        /*0894*/ 	.word	0x0000f390
        /*0898*/ 	.word	0x000000ff
        /*089c*/ 	.word	0x00032468
        /*08a0*/ 	.short	0x010a
        /*08a2*/ 	.byte	0x26
	.zero		1


	//   ....[53]....
        /*08a4*/ 	.word	0x0000f9f0
        /*08a8*/ 	.word	0x000000ff
        /*08ac*/ 	.word	0x00032440
        /*08b0*/ 	.short	0x010a
        /*08b2*/ 	.byte	0x26
	.zero		1


	//   ....[54]....
        /*08b4*/ 	.word	0x0000fbd0
        /*08b8*/ 	.word	0x000000ff
        /*08bc*/ 	.word	0x00032460
        /*08c0*/ 	.short	0x010a
        /*08c2*/ 	.byte	0x26
	.zero		1


	//   ....[55]....
        /*08c4*/ 	.word	0x00010260
        /*08c8*/ 	.word	0x000000ff
        /*08cc*/ 	.word	0x00032448
        /*08d0*/ 	.short	0x010a
        /*08d2*/ 	.byte	0x26
	.zero		1


	//   ....[56]....
        /*08d4*/ 	.word	0x00010440
        /*08d8*/ 	.word	0x000000ff
        /*08dc*/ 	.word	0x00032468
        /*08e0*/ 	.short	0x010a
        /*08e2*/ 	.byte	0x26
	.zero		1


	//   ....[57]....
        /*08e4*/ 	.word	0x00010920
        /*08e8*/ 	.word	0x00000002
        /*08ec*/ 	.word	0x00032420
        /*08f0*/ 	.short	0x010a
        /*08f2*/ 	.byte	0x3f
	.zero		1


	//   ....[58]....
        /*08f4*/ 	.word	0x00010aa0
        /*08f8*/ 	.word	0x00000007
        /*08fc*/ 	.word	0x00000000
        /*0900*/ 	.short	0x010a
        /*0902*/ 	.byte	0x3f
	.zero		1


	//   ....[59]....
        /*0904*/ 	.word	0x00010b10
        /*0908*/ 	.word	0x00000005
        /*090c*/ 	.word	0x00000000
        /*0910*/ 	.short	0x010a
        /*0912*/ 	.byte	0x3f
	.zero		1


	//   ....[60]....
        /*0914*/ 	.word	0x00010b70
        /*0918*/ 	.word	0x00000005
        /*091c*/ 	.word	0x00000000
        /*0920*/ 	.short	0x010a
        /*0922*/ 	.byte	0x3f
	.zero		1


	//   ....[61]....
        /*0924*/ 	.word	0x00010ba0
        /*0928*/ 	.word	0x00000003
        /*092c*/ 	.word	0x00000000
        /*0930*/ 	.short	0x010a
        /*0932*/ 	.byte	0x3f
	.zero		1


	//   ....[62]....
        /*0934*/ 	.word	0x00010c20
        /*0938*/ 	.word	0x00000003
        /*093c*/ 	.word	0x00032400
        /*0940*/ 	.short	0x010a
        /*0942*/ 	.byte	0x3f
	.zero		1


	//   ....[63]....
        /*0944*/ 	.word	0x00010c90
        /*0948*/ 	.word	0x00000003
        /*094c*/ 	.word	0x00032430
        /*0950*/ 	.short	0x010a
        /*0952*/ 	.byte	0x3f
	.zero		1


	//   ....[64]....
        /*0954*/ 	.word	0x00010d00
        /*0958*/ 	.word	0x00000003
        /*095c*/ 	.word	0x00032410
        /*0960*/ 	.short	0x010a
        /*0962*/ 	.byte	0x3f
	.zero		1


	//   ....[65]....
        /*0964*/ 	.word	0x00010d70
        /*0968*/ 	.word	0x00000003
        /*096c*/ 	.word	0x00032450
        /*0970*/ 	.short	0x010a
        /*0972*/ 	.byte	0x3f
	.zero		1


	//   ....[66]....
        /*0974*/ 	.word	0x00010dd0
        /*0978*/ 	.word	0x00000098
        /*097c*/ 	.word	0x00032430
        /*0980*/ 	.short	0x010a
        /*0982*/ 	.byte	0x3f
	.zero		1


	//   ....[67]....
        /*0984*/ 	.word	0x00010e30
        /*0988*/ 	.word	0x000000ca
        /*098c*/ 	.word	0x00032450
        /*0990*/ 	.short	0x010a
        /*0992*/ 	.byte	0x3f
	.zero		1


	//   ....[68]....
        /*0994*/ 	.word	0x00010e90
        /*0998*/ 	.word	0x00000098
        /*099c*/ 	.word	0x00032430
        /*09a0*/ 	.short	0x010a
        /*09a2*/ 	.byte	0x3f
	.zero		1


	//   ....[69]....
        /*09a4*/ 	.word	0x00010ef0
        /*09a8*/ 	.word	0x000000cc
        /*09ac*/ 	.word	0x00032450
        /*09b0*/ 	.short	0x010a
        /*09b2*/ 	.byte	0x3f
	.zero		1


	//   ....[70]....
        /*09b4*/ 	.word	0x00011050
        /*09b8*/ 	.word	0x00000003
        /*09bc*/ 	.word	0x00032440
        /*09c0*/ 	.short	0x010a
        /*09c2*/ 	.byte	0x3f
	.zero		1


	//   ....[71]....
        /*09c4*/ 	.word	0x00012a10
        /*09c8*/ 	.word	0x00000003
        /*09cc*/ 	.word	0x00032420
        /*09d0*/ 	.short	0x010a
        /*09d2*/ 	.byte	0x3f
	.zero		1


	//   ....[72]....
        /*09d4*/ 	.word	0x00012a70
        /*09d8*/ 	.word	0x00000003
        /*09dc*/ 	.word	0x00032460
        /*09e0*/ 	.short	0x010a
        /*09e2*/ 	.byte	0x3f
	.zero		1


	//   ....[73]....
        /*09e4*/ 	.word	0x00012ad0
        /*09e8*/ 	.word	0x00000003
        /*09ec*/ 	.word	0x00032448
        /*09f0*/ 	.short	0x010a
        /*09f2*/ 	.byte	0x3f
	.zero		1


	//   ....[74]....
        /*09f4*/ 	.word	0x00012b30
        /*09f8*/ 	.word	0x00000003
        /*09fc*/ 	.word	0x00032468
        /*0a00*/ 	.short	0x010a
        /*0a02*/ 	.byte	0x3f
	.zero		1


	//   ....[75]....
        /*0a04*/ 	.word	0x00012b90
        /*0a08*/ 	.word	0x00000003
        /*0a0c*/ 	.word	0x00032440
        /*0a10*/ 	.short	0x010a
        /*0a12*/ 	.byte	0x3f
	.zero		1


	//   ....[76]....
        /*0a14*/ 	.word	0x00012bf0
        /*0a18*/ 	.word	0x00000003
        /*0a1c*/ 	.word	0x00032460
        /*0a20*/ 	.short	0x010a
        /*0a22*/ 	.byte	0x3f
	.zero		1


	//   ....[77]....
        /*0a24*/ 	.word	0x00012c50
        /*0a28*/ 	.word	0x00000003
        /*0a2c*/ 	.word	0x00032448
        /*0a30*/ 	.short	0x010a
        /*0a32*/ 	.byte	0x3f
	.zero		1


	//   ....[78]....
        /*0a34*/ 	.word	0x00012cb0
        /*0a38*/ 	.word	0x00000003
        /*0a3c*/ 	.word	0x00032468
        /*0a40*/ 	.short	0x010a
        /*0a42*/ 	.byte	0x3f
	.zero		1


	//   ....[79]....
        /*0a44*/ 	.word	0x00012d00
        /*0a48*/ 	.word	0x00000002
        /*0a4c*/ 	.word	0x00032420
        /*0a50*/ 	.short	0x010a
        /*0a52*/ 	.byte	0x3f
	.zero		1


	//   ....[80]....
        /*0a54*/ 	.word	0x00012ea0
        /*0a58*/ 	.word	0x00000007
        /*0a5c*/ 	.word	0x00000000
        /*0a60*/ 	.short	0x010a
        /*0a62*/ 	.byte	0x3f
	.zero		1


	//   ....[81]....
        /*0a64*/ 	.word	0x00012ef0
        /*0a68*/ 	.word	0x00000005
        /*0a6c*/ 	.word	0x00000000
        /*0a70*/ 	.short	0x010a
        /*0a72*/ 	.byte	0x3f
	.zero		1


	//   ....[82]....
        /*0a74*/ 	.word	0x00012f40
        /*0a78*/ 	.word	0x00000005
        /*0a7c*/ 	.word	0x00000000
        /*0a80*/ 	.short	0x010a
        /*0a82*/ 	.byte	0x3f
	.zero		1


	//----- nvinfo : EIATTR_NUM_MBARRIERS
	.align		4
.L_531:
        /*0a84*/ 	.byte	0x03, 0x38
        /*0a86*/ 	.short	0x0017


	//----- nvinfo : EIATTR_EXIT_INSTR_OFFSETS
	.align		4
        /*0a88*/ 	.byte	0x04, 0x1c
        /*0a8a*/ 	.short	(.L_533 - .L_532)


	//   ....[0]....
.L_532:
        /*0a8c*/ 	.word	0x00010bf0


	//----- nvinfo : EIATTR_MAX_THREADS
	.align		4
.L_533:
        /*0a90*/ 	.byte	0x04, 0x05
        /*0a92*/ 	.short	(.L_535 - .L_534)
.L_534:
        /*0a94*/ 	.word	0x00000180
        /*0a98*/ 	.word	0x00000001
        /*0a9c*/ 	.word	0x00000001


	//----- nvinfo : EIATTR_CRS_STACK_SIZE
	.align		4
.L_535:
        /*0aa0*/ 	.byte	0x04, 0x1e
        /*0aa2*/ 	.short	(.L_537 - .L_536)
.L_536:
        /*0aa4*/ 	.word	0x00000000


	//----- nvinfo : EIATTR_CBANK_PARAM_SIZE
	.align		4
.L_537:
        /*0aa8*/ 	.byte	0x03, 0x19
        /*0aaa*/ 	.short	0x0b70


	//----- nvinfo : EIATTR_PARAM_CBANK
	.align		4
        /*0aac*/ 	.byte	0x04, 0x0a
        /*0aae*/ 	.short	(.L_539 - .L_538)
	.align		4
.L_538:
        /*0ab0*/ 	.word	index@(.nv.constant0._ZN7cutlass13device_kernelIN5flash11enable_sm90INS1_16FlashAttnFwdSm90INS1_25CollectiveMainloopFwdSm90ILi2EN4cute5tupleIJNS5_1CILi1EEES8_S8_EEENS6_IJNS7_ILi128EEENS7_ILi96EEENS7_ILi64EEEEEELi256ENS_10bfloat16_tEfNS_4arch4Sm90ELb1ELb0ELb0ELb0ELb0ELb0ELb1ELb1ELb0ELb1ELb1ELb0EEENS1_21CollectiveEpilogueFwdINS6_IJSA_NS7_ILi256EEESB_EEES9_SE_SG_Li256ELb0ELb1ELb1ELb0EEENS1_19SingleTileSchedulerILb0ELb1ELb1ELi128EEEEEEEEEvNT_6ParamsE)
        /*0ab4*/ 	.short	0x0210
        /*0ab6*/ 	.short	0x0b70


	//----- nvinfo : EIATTR_SW_WAR
	.align		4
.L_539:
        /*0ab8*/ 	.byte	0x04, 0x36
        /*0aba*/ 	.short	(.L_541 - .L_540)
.L_540:
        /*0abc*/ 	.word	0x00000008
.L_541:


//--------------------- .nv.info._ZN7cutlass13device_kernelIN5flash11enable_sm90INS1_16FlashAttnFwdSm90INS1_25CollectiveMainloopFwdSm90ILi2EN4cute5tupleIJNS5_1CILi1EEES8_S8_EEENS6_IJNS7_ILi128EEENS7_ILi96EEENS7_ILi64EEEEEELi256ENS_10bfloat16_tEfNS_4arch4Sm90ELb1ELb0ELb0ELb1ELb0ELb0ELb0ELb1ELb0ELb1ELb1ELb0EEENS1_21CollectiveEpilogueFwdINS6_IJSA_NS7_ILi256EEESB_EEES9_SE_SG_Li256ELb1ELb1ELb1ELb0EEENS1_36VarlenDynamicPersistentTileSchedulerILi128ELi96ELi256ELi128ELb1ELb1ELb1ELb1ELb1ELb1EEEEEEEEEvNT_6ParamsE --------------------------
	.section	.nv.info._ZN7cutlass13device_kernelIN5flash11enable_sm90INS1_16FlashAttnFwdSm90INS1_25CollectiveMainloopFwdSm90ILi2EN4cute5tupleIJNS5_1CILi1EEES8_S8_EEENS6_IJNS7_ILi128EEENS7_ILi96EEENS7_ILi64EEEEEELi256ENS_10bfloat16_tEfNS_4arch4Sm90ELb1ELb0ELb0ELb1ELb0ELb0ELb0ELb1ELb0ELb1ELb1ELb0EEENS1_21CollectiveEpilogueFwdINS6_IJSA_NS7_ILi256EEESB_EEES9_SE_SG_Li256ELb1ELb1ELb1ELb0EEENS1_36VarlenDynamicPersistentTileSchedulerILi128ELi96ELi256ELi128ELb1ELb1ELb1ELb1ELb1ELb1EEEEEEEEEvNT_6ParamsE,"",@"SHT_CUDA_INFO"
	.sectionflags	@""
	.align	4


	//----- nvinfo : EIATTR_CUDA_API_VERSION
	.align		4
        /*0000*/ 	.byte	0x04, 0x37
        /*0002*/ 	.short	(.L_543 - .L_542)
.L_542:
        /*0004*/ 	.word	0x00000082


	//----- nvinfo : EIATTR_KPARAM_INFO
	.align		4
.L_543:
        /*0008*/ 	.byte	0x04, 0x17
        /*000a*/ 	.short	(.L_545 - .L_544)
.L_544:
        /*000c*/ 	.word	0x00000000
        /*0010*/ 	.short	0x0000
        /*0012*/ 	.short	0x0070
        /*0014*/ 	.byte	0x00, 0xf0, 0x01, 0x2a


	//----- nvinfo : EIATTR_SPARSE_MMA_MASK
	.align		4
.L_545:
        /*0018*/ 	.byte	0x03, 0x50
        /*001a*/ 	.short	0x0000


	//----- nvinfo : EIATTR_MAXREG_COUNT
	.align		4
        /*001c*/ 	.byte	0x03, 0x1b
        /*001e*/ 	.short	0x00a8


	//----- nvinfo : EIATTR_NUM_BARRIERS
	.align		4
        /*0020*/ 	.byte	0x02, 0x4c
        /*0022*/ 	.byte	0x10
	.zero		1


	//----- nvinfo : EIATTR_EXTERNS
	.align		4
        /*0024*/ 	.byte	0x04, 0x0f
        /*0026*/ 	.short	(.L_547 - .L_546)


	//   ....[0]....
	.align		4
.L_546:
        /*0028*/ 	.word	index@(__assertfail)


	//----- nvinfo : EIATTR_ANNOTATIONS
	.align		4
.L_547:
        /*002c*/ 	.byte	0x04, 0x55
        /*002e*/ 	.short	(.L_549 - .L_548)


	//   ....[0]....
.L_548:
        /* <DEDUP_REMOVED lines=69> */


	//----- nvinfo : EIATTR_MERCURY_ISA_VERSION
	.align		4
.L_549:
        /*0470*/ 	.byte	0x03, 0x5f
        /*0472*/ 	.short	0x0101


	//----- nvinfo : EIATTR_UNUSED_LOAD_BYTE_OFFSET
	.align		4
        /*0474*/ 	.byte	0x04, 0x44
        /*0476*/ 	.short	(.L_551 - .L_550)


	//   ....[0]....
.L_550:
        /*0478*/ 	.word	0x00000a30
        /*047c*/ 	.word	0x0000fff0


	//   ....[1]....
        /*0480*/ 	.word	0x00008cc0
        /*0484*/ 	.word	0x0000fff0


	//----- nvinfo : EIATTR_INT_WARP_WIDE_INSTR_OFFSETS
	.align		4
.L_551:
        /*0488*/ 	.byte	0x04, 0x31
        /*048a*/ 	.short	(.L_553 - .L_552)


	//   ....[0]....
.L_552:
        /*048c*/ 	.word	0x00000130


	//   ....[1]....
        /*0490*/ 	.word	0x00000170


	//   ....[2]....
        /*0494*/ 	.word	0x000001e0


	//   ....[3]....
        /*0498*/ 	.word	0x00003b80


	//   ....[4]....
        /*049c*/ 	.word	0x0000ef60


	//   ....[5]....
        /*04a0*/ 	.word	0x0000eff0


	//   ....[6]....
        /*04a4*/ 	.word	0x00012c20


	//   ....[7]....
        /*04a8*/ 	.word	0x00012cb0


	//----- nvinfo : EIATTR_COOP_GROUP_MASK_REGIDS
	.align		4
.L_553:
        /*04ac*/ 	.byte	0x04, 0x29
        /*04ae*/ 	.short	(.L_555 - .L_554)


	//   ....[0]....
.L_554:
        /*04b0*/ 	.word	0xffffffff


	//   ....[1]....
        /*04b4*/ 	.word	0xffffffff


	//   ....[2]....
        /*04b8*/ 	.word	0xffffffff


	//   ....[3]....
        /*04bc*/ 	.word	0xffffffff


	//   ....[4]....
        /*04c0*/ 	.word	0xffffffff


	//   ....[5]....
        /*04c4*/ 	.word	0xffffffff


	//   ....[6]....
        /*04c8*/ 	.word	0xffffffff


	//   ....[7]....
        /*04cc*/ 	.word	0xffffffff


	//   ....[8]....
        /*04d0*/ 	.word	0xffffffff


	//   ....[9]....
        /*04d4*/ 	.word	0xffffffff


	//   ....[10]....
        /*04d8*/ 	.word	0xffffffff


	//   ....[11]....
        /*04dc*/ 	.word	0xffffffff


	//   ....[12]....
        /*04e0*/ 	.word	0xffffffff


	//   ....[13]....
        /*04e4*/ 	.word	0xffffffff


	//   ....[14]....
        /*04e8*/ 	.word	0xffffffff


	//   ....[15]....
        /*04ec*/ 	.word	0xffffffff


	//   ....[16]....
        /*04f0*/ 	.word	0xffffffff


	//   ....[17]....
        /*04f4*/ 	.word	0xffffffff


	//   ....[18]....
        /*04f8*/ 	.word	0xffffffff


	//   ....[19]....
        /*04fc*/ 	.word	0xffffffff


	//   ....[20]....
        /*0500*/ 	.word	0xffffffff


	//   ....[21]....
        /*0504*/ 	.word	0xffffffff


	//   ....[22]....
        /*0508*/ 	.word	0xffffffff


	//   ....[23]....
        /*050c*/ 	.word	0xffffffff


	//   ....[24]....
        /*0510*/ 	.word	0xffffffff


	//   ....[25]....
        /*0514*/ 	.word	0xffffffff


	//   ....[26]....
        /*0518*/ 	.word	0xffffffff


	//   ....[27]....
        /*051c*/ 	.word	0xffffffff


	//   ....[28]....
        /*0520*/ 	.word	0xffffffff


	//   ....[29]....
        /*0524*/ 	.word	0xffffffff


	//   ....[30]....
        /*0528*/ 	.word	0xffffffff


	//   ....[31]....
        /*052c*/ 	.word	0xffffffff


	//   ....[32]....
        /*0530*/ 	.word	0xffffffff


	//   ....[33]....
        /*0534*/ 	.word	0xffffffff


	//   ....[34]....
        /*0538*/ 	.word	0xffffffff


	//   ....[35]....
        /*053c*/ 	.word	0xffffffff


	//   ....[36]....
        /*0540*/ 	.word	0xffffffff


	//   ....[37]....
        /*0544*/ 	.word	0xffffffff


	//   ....[38]....
        /*0548*/ 	.word	0xffffffff


	//   ....[39]....
        /*054c*/ 	.word	0xffffffff


	//   ....[40]....
        /*0550*/ 	.word	0xffffffff


	//   ....[41]....
        /*0554*/ 	.word	0xffffffff


	//   ....[42]....
        /*0558*/ 	.word	0xffffffff


	//   ....[43]....
        /*055c*/ 	.word	0xffffffff


	//   ....[44]....
        /*0560*/ 	.word	0xffffffff


	//   ....[45]....
        /*0564*/ 	.word	0xffffffff


	//   ....[46]....
        /*0568*/ 	.word	0xffffffff


	//   ....[47]....
        /*056c*/ 	.word	0xffffffff


	//   ....[48]....
        /*0570*/ 	.word	0xffffffff


	//   ....[49]....
        /*0574*/ 	.word	0xffffffff


	//   ....[50]....
        /*0578*/ 	.word	0xffffffff


	//   ....[51]....
        /*057c*/ 	.word	0xffffffff


	//   ....[52]....
        /*0580*/ 	.word	0xffffffff


	//   ....[53]....
        /*0584*/ 	.word	0xffffffff


	//   ....[54]....
        /*0588*/ 	.word	0xffffffff


	//   ....[55]....
        /*058c*/ 	.word	0xffffffff


	//   ....[56]....
        /*0590*/ 	.word	0xffffffff


	//   ....[57]....
        /*0594*/ 	.word	0xffffffff


	//   ....[58]....
        /*0598*/ 	.word	0xffffffff


	//   ....[59]....
        /*059c*/ 	.word	0xffffffff


	//   ....[60]....
        /*05a0*/ 	.word	0xffffffff


	//   ....[61]....
        /*05a4*/ 	.word	0xffffffff


	//   ....[62]....
        /*05a8*/ 	.word	0xffffffff


	//   ....[63]....
        /*05ac*/ 	.word	0xffffffff


	//   ....[64]....
        /*05b0*/ 	.word	0xffffffff


	//   ....[65]....
        /*05b4*/ 	.word	0xffffffff


	//   ....[66]....
        /*05b8*/ 	.word	0xffffffff


	//   ....[67]....
        /*05bc*/ 	.word	0xffffffff


	//   ....[68]....
        /*05c0*/ 	.word	0xffffffff


	//   ....[69]....
        /*05c4*/ 	.word	0xffffffff


	//   ....[70]....
        /*05c8*/ 	.word	0xffffffff


	//   ....[71]....
        /*05cc*/ 	.word	0xffffffff


	//   ....[72]....
        /*05d0*/ 	.word	0xffffffff


	//   ....[73]....
        /*05d4*/ 	.word	0xffffffff


	//   ....[74]....
        /*05d8*/ 	.word	0xffffffff


	//   ....[75]....
        /*05dc*/ 	.word	0xffffffff


	//   ....[76]....
        /*05e0*/ 	.word	0xffffffff


	//   ....[77]....
        /*05e4*/ 	.word	0xffffffff


	//   ....[78]....
        /*05e8*/ 	.word	0xffffffff


	//   ....[79]....
        /*05ec*/ 	.word	0xffffffff


	//   ....[80]....
        /*05f0*/ 	.word	0xffffffff


	//   ....[81]....
        /*05f4*/ 	.word	0xffffffff


	//   ....[82]....
        /*05f8*/ 	.word	0xffffffff


	//   ....[83]....
        /*05fc*/ 	.word	0xffffffff


	//   ....[84]....
        /*0600*/ 	.word	0xffffffff


	//   ....[85]....
        /*0604*/ 	.word	0xffffffff


	//   ....[86]....
        /*0608*/ 	.word	0xffffffff


	//   ....[87]....
        /*060c*/ 	.word	0xffffffff


	//   ....[88]....
        /*0610*/ 	.word	0xffffffff


	//   ....[89]....
        /*0614*/ 	.word	0xffffffff


	//   ....[90]....
        /*0618*/ 	.word	0xffffffff


	//   ....[91]....
        /*061c*/ 	.word	0xffffffff


	//   ....[92]....
        /*0620*/ 	.word	0xffffffff


	//   ....[93]....
        /*0624*/ 	.word	0xffffffff


	//   ....[94]....
        /*0628*/ 	.word	0xffffffff


	//   ....[95]....
        /*062c*/ 	.word	0xffffffff


	//   ....[96]....
        /*0630*/ 	.word	0xffffffff


	//   ....[97]....
        /*0634*/ 	.word	0xffffffff


	//   ....[98]....
        /*0638*/ 	.word	0xffffffff


	//   ....[99]....
        /*063c*/ 	.word	0xffffffff


	//   ....[100]....
        /*0640*/ 	.word	0xffffffff


	//   ....[101]....
        /*0644*/ 	.word	0xffffffff


	//   ....[102]....
        /*0648*/ 	.word	0xffffffff


	//   ....[103]....
        /*064c*/ 	.word	0xffffffff


	//   ....[104]....
        /*0650*/ 	.word	0xffffffff


	//   ....[105]....
        /*0654*/ 	.word	0x0500000f


	//   ....[106]....
        /*0658*/ 	.word	0x0500000f


	//   ....[107]....
        /*065c*/ 	.word	0x0500000f


	//   ....[108]....
        /*0660*/ 	.word	0x0500000f


	//   ....[109]....
        /*0664*/ 	.word	0x0500000f


	//   ....[110]....
        /*0668*/ 	.word	0x0500000f


	//   ....[111]....
        /*066c*/ 	.word	0x0500000f


	//   ....[112]....
        /*0670*/ 	.word	0x0500000f


	//   ....[113]....
        /*0674*/ 	.word	0x0500000f


	//   ....[114]....
        /*0678*/ 	.word	0x0500000f


	//   ....[115]....
        /*067c*/ 	.word	0x0500000f


	//   ....[116]....
        /*0680*/ 	.word	0x0500000f


	//   ....[117]....
        /*0684*/ 	.word	0x0500000f


	//   ....[118]....
        /*0688*/ 	.word	0x0500000f


	//   ....[119]....
        /*068c*/ 	.word	0x0500000f


	//   ....[120]....
        /*0690*/ 	.word	0x0500000f


	//   ....[121]....
        /*0694*/ 	.word	0x0500000f


	//   ....[122]....
        /*0698*/ 	.word	0x0500000f


	//   ....[123]....
        /*069c*/ 	.word	0x0500000f


	//   ....[124]....
        /*06a0*/ 	.word	0x0500000f


	//   ....[125]....
        /*06a4*/ 	.word	0x0500000f


	//   ....[126]....
        /*06a8*/ 	.word	0x0500000f


	//   ....[127]....
        /*06ac*/ 	.word	0x0500000f


	//   ....[128]....
        /*06b0*/ 	.word	0x0500000f


	//   ....[129]....
        /*06b4*/ 	.word	0x0500000f


	//   ....[130]....
        /*06b8*/ 	.word	0x0500000f


	//   ....[131]....
        /*06bc*/ 	.word	0x0500000f


	//   ....[132]....
        /*06c0*/ 	.word	0x0500000f


	//   ....[133]....
        /*06c4*/ 	.word	0x0500000f


	//   ....[134]....
        /*06c8*/ 	.word	0x0500000f


	//   ....[135]....
        /*06cc*/ 	.word	0x0500000f


	//   ....[136]....
        /*06d0*/ 	.word	0x0500000f


	//   ....[137]....
        /*06d4*/ 	.word	0x0500000f


	//   ....[138]....
        /*06d8*/ 	.word	0x0500000f


	//   ....[139]....
        /*06dc*/ 	.word	0x0500000f


	//   ....[140]....
        /*06e0*/ 	.word	0x0500000f


	//----- nvinfo : EIATTR_COOP_GROUP_INSTR_OFFSETS
	.align		4
.L_555:
        /*06e4*/ 	.byte	0x04, 0x28
        /*06e6*/ 	.short	(.L_557 - .L_556)


	//   ....[0]....
.L_556:
        /*06e8*/ 	.word	0x00000070


	//   ....[1]....
        /*06ec*/ 	.word	0x00000140


	//   ....[2]....
        /*06f0*/ 	.word	0x00000190


	//   ....[3]....
        /*06f4*/ 	.word	0x000003c0


	//   ....[4]....
        /*06f8*/ 	.word	0x00000520


	//   ....[5]....
        /*06fc*/ 	.word	0x00000640


	//   ....[6]....
        /*0700*/ 	.word	0x000007a0


	//   ....[7]....
        /*0704*/ 	.word	0x00001f50


	//   ....[8]....
        /*0708*/ 	.word	0x00002530


	//   ....[9]....
        /*070c*/ 	.word	0x00002550


	//   ....[10]....
        /*0710*/ 	.word	0x00002ae0


	//   ....[11]....
        /*0714*/ 	.word	0x00002be0


	//   ....[12]....
        /*0718*/ 	.word	0x00003170


	//   ....[13]....
        /*071c*/ 	.word	0x000031c0


	//   ....[14]....
        /*0720*/ 	.word	0x00004160


	//   ....[15]....
        /*0724*/ 	.word	0x000041a0


	//   ....[16]....
        /*0728*/ 	.word	0x00004af0


	//   ....[17]....
        /*072c*/ 	.word	0x00004b80


	//   ....[18]....
        /*0730*/ 	.word	0x000052d0


	//   ....[19]....
        /*0734*/ 	.word	0x000054a0


	//   ....[20]....
        /*0738*/ 	.word	0x00006950


	//   ....[21]....
        /*073c*/ 	.word	0x00006970


	//   ....[22]....
        /*0740*/ 	.word	0x00007120


	//   ....[23]....
        /*0744*/ 	.word	0x000071d0


	//   ....[24]....
        /*0748*/ 	.word	0x00008240


	//   ....[25]....
        /*074c*/ 	.word	0x000082b0


	//   ....[26]....
        /*0750*/ 	.word	0x00008310


	//   ....[27]....
        /*0754*/ 	.word	0x00008340


	//   ....[28]....
        /*0758*/ 	.word	0x00009e00


	//   ....[29]....
        /*075c*/ 	.word	0x00009e10


	//   ....[30]....
        /*0760*/ 	.word	0x00009e20


	//   ....[31]....
        /*0764*/ 	.word	0x00009e30


	//   ....[32]....
        /*0768*/ 	.word	0x0000a8d0


	//   ....[33]....
        /*076c*/ 	.word	0x0000a8f0


	//   ....[34]....
        /*0770*/ 	.word	0x0000aaa0


	//   ....[35]....
        /*0774*/ 	.word	0x0000aac0


	//   ....[36]....
        /*0778*/ 	.word	0x0000ac00


	//   ....[37]....
        /*077c*/ 	.word	0x0000ac20


	//   ....[38]....
        /*0780*/ 	.word	0x0000ad70


	//   ....[39]....
        /*0784*/ 	.word	0x0000ad90


	//   ....[40]....
        /*0788*/ 	.word	0x0000b2e0


	//   ....[41]....
        /*078c*/ 	.word	0x0000b2f0


	//   ....[42]....
        /*0790*/ 	.word	0x0000bba0


	//   ....[43]....
        /*0794*/ 	.word	0x0000bbb0


	//   ....[44]....
        /*0798*/ 	.word	0x0000cde0


	//   ....[45]....
        /*079c*/ 	.word	0x0000ce10


	//   ....[46]....
        /*07a0*/ 	.word	0x0000cf80


	//   ....[47]....
        /*07a4*/ 	.word	0x0000cfa0


	//   ....[48]....
        /*07a8*/ 	.word	0x0000d0e0


	//   ....[49]....
        /*07ac*/ 	.word	0x0000d100


	//   ....[50]....
        /*07b0*/ 	.word	0x0000d250


	//   ....[51]....
        /*07b4*/ 	.word	0x0000d270


	//   ....[52]....
        /*07b8*/ 	.word	0x0000d450


	//   ....[53]....
        /*07bc*/ 	.word	0x0000d680


	//   ....[54]....
        /*07c0*/ 	.word	0x0000d6b0


	//   ....[55]....
        /*07c4*/ 	.word	0x0000d6e0


	//   ....[56]....
        /*07c8*/ 	.word	0x0000d710


	//   ....[57]....
        /*07cc*/ 	.word	0x0000d740


	//   ....[58]....
        /*07d0*/ 	.word	0x0000d770


	//   ....[59]....
        /*07d4*/ 	.word	0x0000d910


	//   ....[60]....
        /*07d8*/ 	.word	0x0000d940


	//   ....[61]....
        /*07dc*/ 	.word	0x0000d970


	//   ....[62]....
        /*07e0*/ 	.word	0x0000d9a0


	//   ....[63]....
        /*07e4*/ 	.word	0x0000d9d0


	//   ....[64]....
        /*07e8*/ 	.word	0x0000da00


	//   ....[65]....
        /*07ec*/ 	.word	0x0000daa0


	//   ....[66]....
        /*07f0*/ 	.word	0x0000dad0


	//   ....[67]....
        /*07f4*/ 	.word	0x0000dae0


	//   ....[68]....
        /*07f8*/ 	.word	0x0000db10


	//   ....[69]....
        /*07fc*/ 	.word	0x0000f540


	//   ....[70]....
        /*0800*/ 	.word	0x00010040


	//   ....[71]....
        /*0804*/ 	.word	0x00010060


	//   ....[72]....
        /*0808*/ 	.word	0x00010110


	//   ....[73]....
        /*080c*/ 	.word	0x00010120


	//   ....[74]....
        /*0810*/ 	.word	0x000101a0


	//   ....[75]....
        /*0814*/ 	.word	0x000101b0


	//   ....[76]....
        /*0818*/ 	.word	0x00010230


	//   ....[77]....
        /*081c*/ 	.word	0x00010240


	//   ....[78]....
        /*0820*/ 	.word	0x000102c0


	//   ....[79]....
        /*0824*/ 	.word	0x000102d0


	//   ....[80]....
        /*0828*/ 	.word	0x00010350


	//   ....[81]....
        /*082c*/ 	.word	0x00010360


	//   ....[82]....
        /*0830*/ 	.word	0x000103e0


	//   ....[83]....
        /*0834*/ 	.word	0x000103f0


	//   ....[84]....
        /*0838*/ 	.word	0x00010440


	//   ....[85]....
        /*083c*/ 	.word	0x00010460


	//   ....[86]....
        /*0840*/ 	.word	0x00012f40


	//   ....[87]....
        /*0844*/ 	.word	0x00012f70


	//   ....[88]....
        /*0848*/ 	.word	0x00012fd0


	//   ....[89]....
        /*084c*/ 	.word	0x00013000


	//   ....[90]....
        /*0850*/ 	.word	0x00013030


	//   ....[91]....
        /*0854*/ 	.word	0x00013060


	//   ....[92]....
        /*0858*/ 	.word	0x00013090


	//   ....[93]....
        /*085c*/ 	.word	0x000130c0


	//   ....[94]....
        /*0860*/ 	.word	0x00013280


	//   ....[95]....
        /*0864*/ 	.word	0x000132b0


	//   ....[96]....
        /*0868*/ 	.word	0x000132e0


	//   ....[97]....
        /*086c*/ 	.word	0x00013310


	//   ....[98]....
        /*0870*/ 	.word	0x00013340


	//   ....[99]....
        /*0874*/ 	.word	0x00013370


	//   ....[100]....
        /*0878*/ 	.word	0x00013440


	//   ....[101]....
        /*087c*/ 	.word	0x00013460


	//   ....[102]....
        /*0880*/ 	.word	0x00013470


	//   ....[103]....
        /*0884*/ 	.word	0x000134f0


	//   ....[104]....
        /*0888*/ 	.word	0x00014020


	//   ....[105]....
        /*088c*/ 	.word	0x000145b0


	//   ....[106]....
        /*0890*/ 	.word	0x000147a0


	//   ....[107]....
        /*0894*/ 	.word	0x000147f0


	//   ....[108]....
        /*0898*/ 	.word	0x00014850


	//   ....[109]....
        /*089c*/ 	.word	0x00014940


	//   ....[110]....
        /*08a0*/ 	.word	0x000149a0


	//   ....[111]....
        /*08a4*/ 	.word	0x00014a90


	//   ....[112]....
        /*08a8*/ 	.word	0x00014af0


	//   ....[113]....
        /*08ac*/ 	.word	0x00014be0


	//   ....[114]....
        /*08b0*/ 	.word	0x00014c40


	//   ....[115]....
        /*08b4*/ 	.word	0x00014d30


	//   ....[116]....
        /*08b8*/ 	.word	0x00014d90


	//   ....[117]....
        /*08bc*/ 	.word	0x00014e80


	//   ....[118]....
        /*08c0*/ 	.word	0x00014ee0


	//   ....[119]....
        /*08c4*/ 	.word	0x00014fc0


	//   ....[120]....
        /*08c8*/ 	.word	0x00015020


	//   ....[121]....
        /*08cc*/ 	.word	0x000150f0


	//   ....[122]....
        /*08d0*/ 	.word	0x00015420


	//   ....[123]....
        /*08d4*/ 	.word	0x000154c0


	//   ....[124]....
        /*08d8*/ 	.word	0x00015660


	//   ....[125]....
        /*08dc*/ 	.word	0x000156d0


	//   ....[126]....
        /*08e0*/ 	.word	0x00015740


	//   ....[127]....
        /*08e4*/ 	.word	0x000157b0


	//   ....[128]....
        /*08e8*/ 	.word	0x00015820


	//   ....[129]....
        /*08ec*/ 	.word	0x000158a0


	//   ....[130]....
        /*08f0*/ 	.word	0x00015930


	//   ....[131]....
        /*08f4*/ 	.word	0x000159d0


	//   ....[132]....
        /*08f8*/ 	.word	0x00015a40


	//   ....[133]....
        /*08fc*/ 	.word	0x00015ab0


	//   ....[134]....
        /*0900*/ 	.word	0x00015b20


	//   ....[135]....
        /*0904*/ 	.word	0x00015ba0


	//   ....[136]....
        /*0908*/ 	.word	0x00015c10


	//   ....[137]....
        /*090c*/ 	.word	0x00015cc0


	//   ....[138]....
        /*0910*/ 	.word	0x00015d10


	//   ....[139]....
        /*0914*/ 	.word	0x00015dc0


	//   ....[140]....
        /*0918*/ 	.word	0x00015ef0


	//----- nvinfo : EIATTR_REG_RECONFIG
	.align		4
.L_557:
        /*091c*/ 	.byte	0x01, 0x54
	.zero		2


	//----- nvinfo : EIATTR_SYSCALL_OFFSETS
	.align		4
        /*0920*/ 	.byte	0x04, 0x46
        /*0922*/ 	.short	(.L_559 - .L_558)


	//   ....[0]....
.L_558:
        /*0924*/ 	.word	0x000020d0


	//   ....[1]....
        /*0928*/ 	.word	0x0000f160


	//   ....[2]....
        /*092c*/ 	.word	0x0000f2b0


	//   ....[3]....
        /*0930*/ 	.word	0x0000f3b0


	//   ....[4]....
        /*0934*/ 	.word	0x0000fc70


	//----- nvinfo : EIATTR_MBARRIER_INSTR_OFFSETS
	.align		4
.L_559:
        /*0938*/ 	.byte	0x04, 0x39
        /*093a*/ 	.short	(.L_561 - .L_560)


	//   ....[0]....
.L_560:
        /*093c*/ 	.word	0x00000270
        /*0940*/ 	.word	0x000000ff
        /*0944*/ 	.word	0x00022800
        /*0948*/ 	.short	0x0100
        /*094a*/ 	.byte	0x08
	.zero		1


	//   ....[1]....
        /*094c*/ 	.word	0x00000280
        /*0950*/ 	.word	0x000000ff
        /*0954*/ 	.word	0x00022820
        /*0958*/ 	.short	0x0100
        /*095a*/ 	.byte	0x08
	.zero		1


	//   ....[2]....
        /*095c*/ 	.word	0x00000370
        /*0960*/ 	.word	0x000000ff
        /*0964*/ 	.word	0x00022830
        /*0968*/ 	.short	0x0100
        /*096a*/ 	.byte	0x08
	.zero		1


	//   ....[3]....
        /*096c*/ 	.word	0x00000380
        /*0970*/ 	.word	0x000000ff
        /*0974*/ 	.word	0x00022840
        /*0978*/ 	.short	0x0100
        /*097a*/ 	.byte	0x08
	.zero		1


	//   ....[4]....
        /*097c*/ 	.word	0x00000390
        /*0980*/ 	.word	0x000000ff
        /*0984*/ 	.word	0x00022838
        /*0988*/ 	.short	0x0100
        /*098a*/ 	.byte	0x08
	.zero		1


	//   ....[5]....
        /*098c*/ 	.word	0x000003a0
        /*0990*/ 	.word	0x000000ff
        /*0994*/ 	.word	0x00022848
        /*0998*/ 	.short	0x0100
        /*099a*/ 	.byte	0x08
	.zero		1


	//   ....[6]....
        /*099c*/ 	.word	0x000004d0
        /*09a0*/ 	.word	0x000000ff
        /*09a4*/ 	.word	0x00022850
        /*09a8*/ 	.short	0x0100
        /*09aa*/ 	.byte	0x08
	.zero		1


	//   ....[7]....
        /*09ac*/ 	.word	0x000004e0
        /*09b0*/ 	.word	0x000000ff
        /*09b4*/ 	.word	0x00022860
        /*09b8*/ 	.short	0x0100
        /*09ba*/ 	.byte	0x08
	.zero		1


	//   ....[8]....
        /*09bc*/ 	.word	0x000004f0
        /*09c0*/ 	.word	0x000000ff
        /*09c4*/ 	.word	0x00022858
        /*09c8*/ 	.short	0x0100
        /*09ca*/ 	.byte	0x08
	.zero		1


	//   ....[9]....
        /*09cc*/ 	.word	0x00000500
        /*09d0*/ 	.word	0x000000ff
        /*09d4*/ 	.word	0x00022868
        /*09d8*/ 	.short	0x0100
        /*09da*/ 	.byte	0x08
	.zero		1


	//   ....[10]....
        /*09dc*/ 	.word	0x000005f0
        /*09e0*/ 	.word	0x000000ff
        /*09e4*/ 	.word	0x00022870
        /*09e8*/ 	.short	0x0100
        /*09ea*/ 	.byte	0x06
	.zero		1


	//   ....[11]....
        /*09ec*/ 	.word	0x00000600
        /*09f0*/ 	.word	0x000000ff
        /*09f4*/ 	.word	0x00022880
        /*09f8*/ 	.short	0x0100
        /*09fa*/ 	.byte	0x06
	.zero		1


	//   ....[12]....
        /*09fc*/ 	.word	0x00000610
        /*0a00*/ 	.word	0x000000ff
        /*0a04*/ 	.word	0x00022878
        /*0a08*/ 	.short	0x0100
        /*0a0a*/ 	.byte	0x06
	.zero		1


	//   ....[13]....
        /*0a0c*/ 	.word	0x00000620
        /*0a10*/ 	.word	0x000000ff
        /*0a14*/ 	.word	0x00022888
        /*0a18*/ 	.short	0x0100
        /*0a1a*/ 	.byte	0x06
	.zero		1


	//   ....[14]....
        /*0a1c*/ 	.word	0x00000750
        /*0a20*/ 	.word	0x000000ff
        /*0a24*/ 	.word	0x00022890
        /*0a28*/ 	.short	0x0100
        /*0a2a*/ 	.byte	0x08
	.zero		1


	//   ....[15]....
        /*0a2c*/ 	.word	0x00000760
        /*0a30*/ 	.word	0x000000ff
        /*0a34*/ 	.word	0x000228a0
        /*0a38*/ 	.short	0x0100
        /*0a3a*/ 	.byte	0x08
	.zero		1


	//   ....[16]....
        /*0a3c*/ 	.word	0x00000770
        /*0a40*/ 	.word	0x000000ff
        /*0a44*/ 	.word	0x00022898
        /*0a48*/ 	.short	0x0100
        /*0a4a*/ 	.byte	0x08
	.zero		1


	//   ....[17]....
        /*0a4c*/ 	.word	0x00000780
        /*0a50*/ 	.word	0x000000ff
        /*0a54*/ 	.word	0x000228a8
        /*0a58*/ 	.short	0x0100
        /*0a5a*/ 	.byte	0x08
	.zero		1


	//   ....[18]....
        /*0a5c*/ 	.word	0x000008b0
        /*0a60*/ 	.word	0x000000ff
        /*0a64*/ 	.word	0x000228b0
        /*0a68*/ 	.short	0x0100
        /*0a6a*/ 	.byte	0x08
	.zero		1


	//   ....[19]....
        /*0a6c*/ 	.word	0x000008c0
        /*0a70*/ 	.word	0x000000ff
        /*0a74*/ 	.word	0x000228c0
        /*0a78*/ 	.short	0x0100
        /*0a7a*/ 	.byte	0x08
	.zero		1


	//   ....[20]....
        /*0a7c*/ 	.word	0x000008d0
        /*0a80*/ 	.word	0x000000ff
        /*0a84*/ 	.word	0x000228b8
        /*0a88*/ 	.short	0x0100
        /*0a8a*/ 	.byte	0x08
	.zero		1


	//   ....[21]....
        /*0a8c*/ 	.word	0x000008e0
        /*0a90*/ 	.word	0x000000ff
        /*0a94*/ 	.word	0x000228c8
        /*0a98*/ 	.short	0x0100
        /*0a9a*/ 	.byte	0x08
	.zero		1


	//   ....[22]....
        /*0a9c*/ 	.word	0x00002180
        /*0aa0*/ 	.word	0x00000006
        /*0aa4*/ 	.word	0x00022800
        /*0aa8*/ 	.short	0x010a
        /*0aaa*/ 	.byte	0x3f
	.zero		1


	//   ....[23]....
        /*0aac*/ 	.word	0x00002250
        /*0ab0*/ 	.word	0x000000ff
        /*0ab4*/ 	.word	0x00022830
        /*0ab8*/ 	.short	0x010a
        /*0aba*/ 	.byte	0x16
	.zero		1


	//   ....[24]....
        /*0abc*/ 	.word	0x00002290
        /*0ac0*/ 	.word	0x000000ff
        /*0ac4*/ 	.word	0x00022830
        /*0ac8*/ 	.short	0x010a
        /*0aca*/ 	.byte	0x16
	.zero		1


	//   ....[25]....
        /*0acc*/ 	.word	0x00003600
        /*0ad0*/ 	.word	0x00000003
        /*0ad4*/ 	.word	0x00000000
        /*0ad8*/ 	.short	0x0101
        /*0ada*/ 	.byte	0x3f
	.zero		1


	//   ....[26]....
        /*0adc*/ 	.word	0x00003ad0
        /*0ae0*/ 	.word	0x000000ff
        /*0ae4*/ 	.word	0x00022850
        /*0ae8*/ 	.short	0x010a
        /*0aea*/ 	.byte	0x16
	.zero		1


	//   ....[27]....
        /*0aec*/ 	.word	0x00003b10
        /*0af0*/ 	.word	0x000000ff
        /*0af4*/ 	.word	0x00022850
        /*0af8*/ 	.short	0x010a
        /*0afa*/ 	.byte	0x16
	.zero		1


	//   ....[28]....
        /*0afc*/ 	.word	0x00003eb0
        /*0b00*/ 	.word	0x000000ff
        /*0b04*/ 	.word	0x00000000
        /*0b08*/ 	.short	0x0101
        /*0b0a*/ 	.byte	0x16
	.zero		1


	//   ....[29]....
        /*0b0c*/ 	.word	0x00004000
        /*0b10*/ 	.word	0x000000ff
        /*0b14*/ 	.word	0x00022830
        /*0b18*/ 	.short	0x010a
        /*0b1a*/ 	.byte	0x18
	.zero		1


	//   ....[30]....
        /*0b1c*/ 	.word	0x00004050
        /*0b20*/ 	.word	0x000000ff
        /*0b24*/ 	.word	0x00022830
        /*0b28*/ 	.short	0x010a
        /*0b2a*/ 	.byte	0x18
	.zero		1


	//   ....[31]....
        /*0b2c*/ 	.word	0x000057d0
        /*0b30*/ 	.word	0x00000015
        /*0b34*/ 	.word	0x00000000
        /*0b38*/ 	.short	0x0101
        /*0b3a*/ 	.byte	0x3f
	.zero		1


	//   ....[32]....
        /*0b3c*/ 	.word	0x00006160
        /*0b40*/ 	.word	0x000000ff
        /*0b44*/ 	.word	0x00022850
        /*0b48*/ 	.short	0x010a
        /*0b4a*/ 	.byte	0x18
	.zero		1


	//   ....[33]....
        /*0b4c*/ 	.word	0x000061a0
        /*0b50*/ 	.word	0x000000ff
        /*0b54*/ 	.word	0x00022850
        /*0b58*/ 	.short	0x010a
        /*0b5a*/ 	.byte	0x18
	.zero		1


	//   ....[34]....
        /*0b5c*/ 	.word	0x000064a0
        /*0b60*/ 	.word	0x00000007
        /*0b64*/ 	.word	0x00000000
        /*0b68*/ 	.short	0x0101
        /*0b6a*/ 	.byte	0x3f
	.zero		1


	//   ....[35]....
        /*0b6c*/ 	.word	0x00006600
        /*0b70*/ 	.word	0x000000ff
        /*0b74*/ 	.word	0x00022830
        /*0b78*/ 	.short	0x010a
        /*0b7a*/ 	.byte	0x17
	.zero		1


	//   ....[36]....
        /*0b7c*/ 	.word	0x00006640
        /*0b80*/ 	.word	0x000000ff
        /*0b84*/ 	.word	0x00022830
        /*0b88*/ 	.short	0x010a
        /*0b8a*/ 	.byte	0x17
	.zero		1


	//   ....[37]....
        /*0b8c*/ 	.word	0x000077c0
        /*0b90*/ 	.word	0x0000000b
        /*0b94*/ 	.word	0x00000000
        /*0b98*/ 	.short	0x0101
        /*0b9a*/ 	.byte	0x3f
	.zero		1


	//   ....[38]....
        /*0b9c*/ 	.word	0x00007ed0
        /*0ba0*/ 	.word	0x000000ff
        /*0ba4*/ 	.word	0x00022850
        /*0ba8*/ 	.short	0x010a
        /*0baa*/ 	.byte	0x17
	.zero		1


	//   ....[39]....
        /*0bac*/ 	.word	0x00007f10
        /*0bb0*/ 	.word	0x000000ff
        /*0bb4*/ 	.word	0x00022850
        /*0bb8*/ 	.short	0x010a
        /*0bba*/ 	.byte	0x17
	.zero		1


	//   ....[40]....
        /*0bbc*/ 	.word	0x00008210
        /*0bc0*/ 	.word	0x00000009
        /*0bc4*/ 	.word	0x00000000
        /*0bc8*/ 	.short	0x0101
        /*0bca*/ 	.byte	0x3f
	.zero		1


	//   ....[41]....
        /*0bcc*/ 	.word	0x0000a900
        /*0bd0*/ 	.word	0x000000ff
        /*0bd4*/ 	.word	0x00000000
        /*0bd8*/ 	.short	0x0101
        /*0bda*/ 	.byte	0x08
	.zero		1


	//   ....[42]....
        /*0bdc*/ 	.word	0x0000b110
        /*0be0*/ 	.word	0x000000ff
        /*0be4*/ 	.word	0x00000000
        /*0be8*/ 	.short	0x0101
        /*0bea*/ 	.byte	0x08
	.zero		1


	//   ....[43]....
        /*0bec*/ 	.word	0x0000f7b0
        /*0bf0*/ 	.word	0x00000000
        /*0bf4*/ 	.word	0x00022840
        /*0bf8*/ 	.short	0x010a
        /*0bfa*/ 	.byte	0x3f
	.zero		1


	//   ....[44]....
        /*0bfc*/ 	.word	0x00010500
        /*0c00*/ 	.word	0x00000012
        /*0c04*/ 	.word	0x00022800
        /*0c08*/ 	.short	0x0107
        /*0c0a*/ 	.byte	0x3f
	.zero		1


	//   ....[45]....
        /*0c0c*/ 	.word	0x000105f0
        /*0c10*/ 	.word	0x00000012
        /*0c14*/ 	.word	0x00022800
        /*0c18*/ 	.short	0x0101
        /*0c1a*/ 	.byte	0x3f
	.zero		1


	//   ....[46]....
        /*0c1c*/ 	.word	0x00010610
        /*0c20*/ 	.word	0x00000012
        /*0c24*/ 	.word	0x00022820
        /*0c28*/ 	.short	0x010a
        /*0c2a*/ 	.byte	0x3f
	.zero		1


	//   ....[47]....
        /*0c2c*/ 	.word	0x000106f0
        /*0c30*/ 	.word	0x00000002
        /*0c34*/ 	.word	0x00022860
        /*0c38*/ 	.short	0x010a
        /*0c3a*/ 	.byte	0x3f
	.zero		1


	//   ....[48]....
        /*0c3c*/ 	.word	0x00010fa0
        /*0c40*/ 	.word	0x00000003
        /*0c44*/ 	.word	0x00022840
        /*0c48*/ 	.short	0x010a
        /*0c4a*/ 	.byte	0x3f
	.zero		1


	//   ....[49]....
        /*0c4c*/ 	.word	0x000111f0
        /*0c50*/ 	.word	0x00000003
        /*0c54*/ 	.word	0x00022860
        /*0c58*/ 	.short	0x010a
        /*0c5a*/ 	.byte	0x3f
	.zero		1


	//   ....[50]....
        /*0c5c*/ 	.word	0x000119e0
        /*0c60*/ 	.word	0x00000004
        /*0c64*/ 	.word	0x00022840
        /*0c68*/ 	.short	0x010a
        /*0c6a*/ 	.byte	0x3f
	.zero		1


	//   ....[51]....
        /*0c6c*/ 	.word	0x00011c30
        /*0c70*/ 	.word	0x00000004
        /*0c74*/ 	.word	0x00022860
        /*0c78*/ 	.short	0x010a
        /*0c7a*/ 	.byte	0x3f
	.zero		1


	//   ....[52]....
        /*0c7c*/ 	.word	0x000123b0
        /*0c80*/ 	.word	0x00000002
        /*0c84*/ 	.word	0x00022840
        /*0c88*/ 	.short	0x010a
        /*0c8a*/ 	.byte	0x3f
	.zero		1


	//   ....[53]....
        /*0c8c*/ 	.word	0x00012600
        /*0c90*/ 	.word	0x00000002
        /*0c94*/ 	.word	0x00022860
        /*0c98*/ 	.short	0x010a
        /*0c9a*/ 	.byte	0x3f
	.zero		1


	//   ....[54]....
        /*0c9c*/ 	.word	0x00013fa0
        /*0ca0*/ 	.word	0x00000000
        /*0ca4*/ 	.word	0x00022820
        /*0ca8*/ 	.short	0x010a
        /*0caa*/ 	.byte	0x3f
	.zero		1


	//   ....[55]....
        /*0cac*/ 	.word	0x00014190
        /*0cb0*/ 	.word	0x00000006
        /*0cb4*/ 	.word	0x00000000
        /*0cb8*/ 	.short	0x010a
        /*0cba*/ 	.byte	0x3f
	.zero		1


	//   ....[56]....
        /*0cbc*/ 	.word	0x000141c0
        /*0cc0*/ 	.word	0x00000007
        /*0cc4*/ 	.word	0x00000000
        /*0cc8*/ 	.short	0x010a
        /*0cca*/ 	.byte	0x3f
	.zero		1


	//   ....[57]....
        /*0ccc*/ 	.word	0x00014220
        /*0cd0*/ 	.word	0x00000004
        /*0cd4*/ 	.word	0x00000000
        /*0cd8*/ 	.short	0x010a
        /*0cda*/ 	.byte	0x3f
	.zero		1


	//   ....[58]....
        /*0cdc*/ 	.word	0x00014250
        /*0ce0*/ 	.word	0x00000003
        /*0ce4*/ 	.word	0x00000000
        /*0ce8*/ 	.short	0x010a
        /*0cea*/ 	.byte	0x3f
	.zero		1


	//   ....[59]....
        /*0cec*/ 	.word	0x000142b0
        /*0cf0*/ 	.word	0x00000006
        /*0cf4*/ 	.word	0x00022800
        /*0cf8*/ 	.short	0x010a
        /*0cfa*/ 	.byte	0x3f
	.zero		1


	//   ....[60]....
        /*0cfc*/ 	.word	0x00014310
        /*0d00*/ 	.word	0x00000000
        /*0d04*/ 	.word	0x00022830
        /*0d08*/ 	.short	0x010a
        /*0d0a*/ 	.byte	0x3f
	.zero		1


	//   ....[61]....
        /*0d0c*/ 	.word	0x00014370
        /*0d10*/ 	.word	0x0000000a
        /*0d14*/ 	.word	0x00022850
        /*0d18*/ 	.short	0x010a
        /*0d1a*/ 	.byte	0x3f
	.zero		1


	//   ....[62]....
        /*0d1c*/ 	.word	0x000143d0
        /*0d20*/ 	.word	0x00000005
        /*0d24*/ 	.word	0x00022830
        /*0d28*/ 	.short	0x010a
        /*0d2a*/ 	.byte	0x3f
	.zero		1


	//   ....[63]....
        /*0d2c*/ 	.word	0x00014420
        /*0d30*/ 	.word	0x00000007
        /*0d34*/ 	.word	0x00022850
        /*0d38*/ 	.short	0x010a
        /*0d3a*/ 	.byte	0x3f
	.zero		1


	//   ....[64]....
        /*0d3c*/ 	.word	0x00014480
        /*0d40*/ 	.word	0x00000005
        /*0d44*/ 	.word	0x00022830
        /*0d48*/ 	.short	0x010a
        /*0d4a*/ 	.byte	0x3f
	.zero		1


	//   ....[65]....
        /*0d4c*/ 	.word	0x000144d0
        /*0d50*/ 	.word	0x00000009
        /*0d54*/ 	.word	0x00022850
        /*0d58*/ 	.short	0x010a
        /*0d5a*/ 	.byte	0x3f
	.zero		1


	//   ....[66]....
        /*0d5c*/ 	.word	0x00014670
        /*0d60*/ 	.word	0x00000000
        /*0d64*/ 	.word	0x00022840
        /*0d68*/ 	.short	0x010a
        /*0d6a*/ 	.byte	0x3f
	.zero		1


	//   ....[67]....
        /*0d6c*/ 	.word	0x00015130
        /*0d70*/ 	.word	0x00000012
        /*0d74*/ 	.word	0x00022820
        /*0d78*/ 	.short	0x010a
        /*0d7a*/ 	.byte	0x3f
	.zero		1


	//   ....[68]....
        /*0d7c*/ 	.word	0x00015180
        /*0d80*/ 	.word	0x00000002
        /*0d84*/ 	.word	0x00022860
        /*0d88*/ 	.short	0x010a
        /*0d8a*/ 	.byte	0x3f
	.zero		1


	//   ....[69]....
        /*0d8c*/ 	.word	0x000151d0
        /*0d90*/ 	.word	0x00000003
        /*0d94*/ 	.word	0x00022840
        /*0d98*/ 	.short	0x010a
        /*0d9a*/ 	.byte	0x3f
	.zero		1


	//   ....[70]....
        /*0d9c*/ 	.word	0x00015220
        /*0da0*/ 	.word	0x00000003
        /*0da4*/ 	.word	0x00022860
        /*0da8*/ 	.short	0x010a
        /*0daa*/ 	.byte	0x3f
	.zero		1


	//   ....[71]....
        /*0dac*/ 	.word	0x00015270
        /*0db0*/ 	.word	0x00000004
        /*0db4*/ 	.word	0x00022840
        /*0db8*/ 	.short	0x010a
        /*0dba*/ 	.byte	0x3f
	.zero		1


	//   ....[72]....
        /*0dbc*/ 	.word	0x000152c0
        /*0dc0*/ 	.word	0x00000004
        /*0dc4*/ 	.word	0x00022860
        /*0dc8*/ 	.short	0x010a
        /*0dca*/ 	.byte	0x3f
	.zero		1


	//   ....[73]....
        /*0dcc*/ 	.word	0x00015310
        /*0dd0*/ 	.word	0x00000002
        /*0dd4*/ 	.word	0x00022840
        /*0dd8*/ 	.short	0x010a
        /*0dda*/ 	.byte	0x3f
	.zero		1


	//   ....[74]....
        /*0ddc*/ 	.word	0x00015360
        /*0de0*/ 	.word	0x00000002
        /*0de4*/ 	.word	0x00022860
        /*0de8*/ 	.short	0x010a
        /*0dea*/ 	.byte	0x3f
	.zero		1


	//   ....[75]....
        /*0dec*/ 	.word	0x00015e10
        /*0df0*/ 	.word	0x00000000
        /*0df4*/ 	.word	0x00022820
        /*0df8*/ 	.short	0x010a
        /*0dfa*/ 	.byte	0x3f
	.zero		1


	//   ....[76]....
        /*0dfc*/ 	.word	0x00015fb0
        /*0e00*/ 	.word	0x00000006
        /*0e04*/ 	.word	0x00000000
        /*0e08*/ 	.short	0x010a
        /*0e0a*/ 	.byte	0x3f
	.zero		1


	//   ....[77]....
        /*0e0c*/ 	.word	0x00016000
        /*0e10*/ 	.word	0x00000007
        /*0e14*/ 	.word	0x00000000
        /*0e18*/ 	.short	0x010a
        /*0e1a*/ 	.byte	0x3f
	.zero		1


	//   ....[78]....
        /*0e1c*/ 	.word	0x00016050
        /*0e20*/ 	.word	0x00000004
        /*0e24*/ 	.word	0x00000000
        /*0e28*/ 	.short	0x010a
        /*0e2a*/ 	.byte	0x3f
	.zero		1


	//----- nvinfo : EIATTR_NUM_MBARRIERS
	.align		4
.L_561:
        /*0e2c*/ 	.byte	0x03, 0x38
        /*0e2e*/ 	.short	0x0016


	//----- nvinfo : EIATTR_EXIT_INSTR_OFFSETS
	.align		4
        /*0e30*/ 	.byte	0x04, 0x1c
        /*0e32*/ 	.short	(.L_563 - .L_562)


	//   ....[0]....
.L_562:
        /*0e34*/ 	.word	0x00000a70


	//   ....[1]....
        /*0e38*/ 	.word	0x0000d3f0


	//   ....[2]....
        /*0e3c*/ 	.word	0x000142a0


	//----- nvinfo : EIATTR_MAX_THREADS
	.align		4
.L_563:
        /*0e40*/ 	.byte	0x04, 0x05
        /*0e42*/ 	.short	(.L_565 - .L_564)
.L_564:
        /*0e44*/ 	.word	0x00000180
        /*0e48*/ 	.word	0x00000001
        /*0e4c*/ 	.word	0x00000001


	//----- nvinfo : EIATTR_CRS_STACK_SIZE
	.align		4
.L_565:
        /*0e50*/ 	.byte	0x04, 0x1e
        /*0e52*/ 	.short	(.L_567 - .L_566)
.L_566:
        /*0e54*/ 	.word	0x00000000


	//----- nvinfo : EIATTR_CBANK_PARAM_SIZE
	.align		4
.L_567:
        /*0e58*/ 	.byte	0x03, 0x19
        /*0e5a*/ 	.short	0x0af0


	//----- nvinfo : EIATTR_PARAM_CBANK
	.align		4
        /*0e5c*/ 	.byte	0x04, 0x0a
        /*0e5e*/ 	.short	(.L_569 - .L_568)
	.align		4
.L_568:
        /*0e60*/ 	.word	index@(.nv.constant0._ZN7cutlass13device_kernelIN5flash11enable_sm90INS1_16FlashAttnFwdSm90INS1_25CollectiveMainloopFwdSm90ILi2EN4cute5tupleIJNS5_1CILi1EEES8_S8_EEENS6_IJNS7_ILi128EEENS7_ILi96EEENS7_ILi64EEEEEELi256ENS_10bfloat16_tEfNS_4arch4Sm90ELb1ELb0ELb0ELb1ELb0ELb0ELb0ELb1ELb0ELb1ELb1ELb0EEENS1_21CollectiveEpilogueFwdINS6_IJSA_NS7_ILi256EEESB_EEES9_SE_SG_Li256ELb1ELb1ELb1ELb0EEENS1_36VarlenDynamicPersistentTileSchedulerILi128ELi96ELi256ELi128ELb1ELb1ELb1ELb1ELb1ELb1EEEEEEEEEvNT_6ParamsE)
        /*0e64*/ 	.short	0x0210
        /*0e66*/ 	.short	0x0af0


	//----- nvinfo : EIATTR_SW_WAR
	.align		4
.L_569:
        /*0e68*/ 	.byte	0x04, 0x36
        /*0e6a*/ 	.short	(.L_571 - .L_570)
.L_570:
        /*0e6c*/ 	.word	0x00000008
.L_571:


//--------------------- .nv.info._ZN7cutlass13device_kernelIN5flash11enable_sm90INS1_16FlashAttnFwdSm90INS1_25CollectiveMainloopFwdSm90ILi2EN4cute5tupleIJNS5_1CILi1EEES8_S8_EEENS6_IJNS7_ILi128EEENS7_ILi96EEENS7_ILi64EEEEEELi256ENS_10bfloat16_tEfNS_4arch4Sm90ELb1ELb0ELb0ELb1ELb0ELb1ELb0ELb1ELb0ELb1ELb1ELb0EEENS1_21CollectiveEpilogueFwdINS6_IJSA_NS7_ILi256EEESB_EEES9_SE_SG_Li256ELb1ELb1ELb1ELb0EEENS1_36VarlenDynamicPersistentTileSchedulerILi128ELi96ELi256ELi128ELb1ELb1ELb1ELb1ELb1ELb1EEEEEEEEEvNT_6ParamsE --------------------------
	.section	.nv.info._ZN7cutlass13device_kernelIN5flash11enable_sm90INS1_16FlashAttnFwdSm90INS1_25CollectiveMainloopFwdSm90ILi2EN4cute5tupleIJNS5_1CILi1EEES8_S8_EEENS6_IJNS7_ILi128EEENS7_ILi96EEENS7_ILi64EEEEEELi256ENS_10bfloat16_tEfNS_4arch4Sm90ELb1ELb0ELb0ELb1ELb0ELb1ELb0ELb1ELb0ELb1ELb1ELb0EEENS1_21CollectiveEpilogueFwdINS6_IJSA_NS7_ILi256EEESB_EEES9_SE_SG_Li256ELb1ELb1ELb1ELb0EEENS1_36VarlenDynamicPersistentTileSchedulerILi128ELi96ELi256ELi128ELb1ELb1ELb1ELb1ELb1ELb1EEEEEEEEEvNT_6ParamsE,"",@"SHT_CUDA_INFO"
	.sectionflags	@""
	.align	4


	//----- nvinfo : EIATTR_CUDA_API_VERSION
	.align		4
        /*0000*/ 	.byte	0x04, 0x37
        /*0002*/ 	.short	(.L_573 - .L_572)
.L_572:
        /*0004*/ 	.word	0x00000082


	//----- nvinfo : EIATTR_KPARAM_INFO
	.align		4
.L_573:
        /*0008*/ 	.byte	0x04, 0x17
        /*000a*/ 	.short	(.L_575 - .L_574)
.L_574:
        /*000c*/ 	.word	0x00000000
        /*0010*/ 	.short	0x0000
        /*0012*/ 	.short	0x0070
        /*0014*/ 	.byte	0x00, 0xf0, 0x01, 0x2a


	//----- nvinfo : EIATTR_SPARSE_MMA_MASK
	.align		4
.L_575:
        /*0018*/ 	.byte	0x03, 0x50
        /*001a*/ 	.short	0x0000


	//----- nvinfo : EIATTR_MAXREG_COUNT
	.align		4
        /*001c*/ 	.byte	0x03, 0x1b
        /*001e*/ 	.short	0x00a8


	//----- nvinfo : EIATTR_NUM_BARRIERS
	.align		4
        /*0020*/ 	.byte	0x02, 0x4c
        /*0022*/ 	.byte	0x10
	.zero		1


	//----- nvinfo : EIATTR_EXTERNS
	.align		4
        /*0024*/ 	.byte	0x04, 0x0f
        /*0026*/ 	.short	(.L_577 - .L_576)


	//   ....[0]....
	.align		4
.L_576:
        /*0028*/ 	.word	index@(__assertfail)


	//----- nvinfo : EIATTR_ANNOTATIONS
	.align		4
.L_577:
        /*002c*/ 	.byte	0x04, 0x55
        /*002e*/ 	.short	(.L_579 - .L_578)


	//   ....[0]....
.L_578:
        /* <DEDUP_REMOVED lines=87> */


	//----- nvinfo : EIATTR_MERCURY_ISA_VERSION
	.align		4
.L_579:
        /*0590*/ 	.byte	0x03, 0x5f
        /*0592*/ 	.short	0x0101


	//----- nvinfo : EIATTR_UNUSED_LOAD_BYTE_OFFSET
	.align		4
        /*0594*/ 	.byte	0x04, 0x44
        /*0596*/ 	.short	(.L_581 - .L_580)


	//   ....[0]....
.L_580:
        /*0598*/ 	.word	0x00000ae0
        /*059c*/ 	.word	0x0000fff0


	//   ....[1]....
        /*05a0*/ 	.word	0x00010890
        /*05a4*/ 	.word	0x0000fff0


	//----- nvinfo : EIATTR_INT_WARP_WIDE_INSTR_OFFSETS
	.align		4
.L_581:
        /*05a8*/ 	.byte	0x04, 0x31
        /*05aa*/ 	.short	(.L_583 - .L_582)


	//   ....[0]....
.L_582:
        /*05ac*/ 	.word	0x00000190


	//   ....[1]....
        /*05b0*/ 	.word	0x000001d0


	//   ....[2]....
        /*05b4*/ 	.word	0x00000240


	//   ....[3]....
        /*05b8*/ 	.word	0x00018b90


	//   ....[4]....
        /*05bc*/ 	.word	0x00018c20


	//   ....[5]....
        /*05c0*/ 	.word	0x0001c890


	//   ....[6]....
        /*05c4*/ 	.word	0x0001c920


	//----- nvinfo : EIATTR_COOP_GROUP_MASK_REGIDS
	.align		4
.L_583:
        /*05c8*/ 	.byte	0x04, 0x29
        /*05ca*/ 	.short	(.L_585 - .L_584)


	//   ....[0]....
.L_584:
        /*05cc*/ 	.word	0xffffffff


	//   ....[1]....
        /*05d0*/ 	.word	0xffffffff


	//   ....[2]....
        /*05d4*/ 	.word	0xffffffff


	//   ....[3]....
        /*05d8*/ 	.word	0xffffffff


	//   ....[4]....
        /*05dc*/ 	.word	0xffffffff


	//   ....[5]....
        /*05e0*/ 	.word	0xffffffff


	//   ....[6]....
        /*05e4*/ 	.word	0xffffffff


	//   ....[7]....
        /*05e8*/ 	.word	0xffffffff


	//   ....[8]....
        /*05ec*/ 	.word	0xffffffff


	//   ....[9]....
        /*05f0*/ 	.word	0xffffffff


	//   ....[10]....
        /*05f4*/ 	.word	0xffffffff


	//   ....[11]....
        /*05f8*/ 	.word	0xffffffff


	//   ....[12]....
        /*05fc*/ 	.word	0xffffffff


	//   ....[13]....
        /*0600*/ 	.word	0xffffffff


	//   ....[14]....
        /*0604*/ 	.word	0xffffffff


	//   ....[15]....
        /*0608*/ 	.word	0xffffffff


	//   ....[16]....
        /*060c*/ 	.word	0xffffffff


	//   ....[17]....
        /*0610*/ 	.word	0xffffffff


	//   ....[18]....
        /*0614*/ 	.word	0xffffffff


	//   ....[19]....
        /*0618*/ 	.word	0xffffffff


	//   ....[20]....
        /*061c*/ 	.word	0xffffffff


	//   ....[21]....
        /*0620*/ 	.word	0xffffffff


	//   ....[22]....
        /*0624*/ 	.word	0xffffffff


	//   ....[23]....
        /*0628*/ 	.word	0xffffffff


	//   ....[24]....
        /*062c*/ 	.word	0xffffffff


	//   ....[25]....
        /*0630*/ 	.word	0xffffffff


	//   ....[26]....
        /*0634*/ 	.word	0xffffffff


	//   ....[27]....
        /*0638*/ 	.word	0xffffffff


	//   ....[28]....
        /*063c*/ 	.word	0xffffffff


	//   ....[29]....
        /*0640*/ 	.word	0xffffffff


	//   ....[30]....
        /*0644*/ 	.word	0xffffffff


	//   ....[31]....
        /*0648*/ 	.word	0xffffffff


	//   ....[32]....
        /*064c*/ 	.word	0xffffffff


	//   ....[33]....
        /*0650*/ 	.word	0xffffffff


	//   ....[34]....
        /*0654*/ 	.word	0xffffffff


	//   ....[35]....
        /*0658*/ 	.word	0xffffffff


	//   ....[36]....
        /*065c*/ 	.word	0xffffffff


	//   ....[37]....
        /*0660*/ 	.word	0xffffffff


	//   ....[38]....
        /*0664*/ 	.word	0xffffffff


	//   ....[39]....
        /*0668*/ 	.word	0xffffffff


	//   ....[40]....
        /*066c*/ 	.word	0xffffffff


	//   ....[41]....
        /*0670*/ 	.word	0xffffffff


	//   ....[42]....
        /*0674*/ 	.word	0xffffffff


	//   ....[43]....
        /*0678*/ 	.word	0xffffffff


	//   ....[44]....
        /*067c*/ 	.word	0xffffffff


	//   ....[45]....
        /*0680*/ 	.word	0xffffffff


	//   ....[46]....
        /*0684*/ 	.word	0xffffffff


	//   ....[47]....
        /*0688*/ 	.word	0xffffffff


	//   ....[48]....
        /*068c*/ 	.word	0xffffffff


	//   ....[49]....
        /*0690*/ 	.word	0xffffffff


	//   ....[50]....
        /*0694*/ 	.word	0xffffffff


	//   ....[51]....
        /*0698*/ 	.word	0xffffffff


	//   ....[52]....
        /*069c*/ 	.word	0xffffffff


	//   ....[53]....
        /*06a0*/ 	.word	0xffffffff


	//   ....[54]....
        /*06a4*/ 	.word	0xffffffff


	//   ....[55]....
        /*06a8*/ 	.word	0xffffffff


	//   ....[56]....
        /*06ac*/ 	.word	0xffffffff


	//   ....[57]....
        /*06b0*/ 	.word	0xffffffff


	//   ....[58]....
        /*06b4*/ 	.word	0xffffffff


	//   ....[59]....
        /*06b8*/ 	.word	0xffffffff


	//   ....[60]....
        /*06bc*/ 	.word	0xffffffff


	//   ....[61]....
        /*06c0*/ 	.word	0xffffffff


	//   ....[62]....
        /*06c4*/ 	.word	0xffffffff


	//   ....[63]....
        /*06c8*/ 	.word	0xffffffff


	//   ....[64]....
        /*06cc*/ 	.word	0xffffffff


	//   ....[65]....
        /*06d0*/ 	.word	0xffffffff


	//   ....[66]....
        /*06d4*/ 	.word	0xffffffff


	//   ....[67]....
        /*06d8*/ 	.word	0xffffffff


	//   ....[68]....
        /*06dc*/ 	.word	0xffffffff


	//   ....[69]....
        /*06e0*/ 	.word	0xffffffff


	//   ....[70]....
        /*06e4*/ 	.word	0xffffffff


	//   ....[71]....
        /*06e8*/ 	.word	0xffffffff


	//   ....[72]....
        /*06ec*/ 	.word	0xffffffff


	//   ....[73]....
        /*06f0*/ 	.word	0xffffffff


	//   ....[74]....
        /*06f4*/ 	.word	0xffffffff


	//   ....[75]....
        /*06f8*/ 	.word	0xffffffff


	//   ....[76]....
        /*06fc*/ 	.word	0xffffffff


	//   ....[77]....
        /*0700*/ 	.word	0xffffffff


	//   ....[78]....
        /*0704*/ 	.word	0xffffffff


	//   ....[79]....
        /*0708*/ 	.word	0xffffffff


	//   ....[80]....
        /*070c*/ 	.word	0xffffffff


	//   ....[81]....
        /*0710*/ 	.word	0xffffffff


	//   ....[82]....
        /*0714*/ 	.word	0xffffffff


	//   ....[83]....
        /*0718*/ 	.word	0xffffffff


	//   ....[84]....
        /*071c*/ 	.word	0xffffffff


	//   ....[85]....
        /*0720*/ 	.word	0xffffffff


	//   ....[86]....
        /*0724*/ 	.word	0xffffffff


	//   ....[87]....
        /*0728*/ 	.word	0xffffffff


	//   ....[88]....
        /*072c*/ 	.word	0xffffffff


	//   ....[89]....
        /*0730*/ 	.word	0xffffffff


	//   ....[90]....
        /*0734*/ 	.word	0xffffffff


	//   ....[91]....
        /*0738*/ 	.word	0xffffffff


	//   ....[92]....
        /*073c*/ 	.word	0xffffffff


	//   ....[93]....
        /*0740*/ 	.word	0xffffffff


	//   ....[94]....
        /*0744*/ 	.word	0xffffffff


	//   ....[95]....
        /*0748*/ 	.word	0xffffffff


	//   ....[96]....
        /*074c*/ 	.word	0xffffffff


	//   ....[97]....
        /*0750*/ 	.word	0xffffffff


	//   ....[98]....
        /*0754*/ 	.word	0xffffffff


	//   ....[99]....
        /*0758*/ 	.word	0xffffffff


	//   ....[100]....
        /*075c*/ 	.word	0xffffffff


	//   ....[101]....
        /*0760*/ 	.word	0xffffffff


	//   ....[102]....
        /*0764*/ 	.word	0xffffffff


	//   ....[103]....
        /*0768*/ 	.word	0xffffffff


	//   ....[104]....
        /*076c*/ 	.word	0xffffffff


	//   ....[105]....
        /*0770*/ 	.word	0xffffffff


	//   ....[106]....
        /*0774*/ 	.word	0xffffffff


	//   ....[107]....
        /*0778*/ 	.word	0xffffffff


	//   ....[108]....
        /*077c*/ 	.word	0xffffffff


	//   ....[109]....
        /*0780*/ 	.word	0xffffffff


	//   ....[110]....
        /*0784*/ 	.word	0xffffffff


	//   ....[111]....
        /*0788*/ 	.word	0xffffffff


	//   ....[112]....
        /*078c*/ 	.word	0xffffffff


	//   ....[113]....
        /*0790*/ 	.word	0xffffffff


	//   ....[114]....
        /*0794*/ 	.word	0xffffffff


	//   ....[115]....
        /*0798*/ 	.word	0xffffffff


	//   ....[116]....
        /*079c*/ 	.word	0xffffffff


	//   ....[117]....
        /*07a0*/ 	.word	0xffffffff


	//   ....[118]....
        /*07a4*/ 	.word	0xffffffff


	//   ....[119]....
        /*07a8*/ 	.word	0xffffffff


	//   ....[120]....
        /*07ac*/ 	.word	0xffffffff


	//   ....[121]....
        /*07b0*/ 	.word	0xffffffff


	//   ....[122]....
        /*07b4*/ 	.word	0x0500000f


	//   ....[123]....
        /*07b8*/ 	.word	0x0500000f


	//   ....[124]....
        /*07bc*/ 	.word	0x0500000f


	//   ....[125]....
        /*07c0*/ 	.word	0x0500000f


	//   ....[126]....
        /*07c4*/ 	.word	0x0500000f


	//   ....[127]....
        /*07c8*/ 	.word	0x0500000f


	//   ....[128]....
        /*07cc*/ 	.word	0x0500000f


	//   ....[129]....
        /*07d0*/ 	.word	0x0500000f


	//   ....[130]....
        /*07d4*/ 	.word	0x0500000f


	//   ....[131]....
        /*07d8*/ 	.word	0x0500000f


	//   ....[132]....
        /*07dc*/ 	.word	0x0500000f


	//   ....[133]....
        /*07e0*/ 	.word	0x0500000f


	//   ....[134]....
        /*07e4*/ 	.word	0x0500000f


	//   ....[135]....
        /*07e8*/ 	.word	0x0500000f


	//   ....[136]....
        /*07ec*/ 	.word	0x0500000f


	//   ....[137]....
        /*07f0*/ 	.word	0x0500000f


	//   ....[138]....
        /*07f4*/ 	.word	0x0500000f


	//   ....[139]....
        /*07f8*/ 	.word	0x0500000f


	//   ....[140]....
        /*07fc*/ 	.word	0x0500000f


	//   ....[141]....
        /*0800*/ 	.word	0x0500000f


	//   ....[142]....
        /*0804*/ 	.word	0x0500000f


	//   ....[143]....
        /*0808*/ 	.word	0x0500000f


	//   ....[144]....
        /*080c*/ 	.word	0x0500000f


	//   ....[145]....
        /*0810*/ 	.word	0x0500000f


	//   ....[146]....
        /*0814*/ 	.word	0x0500000f


	//   ....[147]....
        /*0818*/ 	.word	0x0500000f


	//   ....[148]....
        /*081c*/ 	.word	0x0500000f


	//   ....[149]....
        /*0820*/ 	.word	0x0500000f


	//   ....[150]....
        /*0824*/ 	.word	0x0500000f


	//   ....[151]....
        /*0828*/ 	.word	0x0500000f


	//   ....[152]....
        /*082c*/ 	.word	0x0500000f


	//   ....[153]....
        /*0830*/ 	.word	0x0500000f


	//   ....[154]....
        /*0834*/ 	.word	0x0500000f


	//   ....[155]....
        /*0838*/ 	.word	0x0500000f


	//   ....[156]....
        /*083c*/ 	.word	0x0500000f


	//   ....[157]....
        /*0840*/ 	.word	0x0500000f


	//   ....[158]....
        /*0844*/ 	.word	0x0500000f


	//   ....[159]....
        /*0848*/ 	.word	0x0500000f


	//   ....[160]....
        /*084c*/ 	.word	0x0500000f


	//   ....[161]....
        /*0850*/ 	.word	0x0500000f


	//   ....[162]....
        /*0854*/ 	.word	0x0500000f


	//   ....[163]....
        /*0858*/ 	.word	0x0500000f


	//   ....[164]....
        /*085c*/ 	.word	0x0500000f


	//   ....[165]....
        /*0860*/ 	.word	0x0500000f


	//   ....[166]....
        /*0864*/ 	.word	0x0500000f


	//   ....[167]....
        /*0868*/ 	.word	0x0500000f


	//   ....[168]....
        /*086c*/ 	.word	0x0500000f


	//   ....[169]....
        /*0870*/ 	.word	0x0500000f


	//   ....[170]....
        /*0874*/ 	.word	0x0500000f


	//   ....[171]....
        /*0878*/ 	.word	0x0500000f


	//   ....[172]....
        /*087c*/ 	.word	0x0500000f


	//   ....[173]....
        /*0880*/ 	.word	0x0500000f


	//   ....[174]....
        /*0884*/ 	.word	0x0500000f


	//   ....[175]....
        /*0888*/ 	.word	0x0500000f


	//   ....[176]....
        /*088c*/ 	.word	0x0500000f


	//   ....[177]....
        /*0890*/ 	.word	0x0500000f


	//   ....[178]....
        /*0894*/ 	.word	0x0500000f


	//   ....[179]....
        /*0898*/ 	.word	0x0500000f


	//   ....[180]....
        /*089c*/ 	.word	0x0500000f


	//   ....[181]....
        /*08a0*/ 	.word	0x0500000f


	//   ....[182]....
        /*08a4*/ 	.word	0x0500000f


	//   ....[183]....
        /*08a8*/ 	.word	0x0500000f


	//   ....[184]....
        /*08ac*/ 	.word	0x0500000f


	//   ....[185]....
        /*08b0*/ 	.word	0x0500000f


	//   ....[186]....
        /*08b4*/ 	.word	0x0500000f


	//   ....[187]....
        /*08b8*/ 	.word	0x0500000f


	//   ....[188]....
        /*08bc*/ 	.word	0x0500000f


	//   ....[189]....
        /*08c0*/ 	.word	0x0500000f


	//   ....[190]....
        /*08c4*/ 	.word	0x0500000f


	//   ....[191]....
        /*08c8*/ 	.word	0x0500000f


	//   ....[192]....
        /*08cc*/ 	.word	0x0500000f


	//   ....[193]....
        /*08d0*/ 	.word	0x0500000f


	//   ....[194]....
        /*08d4*/ 	.word	0x0500000f


	//   ....[195]....
        /*08d8*/ 	.word	0x0500000f


	//----- nvinfo : EIATTR_COOP_GROUP_INSTR_OFFSETS
	.align		4
.L_585:
        /*08dc*/ 	.byte	0x04, 0x28
        /*08de*/ 	.short	(.L_587 - .L_586)


	//   ....[0]....
.L_586:
        /*08e0*/ 	.word	0x00000070


	//   ....[1]....
        /*08e4*/ 	.word	0x000001a0


	//   ....[2]....
        /*08e8*/ 	.word	0x000001f0


	//   ....[3]....
        /*08ec*/ 	.word	0x00000420


	//   ....[4]....
        /*08f0*/ 	.word	0x00000580


	//   ....[5]....
        /*08f4*/ 	.word	0x000006a0


	//   ....[6]....
        /*08f8*/ 	.word	0x00000800


	//   ....[7]....
        /*08fc*/ 	.word	0x000067a0


	//   ....[8]....
        /*0900*/ 	.word	0x00006f20


	//   ....[9]....
        /*0904*/ 	.word	0x00006f30


	//   ....[10]....
        /*0908*/ 	.word	0x00006f40


	//   ....[11]....
        /*090c*/ 	.word	0x00006f50


	//   ....[12]....
        /*0910*/ 	.word	0x00007240


	//   ....[13]....
        /*0914*/ 	.word	0x00007250


	//   ....[14]....
        /*0918*/ 	.word	0x00007260


	//   ....[15]....
        /*091c*/ 	.word	0x00007270


	//   ....[16]....
        /*0920*/ 	.word	0x00008540


	//   ....[17]....
        /*0924*/ 	.word	0x00008560


	//   ....[18]....
        /*0928*/ 	.word	0x00008570


	//   ....[19]....
        /*092c*/ 	.word	0x00008580


	//   ....[20]....
        /*0930*/ 	.word	0x00008670


	//   ....[21]....
        /*0934*/ 	.word	0x00008690


	//   ....[22]....
        /*0938*/ 	.word	0x00008720


	//   ....[23]....
        /*093c*/ 	.word	0x00008750


	//   ....[24]....
        /*0940*/ 	.word	0x00009d90


	//   ....[25]....
        /*0944*/ 	.word	0x00009dc0


	//   ....[26]....
        /*0948*/ 	.word	0x0000a300


	//   ....[27]....
        /*094c*/ 	.word	0x0000a3f0


	//   ....[28]....
        /*0950*/ 	.word	0x0000a9d0


	//   ....[29]....
        /*0954*/ 	.word	0x0000aa40


	//   ....[30]....
        /*0958*/ 	.word	0x0000ba60


	//   ....[31]....
        /*095c*/ 	.word	0x0000baa0


	//   ....[32]....
        /*0960*/ 	.word	0x0000c250


	//   ....[33]....
        /*0964*/ 	.word	0x0000c350


	//   ....[34]....
        /*0968*/ 	.word	0x0000cd40


	//   ....[35]....
        /*096c*/ 	.word	0x0000ce20


	//   ....[36]....
        /*0970*/ 	.word	0x0000e440


	//   ....[37]....
        /*0974*/ 	.word	0x0000e460


	//   ....[38]....
        /*0978*/ 	.word	0x0000edd0


	//   ....[39]....
        /*097c*/ 	.word	0x0000ee80


	//   ....[40]....
        /*0980*/ 	.word	0x0000fe10


	//   ....[41]....
        /*0984*/ 	.word	0x0000fe40


	//   ....[42]....
        /*0988*/ 	.word	0x0000fed0


	//   ....[43]....
        /*098c*/ 	.word	0x0000ff60


	//   ....[44]....
        /*0990*/ 	.word	0x000118e0


	//   ....[45]....
        /*0994*/ 	.word	0x00011900


	//   ....[46]....
        /*0998*/ 	.word	0x00011910


	//   ....[47]....
        /*099c*/ 	.word	0x00011920


	//   ....[48]....
        /*09a0*/ 	.word	0x00012320


	//   ....[49]....
        /*09a4*/ 	.word	0x00012330


	//   ....[50]....
        /*09a8*/ 	.word	0x00012530


	//   ....[51]....
        /*09ac*/ 	.word	0x00012540


	//   ....[52]....
        /*09b0*/ 	.word	0x00012700


	//   ....[53]....
        /*09b4*/ 	.word	0x00012710


	//   ....[54]....
        /*09b8*/ 	.word	0x000128d0


	//   ....[55]....
        /*09bc*/ 	.word	0x000128e0


	//   ....[56]....
        /*09c0*/ 	.word	0x00012d40


	//   ....[57]....
        /*09c4*/ 	.word	0x00012d50


	//   ....[58]....
        /*09c8*/ 	.word	0x00013b10


	//   ....[59]....
        /*09cc*/ 	.word	0x00013b20


	//   ....[60]....
        /*09d0*/ 	.word	0x000150f0


	//   ....[61]....
        /*09d4*/ 	.word	0x00015100


	//   ....[62]....
        /*09d8*/ 	.word	0x000152d0


	//   ....[63]....
        /*09dc*/ 	.word	0x000152e0


	//   ....[64]....
        /*09e0*/ 	.word	0x000154a0


	//   ....[65]....
        /*09e4*/ 	.word	0x000154b0


	//   ....[66]....
        /*09e8*/ 	.word	0x00015670


	//   ....[67]....
        /*09ec*/ 	.word	0x00015680


	//   ....[68]....
        /*09f0*/ 	.word	0x000158a0


	//   ....[69]....
        /*09f4*/ 	.word	0x00015ab0


	//   ....[70]....
        /*09f8*/ 	.word	0x00015ae0


	//   ....[71]....
        /*09fc*/ 	.word	0x00015b10


	//   ....[72]....
        /*0a00*/ 	.word	0x00015b40


	//   ....[73]....
        /*0a04*/ 	.word	0x00015b70


	//   ....[74]....
        /*0a08*/ 	.word	0x00015ba0


	//   ....[75]....
        /*0a0c*/ 	.word	0x00015d40


	//   ....[76]....
        /*0a10*/ 	.word	0x00015d70


	//   ....[77]....
        /*0a14*/ 	.word	0x00015da0


	//   ....[78]....
        /*0a18*/ 	.word	0x00015dd0


	//   ....[79]....
        /*0a1c*/ 	.word	0x00015e00


	//   ....[80]....
        /*0a20*/ 	.word	0x00015e30


	//   ....[81]....
        /*0a24*/ 	.word	0x00015ed0


	//   ....[82]....
        /*0a28*/ 	.word	0x00015f00


	//   ....[83]....
        /*0a2c*/ 	.word	0x00015f10


	//   ....[84]....
        /*0a30*/ 	.word	0x00015f40


	//   ....[85]....
        /*0a34*/ 	.word	0x000174e0


	//   ....[86]....
        /*0a38*/ 	.word	0x00019170


	//   ....[87]....
        /*0a3c*/ 	.word	0x00019c60


	//   ....[88]....
        /*0a40*/ 	.word	0x00019c70


	//   ....[89]....
        /*0a44*/ 	.word	0x00019d10


	//   ....[90]....
        /*0a48*/ 	.word	0x00019d20


	//   ....[91]....
        /*0a4c*/ 	.word	0x00019da0


	//   ....[92]....
        /*0a50*/ 	.word	0x00019db0


	//   ....[93]....
        /*0a54*/ 	.word	0x00019e30


	//   ....[94]....
        /*0a58*/ 	.word	0x00019e40


	//   ....[95]....
        /*0a5c*/ 	.word	0x00019ec0


	//   ....[96]....
        /*0a60*/ 	.word	0x00019ed0


	//   ....[97]....
        /*0a64*/ 	.word	0x00019f50


	//   ....[98]....
        /*0a68*/ 	.word	0x00019f60


	//   ....[99]....
        /*0a6c*/ 	.word	0x00019fe0


	//   ....[100]....
        /*0a70*/ 	.word	0x00019ff0


	//   ....[101]....
        /*0a74*/ 	.word	0x0001a040


	//   ....[102]....
        /*0a78*/ 	.word	0x0001a060


	//   ....[103]....
        /*0a7c*/ 	.word	0x0001cbb0


	//   ....[104]....
        /*0a80*/ 	.word	0x0001cc30


	//   ....[105]....
        /*0a84*/ 	.word	0x0001cc60


	//   ....[106]....
        /*0a88*/ 	.word	0x0001cc70


	//   ....[107]....
        /*0a8c*/ 	.word	0x0001cca0


	//   ....[108]....
        /*0a90*/ 	.word	0x0001ccd0


	//   ....[109]....
        /*0a94*/ 	.word	0x0001cd00


	//   ....[110]....
        /*0a98*/ 	.word	0x0001cd30


	//   ....[111]....
        /*0a9c*/ 	.word	0x0001cef0


	//   ....[112]....
        /*0aa0*/ 	.word	0x0001cf20


	//   ....[113]....
        /*0aa4*/ 	.word	0x0001cf50


	//   ....[114]....
        /*0aa8*/ 	.word	0x0001cf80


	//   ....[115]....
        /*0aac*/ 	.word	0x0001cfb0


	//   ....[116]....
        /*0ab0*/ 	.word	0x0001cfe0


	//   ....[117]....
        /*0ab4*/ 	.word	0x0001d0b0


	//   ....[118]....
        /*0ab8*/ 	.word	0x0001d0d0


	//   ....[119]....
        /*0abc*/ 	.word	0x0001d0e0


	//   ....[120]....
        /*0ac0*/ 	.word	0x0001d160


	//   ....[121]....
        /*0ac4*/ 	.word	0x0001dc90


	//   ....[122]....
        /*0ac8*/ 	.word	0x0001e0c0


	//   ....[123]....
        /*0acc*/ 	.word	0x0001e160


	//   ....[124]....
        /*0ad0*/ 	.word	0x0001e1f0


	//   ....[125]....
        /*0ad4*/ 	.word	0x0001e240


	//   ....[126]....
        /*0ad8*/ 	.word	0x0001e290


	//   ....[127]....
        /*0adc*/ 	.word	0x0001e320


	//   ....[128]....
        /*0ae0*/ 	.word	0x0001e3b0


	//   ....[129]....
        /*0ae4*/ 	.word	0x0001e400


	//   ....[130]....
        /*0ae8*/ 	.word	0x0001e450


	//   ....[131]....
        /*0aec*/ 	.word	0x0001e550


	//   ....[132]....
        /*0af0*/ 	.word	0x0001e600


	//   ....[133]....
        /*0af4*/ 	.word	0x0001e680


	//   ....[134]....
        /*0af8*/ 	.word	0x0001e6f0


	//   ....[135]....
        /*0afc*/ 	.word	0x0001e820


	//   ....[136]....
        /*0b00*/ 	.word	0x0001e940


	//   ....[137]....
        /*0b04*/ 	.word	0x0001ea10


	//   ....[138]....
        /*0b08*/ 	.word	0x0001ea60


	//   ....[139]....
        /*0b0c*/ 	.word	0x0001ed10


	//   ....[140]....
        /*0b10*/ 	.word	0x0001ed60


	//   ....[141]....
        /*0b14*/ 	.word	0x0001edf0


	//   ....[142]....
        /*0b18*/ 	.word	0x0001ee80


	//   ....[143]....
        /*0b1c*/ 	.word	0x0001ef10


	//   ....[144]....
        /*0b20*/ 	.word	0x0001efa0


	//   ....[145]....
        /*0b24*/ 	.word	0x0001f030


	//   ....[146]....
        /*0b28*/ 	.word	0x0001f0c0


	//   ....[147]....
        /*0b2c*/ 	.word	0x0001f140


	//   ....[148]....
        /*0b30*/ 	.word	0x0001f190


	//   ....[149]....
        /*0b34*/ 	.word	0x0001f230


	//   ....[150]....
        /*0b38*/ 	.word	0x0001f2c0


	//   ....[151]....
        /*0b3c*/ 	.word	0x0001f350


	//   ....[152]....
        /*0b40*/ 	.word	0x0001f3a0


	//   ....[153]....
        /*0b44*/ 	.word	0x0001f430


	//   ....[154]....
        /*0b48*/ 	.word	0x0001f4c0


	//   ....[155]....
        /*0b4c*/ 	.word	0x0001f550


	//   ....[156]....
        /*0b50*/ 	.word	0x0001f5e0


	//   ....[157]....
        /*0b54*/ 	.word	0x0001f670


	//   ....[158]....
        /*0b58*/ 	.word	0x0001f700


	//   ....[159]....
        /*0b5c*/ 	.word	0x0001f7c0


	//   ....[160]....
        /*0b60*/ 	.word	0x0001faa0


	//   ....[161]....
        /*0b64*/ 	.word	0x0001fc80


	//   ....[162]....
        /*0b68*/ 	.word	0x0001fcd0


	//   ....[163]....
        /*0b6c*/ 	.word	0x0001fd30


	//   ....[164]....
        /*0b70*/ 	.word	0x0001fe20


	//   ....[165]....
        /*0b74*/ 	.word	0x0001fe80


	//   ....[166]....
        /*0b78*/ 	.word	0x0001ff70


	//   ....[167]....
        /*0b7c*/ 	.word	0x0001ffd0


	//   ....[168]....
        /*0b80*/ 	.word	0x000200c0


	//   ....[169]....
        /*0b84*/ 	.word	0x00020120


	//   ....[170]....
        /*0b88*/ 	.word	0x00020210


	//   ....[171]....
        /*0b8c*/ 	.word	0x00020270


	//   ....[172]....
        /*0b90*/ 	.word	0x00020360


	//   ....[173]....
        /*0b94*/ 	.word	0x000203c0


	//   ....[174]....
        /*0b98*/ 	.word	0x00020490


	//   ....[175]....
        /*0b9c*/ 	.word	0x00020510


	//   ....[176]....
        /*0ba0*/ 	.word	0x000205e0


	//   ....[177]....
        /*0ba4*/ 	.word	0x00020910


	//   ....[178]....
        /*0ba8*/ 	.word	0x000209b0


	//   ....[179]....
        /*0bac*/ 	.word	0x00020b50


	//   ....[180]....
        /*0bb0*/ 	.word	0x00020bd0


	//   ....[181]....
        /*0bb4*/ 	.word	0x00020c50


	//   ....[182]....
        /*0bb8*/ 	.word	0x00020cd0


	//   ....[183]....
        /*0bbc*/ 	.word	0x00020d50


	//   ....[184]....
        /*0bc0*/ 	.word	0x00020de0


	//   ....[185]....
        /*0bc4*/ 	.word	0x00020e80


	//   ....[186]....
        /*0bc8*/ 	.word	0x00020f30


	//   ....[187]....
        /*0bcc*/ 	.word	0x00020fb0


	//   ....[188]....
        /*0bd0*/ 	.word	0x00021030


	//   ....[189]....
        /*0bd4*/ 	.word	0x000210b0


	//   ....[190]....
        /*0bd8*/ 	.word	0x00021140


	//   ....[191]....
        /*0bdc*/ 	.word	0x000211c0


	//   ....[192]....
        /*0be0*/ 	.word	0x00021270


	//   ....[193]....
        /*0be4*/ 	.word	0x000212c0


	//   ....[194]....
        /*0be8*/ 	.word	0x00021380


	//   ....[195]....
        /*0bec*/ 	.word	0x000214b0


	//----- nvinfo : EIATTR_REG_RECONFIG
	.align		4
.L_587:
        /*0bf0*/ 	.byte	0x01, 0x54
	.zero		2


	//----- nvinfo : EIATTR_SYSCALL_OFFSETS
	.align		4
        /*0bf4*/ 	.byte	0x04, 0x46
        /*0bf6*/ 	.short	(.L_589 - .L_588)


	//   ....[0]....
.L_588:
        /*0bf8*/ 	.word	0x00001ed0


	//   ....[1]....
        /*0bfc*/ 	.word	0x00002020


	//   ....[2]....
        /*0c00*/ 	.word	0x00006940


	//   ....[3]....
        /*0c04*/ 	.word	0x00006c50


	//   ....[4]....
        /*0c08*/ 	.word	0x00018d90


	//   ....[5]....
        /*0c0c*/ 	.word	0x00018ee0


	//   ....[6]....
        /*0c10*/ 	.word	0x00018fe0


	//   ....[7]....
        /*0c14*/ 	.word	0x00019880


	//----- nvinfo : EIATTR_MBARRIER_INSTR_OFFSETS
	.align		4
.L_589:
        /*0c18*/ 	.byte	0x04, 0x39
        /*0c1a*/ 	.short	(.L_591 - .L_590)


	//   ....[0]....
.L_590:
        /*0c1c*/ 	.word	0x000002d0
        /*0c20*/ 	.word	0x000000ff
        /*0c24*/ 	.word	0x00022800
        /*0c28*/ 	.short	0x0100
        /*0c2a*/ 	.byte	0x08
	.zero		1


	//   ....[1]....
        /*0c2c*/ 	.word	0x000002e0
        /*0c30*/ 	.word	0x000000ff
        /*0c34*/ 	.word	0x00022820
        /*0c38*/ 	.short	0x0100
        /*0c3a*/ 	.byte	0x08
	.zero		1


	//   ....[2]....
        /*0c3c*/ 	.word	0x000003d0
        /*0c40*/ 	.word	0x000000ff
        /*0c44*/ 	.word	0x00022830
        /*0c48*/ 	.short	0x0100
        /*0c4a*/ 	.byte	0x08
	.zero		1


	//   ....[3]....
        /*0c4c*/ 	.word	0x000003e0
        /*0c50*/ 	.word	0x000000ff
        /*0c54*/ 	.word	0x00022840
        /*0c58*/ 	.short	0x0100
        /*0c5a*/ 	.byte	0x08
	.zero		1


	//   ....[4]....
        /*0c5c*/ 	.word	0x000003f0
        /*0c60*/ 	.word	0x000000ff
        /*0c64*/ 	.word	0x00022838
        /*0c68*/ 	.short	0x0100
        /*0c6a*/ 	.byte	0x08
	.zero		1


	//   ....[5]....
        /*0c6c*/ 	.word	0x00000400
        /*0c70*/ 	.word	0x000000ff
        /*0c74*/ 	.word	0x00022848
        /*0c78*/ 	.short	0x0100
        /*0c7a*/ 	.byte	0x08
	.zero		1


	//   ....[6]....
        /*0c7c*/ 	.word	0x00000530
        /*0c80*/ 	.word	0x000000ff
        /*0c84*/ 	.word	0x00022850
        /*0c88*/ 	.short	0x0100
        /*0c8a*/ 	.byte	0x08
	.zero		1


	//   ....[7]....
        /*0c8c*/ 	.word	0x00000540
        /*0c90*/ 	.word	0x000000ff
        /*0c94*/ 	.word	0x00022860
        /*0c98*/ 	.short	0x0100
        /*0c9a*/ 	.byte	0x08
	.zero		1


	//   ....[8]....
        /*0c9c*/ 	.word	0x00000550
        /*0ca0*/ 	.word	0x000000ff
        /*0ca4*/ 	.word	0x00022858
        /*0ca8*/ 	.short	0x0100
        /*0caa*/ 	.byte	0x08
	.zero		1


	//   ....[9]....
        /*0cac*/ 	.word	0x00000560
        /*0cb0*/ 	.word	0x000000ff
        /*0cb4*/ 	.word	0x00022868
        /*0cb8*/ 	.short	0x0100
        /*0cba*/ 	.byte	0x08
	.zero		1


	//   ....[10]....
        /*0cbc*/ 	.word	0x00000650
        /*0cc0*/ 	.word	0x000000ff
        /*0cc4*/ 	.word	0x00022870
        /*0cc8*/ 	.short	0x0100
        /*0cca*/ 	.byte	0x06
	.zero		1


	//   ....[11]....
        /*0ccc*/ 	.word	0x00000660
        /*0cd0*/ 	.word	0x000000ff
        /*0cd4*/ 	.word	0x00022880
        /*0cd8*/ 	.short	0x0100
        /*0cda*/ 	.byte	0x06
	.zero		1


	//   ....[12]....
        /*0cdc*/ 	.word	0x00000670
        /*0ce0*/ 	.word	0x000000ff
        /*0ce4*/ 	.word	0x00022878
        /*0ce8*/ 	.short	0x0100
        /*0cea*/ 	.byte	0x06
	.zero		1


	//   ....[13]....
        /*0cec*/ 	.word	0x00000680
        /*0cf0*/ 	.word	0x000000ff
        /*0cf4*/ 	.word	0x00022888
        /*0cf8*/ 	.short	0x0100
        /*0cfa*/ 	.byte	0x06
	.zero		1


	//   ....[14]....
        /*0cfc*/ 	.word	0x000007b0
        /*0d00*/ 	.word	0x000000ff
        /*0d04*/ 	.word	0x00022890
        /*0d08*/ 	.short	0x0100
        /*0d0a*/ 	.byte	0x08
	.zero		1


	//   ....[15]....
        /*0d0c*/ 	.word	0x000007c0
        /*0d10*/ 	.word	0x000000ff
        /*0d14*/ 	.word	0x000228a0
        /*0d18*/ 	.short	0x0100
        /*0d1a*/ 	.byte	0x08
	.zero		1


	//   ....[16]....
        /*0d1c*/ 	.word	0x000007d0
        /*0d20*/ 	.word	0x000000ff
        /*0d24*/ 	.word	0x00022898
        /*0d28*/ 	.short	0x0100
        /*0d2a*/ 	.byte	0x08
	.zero		1


	//   ....[17]....
        /*0d2c*/ 	.word	0x000007e0
        /*0d30*/ 	.word	0x000000ff
        /*0d34*/ 	.word	0x000228a8
        /*0d38*/ 	.short	0x0100
        /*0d3a*/ 	.byte	0x08
	.zero		1


	//   ....[18]....
        /*0d3c*/ 	.word	0x00000910
        /*0d40*/ 	.word	0x000000ff
        /*0d44*/ 	.word	0x000228b0
        /*0d48*/ 	.short	0x0100
        /*0d4a*/ 	.byte	0x08
	.zero		1


	//   ....[19]....
        /*0d4c*/ 	.word	0x00000920
        /*0d50*/ 	.word	0x000000ff
        /*0d54*/ 	.word	0x000228c0
        /*0d58*/ 	.short	0x0100
        /*0d5a*/ 	.byte	0x08
	.zero		1


	//   ....[20]....
        /*0d5c*/ 	.word	0x00000930
        /*0d60*/ 	.word	0x000000ff
        /*0d64*/ 	.word	0x000228b8
        /*0d68*/ 	.short	0x0100
        /*0d6a*/ 	.byte	0x08
	.zero		1


	//   ....[21]....
        /*0d6c*/ 	.word	0x00000940
        /*0d70*/ 	.word	0x000000ff
        /*0d74*/ 	.word	0x000228c8
        /*0d78*/ 	.short	0x0100
        /*0d7a*/ 	.byte	0x08
	.zero		1


	//   ....[22]....
        /*0d7c*/ 	.word	0x000032e0
        /*0d80*/ 	.word	0x00000060
        /*0d84*/ 	.word	0x00022890
        /*0d88*/ 	.short	0x010a
        /*0d8a*/ 	.byte	0x3f
	.zero		1


	//   ....[23]....
        /*0d8c*/ 	.word	0x00004590
        /*0d90*/ 	.word	0x00000060
        /*0d94*/ 	.word	0x00022890
        /*0d98*/ 	.short	0x010a
        /*0d9a*/ 	.byte	0x3f
	.zero		1


	//   ....[24]....
        /*0d9c*/ 	.word	0x00005690
        /*0da0*/ 	.word	0x00000060
        /*0da4*/ 	.word	0x00022890
        /*0da8*/ 	.short	0x010a
        /*0daa*/ 	.byte	0x3f
	.zero		1


	//   ....[25]....
        /*0dac*/ 	.word	0x000058a0
        /*0db0*/ 	.word	0x00000020
        /*0db4*/ 	.word	0x00000000
        /*0db8*/ 	.short	0x0101
        /*0dba*/ 	.byte	0x3f
	.zero		1


	//   ....[26]....
        /*0dbc*/ 	.word	0x000058e0
        /*0dc0*/ 	.word	0x00000060
        /*0dc4*/ 	.word	0x000228b0
        /*0dc8*/ 	.short	0x010a
        /*0dca*/ 	.byte	0x3f
	.zero		1


	//   ....[27]....
        /*0dcc*/ 	.word	0x00005f30
        /*0dd0*/ 	.word	0x00000060
        /*0dd4*/ 	.word	0x00000000
        /*0dd8*/ 	.short	0x0101
        /*0dda*/ 	.byte	0x3f
	.zero		1


	//   ....[28]....
        /*0ddc*/ 	.word	0x000069d0
        /*0de0*/ 	.word	0x00000013
        /*0de4*/ 	.word	0x00022800
        /*0de8*/ 	.short	0x010a
        /*0dea*/ 	.byte	0x3f
	.zero		1


	//   ....[29]....
        /*0dec*/ 	.word	0x00006a20
        /*0df0*/ 	.word	0x00000013
        /*0df4*/ 	.word	0x00022800
        /*0df8*/ 	.short	0x010a
        /*0dfa*/ 	.byte	0x3f
	.zero		1


	//   ....[30]....
        /*0dfc*/ 	.word	0x000074a0
        /*0e00*/ 	.word	0x00000013
        /*0e04*/ 	.word	0x00022800
        /*0e08*/ 	.short	0x010a
        /*0e0a*/ 	.byte	0x3f
	.zero		1


	//   ....[31]....
        /*0e0c*/ 	.word	0x000089c0
        /*0e10*/ 	.word	0x00000013
        /*0e14*/ 	.word	0x00022800
        /*0e18*/ 	.short	0x010a
        /*0e1a*/ 	.byte	0x3f
	.zero		1


	//   ....[32]....
        /*0e1c*/ 	.word	0x00009960
        /*0e20*/ 	.word	0x00000014
        /*0e24*/ 	.word	0x00022830
        /*0e28*/ 	.short	0x010a
        /*0e2a*/ 	.byte	0x3f
	.zero		1


	//   ....[33]....
        /*0e2c*/ 	.word	0x00009a00
        /*0e30*/ 	.word	0x00000014
        /*0e34*/ 	.word	0x00022830
        /*0e38*/ 	.short	0x010a
        /*0e3a*/ 	.byte	0x3f
	.zero		1


	//   ....[34]....
        /*0e3c*/ 	.word	0x0000ae40
        /*0e40*/ 	.word	0x00000003
        /*0e44*/ 	.word	0x00000000
        /*0e48*/ 	.short	0x0101
        /*0e4a*/ 	.byte	0x3f
	.zero		1


	//   ....[35]....
        /*0e4c*/ 	.word	0x0000b2e0
        /*0e50*/ 	.word	0x00000014
        /*0e54*/ 	.word	0x00022850
        /*0e58*/ 	.short	0x010a
        /*0e5a*/ 	.byte	0x3f
	.zero		1


	//   ....[36]....
        /*0e5c*/ 	.word	0x0000b330
        /*0e60*/ 	.word	0x00000014
        /*0e64*/ 	.word	0x00022850
        /*0e68*/ 	.short	0x010a
        /*0e6a*/ 	.byte	0x3f
	.zero		1


	//   ....[37]....
        /*0e6c*/ 	.word	0x0000b780
        /*0e70*/ 	.word	0x00000014
        /*0e74*/ 	.word	0x00000000
        /*0e78*/ 	.short	0x0101
        /*0e7a*/ 	.byte	0x3f
	.zero		1


	//   ....[38]....
        /*0e7c*/ 	.word	0x0000b8b0
        /*0e80*/ 	.word	0x000000c8
        /*0e84*/ 	.word	0x00022830
        /*0e88*/ 	.short	0x010a
        /*0e8a*/ 	.byte	0x3f
	.zero		1


	//   ....[39]....
        /*0e8c*/ 	.word	0x0000b960
        /*0e90*/ 	.word	0x000000c8
        /*0e94*/ 	.word	0x00022830
        /*0e98*/ 	.short	0x010a
        /*0e9a*/ 	.byte	0x3f
	.zero		1


	//   ....[40]....
        /*0e9c*/ 	.word	0x0000d130
        /*0ea0*/ 	.word	0x00000099
        /*0ea4*/ 	.word	0x00000000
        /*0ea8*/ 	.short	0x0101
        /*0eaa*/ 	.byte	0x3f
	.zero		1


	//   ....[41]....
        /*0eac*/ 	.word	0x0000dad0
        /*0eb0*/ 	.word	0x000000c8
        /*0eb4*/ 	.word	0x00022850
        /*0eb8*/ 	.short	0x010a
        /*0eba*/ 	.byte	0x3f
	.zero		1


	//   ....[42]....
        /*0ebc*/ 	.word	0x0000db20
        /*0ec0*/ 	.word	0x000000c8
        /*0ec4*/ 	.word	0x00022850
        /*0ec8*/ 	.short	0x010a
        /*0eca*/ 	.byte	0x3f
	.zero		1


	//   ....[43]....
        /*0ecc*/ 	.word	0x0000def0
        /*0ed0*/ 	.word	0x000000c8
        /*0ed4*/ 	.word	0x00000000
        /*0ed8*/ 	.short	0x0101
        /*0eda*/ 	.byte	0x3f
	.zero		1


	//   ....[44]....
        /*0edc*/ 	.word	0x0000dff0
        /*0ee0*/ 	.word	0x00000014
        /*0ee4*/ 	.word	0x00022830
        /*0ee8*/ 	.short	0x010a
        /*0eea*/ 	.byte	0x3f
	.zero		1


	//   ....[45]....
        /*0eec*/ 	.word	0x0000e050
        /*0ef0*/ 	.word	0x00000014
        /*0ef4*/ 	.word	0x00022830
        /*0ef8*/ 	.short	0x010a
        /*0efa*/ 	.byte	0x3f
	.zero		1


	//   ....[46]....
        /*0efc*/ 	.word	0x0000f190
        /*0f00*/ 	.word	0x0000009a
        /*0f04*/ 	.word	0x00000000
        /*0f08*/ 	.short	0x0101
        /*0f0a*/ 	.byte	0x3f
	.zero		1


	//   ....[47]....
        /*0f0c*/ 	.word	0x0000f9c0
        /*0f10*/ 	.word	0x00000014
        /*0f14*/ 	.word	0x00022850
        /*0f18*/ 	.short	0x010a
        /*0f1a*/ 	.byte	0x3f
	.zero		1


	//   ....[48]....
        /*0f1c*/ 	.word	0x0000fa10
        /*0f20*/ 	.word	0x00000014
        /*0f24*/ 	.word	0x00022850
        /*0f28*/ 	.short	0x010a
        /*0f2a*/ 	.byte	0x3f
	.zero		1


	//   ....[49]....
        /*0f2c*/ 	.word	0x0000fde0
        /*0f30*/ 	.word	0x00000014
        /*0f34*/ 	.word	0x00000000
        /*0f38*/ 	.short	0x0101
        /*0f3a*/ 	.byte	0x3f
	.zero		1


	//   ....[50]....
        /*0f3c*/ 	.word	0x000122f0
        /*0f40*/ 	.word	0x00000000
        /*0f44*/ 	.word	0x00000000
        /*0f48*/ 	.short	0x0101
        /*0f4a*/ 	.byte	0x3f
	.zero		1


	//   ....[51]....
        /*0f4c*/ 	.word	0x00012ca0
        /*0f50*/ 	.word	0x00000000
        /*0f54*/ 	.word	0x00000000
        /*0f58*/ 	.short	0x0101
        /*0f5a*/ 	.byte	0x3f
	.zero		1


	//   ....[52]....
        /*0f5c*/ 	.word	0x000175c0
        /*0f60*/ 	.word	0x00000013
        /*0f64*/ 	.word	0x00022820
        /*0f68*/ 	.short	0x010a
        /*0f6a*/ 	.byte	0x3f
	.zero		1


	//   ....[53]....
        /*0f6c*/ 	.word	0x00017690
        /*0f70*/ 	.word	0x00000004
        /*0f74*/ 	.word	0x000228a0
        /*0f78*/ 	.short	0x010a
        /*0f7a*/ 	.byte	0x3f
	.zero		1


	//   ....[54]....
        /*0f7c*/ 	.word	0x000178d0
        /*0f80*/ 	.word	0x00000004
        /*0f84*/ 	.word	0x000228c0
        /*0f88*/ 	.short	0x010a
        /*0f8a*/ 	.byte	0x3f
	.zero		1


	//   ....[55]....
        /*0f8c*/ 	.word	0x00017f70
        /*0f90*/ 	.word	0x00000005
        /*0f94*/ 	.word	0x000228a0
        /*0f98*/ 	.short	0x010a
        /*0f9a*/ 	.byte	0x3f
	.zero		1


	//   ....[56]....
        /*0f9c*/ 	.word	0x000181a0
        /*0fa0*/ 	.word	0x00000005
        /*0fa4*/ 	.word	0x000228c0
        /*0fa8*/ 	.short	0x010a
        /*0faa*/ 	.byte	0x3f
	.zero		1


	//   ....[57]....
        /*0fac*/ 	.word	0x000193d0
        /*0fb0*/ 	.word	0x00000000
        /*0fb4*/ 	.word	0x00022840
        /*0fb8*/ 	.short	0x010a
        /*0fba*/ 	.byte	0x3f
	.zero		1


	//   ....[58]....
        /*0fbc*/ 	.word	0x0001a100
        /*0fc0*/ 	.word	0x00000013
        /*0fc4*/ 	.word	0x00022800
        /*0fc8*/ 	.short	0x0107
        /*0fca*/ 	.byte	0x3f
	.zero		1


	//   ....[59]....
        /*0fcc*/ 	.word	0x0001a1f0
        /*0fd0*/ 	.word	0x00000013
        /*0fd4*/ 	.word	0x00022800
        /*0fd8*/ 	.short	0x0101
        /*0fda*/ 	.byte	0x3f
	.zero		1


	//   ....[60]....
        /*0fdc*/ 	.word	0x0001a210
        /*0fe0*/ 	.word	0x00000013
        /*0fe4*/ 	.word	0x00022820
        /*0fe8*/ 	.short	0x010a
        /*0fea*/ 	.byte	0x3f
	.zero		1


	//   ....[61]....
        /*0fec*/ 	.word	0x0001a2f0
        /*0ff0*/ 	.word	0x00000002
        /*0ff4*/ 	.word	0x00022860
        /*0ff8*/ 	.short	0x010a
        /*0ffa*/ 	.byte	0x3f
	.zero		1


	//   ....[62]....
        /*0ffc*/ 	.word	0x0001abc0
        /*1000*/ 	.word	0x00000002
        /*1004*/ 	.word	0x00022840
        /*1008*/ 	.short	0x010a
        /*100a*/ 	.byte	0x3f
	.zero		1


	//   ....[63]....
        /*100c*/ 	.word	0x0001ae20
        /*1010*/ 	.word	0x00000002
        /*1014*/ 	.word	0x00022860
        /*1018*/ 	.short	0x010a
        /*101a*/ 	.byte	0x3f
	.zero		1


	//   ....[64]....
        /*101c*/ 	.word	0x0001b620
        /*1020*/ 	.word	0x00000003
        /*1024*/ 	.word	0x00022840
        /*1028*/ 	.short	0x010a
        /*102a*/ 	.byte	0x3f
	.zero		1


	//   ....[65]....
        /*102c*/ 	.word	0x0001b870
        /*1030*/ 	.word	0x00000003
        /*1034*/ 	.word	0x00022860
        /*1038*/ 	.short	0x010a
        /*103a*/ 	.byte	0x3f
	.zero		1


	//   ....[66]....
        /*103c*/ 	.word	0x0001bff0
        /*1040*/ 	.word	0x00000003
        /*1044*/ 	.word	0x00022840
        /*1048*/ 	.short	0x010a
        /*104a*/ 	.byte	0x3f
	.zero		1


	//   ....[67]....
        /*104c*/ 	.word	0x0001c250
        /*1050*/ 	.word	0x00000003
        /*1054*/ 	.word	0x00022860
        /*1058*/ 	.short	0x010a
        /*105a*/ 	.byte	0x3f
	.zero		1


	//   ....[68]....
        /*105c*/ 	.word	0x0001dc10
        /*1060*/ 	.word	0x00000000
        /*1064*/ 	.word	0x00022820
        /*1068*/ 	.short	0x010a
        /*106a*/ 	.byte	0x3f
	.zero		1


	//   ....[69]....
        /*106c*/ 	.word	0x0001ddc0
        /*1070*/ 	.word	0x00000006
        /*1074*/ 	.word	0x00000000
        /*1078*/ 	.short	0x010a
        /*107a*/ 	.byte	0x3f
	.zero		1


	//   ....[70]....
        /*107c*/ 	.word	0x0001de30
        /*1080*/ 	.word	0x00000007
        /*1084*/ 	.word	0x00000000
        /*1088*/ 	.short	0x010a
        /*108a*/ 	.byte	0x3f
	.zero		1


	//   ....[71]....
        /*108c*/ 	.word	0x0001dea0
        /*1090*/ 	.word	0x00000004
        /*1094*/ 	.word	0x00000000
        /*1098*/ 	.short	0x010a
        /*109a*/ 	.byte	0x3f
	.zero		1


	//   ....[72]....
        /*109c*/ 	.word	0x0001ded0
        /*10a0*/ 	.word	0x00000003
        /*10a4*/ 	.word	0x00000000
        /*10a8*/ 	.short	0x010a
        /*10aa*/ 	.byte	0x3f
	.zero		1


	//   ....[73]....
        /*10ac*/ 	.word	0x0001df30
        /*10b0*/ 	.word	0x00000060
        /*10b4*/ 	.word	0x00022890
        /*10b8*/ 	.short	0x010a
        /*10ba*/ 	.byte	0x3f
	.zero		1


	//   ....[74]....
        /*10bc*/ 	.word	0x0001df80
        /*10c0*/ 	.word	0x00000060
        /*10c4*/ 	.word	0x00022890
        /*10c8*/ 	.short	0x010a
        /*10ca*/ 	.byte	0x3f
	.zero		1


	//   ....[75]....
        /*10cc*/ 	.word	0x0001dfd0
        /*10d0*/ 	.word	0x00000060
        /*10d4*/ 	.word	0x00022890
        /*10d8*/ 	.short	0x010a
        /*10da*/ 	.byte	0x3f
	.zero		1


	//   ....[76]....
        /*10dc*/ 	.word	0x0001e020
        /*10e0*/ 	.word	0x00000060
        /*10e4*/ 	.word	0x000228b0
        /*10e8*/ 	.short	0x010a
        /*10ea*/ 	.byte	0x3f
	.zero		1


	//   ....[77]....
        /*10ec*/ 	.word	0x0001e490
        /*10f0*/ 	.word	0x00000013
        /*10f4*/ 	.word	0x00022800
        /*10f8*/ 	.short	0x010a
        /*10fa*/ 	.byte	0x3f
	.zero		1


	//   ....[78]....
        /*10fc*/ 	.word	0x0001ea90
        /*1100*/ 	.word	0x00000013
        /*1104*/ 	.word	0x00022800
        /*1108*/ 	.short	0x010a
        /*110a*/ 	.byte	0x3f
	.zero		1


	//   ....[79]....
        /*110c*/ 	.word	0x0001eae0
        /*1110*/ 	.word	0x00000014
        /*1114*/ 	.word	0x00022830
        /*1118*/ 	.short	0x010a
        /*111a*/ 	.byte	0x3f
	.zero		1


	//   ....[80]....
        /*111c*/ 	.word	0x0001eb30
        /*1120*/ 	.word	0x00000014
        /*1124*/ 	.word	0x00022850
        /*1128*/ 	.short	0x010a
        /*112a*/ 	.byte	0x3f
	.zero		1


	//   ....[81]....
        /*112c*/ 	.word	0x0001eb80
        /*1130*/ 	.word	0x000000c8
        /*1134*/ 	.word	0x00022830
        /*1138*/ 	.short	0x010a
        /*113a*/ 	.byte	0x3f
	.zero		1


	//   ....[82]....
        /*113c*/ 	.word	0x0001ebd0
        /*1140*/ 	.word	0x000000c8
        /*1144*/ 	.word	0x00022850
        /*1148*/ 	.short	0x010a
        /*114a*/ 	.byte	0x3f
	.zero		1


	//   ....[83]....
        /*114c*/ 	.word	0x0001ec20
        /*1150*/ 	.word	0x00000014
        /*1154*/ 	.word	0x00022830
        /*1158*/ 	.short	0x010a
        /*115a*/ 	.byte	0x3f
	.zero		1


	//   ....[84]....
        /*115c*/ 	.word	0x0001ec70
        /*1160*/ 	.word	0x00000014
        /*1164*/ 	.word	0x00022850
        /*1168*/ 	.short	0x010a
        /*116a*/ 	.byte	0x3f
	.zero		1


	//   ....[85]....
        /*116c*/ 	.word	0x0001f880
        /*1170*/ 	.word	0x00000013
        /*1174*/ 	.word	0x00022820
        /*1178*/ 	.short	0x010a
        /*117a*/ 	.byte	0x3f
	.zero		1


	//   ....[86]....
        /*117c*/ 	.word	0x0001f8d0
        /*1180*/ 	.word	0x00000004
        /*1184*/ 	.word	0x000228a0
        /*1188*/ 	.short	0x010a
        /*118a*/ 	.byte	0x3f
	.zero		1


	//   ....[87]....
        /*118c*/ 	.word	0x0001f920
        /*1190*/ 	.word	0x00000004
        /*1194*/ 	.word	0x000228c0
        /*1198*/ 	.short	0x010a
        /*119a*/ 	.byte	0x3f
	.zero		1


	//   ....[88]....
        /*119c*/ 	.word	0x0001f970
        /*11a0*/ 	.word	0x00000005
        /*11a4*/ 	.word	0x000228a0
        /*11a8*/ 	.short	0x010a
        /*11aa*/ 	.byte	0x3f
	.zero		1


	//   ....[89]....
        /*11ac*/ 	.word	0x0001f9c0
        /*11b0*/ 	.word	0x00000005
        /*11b4*/ 	.word	0x000228c0
        /*11b8*/ 	.short	0x010a
        /*11ba*/ 	.byte	0x3f
	.zero		1


	//   ....[90]....
        /*11bc*/ 	.word	0x0001fb60
        /*11c0*/ 	.word	0x00000000
        /*11c4*/ 	.word	0x00022840
        /*11c8*/ 	.short	0x010a
        /*11ca*/ 	.byte	0x3f
	.zero		1


	//   ....[91]....
        /*11cc*/ 	.word	0x00020620
        /*11d0*/ 	.word	0x00000013
        /*11d4*/ 	.word	0x00022820
        /*11d8*/ 	.short	0x010a
        /*11da*/ 	.byte	0x3f
	.zero		1


	//   ....[92]....
        /*11dc*/ 	.word	0x00020670
        /*11e0*/ 	.word	0x00000002
        /*11e4*/ 	.word	0x00022860
        /*11e8*/ 	.short	0x010a
        /*11ea*/ 	.byte	0x3f
	.zero		1


	//   ....[93]....
        /*11ec*/ 	.word	0x000206c0
        /*11f0*/ 	.word	0x00000002
        /*11f4*/ 	.word	0x00022840
        /*11f8*/ 	.short	0x010a
        /*11fa*/ 	.byte	0x3f
	.zero		1


	//   ....[94]....
        /*11fc*/ 	.word	0x00020710
        /*1200*/ 	.word	0x00000002
        /*1204*/ 	.word	0x00022860
        /*1208*/ 	.short	0x010a
        /*120a*/ 	.byte	0x3f
	.zero		1


	//   ....[95]....
        /*120c*/ 	.word	0x00020760
        /*1210*/ 	.word	0x00000003
        /*1214*/ 	.word	0x00022840
        /*1218*/ 	.short	0x010a
        /*121a*/ 	.byte	0x3f
	.zero		1


	//   ....[96]....
        /*121c*/ 	.word	0x000207b0
        /*1220*/ 	.word	0x00000003
        /*1224*/ 	.word	0x00022860
        /*1228*/ 	.short	0x010a
        /*122a*/ 	.byte	0x3f
	.zero		1


	//   ....[97]....
        /*122c*/ 	.word	0x00020800
        /*1230*/ 	.word	0x00000003
        /*1234*/ 	.word	0x00022840
        /*1238*/ 	.short	0x010a
        /*123a*/ 	.byte	0x3f
	.zero		1


	//   ....[98]....
        /*123c*/ 	.word	0x00020850
        /*1240*/ 	.word	0x00000003
        /*1244*/ 	.word	0x00022860
        /*1248*/ 	.short	0x010a
        /*124a*/ 	.byte	0x3f
	.zero		1


	//   ....[99]....
        /*124c*/ 	.word	0x000213d0
        /*1250*/ 	.word	0x00000000
        /*1254*/ 	.word	0x00022820
        /*1258*/ 	.short	0x010a
        /*125a*/ 	.byte	0x3f
	.zero		1


	//   ....[100]....
        /*125c*/ 	.word	0x00021570
        /*1260*/ 	.word	0x00000006
        /*1264*/ 	.word	0x00000000
        /*1268*/ 	.short	0x010a
        /*126a*/ 	.byte	0x3f
	.zero		1


	//   ....[101]....
        /*126c*/ 	.word	0x000215c0
        /*1270*/ 	.word	0x00000007
        /*1274*/ 	.word	0x00000000
        /*1278*/ 	.short	0x010a
        /*127a*/ 	.byte	0x3f
	.zero		1


	//   ....[102]....
        /*127c*/ 	.word	0x00021610
        /*1280*/ 	.word	0x00000004
        /*1284*/ 	.word	0x00000000
        /*1288*/ 	.short	0x010a
        /*128a*/ 	.byte	0x3f
	.zero		1


	//----- nvinfo : EIATTR_NUM_MBARRIERS
	.align		4
.L_591:
        /*128c*/ 	.byte	0x03, 0x38
        /*128e*/ 	.short	0x0016


	//----- nvinfo : EIATTR_EXIT_INSTR_OFFSETS
	.align		4
        /*1290*/ 	.byte	0x04, 0x1c
        /*1292*/ 	.short	(.L_593 - .L_592)


	//   ....[0]....
.L_592:
        /*1294*/ 	.word	0x0001df20


	//----- nvinfo : EIATTR_MAX_THREADS
	.align		4
.L_593:
        /*1298*/ 	.byte	0x04, 0x05
        /*129a*/ 	.short	(.L_595 - .L_594)
.L_594:
        /*129c*/ 	.word	0x00000180
        /*12a0*/ 	.word	0x00000001
        /*12a4*/ 	.word	0x00000001


	//----- nvinfo : EIATTR_CRS_STACK_SIZE
	.align		4
.L_595:
        /*12a8*/ 	.byte	0x04, 0x1e
        /*12aa*/ 	.short	(.L_597 - .L_596)
.L_596:
        /*12ac*/ 	.word	0x00000000


	//----- nvinfo : EIATTR_CBANK_PARAM_SIZE
	.align		4
.L_597:
        /*12b0*/ 	.byte	0x03, 0x19
        /*12b2*/ 	.short	0x0af0


	//----- nvinfo : EIATTR_PARAM_CBANK
	.align		4
        /*12b4*/ 	.byte	0x04, 0x0a
        /*12b6*/ 	.short	(.L_599 - .L_598)
	.align		4
.L_598:
        /*12b8*/ 	.word	index@(.nv.constant0._ZN7cutlass13device_kernelIN5flash11enable_sm90INS1_16FlashAttnFwdSm90INS1_25CollectiveMainloopFwdSm90ILi2EN4cute5tupleIJNS5_1CILi1EEES8_S8_EEENS6_IJNS7_ILi128EEENS7_ILi96EEENS7_ILi64EEEEEELi256ENS_10bfloat16_tEfNS_4arch4Sm90ELb1ELb0ELb0ELb1ELb0ELb1ELb0ELb1ELb0ELb1ELb1ELb0EEENS1_21CollectiveEpilogueFwdINS6_IJSA_NS7_ILi256EEESB_EEES9_SE_SG_Li256ELb1ELb1ELb1ELb0EEENS1_36VarlenDynamicPersistentTileSchedulerILi128ELi96ELi256ELi128ELb1ELb1ELb1ELb1ELb1ELb1EEEEEEEEEvNT_6ParamsE)
        /*12bc*/ 	.short	0x0210
        /*12be*/ 	.short	0x0af0


	//----- nvinfo : EIATTR_SW_WAR
	.align		4
.L_599:
        /*12c0*/ 	.byte	0x04, 0x36
        /*12c2*/ 	.short	(.L_601 - .L_600)
.L_600:
        /*12c4*/ 	.word	0x00000008
.L_601:


//--------------------- .nv.info._ZN7cutlass13device_kernelIN5flash11enable_sm90INS1_16FlashAttnFwdSm90INS1_25CollectiveMainloopFwdSm90ILi2EN4cute5tupleIJNS5_1CILi1EEES8_S8_EEENS6_IJNS7_ILi128EEENS7_ILi96EEENS7_ILi64EEEEEELi256ENS_10bfloat16_tEfNS_4arch4Sm90ELb1ELb0ELb0ELb1ELb0ELb0ELb1ELb1ELb0ELb1ELb1ELb0EEENS1_21CollectiveEpilogueFwdINS6_IJSA_NS7_ILi256EEESB_EEES9_SE_SG_Li256ELb1ELb1ELb1ELb0EEENS1_36VarlenDynamicPersistentTileSchedulerILi128ELi96ELi256ELi128ELb1ELb1ELb1ELb1ELb1ELb1EEEEEEEEEvNT_6ParamsE --------------------------
	.section	.nv.info._ZN7cutlass13device_kernelIN5flash11enable_sm90INS1_16FlashAttnFwdSm90INS1_25CollectiveMainloopFwdSm90ILi2EN4cute5tupleIJNS5_1CILi1EEES8_S8_EEENS6_IJNS7_ILi128EEENS7_ILi96EEENS7_ILi64EEEEEELi256ENS_10bfloat16_tEfNS_4arch4Sm90ELb1ELb0ELb0ELb1ELb0ELb0ELb1ELb1ELb0ELb1ELb1ELb0EEENS1_21CollectiveEpilogueFwdINS6_IJSA_NS7_ILi256EEESB_EEES9_SE_SG_Li256ELb1ELb1ELb1ELb0EEENS1_36VarlenDynamicPersistentTileSchedulerILi128ELi96ELi256ELi128ELb1ELb1ELb1ELb1ELb1ELb1EEEEEEEEEvNT_6ParamsE,"",@"SHT_CUDA_INFO"
	.sectionflags	@""
	.align	4


	//----- nvinfo : EIATTR_CUDA_API_VERSION
	.align		4
        /*0000*/ 	.byte	0x04, 0x37
        /*0002*/ 	.short	(.L_603 - .L_602)
.L_602:
        /*0004*/ 	.word	0x00000082


	//----- nvinfo : EIATTR_KPARAM_INFO
	.align		4
.L_603:
        /*0008*/ 	.byte	0x04, 0x17
        /*000a*/ 	.short	(.L_605 - .L_604)
.L_604:
        /*000c*/ 	.word	0x00000000
        /*0010*/ 	.short	0x0000
        /*0012*/ 	.short	0x0070
        /*0014*/ 	.byte	0x00, 0xf0, 0x01, 0x2e


	//----- nvinfo : EIATTR_SPARSE_MMA_MASK
	.align		4
.L_605:
        /*0018*/ 	.byte	0x03, 0x50
        /*001a*/ 	.short	0x0000


	//----- nvinfo : EIATTR_MAXREG_COUNT
	.align		4
        /*001c*/ 	.byte	0x03, 0x1b
        /*001e*/ 	.short	0x00a8


	//----- nvinfo : EIATTR_NUM_BARRIERS
	.align		4
        /*0020*/ 	.byte	0x02, 0x4c
        /*0022*/ 	.byte	0x10
	.zero		1


	//----- nvinfo : EIATTR_EXTERNS
	.align		4
        /*0024*/ 	.byte	0x04, 0x0f
        /*0026*/ 	.short	(.L_607 - .L_606)


	//   ....[0]....
	.align		4
.L_606:
        /*0028*/ 	.word	index@(__assertfail)


	//----- nvinfo : EIATTR_ANNOTATIONS
	.align		4
.L_607:
        /*002c*/ 	.byte	0x04, 0x55
        /*002e*/ 	.short	(.L_609 - .L_608)


	//   ....[0]....
.L_608:
        /* <DEDUP_REMOVED lines=100> */


	//----- nvinfo : EIATTR_MERCURY_ISA_VERSION
	.align		4
.L_609:
        /*0658*/ 	.byte	0x03, 0x5f
        /*065a*/ 	.short	0x0101


	//----- nvinfo : EIATTR_UNUSED_LOAD_BYTE_OFFSET
	.align		4
        /*065c*/ 	.byte	0x04, 0x44
        /*065e*/ 	.short	(.L_611 - .L_610)


	//   ....[0]....
.L_610:
        /*0660*/ 	.word	0x00000a50
        /*0664*/ 	.word	0x0000fff0


	//   ....[1]....
        /*0668*/ 	.word	0x00009ec0
        /*066c*/ 	.word	0x0000fff0


	//----- nvinfo : EIATTR_INT_WARP_WIDE_INSTR_OFFSETS
	.align		4
.L_611:
        /*0670*/ 	.byte	0x04, 0x31
        /*0672*/ 	.short	(.L_613 - .L_612)


	//   ....[0]....
.L_612:
        /*0674*/ 	.word	0x00000120


	//   ....[1]....
        /*0678*/ 	.word	0x00000160


	//   ....[2]....
        /*067c*/ 	.word	0x000001d0


	//   ....[3]....
        /*0680*/ 	.word	0x00000240


	//   ....[4]....
        /*0684*/ 	.word	0x00010140


	//   ....[5]....
        /*0688*/ 	.word	0x000101d0


	//   ....[6]....
        /*068c*/ 	.word	0x00014ab0


	//   ....[7]....
        /*0690*/ 	.word	0x00014b40


	//----- nvinfo : EIATTR_COOP_GROUP_MASK_REGIDS
	.align		4
.L_613:
        /*0694*/ 	.byte	0x04, 0x29
        /*0696*/ 	.short	(.L_615 - .L_614)


	//   ....[0]....
.L_614:
        /*0698*/ 	.word	0xffffffff


	//   ....[1]....
        /*069c*/ 	.word	0xffffffff


	//   ....[2]....
        /*06a0*/ 	.word	0xffffffff


	//   ....[3]....
        /*06a4*/ 	.word	0xffffffff


	//   ....[4]....
        /*06a8*/ 	.word	0xffffffff


	//   ....[5]....
        /*06ac*/ 	.word	0xffffffff


	//   ....[6]....
        /*06b0*/ 	.word	0xffffffff


	//   ....[7]....
        /*06b4*/ 	.word	0xffffffff


	//   ....[8]....
        /*06b8*/ 	.word	0xffffffff


	//   ....[9]....
        /*06bc*/ 	.word	0xffffffff


	//   ....[10]....
        /*06c0*/ 	.word	0xffffffff


	//   ....[11]....
        /*06c4*/ 	.word	0xffffffff


	//   ....[12]....
        /*06c8*/ 	.word	0xffffffff


	//   ....[13]....
        /*06cc*/ 	.word	0xffffffff


	//   ....[14]....
        /*06d0*/ 	.word	0xffffffff


	//   ....[15]....
        /*06d4*/ 	.word	0xffffffff


	//   ....[16]....
        /*06d8*/ 	.word	0xffffffff


	//   ....[17]....
        /*06dc*/ 	.word	0xffffffff


	//   ....[18]....
        /*06e0*/ 	.word	0xffffffff


	//   ....[19]....
        /*06e4*/ 	.word	0xffffffff


	//   ....[20]....
        /*06e8*/ 	.word	0xffffffff


	//   ....[21]....
        /*06ec*/ 	.word	0xffffffff


	//   ....[22]....
        /*06f0*/ 	.word	0xffffffff


	//   ....[23]....
        /*06f4*/ 	.word	0xffffffff


	//   ....[24]....
        /*06f8*/ 	.word	0xffffffff


	//   ....[25]....
        /*06fc*/ 	.word	0xffffffff


	//   ....[26]....
        /*0700*/ 	.word	0xffffffff


	//   ....[27]....
        /*0704*/ 	.word	0xffffffff


	//   ....[28]....
        /*0708*/ 	.word	0xffffffff


	//   ....[29]....
        /*070c*/ 	.word	0xffffffff


	//   ....[30]....
        /*0710*/ 	.word	0xffffffff


	//   ....[31]....
        /*0714*/ 	.word	0xffffffff


	//   ....[32]....
        /*0718*/ 	.word	0xffffffff


	//   ....[33]....
        /*071c*/ 	.word	0xffffffff


	//   ....[34]....
        /*0720*/ 	.word	0xffffffff


	//   ....[35]....
        /*0724*/ 	.word	0xffffffff


	//   ....[36]....
        /*0728*/ 	.word	0xffffffff


	//   ....[37]....
        /*072c*/ 	.word	0xffffffff


	//   ....[38]....
        /*0730*/ 	.word	0xffffffff


	//   ....[39]....
        /*0734*/ 	.word	0xffffffff


	//   ....[40]....
        /*0738*/ 	.word	0xffffffff


	//   ....[41]....
        /*073c*/ 	.word	0xffffffff


	//   ....[42]....
        /*0740*/ 	.word	0xffffffff


	//   ....[43]....
        /*0744*/ 	.word	0xffffffff


	//   ....[44]....
        /*0748*/ 	.word	0xffffffff


	//   ....[45]....
        /*074c*/ 	.word	0xffffffff


	//   ....[46]....
        /*0750*/ 	.word	0xffffffff


	//   ....[47]....
        /*0754*/ 	.word	0xffffffff


	//   ....[48]....
        /*0758*/ 	.word	0xffffffff


	//   ....[49]....
        /*075c*/ 	.word	0xffffffff


	//   ....[50]....
        /*0760*/ 	.word	0xffffffff


	//   ....[51]....
        /*0764*/ 	.word	0xffffffff


	//   ....[52]....
        /*0768*/ 	.word	0xffffffff


	//   ....[53]....
        /*076c*/ 	.word	0xffffffff


	//   ....[54]....
        /*0770*/ 	.word	0xffffffff


	//   ....[55]....
        /*0774*/ 	.word	0xffffffff


	//   ....[56]....
        /*0778*/ 	.word	0xffffffff


	//   ....[57]....
        /*077c*/ 	.word	0xffffffff


	//   ....[58]....
        /*0780*/ 	.word	0xffffffff


	//   ....[59]....
        /*0784*/ 	.word	0xffffffff


	//   ....[60]....
        /*0788*/ 	.word	0xffffffff


	//   ....[61]....
        /*078c*/ 	.word	0xffffffff


	//   ....[62]....
        /*0790*/ 	.word	0xffffffff


	//   ....[63]....
        /*0794*/ 	.word	0xffffffff


	//   ....[64]....
        /*0798*/ 	.word	0xffffffff


	//   ....[65]....
        /*079c*/ 	.word	0xffffffff


	//   ....[66]....
        /*07a0*/ 	.word	0xffffffff


	//   ....[67]....
        /*07a4*/ 	.word	0xffffffff


	//   ....[68]....
        /*07a8*/ 	.word	0xffffffff


	//   ....[69]....
        /*07ac*/ 	.word	0xffffffff


	//   ....[70]....
        /*07b0*/ 	.word	0xffffffff


	//   ....[71]....
        /*07b4*/ 	.word	0xffffffff


	//   ....[72]....
        /*07b8*/ 	.word	0xffffffff


	//   ....[73]....
        /*07bc*/ 	.word	0xffffffff


	//   ....[74]....
        /*07c0*/ 	.word	0xffffffff


	//   ....[75]....
        /*07c4*/ 	.word	0xffffffff


	//   ....[76]....
        /*07c8*/ 	.word	0xffffffff


	//   ....[77]....
        /*07cc*/ 	.word	0xffffffff


	//   ....[78]....
        /*07d0*/ 	.word	0xffffffff


	//   ....[79]....
        /*07d4*/ 	.word	0xffffffff


	//   ....[80]....
        /*07d8*/ 	.word	0xffffffff


	//   ....[81]....
        /*07dc*/ 	.word	0xffffffff


	//   ....[82]....
        /*07e0*/ 	.word	0xffffffff


	//   ....[83]....
        /*07e4*/ 	.word	0xffffffff


	//   ....[84]....
        /*07e8*/ 	.word	0xffffffff


	//   ....[85]....
        /*07ec*/ 	.word	0xffffffff


	//   ....[86]....
        /*07f0*/ 	.word	0xffffffff


	//   ....[87]....
        /*07f4*/ 	.word	0xffffffff


	//   ....[88]....
        /*07f8*/ 	.word	0xffffffff


	//   ....[89]....
        /*07fc*/ 	.word	0xffffffff


	//   ....[90]....
        /*0800*/ 	.word	0xffffffff


	//   ....[91]....
        /*0804*/ 	.word	0xffffffff


	//   ....[92]....
        /*0808*/ 	.word	0xffffffff


	//   ....[93]....
        /*080c*/ 	.word	0xffffffff


	//   ....[94]....
        /*0810*/ 	.word	0xffffffff


	//   ....[95]....
        /*0814*/ 	.word	0xffffffff


	//   ....[96]....
        /*0818*/ 	.word	0xffffffff


	//   ....[97]....
        /*081c*/ 	.word	0xffffffff


	//   ....[98]....
        /*0820*/ 	.word	0xffffffff


	//   ....[99]....
        /*0824*/ 	.word	0xffffffff


	//   ....[100]....
        /*0828*/ 	.word	0xffffffff


	//   ....[101]....
        /*082c*/ 	.word	0xffffffff


	//   ....[102]....
        /*0830*/ 	.word	0xffffffff


	//   ....[103]....
        /*0834*/ 	.word	0xffffffff


	//   ....[104]....
        /*0838*/ 	.word	0xffffffff


	//   ....[105]....
        /*083c*/ 	.word	0xffffffff


	//   ....[106]....
        /*0840*/ 	.word	0xffffffff


	//   ....[107]....
        /*0844*/ 	.word	0xffffffff


	//   ....[108]....
        /*0848*/ 	.word	0xffffffff


	//   ....[109]....
        /*084c*/ 	.word	0xffffffff


	//   ....[110]....
        /*0850*/ 	.word	0xffffffff


	//   ....[111]....
        /*0854*/ 	.word	0xffffffff


	//   ....[112]....
        /*0858*/ 	.word	0xffffffff


	//   ....[113]....
        /*085c*/ 	.word	0xffffffff


	//   ....[114]....
        /*0860*/ 	.word	0xffffffff


	//   ....[115]....
        /*0864*/ 	.word	0xffffffff


	//   ....[116]....
        /*0868*/ 	.word	0xffffffff


	//   ....[117]....
        /*086c*/ 	.word	0xffffffff


	//   ....[118]....
        /*0870*/ 	.word	0xffffffff


	//   ....[119]....
        /*0874*/ 	.word	0xffffffff


	//   ....[120]....
        /*0878*/ 	.word	0xffffffff


	//   ....[121]....
        /*087c*/ 	.word	0x0500000f


	//   ....[122]....
        /*0880*/ 	.word	0x0500000f


	//   ....[123]....
        /*0884*/ 	.word	0x0500000f


	//   ....[124]....
        /*0888*/ 	.word	0x0500000f


	//   ....[125]....
        /*088c*/ 	.word	0x0500000f


	//   ....[126]....
        /*0890*/ 	.word	0x0500000f


	//   ....[127]....
        /*0894*/ 	.word	0x0500000f


	//   ....[128]....
        /*0898*/ 	.word	0x0500000f


	//   ....[129]....
        /*089c*/ 	.word	0x0500000f


	//   ....[130]....
        /*08a0*/ 	.word	0x0500000f


	//   ....[131]....
        /*08a4*/ 	.word	0x0500000f


	//   ....[132]....
        /*08a8*/ 	.word	0x0500000f


	//   ....[133]....
        /*08ac*/ 	.word	0x0500000f


	//   ....[134]....
        /*08b0*/ 	.word	0x0500000f


	//   ....[135]....
        /*08b4*/ 	.word	0x0500000f


	//   ....[136]....
        /*08b8*/ 	.word	0x0500000f


	//   ....[137]....
        /*08bc*/ 	.word	0x0500000f


	//   ....[138]....
        /*08c0*/ 	.word	0x0500000f


	//   ....[139]....
        /*08c4*/ 	.word	0x0500000f


	//   ....[140]....
        /*08c8*/ 	.word	0x0500000f


	//   ....[141]....
        /*08cc*/ 	.word	0x0500000f


	//   ....[142]....
        /*08d0*/ 	.word	0x0500000f


	//   ....[143]....
        /*08d4*/ 	.word	0x0500000f


	//   ....[144]....
        /*08d8*/ 	.word	0x0500000f


	//   ....[145]....
        /*08dc*/ 	.word	0x0500000f


	//   ....[146]....
        /*08e0*/ 	.word	0x0500000f


	//   ....[147]....
        /*08e4*/ 	.word	0x0500000f


	//   ....[148]....
        /*08e8*/ 	.word	0x0500000f


	//   ....[149]....
        /*08ec*/ 	.word	0x0500000f


	//   ....[150]....
        /*08f0*/ 	.word	0x0500000f


	//   ....[151]....
        /*08f4*/ 	.word	0x0500000f


	//   ....[152]....
        /*08f8*/ 	.word	0x0500000f


	//   ....[153]....
        /*08fc*/ 	.word	0x0500000f


	//   ....[154]....
        /*0900*/ 	.word	0x0500000f


	//   ....[155]....
        /*0904*/ 	.word	0x0500000f


	//   ....[156]....
        /*0908*/ 	.word	0x0500000f


	//   ....[157]....
        /*090c*/ 	.word	0x0500000f


	//   ....[158]....
        /*0910*/ 	.word	0x0500000f


	//   ....[159]....
        /*0914*/ 	.word	0x0500000f


	//   ....[160]....
        /*0918*/ 	.word	0x0500000f


	//   ....[161]....
        /*091c*/ 	.word	0x0500000f


	//   ....[162]....
        /*0920*/ 	.word	0x0500000f


	//   ....[163]....
        /*0924*/ 	.word	0x0500000f


	//   ....[164]....
        /*0928*/ 	.word	0x0500000f


	//   ....[165]....
        /*092c*/ 	.word	0x0500000f


	//   ....[166]....
        /*0930*/ 	.word	0x0500000f


	//   ....[167]....
        /*0934*/ 	.word	0x0500000f


	//   ....[168]....
        /*0938*/ 	.word	0x0500000f


	//   ....[169]....
        /*093c*/ 	.word	0x0500000f


	//   ....[170]....
        /*0940*/ 	.word	0x0500000f


	//   ....[171]....
        /*0944*/ 	.word	0x0500000f


	//   ....[172]....
        /*0948*/ 	.word	0x0500000f


	//----- nvinfo : EIATTR_COOP_GROUP_INSTR_OFFSETS
	.align		4
.L_615:
        /*094c*/ 	.byte	0x04, 0x28
        /*094e*/ 	.short	(.L_617 - .L_616)


	//   ....[0]....
.L_616:
        /*0950*/ 	.word	0x00000060


	//   ....[1]....
        /*0954*/ 	.word	0x00000130


	//   ....[2]....
        /*0958*/ 	.word	0x000001f0


	//   ....[3]....
        /*095c*/ 	.word	0x000003c0


	//   ....[4]....
        /*0960*/ 	.word	0x00000520


	//   ....[5]....
        /*0964*/ 	.word	0x00000640


	//   ....[6]....
        /*0968*/ 	.word	0x000007a0


	//   ....[7]....
        /*096c*/ 	.word	0x00001d70


	//   ....[8]....
        /*0970*/ 	.word	0x00002970


	//   ....[9]....
        /*0974*/ 	.word	0x000029b0


	//   ....[10]....
        /*0978*/ 	.word	0x000034e0


	//   ....[11]....
        /*097c*/ 	.word	0x00003660


	//   ....[12]....
        /*0980*/ 	.word	0x00003890


	//   ....[13]....
        /*0984*/ 	.word	0x00003a60


	//   ....[14]....
        /*0988*/ 	.word	0x00004cd0


	//   ....[15]....
        /*098c*/ 	.word	0x00004cf0


	//   ....[16]....
        /*0990*/ 	.word	0x00005700


	//   ....[17]....
        /*0994*/ 	.word	0x00005800


	//   ....[18]....
        /*0998*/ 	.word	0x00006180


	//   ....[19]....
        /*099c*/ 	.word	0x000061d0


	//   ....[20]....
        /*09a0*/ 	.word	0x00007c70


	//   ....[21]....
        /*09a4*/ 	.word	0x00007c90


	//   ....[22]....
        /*09a8*/ 	.word	0x000084f0


	//   ....[23]....
        /*09ac*/ 	.word	0x00008550


	//   ....[24]....
        /*09b0*/ 	.word	0x000094b0


	//   ....[25]....
        /*09b4*/ 	.word	0x000094e0


	//   ....[26]....
        /*09b8*/ 	.word	0x00009510


	//   ....[27]....
        /*09bc*/ 	.word	0x00009530


	//   ....[28]....
        /*09c0*/ 	.word	0x0000af10


	//   ....[29]....
        /*09c4*/ 	.word	0x0000af20


	//   ....[30]....
        /*09c8*/ 	.word	0x0000af30


	//   ....[31]....
        /*09cc*/ 	.word	0x0000af80


	//   ....[32]....
        /*09d0*/ 	.word	0x0000ba30


	//   ....[33]....
        /*09d4*/ 	.word	0x0000ba50


	//   ....[34]....
        /*09d8*/ 	.word	0x0000bbd0


	//   ....[35]....
        /*09dc*/ 	.word	0x0000bbf0


	//   ....[36]....
        /*09e0*/ 	.word	0x0000bd30


	//   ....[37]....
        /*09e4*/ 	.word	0x0000bd50


	//   ....[38]....
        /*09e8*/ 	.word	0x0000bea0


	//   ....[39]....
        /*09ec*/ 	.word	0x0000bec0


	//   ....[40]....
        /*09f0*/ 	.word	0x0000c480


	//   ....[41]....
        /*09f4*/ 	.word	0x0000c4c0


	//   ....[42]....
        /*09f8*/ 	.word	0x0000ce40


	//   ....[43]....
        /*09fc*/ 	.word	0x0000ce50


	//   ....[44]....
        /*0a00*/ 	.word	0x0000df90


	//   ....[45]....
        /*0a04*/ 	.word	0x0000dfc0


	//   ....[46]....
        /*0a08*/ 	.word	0x0000e130


	//   ....[47]....
        /*0a0c*/ 	.word	0x0000e150


	//   ....[48]....
        /*0a10*/ 	.word	0x0000e290


	//   ....[49]....
        /*0a14*/ 	.word	0x0000e2b0


	//   ....[50]....
        /*0a18*/ 	.word	0x0000e400


	//   ....[51]....
        /*0a1c*/ 	.word	0x0000e420


	//   ....[52]....
        /*0a20*/ 	.word	0x0000e5f0


	//   ....[53]....
        /*0a24*/ 	.word	0x0000e810


	//   ....[54]....
        /*0a28*/ 	.word	0x0000e840


	//   ....[55]....
        /*0a2c*/ 	.word	0x0000e870


	//   ....[56]....
        /*0a30*/ 	.word	0x0000e8a0


	//   ....[57]....
        /*0a34*/ 	.word	0x0000e8d0


	//   ....[58]....
        /*0a38*/ 	.word	0x0000e900


	//   ....[59]....
        /*0a3c*/ 	.word	0x0000eaa0


	//   ....[60]....
        /*0a40*/ 	.word	0x0000ead0


	//   ....[61]....
        /*0a44*/ 	.word	0x0000eb00


	//   ....[62]....
        /*0a48*/ 	.word	0x0000eb30


	//   ....[63]....
        /*0a4c*/ 	.word	0x0000eb60


	//   ....[64]....
        /*0a50*/ 	.word	0x0000eb90


	//   ....[65]....
        /*0a54*/ 	.word	0x0000ec30


	//   ....[66]....
        /*0a58*/ 	.word	0x0000ec60


	//   ....[67]....
        /*0a5c*/ 	.word	0x0000ec70


	//   ....[68]....
        /*0a60*/ 	.word	0x0000eca0


	//   ....[69]....
        /*0a64*/ 	.word	0x00010720


	//   ....[70]....
        /*0a68*/ 	.word	0x000111b0


	//   ....[71]....
        /*0a6c*/ 	.word	0x000111e0


	//   ....[72]....
        /*0a70*/ 	.word	0x00011200


	//   ....[73]....
        /*0a74*/ 	.word	0x00011240


	//   ....[74]....
        /*0a78*/ 	.word	0x00011340


	//   ....[75]....
        /*0a7c*/ 	.word	0x00011360


	//   ....[76]....
        /*0a80*/ 	.word	0x000113f0


	//   ....[77]....
        /*0a84*/ 	.word	0x00011400


	//   ....[78]....
        /*0a88*/ 	.word	0x00011490


	//   ....[79]....
        /*0a8c*/ 	.word	0x000114b0


	//   ....[80]....
        /*0a90*/ 	.word	0x00011550


	//   ....[81]....
        /*0a94*/ 	.word	0x00011570


	//   ....[82]....
        /*0a98*/ 	.word	0x00011600


	//   ....[83]....
        /*0a9c*/ 	.word	0x00011620


	//   ....[84]....
        /*0aa0*/ 	.word	0x000116b0


	//   ....[85]....
        /*0aa4*/ 	.word	0x000116c0


	//   ....[86]....
        /*0aa8*/ 	.word	0x00011d90


	//   ....[87]....
        /*0aac*/ 	.word	0x00011df0


	//   ....[88]....
        /*0ab0*/ 	.word	0x00011e00


	//   ....[89]....
        /*0ab4*/ 	.word	0x00011ea0


	//   ....[90]....
        /*0ab8*/ 	.word	0x00011f30


	//   ....[91]....
        /*0abc*/ 	.word	0x00011f40


	//   ....[92]....
        /*0ac0*/ 	.word	0x00011fd0


	//   ....[93]....
        /*0ac4*/ 	.word	0x00011fe0


	//   ....[94]....
        /*0ac8*/ 	.word	0x00012050


	//   ....[95]....
        /*0acc*/ 	.word	0x00012060


	//   ....[96]....
        /*0ad0*/ 	.word	0x000120e0


	//   ....[97]....
        /*0ad4*/ 	.word	0x000120f0


	//   ....[98]....
        /*0ad8*/ 	.word	0x00012170


	//   ....[99]....
        /*0adc*/ 	.word	0x00012180


	//   ....[100]....
        /*0ae0*/ 	.word	0x00012190


	//   ....[101]....
        /*0ae4*/ 	.word	0x000121d0


	//   ....[102]....
        /*0ae8*/ 	.word	0x00014dd0


	//   ....[103]....
        /*0aec*/ 	.word	0x00014e00


	//   ....[104]....
        /*0af0*/ 	.word	0x00014e60


	//   ....[105]....
        /*0af4*/ 	.word	0x00014e90


	//   ....[106]....
        /*0af8*/ 	.word	0x00014ec0


	//   ....[107]....
        /*0afc*/ 	.word	0x00014ef0


	//   ....[108]....
        /*0b00*/ 	.word	0x00014f20


	//   ....[109]....
        /*0b04*/ 	.word	0x00014f50


	//   ....[110]....
        /*0b08*/ 	.word	0x00015110


	//   ....[111]....
        /*0b0c*/ 	.word	0x00015140


	//   ....[112]....
        /*0b10*/ 	.word	0x00015170


	//   ....[113]....
        /*0b14*/ 	.word	0x000151a0


	//   ....[114]....
        /*0b18*/ 	.word	0x000151d0


	//   ....[115]....
        /*0b1c*/ 	.word	0x00015200


	//   ....[116]....
        /*0b20*/ 	.word	0x000152d0


	//   ....[117]....
        /*0b24*/ 	.word	0x000152f0


	//   ....[118]....
        /*0b28*/ 	.word	0x00015300


	//   ....[119]....
        /*0b2c*/ 	.word	0x00015380


	//   ....[120]....
        /*0b30*/ 	.word	0x00015ec0


	//   ....[121]....
        /*0b34*/ 	.word	0x000164c0


	//   ....[122]....
        /*0b38*/ 	.word	0x00016640


	//   ....[123]....
        /*0b3c*/ 	.word	0x000166a0


	//   ....[124]....
        /*0b40*/ 	.word	0x00016730


	//   ....[125]....
        /*0b44*/ 	.word	0x00016790


	//   ....[126]....
        /*0b48*/ 	.word	0x00016830


	//   ....[127]....
        /*0b4c*/ 	.word	0x00016920


	//   ....[128]....
        /*0b50*/ 	.word	0x00016a50


	//   ....[129]....
        /*0b54*/ 	.word	0x00016af0


	//   ....[130]....
        /*0b58*/ 	.word	0x00016bc0


	//   ....[131]....
        /*0b5c*/ 	.word	0x00016c60


	//   ....[132]....
        /*0b60*/ 	.word	0x00016d30


	//   ....[133]....
        /*0b64*/ 	.word	0x00016dd0


	//   ....[134]....
        /*0b68*/ 	.word	0x00016ea0


	//   ....[135]....
        /*0b6c*/ 	.word	0x00016f40


	//   ....[136]....
        /*0b70*/ 	.word	0x00016ff0


	//   ....[137]....
        /*0b74*/ 	.word	0x000170d0


	//   ....[138]....
        /*0b78*/ 	.word	0x00017310


	//   ....[139]....
        /*0b7c*/ 	.word	0x000173e0


	//   ....[140]....
        /*0b80*/ 	.word	0x000174a0


	//   ....[141]....
        /*0b84*/ 	.word	0x00017510


	//   ....[142]....
        /*0b88*/ 	.word	0x00017620


	//   ....[143]....
        /*0b8c*/ 	.word	0x000176e0


	//   ....[144]....
        /*0b90*/ 	.word	0x000177a0


	//   ....[145]....
        /*0b94*/ 	.word	0x00017860


	//   ....[146]....
        /*0b98*/ 	.word	0x00017920


	//   ....[147]....
        /*0b9c*/ 	.word	0x000179e0


	//   ....[148]....
        /*0ba0*/ 	.word	0x00017aa0


	//   ....[149]....
        /*0ba4*/ 	.word	0x00017b50


	//   ....[150]....
        /*0ba8*/ 	.word	0x00017c50


	//   ....[151]....
        /*0bac*/ 	.word	0x00017ca0


	//   ....[152]....
        /*0bb0*/ 	.word	0x00017d00


	//   ....[153]....
        /*0bb4*/ 	.word	0x00017de0


	//   ....[154]....
        /*0bb8*/ 	.word	0x00018110


	//   ....[155]....
        /*0bbc*/ 	.word	0x000181b0


	//   ....[156]....
        /*0bc0*/ 	.word	0x00018350


	//   ....[157]....
        /*0bc4*/ 	.word	0x000183d0


	//   ....[158]....
        /*0bc8*/ 	.word	0x00018450


	//   ....[159]....
        /*0bcc*/ 	.word	0x000184d0


	//   ....[160]....
        /*0bd0*/ 	.word	0x00018550


	//   ....[161]....
        /*0bd4*/ 	.word	0x000185e0


	//   ....[162]....
        /*0bd8*/ 	.word	0x00018680


	//   ....[163]....
        /*0bdc*/ 	.word	0x00018730


	//   ....[164]....
        /*0be0*/ 	.word	0x000187b0


	//   ....[165]....
        /*0be4*/ 	.word	0x00018830


	//   ....[166]....
        /*0be8*/ 	.word	0x000188b0


	//   ....[167]....
        /*0bec*/ 	.word	0x00018940


	//   ....[168]....
        /*0bf0*/ 	.word	0x000189c0


	//   ....[169]....
        /*0bf4*/ 	.word	0x00018a70


	//   ....[170]....
        /*0bf8*/ 	.word	0x00018ac0


	//   ....[171]....
        /*0bfc*/ 	.word	0x00018b80


	//   ....[172]....
        /*0c00*/ 	.word	0x00018cb0


	//----- nvinfo : EIATTR_REG_RECONFIG
	.align		4
.L_617:
        /*0c04*/ 	.byte	0x01, 0x54
	.zero		2


	//----- nvinfo : EIATTR_SYSCALL_OFFSETS
	.align		4
        /*0c08*/ 	.byte	0x04, 0x46
        /*0c0a*/ 	.short	(.L_619 - .L_618)


	//   ....[0]....
.L_618:
        /*0c0c*/ 	.word	0x00001f70


	//   ....[1]....
        /*0c10*/ 	.word	0x00010340


	//   ....[2]....
        /*0c14*/ 	.word	0x00010490


	//   ....[3]....
        /*0c18*/ 	.word	0x00010590


	//   ....[4]....
        /*0c1c*/ 	.word	0x00010dd0


	//   ....[5]....
        /*0c20*/ 	.word	0x000119d0


	//----- nvinfo : EIATTR_MBARRIER_INSTR_OFFSETS
	.align		4
.L_619:
        /*0c24*/ 	.byte	0x04, 0x39
        /*0c26*/ 	.short	(.L_621 - .L_620)


	//   ....[0]....
.L_620:
        /*0c28*/ 	.word	0x00000260
        /*0c2c*/ 	.word	0x000000ff
        /*0c30*/ 	.word	0x00032400
        /*0c34*/ 	.short	0x0100
        /*0c36*/ 	.byte	0x08
	.zero		1


	//   ....[1]....
        /*0c38*/ 	.word	0x00000270
        /*0c3c*/ 	.word	0x000000ff
        /*0c40*/ 	.word	0x00032410
        /*0c44*/ 	.short	0x0100
        /*0c46*/ 	.byte	0x08
	.zero		1


	//   ....[2]....
        /*0c48*/ 	.word	0x00000280
        /*0c4c*/ 	.word	0x000000ff
        /*0c50*/ 	.word	0x00032420
        /*0c54*/ 	.short	0x0100
        /*0c56*/ 	.byte	0x08
	.zero		1


	//   ....[3]....
        /*0c58*/ 	.word	0x00000370
        /*0c5c*/ 	.word	0x000000ff
        /*0c60*/ 	.word	0x00032430
        /*0c64*/ 	.short	0x0100
        /*0c66*/ 	.byte	0x08
	.zero		1


	//   ....[4]....
        /*0c68*/ 	.word	0x00000380
        /*0c6c*/ 	.word	0x000000ff
        /*0c70*/ 	.word	0x00032440
        /*0c74*/ 	.short	0x0100
        /*0c76*/ 	.byte	0x08
	.zero		1


	//   ....[5]....
        /*0c78*/ 	.word	0x00000390
        /*0c7c*/ 	.word	0x000000ff
        /*0c80*/ 	.word	0x00032438
        /*0c84*/ 	.short	0x0100
        /*0c86*/ 	.byte	0x08
	.zero		1


	//   ....[6]....
        /*0c88*/ 	.word	0x000003a0
        /*0c8c*/ 	.word	0x000000ff
        /*0c90*/ 	.word	0x00032448
        /*0c94*/ 	.short	0x0100
        /*0c96*/ 	.byte	0x08
	.zero		1


	//   ....[7]....
        /*0c98*/ 	.word	0x000004d0
        /*0c9c*/ 	.word	0x000000ff
        /*0ca0*/ 	.word	0x00032450
        /*0ca4*/ 	.short	0x0100
        /*0ca6*/ 	.byte	0x08
	.zero		1


	//   ....[8]....
        /*0ca8*/ 	.word	0x000004e0
        /*0cac*/ 	.word	0x000000ff
        /*0cb0*/ 	.word	0x00032460
        /*0cb4*/ 	.short	0x0100
        /*0cb6*/ 	.byte	0x08
	.zero		1


	//   ....[9]....
        /*0cb8*/ 	.word	0x000004f0
        /*0cbc*/ 	.word	0x000000ff
        /*0cc0*/ 	.word	0x00032458
        /*0cc4*/ 	.short	0x0100
        /*0cc6*/ 	.byte	0x08
	.zero		1


	//   ....[10]....
        /*0cc8*/ 	.word	0x00000500
        /*0ccc*/ 	.word	0x000000ff
        /*0cd0*/ 	.word	0x00032468
        /*0cd4*/ 	.short	0x0100
        /*0cd6*/ 	.byte	0x08
	.zero		1


	//   ....[11]....
        /*0cd8*/ 	.word	0x000005f0
        /*0cdc*/ 	.word	0x000000ff
        /*0ce0*/ 	.word	0x00032470
        /*0ce4*/ 	.short	0x0100
        /*0ce6*/ 	.byte	0x06
	.zero		1


	//   ....[12]....
        /*0ce8*/ 	.word	0x00000600
        /*0cec*/ 	.word	0x000000ff
        /*0cf0*/ 	.word	0x00032480
        /*0cf4*/ 	.short	0x0100
        /*0cf6*/ 	.byte	0x06
	.zero		1


	//   ....[13]....
        /*0cf8*/ 	.word	0x00000610
        /*0cfc*/ 	.word	0x000000ff
        /*0d00*/ 	.word	0x00032478
        /*0d04*/ 	.short	0x0100
        /*0d06*/ 	.byte	0x06
	.zero		1


	//   ....[14]....
        /*0d08*/ 	.word	0x00000620
        /*0d0c*/ 	.word	0x000000ff
        /*0d10*/ 	.word	0x00032488
        /*0d14*/ 	.short	0x0100
        /*0d16*/ 	.byte	0x06
	.zero		1


	//   ....[15]....
        /*0d18*/ 	.word	0x00000750
        /*0d1c*/ 	.word	0x000000ff
        /*0d20*/ 	.word	0x00032490
        /*0d24*/ 	.short	0x0100
        /*0d26*/ 	.byte	0x08
	.zero		1


	//   ....[16]....
        /*0d28*/ 	.word	0x00000760
        /*0d2c*/ 	.word	0x000000ff
        /*0d30*/ 	.word	0x000324a0
        /*0d34*/ 	.short	0x0100
        /*0d36*/ 	.byte	0x08
	.zero		1


	//   ....[17]....
        /*0d38*/ 	.word	0x00000770
        /*0d3c*/ 	.word	0x000000ff
        /*0d40*/ 	.word	0x00032498
        /*0d44*/ 	.short	0x0100
        /*0d46*/ 	.byte	0x08
	.zero		1


	//   ....[18]....
        /*0d48*/ 	.word	0x00000780
        /*0d4c*/ 	.word	0x000000ff
        /*0d50*/ 	.word	0x000324a8
        /*0d54*/ 	.short	0x0100
        /*0d56*/ 	.byte	0x08
	.zero		1


	//   ....[19]....
        /*0d58*/ 	.word	0x000008b0
        /*0d5c*/ 	.word	0x000000ff
        /*0d60*/ 	.word	0x000324b0
        /*0d64*/ 	.short	0x0100
        /*0d66*/ 	.byte	0x08
	.zero		1


	//   ....[20]....
        /*0d68*/ 	.word	0x000008c0
        /*0d6c*/ 	.word	0x000000ff
        /*0d70*/ 	.word	0x000324c0
        /*0d74*/ 	.short	0x0100
        /*0d76*/ 	.byte	0x08
	.zero		1


	//   ....[21]....
        /*0d78*/ 	.word	0x000008d0
        /*0d7c*/ 	.word	0x000000ff
        /*0d80*/ 	.word	0x000324b8
        /*0d84*/ 	.short	0x0100
        /*0d86*/ 	.byte	0x08
	.zero		1


	//   ....[22]....
        /*0d88*/ 	.word	0x000008e0
        /*0d8c*/ 	.word	0x000000ff
        /*0d90*/ 	.word	0x000324c8
        /*0d94*/ 	.short	0x0100
        /*0d96*/ 	.byte	0x08
	.zero		1


	//   ....[23]....
        /*0d98*/ 	.word	0x00002030
        /*0d9c*/ 	.word	0x00000005
        /*0da0*/ 	.word	0x00032400
        /*0da4*/ 	.short	0x010a
        /*0da6*/ 	.byte	0x3f
	.zero		1


	//   ....[24]....
        /*0da8*/ 	.word	0x000020e0
        /*0dac*/ 	.word	0x00000000
        /*0db0*/ 	.word	0x00032430
        /*0db4*/ 	.short	0x010a
        /*0db6*/ 	.byte	0x3f
	.zero		1


	//   ....[25]....
        /*0db8*/ 	.word	0x00002120
        /*0dbc*/ 	.word	0x00000000
        /*0dc0*/ 	.word	0x00032430
        /*0dc4*/ 	.short	0x010a
        /*0dc6*/ 	.byte	0x3f
	.zero		1


	//   ....[26]....
        /*0dc8*/ 	.word	0x00002420
        /*0dcc*/ 	.word	0x00000005
        /*0dd0*/ 	.word	0x00032410
        /*0dd4*/ 	.short	0x010a
        /*0dd6*/ 	.byte	0x3f
	.zero		1


	//   ....[27]....
        /*0dd8*/ 	.word	0x00002460
        /*0ddc*/ 	.word	0x00000000
        /*0de0*/ 	.word	0x00032450
        /*0de4*/ 	.short	0x010a
        /*0de6*/ 	.byte	0x3f
	.zero		1


	//   ....[28]....
        /*0de8*/ 	.word	0x000024a0
        /*0dec*/ 	.word	0x00000000
        /*0df0*/ 	.word	0x00032450
        /*0df4*/ 	.short	0x010a
        /*0df6*/ 	.byte	0x3f
	.zero		1


	//   ....[29]....
        /*0df8*/ 	.word	0x00003c70
        /*0dfc*/ 	.word	0x00000018
        /*0e00*/ 	.word	0x00000000
        /*0e04*/ 	.short	0x0101
        /*0e06*/ 	.byte	0x3f
	.zero		1


	//   ....[30]....
        /*0e08*/ 	.word	0x000045e0
        /*0e0c*/ 	.word	0x00000000
        /*0e10*/ 	.word	0x00000000
        /*0e14*/ 	.short	0x0101
        /*0e16*/ 	.byte	0x3f
	.zero		1


	//   ....[31]....
        /*0e18*/ 	.word	0x00004740
        /*0e1c*/ 	.word	0x000000ff
        /*0e20*/ 	.word	0x00032430
        /*0e24*/ 	.short	0x010a
        /*0e26*/ 	.byte	0x04
	.zero		1


	//   ....[32]....
        /*0e28*/ 	.word	0x00004780
        /*0e2c*/ 	.word	0x000000ff
        /*0e30*/ 	.word	0x00032430
        /*0e34*/ 	.short	0x010a
        /*0e36*/ 	.byte	0x04
	.zero		1


	//   ....[33]....
        /*0e38*/ 	.word	0x00004990
        /*0e3c*/ 	.word	0x000000ff
        /*0e40*/ 	.word	0x00032450
        /*0e44*/ 	.short	0x010a
        /*0e46*/ 	.byte	0x04
	.zero		1


	//   ....[34]....
        /*0e48*/ 	.word	0x000049d0
        /*0e4c*/ 	.word	0x000000ff
        /*0e50*/ 	.word	0x00032450
        /*0e54*/ 	.short	0x010a
        /*0e56*/ 	.byte	0x04
	.zero		1


	//   ....[35]....
        /*0e58*/ 	.word	0x00006560
        /*0e5c*/ 	.word	0x000000ca
        /*0e60*/ 	.word	0x00000000
        /*0e64*/ 	.short	0x0101
        /*0e66*/ 	.byte	0x3f
	.zero		1


	//   ....[36]....
        /*0e68*/ 	.word	0x000070e0
        /*0e6c*/ 	.word	0x00000000
        /*0e70*/ 	.word	0x00000000
        /*0e74*/ 	.short	0x0101
        /*0e76*/ 	.byte	0x3f
	.zero		1


	//   ....[37]....
        /*0e78*/ 	.word	0x00007230
        /*0e7c*/ 	.word	0x000000ff
        /*0e80*/ 	.word	0x00032430
        /*0e84*/ 	.short	0x010a
        /*0e86*/ 	.byte	0x04
	.zero		1


	//   ....[38]....
        /*0e88*/ 	.word	0x00007270
        /*0e8c*/ 	.word	0x000000ff
        /*0e90*/ 	.word	0x00032430
        /*0e94*/ 	.short	0x010a
        /*0e96*/ 	.byte	0x04
	.zero		1


	//   ....[39]....
        /*0e98*/ 	.word	0x00007480
        /*0e9c*/ 	.word	0x000000ff
        /*0ea0*/ 	.word	0x00032450
        /*0ea4*/ 	.short	0x010a
        /*0ea6*/ 	.byte	0x04
	.zero		1


	//   ....[40]....
        /*0ea8*/ 	.word	0x000074c0
        /*0eac*/ 	.word	0x000000ff
        /*0eb0*/ 	.word	0x00032450
        /*0eb4*/ 	.short	0x010a
        /*0eb6*/ 	.byte	0x04
	.zero		1


	//   ....[41]....
        /*0eb8*/ 	.word	0x00008710
        /*0ebc*/ 	.word	0x0000009d
        /*0ec0*/ 	.word	0x00000000
        /*0ec4*/ 	.short	0x0101
        /*0ec6*/ 	.byte	0x3f
	.zero		1


	//   ....[42]....
        /*0ec8*/ 	.word	0x00009400
        /*0ecc*/ 	.word	0x0000000c
        /*0ed0*/ 	.word	0x00000000
        /*0ed4*/ 	.short	0x0101
        /*0ed6*/ 	.byte	0x3f
	.zero		1


	//   ....[43]....
        /*0ed8*/ 	.word	0x0000ba10
        /*0edc*/ 	.word	0x00000000
        /*0ee0*/ 	.word	0x00000000
        /*0ee4*/ 	.short	0x0101
        /*0ee6*/ 	.byte	0x3f
	.zero		1


	//   ....[44]....
        /*0ee8*/ 	.word	0x0000c460
        /*0eec*/ 	.word	0x00000009
        /*0ef0*/ 	.word	0x00000000
        /*0ef4*/ 	.short	0x0101
        /*0ef6*/ 	.byte	0x3f
	.zero		1


	//   ....[45]....
        /*0ef8*/ 	.word	0x00010980
        /*0efc*/ 	.word	0x00000000
        /*0f00*/ 	.word	0x00032440
        /*0f04*/ 	.short	0x010a
        /*0f06*/ 	.byte	0x3f
	.zero		1


	//   ....[46]....
        /*0f08*/ 	.word	0x00011780
        /*0f0c*/ 	.word	0x00000012
        /*0f10*/ 	.word	0x00032400
        /*0f14*/ 	.short	0x0107
        /*0f16*/ 	.byte	0x3f
	.zero		1


	//   ....[47]....
        /*0f18*/ 	.word	0x00011820
        /*0f1c*/ 	.word	0x00000012
        /*0f20*/ 	.word	0x00032400
        /*0f24*/ 	.short	0x0101
        /*0f26*/ 	.byte	0x3f
	.zero		1


	//   ....[48]....
        /*0f28*/ 	.word	0x00012310
        /*0f2c*/ 	.word	0x00000012
        /*0f30*/ 	.word	0x00032410
        /*0f34*/ 	.short	0x0107
        /*0f36*/ 	.byte	0x3f
	.zero		1


	//   ....[49]....
        /*0f38*/ 	.word	0x00012410
        /*0f3c*/ 	.word	0x00000012
        /*0f40*/ 	.word	0x00032410
        /*0f44*/ 	.short	0x0101
        /*0f46*/ 	.byte	0x3f
	.zero		1


	//   ....[50]....
        /*0f48*/ 	.word	0x00012430
        /*0f4c*/ 	.word	0x00000012
        /*0f50*/ 	.word	0x00032420
        /*0f54*/ 	.short	0x010a
        /*0f56*/ 	.byte	0x3f
	.zero		1


	//   ....[51]....
        /*0f58*/ 	.word	0x00012510
        /*0f5c*/ 	.word	0x00000002
        /*0f60*/ 	.word	0x00032460
        /*0f64*/ 	.short	0x010a
        /*0f66*/ 	.byte	0x3f
	.zero		1


	//   ....[52]....
        /*0f68*/ 	.word	0x00012e00
        /*0f6c*/ 	.word	0x00000002
        /*0f70*/ 	.word	0x00032440
        /*0f74*/ 	.short	0x010a
        /*0f76*/ 	.byte	0x3f
	.zero		1


	//   ....[53]....
        /*0f78*/ 	.word	0x00013040
        /*0f7c*/ 	.word	0x00000002
        /*0f80*/ 	.word	0x00032460
        /*0f84*/ 	.short	0x010a
        /*0f86*/ 	.byte	0x3f
	.zero		1


	//   ....[54]....
        /*0f88*/ 	.word	0x00013860
        /*0f8c*/ 	.word	0x00000002
        /*0f90*/ 	.word	0x00032440
        /*0f94*/ 	.short	0x010a
        /*0f96*/ 	.byte	0x3f
	.zero		1


	//   ....[55]....
        /*0f98*/ 	.word	0x00013a90
        /*0f9c*/ 	.word	0x00000002
        /*0fa0*/ 	.word	0x00032460
        /*0fa4*/ 	.short	0x010a
        /*0fa6*/ 	.byte	0x3f
	.zero		1


	//   ....[56]....
        /*0fa8*/ 	.word	0x00014230
        /*0fac*/ 	.word	0x00000003
        /*0fb0*/ 	.word	0x00032440
        /*0fb4*/ 	.short	0x010a
        /*0fb6*/ 	.byte	0x3f
	.zero		1


	//   ....[57]....
        /*0fb8*/ 	.word	0x00014470
        /*0fbc*/ 	.word	0x00000003
        /*0fc0*/ 	.word	0x00032460
        /*0fc4*/ 	.short	0x010a
        /*0fc6*/ 	.byte	0x3f
	.zero		1


	//   ....[58]....
        /*0fc8*/ 	.word	0x00015e40
        /*0fcc*/ 	.word	0x00000000
        /*0fd0*/ 	.word	0x00032420
        /*0fd4*/ 	.short	0x010a
        /*0fd6*/ 	.byte	0x3f
	.zero		1


	//   ....[59]....
        /*0fd8*/ 	.word	0x00016000
        /*0fdc*/ 	.word	0x00000006
        /*0fe0*/ 	.word	0x00000000
        /*0fe4*/ 	.short	0x010a
        /*0fe6*/ 	.byte	0x3f
	.zero		1


	//   ....[60]....
        /*0fe8*/ 	.word	0x00016070
        /*0fec*/ 	.word	0x00000007
        /*0ff0*/ 	.word	0x00000000
        /*0ff4*/ 	.short	0x010a
        /*0ff6*/ 	.byte	0x3f
	.zero		1


	//   ....[61]....
        /*0ff8*/ 	.word	0x000160e0
        /*0ffc*/ 	.word	0x00000004
        /*1000*/ 	.word	0x00000000
        /*1004*/ 	.short	0x010a
        /*1006*/ 	.byte	0x3f
	.zero		1


	//   ....[62]....
        /*1008*/ 	.word	0x00016110
        /*100c*/ 	.word	0x00000003
        /*1010*/ 	.word	0x00000000
        /*1014*/ 	.short	0x010a
        /*1016*/ 	.byte	0x3f
	.zero		1


	//   ....[63]....
        /*1018*/ 	.word	0x00016170
        /*101c*/ 	.word	0x00000005
        /*1020*/ 	.word	0x00032400
        /*1024*/ 	.short	0x010a
        /*1026*/ 	.byte	0x3f
	.zero		1


	//   ....[64]....
        /*1028*/ 	.word	0x000161c0
        /*102c*/ 	.word	0x00000000
        /*1030*/ 	.word	0x00032430
        /*1034*/ 	.short	0x010a
        /*1036*/ 	.byte	0x3f
	.zero		1


	//   ....[65]....
        /*1038*/ 	.word	0x00016210
        /*103c*/ 	.word	0x00000005
        /*1040*/ 	.word	0x00032410
        /*1044*/ 	.short	0x010a
        /*1046*/ 	.byte	0x3f
	.zero		1


	//   ....[66]....
        /*1048*/ 	.word	0x00016260
        /*104c*/ 	.word	0x00000000
        /*1050*/ 	.word	0x00032450
        /*1054*/ 	.short	0x010a
        /*1056*/ 	.byte	0x3f
	.zero		1


	//   ....[67]....
        /*1058*/ 	.word	0x000162c0
        /*105c*/ 	.word	0x00000098
        /*1060*/ 	.word	0x00032430
        /*1064*/ 	.short	0x010a
        /*1066*/ 	.byte	0x3f
	.zero		1


	//   ....[68]....
        /*1068*/ 	.word	0x00016320
        /*106c*/ 	.word	0x000000cb
        /*1070*/ 	.word	0x00032450
        /*1074*/ 	.short	0x010a
        /*1076*/ 	.byte	0x3f
	.zero		1


	//   ....[69]....
        /*1078*/ 	.word	0x00016380
        /*107c*/ 	.word	0x00000098
        /*1080*/ 	.word	0x00032430
        /*1084*/ 	.short	0x010a
        /*1086*/ 	.byte	0x3f
	.zero		1


	//   ....[70]....
        /*1088*/ 	.word	0x000163e0
        /*108c*/ 	.word	0x000000c8
        /*1090*/ 	.word	0x00032450
        /*1094*/ 	.short	0x010a
        /*1096*/ 	.byte	0x3f
	.zero		1


	//   ....[71]....
        /*1098*/ 	.word	0x00016580
        /*109c*/ 	.word	0x00000000
        /*10a0*/ 	.word	0x00032440
        /*10a4*/ 	.short	0x010a
        /*10a6*/ 	.byte	0x3f
	.zero		1


	//   ....[72]....
        /*10a8*/ 	.word	0x00017e20
        /*10ac*/ 	.word	0x00000012
        /*10b0*/ 	.word	0x00032420
        /*10b4*/ 	.short	0x010a
        /*10b6*/ 	.byte	0x3f
	.zero		1


	//   ....[73]....
        /*10b8*/ 	.word	0x00017e70
        /*10bc*/ 	.word	0x00000002
        /*10c0*/ 	.word	0x00032460
        /*10c4*/ 	.short	0x010a
        /*10c6*/ 	.byte	0x3f
	.zero		1


	//   ....[74]....
        /*10c8*/ 	.word	0x00017ec0
        /*10cc*/ 	.word	0x00000002
        /*10d0*/ 	.word	0x00032440
        /*10d4*/ 	.short	0x010a
        /*10d6*/ 	.byte	0x3f
	.zero		1


	//   ....[75]....
        /*10d8*/ 	.word	0x00017f10
        /*10dc*/ 	.word	0x00000002
        /*10e0*/ 	.word	0x00032460
        /*10e4*/ 	.short	0x010a
        /*10e6*/ 	.byte	0x3f
	.zero		1


	//   ....[76]....
        /*10e8*/ 	.word	0x00017f60
        /*10ec*/ 	.word	0x00000002
        /*10f0*/ 	.word	0x00032440
        /*10f4*/ 	.short	0x010a
        /*10f6*/ 	.byte	0x3f
	.zero		1


	//   ....[77]....
        /*10f8*/ 	.word	0x00017fb0
        /*10fc*/ 	.word	0x00000002
        /*1100*/ 	.word	0x00032460
        /*1104*/ 	.short	0x010a
        /*1106*/ 	.byte	0x3f
	.zero		1


	//   ....[78]....
        /*1108*/ 	.word	0x00018000
        /*110c*/ 	.word	0x00000003
        /*1110*/ 	.word	0x00032440
        /*1114*/ 	.short	0x010a
        /*1116*/ 	.byte	0x3f
	.zero		1


	//   ....[79]....
        /*1118*/ 	.word	0x00018050
        /*111c*/ 	.word	0x00000003
        /*1120*/ 	.word	0x00032460
        /*1124*/ 	.short	0x010a
        /*1126*/ 	.byte	0x3f
	.zero		1


	//   ....[80]....
        /*1128*/ 	.word	0x00018bd0
        /*112c*/ 	.word	0x00000000
        /*1130*/ 	.word	0x00032420
        /*1134*/ 	.short	0x010a
        /*1136*/ 	.byte	0x3f
	.zero		1


	//   ....[81]....
        /*1138*/ 	.word	0x00018d70
        /*113c*/ 	.word	0x00000006
        /*1140*/ 	.word	0x00000000
        /*1144*/ 	.short	0x010a
        /*1146*/ 	.byte	0x3f
	.zero		1


	//   ....[82]....
        /*1148*/ 	.word	0x00018dc0
        /*114c*/ 	.word	0x00000007
        /*1150*/ 	.word	0x00000000
        /*1154*/ 	.short	0x010a
        /*1156*/ 	.byte	0x3f
	.zero		1


	//   ....[83]....
        /*1158*/ 	.word	0x00018e10
        /*115c*/ 	.word	0x00000004
        /*1160*/ 	.word	0x00000000
        /*1164*/ 	.short	0x010a
        /*1166*/ 	.byte	0x3f
	.zero		1


	//----- nvinfo : EIATTR_NUM_MBARRIERS
	.align		4
.L_621:
        /*1168*/ 	.byte	0x03, 0x38
        /*116a*/ 	.short	0x0017


	//----- nvinfo : EIATTR_EXIT_INSTR_OFFSETS
	.align		4
        /*116c*/ 	.byte	0x04, 0x1c
        /*116e*/ 	.short	(.L_623 - .L_622)


	//   ....[0]....
.L_622:
        /*1170*/ 	.word	0x00000a90


	//   ....[1]....
        /*1174*/ 	.word	0x0000e590


	//   ....[2]....
        /*1178*/ 	.word	0x00016160


	//----- nvinfo : EIATTR_MAX_THREADS
	.align		4
.L_623:
        /*117c*/ 	.byte	0x04, 0x05
        /*117e*/ 	.short	(.L_625 - .L_624)
.L_624:
        /*1180*/ 	.word	0x00000180
        /*1184*/ 	.word	0x00000001
        /*1188*/ 	.word	0x00000001


	//----- nvinfo : EIATTR_CRS_STACK_SIZE
	.align		4
.L_625:
        /*118c*/ 	.byte	0x04, 0x1e
        /*118e*/ 	.short	(.L_627 - .L_626)
.L_626:
        /*1190*/ 	.word	0x00000000


	//----- nvinfo : EIATTR_CBANK_PARAM_SIZE
	.align		4
.L_627:
        /*1194*/ 	.byte	0x03, 0x19
        /*1196*/ 	.short	0x0bf0


	//----- nvinfo : EIATTR_PARAM_CBANK
	.align		4
        /*1198*/ 	.byte	0x04, 0x0a
        /*119a*/ 	.short	(.L_629 - .L_628)
	.align		4
.L_628:
        /*119c*/ 	.word	index@(.nv.constant0._ZN7cutlass13device_kernelIN5flash11enable_sm90INS1_16FlashAttnFwdSm90INS1_25CollectiveMainloopFwdSm90ILi2EN4cute5tupleIJNS5_1CILi1EEES8_S8_EEENS6_IJNS7_ILi128EEENS7_ILi96EEENS7_ILi64EEEEEELi256ENS_10bfloat16_tEfNS_4arch4Sm90ELb1ELb0ELb0ELb1ELb0ELb0ELb1ELb1ELb0ELb1ELb1ELb0EEENS1_21CollectiveEpilogueFwdINS6_IJSA_NS7_ILi256EEESB_EEES9_SE_SG_Li256ELb1ELb1ELb1ELb0EEENS1_36VarlenDynamicPersistentTileSchedulerILi128ELi96ELi256ELi128ELb1ELb1ELb1ELb1ELb1ELb1EEEEEEEEEvNT_6ParamsE)
        /*11a0*/ 	.short	0x0210
        /*11a2*/ 	.short	0x0bf0


	//----- nvinfo : EIATTR_SW_WAR
	.align		4
.L_629:
        /*11a4*/ 	.byte	0x04, 0x36
        /*11a6*/ 	.short	(.L_631 - .L_630)
.L_630:
        /*11a8*/ 	.word	0x00000008
.L_631:


//--------------------- .nv.info._ZN7cutlass13device_kernelIN5flash11enable_sm90INS1_16FlashAttnFwdSm90INS1_25CollectiveMainloopFwdSm90ILi2EN4cute5tupleIJNS5_1CILi1EEES8_S8_EEENS6_IJNS7_ILi128EEENS7_ILi96EEENS7_ILi64EEEEEELi256ENS_10bfloat16_tEfNS_4arch4Sm90ELb1ELb0ELb0ELb1ELb0ELb1ELb1ELb1ELb0ELb1ELb1ELb0EEENS1_21CollectiveEpilogueFwdINS6_IJSA_NS7_ILi256EEESB_EEES9_SE_SG_Li256ELb1ELb1ELb1ELb0EEENS1_36VarlenDynamicPersistentTileSchedulerILi128ELi96ELi256ELi128ELb1ELb1ELb1ELb1ELb1ELb1EEEEEEEEEvNT_6ParamsE --------------------------
	.section	.nv.info._ZN7cutlass13device_kernelIN5flash11enable_sm90INS1_16FlashAttnFwdSm90INS1_25CollectiveMainloopFwdSm90ILi2EN4cute5tupleIJNS5_1CILi1EEES8_S8_EEENS6_IJNS7_ILi128EEENS7_ILi96EEENS7_ILi64EEEEEELi256ENS_10bfloat16_tEfNS_4arch4Sm90ELb1ELb0ELb0ELb1ELb0ELb1ELb1ELb1ELb0ELb1ELb1ELb0EEENS1_21CollectiveEpilogueFwdINS6_IJSA_NS7_ILi256EEESB_EEES9_SE_SG_Li256ELb1ELb1ELb1ELb0EEENS1_36VarlenDynamicPersistentTileSchedulerILi128ELi96ELi256ELi128ELb1ELb1ELb1ELb1ELb1ELb1EEEEEEEEEvNT_6ParamsE,"",@"SHT_CUDA_INFO"
	.sectionflags	@""
	.align	4


	//----- nvinfo : EIATTR_CUDA_API_VERSION
	.align		4
        /*0000*/ 	.byte	0x04, 0x37
        /*0002*/ 	.short	(.L_633 - .L_632)
.L_632:
        /*0004*/ 	.word	0x00000082


	//----- nvinfo : EIATTR_KPARAM_INFO
	.align		4
.L_633:
        /*0008*/ 	.byte	0x04, 0x17
        /*000a*/ 	.short	(.L_635 - .L_634)
.L_634:
        /*000c*/ 	.word	0x00000000
        /*0010*/ 	.short	0x0000
        /*0012*/ 	.short	0x0070
        /*0014*/ 	.byte	0x00, 0xf0, 0x01, 0x2e


	//----- nvinfo : EIATTR_SPARSE_MMA_MASK
	.align		4
.L_635:
        /*0018*/ 	.byte	0x03, 0x50
        /*001a*/ 	.short	0x0000


	//----- nvinfo : EIATTR_MAXREG_COUNT
	.align		4
        /*001c*/ 	.byte	0x03, 0x1b
        /*001e*/ 	.short	0x00a8


	//----- nvinfo : EIATTR_NUM_BARRIERS
	.align		4
        /*0020*/ 	.byte	0x02, 0x4c
        /*0022*/ 	.byte	0x10
	.zero		1


	//----- nvinfo : EIATTR_EXTERNS
	.align		4
        /*0024*/ 	.byte	0x04, 0x0f
        /*0026*/ 	.short	(.L_637 - .L_636)


	//   ....[0]....
	.align		4
.L_636:
        /*0028*/ 	.word	index@(__assertfail)


	//----- nvinfo : EIATTR_ANNOTATIONS
	.align		4
.L_637:
        /*002c*/ 	.byte	0x04, 0x55
        /*002e*/ 	.short	(.L_639 - .L_638)


	//   ....[0]....
.L_638:
        /* <DEDUP_REMOVED lines=246> */


	//----- nvinfo : EIATTR_MERCURY_ISA_VERSION
	.align		4
.L_639:
        /*0f78*/ 	.byte	0x03, 0x5f
        /*0f7a*/ 	.short	0x0101


	//----- nvinfo : EIATTR_UNUSED_LOAD_BYTE_OFFSET
	.align		4
        /*0f7c*/ 	.byte	0x04, 0x44
        /*0f7e*/ 	.short	(.L_641 - .L_640)


	//   ....[0]....
.L_640:
        /*0f80*/ 	.word	0x00000af0
        /*0f84*/ 	.word	0x0000fff0


	//   ....[1]....
        /*0f88*/ 	.word	0x00012f30
        /*0f8c*/ 	.word	0x0000fff0


	//----- nvinfo : EIATTR_INT_WARP_WIDE_INSTR_OFFSETS
	.align		4
.L_641:
        /*0f90*/ 	.byte	0x04, 0x31
        /*0f92*/ 	.short	(.L_643 - .L_642)


	//   ....[0]....
.L_642:
        /*0f94*/ 	.word	0x00000190


	//   ....[1]....
        /*0f98*/ 	.word	0x000001d0


	//   ....[2]....
        /*0f9c*/ 	.word	0x00000240


	//   ....[3]....
        /*0fa0*/ 	.word	0x00000250


	//   ....[4]....
        /*0fa4*/ 	.word	0x0001c060


	//   ....[5]....
        /*0fa8*/ 	.word	0x0001c0f0


	//   ....[6]....
        /*0fac*/ 	.word	0x00020ac0


	//   ....[7]....
        /*0fb0*/ 	.word	0x00020b50


	//----- nvinfo : EIATTR_COOP_GROUP_MASK_REGIDS
	.align		4
.L_643:
        /*0fb4*/ 	.byte	0x04, 0x29
        /*0fb6*/ 	.short	(.L_645 - .L_644)


	//   ....[0]....
.L_644:
        /*0fb8*/ 	.word	0xffffffff


	//   ....[1]....
        /*0fbc*/ 	.word	0xffffffff


	//   ....[2]....
        /*0fc0*/ 	.word	0xffffffff


	//   ....[3]....
        /*0fc4*/ 	.word	0xffffffff


	//   ....[4]....
        /*0fc8*/ 	.word	0xffffffff


	//   ....[5]....
        /*0fcc*/ 	.word	0xffffffff


	//   ....[6]....
        /*0fd0*/ 	.word	0xffffffff


	//   ....[7]....
        /*0fd4*/ 	.word	0xffffffff


	//   ....[8]....
        /*0fd8*/ 	.word	0xffffffff


	//   ....[9]....
        /*0fdc*/ 	.word	0xffffffff


	//   ....[10]....
        /*0fe0*/ 	.word	0xffffffff


	//   ....[11]....
        /*0fe4*/ 	.word	0xffffffff


	//   ....[12]....
        /*0fe8*/ 	.word	0xffffffff


	//   ....[13]....
        /*0fec*/ 	.word	0xffffffff


	//   ....[14]....
        /*0ff0*/ 	.word	0xffffffff


	//   ....[15]....
        /*0ff4*/ 	.word	0xffffffff


	//   ....[16]....
        /*0ff8*/ 	.word	0xffffffff


	//   ....[17]....
        /*0ffc*/ 	.word	0xffffffff


	//   ....[18]....
        /*1000*/ 	.word	0xffffffff


	//   ....[19]....
        /*1004*/ 	.word	0xffffffff


	//   ....[20]....
        /*1008*/ 	.word	0xffffffff


	//   ....[21]....
        /*100c*/ 	.word	0xffffffff


	//   ....[22]....
        /*1010*/ 	.word	0xffffffff


	//   ....[23]....
        /*1014*/ 	.word	0xffffffff


	//   ....[24]....
        /*1018*/ 	.word	0xffffffff


	//   ....[25]....
        /*101c*/ 	.word	0xffffffff


	//   ....[26]....
        /*1020*/ 	.word	0xffffffff


	//   ....[27]....
        /*1024*/ 	.word	0xffffffff


	//   ....[28]....
        /*1028*/ 	.word	0xffffffff


	//   ....[29]....
        /*102c*/ 	.word	0xffffffff


	//   ....[30]....
        /*1030*/ 	.word	0xffffffff


	//   ....[31]....
        /*1034*/ 	.word	0xffffffff


	//   ....[32]....
        /*1038*/ 	.word	0xffffffff


	//   ....[33]....
        /*103c*/ 	.word	0xffffffff


	//   ....[34]....
        /*1040*/ 	.word	0xffffffff


	//   ....[35]....
        /*1044*/ 	.word	0xffffffff


	//   ....[36]....
        /*1048*/ 	.word	0xffffffff


	//   ....[37]....
        /*104c*/ 	.word	0xffffffff


	//   ....[38]....
        /*1050*/ 	.word	0xffffffff


	//   ....[39]....
        /*1054*/ 	.word	0xffffffff


	//   ....[40]....
        /*1058*/ 	.word	0xffffffff


	//   ....[41]....
        /*105c*/ 	.word	0xffffffff


	//   ....[42]....
        /*1060*/ 	.word	0xffffffff


	//   ....[43]....
        /*1064*/ 	.word	0xffffffff


	//   ....[44]....
        /*1068*/ 	.word	0xffffffff


	//   ....[45]....
        /*106c*/ 	.word	0xffffffff


	//   ....[46]....
        /*1070*/ 	.word	0xffffffff


	//   ....[47]....
        /*1074*/ 	.word	0xffffffff


	//   ....[48]....
        /*1078*/ 	.word	0xffffffff


	//   ....[49]....
        /*107c*/ 	.word	0xffffffff


	//   ....[50]....
        /*1080*/ 	.word	0xffffffff


	//   ....[51]....
        /*1084*/ 	.word	0xffffffff


	//   ....[52]....
        /*1088*/ 	.word	0xffffffff


	//   ....[53]....
        /*108c*/ 	.word	0xffffffff


	//   ....[54]....
        /*1090*/ 	.word	0xffffffff


	//   ....[55]....
        /*1094*/ 	.word	0xffffffff


	//   ....[56]....
        /*1098*/ 	.word	0xffffffff


	//   ....[57]....
        /*109c*/ 	.word	0xffffffff


	//   ....[58]....
        /*10a0*/ 	.word	0xffffffff


	//   ....[59]....
        /*10a4*/ 	.word	0xffffffff


	//   ....[60]....
        /*10a8*/ 	.word	0xffffffff


	//   ....[61]....
        /*10ac*/ 	.word	0xffffffff


	//   ....[62]....
        /*10b0*/ 	.word	0xffffffff


	//   ....[63]....
        /*10b4*/ 	.word	0xffffffff


	//   ....[64]....
        /*10b8*/ 	.word	0xffffffff


	//   ....[65]....
        /*10bc*/ 	.word	0xffffffff


	//   ....[66]....
        /*10c0*/ 	.word	0xffffffff


	//   ....[67]....
        /*10c4*/ 	.word	0xffffffff


	//   ....[68]....
        /*10c8*/ 	.word	0xffffffff


	//   ....[69]....
        /*10cc*/ 	.word	0xffffffff


	//   ....[70]....
        /*10d0*/ 	.word	0xffffffff


	//   ....[71]....
        /*10d4*/ 	.word	0xffffffff


	//   ....[72]....
        /*10d8*/ 	.word	0xffffffff


	//   ....[73]....
        /*10dc*/ 	.word	0xffffffff


	//   ....[74]....
        /*10e0*/ 	.word	0xffffffff


	//   ....[75]....
        /*10e4*/ 	.word	0xffffffff


	//   ....[76]....
        /*10e8*/ 	.word	0xffffffff


	//   ....[77]....
        /*10ec*/ 	.word	0xffffffff


	//   ....[78]....
        /*10f0*/ 	.word	0xffffffff


	//   ....[79]....
        /*10f4*/ 	.word	0xffffffff


	//   ....[80]....
        /*10f8*/ 	.word	0xffffffff


	//   ....[81]....
        /*10fc*/ 	.word	0xffffffff


	//   ....[82]....
        /*1100*/ 	.word	0xffffffff


	//   ....[83]....
        /*1104*/ 	.word	0xffffffff


	//   ....[84]....
        /*1108*/ 	.word	0xffffffff


	//   ....[85]....
        /*110c*/ 	.word	0xffffffff


	//   ....[86]....
        /*1110*/ 	.word	0xffffffff


	//   ....[87]....
        /*1114*/ 	.word	0xffffffff


	//   ....[88]....
        /*1118*/ 	.word	0xffffffff


	//   ....[89]....
        /*111c*/ 	.word	0xffffffff


	//   ....[90]....
        /*1120*/ 	.word	0xffffffff


	//   ....[91]....
        /*1124*/ 	.word	0xffffffff


	//   ....[92]....
        /*1128*/ 	.word	0xffffffff


	//   ....[93]....
        /*112c*/ 	.word	0xffffffff


	//   ....[94]....
        /*1130*/ 	.word	0xffffffff


	//   ....[95]....
        /*1134*/ 	.word	0xffffffff


	//   ....[96]....
        /*1138*/ 	.word	0xffffffff


	//   ....[97]....
        /*113c*/ 	.word	0xffffffff


	//   ....[98]....
        /*1140*/ 	.word	0xffffffff


	//   ....[99]....
        /*1144*/ 	.word	0xffffffff


	//   ....[100]....
        /*1148*/ 	.word	0xffffffff


	//   ....[101]....
        /*114c*/ 	.word	0xffffffff


	//   ....[102]....
        /*1150*/ 	.word	0xffffffff


	//   ....[103]....
        /*1154*/ 	.word	0xffffffff


	//   ....[104]....
        /*1158*/ 	.word	0xffffffff


	//   ....[105]....
        /*115c*/ 	.word	0xffffffff


	//   ....[106]....
        /*1160*/ 	.word	0xffffffff


	//   ....[107]....
        /*1164*/ 	.word	0xffffffff


	//   ....[108]....
        /*1168*/ 	.word	0xffffffff


	//   ....[109]....
        /*116c*/ 	.word	0xffffffff


	//   ....[110]....
        /*1170*/ 	.word	0xffffffff


	//   ....[111]....
        /*1174*/ 	.word	0xffffffff


	//   ....[112]....
        /*1178*/ 	.word	0xffffffff


	//   ....[113]....
        /*117c*/ 	.word	0xffffffff


	//   ....[114]....
        /*1180*/ 	.word	0xffffffff


	//   ....[115]....
        /*1184*/ 	.word	0xffffffff


	//   ....[116]....
        /*1188*/ 	.word	0xffffffff


	//   ....[117]....
        /*118c*/ 	.word	0xffffffff


	//   ....[118]....
        /*1190*/ 	.word	0xffffffff


	//   ....[119]....
        /*1194*/ 	.word	0xffffffff


	//   ....[120]....
        /*1198*/ 	.word	0xffffffff


	//   ....[121]....
        /*119c*/ 	.word	0xffffffff


	//   ....[122]....
        /*11a0*/ 	.word	0xffffffff


	//   ....[123]....
        /*11a4*/ 	.word	0xffffffff


	//   ....[124]....
        /*11a8*/ 	.word	0xffffffff


	//   ....[125]....
        /*11ac*/ 	.word	0xffffffff


	//   ....[126]....
        /*11b0*/ 	.word	0xffffffff


	//   ....[127]....
        /*11b4*/ 	.word	0xffffffff


	//   ....[128]....
        /*11b8*/ 	.word	0xffffffff


	//   ....[129]....
        /*11bc*/ 	.word	0xffffffff


	//   ....[130]....
        /*11c0*/ 	.word	0xffffffff


	//   ....[131]....
        /*11c4*/ 	.word	0xffffffff


	//   ....[132]....
        /*11c8*/ 	.word	0xffffffff


	//   ....[133]....
        /*11cc*/ 	.word	0xffffffff


	//   ....[134]....
        /*11d0*/ 	.word	0xffffffff


	//   ....[135]....
        /*11d4*/ 	.word	0xffffffff


	//   ....[136]....
        /*11d8*/ 	.word	0xffffffff


	//   ....[137]....
        /*11dc*/ 	.word	0xffffffff


	//   ....[138]....
        /*11e0*/ 	.word	0x0500000f


	//   ....[139]....
        /*11e4*/ 	.word	0x0500000f


	//   ....[140]....
        /*11e8*/ 	.word	0x0500000f


	//   ....[141]....
        /*11ec*/ 	.word	0x0500000f


	//   ....[142]....
        /*11f0*/ 	.word	0x0500000f


	//   ....[143]....
        /*11f4*/ 	.word	0x0500000f


	//   ....[144]....
        /*11f8*/ 	.word	0x0500000f


	//   ....[145]....
        /*11fc*/ 	.word	0x0500000f


	//   ....[146]....
        /*1200*/ 	.word	0x0500000f


	//   ....[147]....
        /*1204*/ 	.word	0x0500000f


	//   ....[148]....
        /*1208*/ 	.word	0x0500000f


	//   ....[149]....
        /*120c*/ 	.word	0x0500000f


	//   ....[150]....
        /*1210*/ 	.word	0x0500000f


	//   ....[151]....
        /*1214*/ 	.word	0x0500000f


	//   ....[152]....
        /*1218*/ 	.word	0x0500000f


	//   ....[153]....
        /*121c*/ 	.word	0x0500000f


	//   ....[154]....
        /*1220*/ 	.word	0x0500000f


	//   ....[155]....
        /*1224*/ 	.word	0x0500000f


	//   ....[156]....
        /*1228*/ 	.word	0x0500000f


	//   ....[157]....
        /*122c*/ 	.word	0x0500000f


	//   ....[158]....
        /*1230*/ 	.word	0x0500000f


	//   ....[159]....
        /*1234*/ 	.word	0x0500000f


	//   ....[160]....
        /*1238*/ 	.word	0x0500000f


	//   ....[161]....
        /*123c*/ 	.word	0x0500000f


	//   ....[162]....
        /*1240*/ 	.word	0x0500000f


	//   ....[163]....
        /*1244*/ 	.word	0x0500000f


	//   ....[164]....
        /*1248*/ 	.word	0x0500000f


	//   ....[165]....
        /*124c*/ 	.word	0x0500000f


	//   ....[166]....
        /*1250*/ 	.word	0x0500000f


	//   ....[167]....
        /*1254*/ 	.word	0x0500000f


	//   ....[168]....
        /*1258*/ 	.word	0x0500000f


	//   ....[169]....
        /*125c*/ 	.word	0x0500000f


	//   ....[170]....
        /*1260*/ 	.word	0x0500000f


	//   ....[171]....
        /*1264*/ 	.word	0x0500000f


	//   ....[172]....
        /*1268*/ 	.word	0x0500000f


	//   ....[173]....
        /*126c*/ 	.word	0x0500000f


	//   ....[174]....
        /*1270*/ 	.word	0x0500000f


	//   ....[175]....
        /*1274*/ 	.word	0x0500000f


	//   ....[176]....
        /*1278*/ 	.word	0x0500000f


	//   ....[177]....
        /*127c*/ 	.word	0x0500000f


	//   ....[178]....
        /*1280*/ 	.word	0x0500000f


	//   ....[179]....
        /*1284*/ 	.word	0x0500000f


	//   ....[180]....
        /*1288*/ 	.word	0x0500000f


	//   ....[181]....
        /*128c*/ 	.word	0x0500000f


	//   ....[182]....
        /*1290*/ 	.word	0x0500000f


	//   ....[183]....
        /*1294*/ 	.word	0x0500000f


	//   ....[184]....
        /*1298*/ 	.word	0x0500000f


	//   ....[185]....
        /*129c*/ 	.word	0x0500000f


	//   ....[186]....
        /*12a0*/ 	.word	0x0500000f


	//   ....[187]....
        /*12a4*/ 	.word	0x0500000f


	//   ....[188]....
        /*12a8*/ 	.word	0x0500000f


	//   ....[189]....
        /*12ac*/ 	.word	0x0500000f


	//   ....[190]....
        /*12b0*/ 	.word	0x0500000f


	//   ....[191]....
        /*12b4*/ 	.word	0x0500000f


	//   ....[192]....
        /*12b8*/ 	.word	0x0500000f


	//   ....[193]....
        /*12bc*/ 	.word	0x0500000f


	//   ....[194]....
        /*12c0*/ 	.word	0x0500000f


	//   ....[195]....
        /*12c4*/ 	.word	0x0500000f


	//   ....[196]....
        /*12c8*/ 	.word	0x0500000f


	//   ....[197]....
        /*12cc*/ 	.word	0x0500000f


	//   ....[198]....
        /*12d0*/ 	.word	0x0500000f


	//   ....[199]....
        /*12d4*/ 	.word	0x0500000f


	//   ....[200]....
        /*12d8*/ 	.word	0x0500000f


	//   ....[201]....
        /*12dc*/ 	.word	0x0500000f


	//   ....[202]....
        /*12e0*/ 	.word	0x0500000f


	//   ....[203]....
        /*12e4*/ 	.word	0x0500000f


	//   ....[204]....
        /*12e8*/ 	.word	0x0500000f


	//   ....[205]....
        /*12ec*/ 	.word	0x0500000f


	//   ....[206]....
        /*12f0*/ 	.word	0x0500000f


	//   ....[207]....
        /*12f4*/ 	.word	0x0500000f


	//   ....[208]....
        /*12f8*/ 	.word	0x0500000f


	//   ....[209]....
        /*12fc*/ 	.word	0x0500000f


	//   ....[210]....
        /*1300*/ 	.word	0x0500000f


	//   ....[211]....
        /*1304*/ 	.word	0x0500000f


	//   ....[212]....
        /*1308*/ 	.word	0x0500000f


	//   ....[213]....
        /*130c*/ 	.word	0x0500000f


	//   ....[214]....
        /*1310*/ 	.word	0x0500000f


	//   ....[215]....
        /*1314*/ 	.word	0x0500000f


	//   ....[216]....
        /*1318*/ 	.word	0x0500000f


	//   ....[217]....
        /*131c*/ 	.word	0x0500000f


	//   ....[218]....
        /*1320*/ 	.word	0x0500000f


	//   ....[219]....
        /*1324*/ 	.word	0x0500000f


	//   ....[220]....
        /*1328*/ 	.word	0x0500000f


	//   ....[221]....
        /*132c*/ 	.word	0x0500000f


	//   ....[222]....
        /*1330*/ 	.word	0x0500000f


	//   ....[223]....
        /*1334*/ 	.word	0x0500000f


	//   ....[224]....
        /*1338*/ 	.word	0x0500000f


	//   ....[225]....
        /*133c*/ 	.word	0x0500000f


	//   ....[226]....
        /*1340*/ 	.word	0x0500000f


	//   ....[227]....
        /*1344*/ 	.word	0x0500000f


	//----- nvinfo : EIATTR_COOP_GROUP_INSTR_OFFSETS
	.align		4
.L_645:
        /*1348*/ 	.byte	0x04, 0x28
        /*134a*/ 	.short	(.L_647 - .L_646)


	//   ....[0]....
.L_646:
        /*134c*/ 	.word	0x00000070


	//   ....[1]....
        /*1350*/ 	.word	0x000001a0


	//   ....[2]....
        /*1354*/ 	.word	0x000001f0


	//   ....[3]....
        /*1358*/ 	.word	0x00000440


	//   ....[4]....
        /*135c*/ 	.word	0x000005a0


	//   ....[5]....
        /*1360*/ 	.word	0x000006c0


	//   ....[6]....
        /*1364*/ 	.word	0x00000820


	//   ....[7]....
        /*1368*/ 	.word	0x00006ea0


	//   ....[8]....
        /*136c*/ 	.word	0x00007690


	//   ....[9]....
        /*1370*/ 	.word	0x000076a0


	//   ....[10]....
        /*1374*/ 	.word	0x000076b0


	//   ....[11]....
        /*1378*/ 	.word	0x000076c0


	//   ....[12]....
        /*137c*/ 	.word	0x000079c0


	//   ....[13]....
        /*1380*/ 	.word	0x000079d0


	//   ....[14]....
        /*1384*/ 	.word	0x000079e0


	//   ....[15]....
        /*1388*/ 	.word	0x000079f0


	//   ....[16]....
        /*138c*/ 	.word	0x00008d10


	//   ....[17]....
        /*1390*/ 	.word	0x00008d20


	//   ....[18]....
        /*1394*/ 	.word	0x00008d30


	//   ....[19]....
        /*1398*/ 	.word	0x00008d60


	//   ....[20]....
        /*139c*/ 	.word	0x00008e40


	//   ....[21]....
        /*13a0*/ 	.word	0x00008e60


	//   ....[22]....
        /*13a4*/ 	.word	0x00008e70


	//   ....[23]....
        /*13a8*/ 	.word	0x00008ef0


	//   ....[24]....
        /*13ac*/ 	.word	0x0000b350


	//   ....[25]....
        /*13b0*/ 	.word	0x0000b820


	//   ....[26]....
        /*13b4*/ 	.word	0x0000b830


	//   ....[27]....
        /*13b8*/ 	.word	0x0000b850


	//   ....[28]....
        /*13bc*/ 	.word	0x0000bd60


	//   ....[29]....
        /*13c0*/ 	.word	0x0000bd90


	//   ....[30]....
        /*13c4*/ 	.word	0x0000dac0


	//   ....[31]....
        /*13c8*/ 	.word	0x0000dad0


	//   ....[32]....
        /*13cc*/ 	.word	0x0000dfe0


	//   ....[33]....
        /*13d0*/ 	.word	0x0000e000


	//   ....[34]....
        /*13d4*/ 	.word	0x0000e5a0


	//   ....[35]....
        /*13d8*/ 	.word	0x0000e5c0


	//   ....[36]....
        /*13dc*/ 	.word	0x00010bc0


	//   ....[37]....
        /*13e0*/ 	.word	0x00010be0


	//   ....[38]....
        /*13e4*/ 	.word	0x00011300


	//   ....[39]....
        /*13e8*/ 	.word	0x00011400


	//   ....[40]....
        /*13ec*/ 	.word	0x00012480


	//   ....[41]....
        /*13f0*/ 	.word	0x00012520


	//   ....[42]....
        /*13f4*/ 	.word	0x000125b0


	//   ....[43]....
        /*13f8*/ 	.word	0x00012770


	//   ....[44]....
        /*13fc*/ 	.word	0x00013ff0


	//   ....[45]....
        /*1400*/ 	.word	0x00014010


	//   ....[46]....
        /*1404*/ 	.word	0x00014020


	//   ....[47]....
        /*1408*/ 	.word	0x00014030


	//   ....[48]....
        /*140c*/ 	.word	0x00014a40


	//   ....[49]....
        /*1410*/ 	.word	0x00014a50


	//   ....[50]....
        /*1414*/ 	.word	0x00014c90


	//   ....[51]....
        /*1418*/ 	.word	0x00014ca0


	//   ....[52]....
        /*141c*/ 	.word	0x00014ea0


	//   ....[53]....
        /*1420*/ 	.word	0x00014eb0


	//   ....[54]....
        /*1424*/ 	.word	0x000150b0


	//   ....[55]....
        /*1428*/ 	.word	0x000150c0


	//   ....[56]....
        /*142c*/ 	.word	0x00015560


	//   ....[57]....
        /*1430*/ 	.word	0x00015570


	//   ....[58]....
        /*1434*/ 	.word	0x000161f0


	//   ....[59]....
        /*1438*/ 	.word	0x00016200


	//   ....[60]....
        /*143c*/ 	.word	0x00018450


	//   ....[61]....
        /*1440*/ 	.word	0x00018460


	//   ....[62]....
        /*1444*/ 	.word	0x00018670


	//   ....[63]....
        /*1448*/ 	.word	0x00018680


	//   ....[64]....
        /*144c*/ 	.word	0x00018880


	//   ....[65]....
        /*1450*/ 	.word	0x00018890


	//   ....[66]....
        /*1454*/ 	.word	0x00018a90


	//   ....[67]....
        /*1458*/ 	.word	0x00018aa0


	//   ....[68]....
        /*145c*/ 	.word	0x00018d00


	//   ....[69]....
        /*1460*/ 	.word	0x00018f30


	//   ....[70]....
        /*1464*/ 	.word	0x00018f60


	//   ....[71]....
        /*1468*/ 	.word	0x00018f90


	//   ....[72]....
        /*146c*/ 	.word	0x00018fc0


	//   ....[73]....
        /*1470*/ 	.word	0x00018ff0


	//   ....[74]....
        /*1474*/ 	.word	0x00019020


	//   ....[75]....
        /*1478*/ 	.word	0x000191c0


	//   ....[76]....
        /*147c*/ 	.word	0x000191f0


	//   ....[77]....
        /*1480*/ 	.word	0x00019220


	//   ....[78]....
        /*1484*/ 	.word	0x00019250


	//   ....[79]....
        /*1488*/ 	.word	0x00019280


	//   ....[80]....
        /*148c*/ 	.word	0x000192b0


	//   ....[81]....
        /*1490*/ 	.word	0x00019350


	//   ....[82]....
        /*1494*/ 	.word	0x00019380


	//   ....[83]....
        /*1498*/ 	.word	0x00019390


	//   ....[84]....
        /*149c*/ 	.word	0x000193c0


	//   ....[85]....
        /*14a0*/ 	.word	0x0001a9b0


	//   ....[86]....
        /*14a4*/ 	.word	0x0001c640


	//   ....[87]....
        /*14a8*/ 	.word	0x0001d0f0


	//   ....[88]....
        /*14ac*/ 	.word	0x0001d120


	//   ....[89]....
        /*14b0*/ 	.word	0x0001d140


	//   ....[90]....
        /*14b4*/ 	.word	0x0001d180


	//   ....[91]....
        /*14b8*/ 	.word	0x0001d280


	//   ....[92]....
        /*14bc*/ 	.word	0x0001d2a0


	//   ....[93]....
        /*14c0*/ 	.word	0x0001d330


	//   ....[94]....
        /*14c4*/ 	.word	0x0001d340


	//   ....[95]....
        /*14c8*/ 	.word	0x0001d3d0


	//   ....[96]....
        /*14cc*/ 	.word	0x0001d3f0


	//   ....[97]....
        /*14d0*/ 	.word	0x0001d490


	//   ....[98]....
        /*14d4*/ 	.word	0x0001d4b0


	//   ....[99]....
        /*14d8*/ 	.word	0x0001d540


	//   ....[100]....
        /*14dc*/ 	.word	0x0001d560


	//   ....[101]....
        /*14e0*/ 	.word	0x0001d5f0


	//   ....[102]....
        /*14e4*/ 	.word	0x0001d600


	//   ....[103]....
        /*14e8*/ 	.word	0x0001dd30


	//   ....[104]....
        /*14ec*/ 	.word	0x0001dd40


	//   ....[105]....
        /*14f0*/ 	.word	0x0001ddf0


	//   ....[106]....
        /*14f4*/ 	.word	0x0001de00


	//   ....[107]....
        /*14f8*/ 	.word	0x0001dec0


	//   ....[108]....
        /*14fc*/ 	.word	0x0001ded0


	//   ....[109]....
        /*1500*/ 	.word	0x0001df90


	//   ....[110]....
        /*1504*/ 	.word	0x0001dfa0


	//   ....[111]....
        /*1508*/ 	.word	0x0001e040


	//   ....[112]....
        /*150c*/ 	.word	0x0001e050


	//   ....[113]....
        /*1510*/ 	.word	0x0001e100


	//   ....[114]....
        /*1514*/ 	.word	0x0001e110


	//   ....[115]....
        /*1518*/ 	.word	0x0001e1c0


	//   ....[116]....
        /*151c*/ 	.word	0x0001e1d0


	//   ....[117]....
        /*1520*/ 	.word	0x0001e1e0


	//   ....[118]....
        /*1524*/ 	.word	0x0001e250


	//   ....[119]....
        /*1528*/ 	.word	0x00020de0


	//   ....[120]....
        /*152c*/ 	.word	0x00020e10


	//   ....[121]....
        /*1530*/ 	.word	0x00020e70


	//   ....[122]....
        /*1534*/ 	.word	0x00020ea0


	//   ....[123]....
        /*1538*/ 	.word	0x00020ed0


	//   ....[124]....
        /*153c*/ 	.word	0x00020f00


	//   ....[125]....
        /*1540*/ 	.word	0x00020f30


	//   ....[126]....
        /*1544*/ 	.word	0x00020f60


	//   ....[127]....
        /*1548*/ 	.word	0x00021120


	//   ....[128]....
        /*154c*/ 	.word	0x00021150


	//   ....[129]....
        /*1550*/ 	.word	0x00021180


	//   ....[130]....
        /*1554*/ 	.word	0x000211b0


	//   ....[131]....
        /*1558*/ 	.word	0x000211e0


	//   ....[132]....
        /*155c*/ 	.word	0x00021210


	//   ....[133]....
        /*1560*/ 	.word	0x000212e0


	//   ....[134]....
        /*1564*/ 	.word	0x00021300


	//   ....[135]....
        /*1568*/ 	.word	0x00021310


	//   ....[136]....
        /*156c*/ 	.word	0x00021390


	//   ....[137]....
        /*1570*/ 	.word	0x00021ed0


	//   ....[138]....
        /*1574*/ 	.word	0x000222e0


	//   ....[139]....
        /*1578*/ 	.word	0x00022380


	//   ....[140]....
        /*157c*/ 	.word	0x00022410


	//   ....[141]....
        /*1580*/ 	.word	0x00022460


	//   ....[142]....
        /*1584*/ 	.word	0x000224b0


	//   ....[143]....
        /*1588*/ 	.word	0x00022540


	//   ....[144]....
        /*158c*/ 	.word	0x000225d0


	//   ....[145]....
        /*1590*/ 	.word	0x00022620


	//   ....[146]....
        /*1594*/ 	.word	0x00022670


	//   ....[147]....
        /*1598*/ 	.word	0x00022770


	//   ....[148]....
        /*159c*/ 	.word	0x00022820


	//   ....[149]....
        /*15a0*/ 	.word	0x00022870


	//   ....[150]....
        /*15a4*/ 	.word	0x000228c0


	//   ....[151]....
        /*15a8*/ 	.word	0x00022a40


	//   ....[152]....
        /*15ac*/ 	.word	0x00022b80


	//   ....[153]....
        /*15b0*/ 	.word	0x00022c30


	//   ....[154]....
        /*15b4*/ 	.word	0x00022c80


	//   ....[155]....
        /*15b8*/ 	.word	0x00022f80


	//   ....[156]....
        /*15bc*/ 	.word	0x00022fd0


	//   ....[157]....
        /*15c0*/ 	.word	0x00023060


	//   ....[158]....
        /*15c4*/ 	.word	0x000230f0


	//   ....[159]....
        /*15c8*/ 	.word	0x00023180


	//   ....[160]....
        /*15cc*/ 	.word	0x00023210


	//   ....[161]....
        /*15d0*/ 	.word	0x000232a0


	//   ....[162]....
        /*15d4*/ 	.word	0x00023330


	//   ....[163]....
        /*15d8*/ 	.word	0x000233b0


	//   ....[164]....
        /*15dc*/ 	.word	0x00023400


	//   ....[165]....
        /*15e0*/ 	.word	0x000234a0


	//   ....[166]....
        /*15e4*/ 	.word	0x00023530


	//   ....[167]....
        /*15e8*/ 	.word	0x000235c0


	//   ....[168]....
        /*15ec*/ 	.word	0x00023610


	//   ....[169]....
        /*15f0*/ 	.word	0x000236a0


	//   ....[170]....
        /*15f4*/ 	.word	0x00023730


	//   ....[171]....
        /*15f8*/ 	.word	0x000237c0


	//   ....[172]....
        /*15fc*/ 	.word	0x00023850


	//   ....[173]....
        /*1600*/ 	.word	0x000238e0


	//   ....[174]....
        /*1604*/ 	.word	0x00023970


	//   ....[175]....
        /*1608*/ 	.word	0x00023a30


	//   ....[176]....
        /*160c*/ 	.word	0x00023d10


	//   ....[177]....
        /*1610*/ 	.word	0x00023e90


	//   ....[178]....
        /*1614*/ 	.word	0x00023ef0


	//   ....[179]....
        /*1618*/ 	.word	0x00023f80


	//   ....[180]....
        /*161c*/ 	.word	0x00023fe0


	//   ....[181]....
        /*1620*/ 	.word	0x00024080


	//   ....[182]....
        /*1624*/ 	.word	0x00024170


	//   ....[183]....
        /*1628*/ 	.word	0x000242a0


	//   ....[184]....
        /*162c*/ 	.word	0x00024340


	//   ....[185]....
        /*1630*/ 	.word	0x00024410


	//   ....[186]....
        /*1634*/ 	.word	0x000244b0


	//   ....[187]....
        /*1638*/ 	.word	0x00024580


	//   ....[188]....
        /*163c*/ 	.word	0x00024620


	//   ....[189]....
        /*1640*/ 	.word	0x000246f0


	//   ....[190]....
        /*1644*/ 	.word	0x00024790


	//   ....[191]....
        /*1648*/ 	.word	0x00024840


	//   ....[192]....
        /*164c*/ 	.word	0x00024920


	//   ....[193]....
        /*1650*/ 	.word	0x00024b80


	//   ....[194]....
        /*1654*/ 	.word	0x00024c30


	//   ....[195]....
        /*1658*/ 	.word	0x00024d30


	//   ....[196]....
        /*165c*/ 	.word	0x00024e20


	//   ....[197]....
        /*1660*/ 	.word	0x00024eb0


	//   ....[198]....
        /*1664*/ 	.word	0x00024fa0


	//   ....[199]....
        /*1668*/ 	.word	0x00025030


	//   ....[200]....
        /*166c*/ 	.word	0x00025120


	//   ....[201]....
        /*1670*/ 	.word	0x000251b0


	//   ....[202]....
        /*1674*/ 	.word	0x000252a0


	//   ....[203]....
        /*1678*/ 	.word	0x00025330


	//   ....[204]....
        /*167c*/ 	.word	0x00025410


	//   ....[205]....
        /*1680*/ 	.word	0x00025540


	//   ....[206]....
        /*1684*/ 	.word	0x00025590


	//   ....[207]....
        /*1688*/ 	.word	0x000255f0


	//   ....[208]....
        /*168c*/ 	.word	0x00025690


	//   ....[209]....
        /*1690*/ 	.word	0x00025a30


	//   ....[210]....
        /*1694*/ 	.word	0x00025ad0


	//   ....[211]....
        /*1698*/ 	.word	0x00025c70


	//   ....[212]....
        /*169c*/ 	.word	0x00025cf0


	//   ....[213]....
        /*16a0*/ 	.word	0x00025d70


	//   ....[214]....
        /*16a4*/ 	.word	0x00025df0


	//   ....[215]....
        /*16a8*/ 	.word	0x00025e70


	//   ....[216]....
        /*16ac*/ 	.word	0x00025f00


	//   ....[217]....
        /*16b0*/ 	.word	0x00025fa0


	//   ....[218]....
        /*16b4*/ 	.word	0x00026050


	//   ....[219]....
        /*16b8*/ 	.word	0x000260d0


	//   ....[220]....
        /*16bc*/ 	.word	0x00026150


	//   ....[221]....
        /*16c0*/ 	.word	0x000261d0


	//   ....[222]....
        /*16c4*/ 	.word	0x00026260


	//   ....[223]....
        /*16c8*/ 	.word	0x000262e0


	//   ....[224]....
        /*16cc*/ 	.word	0x00026390


	//   ....[225]....
        /*16d0*/ 	.word	0x000263e0


	//   ....[226]....
        /*16d4*/ 	.word	0x000264a0


	//   ....[227]....
        /*16d8*/ 	.word	0x000265d0


	//----- nvinfo : EIATTR_REG_RECONFIG
	.align		4
.L_647:
        /*16dc*/ 	.byte	0x01, 0x54
	.zero		2


	//----- nvinfo : EIATTR_SYSCALL_OFFSETS
	.align		4
        /*16e0*/ 	.byte	0x04, 0x46
        /*16e2*/ 	.short	(.L_649 - .L_648)


	//   ....[0]....
.L_648:
        /*16e4*/ 	.word	0x000023f0


	//   ....[1]....
        /*16e8*/ 	.word	0x00002540


	//   ....[2]....
        /*16ec*/ 	.word	0x00007090


	//   ....[3]....
        /*16f0*/ 	.word	0x000073b0


	//   ....[4]....
        /*16f4*/ 	.word	0x0001c260


	//   ....[5]....
        /*16f8*/ 	.word	0x0001c3b0


	//   ....[6]....
        /*16fc*/ 	.word	0x0001c4b0


	//   ....[7]....
        /*1700*/ 	.word	0x0001cd10


	//   ....[8]....
        /*1704*/ 	.word	0x0001d910


	//----- nvinfo : EIATTR_MBARRIER_INSTR_OFFSETS
	.align		4
.L_649:
        /*1708*/ 	.byte	0x04, 0x39
        /*170a*/ 	.short	(.L_651 - .L_650)


	//   ....[0]....
.L_650:
        /*170c*/ 	.word	0x000002e0
        /*1710*/ 	.word	0x000000ff
        /*1714*/ 	.word	0x00032400
        /*1718*/ 	.short	0x0100
        /*171a*/ 	.byte	0x08
	.zero		1


	//   ....[1]....
        /*171c*/ 	.word	0x000002f0
        /*1720*/ 	.word	0x000000ff
        /*1724*/ 	.word	0x00032410
        /*1728*/ 	.short	0x0100
        /*172a*/ 	.byte	0x08
	.zero		1


	//   ....[2]....
        /*172c*/ 	.word	0x00000300
        /*1730*/ 	.word	0x000000ff
        /*1734*/ 	.word	0x00032420
        /*1738*/ 	.short	0x0100
        /*173a*/ 	.byte	0x08
	.zero		1


	//   ....[3]....
        /*173c*/ 	.word	0x000003f0
        /*1740*/ 	.word	0x000000ff
        /*1744*/ 	.word	0x00032430
        /*1748*/ 	.short	0x0100
        /*174a*/ 	.byte	0x08
	.zero		1


	//   ....[4]....
        /*174c*/ 	.word	0x00000400
        /*1750*/ 	.word	0x000000ff
        /*1754*/ 	.word	0x00032440
        /*1758*/ 	.short	0x0100
        /*175a*/ 	.byte	0x08
	.zero		1


	//   ....[5]....
        /*175c*/ 	.word	0x00000410
        /*1760*/ 	.word	0x000000ff
        /*1764*/ 	.word	0x00032438
        /*1768*/ 	.short	0x0100
        /*176a*/ 	.byte	0x08
	.zero		1


	//   ....[6]....
        /*176c*/ 	.word	0x00000420
        /*1770*/ 	.word	0x000000ff
        /*1774*/ 	.word	0x00032448
        /*1778*/ 	.short	0x0100
        /*177a*/ 	.byte	0x08
	.zero		1


	//   ....[7]....
        /*177c*/ 	.word	0x00000550
        /*1780*/ 	.word	0x000000ff
        /*1784*/ 	.word	0x00032450
        /*1788*/ 	.short	0x0100
        /*178a*/ 	.byte	0x08
	.zero		1


	//   ....[8]....
        /*178c*/ 	.word	0x00000560
        /*1790*/ 	.word	0x000000ff
        /*1794*/ 	.word	0x00032460
        /*1798*/ 	.short	0x0100
        /*179a*/ 	.byte	0x08
	.zero		1


	//   ....[9]....
        /*179c*/ 	.word	0x00000570
        /*17a0*/ 	.word	0x000000ff
        /*17a4*/ 	.word	0x00032458
        /*17a8*/ 	.short	0x0100
        /*17aa*/ 	.byte	0x08
	.zero		1


	//   ....[10]....
        /*17ac*/ 	.word	0x00000580
        /*17b0*/ 	.word	0x000000ff
        /*17b4*/ 	.word	0x00032468
        /*17b8*/ 	.short	0x0100
        /*17ba*/ 	.byte	0x08
	.zero		1


	//   ....[11]....
        /*17bc*/ 	.word	0x00000670
        /*17c0*/ 	.word	0x000000ff
        /*17c4*/ 	.word	0x00032470
        /*17c8*/ 	.short	0x0100
        /*17ca*/ 	.byte	0x06
	.zero		1


	//   ....[12]....
        /*17cc*/ 	.word	0x00000680
        /*17d0*/ 	.word	0x000000ff
        /*17d4*/ 	.word	0x00032480
        /*17d8*/ 	.short	0x0100
        /*17da*/ 	.byte	0x06
	.zero		1


	//   ....[13]....
        /*17dc*/ 	.word	0x00000690
        /*17e0*/ 	.word	0x000000ff
        /*17e4*/ 	.word	0x00032478
        /*17e8*/ 	.short	0x0100
        /*17ea*/ 	.byte	0x06
	.zero		1


	//   ....[14]....
        /*17ec*/ 	.word	0x000006a0
        /*17f0*/ 	.word	0x000000ff
        /*17f4*/ 	.word	0x00032488
        /*17f8*/ 	.short	0x0100
        /*17fa*/ 	.byte	0x06
	.zero		1


	//   ....[15]....
        /*17fc*/ 	.word	0x000007d0
        /*1800*/ 	.word	0x000000ff
        /*1804*/ 	.word	0x00032490
        /*1808*/ 	.short	0x0100
        /*180a*/ 	.byte	0x08
	.zero		1


	//   ....[16]....
        /*180c*/ 	.word	0x000007e0
        /*1810*/ 	.word	0x000000ff
        /*1814*/ 	.word	0x000324a0
        /*1818*/ 	.short	0x0100
        /*181a*/ 	.byte	0x08
	.zero		1


	//   ....[17]....
        /*181c*/ 	.word	0x000007f0
        /*1820*/ 	.word	0x000000ff
        /*1824*/ 	.word	0x00032498
        /*1828*/ 	.short	0x0100
        /*182a*/ 	.byte	0x08
	.zero		1


	//   ....[18]....
        /*182c*/ 	.word	0x00000800
        /*1830*/ 	.word	0x000000ff
        /*1834*/ 	.word	0x000324a8
        /*1838*/ 	.short	0x0100
        /*183a*/ 	.byte	0x08
	.zero		1


	//   ....[19]....
        /*183c*/ 	.word	0x00000930
        /*1840*/ 	.word	0x000000ff
        /*1844*/ 	.word	0x000324b0
        /*1848*/ 	.short	0x0100
        /*184a*/ 	.byte	0x08
	.zero		1


	//   ....[20]....
        /*184c*/ 	.word	0x00000940
        /*1850*/ 	.word	0x000000ff
        /*1854*/ 	.word	0x000324c0
        /*1858*/ 	.short	0x0100
        /*185a*/ 	.byte	0x08
	.zero		1


	//   ....[21]....
        /*185c*/ 	.word	0x00000950
        /*1860*/ 	.word	0x000000ff
        /*1864*/ 	.word	0x000324b8
        /*1868*/ 	.short	0x0100
        /*186a*/ 	.byte	0x08
	.zero		1


	//   ....[22]....
        /*186c*/ 	.word	0x00000960
        /*1870*/ 	.word	0x000000ff
        /*1874*/ 	.word	0x000324c8
        /*1878*/ 	.short	0x0100
        /*187a*/ 	.byte	0x08
	.zero		1


	//   ....[23]....
        /*187c*/ 	.word	0x00003880
        /*1880*/ 	.word	0x00000060
        /*1884*/ 	.word	0x00032490
        /*1888*/ 	.short	0x010a
        /*188a*/ 	.byte	0x3f
	.zero		1


	//   ....[24]....
        /*188c*/ 	.word	0x00004b40
        /*1890*/ 	.word	0x00000060
        /*1894*/ 	.word	0x00032490
        /*1898*/ 	.short	0x010a
        /*189a*/ 	.byte	0x3f
	.zero		1


	//   ....[25]....
        /*189c*/ 	.word	0x00005d30
        /*18a0*/ 	.word	0x00000060
        /*18a4*/ 	.word	0x00032490
        /*18a8*/ 	.short	0x010a
        /*18aa*/ 	.byte	0x3f
	.zero		1


	//   ....[26]....
        /*18ac*/ 	.word	0x00005f50
        /*18b0*/ 	.word	0x00000020
        /*18b4*/ 	.word	0x00000000
        /*18b8*/ 	.short	0x0101
        /*18ba*/ 	.byte	0x3f
	.zero		1


	//   ....[27]....
        /*18bc*/ 	.word	0x00005f90
        /*18c0*/ 	.word	0x00000060
        /*18c4*/ 	.word	0x000324b0
        /*18c8*/ 	.short	0x010a
        /*18ca*/ 	.byte	0x3f
	.zero		1


	//   ....[28]....
        /*18cc*/ 	.word	0x000065f0
        /*18d0*/ 	.word	0x00000060
        /*18d4*/ 	.word	0x00000000
        /*18d8*/ 	.short	0x0101
        /*18da*/ 	.byte	0x3f
	.zero		1


	//   ....[29]....
        /*18dc*/ 	.word	0x00007130
        /*18e0*/ 	.word	0x00000013
        /*18e4*/ 	.word	0x00032400
        /*18e8*/ 	.short	0x010a
        /*18ea*/ 	.byte	0x3f
	.zero		1


	//   ....[30]....
        /*18ec*/ 	.word	0x00007180
        /*18f0*/ 	.word	0x00000013
        /*18f4*/ 	.word	0x00032400
        /*18f8*/ 	.short	0x010a
        /*18fa*/ 	.byte	0x3f
	.zero		1


	//   ....[31]....
        /*18fc*/ 	.word	0x00007c40
        /*1900*/ 	.word	0x00000013
        /*1904*/ 	.word	0x00032400
        /*1908*/ 	.short	0x010a
        /*190a*/ 	.byte	0x3f
	.zero		1


	//   ....[32]....
        /*190c*/ 	.word	0x000091b0
        /*1910*/ 	.word	0x00000013
        /*1914*/ 	.word	0x00032400
        /*1918*/ 	.short	0x010a
        /*191a*/ 	.byte	0x3f
	.zero		1


	//   ....[33]....
        /*191c*/ 	.word	0x0000a1d0
        /*1920*/ 	.word	0x000000ad
        /*1924*/ 	.word	0x00032430
        /*1928*/ 	.short	0x010a
        /*192a*/ 	.byte	0x3f
	.zero		1


	//   ....[34]....
        /*192c*/ 	.word	0x0000a260
        /*1930*/ 	.word	0x000000ad
        /*1934*/ 	.word	0x00032430
        /*1938*/ 	.short	0x010a
        /*193a*/ 	.byte	0x3f
	.zero		1


	//   ....[35]....
        /*193c*/ 	.word	0x0000a580
        /*1940*/ 	.word	0x00000013
        /*1944*/ 	.word	0x00032410
        /*1948*/ 	.short	0x010a
        /*194a*/ 	.byte	0x3f
	.zero		1


	//   ....[36]....
        /*194c*/ 	.word	0x0000a5d0
        /*1950*/ 	.word	0x000000ad
        /*1954*/ 	.word	0x00032450
        /*1958*/ 	.short	0x010a
        /*195a*/ 	.byte	0x3f
	.zero		1


	//   ....[37]....
        /*195c*/ 	.word	0x0000a650
        /*1960*/ 	.word	0x000000ad
        /*1964*/ 	.word	0x00032450
        /*1968*/ 	.short	0x010a
        /*196a*/ 	.byte	0x3f
	.zero		1


	//   ....[38]....
        /*196c*/ 	.word	0x0000c050
        /*1970*/ 	.word	0x00000018
        /*1974*/ 	.word	0x00000000
        /*1978*/ 	.short	0x0101
        /*197a*/ 	.byte	0x3f
	.zero		1


	//   ....[39]....
        /*197c*/ 	.word	0x0000cc40
        /*1980*/ 	.word	0x000000ad
        /*1984*/ 	.word	0x00000000
        /*1988*/ 	.short	0x0101
        /*198a*/ 	.byte	0x3f
	.zero		1


	//   ....[40]....
        /*198c*/ 	.word	0x0000cd30
        /*1990*/ 	.word	0x000000cd
        /*1994*/ 	.word	0x00032430
        /*1998*/ 	.short	0x010a
        /*199a*/ 	.byte	0x3f
	.zero		1


	//   ....[41]....
        /*199c*/ 	.word	0x0000cda0
        /*19a0*/ 	.word	0x000000cd
        /*19a4*/ 	.word	0x00032430
        /*19a8*/ 	.short	0x010a
        /*19aa*/ 	.byte	0x3f
	.zero		1


	//   ....[42]....
        /*19ac*/ 	.word	0x0000d030
        /*19b0*/ 	.word	0x000000cd
        /*19b4*/ 	.word	0x00032450
        /*19b8*/ 	.short	0x010a
        /*19ba*/ 	.byte	0x3f
	.zero		1


	//   ....[43]....
        /*19bc*/ 	.word	0x0000d080
        /*19c0*/ 	.word	0x000000cd
        /*19c4*/ 	.word	0x00032450
        /*19c8*/ 	.short	0x010a
        /*19ca*/ 	.byte	0x3f
	.zero		1


	//   ....[44]....
        /*19cc*/ 	.word	0x0000e7a0
        /*19d0*/ 	.word	0x00000003
        /*19d4*/ 	.word	0x00000000
        /*19d8*/ 	.short	0x0101
        /*19da*/ 	.byte	0x3f
	.zero		1


	//   ....[45]....
        /*19dc*/ 	.word	0x0000fc40
        /*19e0*/ 	.word	0x000000cd
        /*19e4*/ 	.word	0x00000000
        /*19e8*/ 	.short	0x0101
        /*19ea*/ 	.byte	0x3f
	.zero		1


	//   ....[46]....
        /*19ec*/ 	.word	0x0000fd60
        /*19f0*/ 	.word	0x000000d8
        /*19f4*/ 	.word	0x00032430
        /*19f8*/ 	.short	0x010a
        /*19fa*/ 	.byte	0x3f
	.zero		1


	//   ....[47]....
        /*19fc*/ 	.word	0x0000fdd0
        /*1a00*/ 	.word	0x000000d8
        /*1a04*/ 	.word	0x00032430
        /*1a08*/ 	.short	0x010a
        /*1a0a*/ 	.byte	0x3f
	.zero		1


	//   ....[48]....
        /*1a0c*/ 	.word	0x00010060
        /*1a10*/ 	.word	0x000000d8
        /*1a14*/ 	.word	0x00032450
        /*1a18*/ 	.short	0x010a
        /*1a1a*/ 	.byte	0x3f
	.zero		1


	//   ....[49]....
        /*1a1c*/ 	.word	0x000100b0
        /*1a20*/ 	.word	0x000000d8
        /*1a24*/ 	.word	0x00032450
        /*1a28*/ 	.short	0x010a
        /*1a2a*/ 	.byte	0x3f
	.zero		1


	//   ....[50]....
        /*1a2c*/ 	.word	0x00011990
        /*1a30*/ 	.word	0x0000009a
        /*1a34*/ 	.word	0x00000000
        /*1a38*/ 	.short	0x0101
        /*1a3a*/ 	.byte	0x3f
	.zero		1


	//   ....[51]....
        /*1a3c*/ 	.word	0x00012440
        /*1a40*/ 	.word	0x000000d8
        /*1a44*/ 	.word	0x00000000
        /*1a48*/ 	.short	0x0101
        /*1a4a*/ 	.byte	0x3f
	.zero		1


	//   ....[52]....
        /*1a4c*/ 	.word	0x000149b0
        /*1a50*/ 	.word	0x00000003
        /*1a54*/ 	.word	0x00000000
        /*1a58*/ 	.short	0x0101
        /*1a5a*/ 	.byte	0x3f
	.zero		1


	//   ....[53]....
        /*1a5c*/ 	.word	0x000154c0
        /*1a60*/ 	.word	0x00000003
        /*1a64*/ 	.word	0x00000000
        /*1a68*/ 	.short	0x0101
        /*1a6a*/ 	.byte	0x3f
	.zero		1


	//   ....[54]....
        /*1a6c*/ 	.word	0x0001aa90
        /*1a70*/ 	.word	0x00000012
        /*1a74*/ 	.word	0x00032420
        /*1a78*/ 	.short	0x010a
        /*1a7a*/ 	.byte	0x3f
	.zero		1


	//   ....[55]....
        /*1a7c*/ 	.word	0x0001ab60
        /*1a80*/ 	.word	0x00000003
        /*1a84*/ 	.word	0x000324a0
        /*1a88*/ 	.short	0x010a
        /*1a8a*/ 	.byte	0x3f
	.zero		1


	//   ....[56]....
        /*1a8c*/ 	.word	0x0001ada0
        /*1a90*/ 	.word	0x00000003
        /*1a94*/ 	.word	0x000324c0
        /*1a98*/ 	.short	0x010a
        /*1a9a*/ 	.byte	0x3f
	.zero		1


	//   ....[57]....
        /*1a9c*/ 	.word	0x0001b440
        /*1aa0*/ 	.word	0x00000004
        /*1aa4*/ 	.word	0x000324a0
        /*1aa8*/ 	.short	0x010a
        /*1aaa*/ 	.byte	0x3f
	.zero		1


	//   ....[58]....
        /*1aac*/ 	.word	0x0001b670
        /*1ab0*/ 	.word	0x00000004
        /*1ab4*/ 	.word	0x000324c0
        /*1ab8*/ 	.short	0x010a
        /*1aba*/ 	.byte	0x3f
	.zero		1


	//   ....[59]....
        /*1abc*/ 	.word	0x0001c8b0
        /*1ac0*/ 	.word	0x00000000
        /*1ac4*/ 	.word	0x00032440
        /*1ac8*/ 	.short	0x010a
        /*1aca*/ 	.byte	0x3f
	.zero		1


	//   ....[60]....
        /*1acc*/ 	.word	0x0001d6c0
        /*1ad0*/ 	.word	0x00000012
        /*1ad4*/ 	.word	0x00032400
        /*1ad8*/ 	.short	0x0107
        /*1ada*/ 	.byte	0x3f
	.zero		1


	//   ....[61]....
        /*1adc*/ 	.word	0x0001d760
        /*1ae0*/ 	.word	0x00000012
        /*1ae4*/ 	.word	0x00032400
        /*1ae8*/ 	.short	0x0101
        /*1aea*/ 	.byte	0x3f
	.zero		1


	//   ....[62]....
        /*1aec*/ 	.word	0x0001e390
        /*1af0*/ 	.word	0x00000012
        /*1af4*/ 	.word	0x00032410
        /*1af8*/ 	.short	0x0107
        /*1afa*/ 	.byte	0x3f
	.zero		1


	//   ....[63]....
        /*1afc*/ 	.word	0x0001e490
        /*1b00*/ 	.word	0x00000012
        /*1b04*/ 	.word	0x00032410
        /*1b08*/ 	.short	0x0101
        /*1b0a*/ 	.byte	0x3f
	.zero		1


	//   ....[64]....
        /*1b0c*/ 	.word	0x0001e4b0
        /*1b10*/ 	.word	0x00000012
        /*1b14*/ 	.word	0x00032420
        /*1b18*/ 	.short	0x010a
        /*1b1a*/ 	.byte	0x3f
	.zero		1


	//   ....[65]....
        /*1b1c*/ 	.word	0x0001e590
        /*1b20*/ 	.word	0x00000002
        /*1b24*/ 	.word	0x00032460
        /*1b28*/ 	.short	0x010a
        /*1b2a*/ 	.byte	0x3f
	.zero		1


	//   ....[66]....
        /*1b2c*/ 	.word	0x0001ee40
        /*1b30*/ 	.word	0x00000002
        /*1b34*/ 	.word	0x00032440
        /*1b38*/ 	.short	0x010a
        /*1b3a*/ 	.byte	0x3f
	.zero		1


	//   ....[67]....
        /*1b3c*/ 	.word	0x0001f090
        /*1b40*/ 	.word	0x00000002
        /*1b44*/ 	.word	0x00032460
        /*1b48*/ 	.short	0x010a
        /*1b4a*/ 	.byte	0x3f
	.zero		1


	//   ....[68]....
        /*1b4c*/ 	.word	0x0001f880
        /*1b50*/ 	.word	0x00000003
        /*1b54*/ 	.word	0x00032440
        /*1b58*/ 	.short	0x010a
        /*1b5a*/ 	.byte	0x3f
	.zero		1


	//   ....[69]....
        /*1b5c*/ 	.word	0x0001fad0
        /*1b60*/ 	.word	0x00000003
        /*1b64*/ 	.word	0x00032460
        /*1b68*/ 	.short	0x010a
        /*1b6a*/ 	.byte	0x3f
	.zero		1


	//   ....[70]....
        /*1b6c*/ 	.word	0x00020250
        /*1b70*/ 	.word	0x00000003
        /*1b74*/ 	.word	0x00032440
        /*1b78*/ 	.short	0x010a
        /*1b7a*/ 	.byte	0x3f
	.zero		1


	//   ....[71]....
        /*1b7c*/ 	.word	0x000204a0
        /*1b80*/ 	.word	0x00000003
        /*1b84*/ 	.word	0x00032460
        /*1b88*/ 	.short	0x010a
        /*1b8a*/ 	.byte	0x3f
	.zero		1


	//   ....[72]....
        /*1b8c*/ 	.word	0x00021e50
        /*1b90*/ 	.word	0x00000000
        /*1b94*/ 	.word	0x00032420
        /*1b98*/ 	.short	0x010a
        /*1b9a*/ 	.byte	0x3f
	.zero		1


	//   ....[73]....
        /*1b9c*/ 	.word	0x00022030
        /*1ba0*/ 	.word	0x00000006
        /*1ba4*/ 	.word	0x00000000
        /*1ba8*/ 	.short	0x010a
        /*1baa*/ 	.byte	0x3f
	.zero		1


	//   ....[74]....
        /*1bac*/ 	.word	0x00022060
        /*1bb0*/ 	.word	0x00000007
        /*1bb4*/ 	.word	0x00000000
        /*1bb8*/ 	.short	0x010a
        /*1bba*/ 	.byte	0x3f
	.zero		1


	//   ....[75]....
        /*1bbc*/ 	.word	0x000220c0
        /*1bc0*/ 	.word	0x00000004
        /*1bc4*/ 	.word	0x00000000
        /*1bc8*/ 	.short	0x010a
        /*1bca*/ 	.byte	0x3f
	.zero		1


	//   ....[76]....
        /*1bcc*/ 	.word	0x000220f0
        /*1bd0*/ 	.word	0x00000003
        /*1bd4*/ 	.word	0x00000000
        /*1bd8*/ 	.short	0x010a
        /*1bda*/ 	.byte	0x3f
	.zero		1


	//   ....[77]....
        /*1bdc*/ 	.word	0x00022150
        /*1be0*/ 	.word	0x00000060
        /*1be4*/ 	.word	0x00032490
        /*1be8*/ 	.short	0x010a
        /*1bea*/ 	.byte	0x3f
	.zero		1


	//   ....[78]....
        /*1bec*/ 	.word	0x000221a0
        /*1bf0*/ 	.word	0x00000060
        /*1bf4*/ 	.word	0x00032490
        /*1bf8*/ 	.short	0x010a
        /*1bfa*/ 	.byte	0x3f
	.zero		1


	//   ....[79]....
        /*1bfc*/ 	.word	0x000221f0
        /*1c00*/ 	.word	0x00000060
        /*1c04*/ 	.word	0x00032490
        /*1c08*/ 	.short	0x010a
        /*1c0a*/ 	.byte	0x3f
	.zero		1


	//   ....[80]....
        /*1c0c*/ 	.word	0x00022240
        /*1c10*/ 	.word	0x00000060
        /*1c14*/ 	.word	0x000324b0
        /*1c18*/ 	.short	0x010a
        /*1c1a*/ 	.byte	0x3f
	.zero		1


	//   ....[81]....
        /*1c1c*/ 	.word	0x000226b0
        /*1c20*/ 	.word	0x00000013
        /*1c24*/ 	.word	0x00032400
        /*1c28*/ 	.short	0x010a
        /*1c2a*/ 	.byte	0x3f
	.zero		1


	//   ....[82]....
        /*1c2c*/ 	.word	0x00022cb0
        /*1c30*/ 	.word	0x00000013
        /*1c34*/ 	.word	0x00032400
        /*1c38*/ 	.short	0x010a
        /*1c3a*/ 	.byte	0x3f
	.zero		1


	//   ....[83]....
        /*1c3c*/ 	.word	0x00022d00
        /*1c40*/ 	.word	0x000000ad
        /*1c44*/ 	.word	0x00032430
        /*1c48*/ 	.short	0x010a
        /*1c4a*/ 	.byte	0x3f
	.zero		1


	//   ....[84]....
        /*1c4c*/ 	.word	0x00022d50
        /*1c50*/ 	.word	0x00000013
        /*1c54*/ 	.word	0x00032410
        /*1c58*/ 	.short	0x010a
        /*1c5a*/ 	.byte	0x3f
	.zero		1


	//   ....[85]....
        /*1c5c*/ 	.word	0x00022da0
        /*1c60*/ 	.word	0x000000ad
        /*1c64*/ 	.word	0x00032450
        /*1c68*/ 	.short	0x010a
        /*1c6a*/ 	.byte	0x3f
	.zero		1


	//   ....[86]....
        /*1c6c*/ 	.word	0x00022df0
        /*1c70*/ 	.word	0x000000cd
        /*1c74*/ 	.word	0x00032430
        /*1c78*/ 	.short	0x010a
        /*1c7a*/ 	.byte	0x3f
	.zero		1


	//   ....[87]....
        /*1c7c*/ 	.word	0x00022e40
        /*1c80*/ 	.word	0x000000cd
        /*1c84*/ 	.word	0x00032450
        /*1c88*/ 	.short	0x010a
        /*1c8a*/ 	.byte	0x3f
	.zero		1


	//   ....[88]....
        /*1c8c*/ 	.word	0x00022e90
        /*1c90*/ 	.word	0x000000d8
        /*1c94*/ 	.word	0x00032430
        /*1c98*/ 	.short	0x010a
        /*1c9a*/ 	.byte	0x3f
	.zero		1


	//   ....[89]....
        /*1c9c*/ 	.word	0x00022ee0
        /*1ca0*/ 	.word	0x000000d8
        /*1ca4*/ 	.word	0x00032450
        /*1ca8*/ 	.short	0x010a
        /*1caa*/ 	.byte	0x3f
	.zero		1


	//   ....[90]....
        /*1cac*/ 	.word	0x00023af0
        /*1cb0*/ 	.word	0x00000012
        /*1cb4*/ 	.word	0x00032420
        /*1cb8*/ 	.short	0x010a
        /*1cba*/ 	.byte	0x3f
	.zero		1


	//   ....[91]....
        /*1cbc*/ 	.word	0x00023b40
        /*1cc0*/ 	.word	0x00000003
        /*1cc4*/ 	.word	0x000324a0
        /*1cc8*/ 	.short	0x010a
        /*1cca*/ 	.byte	0x3f
	.zero		1


	//   ....[92]....
        /*1ccc*/ 	.word	0x00023b90
        /*1cd0*/ 	.word	0x00000003
        /*1cd4*/ 	.word	0x000324c0
        /*1cd8*/ 	.short	0x010a
        /*1cda*/ 	.byte	0x3f
	.zero		1


	//   ....[93]....
        /*1cdc*/ 	.word	0x00023be0
        /*1ce0*/ 	.word	0x00000004
        /*1ce4*/ 	.word	0x000324a0
        /*1ce8*/ 	.short	0x010a
        /*1cea*/ 	.byte	0x3f
	.zero		1


	//   ....[94]....
        /*1cec*/ 	.word	0x00023c30
        /*1cf0*/ 	.word	0x00000004
        /*1cf4*/ 	.word	0x000324c0
        /*1cf8*/ 	.short	0x010a
        /*1cfa*/ 	.byte	0x3f
	.zero		1


	//   ....[95]....
        /*1cfc*/ 	.word	0x00023dd0
        /*1d00*/ 	.word	0x00000000
        /*1d04*/ 	.word	0x00032440
        /*1d08*/ 	.short	0x010a
        /*1d0a*/ 	.byte	0x3f
	.zero		1


	//   ....[96]....
        /*1d0c*/ 	.word	0x00025740
        /*1d10*/ 	.word	0x00000012
        /*1d14*/ 	.word	0x00032420
        /*1d18*/ 	.short	0x010a
        /*1d1a*/ 	.byte	0x3f
	.zero		1


	//   ....[97]....
        /*1d1c*/ 	.word	0x00025790
        /*1d20*/ 	.word	0x00000002
        /*1d24*/ 	.word	0x00032460
        /*1d28*/ 	.short	0x010a
        /*1d2a*/ 	.byte	0x3f
	.zero		1


	//   ....[98]....
        /*1d2c*/ 	.word	0x000257e0
        /*1d30*/ 	.word	0x00000002
        /*1d34*/ 	.word	0x00032440
        /*1d38*/ 	.short	0x010a
        /*1d3a*/ 	.byte	0x3f
	.zero		1


	//   ....[99]....
        /*1d3c*/ 	.word	0x00025830
        /*1d40*/ 	.word	0x00000002
        /*1d44*/ 	.word	0x00032460
        /*1d48*/ 	.short	0x010a
        /*1d4a*/ 	.byte	0x3f
	.zero		1


	//   ....[100]....
        /*1d4c*/ 	.word	0x00025880
        /*1d50*/ 	.word	0x00000003
        /*1d54*/ 	.word	0x00032440
        /*1d58*/ 	.short	0x010a
        /*1d5a*/ 	.byte	0x3f
	.zero		1


	//   ....[101]....
        /*1d5c*/ 	.word	0x000258d0
        /*1d60*/ 	.word	0x00000003
        /*1d64*/ 	.word	0x00032460
        /*1d68*/ 	.short	0x010a
        /*1d6a*/ 	.byte	0x3f
	.zero		1


	//   ....[102]....
        /*1d6c*/ 	.word	0x00025920
        /*1d70*/ 	.word	0x00000003
        /*1d74*/ 	.word	0x00032440
        /*1d78*/ 	.short	0x010a
        /*1d7a*/ 	.byte	0x3f
	.zero		1


	//   ....[103]....
        /*1d7c*/ 	.word	0x00025970
        /*1d80*/ 	.word	0x00000003
        /*1d84*/ 	.word	0x00032460
        /*1d88*/ 	.short	0x010a
        /*1d8a*/ 	.byte	0x3f
	.zero		1


	//   ....[104]....
        /*1d8c*/ 	.word	0x000264f0
        /*1d90*/ 	.word	0x00000000
        /*1d94*/ 	.word	0x00032420
        /*1d98*/ 	.short	0x010a
        /*1d9a*/ 	.byte	0x3f
	.zero		1


	//   ....[105]....
        /*1d9c*/ 	.word	0x00026690
        /*1da0*/ 	.word	0x00000006
        /*1da4*/ 	.word	0x00000000
        /*1da8*/ 	.short	0x010a
        /*1daa*/ 	.byte	0x3f
	.zero		1


	//   ....[106]....
        /*1dac*/ 	.word	0x000266e0
        /*1db0*/ 	.word	0x00000007
        /*1db4*/ 	.word	0x00000000
        /*1db8*/ 	.short	0x010a
        /*1dba*/ 	.byte	0x3f
	.zero		1


	//   ....[107]....
        /*1dbc*/ 	.word	0x00026730
        /*1dc0*/ 	.word	0x00000004
        /*1dc4*/ 	.word	0x00000000
        /*1dc8*/ 	.short	0x010a
        /*1dca*/ 	.byte	0x3f
	.zero		1


	//----- nvinfo : EIATTR_NUM_MBARRIERS
	.align		4
.L_651:
        /*1dcc*/ 	.byte	0x03, 0x38
        /*1dce*/ 	.short	0x0017


	//----- nvinfo : EIATTR_EXIT_INSTR_OFFSETS
	.align		4
        /*1dd0*/ 	.byte	0x04, 0x1c
        /*1dd2*/ 	.short	(.L_653 - .L_652)


	//   ....[0]....
.L_652:
        /*1dd4*/ 	.word	0x00022140


	//----- nvinfo : EIATTR_MAX_THREADS
	.align		4
.L_653:
        /*1dd8*/ 	.byte	0x04, 0x05
        /*1dda*/ 	.short	(.L_655 - .L_654)
.L_654:
        /*1ddc*/ 	.word	0x00000180
        /*1de0*/ 	.word	0x00000001
        /*1de4*/ 	.word	0x00000001


	//----- nvinfo : EIATTR_CRS_STACK_SIZE
	.align		4
.L_655:
        /*1de8*/ 	.byte	0x04, 0x1e
        /*1dea*/ 	.short	(.L_657 - .L_656)
.L_656:
        /*1dec*/ 	.word	0x00000000


	//----- nvinfo : EIATTR_CBANK_PARAM_SIZE
	.align		4
.L_657:
        /*1df0*/ 	.byte	0x03, 0x19
        /*1df2*/ 	.short	0x0bf0


	//----- nvinfo : EIATTR_PARAM_CBANK
	.align		4
        /*1df4*/ 	.byte	0x04, 0x0a
        /*1df6*/ 	.short	(.L_659 - .L_658)
	.align		4
.L_658:
        /*1df8*/ 	.word	index@(.nv.constant0._ZN7cutlass13device_kernelIN5flash11enable_sm90INS1_16FlashAttnFwdSm90INS1_25CollectiveMainloopFwdSm90ILi2EN4cute5tupleIJNS5_1CILi1EEES8_S8_EEENS6_IJNS7_ILi128EEENS7_ILi96EEENS7_ILi64EEEEEELi256ENS_10bfloat16_tEfNS_4arch4Sm90ELb1ELb0ELb0ELb1ELb0ELb1ELb1ELb1ELb0ELb1ELb1ELb0EEENS1_21CollectiveEpilogueFwdINS6_IJSA_NS7_ILi256EEESB_EEES9_SE_SG_Li256ELb1ELb1ELb1ELb0EEENS1_36VarlenDynamicPersistentTileSchedulerILi128ELi96ELi256ELi128ELb1ELb1ELb1ELb1ELb1ELb1EEEEEEEEEvNT_6ParamsE)
        /*1dfc*/ 	.short	0x0210
        /*1dfe*/ 	.short	0x0bf0


	//----- nvinfo : EIATTR_SW_WAR
	.align		4
.L_659:
        /*1e00*/ 	.byte	0x04, 0x36
        /*1e02*/ 	.short	(.L_661 - .L_660)
.L_660:
        /*1e04*/ 	.word	0x00000008
.L_661:


//--------------------- .nv.callgraph             --------------------------
	.section	.nv.callgraph,"",@"SHT_CUDA_CALLGRAPH"
	.align	4
	.sectionentsize	8
	.align		4
        /*0000*/ 	.word	0x00000000
	.align		4
        /*0004*/ 	.word	0xffffffff
	.align		4
        /*0008*/ 	.word	index@(_ZN7cutlass13device_kernelIN5flash11enable_sm90INS1_16FlashAttnFwdSm90INS1_25CollectiveMainloopFwdSm90ILi2EN4cute5tupleIJNS5_1CILi1EEES8_S8_EEENS6_IJNS7_ILi128EEENS7_ILi96EEENS7_ILi64EEEEEELi256ENS_10bfloat16_tEfNS_4arch4Sm90ELb0ELb0ELb0ELb0ELb0ELb0ELb0ELb1ELb0ELb1ELb1ELb0EEENS1_21CollectiveEpilogueFwdINS6_IJSA_NS7_ILi256EEESB_EEES9_SE_SG_Li256ELb0ELb1ELb1ELb0EEENS1_19SingleTileSchedulerILb0ELb1ELb1ELi128EEEEEEEEEvNT_6ParamsE)
	.align		4
        /*000c*/ 	.word	index@(__assertfail)
	.align		4
        /*0010*/ 	.word	index@(_ZN7cutlass13device_kernelIN5flash11enable_sm90INS1_16FlashAttnFwdSm90INS1_25CollectiveMainloopFwdSm90ILi2EN4cute5tupleIJNS5_1CILi1EEES8_S8_EEENS6_IJNS7_ILi128EEENS7_ILi96EEENS7_ILi64EEEEEELi256ENS_10bfloat16_tEfNS_4arch4Sm90ELb0ELb0ELb0ELb0ELb0ELb0ELb1ELb1ELb0ELb1ELb1ELb0EEENS1_21CollectiveEpilogueFwdINS6_IJSA_NS7_ILi256EEESB_EEES9_SE_SG_Li256ELb0ELb1ELb1ELb0EEENS1_19SingleTileSchedulerILb0ELb1ELb1ELi128EEEEEEEEEvNT_6ParamsE)
	.align		4
        /*0014*/ 	.word	index@(__assertfail)
	.align		4
        /*0018*/ 	.word	index@(_ZN7cutlass13device_kernelIN5flash11enable_sm90INS1_16FlashAttnFwdSm90INS1_25CollectiveMainloopFwdSm90ILi2EN4cute5tupleIJNS5_1CILi1EEES8_S8_EEENS6_IJNS7_ILi128EEENS7_ILi96EEENS7_ILi64EEEEEELi256ENS_10bfloat16_tEfNS_4arch4Sm90ELb0ELb0ELb0ELb1ELb0ELb0ELb0ELb1ELb0ELb1ELb1ELb0EEENS1_21CollectiveEpilogueFwdINS6_IJSA_NS7_ILi256EEESB_EEES9_SE_SG_Li256ELb1ELb1ELb1ELb0EEENS1_36VarlenDynamicPersistentTileSchedulerILi128ELi96ELi256ELi128ELb1ELb1ELb1ELb0ELb1ELb1EEEEEEEEEvNT_6ParamsE)
	.align		4
        /*001c*/ 	.word	index@(__assertfail)
	.align		4
        /*0020*/ 	.word	index@(_ZN7cutlass13device_kernelIN5flash11enable_sm90INS1_16FlashAttnFwdSm90INS1_25CollectiveMainloopFwdSm90ILi2EN4cute5tupleIJNS5_1CILi1EEES8_S8_EEENS6_IJNS7_ILi128EEENS7_ILi96EEENS7_ILi64EEEEEELi256ENS_10bfloat16_tEfNS_4arch4Sm90ELb0ELb0ELb0ELb1ELb0ELb1ELb0ELb1ELb0ELb1ELb1ELb0EEENS1_21CollectiveEpilogueFwdINS6_IJSA_NS7_ILi256EEESB_EEES9_SE_SG_Li256ELb1ELb1ELb1ELb0EEENS1_36VarlenDynamicPersistentTileSchedulerILi128ELi96ELi256ELi128ELb1ELb1ELb1ELb0ELb1ELb1EEEEEEEEEvNT_6ParamsE)
	.align		4
        /*0024*/ 	.word	index@(__assertfail)
	.align		4
        /*0028*/ 	.word	index@(_ZN7cutlass13device_kernelIN5flash11enable_sm90INS1_16FlashAttnFwdSm90INS1_25CollectiveMainloopFwdSm90ILi2EN4cute5tupleIJNS5_1CILi1EEES8_S8_EEENS6_IJNS7_ILi128EEENS7_ILi96EEENS7_ILi64EEEEEELi256ENS_10bfloat16_tEfNS_4arch4Sm90ELb0ELb0ELb0ELb1ELb0ELb0ELb1ELb1ELb0ELb1ELb1ELb0EEENS1_21CollectiveEpilogueFwdINS6_IJSA_NS7_ILi256EEESB_EEES9_SE_SG_Li256ELb1ELb1ELb1ELb0EEENS1_36VarlenDynamicPersistentTileSchedulerILi128ELi96ELi256ELi128ELb1ELb1ELb1ELb0ELb1ELb1EEEEEEEEEvNT_6ParamsE)
	.align		4
        /*002c*/ 	.word	index@(__assertfail)
	.align		4
        /*0030*/ 	.word	index@(_ZN7cutlass13device_kernelIN5flash11enable_sm90INS1_16FlashAttnFwdSm90INS1_25CollectiveMainloopFwdSm90ILi2EN4cute5tupleIJNS5_1CILi1EEES8_S8_EEENS6_IJNS7_ILi128EEENS7_ILi96EEENS7_ILi64EEEEEELi256ENS_10bfloat16_tEfNS_4arch4Sm90ELb0ELb0ELb0ELb1ELb0ELb1ELb1ELb1ELb0ELb1ELb1ELb0EEENS1_21CollectiveEpilogueFwdINS6_IJSA_NS7_ILi256EEESB_EEES9_SE_SG_Li256ELb1ELb1ELb1ELb0EEENS1_36VarlenDynamicPersistentTileSchedulerILi128ELi96ELi256ELi128ELb1ELb1ELb1ELb0ELb1ELb1EEEEEEEEEvNT_6ParamsE)
	.align		4
        /*0034*/ 	.word	index@(__assertfail)
	.align		4
        /*0038*/ 	.word	index@(_ZN7cutlass13device_kernelIN5flash11enable_sm90INS1_16FlashAttnFwdSm90INS1_25CollectiveMainloopFwdSm90ILi2EN4cute5tupleIJNS5_1CILi1EEES8_S8_EEENS6_IJNS7_ILi128EEENS7_ILi96EEENS7_ILi64EEEEEELi256ENS_10bfloat16_tEfNS_4arch4Sm90ELb0ELb1ELb0ELb0ELb0ELb0ELb0ELb1ELb0ELb1ELb1ELb0EEENS1_21CollectiveEpilogueFwdINS6_IJSA_NS7_ILi256EEESB_EEES9_SE_SG_Li256ELb0ELb1ELb1ELb0EEENS1_19SingleTileSchedulerILb0ELb1ELb1ELi128EEEEEEEEEvNT_6ParamsE)
	.align		4
        /*003c*/ 	.word	index@(__assertfail)
	.align		4
        /*0040*/ 	.word	index@(_ZN7cutlass13device_kernelIN5flash11enable_sm90INS1_16FlashAttnFwdSm90INS1_25CollectiveMainloopFwdSm90ILi2EN4cute5tupleIJNS5_1CILi1EEES8_S8_EEENS6_IJNS7_ILi128EEENS7_ILi96EEENS7_ILi64EEEEEELi256ENS_10bfloat16_tEfNS_4arch4Sm90ELb0ELb1ELb0ELb0ELb0ELb0ELb1ELb1ELb0ELb1ELb1ELb0EEENS1_21CollectiveEpilogueFwdINS6_IJSA_NS7_ILi256EEESB_EEES9_SE_SG_Li256ELb0ELb1ELb1ELb0EEENS1_19SingleTileSchedulerILb0ELb1ELb1ELi128EEEEEEEEEvNT_6ParamsE)
	.align		4
        /*0044*/ 	.word	index@(__assertfail)
	.align		4
        /*0048*/ 	.word	index@(_ZN7cutlass13device_kernelIN5flash11enable_sm90INS1_16FlashAttnFwdSm90INS1_25CollectiveMainloopFwdSm90ILi2EN4cute5tupleIJNS5_1CILi1EEES8_S8_EEENS6_IJNS7_ILi128EEENS7_ILi96EEENS7_ILi64EEEEEELi256ENS_10bfloat16_tEfNS_4arch4Sm90ELb0ELb1ELb0ELb1ELb0ELb0ELb0ELb1ELb0ELb1ELb1ELb0EEENS1_21CollectiveEpilogueFwdINS6_IJSA_NS7_ILi256EEESB_EEES9_SE_SG_Li256ELb1ELb1ELb1ELb0EEENS1_36VarlenDynamicPersistentTileSchedulerILi128ELi96ELi256ELi128ELb1ELb1ELb1ELb1ELb0ELb1EEEEEEEEEvNT_6ParamsE)
	.align		4
        /*004c*/ 	.word	index@(__assertfail)
	.align		4
        /*0050*/ 	.word	index@(_ZN7cutlass13device_kernelIN5flash11enable_sm90INS1_16FlashAttnFwdSm90INS1_25CollectiveMainloopFwdSm90ILi2EN4cute5tupleIJNS5_1CILi1EEES8_S8_EEENS6_IJNS7_ILi128EEENS7_ILi96EEENS7_ILi64EEEEEELi256ENS_10bfloat16_tEfNS_4arch4Sm90ELb0ELb1ELb0ELb1ELb0ELb1ELb0ELb1ELb0ELb1ELb1ELb0EEENS1_21CollectiveEpilogueFwdINS6_IJSA_NS7_ILi256EEESB_EEES9_SE_SG_Li256ELb1ELb1ELb1ELb0EEENS1_36VarlenDynamicPersistentTileSchedulerILi128ELi96ELi256ELi128ELb1ELb1ELb1ELb1ELb0ELb1EEEEEEEEEvNT_6ParamsE)
	.align		4
        /*0054*/ 	.word	index@(__assertfail)
	.align		4
        /*0058*/ 	.word	index@(_ZN7cutlass13device_kernelIN5flash11enable_sm90INS1_16FlashAttnFwdSm90INS1_25CollectiveMainloopFwdSm90ILi2EN4cute5tupleIJNS5_1CILi1EEES8_S8_EEENS6_IJNS7_ILi128EEENS7_ILi96EEENS7_ILi64EEEEEELi256ENS_10bfloat16_tEfNS_4arch4Sm90ELb0ELb1ELb0ELb1ELb0ELb0ELb1ELb1ELb0ELb1ELb1ELb0EEENS1_21CollectiveEpilogueFwdINS6_IJSA_NS7_ILi256EEESB_EEES9_SE_SG_Li256ELb1ELb1ELb1ELb0EEENS1_36VarlenDynamicPersistentTileSchedulerILi128ELi96ELi256ELi128ELb1ELb1ELb1ELb1ELb0ELb1EEEEEEEEEvNT_6ParamsE)
	.align		4
        /*005c*/ 	.word	index@(__assertfail)
	.align		4
        /*0060*/ 	.word	index@(_ZN7cutlass13device_kernelIN5flash11enable_sm90INS1_16FlashAttnFwdSm90INS1_25CollectiveMainloopFwdSm90ILi2EN4cute5tupleIJNS5_1CILi1EEES8_S8_EEENS6_IJNS7_ILi128EEENS7_ILi96EEENS7_ILi64EEEEEELi256ENS_10bfloat16_tEfNS_4arch4Sm90ELb0ELb1ELb0ELb1ELb0ELb1ELb1ELb1ELb0ELb1ELb1ELb0EEENS1_21CollectiveEpilogueFwdINS6_IJSA_NS7_ILi256EEESB_EEES9_SE_SG_Li256ELb1ELb1ELb1ELb0EEENS1_36VarlenDynamicPersistentTileSchedulerILi128ELi96ELi256ELi128ELb1ELb1ELb1ELb1ELb0ELb1EEEEEEEEEvNT_6ParamsE)
	.align		4
        /*0064*/ 	.word	index@(__assertfail)
	.align		4
        /*0068*/ 	.word	index@(_ZN7cutlass13device_kernelIN5flash11enable_sm90INS1_16FlashAttnFwdSm90INS1_25CollectiveMainloopFwdSm90ILi2EN4cute5tupleIJNS5_1CILi1EEES8_S8_EEENS6_IJNS7_ILi128EEENS7_ILi96EEENS7_ILi64EEEEEELi256ENS_10bfloat16_tEfNS_4arch4Sm90ELb1ELb0ELb0ELb0ELb0ELb0ELb0ELb1ELb0ELb1ELb1ELb0EEENS1_21CollectiveEpilogueFwdINS6_IJSA_NS7_ILi256EEESB_EEES9_SE_SG_Li256ELb0ELb1ELb1ELb0EEENS1_19SingleTileSchedulerILb0ELb1ELb1ELi128EEEEEEEEEvNT_6ParamsE)
	.align		4
        /*006c*/ 	.word	index@(__assertfail)
	.align		4
        /*0070*/ 	.word	index@(_ZN7cutlass13device_kernelIN5flash11enable_sm90INS1_16FlashAttnFwdSm90INS1_25CollectiveMainloopFwdSm90ILi2EN4cute5tupleIJNS5_1CILi1EEES8_S8_EEENS6_IJNS7_ILi128EEENS7_ILi96EEENS7_ILi64EEEEEELi256ENS_10bfloat16_tEfNS_4arch4Sm90ELb1ELb0ELb0ELb0ELb0ELb0ELb1ELb1ELb0ELb1ELb1ELb0EEENS1_21CollectiveEpilogueFwdINS6_IJSA_NS7_ILi256EEESB_EEES9_SE_SG_Li256ELb0ELb1ELb1ELb0EEENS1_19SingleTileSchedulerILb0ELb1ELb1ELi128EEEEEEEEEvNT_6ParamsE)
	.align		4
        /*0074*/ 	.word	index@(__assertfail)
	.align		4
        /*0078*/ 	.word	index@(_ZN7cutlass13device_kernelIN5flash11enable_sm90INS1_16FlashAttnFwdSm90INS1_25CollectiveMainloopFwdSm90ILi2EN4cute5tupleIJNS5_1CILi1EEES8_S8_EEENS6_IJNS7_ILi128EEENS7_ILi96EEENS7_ILi64EEEEEELi256ENS_10bfloat16_tEfNS_4arch4Sm90ELb1ELb0ELb0ELb1ELb0ELb0ELb0ELb1ELb0ELb1ELb1ELb0EEENS1_21CollectiveEpilogueFwdINS6_IJSA_NS7_ILi256EEESB_EEES9_SE_SG_Li256ELb1ELb1ELb1ELb0EEENS1_36VarlenDynamicPersistentTileSchedulerILi128ELi96ELi256ELi128ELb1ELb1ELb1ELb1ELb1ELb1EEEEEEEEEvNT_6ParamsE)
	.align		4
        /*007c*/ 	.word	index@(__assertfail)
	.align		4
        /*0080*/ 	.word	index@(_ZN7cutlass13device_kernelIN5flash11enable_sm90INS1_16FlashAttnFwdSm90INS1_25CollectiveMainloopFwdSm90ILi2EN4cute5tupleIJNS5_1CILi1EEES8_S8_EEENS6_IJNS7_ILi128EEENS7_ILi96EEENS7_ILi64EEEEEELi256ENS_10bfloat16_tEfNS_4arch4Sm90ELb1ELb0ELb0ELb1ELb0ELb1ELb0ELb1ELb0ELb1ELb1ELb0EEENS1_21CollectiveEpilogueFwdINS6_IJSA_NS7_ILi256EEESB_EEES9_SE_SG_Li256ELb1ELb1ELb1ELb0EEENS1_36VarlenDynamicPersistentTileSchedulerILi128ELi96ELi256ELi128ELb1ELb1ELb1ELb1ELb1ELb1EEEEEEEEEvNT_6ParamsE)
	.align		4
        /*0084*/ 	.word	index@(__assertfail)
	.align		4
        /*0088*/ 	.word	index@(_ZN7cutlass13device_kernelIN5flash11enable_sm90INS1_16FlashAttnFwdSm90INS1_25CollectiveMainloopFwdSm90ILi2EN4cute5tupleIJNS5_1CILi1EEES8_S8_EEENS6_IJNS7_ILi128EEENS7_ILi96EEENS7_ILi64EEEEEELi256ENS_10bfloat16_tEfNS_4arch4Sm90ELb1ELb0ELb0ELb1ELb0ELb0ELb1ELb1ELb0ELb1ELb1ELb0EEENS1_21CollectiveEpilogueFwdINS6_IJSA_NS7_ILi256EEESB_EEES9_SE_SG_Li256ELb1ELb1ELb1ELb0EEENS1_36VarlenDynamicPersistentTileSchedulerILi128ELi96ELi256ELi128ELb1ELb1ELb1ELb1ELb1ELb1EEEEEEEEEvNT_6ParamsE)
	.align		4
        /*008c*/ 	.word	index@(__assertfail)
	.align		4
        /*0090*/ 	.word	index@(_ZN7cutlass13device_kernelIN5flash11enable_sm90INS1_16FlashAttnFwdSm90INS1_25CollectiveMainloopFwdSm90ILi2EN4cute5tupleIJNS5_1CILi1EEES8_S8_EEENS6_IJNS7_ILi128EEENS7_ILi96EEENS7_ILi64EEEEEELi256ENS_10bfloat16_tEfNS_4arch4Sm90ELb1ELb0ELb0ELb1ELb0ELb1ELb1ELb1ELb0ELb1ELb1ELb0EEENS1_21CollectiveEpilogueFwdINS6_IJSA_NS7_ILi256EEESB_EEES9_SE_SG_Li256ELb1ELb1ELb1ELb0EEENS1_36VarlenDynamicPersistentTileSchedulerILi128ELi96ELi256ELi128ELb1ELb1ELb1ELb1ELb1ELb1EEEEEEEEEvNT_6ParamsE)
	.align		4
        /*0094*/ 	.word	index@(__assertfail)
	.align		4
        /*0098*/ 	.word	0x00000000
	.align		4
        /*009c*/ 	.word	0xfffffffe
	.align		4
        /*00a0*/ 	.word	0x00000000
	.align		4
        /*00a4*/ 	.word	0xfffffffd
	.align		4
        /*00a8*/ 	.word	0x00000000
	.align		4
        /*00ac*/ 	.word	0xfffffffc


//--------------------- .nv.constant4             --------------------------
	.section	.nv.constant4,"a",@progbits
	.align	8
	.align		8
.nv.constant4:
        /*0000*/ 	.dword	__assertfail
	.align		8
        /*0008*/ 	.dword	__unnamed_1
	.align		8
        /*0010*/ 	.dword	__unnamed_2
	.align		8
        /*0018*/ 	.dword	__unnamed_3
	.align		8
        /*0020*/ 	.dword	__unnamed_4
	.align		8
        /*0028*/ 	.dword	__unnamed_5
	.align		8
        /*0030*/ 	.dword	__unnamed_6
	.align		8
        /*0038*/ 	.dword	__unnamed_7
	.align		8
        /*0040*/ 	.dword	_ZN75_INTERNAL_fdad60e4_39_flash_fwd_hdim64_256_bf16_split_sm90_cu_a6473388_33964cuda3std3__45__cpo5beginE
	.align		8
        /*0048*/ 	.dword	_ZN75_INTERNAL_fdad60e4_39_flash_fwd_hdim64_256_bf16_split_sm90_cu_a6473388_33964cuda3std3__45__cpo3endE
	.align		8
        /*0050*/ 	.dword	_ZN75_INTERNAL_fdad60e4_39_flash_fwd_hdim64_256_bf16_split_sm90_cu_a6473388_33964cuda3std3__45__cpo6cbeginE
	.align		8
        /*0058*/ 	.dword	_ZN75_INTERNAL_fdad60e4_39_flash_fwd_hdim64_256_bf16_split_sm90_cu_a6473388_33964cuda3std3__45__cpo4cendE
	.align		8
        /*0060*/ 	.dword	_ZN75_INTERNAL_fdad60e4_39_flash_fwd_hdim64_256_bf16_split_sm90_cu_a6473388_33964cuda3std3__477_GLOBAL__N__fdad60e4_39_flash_fwd_hdim64_256_bf16_split_sm90_cu_a6473388_33966ignoreE
	.align		8
        /*0068*/ 	.dword	_ZN75_INTERNAL_fdad60e4_39_flash_fwd_hdim64_256_bf16_split_sm90_cu_a6473388_33964cuda3std3__419piecewise_constructE
	.align		8
        /*0070*/ 	.dword	_ZN75_INTERNAL_fdad60e4_39_flash_fwd_hdim64_256_bf16_split_sm90_cu_a6473388_33964cuda3std3__48in_placeE
	.align		8
        /*0078*/ 	.dword	_ZN75_INTERNAL_fdad60e4_39_flash_fwd_hdim64_256_bf16_split_sm90_cu_a6473388_33964cuda3std6ranges3__45__cpo4swapE
	.align		8
        /*0080*/ 	.dword	_ZN75_INTERNAL_fdad60e4_39_flash_fwd_hdim64_256_bf16_split_sm90_cu_a6473388_33964cuda3std6ranges3__45__cpo9iter_moveE
	.align		8
        /*0088*/ 	.dword	_ZN75_INTERNAL_fdad60e4_39_flash_fwd_hdim64_256_bf16_split_sm90_cu_a6473388_33964cute7productE
	.align		8
        /*0090*/ 	.dword	_ZN75_INTERNAL_fdad60e4_39_flash_fwd_hdim64_256_bf16_split_sm90_cu_a6473388_33964cute1_E
	.align		8
        /*0098*/ 	.dword	$str$20
	.align		8
        /*00a0*/ 	.dword	$str$21


//--------------------- .text._ZN7cutlass13device_kernelIN5flash11enable_sm90INS1_16FlashAttnFwdSm90INS1_25CollectiveMainloopFwdSm90ILi2EN4cute5tupleIJNS5_1CILi1EEES8_S8_EEENS6_IJNS7_ILi128EEENS7_ILi96EEENS7_ILi64EEEEEELi256ENS_10bfloat16_tEfNS_4arch4Sm90ELb0ELb0ELb0ELb0ELb0ELb0ELb0ELb1ELb0ELb1ELb1ELb0EEENS1_21CollectiveEpilogueFwdINS6_IJSA_NS7_ILi256EEESB_EEES9_SE_SG_Li256ELb0ELb1ELb1ELb0EEENS1_19SingleTileSchedulerILb0ELb1ELb1ELi128EEEEEEEEEvNT_6ParamsE --------------------------
	.section	.text._ZN7cutlass13device_kernelIN5flash11enable_sm90INS1_16FlashAttnFwdSm90INS1_25CollectiveMainloopFwdSm90ILi2EN4cute5tupleIJNS5_1CILi1EEES8_S8_EEENS6_IJNS7_ILi128EEENS7_ILi96EEENS7_ILi64EEEEEELi256ENS_10bfloat16_tEfNS_4arch4Sm90ELb0ELb0ELb0ELb0ELb0ELb0ELb0ELb1ELb0ELb1ELb1ELb0EEENS1_21CollectiveEpilogueFwdINS6_IJSA_NS7_ILi256EEESB_EEES9_SE_SG_Li256ELb0ELb1ELb1ELb0EEENS1_19SingleTileSchedulerILb0ELb1ELb1ELi128EEEEEEEEEvNT_6ParamsE,"ax",@progbits
	.align	128
.text._ZN7cutlass13device_kernelIN5flash11enable_sm90INS1_16FlashAttnFwdSm90INS1_25CollectiveMainloopFwdSm90ILi2EN4cute5tupleIJNS5_1CILi1EEES8_S8_EEENS6_IJNS7_ILi128EEENS7_ILi96EEENS7_ILi64EEEEEELi256ENS_10bfloat16_tEfNS_4arch4Sm90ELb0ELb0ELb0ELb0ELb0ELb0ELb0ELb1ELb0ELb1ELb1ELb0EEENS1_21CollectiveEpilogueFwdINS6_IJSA_NS7_ILi256EEESB_EEES9_SE_SG_Li256ELb0ELb1ELb1ELb0EEENS1_19SingleTileSchedulerILb0ELb1ELb1ELi128EEEEEEEEEvNT_6ParamsE:
        .type           _ZN7cutlass13device_kernelIN5flash11enable_sm90INS1_16FlashAttnFwdSm90INS1_25CollectiveMainloopFwdSm90ILi2EN4cute5tupleIJNS5_1CILi1EEES8_S8_EEENS6_IJNS7_ILi128EEENS7_ILi96EEENS7_ILi64EEEEEELi256ENS_10bfloat16_tEfNS_4arch4Sm90ELb0ELb0ELb0ELb0ELb0ELb0ELb0ELb1ELb0ELb1ELb1ELb0EEENS1_21CollectiveEpilogueFwdINS6_IJSA_NS7_ILi256EEESB_EEES9_SE_SG_Li256ELb0ELb1ELb1ELb0EEENS1_19SingleTileSchedulerILb0ELb1ELb1ELi128EEEEEEEEEvNT_6ParamsE,@function
        .size           _ZN7cutlass13device_kernelIN5flash11enable_sm90INS1_16FlashAttnFwdSm90INS1_25CollectiveMainloopFwdSm90ILi2EN4cute5tupleIJNS5_1CILi1EEES8_S8_EEENS6_IJNS7_ILi128EEENS7_ILi96EEENS7_ILi64EEEEEELi256ENS_10bfloat16_tEfNS_4arch4Sm90ELb0ELb0ELb0ELb0ELb0ELb0ELb0ELb1ELb0ELb1ELb1ELb0EEENS1_21CollectiveEpilogueFwdINS6_IJSA_NS7_ILi256EEESB_EEES9_SE_SG_Li256ELb0ELb1ELb1ELb0EEENS1_19SingleTileSchedulerILb0ELb1ELb1ELi128EEEEEEEEEvNT_6ParamsE,(.L_x_6128 - _ZN7cutlass13device_kernelIN5flash11enable_sm90INS1_16FlashAttnFwdSm90INS1_25CollectiveMainloopFwdSm90ILi2EN4cute5tupleIJNS5_1CILi1EEES8_S8_EEENS6_IJNS7_ILi128EEENS7_ILi96EEENS7_ILi64EEEEEELi256ENS_10bfloat16_tEfNS_4arch4Sm90ELb0ELb0ELb0ELb0ELb0ELb0ELb0ELb1ELb0ELb1ELb1ELb0EEENS1_21CollectiveEpilogueFwdINS6_IJSA_NS7_ILi256EEESB_EEES9_SE_SG_Li256ELb0ELb1ELb1ELb0EEENS1_19SingleTileSchedulerILb0ELb1ELb1ELi128EEEEEEEEEvNT_6ParamsE)
        .other          _ZN7cutlass13device_kernelIN5flash11enable_sm90INS1_16FlashAttnFwdSm90INS1_25CollectiveMainloopFwdSm90ILi2EN4cute5tupleIJNS5_1CILi1EEES8_S8_EEENS6_IJNS7_ILi128EEENS7_ILi96EEENS7_ILi64EEEEEELi256ENS_10bfloat16_tEfNS_4arch4Sm90ELb0ELb0ELb0ELb0ELb0ELb0ELb0ELb1ELb0ELb1ELb1ELb0EEENS1_21CollectiveEpilogueFwdINS6_IJSA_NS7_ILi256EEESB_EEES9_SE_SG_Li256ELb0ELb1ELb1ELb0EEENS1_19SingleTileSchedulerILb0ELb1ELb1ELi128EEEEEEEEEvNT_6ParamsE,@"STO_CUDA_ENTRY STV_DEFAULT"
_ZN7cutlass13device_kernelIN5flash11enable_sm90INS1_16FlashAttnFwdSm90INS1_25CollectiveMainloopFwdSm90ILi2EN4cute5tupleIJNS5_1CILi1EEES8_S8_EEENS6_IJNS7_ILi128EEENS7_ILi96EEENS7_ILi64EEEEEELi256ENS_10bfloat16_tEfNS_4arch4Sm90ELb0ELb0ELb0ELb0ELb0ELb0ELb0ELb1ELb0ELb1ELb1ELb0EEENS1_21CollectiveEpilogueFwdINS6_IJSA_NS7_ILi256EEESB_EEES9_SE_SG_Li256ELb0ELb1ELb1ELb0EEENS1_19SingleTileSchedulerILb0ELb1ELb1ELi128EEEEEEEEEvNT_6ParamsE:
[----:B------:R-:W0:Y:S02]  /*0000*/  LDC R1, c[0x0][0x28] ;  /* 0x00000a00ff017b82 */ /* 0x000e240000000800 */
[----:B0-----:R-:W-:Y:S01]  /*0010*/  VIADD R1, R1, 0xfffffff0 ;  /* 0xfffffff001017836 */ /* 0x001fe20000000000 */
[----:B------:R-:W0:Y:S01]  /*0020*/  S2R R3, SR_TID.X ;  /* 0x0000000000037919 */ /* 0x000e220000002100 */
[----:B------:R-:W-:Y:S01]  /*0030*/  ELECT P0, URZ, PT ;  /* 0x00000000003f782f */ /* 0x000fe20003800000 */
[----:B------:R-:W-:Y:S01]  /*0040*/  BSSY B0, `(.L_x_0) ;  /* 0x000000e000007945 */ /* 0x000fe20003800000 */
[----:B0-----:R-:W-:-:S05]  /*0050*/  SHF.R.U32.HI R0, RZ, 0x5, R3 ;  /* 0x00000005ff007819 */ /* 0x001fca0000011603 */
[----:B------:R-:W0:Y:S02]  /*0060*/  SHFL.IDX PT, R2, R0, RZ, 0x1f ;  /* 0x00001fff00027589 */ /* 0x000e2400000e0000 */
[----:B0-----:R-:W-:Y:S02]  /*0070*/  ISETP.EQ.AND P0, PT, R2, RZ, P0 ;  /* 0x000000ff0200720c */ /* 0x001fe40000702270 */
[----:B------:R-:W-:-:S11]  /*0080*/  SHF.R.U32.HI R2, RZ, 0x7, R3 ;  /* 0x00000007ff027819 */ /* 0x000fd60000011603 */
[----:B------:R-:W-:Y:S05]  /*0090*/  @!P0 BRA `(.L_x_1) ;  /* 0x0000000000208947 */ /* 0x000fea0003800000 */
[----:B------:R-:W-:Y:S02]  /*00a0*/  ULDC.64 UR4, c[0x0][0x198] ;  /* 0x0000660000047ab9 */ /* 0x000fe40000000a00 */
[----:B------:R-:W-:Y:S02]  /*00b0*/  UIADD3 UR6, UP0, UR4, 0x370, URZ ;  /* 0x0000037004067890 */ /* 0x000fe4000ff1e03f */
[----:B------:R-:W-:Y:S02]  /*00c0*/  UIADD3 UR4, UP1, UR4, 0x470, URZ ;  /* 0x0000047004047890 */ /* 0x000fe4000ff3e03f */
[----:B------:R-:W-:Y:S02]  /*00d0*/  UIADD3.X UR7, URZ, UR5, URZ, UP0, !UPT ;  /* 0x000000053f077290 */ /* 0x000fe400087fe43f */
[----:B------:R-:W-:-:S07]  /*00e0*/  UIADD3.X UR5, URZ, UR5, URZ, UP1, !UPT ;  /* 0x000000053f057290 */ /* 0x000fce0008ffe43f */
[----:B------:R0:W-:Y:S02]  /*00f0*/  UTMACCTL.PF [UR6] ;  /* 0x00000000060079b9 */ /* 0x0001e40008040000 */
[----:B------:R0:W-:Y:S02]  /*0100*/  UTMACCTL.PF [UR4] ;  /* 0x00000000040079b9 */ /* 0x0001e40008040000 */
[----:B0-----:R-:W-:Y:S01]  /*0110*/  NOP ;  /* 0x0000000000007918 */ /* 0x001fe20000000000 */
.L_x_1:
[----:B------:R-:W-:Y:S05]  /*0120*/  BSYNC B0 ;  /* 0x0000000000007941 */ /* 0x000fea0003800000 */
.L_x_0:
[----:B------:R-:W-:Y:S01]  /*0130*/  VOTEU.ANY UP0, P0 ;  /* 0x00000000003f7886 */ /* 0x000fe20000000100 */
[----:B------:R-:W0:Y:S01]  /*0140*/  SHFL.IDX PT, R4, R2, RZ, 0x1f ;  /* 0x00001fff02047589 */ /* 0x000e2200000e0000 */
[----:B------:R-:W-:Y:S01]  /*0150*/  UMOV UR4, 0x80 ;  /* 0x0000008000047882 */ /* 0x000fe20000000000 */
[----:B------:R-:W-:Y:S01]  /*0160*/  UMOV UR7, 0x100 ;  /* 0x0000010000077882 */ /* 0x000fe20000000000 */
[----:B------:R-:W-:Y:S01]  /*0170*/  VOTEU.ANY UP1, P0 ;  /* 0x00000000003f7886 */ /* 0x000fe20000020100 */
[----:B------:R-:W1:Y:S01]  /*0180*/  @UP0 S2UR UR8, SR_CgaCtaId ;  /* 0x00000000000809c3 */ /* 0x000e620000008800 */
[----:B------:R-:W2:Y:S01]  /*0190*/  SHFL.IDX PT, R3, R0, RZ, 0x1f ;  /* 0x00001fff00037589 */ /* 0x000ea200000e0000 */
[----:B------:R-:W-:Y:S01]  /*01a0*/  @UP0 UMOV UR6, 0x400 ;  /* 0x0000040000060882 */ /* 0x000fe20000000000 */
[----:B------:R-:W-:-:S04]  /*01b0*/  @UP0 UIADD3 UR4, -UR4, 0x100000, URZ ;  /* 0x0010000004040890 */ /* 0x000fc8000fffe13f */
[----:B------:R-:W-:Y:S02]  /*01c0*/  @UP0 USHF.L.U32 UR5, UR4, 0xb, URZ ;  /* 0x0000000b04050899 */ /* 0x000fe4000800063f */
[----:B------:R-:W-:Y:S01]  /*01d0*/  @UP0 USHF.L.U32 UR4, UR4, 0x1, URZ ;  /* 0x0000000104040899 */ /* 0x000fe2000800063f */
[----:B------:R-:W-:Y:S01]  /*01e0*/  VOTEU.ANY UP2, P0 ;  /* 0x00000000003f7886 */ /* 0x000fe20000040100 */
[----:B0-----:R-:W-:Y:S01]  /*01f0*/  R2UR UR9, R4 ;  /* 0x00000000040972ca */ /* 0x001fe200000e0000 */
[----:B-1----:R-:W-:Y:S01]  /*0200*/  @UP0 ULEA UR8, UR8, UR6, 0x18 ;  /* 0x0000000608080291 */ /* 0x002fe2000f8ec03f */
[----:B--2---:R-:W-:Y:S01]  /*0210*/  ISETP.NE.AND P1, PT, R3, RZ, PT ;  /* 0x000000ff0300720c */ /* 0x004fe20003f25270 */
[----:B------:R-:W-:-:S04]  /*0220*/  @UP0 UIADD3 UR6, -UR7, 0x100000, URZ ;  /* 0x0010000007060890 */ /* 0x000fc8000fffe13f */
[----:B------:R-:W-:Y:S02]  /*0230*/  @UP0 USHF.L.U32 UR7, UR6, 0xb, URZ ;  /* 0x0000000b06070899 */ /* 0x000fe4000800063f */
[----:B------:R-:W-:-:S04]  /*0240*/  @UP0 USHF.L.U32 UR6, UR6, 0x1, URZ ;  /* 0x0000000106060899 */ /* 0x000fc8000800063f */
[----:B------:R-:W-:Y:S01]  /*0250*/  UISETP.NE.AND UP0, UPT, UR9, URZ, UPT ;  /* 0x0000003f0900728c */ /* 0x000fe2000bf05270 */
[----:B------:R-:W0:Y:S02]  /*0260*/  FENCE.VIEW.ASYNC.S ;  /* 0x00000000000073c6 */ /* 0x000e240000000000 */
[----:B0-----:R0:W1:Y:S05]  /*0270*/  @UP1 SYNCS.EXCH.64 URZ, [UR8+0x22800], UR4 ;  /* 0x02280004083f15b2 */ /* 0x00106a0008000100 */
[----:B------:R0:W2:Y:S01]  /*0280*/  @UP2 SYNCS.EXCH.64 URZ, [UR8+0x22820], UR6 ;  /* 0x02282006083f25b2 */ /* 0x0000a20008000100 */
[----:B------:R-:W-:Y:S05]  /*0290*/  @P1 BRA `(.L_x_2) ;  /* 0x0000000000481947 */ /* 0x000fea0003800000 */
[----:B0-----:R-:W0:Y:S01]  /*02a0*/  S2UR UR5, SR_CgaCtaId ;  /* 0x00000000000579c3 */ /* 0x001e220000008800 */
[----:B------:R-:W-:Y:S01]  /*02b0*/  UMOV UR4, 0x400 ;  /* 0x0000040000047882 */ /* 0x000fe20000000000 */
[----:B------:R-:W-:Y:S01]  /*02c0*/  UMOV UR6, 0x1 ;  /* 0x0000000100067882 */ /* 0x000fe20000000000 */
[----:B------:R-:W-:Y:S01]  /*02d0*/  UMOV UR7, 0x2 ;  /* 0x0000000200077882 */ /* 0x000fe20000000000 */
[----:B------:R-:W-:Y:S01]  /*02e0*/  ELECT P0, URZ, PT ;  /* 0x00000000003f782f */ /* 0x000fe20003800000 */
[----:B0-----:R-:W-:Y:S02]  /*02f0*/  ULEA UR8, UR5, UR4, 0x18 ;  /* 0x0000000405087291 */ /* 0x001fe4000f8ec03f */
[----:B------:R-:W-:-:S04]  /*0300*/  UIADD3 UR4, -UR6, 0x100000, URZ ;  /* 0x0010000006047890 */ /* 0x000fc8000fffe13f */
[----:B------:R-:W-:Y:S02]  /*0310*/  USHF.L.U32 UR5, UR4, 0xb, URZ ;  /* 0x0000000b04057899 */ /* 0x000fe4000800063f */
[----:B------:R-:W-:Y:S02]  /*0320*/  USHF.L.U32 UR4, UR4, 0x1, URZ ;  /* 0x0000000104047899 */ /* 0x000fe4000800063f */
[----:B------:R-:W-:-:S04]  /*0330*/  UIADD3 UR6, -UR7, 0x100000, URZ ;  /* 0x0010000007067890 */ /* 0x000fc8000fffe13f */
[----:B------:R-:W-:Y:S02]  /*0340*/  USHF.L.U32 UR7, UR6, 0xb, URZ ;  /* 0x0000000b06077899 */ /* 0x000fe4000800063f */
[----:B------:R-:W-:Y:S01]  /*0350*/  USHF.L.U32 UR6, UR6, 0x1, URZ ;  /* 0x0000000106067899 */ /* 0x000fe2000800063f */
[----:B------:R-:W0:Y:S03]  /*0360*/  FENCE.VIEW.ASYNC.S ;  /* 0x00000000000073c6 */ /* 0x000e260000000000 */
[----:B0-----:R3:W4:Y:S08]  /*0370*/  SYNCS.EXCH.64 URZ, [UR8+0x22830], UR4 ;  /* 0x02283004083f75b2 */ /* 0x0017300008000100 */
[----:B------:R3:W0:Y:S01]  /*0380*/  SYNCS.EXCH.64 URZ, [UR8+0x22840], UR6 ;  /* 0x02284006083f75b2 */ /* 0x0006220008000100 */
[----:B------:R3:W0:Y:S01]  /*0390*/  SYNCS.EXCH.64 URZ, [UR8+0x22838], UR4 ;  /* 0x02283804083f75b2 */ /* 0x0006220008000100 */
[----:B------:R3:W0:Y:S02]  /*03a0*/  SYNCS.EXCH.64 URZ, [UR8+0x22848], UR6 ;  /* 0x02284806083f75b2 */ /* 0x0006240008000100 */
[----:B---3--:R-:W-:Y:S01]  /*03b0*/  NOP ;  /* 0x0000000000007918 */ /* 0x008fe20000000000 */
.L_x_2:
[----:B------:R-:W3:Y:S01]  /*03c0*/  SHFL.IDX PT, R3, R0, RZ, 0x1f ;  /* 0x00001fff00037589 */ /* 0x000ee200000e0000 */
[----:B------:R-:W-:Y:S01]  /*03d0*/  NOP ;  /* 0x0000000000007918 */ /* 0x000fe20000000000 */
[----:B---3--:R-:W-:-:S13]  /*03e0*/  ISETP.NE.AND P0, PT, R3, RZ, PT ;  /* 0x000000ff0300720c */ /* 0x008fda0003f05270 */
        /* <DEDUP_REMOVED lines=14> */
[----:B0-----:R3:W0:Y:S08]  /*04d0*/  SYNCS.EXCH.64 URZ, [UR8+0x22850], UR4 ;  /* 0x02285004083f75b2 */ /* 0x0016300008000100 */
[----:B------:R3:W0:Y:S01]  /*04e0*/  SYNCS.EXCH.64 URZ, [UR8+0x22860], UR6 ;  /* 0x02286006083f75b2 */ /* 0x0006220008000100 */
[----:B------:R3:W0:Y:S01]  /*04f0*/  SYNCS.EXCH.64 URZ, [UR8+0x22858], UR4 ;  /* 0x02285804083f75b2 */ /* 0x0006220008000100 */
[----:B------:R3:W0:Y:S02]  /*0500*/  SYNCS.EXCH.64 URZ, [UR8+0x22868], UR6 ;  /* 0x02286806083f75b2 */ /* 0x0006240008000100 */
[----:B---3--:R-:W-:Y:S01]  /*0510*/  NOP ;  /* 0x0000000000007918 */ /* 0x008fe20000000000 */
.L_x_3:
[----:B------:R-:W3:Y:S01]  /*0520*/  SHFL.IDX PT, R3, R0, RZ, 0x1f ;  /* 0x00001fff00037589 */ /* 0x000ee200000e0000 */
[----:B------:R-:W-:Y:S01]  /*0530*/  NOP ;  /* 0x0000000000007918 */ /* 0x000fe20000000000 */
[----:B---3--:R-:W-:-:S13]  /*0540*/  ISETP.NE.AND P0, PT, R3, RZ, PT ;  /* 0x000000ff0300720c */ /* 0x008fda0003f05270 */
[----:B------:R-:W-:Y:S05]  /*0550*/  @P0 BRA `(.L_x_4) ;  /* 0x0000000000380947 */ /* 0x000fea0003800000 */
[----:B0-----:R-:W0:Y:S01]  /*0560*/  S2UR UR5, SR_CgaCtaId ;  /* 0x00000000000579c3 */ /* 0x001e220000008800 */
[----:B------:R-:W-:Y:S01]  /*0570*/  UMOV UR4, 0x400 ;  /* 0x0000040000047882 */ /* 0x000fe20000000000 */
[----:B------:R-:W-:Y:S01]  /*0580*/  UMOV UR7, 0x1 ;  /* 0x0000000100077882 */ /* 0x000fe20000000000 */
[----:B------:R-:W-:Y:S01]  /*0590*/  ELECT P0, URZ, PT ;  /* 0x00000000003f782f */ /* 0x000fe20003800000 */
[----:B0-----:R-:W-:Y:S02]  /*05a0*/  ULEA UR6, UR5, UR4, 0x18 ;  /* 0x0000000405067291 */ /* 0x001fe4000f8ec03f */
[----:B------:R-:W-:-:S04]  /*05b0*/  UIADD3 UR4, -UR7, 0x100000, URZ ;  /* 0x0010000007047890 */ /* 0x000fc8000fffe13f */
[----:B------:R-:W-:Y:S02]  /*05c0*/  USHF.L.U32 UR5, UR4, 0xb, URZ ;  /* 0x0000000b04057899 */ /* 0x000fe4000800063f */
[----:B------:R-:W-:Y:S01]  /*05d0*/  USHF.L.U32 UR4, UR4, 0x1, URZ ;  /* 0x0000000104047899 */ /* 0x000fe2000800063f */
[----:B------:R-:W0:Y:S11]  /*05e0*/  FENCE.VIEW.ASYNC.S ;  /* 0x00000000000073c6 */ /* 0x000e360000000000 */
[----:B0-----:R3:W0:Y:S01]  /*05f0*/  SYNCS.EXCH.64 URZ, [UR6+0x22870], UR4 ;  /* 0x02287004063f75b2 */ /* 0x0016220008000100 */
[----:B------:R3:W0:Y:S01]  /*0600*/  SYNCS.EXCH.64 URZ, [UR6+0x22880], UR4 ;  /* 0x02288004063f75b2 */ /* 0x0006220008000100 */
[----:B------:R3:W0:Y:S01]  /*0610*/  SYNCS.EXCH.64 URZ, [UR6+0x22878], UR4 ;  /* 0x02287804063f75b2 */ /* 0x0006220008000100 */
[----:B------:R3:W0:Y:S02]  /*0620*/  SYNCS.EXCH.64 URZ, [UR6+0x22888], UR4 ;  /* 0x02288804063f75b2 */ /* 0x0006240008000100 */
[----:B---3--:R-:W-:Y:S01]  /*0630*/  NOP ;  /* 0x0000000000007918 */ /* 0x008fe20000000000 */
.L_x_4:
        /* <DEDUP_REMOVED lines=22> */
.L_x_5:
        /* <DEDUP_REMOVED lines=22> */
.L_x_6:
[----:B------:R-:W-:Y:S01]  /*0900*/  PLOP3.LUT P0, PT, PT, PT, UP0, 0x80, 0x0 ;  /* 0x000000000000781c */ /* 0x000fe20003f0f008 */
[----:B------:R-:W-:Y:S01]  /*0910*/  UMOV UR42, 0x1 ;  /* 0x00000001002a7882 */ /* 0x000fe20000000000 */
[----:B------:R-:W-:Y:S01]  /*0920*/  NOP ;  /* 0x0000000000007918 */ /* 0x000fe20000000000 */
[----:B------:R-:W-:Y:S01]  /*0930*/  USEL UR42, UR42, 0x2, !UP0 ;  /* 0x000000022a2a7887 */ /* 0x000fe2000c000000 */
[----:B------:R-:W-:Y:S01]  /*0940*/  BSSY B6, `(.L_x_7) ;  /* 0x0000ade000067945 */ /* 0x000fe20003800000 */
[----:B------:R-:W-:Y:S01]  /*0950*/  ULDC.64 UR44, c[0x0][0x208] ;  /* 0x00008200002c7ab9 */ /* 0x000fe20000000a00 */
[----:B012-4-:R-:W-:Y:S07]  /*0960*/  BAR.SYNC.DEFER_BLOCKING 0x0 ;  /* 0x0000000000007b1d */ /* 0x017fee0000010000 */
[----:B------:R-:W-:Y:S05]  /*0970*/  @!P0 BRA `(.L_x_8) ;  /* 0x00000070008c8947 */ /* 0x000fea0003800000 */
.L_x_9:
[----:B------:R-:W-:-:S08]  /*0980*/  NOP ;  /* 0x0000000000007918 */ /* 0x000fd00000000000 */
[----:B------:R-:W0:Y:S02]  /*0990*/  USETMAXREG.TRY_ALLOC.CTAPOOL UP0, 0xf0 ;  /* 0x000000f0000079c8 */ /* 0x000e240008000600 */
[----:B0-----:R-:W-:-:S13]  /*09a0*/  PLOP3.LUT P0, PT, PT, PT, UP0, 0x80, 0x0 ;  /* 0x000000000000781c */ /* 0x001fda0003f0f008 */
[----:B------:R-:W-:Y:S05]  /*09b0*/  @!P0 BRA `(.L_x_9) ;  /* 0xfffffffc00f08947 */ /* 0x000fea000383ffff */
[----:B------:R-:W0:Y:S01]  /*09c0*/  S2UR UR6, SR_CTAID.Y ;  /* 0x00000000000679c3 */ /* 0x000e220000002600 */
[----:B------:R-:W-:-:S07]  /*09d0*/  ULDC UR7, c[0x0][0xc50] ;  /* 0x0003140000077ab9 */ /* 0x000fce0000000800 */
[----:B------:R-:W-:Y:S08]  /*09e0*/  BAR.ARV 0x8, 0x180 ;  /* 0x0206000000007b1d */ /* 0x000ff00000002000 */
[----:B------:R-:W1:Y:S01]  /*09f0*/  S2UR UR8, SR_CTAID.Z ;  /* 0x00000000000879c3 */ /* 0x000e620000002700 */
[----:B------:R-:W-:Y:S01]  /*0a00*/  ISETP.NE.AND P0, PT, R2, 0x1, PT ;  /* 0x000000010200780c */ /* 0x000fe20003f05270 */
[----:B------:R-:W-:-:S11]  /*0a10*/  UISETP.NE.AND UP0, UPT, UR7, 0x1, UPT ;  /* 0x000000010700788c */ /* 0x000fd6000bf05270 */
[----:B------:R-:W-:Y:S01]  /*0a20*/  @UP0 ULDC UR4, c[0x0][0xc54] ;  /* 0x0003150000040ab9 */ /* 0x000fe20000000800 */
[----:B------:R-:W-:Y:S06]  /*0a30*/  @!P0 BAR.ARV 0x9, 0x100 ;  /* 0x0244000000008b1d */ /* 0x000fec0000002000 */
[----:B0-----:R-:W-:Y:S01]  /*0a40*/  UIMAD.WIDE.U32 UR4, UR6, UR4, URZ ;  /* 0x00000004060472a5 */ /* 0x001fe2000f8e003f */
[----:B------:R-:W-:Y:S01]  /*0a50*/  @UP0 ULDC UR9, c[0x0][0xc58] ;  /* 0x0003160000090ab9 */ /* 0x000fe20000000800 */
[----:B------:R-:W-:Y:S01]  /*0a60*/  UMOV UR36, UR6 ;  /* 0x0000000600247c82 */ /* 0x000fe20008000000 */
[----:B-1----:R-:W-:Y:S01]  /*0a70*/  ISETP.LE.AND P0, PT, RZ, UR8, PT ;  /* 0x00000008ff007c0c */ /* 0x002fe2000bf03270 */
[----:B------:R-:W-:-:S04]  /*0a80*/  @UP0 USHF.R.U32.HI UR36, URZ, UR9, UR5 ;  /* 0x000000093f240299 */ /* 0x000fc80008011605 */
[----:B------:R-:W-:-:S04]  /*0a90*/  UIADD3 UR4, -UR36, URZ, URZ ;  /* 0x0000003f24047290 */ /* 0x000fc8000fffe13f */
[----:B------:R-:W-:-:S04]  /*0aa0*/  UIMAD UR7, UR7, UR4, UR6 ;  /* 0x00000004070772a4 */ /* 0x000fc8000f8e0206 */
[----:B------:R-:W-:Y:S08]  /*0ab0*/  @!P0 BRA `(.L_x_10) ;  /* 0x000000ac00188947 */ /* 0x000ff00003800000 */
[----:B------:R-:W-:Y:S01]  /*0ac0*/  ULDC.64 UR4, c[0x0][0x418] ;  /* 0x0001060000047ab9 */ /* 0x000fe20000000a00 */
[----:B------:R-:W-:Y:S01]  /*0ad0*/  ULDC UR39, c[0x0][0x424] ;  /* 0x0001090000277ab9 */ /* 0x000fe20000000800 */
[----:B------:R-:W-:Y:S02]  /*0ae0*/  UISETP.NE.U32.AND UP0, UPT, UR4, URZ, UPT ;  /* 0x0000003f0400728c */ /* 0x000fe4000bf05070 */
[----:B------:R-:W-:Y:S02]  /*0af0*/  ULOP3.LUT UR37, UR7, 0xffff, URZ, 0xc0, !UPT ;  /* 0x0000ffff07257892 */ /* 0x000fe4000f8ec03f */
[----:B------:R-:W-:Y:S01]  /*0b00*/  UISETP.NE.AND.EX UP0, UPT, UR5, URZ, UPT, UP0 ;  /* 0x0000003f0500728c */ /* 0x000fe2000bf05300 */
[----:B------:R-:W-:-:S03]  /*0b10*/  ULDC UR4, c[0x0][0x2f0] ;  /* 0x0000bc0000047ab9 */ /* 0x000fc60000000800 */
[----:B------:R-:W-:-:S04]  /*0b20*/  USEL UR39, UR39, 0x1, UP0 ;  /* 0x0000000127277887 */ /* 0x000fc80008000000 */
[----:B------:R-:W-:-:S04]  /*0b30*/  UIMAD UR39, UR39, UR4, URZ ;  /* 0x00000004272772a4 */ /* 0x000fc8000f8e023f */
[----:B------:R-:W-:Y:S02]  /*0b40*/  UISETP.GE.AND UP0, UPT, UR39, 0x1, UPT ;  /* 0x000000012700788c */ /* 0x000fe4000bf06270 */
[----:B------:R-:W-:-:S04]  /*0b50*/  UIADD3 UR4, UR39, 0x5f, URZ ;  /* 0x0000005f27047890 */ /* 0x000fc8000fffe03f */
[----:B------:R-:W-:Y:S01]  /*0b60*/  PLOP3.LUT P0, PT, PT, PT, UP0, 0x80, 0x0 ;  /* 0x000000000000781c */ /* 0x000fe20003f0f008 */
[----:B------:R-:W-:-:S04]  /*0b70*/  UIMAD.WIDE UR4, UR4, 0x2aaaaaab, URZ ;  /* 0x2aaaaaab040478a5 */ /* 0x000fc8000f8e023f */
[----:B------:R-:W-:-:S03]  /*0b80*/  USHF.R.U32.HI UR6, URZ, 0x1f, UR5 ;  /* 0x0000001f3f067899 */ /* 0x000fc60008011605 */
[----:B------:R-:W-:Y:S01]  /*0b90*/  UMOV UR4, URZ ;  /* 0x0000003f00047c82 */ /* 0x000fe20008000000 */
[----:B------:R-:W-:-:S04]  /*0ba0*/  ULEA.HI.SX32 UR6, UR5, UR6, 0x1c ;  /* 0x0000000605067291 */ /* 0x000fc8000f8fe23f */
[----:B------:R-:W-:Y:S08]  /*0bb0*/  @!P0 BRA `(.L_x_11) ;  /* 0x0000000000908947 */ /* 0x000ff00003800000 */
[----:B------:R-:W-:Y:S01]  /*0bc0*/  USHF.R.U32.HI UR7, URZ, 0x10, UR7 ;  /* 0x000000103f077899 */ /* 0x000fe20008011607 */
[----:B------:R-:W-:-:S03]  /*0bd0*/  UMOV UR4, URZ ;  /* 0x0000003f00047c82 */ /* 0x000fc60008000000 */
[----:B------:R-:W-:-:S11]  /*0be0*/  UISETP.NE.AND UP0, UPT, UR7, URZ, UPT ;  /* 0x0000003f0700728c */ /* 0x000fd6000bf05270 */
[----:B------:R-:W-:Y:S02]  /*0bf0*/  @!UP0 ULDC UR7, c[0x0][0x9f0] ;  /* 0x00027c0000078ab9 */ /* 0x000fe40000000800 */
[----:B------:R-:W-:Y:S01]  /*0c00*/  IMAD.U32 R4, RZ, RZ, UR7 ;  /* 0x00000007ff047e24 */ /* 0x000fe2000f8e00ff */
[----:B------:R-:W-:-:S04]  /*0c10*/  UIADD3 UR8, UR6, -0x1, UR7 ;  /* 0xffffffff06087890 */ /* 0x000fc8000fffe007 */
[-C--:B------:R-:W-:Y:S02]  /*0c20*/  IABS R0, R4.reuse ;  /* 0x0000000400007213 */ /* 0x080fe40000000000 */
[----:B------:R-:W-:Y:S01]  /*0c30*/  IMAD.U32 R5, RZ, RZ, UR8 ;  /* 0x00000008ff057e24 */ /* 0x000fe2000f8e00ff */
[----:B------:R-:W-:Y:S01]  /*0c40*/  IABS R6, R4 ;  /* 0x0000000400067213 */ /* 0x000fe20000000000 */
[----:B------:R-:W-:Y:S01]  /*0c50*/  ULOP3.LUT UR8, UR8, UR7, URZ, 0x3c, !UPT ;  /* 0x0000000708087292 */ /* 0x000fe2000f8e3c3f */
[----:B------:R-:W-:Y:S02]  /*0c60*/  R2UR UR11, R0 ;  /* 0x00000000000b72ca */ /* 0x000fe400000e0000 */
[----:B------:R-:W-:-:S05]  /*0c70*/  IABS R5, R5 ;  /* 0x0000000500057213 */ /* 0x000fca0000000000 */
[----:B------:R-:W-:-:S05]  /*0c80*/  IMAD.MOV.U32 R4, RZ, RZ, R5 ;  /* 0x000000ffff047224 */ /* 0x000fca00078e0005 */
[----:B------:R-:W-:Y:S01]  /*0c90*/  R2UR UR10, R4 ;  /* 0x00000000040a72ca */ /* 0x000fe200000e0000 */
[----:B------:R-:W0:Y:S08]  /*0ca0*/  I2F.RP R0, UR11 ;  /* 0x0000000b00007d06 */ /* 0x000e300008209400 */
[----:B0-----:R-:W0:Y:S02]  /*0cb0*/  MUFU.RCP R0, R0 ;  /* 0x0000000000007308 */ /* 0x001e240000001000 */
[----:B0-----:R-:W-:-:S02]  /*0cc0*/  VIADD R3, R0, 0xffffffe ;  /* 0x0ffffffe00037836 */ /* 0x001fc40000000000 */
[----:B------:R-:W-:-:S04]  /*0cd0*/  IMAD.MOV R0, RZ, RZ, -R6 ;  /* 0x000000ffff007224 */ /* 0x000fc800078e0a06 */
[----:B------:R-:W0:Y:S02]  /*0ce0*/  F2I.FTZ.U32.TRUNC.NTZ R3, R3 ;  /* 0x0000000300037305 */ /* 0x000e24000021f000 */
[----:B0-----:R-:W-:-:S13]  /*0cf0*/  R2UR UR5, R3 ;  /* 0x00000000030572ca */ /* 0x001fda00000e0000 */
[----:B------:R-:W-:-:S04]  /*0d00*/  UIADD3 UR9, URZ, -UR5, URZ ;  /* 0x800000053f097290 */ /* 0x000fc8000fffe03f */
[----:B------:R-:W-:-:S04]  /*0d10*/  UIMAD UR9, UR9, UR11, URZ ;  /* 0x0000000b090972a4 */ /* 0x000fc8000f8e023f */
[----:B------:R-:W-:-:S03]  /*0d20*/  UIMAD.WIDE.U32 UR4, UR5, UR9, UR4 ;  /* 0x00000009050472a5 */ /* 0x000fc6000f8e0004 */
[----:B------:R-:W-:Y:S01]  /*0d30*/  R2UR UR9, R0 ;  /* 0x00000000000972ca */ /* 0x000fe200000e0000 */
[----:B------:R-:W-:-:S12]  /*0d40*/  UIMAD.WIDE.U32 UR4, UR5, UR10, URZ ;  /* 0x0000000a050472a5 */ /* 0x000fd8000f8e003f */
[----:B------:R-:W-:-:S04]  /*0d50*/  UIMAD UR4, UR5, UR9, UR10 ;  /* 0x00000009050472a4 */ /* 0x000fc8000f8e020a */
[----:B------:R-:W-:-:S11]  /*0d60*/  UISETP.GT.U32.AND UP1, UPT, UR11, UR4, UPT ;  /* 0x000000040b00728c */ /* 0x000fd6000bf24070 */
[----:B------:R-:W-:Y:S02]  /*0d70*/  @!UP1 UIADD3 UR4, UR4, -UR11, URZ ;  /* 0x8000000b04049290 */ /* 0x000fe4000fffe03f */
[----:B------:R-:W-:Y:S02]  /*0d80*/  @!UP1 UIADD3 UR5, UR5, 0x1, URZ ;  /* 0x0000000105059890 */ /* 0x000fe4000fffe03f */
[----:B------:R-:W-:Y:S02]  /*0d90*/  UISETP.GE.U32.AND UP0, UPT, UR4, UR11, UPT ;  /* 0x0000000b0400728c */ /* 0x000fe4000bf06070 */
[----:B------:R-:W-:-:S09]  /*0da0*/  UISETP.GE.AND UP1, UPT, UR8, URZ, UPT ;  /* 0x0000003f0800728c */ /* 0x000fd2000bf26270 */
[----:B------:R-:W-:Y:S02]  /*0db0*/  @UP0 UIADD3 UR5, UR5, 0x1, URZ ;  /* 0x0000000105050890 */ /* 0x000fe4000fffe03f */
[----:B------:R-:W-:-:S05]  /*0dc0*/  UISETP.NE.AND UP0, UPT, UR7, URZ, UPT ;  /* 0x0000003f0700728c */ /* 0x000fca000bf05270 */
[----:B------:R-:W-:Y:S02]  /*0dd0*/  UMOV UR4, UR5 ;  /* 0x0000000500047c82 */ /* 0x000fe40008000000 */
[----:B------:R-:W-:-:S04]  /*0de0*/  @!UP1 UIADD3 UR4, -UR4, URZ, URZ ;  /* 0x0000003f04049290 */ /* 0x000fc8000fffe13f */
[----:B------:R-:W-:-:S12]  /*0df0*/  @!UP0 ULOP3.LUT UR4, URZ, UR7, URZ, 0x33, !UPT ;  /* 0x000000073f048292 */ /* 0x000fd8000f8e333f */
.L_x_11:
[----:B------:R-:W-:Y:S01]  /*0e00*/  UIMAD UR37, UR37, UR4, URZ ;  /* 0x00000004252572a4 */ /* 0x000fe2000f8e023f */
[----:B------:R-:W-:Y:S01]  /*0e10*/  IMAD.U32 R0, RZ, RZ, UR6 ;  /* 0x00000006ff007e24 */ /* 0x000fe2000f8e00ff */
[----:B------:R-:W0:Y:S01]  /*0e20*/  S2R R4, SR_TID.X ;  /* 0x0000000000047919 */ /* 0x000e220000002100 */
[----:B------:R-:W-:Y:S01]  /*0e30*/  IMAD.U32 R3, RZ, RZ, UR4 ;  /* 0x00000004ff037e24 */ /* 0x000fe2000f8e00ff */
[----:B------:R-:W-:Y:S01]  /*0e40*/  PLOP3.LUT P0, PT, PT, PT, PT, 0x80, 0x0 ;  /* 0x000000000000781c */ /* 0x000fe20003f0f070 */
[----:B------:R-:W-:Y:S01]  /*0e50*/  IMAD.MOV.U32 R6, RZ, RZ, RZ ;  /* 0x000000ffff067224 */ /* 0x000fe200078e00ff */
[----:B------:R-:W-:Y:S02]  /*0e60*/  MOV R5, RZ ;  /* 0x000000ff00057202 */ /* 0x000fe40000000f00 */
[----:B------:R-:W-:Y:S02]  /*0e70*/  CS2R R150, SRZ ;  /* 0x0000000000967805 */ /* 0x000fe4000001ff00 */
[----:B------:R-:W-:-:S02]  /*0e80*/  VIADDMNMX R0, R3, UR37, R0, PT ;  /* 0x0000002503007c46 */ /* 0x000fc4000b800100 */
[----:B------:R-:W-:Y:S02]  /*0e90*/  CS2R R148, SRZ ;  /* 0x0000000000947805 */ /* 0x000fe4000001ff00 */
[----:B------:R-:W-:Y:S02]  /*0ea0*/  CS2R R146, SRZ ;  /* 0x0000000000927805 */ /* 0x000fe4000001ff00 */
[----:B------:R-:W-:Y:S02]  /*0eb0*/  CS2R R144, SRZ ;  /* 0x0000000000907805 */ /* 0x000fe4000001ff00 */
[----:B------:R-:W-:Y:S02]  /*0ec0*/  R2UR UR40, R0 ;  /* 0x00000000002872ca */ /* 0x000fe400000e0000 */
[----:B------:R-:W-:Y:S02]  /*0ed0*/  CS2R R142, SRZ ;  /* 0x00000000008e7805 */ /* 0x000fe4000001ff00 */
[----:B------:R-:W-:-:S02]  /*0ee0*/  CS2R R140, SRZ ;  /* 0x00000000008c7805 */ /* 0x000fc4000001ff00 */
[----:B------:R-:W-:Y:S02]  /*0ef0*/  CS2R R138, SRZ ;  /* 0x00000000008a7805 */ /* 0x000fe4000001ff00 */
[----:B------:R-:W-:Y:S02]  /*0f00*/  CS2R R136, SRZ ;  /* 0x0000000000887805 */ /* 0x000fe4000001ff00 */
[----:B------:R-:W-:Y:S02]  /*0f10*/  CS2R R134, SRZ ;  /* 0x0000000000867805 */ /* 0x000fe4000001ff00 */
[----:B------:R-:W-:Y:S02]  /*0f20*/  CS2R R132, SRZ ;  /* 0x0000000000847805 */ /* 0x000fe4000001ff00 */
[----:B------:R-:W-:Y:S02]  /*0f30*/  CS2R R130, SRZ ;  /* 0x0000000000827805 */ /* 0x000fe4000001ff00 */
[----:B------:R-:W-:-:S02]  /*0f40*/  CS2R R128, SRZ ;  /* 0x0000000000807805 */ /* 0x000fc4000001ff00 */
[----:B------:R-:W-:Y:S02]  /*0f50*/  CS2R R126, SRZ ;  /* 0x00000000007e7805 */ /* 0x000fe4000001ff00 */
[----:B------:R-:W-:Y:S02]  /*0f60*/  CS2R R124, SRZ ;  /* 0x00000000007c7805 */ /* 0x000fe4000001ff00 */
[----:B------:R-:W-:Y:S02]  /*0f70*/  CS2R R122, SRZ ;  /* 0x00000000007a7805 */ /* 0x000fe4000001ff00 */
[----:B------:R-:W-:Y:S01]  /*0f80*/  CS2R R120, SRZ ;  /* 0x0000000000787805 */ /* 0x000fe2000001ff00 */
[----:B------:R-:W-:Y:S01]  /*0f90*/  UISETP.GT.AND UP0, UPT, UR40, UR37, UPT ;  /* 0x000000252800728c */ /* 0x000fe2000bf04270 */
[----:B------:R-:W-:Y:S02]  /*0fa0*/  CS2R R118, SRZ ;  /* 0x0000000000767805 */ /* 0x000fe4000001ff00 */
[----:B------:R-:W-:-:S02]  /*0fb0*/  CS2R R116, SRZ ;  /* 0x0000000000747805 */ /* 0x000fc4000001ff00 */
[----:B------:R-:W-:Y:S02]  /*0fc0*/  CS2R R114, SRZ ;  /* 0x0000000000727805 */ /* 0x000fe4000001ff00 */
[----:B------:R-:W-:Y:S02]  /*0fd0*/  CS2R R112, SRZ ;  /* 0x0000000000707805 */ /* 0x000fe4000001ff00 */
[----:B------:R-:W-:Y:S02]  /*0fe0*/  CS2R R110, SRZ ;  /* 0x00000000006e7805 */ /* 0x000fe4000001ff00 */
[----:B------:R-:W-:Y:S02]  /*0ff0*/  PLOP3.LUT P1, PT, PT, PT, UP0, 0x80, 0x0 ;  /* 0x000000000000781c */ /* 0x000fe40003f2f008 */
[----:B------:R-:W-:Y:S02]  /*1000*/  CS2R R108, SRZ ;  /* 0x00000000006c7805 */ /* 0x000fe4000001ff00 */
[----:B------:R-:W-:Y:S01]  /*1010*/  CS2R R106, SRZ ;  /* 0x00000000006a7805 */ /* 0x000fe2000001ff00 */
[----:B0-----:R-:W-:Y:S01]  /*1020*/  VIADD R16, R4, 0xffffff80 ;  /* 0xffffff8004107836 */ /* 0x001fe20000000000 */
        /* <DEDUP_REMOVED lines=41> */
[----:B------:R-:W-:Y:S06]  /*12c0*/  @!P1 BRA `(.L_x_12) ;  /* 0x0000004000f89947 */ /* 0x000fec0003800000 */
[----:B------:R-:W-:Y:S01]  /*12d0*/  SHF.R.S32.HI R3, RZ, 0x1f, R16 ;  /* 0x0000001fff037819 */ /* 0x000fe20000011410 */
[----:B------:R-:W0:Y:S01]  /*12e0*/  S2UR UR6, SR_CgaCtaId ;  /* 0x00000000000679c3 */ /* 0x000e220000008800 */
[----:B------:R-:W-:Y:S02]  /*12f0*/  UMOV UR38, 0x400 ;  /* 0x0000040000267882 */ /* 0x000fe40000000000 */
[----:B------:R-:W-:-:S04]  /*1300*/  LEA.HI R17, R3, R16, RZ, 0x7 ;  /* 0x0000001003117211 */ /* 0x000fc800078f38ff */
[----:B------:R-:W-:-:S06]  /*1310*/  SHF.R.S32.HI R0, RZ, 0x7, R17 ;  /* 0x00000007ff007819 */ /* 0x000fcc0000011411 */
[----:B------:R-:W1:Y:S01]  /*1320*/  SHFL.IDX PT, R0, R0, RZ, 0x1f ;  /* 0x00001fff00007589 */ /* 0x000e6200000e0000 */
[----:B0-----:R-:W-:-:S04]  /*1330*/  ULEA UR38, UR6, UR38, 0x18 ;  /* 0x0000002606267291 */ /* 0x001fc8000f8ec03f */
[----:B------:R-:W-:-:S04]  /*1340*/  UIADD3 UR6, UR38, 0x18400, URZ ;  /* 0x0001840026067890 */ /* 0x000fc8000fffe03f */
[----:B------:R-:W-:Y:S01]  /*1350*/  ULOP3.LUT UP0, URZ, UR6, 0x1bf, URZ, 0xc0, !UPT ;  /* 0x000001bf063f7892 */ /* 0x000fe2000f80c03f */
[----:B-1----:R-:W-:-:S05]  /*1360*/  R2UR UR4, R0 ;  /* 0x00000000000472ca */ /* 0x002fca00000e0000 */
[----:B------:R-:W-:-:S08]  /*1370*/  PLOP3.LUT P0, PT, PT, PT, UP0, 0x80, 0x0 ;  /* 0x000000000000781c */ /* 0x000fd00003f0f008 */
[----:B------:R-:W-:-:S04]  /*1380*/  ULEA.HI UR5, UR4, UR4, URZ, 0x1 ;  /* 0x0000000404057291 */ /* 0x000fc8000f8f083f */
[----:B------:R-:W-:-:S04]  /*1390*/  ULOP3.LUT UR5, UR5, 0x1e, URZ, 0xc0, !UPT ;  /* 0x0000001e05057892 */ /* 0x000fc8000f8ec03f */
[----:B------:R-:W-:-:S04]  /*13a0*/  UIADD3 UR5, UR4, -UR5, URZ ;  /* 0x8000000504057290 */ /* 0x000fc8000fffe03f */
[----:B------:R-:W-:-:S04]  /*13b0*/  ULEA UR5, UR5, UR6, 0xd ;  /* 0x0000000605057291 */ /* 0x000fc8000f8e683f */
[----:B------:R-:W-:-:S04]  /*13c0*/  USHF.R.U32.HI UR5, URZ, 0x4, UR5 ;  /* 0x000000043f057899 */ /* 0x000fc80008011605 */
[----:B------:R-:W-:Y:S01]  /*13d0*/  ULOP3.LUT UR41, UR5, 0x3fff, URZ, 0xc0, !UPT ;  /* 0x00003fff05297892 */ /* 0x000fe2000f8ec03f */
[----:B------:R-:W-:Y:S11]  /*13e0*/  @!P0 BRA `(.L_x_13) ;  /* 0x0000000000408947 */ /* 0x000ff60003800000 */
[----:B------:R-:W-:Y:S01]  /*13f0*/  MOV R0, 0x0 ;  /* 0x0000000000007802 */ /* 0x000fe20000000f00 */
[----:B------:R-:W-:Y:S01]  /*1400*/  ULDC.64 UR4, c[0x4][0x98] ;  /* 0x0100260000047ab9 */ /* 0x000fe20000000a00 */
[----:B------:R-:W-:Y:S01]  /*1410*/  ULDC.64 UR6, c[0x4][0x38] ;  /* 0x01000e0000067ab9 */ /* 0x000fe20000000a00 */
[----:B------:R-:W-:Y:S01]  /*1420*/  IMAD.U32 R4, RZ, RZ, UR4 ;  /* 0x00000004ff047e24 */ /* 0x000fe2000f8e00ff */
[----:B------:R0:W1:Y:S01]  /*1430*/  LDC.64 R14, c[0x4][R0] ;  /* 0x01000000000e7b82 */ /* 0x0000620000000a00 */
[----:B------:R-:W-:Y:S01]  /*1440*/  IMAD.U32 R5, RZ, RZ, UR5 ;  /* 0x00000005ff057e24 */ /* 0x000fe2000f8e00ff */
[----:B------:R-:W-:Y:S01]  /*1450*/  ULDC.64 UR4, c[0x4][0xa0] ;  /* 0x0100280000047ab9 */ /* 0x000fe20000000a00 */
[----:B------:R-:W-:Y:S02]  /*1460*/  IMAD.U32 R10, RZ, RZ, UR6 ;  /* 0x00000006ff0a7e24 */ /* 0x000fe4000f8e00ff */
[----:B------:R-:W-:Y:S02]  /*1470*/  IMAD.U32 R6, RZ, RZ, UR4 ;  /* 0x00000004ff067e24 */ /* 0x000fe4000f8e00ff */
[----:B------:R-:W-:-:S02]  /*1480*/  IMAD.U32 R7, RZ, RZ, UR5 ;  /* 0x00000005ff077e24 */ /* 0x000fc4000f8e00ff */
[----:B------:R-:W-:Y:S02]  /*1490*/  IMAD.U32 R11, RZ, RZ, UR7 ;  /* 0x00000007ff0b7e24 */ /* 0x000fe4000f8e00ff */
[----:B------:R-:W-:Y:S02]  /*14a0*/  IMAD.MOV.U32 R8, RZ, RZ, 0x70 ;  /* 0x00000070ff087424 */ /* 0x000fe400078e00ff */
[----:B------:R-:W-:Y:S02]  /*14b0*/  IMAD.MOV.U32 R12, RZ, RZ, 0x1 ;  /* 0x00000001ff0c7424 */ /* 0x000fe400078e00ff */
[----:B0-----:R-:W-:-:S07]  /*14c0*/  IMAD.MOV.U32 R13, RZ, RZ, RZ ;  /* 0x000000ffff0d7224 */ /* 0x001fce00078e00ff */
[----:B------:R-:W-:-:S07]  /*14d0*/  LEPC R20, `(.L_x_13) ;  /* 0x000000001014794e */ /* 0x000fce0000000000 */
[----:B-1----:R-:W-:Y:S05]  /*14e0*/  CALL.ABS.NOINC R14 ;  /* 0x000000000e007343 */ /* 0x002fea0003c00000 */
.L_x_13:
[----:B------:R-:W-:Y:S01]  /*14f0*/  SHF.L.U32 R8, RZ, 0x1f, RZ ;  /* 0x0000001fff087819 */ /* 0x000fe200000006ff */
[----:B------:R-:W-:-:S03]  /*1500*/  VIADD R0, R2, 0x8 ;  /* 0x0000000802007836 */ /* 0x000fc60000000000 */
[----:B------:R-:W0:Y:S02]  /*1510*/  SYNCS.PHASECHK.TRANS64.TRYWAIT P0, [UR38+0x22800], R8 ;  /* 0x02280008ff0075a7 */ /* 0x000e240008000166 */
[----:B0-----:R-:W-:Y:S05]  /*1520*/  @!P0 BRA `(.L_x_14) ;  /* 0x000000a000848947 */ /* 0x001fea0003800000 */
.L_x_120:
[----:B------:R-:W-:Y:S05]  /*1530*/  WARPSYNC.ALL ;  /* 0x0000000000007948 */ /* 0x000fea0003800000 */
[----:B------:R-:W-:Y:S01]  /*1540*/  ULOP3.LUT UR4, UR42, 0x1, URZ, 0xfc, !UPT ;  /* 0x000000012a047892 */ /* 0x000fe2000f8efc3f */
[----:B------:R1:W-:Y:S03]  /*1550*/  BAR.SYNC.DEFER_BLOCKING R0, 0x100 ;  /* 0x000400000000751d */ /* 0x0003e60000010000 */
[----:B------:R-:W-:-:S06]  /*1560*/  UISETP.NE.AND UP0, UPT, UR4, 0x3, UPT ;  /* 0x000000030400788c */ /* 0x000fcc000bf05270 */
[----:B------:R-:W-:-:S13]  /*1570*/  PLOP3.LUT P0, PT, PT, PT, UP0, 0x80, 0x0 ;  /* 0x000000000000781c */ /* 0x000fda0003f0f008 */
[----:B-1----:R-:W-:Y:S05]  /*1580*/  @!P0 BRA `(.L_x_15) ;  /* 0x0000000000048947 */ /* 0x002fea0003800000 */
[----:B------:R-:W-:Y:S01]  /*1590*/  BPT.TRAP 0x1 ;  /* 0x000000040000795c */ /* 0x000fe20000300000 */
.L_x_15:
[----:B------:R1:W2:Y:S01]  /*15a0*/  SYNCS.PHASECHK.TRANS64.TRYWAIT P1, [UR38+0x22830], R8 ;  /* 0x02283008ff0075a7 */ /* 0x0002a20008020166 */
[----:B------:R-:W-:Y:S05]  /*15b0*/  @!P0 BRA `(.L_x_16) ;  /* 0x0000000000048947 */ /* 0x000fea0003800000 */
[----:B------:R-:W-:Y:S01]  /*15c0*/  BPT.TRAP 0x1 ;  /* 0x000000040000795c */ /* 0x000fe20000300000 */
.L_x_16:
[----:B--2---:R-:W-:Y:S05]  /*15d0*/  @P1 BRA `(.L_x_17) ;  /* 0x0000000000081947 */ /* 0x004fea0003800000 */
[----:B------:R-:W2:Y:S02]  /*15e0*/  SYNCS.PHASECHK.TRANS64.TRYWAIT P1, [UR38+0x22830], R8 ;  /* 0x02283008ff0075a7 */ /* 0x000ea40008020166 */
[----:B--2---:R-:W-:Y:S05]  /*15f0*/  @!P1 BRA `(.L_x_18) ;  /* 0x000000a000689947 */ /* 0x004fea0003800000 */
.L_x_17:
[----:B------:R-:W-:Y:S01]  /*1600*/  UIADD3 UR4, UR38, 0x1c400, URZ ;  /* 0x0001c40026047890 */ /* 0x000fe2000fffe03f */
[----:B------:R-:W-:Y:S01]  /*1610*/  WARPGROUP.ARRIVE ;  /* 0x00000000000079c5 */ /* 0x000fe20000000000 */
[----:B------:R-:W-:Y:S01]  /*1620*/  ULOP3.LUT UR8, UR41, 0x10000, URZ, 0xfc, !UPT ;  /* 0x0001000029087892 */ /* 0x000fe2000f8efc3f */
[----:B------:R-:W-:Y:S01]  /*1630*/  LOP3.LUT R17, R17, 0xffffff80, RZ, 0xc0, !PT ;  /* 0xffffff8011117812 */ /* 0x000fe200078ec0ff */
[----:B------:R-:W-:Y:S01]  /*1640*/  USHF.R.U32.HI UR4, URZ, 0x4, UR4 ;  /* 0x000000043f047899 */ /* 0x000fe20008011604 */
[----:B------:R-:W-:Y:S01]  /*1650*/  P2R R5, PR, RZ, 0x1 ;  /* 0x00000001ff057803 */ /* 0x000fe20000000000 */
[----:B------:R-:W-:Y:S01]  /*1660*/  UMOV UR9, 0x40000040 ;  /* 0x4000004000097882 */ /* 0x000fe20000000000 */
[----:B------:R-:W-:Y:S01]  /*1670*/  UMOV UR7, 0x40000040 ;  /* 0x4000004000077882 */ /* 0x000fe20000000000 */
[----:B------:R-:W-:Y:S01]  /*1680*/  ULOP3.LUT UR4, UR4, 0x3fff, URZ, 0xc0, !UPT ;  /* 0x00003fff04047892 */ /* 0x000fe2000f8ec03f */
[----:B------:R-:W-:Y:S01]  /*1690*/  IADD3 R17, R16, -R17, RZ ;  /* 0x8000001110117210 */ /* 0x000fe20007ffe0ff */
[----:B------:R-:W-:Y:S01]  /*16a0*/  UMOV UR5, UR9 ;  /* 0x0000000900057c82 */ /* 0x000fe20008000000 */
[----:B------:R-:W-:Y:S01]  /*16b0*/  UIADD3 UR12, UR8, 0x2, URZ ;  /* 0x00000002080c7890 */ /* 0x000fe2000fffe03f */
[----:B------:R-:W2:Y:S01]  /*16c0*/  S2R R12, SR_TID.X ;  /* 0x00000000000c7919 */ /* 0x000ea20000002100 */
[----:B------:R-:W-:Y:S01]  /*16d0*/  ULOP3.LUT UR6, UR4, 0x10000, URZ, 0xfc, !UPT ;  /* 0x0001000004067892 */ /* 0x000fe2000f8efc3f */
[----:B------:R-:W-:Y:S01]  /*16e0*/  SHF.R.S32.HI R4, RZ, 0x1f, R17 ;  /* 0x0000001fff047819 */ /* 0x000fe20000011411 */
[----:B------:R-:W-:Y:S01]  /*16f0*/  UMOV UR13, 0x40000040 ;  /* 0x40000040000d7882 */ /* 0x000fe20000000000 */
[----:B------:R-:W-:Y:S01]  /*1700*/  UMOV UR4, UR8 ;  /* 0x0000000800047c82 */ /* 0x000fe20008000000 */
[----:B------:R-:W-:Y:S01]  /*1710*/  UIADD3 UR14, UR6, 0x2, URZ ;  /* 0x00000002060e7890 */ /* 0x000fe2000fffe03f */
[----:B------:R-:W-:Y:S01]  /*1720*/  LEA.HI R4, R4, R17, RZ, 0x2 ;  /* 0x0000001104047211 */ /* 0x000fe200078f10ff */
[----:B------:R-:W-:Y:S01]  /*1730*/  UMOV UR15, 0x40000040 ;  /* 0x40000040000f7882 */ /* 0x000fe20000000000 */
[----:B------:R-:W-:-:S02]  /*1740*/  UIADD3 UR16, UR8, 0x4, URZ ;  /* 0x0000000408107890 */ /* 0x000fc4000fffe03f */
[----:B------:R-:W-:Y:S01]  /*1750*/  HGMMA.64x96x16.F32.BF16 R24, gdesc[UR4], RZ, !UPT, gsb0 ;  /* 0x01600000041879f0 */ /* 0x000fe2000c0018ff */
[----:B------:R-:W-:Y:S01]  /*1760*/  UIADD3 UR18, UR6, 0x4, URZ ;  /* 0x0000000406127890 */ /* 0x000fe2000fffe03f */
[----:B------:R-:W-:Y:S01]  /*1770*/  LOP3.LUT R4, R4, 0x7ffffffc, RZ, 0xc0, !PT ;  /* 0x7ffffffc04047812 */ /* 0x000fe200078ec0ff */
[----:B------:R-:W-:Y:S01]  /*1780*/  UMOV UR17, 0x40000040 ;  /* 0x4000004000117882 */ /* 0x000fe20000000000 */
[----:B------:R-:W-:Y:S01]  /*1790*/  UMOV UR19, 0x40000040 ;  /* 0x4000004000137882 */ /* 0x000fe20000000000 */
[----:B------:R-:W-:Y:S02]  /*17a0*/  UIADD3 UR20, UR8, 0x6, URZ ;  /* 0x0000000608147890 */ /* 0x000fe4000fffe03f */
[----:B------:R-:W-:Y:S01]  /*17b0*/  UIADD3 UR22, UR6, 0x6, URZ ;  /* 0x0000000606167890 */ /* 0x000fe2000fffe03f */
[----:B------:R-:W-:Y:S01]  /*17c0*/  IMAD.IADD R4, R17, 0x1, -R4 ;  /* 0x0000000111047824 */ /* 0x000fe200078e0a04 */
[----:B------:R-:W-:Y:S01]  /*17d0*/  UMOV UR21, 0x40000040 ;  /* 0x4000004000157882 */ /* 0x000fe20000000000 */
[----:B------:R-:W-:Y:S01]  /*17e0*/  UMOV UR23, 0x40000040 ;  /* 0x4000004000177882 */ /* 0x000fe20000000000 */
[----:B------:R-:W-:Y:S01]  /*17f0*/  UIMAD UR39, UR40, -0x60, UR39 ;  /* 0xffffffa0282778a4 */ /* 0x000fe2000f8e0227 */
[----:B------:R-:W-:-:S03]  /*1800*/  ULDC UR7, c[0x0][0x988] ;  /* 0x0002620000077ab9 */ /* 0x000fc60000000800 */
[----:B------:R-:W-:-:S06]  /*1810*/  UIADD3 UR39, UR39, 0x60, URZ ;  /* 0x0000006027277890 */ /* 0x000fcc000fffe03f */
[----:B0-----:R-:W-:Y:S01]  /*1820*/  IMAD.U32 R3, RZ, RZ, UR39 ;  /* 0x00000027ff037e24 */ /* 0x001fe2000f8e00ff */
[----:B--2---:R-:W-:-:S03]  /*1830*/  LOP3.LUT R12, R12, 0x7f, RZ, 0xc0, !PT ;  /* 0x0000007f0c0c7812 */ /* 0x004fc600078ec0ff */
[----:B------:R-:W-:-:S05]  /*1840*/  IMAD R4, R4, -0x2, R3 ;  /* 0xfffffffe04047824 */ /* 0x000fca00078e0203 */
[C---:B------:R-:W-:Y:S02]  /*1850*/  ISETP.GT.AND P6, PT, R4.reuse, RZ, PT ;  /* 0x000000ff0400720c */ /* 0x040fe40003fc4270 */
[C---:B------:R-:W-:Y:S02]  /*1860*/  ISETP.GT.AND P5, PT, R4.reuse, 0x1, PT ;  /* 0x000000010400780c */ /* 0x040fe40003fa4270 */
[C---:B------:R-:W-:Y:S02]  /*1870*/  ISETP.GT.AND P4, PT, R4.reuse, 0x8, PT ;  /* 0x000000080400780c */ /* 0x040fe40003f84270 */
[C---:B------:R-:W-:Y:S02]  /*1880*/  ISETP.GT.AND P3, PT, R4.reuse, 0x9, PT ;  /* 0x000000090400780c */ /* 0x040fe40003f64270 */
[C---:B------:R-:W-:Y:S02]  /*1890*/  ISETP.GT.AND P2, PT, R4.reuse, 0x10, PT ;  /* 0x000000100400780c */ /* 0x040fe40003f44270 */
[----:B------:R-:W-:Y:S01]  /*18a0*/  ISETP.GT.AND P1, PT, R4, 0x11, PT ;  /* 0x000000110400780c */ /* 0x000fe20003f24270 */
[----:B------:R-:W-:-:S02]  /*18b0*/  WARPGROUP.DEPBAR.LE gsb0, 0x0 ;  /* 0x00008000000079c5 */ /* 0x000fc40000010000 */
[----:B------:R-:W-:-:S06]  /*18c0*/  WARPGROUP.ARRIVE ;  /* 0x00000000000079c5 */ /* 0x000fcc0000000000 */
[----:B------:R-:W-:Y:S03]  /*18d0*/  HGMMA.64x96x16.F32.BF16 R24, gdesc[UR12], R24, gsb0 ;  /* 0x016000000c1879f0 */ /* 0x000fe60008001818 */
[----:B------:R-:W-:Y:S02]  /*18e0*/  WARPGROUP.DEPBAR.LE gsb0, 0x0 ;  /* 0x00008000000079c5 */ /* 0x000fe40000010000 */
[----:B------:R-:W-:-:S06]  /*18f0*/  WARPGROUP.ARRIVE ;  /* 0x00000000000079c5 */ /* 0x000fcc0000000000 */
[----:B------:R-:W-:Y:S03]  /*1900*/  HGMMA.64x96x16.F32.BF16 R24, gdesc[UR16], R24, gsb0 ;  /* 0x01600000101879f0 */ /* 0x000fe60008001818 */
[----:B------:R-:W-:Y:S02]  /*1910*/  WARPGROUP.DEPBAR.LE gsb0, 0x0 ;  /* 0x00008000000079c5 */ /* 0x000fe40000010000 */
[----:B------:R-:W-:-:S06]  /*1920*/  WARPGROUP.ARRIVE ;  /* 0x00000000000079c5 */ /* 0x000fcc0000000000 */
[----:B------:R-:W-:Y:S03]  /*1930*/  HGMMA.64x96x16.F32.BF16 R24, gdesc[UR20], R24, gsb0 ;  /* 0x01600000141879f0 */ /* 0x000fe60008001818 */
[----:B------:R-:W-:Y:S02]  /*1940*/  WARPGROUP.DEPBAR.LE gsb0, 0x0 ;  /* 0x00008000000079c5 */ /* 0x000fe40000010000 */
[----:B------:R-:W-:Y:S02]  /*1950*/  FSEL R24, R24, -INF , P6 ;  /* 0xff80000018187808 */ /* 0x000fe40003000000 */
[----:B------:R-:W-:Y:S02]  /*1960*/  FSEL R25, R25, -INF , P5 ;  /* 0xff80000019197808 */ /* 0x000fe40002800000 */
[----:B------:R-:W-:Y:S02]  /*1970*/  FSEL R28, R28, -INF , P4 ;  /* 0xff8000001c1c7808 */ /* 0x000fe40002000000 */
[----:B------:R-:W-:-:S02]  /*1980*/  FMNMX.FTZ R3, R24, R25, !PT ;  /* 0x0000001918037209 */ /* 0x000fc40007810000 */
[----:B------:R-:W-:Y:S02]  /*1990*/  FSEL R29, R29, -INF , P3 ;  /* 0xff8000001d1d7808 */ /* 0x000fe40001800000 */
[----:B------:R-:W-:Y:S02]  /*19a0*/  FMNMX.FTZ R6, R28, R3, !PT ;  /* 0x000000031c067209 */ /* 0x000fe40007810000 */
[----:B------:R-:W-:Y:S02]  /*19b0*/  FSEL R32, R32, -INF , P2 ;  /* 0xff80000020207808 */ /* 0x000fe40001000000 */
[----:B------:R-:W-:Y:S02]  /*19c0*/  FMNMX.FTZ R3, R29, R6, !PT ;  /* 0x000000061d037209 */ /* 0x000fe40007810000 */
[----:B------:R-:W-:Y:S02]  /*19d0*/  FSEL R26, R26, -INF , P6 ;  /* 0xff8000001a1a7808 */ /* 0x000fe40003000000 */
[----:B------:R-:W-:-:S02]  /*19e0*/  ISETP.GT.AND P6, PT, R4, 0x18, PT ;  /* 0x000000180400780c */ /* 0x000fc40003fc4270 */
[----:B------:R-:W-:Y:S02]  /*19f0*/  FSEL R33, R33, -INF , P1 ;  /* 0xff80000021217808 */ /* 0x000fe40000800000 */
[----:B------:R-:W-:Y:S02]  /*1a00*/  FMNMX.FTZ R6, R32, R3, !PT ;  /* 0x0000000320067209 */ /* 0x000fe40007810000 */
[----:B------:R-:W-:Y:S02]  /*1a10*/  FSEL R27, R27, -INF , P5 ;  /* 0xff8000001b1b7808 */ /* 0x000fe40002800000 */
[----:B------:R-:W-:Y:S02]  /*1a20*/  ISETP.GT.AND P5, PT, R4, 0x19, PT ;  /* 0x000000190400780c */ /* 0x000fe40003fa4270 */
[----:B------:R-:W-:Y:S02]  /*1a30*/  FSEL R36, R36, -INF , P6 ;  /* 0xff80000024247808 */ /* 0x000fe40003000000 */
[----:B------:R-:W-:-:S02]  /*1a40*/  FMNMX.FTZ R3, R33, R6, !PT ;  /* 0x0000000621037209 */ /* 0x000fc40007810000 */
[----:B------:R-:W-:Y:S02]  /*1a50*/  FSEL R30, R30, -INF , P4 ;  /* 0xff8000001e1e7808 */ /* 0x000fe40002000000 */
[----:B------:R-:W-:Y:S02]  /*1a60*/  ISETP.GT.AND P4, PT, R4, 0x20, PT ;  /* 0x000000200400780c */ /* 0x000fe40003f84270 */
        /* <DEDUP_REMOVED lines=63> */
[----:B------:R-:W-:-:S02]  /*1e60*/  FMNMX.FTZ R4, R68, R3, !PT ;  /* 0x0000000344047209 */ /* 0x000fc40007810000 */
[----:B------:R-:W-:Y:S02]  /*1e70*/  FSEL R62, R62, -INF , P6 ;  /* 0xff8000003e3e7808 */ /* 0x000fe40003000000 */
[----:B------:R-:W-:Y:S02]  /*1e80*/  FMNMX.FTZ R6, R69, R4, !PT ;  /* 0x0000000445067209 */ /* 0x000fe40007810000 */
[----:B------:R-:W-:Y:S02]  /*1e90*/  FSEL R63, R63, -INF , P5 ;  /* 0xff8000003f3f7808 */ /* 0x000fe40002800000 */
[----:B------:R-:W-:Y:S01]  /*1ea0*/  FSEL R66, R66, -INF , P4 ;  /* 0xff80000042427808 */ /* 0x000fe20002000000 */
[----:B------:R-:W0:Y:S01]  /*1eb0*/  SHFL.BFLY PT, R3, R6, 0x2, 0x1f ;  /* 0x0c401f0006037f89 */ /* 0x000e2200000e0000 */
[----:B------:R-:W-:Y:S02]  /*1ec0*/  FSEL R67, R67, -INF , P3 ;  /* 0xff80000043437808 */ /* 0x000fe40001800000 */
[----:B------:R-:W-:-:S02]  /*1ed0*/  FSEL R70, R70, -INF , P2 ;  /* 0xff80000046467808 */ /* 0x000fc40001000000 */
[----:B------:R-:W-:Y:S02]  /*1ee0*/  FSEL R71, R71, -INF , P1 ;  /* 0xff80000047477808 */ /* 0x000fe40000800000 */
[----:B0-----:R-:W-:-:S05]  /*1ef0*/  FMNMX.FTZ R7, R6, R3, !PT ;  /* 0x0000000306077209 */ /* 0x001fca0007810000 */
[----:B------:R-:W0:Y:S02]  /*1f00*/  SHFL.BFLY PT, R4, R7, 0x1, 0x1f ;  /* 0x0c201f0007047f89 */ /* 0x000e2400000e0000 */
[----:B0-----:R-:W-:Y:S02]  /*1f10*/  FMNMX.FTZ R3, R7, R4, !PT ;  /* 0x0000000407037209 */ /* 0x001fe40007810000 */
[----:B------:R-:W-:-:S05]  /*1f20*/  IADD3 R7, -R2, 0xb, RZ ;  /* 0x0000000b02077810 */ /* 0x000fca0007ffe1ff */
[----:B------:R0:W-:Y:S06]  /*1f30*/  BAR.ARV R7, 0x100 ;  /* 0x000400070000751d */ /* 0x0001ec0000002000 */
[C---:B------:R-:W-:Y:S01]  /*1f40*/  FMUL.FTZ R4, R3.reuse, UR7 ;  /* 0x0000000703047c20 */ /* 0x040fe20008410000 */
[----:B------:R-:W-:-:S04]  /*1f50*/  FSETP.NEU.FTZ.AND P0, PT, R3, -INF , PT ;  /* 0xff8000000300780b */ /* 0x000fc80003f1d000 */
[----:B------:R-:W-:Y:S02]  /*1f60*/  FSEL R9, R4, RZ, P0 ;  /* 0x000000ff04097208 */ /* 0x000fe40000000000 */
[----:B------:R-:W-:Y:S02]  /*1f70*/  ISETP.NE.AND P0, PT, R5, RZ, PT ;  /* 0x000000ff0500720c */ /* 0x000fe40003f05270 */
[----:B------:R-:W-:Y:S01]  /*1f80*/  FMNMX.FTZ R5, R26, R27, !PT ;  /* 0x0000001b1a057209 */ /* 0x000fe20007810000 */
[--C-:B------:R-:W-:Y:S01]  /*1f90*/  FFMA.FTZ R24, R24, UR7, -R9.reuse ;  /* 0x0000000718187c23 */ /* 0x100fe20008010809 */
[--C-:B------:R-:W-:Y:S01]  /*1fa0*/  FFMA.FTZ R25, R25, UR7, -R9.reuse ;  /* 0x0000000719197c23 */ /* 0x100fe20008010809 */
[--C-:B------:R-:W-:Y:S01]  /*1fb0*/  FFMA.FTZ R28, R28, UR7, -R9.reuse ;  /* 0x000000071c1c7c23 */ /* 0x100fe20008010809 */
[----:B------:R-:W-:Y:S01]  /*1fc0*/  FMNMX.FTZ R4, R30, R5, !PT ;  /* 0x000000051e047209 */ /* 0x000fe20007810000 */
[--C-:B------:R-:W-:Y:S01]  /*1fd0*/  FFMA.FTZ R29, R29, UR7, -R9.reuse ;  /* 0x000000071d1d7c23 */ /* 0x100fe20008010809 */
[--C-:B------:R-:W-:Y:S01]  /*1fe0*/  FFMA.FTZ R32, R32, UR7, -R9.reuse ;  /* 0x0000000720207c23 */ /* 0x100fe20008010809 */
[----:B------:R-:W-:Y:S01]  /*1ff0*/  MUFU.EX2 R24, R24 ;  /* 0x0000001800187308 */ /* 0x000fe20000000800 */
[----:B------:R-:W-:Y:S01]  /*2000*/  FMNMX.FTZ R5, R31, R4, !PT ;  /* 0x000000041f057209 */ /* 0x000fe20007810000 */
[--C-:B------:R-:W-:Y:S01]  /*2010*/  FFMA.FTZ R33, R33, UR7, -R9.reuse ;  /* 0x0000000721217c23 */ /* 0x100fe20008010809 */
[--C-:B------:R-:W-:Y:S01]  /*2020*/  FFMA.FTZ R36, R36, UR7, -R9.reuse ;  /* 0x0000000724247c23 */ /* 0x100fe20008010809 */
[--C-:B------:R-:W-:Y:S01]  /*2030*/  FFMA.FTZ R37, R37, UR7, -R9.reuse ;  /* 0x0000000725257c23 */ /* 0x100fe20008010809 */
[----:B------:R-:W-:Y:S01]  /*2040*/  FMNMX.FTZ R4, R34, R5, !PT ;  /* 0x0000000522047209 */ /* 0x000fe20007810000 */
[--C-:B------:R-:W-:Y:S01]  /*2050*/  FFMA.FTZ R40, R40, UR7, -R9.reuse ;  /* 0x0000000728287c23 */ /* 0x100fe20008010809 */
[--C-:B------:R-:W-:Y:S01]  /*2060*/  FFMA.FTZ R41, R41, UR7, -R9.reuse ;  /* 0x0000000729297c23 */ /* 0x100fe20008010809 */
[----:B------:R-:W2:Y:S01]  /*2070*/  MUFU.EX2 R25, R25 ;  /* 0x0000001900197308 */ /* 0x000ea20000000800 */
        /* <DEDUP_REMOVED lines=15> */
[----:B------:R-:W3:Y:S01]  /*2170*/  MUFU.EX2 R29, R29 ;  /* 0x0000001d001d7308 */ /* 0x000ee20000000800 */
[----:B------:R-:W-:Y:S01]  /*2180*/  FMNMX.FTZ R5, R43, R4, !PT ;  /* 0x000000042b057209 */ /* 0x000fe20007810000 */
[--C-:B------:R-:W-:Y:S01]  /*2190*/  FFMA.FTZ R64, R64, UR7, -R9.reuse ;  /* 0x0000000740407c23 */ /* 0x100fe20008010809 */
[--C-:B------:R-:W-:Y:S01]  /*21a0*/  FFMA.FTZ R65, R65, UR7, -R9.reuse ;  /* 0x0000000741417c23 */ /* 0x100fe20008010809 */
[--C-:B------:R-:W-:Y:S01]  /*21b0*/  FFMA.FTZ R68, R68, UR7, -R9.reuse ;  /* 0x0000000744447c23 */ /* 0x100fe20008010809 */
[----:B------:R-:W-:Y:S01]  /*21c0*/  FMNMX.FTZ R4, R46, R5, !PT ;  /* 0x000000052e047209 */ /* 0x000fe20007810000 */
[----:B------:R-:W-:Y:S01]  /*21d0*/  FFMA.FTZ R9, R69, UR7, -R9 ;  /* 0x0000000745097c23 */ /* 0x000fe20008010809 */
[----:B--2---:R-:W-:Y:S01]  /*21e0*/  F2FP.BF16.F32.PACK_AB R152, R25, R24 ;  /* 0x000000181998723e */ /* 0x004fe200000010ff */
[----:B------:R-:W-:Y:S01]  /*21f0*/  MUFU.EX2 R32, R32 ;  /* 0x0000002000207308 */ /* 0x000fe20000000800 */
[----:B------:R-:W-:-:S04]  /*2200*/  FMNMX.FTZ R5, R47, R4, !PT ;  /* 0x000000042f057209 */ /* 0x000fc80007810000 */
[----:B------:R-:W-:-:S03]  /*2210*/  FMNMX.FTZ R4, R50, R5, !PT ;  /* 0x0000000532047209 */ /* 0x000fc60007810000 */
[----:B------:R-:W2:Y:S01]  /*2220*/  MUFU.EX2 R33, R33 ;  /* 0x0000002100217308 */ /* 0x000ea20000000800 */
[----:B------:R-:W-:Y:S02]  /*2230*/  FMNMX.FTZ R5, R51, R4, !PT ;  /* 0x0000000433057209 */ /* 0x000fe40007810000 */
[----:B---3--:R-:W-:Y:S02]  /*2240*/  F2FP.BF16.F32.PACK_AB R154, R29, R28 ;  /* 0x0000001c1d9a723e */ /* 0x008fe400000010ff */
[----:B------:R-:W-:-:S03]  /*2250*/  FMNMX.FTZ R4, R54, R5, !PT ;  /* 0x0000000536047209 */ /* 0x000fc60007810000 */
[----:B------:R-:W-:Y:S01]  /*2260*/  MUFU.EX2 R36, R36 ;  /* 0x0000002400247308 */ /* 0x000fe20000000800 */
[----:B------:R-:W-:-:S04]  /*2270*/  FMNMX.FTZ R5, R55, R4, !PT ;  /* 0x0000000437057209 */ /* 0x000fc80007810000 */
[----:B------:R-:W-:-:S03]  /*2280*/  FMNMX.FTZ R4, R58, R5, !PT ;  /* 0x000000053a047209 */ /* 0x000fc60007810000 */
[----:B------:R-:W3:Y:S01]  /*2290*/  MUFU.EX2 R37, R37 ;  /* 0x0000002500257308 */ /* 0x000ee20000000800 */
[----:B------:R-:W-:Y:S02]  /*22a0*/  FMNMX.FTZ R5, R59, R4, !PT ;  /* 0x000000043b057209 */ /* 0x000fe40007810000 */
[----:B--2---:R-:W-:Y:S02]  /*22b0*/  F2FP.BF16.F32.PACK_AB R156, R33, R32 ;  /* 0x00000020219c723e */ /* 0x004fe400000010ff */
[----:B------:R-:W-:-:S03]  /*22c0*/  FMNMX.FTZ R4, R62, R5, !PT ;  /* 0x000000053e047209 */ /* 0x000fc60007810000 */
        /* <DEDUP_REMOVED lines=8> */
[----:B------:R-:W-:-:S05]  /*2350*/  FMNMX.FTZ R4, R71, R4, !PT ;  /* 0x0000000447047209 */ /* 0x000fca0007810000 */
[----:B------:R-:W3:Y:S02]  /*2360*/  SHFL.BFLY PT, R5, R4, 0x2, 0x1f ;  /* 0x0c401f0004057f89 */ /* 0x000ee400000e0000 */
[----:B------:R-:W-:Y:S01]  /*2370*/  MUFU.EX2 R44, R44 ;  /* 0x0000002c002c7308 */ /* 0x000fe20000000800 */
[----:B--2---:R-:W-:-:S07]  /*2380*/  F2FP.BF16.F32.PACK_AB R160, R41, R40 ;  /* 0x0000002829a0723e */ /* 0x004fce00000010ff */
[----:B------:R-:W2:Y:S08]  /*2390*/  MUFU.EX2 R45, R45 ;  /* 0x0000002d002d7308 */ /* 0x000eb00000000800 */
[----:B------:R-:W-:Y:S01]  /*23a0*/  MUFU.EX2 R48, R48 ;  /* 0x0000003000307308 */ /* 0x000fe20000000800 */
[----:B---3--:R-:W-:-:S07]  /*23b0*/  FMNMX.FTZ R5, R4, R5, !PT ;  /* 0x0000000504057209 */ /* 0x008fce0007810000 */
[----:B------:R-:W3:Y:S01]  /*23c0*/  MUFU.EX2 R49, R49 ;  /* 0x0000003100317308 */ /* 0x000ee20000000800 */
[----:B--2---:R-:W-:Y:S01]  /*23d0*/  F2FP.BF16.F32.PACK_AB R162, R45, R44 ;  /* 0x0000002c2da2723e */ /* 0x004fe200000010ff */
[----:B------:R-:W2:Y:S06]  /*23e0*/  SHFL.BFLY PT, R4, R5, 0x1, 0x1f ;  /* 0x0c201f0005047f89 */ /* 0x000eac00000e0000 */
[----:B------:R-:W-:Y:S08]  /*23f0*/  MUFU.EX2 R52, R52 ;  /* 0x0000003400347308 */ /* 0x000ff00000000800 */
[----:B------:R-:W4:Y:S01]  /*2400*/  MUFU.EX2 R53, R53 ;  /* 0x0000003500357308 */ /* 0x000f220000000800 */
[----:B---3--:R-:W-:-:S07]  /*2410*/  F2FP.BF16.F32.PACK_AB R164, R49, R48 ;  /* 0x0000003031a4723e */ /* 0x008fce00000010ff */
[----:B------:R-:W-:Y:S01]  /*2420*/  MUFU.EX2 R56, R56 ;  /* 0x0000003800387308 */ /* 0x000fe20000000800 */
[----:B--2---:R-:W-:-:S04]  /*2430*/  FMNMX.FTZ R4, R5, R4, !PT ;  /* 0x0000000405047209 */ /* 0x004fc80007810000 */
[C---:B------:R-:W-:Y:S01]  /*2440*/  FSETP.NEU.FTZ.AND P1, PT, R4.reuse, -INF , PT ;  /* 0xff8000000400780b */ /* 0x040fe20003f3d000 */
[----:B------:R-:W-:Y:S02]  /*2450*/  FMUL.FTZ R5, R4, UR7 ;  /* 0x0000000704057c20 */ /* 0x000fe40008410000 */
[----:B------:R-:W-:Y:S01]  /*2460*/  MUFU.EX2 R57, R57 ;  /* 0x0000003900397308 */ /* 0x000fe20000000800 */
[----:B----4-:R-:W-:Y:S02]  /*2470*/  F2FP.BF16.F32.PACK_AB R166, R53, R52 ;  /* 0x0000003435a6723e */ /* 0x010fe400000010ff */
[----:B------:R-:W-:Y:S01]  /*2480*/  FSEL R6, R5, RZ, P1 ;  /* 0x000000ff05067208 */ /* 0x000fe20000800000 */
[----:B------:R-:W-:Y:S01]  /*2490*/  FADD.FTZ R5, R24, R25 ;  /* 0x0000001918057221 */ /* 0x000fe20000010000 */
[----:B------:R-:W-:-:S03]  /*24a0*/  ISETP.NE.AND P1, PT, R12, RZ, PT ;  /* 0x000000ff0c00720c */ /* 0x000fc60003f25270 */
[----:B------:R-:W-:Y:S01]  /*24b0*/  MUFU.EX2 R60, R60 ;  /* 0x0000003c003c7308 */ /* 0x000fe20000000800 */
[--C-:B------:R-:W-:Y:S01]  /*24c0*/  FFMA.FTZ R26, R26, UR7, -R6.reuse ;  /* 0x000000071a1a7c23 */ /* 0x100fe20008010806 */
[--C-:B------:R-:W-:Y:S01]  /*24d0*/  FFMA.FTZ R27, R27, UR7, -R6.reuse ;  /* 0x000000071b1b7c23 */ /* 0x100fe20008010806 */
[--C-:B------:R-:W-:Y:S01]  /*24e0*/  FFMA.FTZ R30, R30, UR7, -R6.reuse ;  /* 0x000000071e1e7c23 */ /* 0x100fe20008010806 */
[--C-:B------:R-:W-:Y:S01]  /*24f0*/  FFMA.FTZ R31, R31, UR7, -R6.reuse ;  /* 0x000000071f1f7c23 */ /* 0x100fe20008010806 */
[--C-:B------:R-:W-:Y:S01]  /*2500*/  FFMA.FTZ R34, R34, UR7, -R6.reuse ;  /* 0x0000000722227c23 */ /* 0x100fe20008010806 */
[----:B------:R-:W-:Y:S01]  /*2510*/  FADD.FTZ R10, R28, R5 ;  /* 0x000000051c0a7221 */ /* 0x000fe20000010000 */
[--C-:B------:R-:W-:Y:S01]  /*2520*/  FFMA.FTZ R35, R35, UR7, -R6.reuse ;  /* 0x0000000723237c23 */ /* 0x100fe20008010806 */
[----:B------:R-:W-:Y:S01]  /*2530*/  MUFU.EX2 R26, R26 ;  /* 0x0000001a001a7308 */ /* 0x000fe20000000800 */
[----:B------:R-:W-:Y:S01]  /*2540*/  FFMA.FTZ R38, R38, UR7, -R6 ;  /* 0x0000000726267c23 */ /* 0x000fe20008010806 */
[----:B------:R-:W-:Y:S01]  /*2550*/  FADD.FTZ R5, R29, R10 ;  /* 0x0000000a1d057221 */ /* 0x000fe20000010000 */
[--C-:B------:R-:W-:Y:S01]  /*2560*/  FFMA.FTZ R39, R39, UR7, -R6.reuse ;  /* 0x0000000727277c23 */ /* 0x100fe20008010806 */
[--C-:B------:R-:W-:Y:S01]  /*2570*/  FFMA.FTZ R42, R42, UR7, -R6.reuse ;  /* 0x000000072a2a7c23 */ /* 0x100fe20008010806 */
[--C-:B------:R-:W-:Y:S01]  /*2580*/  FFMA.FTZ R43, R43, UR7, -R6.reuse ;  /* 0x000000072b2b7c23 */ /* 0x100fe20008010806 */
[----:B------:R-:W-:Y:S01]  /*2590*/  FADD.FTZ R10, R32, R5 ;  /* 0x00000005200a7221 */ /* 0x000fe20000010000 */
[--C-:B------:R-:W-:Y:S01]  /*25a0*/  FFMA.FTZ R46, R46, UR7, -R6.reuse ;  /* 0x000000072e2e7c23 */ /* 0x100fe20008010806 */
[----:B------:R-:W2:Y:S01]  /*25b0*/  MUFU.EX2 R27, R27 ;  /* 0x0000001b001b7308 */ /* 0x000ea20000000800 */
[----:B------:R-:W-:Y:S01]  /*25c0*/  FFMA.FTZ R47, R47, UR7, -R6 ;  /* 0x000000072f2f7c23 */ /* 0x000fe20008010806 */
[----:B------:R-:W-:Y:S01]  /*25d0*/  FADD.FTZ R9, R33, R10 ;  /* 0x0000000a21097221 */ /* 0x000fe20000010000 */
[--C-:B------:R-:W-:Y:S01]  /*25e0*/  FFMA.FTZ R50, R50, UR7, -R6.reuse ;  /* 0x0000000732327c23 */ /* 0x100fe20008010806 */
[--C-:B------:R-:W-:Y:S01]  /*25f0*/  FFMA.FTZ R51, R51, UR7, -R6.reuse ;  /* 0x0000000733337c23 */ /* 0x100fe20008010806 */
[--C-:B------:R-:W-:Y:S01]  /*2600*/  FFMA.FTZ R54, R54, UR7, -R6.reuse ;  /* 0x0000000736367c23 */ /* 0x100fe20008010806 */
[----:B------:R-:W-:Y:S01]  /*2610*/  FADD.FTZ R12, R36, R9 ;  /* 0x00000009240c7221 */ /* 0x000fe20000010000 */
[----:B------:R-:W-:Y:S01]  /*2620*/  IMAD.U32 R9, RZ, RZ, UR38 ;  /* 0x00000026ff097e24 */ /* 0x000fe2000f8e00ff */
[----:B------:R-:W3:Y:S01]  /*2630*/  MUFU.EX2 R30, R30 ;  /* 0x0000001e001e7308 */ /* 0x000ee20000000800 */
[----:B------:R-:W-:Y:S01]  /*2640*/  FFMA.FTZ R55, R55, UR7, -R6 ;  /* 0x0000000737377c23 */ /* 0x000fe20008010806 */
[----:B------:R-:W-:Y:S01]  /*2650*/  FADD.FTZ R15, R37, R12 ;  /* 0x0000000c250f7221 */ /* 0x000fe20000010000 */
[--C-:B------:R-:W-:Y:S01]  /*2660*/  FFMA.FTZ R58, R58, UR7, -R6.reuse ;  /* 0x000000073a3a7c23 */ /* 0x100fe20008010806 */
[--C-:B------:R-:W-:Y:S01]  /*2670*/  FFMA.FTZ R59, R59, UR7, -R6.reuse ;  /* 0x000000073b3b7c23 */ /* 0x100fe20008010806 */
[--C-:B------:R-:W-:Y:S01]  /*2680*/  FFMA.FTZ R62, R62, UR7, -R6.reuse ;  /* 0x000000073e3e7c23 */ /* 0x100fe20008010806 */
[----:B------:R-:W-:Y:S01]  /*2690*/  FADD.FTZ R12, R40, R15 ;  /* 0x0000000f280c7221 */ /* 0x000fe20000010000 */
[----:B------:R-:W-:Y:S01]  /*26a0*/  FFMA.FTZ R63, R63, UR7, -R6 ;  /* 0x000000073f3f7c23 */ /* 0x000fe20008010806 */
[----:B------:R-:W4:Y:S01]  /*26b0*/  MUFU.EX2 R31, R31 ;  /* 0x0000001f001f7308 */ /* 0x000f220000000800 */
[----:B--2---:R-:W-:Y:S01]  /*26c0*/  FADD.FTZ R5, R26, R27 ;  /* 0x0000001b1a057221 */ /* 0x004fe20000010000 */
[----:B------:R-:W-:Y:S01]  /*26d0*/  FADD.FTZ R15, R41, R12 ;  /* 0x0000000c290f7221 */ /* 0x000fe20000010000 */
[--C-:B------:R-:W-:Y:S01]  /*26e0*/  FFMA.FTZ R66, R66, UR7, -R6.reuse ;  /* 0x0000000742427c23 */ /* 0x100fe20008010806 */
[--C-:B------:R-:W-:Y:S01]  /*26f0*/  FFMA.FTZ R67, R67, UR7, -R6.reuse ;  /* 0x0000000743437c23 */ /* 0x100fe20008010806 */
[--C-:B------:R-:W-:Y:S01]  /*2700*/  FFMA.FTZ R70, R70, UR7, -R6.reuse ;  /* 0x0000000746467c23 */ /* 0x100fe20008010806 */
[----:B------:R-:W-:Y:S01]  /*2710*/  FADD.FTZ R12, R44, R15 ;  /* 0x0000000f2c0c7221 */ /* 0x000fe20000010000 */
[----:B------:R-:W-:Y:S01]  /*2720*/  FFMA.FTZ R6, R71, UR7, -R6 ;  /* 0x0000000747067c23 */ /* 0x000fe20008010806 */
[----:B------:R-:W2:Y:S01]  /*2730*/  MUFU.EX2 R34, R34 ;  /* 0x0000002200227308 */ /* 0x000ea20000000800 */
[----:B---3--:R-:W-:Y:S01]  /*2740*/  FADD.FTZ R10, R30, R5 ;  /* 0x000000051e0a7221 */ /* 0x008fe20000010000 */
[----:B------:R-:W-:-:S02]  /*2750*/  @!P1 VIADD R5, R9, 0x22840 ;  /* 0x0002284009059836 */ /* 0x000fc40000000000 */
[----:B------:R-:W-:Y:S01]  /*2760*/  FADD.FTZ R15, R45, R12 ;  /* 0x0000000c2d0f7221 */ /* 0x000fe20000010000 */
[----:B------:R-:W-:Y:S02]  /*2770*/  F2FP.BF16.F32.PACK_AB R168, R57, R56 ;  /* 0x0000003839a8723e */ /* 0x000fe400000010ff */
[----:B------:R-:W-:Y:S01]  /*2780*/  F2FP.BF16.F32.PACK_AB R153, R27, R26 ;  /* 0x0000001a1b99723e */ /* 0x000fe200000010ff */
[----:B------:R-:W-:Y:S01]  /*2790*/  FADD.FTZ R12, R48, R15 ;  /* 0x0000000f300c7221 */ /* 0x000fe20000010000 */
[----:B------:R-:W3:Y:S01]  /*27a0*/  MUFU.EX2 R35, R35 ;  /* 0x0000002300237308 */ /* 0x000ee20000000800 */
[C---:B----4-:R-:W-:Y:S01]  /*27b0*/  FADD.FTZ R13, R31.reuse, R10 ;  /* 0x0000000a1f0d7221 */ /* 0x050fe20000010000 */
[----:B------:R-:W-:Y:S02]  /*27c0*/  @!P1 PRMT R5, RZ, 0x654, R5 ;  /* 0x00000654ff059816 */ /* 0x000fe40000000005 */
[----:B------:R-:W-:Y:S02]  /*27d0*/  F2FP.BF16.F32.PACK_AB R155, R31, R30 ;  /* 0x0000001e1f9b723e */ /* 0x000fe400000010ff */
[----:B------:R4:W-:Y:S02]  /*27e0*/  @!P1 SYNCS.ARRIVE.TRANS64.RED.A1T0 RZ, [R5+URZ], RZ ;  /* 0x000000ff05ff99a7 */ /* 0x0009e4000810043f */
[----:B------:R-:W5:Y:S01]  /*27f0*/  MUFU.EX2 R38, R38 ;  /* 0x0000002600267308 */ /* 0x000f620000000800 */
[----:B--2---:R-:W-:-:S07]  /*2800*/  FADD.FTZ R10, R34, R13 ;  /* 0x0000000d220a7221 */ /* 0x004fce0000010000 */
[----:B------:R-:W2:Y:S01]  /*2810*/  MUFU.EX2 R39, R39 ;  /* 0x0000002700277308 */ /* 0x000ea20000000800 */
[C---:B---3--:R-:W-:Y:S01]  /*2820*/  FADD.FTZ R13, R35.reuse, R10 ;  /* 0x0000000a230d7221 */ /* 0x048fe20000010000 */
[----:B------:R-:W-:-:S06]  /*2830*/  F2FP.BF16.F32.PACK_AB R157, R35, R34 ;  /* 0x00000022239d723e */ /* 0x000fcc00000010ff */
[----:B------:R-:W3:Y:S01]  /*2840*/  MUFU.EX2 R42, R42 ;  /* 0x0000002a002a7308 */ /* 0x000ee20000000800 */
[----:B-----5:R-:W-:-:S07]  /*2850*/  FADD.FTZ R10, R38, R13 ;  /* 0x0000000d260a7221 */ /* 0x020fce0000010000 */
[----:B------:R-:W4:Y:S01]  /*2860*/  MUFU.EX2 R43, R43 ;  /* 0x0000002b002b7308 */ /* 0x000f220000000800 */
[C---:B--2---:R-:W-:Y:S01]  /*2870*/  FADD.FTZ R13, R39.reuse, R10 ;  /* 0x0000000a270d7221 */ /* 0x044fe20000010000 */
[----:B------:R-:W-:-:S06]  /*2880*/  F2FP.BF16.F32.PACK_AB R159, R39, R38 ;  /* 0x00000026279f723e */ /* 0x000fcc00000010ff */
[----:B------:R-:W2:Y:S01]  /*2890*/  MUFU.EX2 R46, R46 ;  /* 0x0000002e002e7308 */ /* 0x000ea20000000800 */
[----:B---3--:R-:W-:Y:S01]  /*28a0*/  FADD.FTZ R10, R42, R13 ;  /* 0x0000000d2a0a7221 */ /* 0x008fe20000010000 */
[----:B------:R-:W-:-:S04]  /*28b0*/  FADD.FTZ R13, R49, R12 ;  /* 0x0000000c310d7221 */ /* 0x000fc80000010000 */
[----:B------:R-:W-:Y:S02]  /*28c0*/  FADD.FTZ R12, R52, R13 ;  /* 0x0000000d340c7221 */ /* 0x000fe40000010000 */
[----:B------:R-:W3:Y:S01]  /*28d0*/  MUFU.EX2 R47, R47 ;  /* 0x0000002f002f7308 */ /* 0x000ee20000000800 */
[----:B----4-:R-:W-:Y:S01]  /*28e0*/  FADD.FTZ R5, R43, R10 ;  /* 0x0000000a2b057221 */ /* 0x010fe20000010000 */
[----:B------:R-:W-:Y:S01]  /*28f0*/  FADD.FTZ R13, R53, R12 ;  /* 0x0000000c350d7221 */ /* 0x000fe20000010000 */
[----:B------:R-:W-:-:S03]  /*2900*/  F2FP.BF16.F32.PACK_AB R161, R43, R42 ;  /* 0x0000002a2ba1723e */ /* 0x000fc600000010ff */
[----:B------:R-:W-:Y:S02]  /*2910*/  FADD.FTZ R12, R56, R13 ;  /* 0x0000000d380c7221 */ /* 0x000fe40000010000 */
[----:B------:R-:W4:Y:S01]  /*2920*/  MUFU.EX2 R50, R50 ;  /* 0x0000003200327308 */ /* 0x000f220000000800 */
[----:B--2---:R-:W-:Y:S01]  /*2930*/  FADD.FTZ R10, R46, R5 ;  /* 0x000000052e0a7221 */ /* 0x004fe20000010000 */
[----:B------:R-:W-:-:S04]  /*2940*/  FADD.FTZ R13, R57, R12 ;  /* 0x0000000c390d7221 */ /* 0x000fc80000010000 */
[----:B------:R-:W-:Y:S02]  /*2950*/  FADD.FTZ R12, R60, R13 ;  /* 0x0000000d3c0c7221 */ /* 0x000fe40000010000 */
[----:B------:R-:W2:Y:S01]  /*2960*/  MUFU.EX2 R51, R51 ;  /* 0x0000003300337308 */ /* 0x000ea20000000800 */
[C---:B---3--:R-:W-:Y:S01]  /*2970*/  FADD.FTZ R5, R47.reuse, R10 ;  /* 0x0000000a2f057221 */ /* 0x048fe20000010000 */
[----:B------:R-:W-:-:S06]  /*2980*/  F2FP.BF16.F32.PACK_AB R163, R47, R46 ;  /* 0x0000002e2fa3723e */ /* 0x000fcc00000010ff */
[----:B------:R-:W3:Y:S01]  /*2990*/  MUFU.EX2 R54, R54 ;  /* 0x0000003600367308 */ /* 0x000ee20000000800 */
[----:B----4-:R-:W-:-:S07]  /*29a0*/  FADD.FTZ R10, R50, R5 ;  /* 0x00000005320a7221 */ /* 0x010fce0000010000 */
[----:B------:R-:W4:Y:S01]  /*29b0*/  MUFU.EX2 R55, R55 ;  /* 0x0000003700377308 */ /* 0x000f220000000800 */
[C---:B--2---:R-:W-:Y:S01]  /*29c0*/  FADD.FTZ R5, R51.reuse, R10 ;  /* 0x0000000a33057221 */ /* 0x044fe20000010000 */
[----:B------:R-:W-:-:S06]  /*29d0*/  F2FP.BF16.F32.PACK_AB R165, R51, R50 ;  /* 0x0000003233a5723e */ /* 0x000fcc00000010ff */
[----:B------:R-:W2:Y:S01]  /*29e0*/  MUFU.EX2 R61, R61 ;  /* 0x0000003d003d7308 */ /* 0x000ea20000000800 */
[----:B---3--:R-:W-:-:S07]  /*29f0*/  FADD.FTZ R10, R54, R5 ;  /* 0x00000005360a7221 */ /* 0x008fce0000010000 */
[----:B------:R-:W3:Y:S01]  /*2a00*/  MUFU.EX2 R58, R58 ;  /* 0x0000003a003a7308 */ /* 0x000ee20000000800 */
[C---:B----4-:R-:W-:Y:S01]  /*2a10*/  FADD.FTZ R5, R55.reuse, R10 ;  /* 0x0000000a37057221 */ /* 0x050fe20000010000 */
[----:B------:R-:W-:-:S06]  /*2a20*/  F2FP.BF16.F32.PACK_AB R167, R55, R54 ;  /* 0x0000003637a7723e */ /* 0x000fcc00000010ff */
[----:B------:R-:W4:Y:S01]  /*2a30*/  MUFU.EX2 R64, R64 ;  /* 0x0000004000407308 */ /* 0x000f220000000800 */
[C---:B--2---:R-:W-:Y:S01]  /*2a40*/  FADD.FTZ R13, R61.reuse, R12 ;  /* 0x0000000c3d0d7221 */ /* 0x044fe20000010000 */
[----:B------:R-:W-:-:S06]  /*2a50*/  F2FP.BF16.F32.PACK_AB R170, R61, R60 ;  /* 0x0000003c3daa723e */ /* 0x000fcc00000010ff */
[----:B------:R-:W2:Y:S01]  /*2a60*/  MUFU.EX2 R59, R59 ;  /* 0x0000003b003b7308 */ /* 0x000ea20000000800 */
[----:B---3--:R-:W-:-:S07]  /*2a70*/  FADD.FTZ R10, R58, R5 ;  /* 0x000000053a0a7221 */ /* 0x008fce0000010000 */
[----:B------:R-:W3:Y:S01]  /*2a80*/  MUFU.EX2 R65, R65 ;  /* 0x0000004100417308 */ /* 0x000ee20000000800 */
[----:B----4-:R-:W-:-:S07]  /*2a90*/  FADD.FTZ R12, R64, R13 ;  /* 0x0000000d400c7221 */ /* 0x010fce0000010000 */
[----:B------:R-:W4:Y:S01]  /*2aa0*/  MUFU.EX2 R62, R62 ;  /* 0x0000003e003e7308 */ /* 0x000f220000000800 */
[C---:B--2---:R-:W-:Y:S01]  /*2ab0*/  FADD.FTZ R5, R59.reuse, R10 ;  /* 0x0000000a3b057221 */ /* 0x044fe20000010000 */
[----:B------:R-:W-:-:S06]  /*2ac0*/  F2FP.BF16.F32.PACK_AB R169, R59, R58 ;  /* 0x0000003a3ba9723e */ /* 0x000fcc00000010ff */
[----:B------:R-:W2:Y:S01]  /*2ad0*/  MUFU.EX2 R68, R68 ;  /* 0x0000004400447308 */ /* 0x000ea20000000800 */
[C---:B---3--:R-:W-:Y:S01]  /*2ae0*/  FADD.FTZ R13, R65.reuse, R12 ;  /* 0x0000000c410d7221 */ /* 0x048fe20000010000 */
[----:B------:R-:W-:-:S06]  /*2af0*/  F2FP.BF16.F32.PACK_AB R172, R65, R64 ;  /* 0x0000004041ac723e */ /* 0x000fcc00000010ff */
[----:B------:R-:W3:Y:S01]  /*2b00*/  MUFU.EX2 R63, R63 ;  /* 0x0000003f003f7308 */ /* 0x000ee20000000800 */
[----:B----4-:R-:W-:-:S07]  /*2b10*/  FADD.FTZ R10, R62, R5 ;  /* 0x000000053e0a7221 */ /* 0x010fce0000010000 */
[----:B------:R-:W4:Y:S01]  /*2b20*/  MUFU.EX2 R66, R66 ;  /* 0x0000004200427308 */ /* 0x000f220000000800 */
[----:B--2---:R-:W-:Y:S01]  /*2b30*/  FADD.FTZ R12, R68, R13 ;  /* 0x0000000d440c7221 */ /* 0x004fe20000010000 */
[----:B------:R-:W-:-:S03]  /*2b40*/  F2FP.BF16.F32.PACK_AB R174, R11, R68 ;  /* 0x000000440bae723e */ /* 0x000fc600000010ff */
[----:B------:R-:W-:-:S03]  /*2b50*/  FADD.FTZ R5, R11, R12 ;  /* 0x0000000c0b057221 */ /* 0x000fc60000010000 */
[----:B------:R-:W2:Y:S01]  /*2b60*/  MUFU.EX2 R67, R67 ;  /* 0x0000004300437308 */ /* 0x000ea20000000800 */
[C---:B---3--:R-:W-:Y:S01]  /*2b70*/  FADD.FTZ R13, R63.reuse, R10 ;  /* 0x0000000a3f0d7221 */ /* 0x048fe20000010000 */
[----:B------:R-:W-:-:S06]  /*2b80*/  F2FP.BF16.F32.PACK_AB R171, R63, R62 ;  /* 0x0000003e3fab723e */ /* 0x000fcc00000010ff */
[----:B------:R-:W3:Y:S01]  /*2b90*/  MUFU.EX2 R70, R70 ;  /* 0x0000004600467308 */ /* 0x000ee20000000800 */
[----:B----4-:R-:W-:-:S07]  /*2ba0*/  FADD.FTZ R10, R66, R13 ;  /* 0x0000000d420a7221 */ /* 0x010fce0000010000 */
[----:B------:R3:W4:Y:S01]  /*2bb0*/  MUFU.EX2 R175, R6 ;  /* 0x0000000600af7308 */ /* 0x0007220000000800 */
[C---:B--2---:R-:W-:Y:S01]  /*2bc0*/  FADD.FTZ R11, R67.reuse, R10 ;  /* 0x0000000a430b7221 */ /* 0x044fe20000010000 */
[----:B------:R-:W-:-:S03]  /*2bd0*/  F2FP.BF16.F32.PACK_AB R173, R67, R66 ;  /* 0x0000004243ad723e */ /* 0x000fc600000010ff */
[----:B---3--:R-:W-:-:S04]  /*2be0*/  FADD.FTZ R6, R70, R11 ;  /* 0x0000000b46067221 */ /* 0x008fc80000010000 */
[C---:B----4-:R-:W-:Y:S01]  /*2bf0*/  FADD.FTZ R6, R175.reuse, R6 ;  /* 0x00000006af067221 */ /* 0x050fe20000010000 */
[----:B------:R-:W-:Y:S01]  /*2c00*/  F2FP.BF16.F32.PACK_AB R175, R175, R70 ;  /* 0x00000046afaf723e */ /* 0x000fe200000010ff */
[----:B0-----:R-:W-:Y:S06]  /*2c10*/  @!P0 BRA `(.L_x_19) ;  /* 0x0000000000048947 */ /* 0x001fec0003800000 */
[----:B------:R-:W-:Y:S01]  /*2c20*/  BPT.TRAP 0x1 ;  /* 0x000000040000795c */ /* 0x000fe20000300000 */
.L_x_19:
[----:B------:R0:W2:Y:S01]  /*2c30*/  SYNCS.PHASECHK.TRANS64.TRYWAIT P2, [UR38+0x22850], R8 ;  /* 0x02285008ff0075a7 */ /* 0x0000a20008040166 */
[----:B------:R-:W-:Y:S05]  /*2c40*/  @!P0 BRA `(.L_x_20) ;  /* 0x0000000000048947 */ /* 0x000fea0003800000 */
[----:B------:R-:W-:Y:S01]  /*2c50*/  BPT.TRAP 0x1 ;  /* 0x000000040000795c */ /* 0x000fe20000300000 */
.L_x_20:
[----:B--2---:R-:W-:Y:S05]  /*2c60*/  @P2 BRA `(.L_x_21) ;  /* 0x0000000000082947 */ /* 0x004fea0003800000 */
[----:B------:R-:W2:Y:S02]  /*2c70*/  SYNCS.PHASECHK.TRANS64.TRYWAIT P2, [UR38+0x22850], R8 ;  /* 0x02285008ff0075a7 */ /* 0x000ea40008040166 */
[----:B--2---:R-:W-:Y:S05]  /*2c80*/  @!P2 BRA `(.L_x_22) ;  /* 0x0000008800dca947 */ /* 0x004fea0003800000 */
.L_x_21:
[----:B------:R3:W-:Y:S01]  /*2c90*/  BAR.SYNC.DEFER_BLOCKING R0, 0x100 ;  /* 0x000400000000751d */ /* 0x0007e20000010000 */
[----:B------:R-:W-:Y:S01]  /*2ca0*/  UIADD3 UR4, UR38, 0x400, URZ ;  /* 0x0000040026047890 */ /* 0x000fe2000fffe03f */
[----:B--2---:R-:W-:Y:S01]  /*2cb0*/  @!P1 VIADD R9, R9, 0x22860 ;  /* 0x0002286009099836 */ /* 0x004fe20000000000 */
[----:B------:R-:W-:Y:S02]  /*2cc0*/  UIADD3 UR40, UR40, -0x2, URZ ;  /* 0xfffffffe28287890 */ /* 0x000fe4000fffe03f */
[----:B------:R-:W-:Y:S01]  /*2cd0*/  USHF.R.U32.HI UR4, URZ, 0x4, UR4 ;  /* 0x000000043f047899 */ /* 0x000fe20008011604 */
[----:B------:R-:W-:Y:S01]  /*2ce0*/  UMOV UR11, 0x40000040 ;  /* 0x40000040000b7882 */ /* 0x000fe20000000000 */
[----:B------:R-:W-:Y:S01]  /*2cf0*/  UISETP.GE.AND UP0, UPT, UR40, UR37, UPT ;  /* 0x000000252800728c */ /* 0x000fe2000bf06270 */
[----:B------:R-:W-:Y:S01]  /*2d00*/  @!P1 PRMT R9, RZ, 0x654, R9 ;  /* 0x00000654ff099816 */ /* 0x000fe20000000009 */
[----:B------:R-:W-:-:S04]  /*2d10*/  ULOP3.LUT UR4, UR4, 0x3fff, URZ, 0xc0, !UPT ;  /* 0x00003fff04047892 */ /* 0x000fc8000f8ec03f */
[----:B------:R-:W-:Y:S01]  /*2d20*/  ULOP3.LUT UR24, UR4, 0x3000000, URZ, 0xfc, !UPT ;  /* 0x0300000004187892 */ /* 0x000fe2000f8efc3f */
[----:B------:R-:W-:-:S03]  /*2d30*/  PLOP3.LUT P2, PT, PT, PT, UP0, 0x80, 0x0 ;  /* 0x000000000000781c */ /* 0x000fc60003f4f008 */
[----:B------:R-:W-:-:S03]  /*2d40*/  UIADD3 UR4, UR24, 0x80, URZ ;  /* 0x0000008018047890 */ /* 0x000fc6000fffe03f */
[----:B------:R-:W-:Y:S01]  /*2d50*/  UMOV UR10, UR24 ;  /* 0x00000018000a7c82 */ /* 0x000fe20008000000 */
[----:B------:R-:W-:-:S06]  /*2d60*/  WARPGROUP.ARRIVE ;  /* 0x00000000000079c5 */ /* 0x000fcc0000000000 */
[----:B------:R-:W-:Y:S01]  /*2d70*/  HGMMA.64x256x16.F32.BF16 R24, R152, gdesc[UR8].tnspB, RZ, !UPT, gsb0 ;  /* 0x43e0000898187df0 */ /* 0x000fe2000c0018ff */
[----:B------:R-:W-:Y:S01]  /*2d80*/  UMOV UR10, UR4 ;  /* 0x00000004000a7c82 */ /* 0x000fe20008000000 */
[----:B------:R-:W-:Y:S01]  /*2d90*/  UMOV UR11, 0x40000040 ;  /* 0x40000040000b7882 */ /* 0x000fe20000000000 */
[----:B------:R-:W-:Y:S01]  /*2da0*/  UIADD3 UR4, UR24, 0x100, URZ ;  /* 0x0000010018047890 */ /* 0x000fe2000fffe03f */
[----:B------:R-:W-:Y:S02]  /*2db0*/  WARPGROUP.DEPBAR.LE gsb0, 0x0 ;  /* 0x00008000000079c5 */ /* 0x000fe40000010000 */
[----:B------:R-:W-:-:S15]  /*2dc0*/  WARPGROUP.ARRIVE ;  /* 0x00000000000079c5 */ /* 0x000fde0000000000 */
[----:B------:R-:W-:-:S07]  /*2dd0*/  NOP ;  /* 0x0000000000007918 */ /* 0x000fce0000000000 */
[----:B------:R-:W-:Y:S01]  /*2de0*/  HGMMA.64x256x16.F32.BF16 R24, R156, gdesc[UR8].tnspB, R24, gsb0 ;  /* 0x43e000089c187df0 */ /* 0x000fe20008001818 */
        /* <DEDUP_REMOVED lines=23> */
[----:B------:R-:W-:Y:S02]  /*2f60*/  WARPGROUP.DEPBAR.LE gsb0, 0x0 ;  /* 0x00008000000079c5 */ /* 0x000fe40000010000 */
[----:B------:R-:W-:-:S15]  /*2f70*/  WARPGROUP.ARRIVE ;  /* 0x00000000000079c5 */ /* 0x000fde0000000000 */
[----:B------:R-:W-:-:S08]  /*2f80*/  NOP ;  /* 0x0000000000007918 */ /* 0x000fd00000000000 */
[----:B------:R-:W-:Y:S03]  /*2f90*/  HGMMA.64x256x16.F32.BF16 R24, R172, gdesc[UR8].tnspB, R24, gsb0 ;  /* 0x43e00008ac187df0 */ /* 0x000fe60008001818 */
[----:B------:R-:W-:Y:S02]  /*2fa0*/  WARPGROUP.DEPBAR.LE gsb0, 0x0 ;  /* 0x00008000000079c5 */ /* 0x000fe40000010000 */
[----:B------:R3:W-:Y:S01]  /*2fb0*/  @!P1 SYNCS.ARRIVE.TRANS64.RED.A1T0 RZ, [R9+URZ], RZ ;  /* 0x000000ff09ff99a7 */ /* 0x0007e2000810043f */
[----:B------:R-:W-:Y:S05]  /*2fc0*/  @!P2 BRA `(.L_x_23) ;  /* 0x0000001c0044a947 */ /* 0x000fea0003800000 */
[----:B------:R-:W-:Y:S01]  /*2fd0*/  IMAD.MOV.U32 R13, RZ, RZ, R4 ;  /* 0x000000ffff0d7224 */ /* 0x000fe200078e0004 */
[----:B------:R-:W-:Y:S01]  /*2fe0*/  UMOV UR4, URZ ;  /* 0x0000003f00047c82 */ /* 0x000fe20008000000 */
[----:B01----:R-:W-:Y:S01]  /*2ff0*/  IMAD.MOV.U32 R8, RZ, RZ, R3 ;  /* 0x000000ffff087224 */ /* 0x003fe200078e0003 */
[----:B------:R-:W-:Y:S01]  /*3000*/  UMOV UR5, URZ ;  /* 0x0000003f00057c82 */ /* 0x000fe20008000000 */
[----:B------:R-:W-:-:S05]  /*3010*/  ULDC UR7, c[0x0][0x988] ;  /* 0x0002620000077ab9 */ /* 0x000fca0000000800 */
.L_x_32:
[----:B------:R-:W-:Y:S01]  /*3020*/  UIADD3 UR5, UR5, 0x1, URZ ;  /* 0x0000000105057890 */ /* 0x000fe2000fffe03f */
[----:B------:R-:W-:Y:S01]  /*3030*/  IMAD.U32 R3, RZ, RZ, UR40 ;  /* 0x00000028ff037e24 */ /* 0x000fe2000f8e00ff */
[----:B------:R-:W-:Y:S02]  /*3040*/  UIADD3 UR40, UR40, -0x1, URZ ;  /* 0xffffffff28287890 */ /* 0x000fe4000fffe03f */
[----:B------:R-:W-:Y:S02]  /*3050*/  UISETP.NE.AND UP0, UPT, UR5, 0x2, UPT ;  /* 0x000000020500788c */ /* 0x000fe4000bf05270 */
[----:B------:R-:W-:Y:S02]  /*3060*/  ISETP.GT.AND P2, PT, R3, UR37, PT ;  /* 0x0000002503007c0c */ /* 0x000fe4000bf44270 */
[----:B------:R-:W-:Y:S02]  /*3070*/  USEL UR10, URZ, 0x1, UP0 ;  /* 0x000000013f0a7887 */ /* 0x000fe40008000000 */
[----:B------:R-:W-:-:S02]  /*3080*/  USEL UR5, UR5, URZ, UP0 ;  /* 0x0000003f05057287 */ /* 0x000fc40008000000 */
[----:B------:R-:W-:Y:S01]  /*3090*/  ULOP3.LUT UR4, UR4, UR10, URZ, 0x3c, !UPT ;  /* 0x0000000a04047292 */ /* 0x000fe2000f8e3c3f */
[----:B--2---:R-:W-:Y:S11]  /*30a0*/  @!P0 BRA `(.L_x_24) ;  /* 0x0000000000048947 */ /* 0x004ff60003800000 */
[----:B------:R-:W-:Y:S01]  /*30b0*/  BPT.TRAP 0x1 ;  /* 0x000000040000795c */ /* 0x000fe20000300000 */
.L_x_24:
[----:B------:R-:W-:Y:S01]  /*30c0*/  IMAD.U32 R3, RZ, RZ, UR4 ;  /* 0x00000004ff037e24 */ /* 0x000fe2000f8e00ff */
[----:B------:R-:W-:-:S04]  /*30d0*/  ULEA UR26, UR5, UR38, 0x3 ;  /* 0x00000026051a7291 */ /* 0x000fc8000f8e183f */
[----:B------:R-:W-:-:S04]  /*30e0*/  SHF.L.U32 R3, R3, 0x1f, RZ ;  /* 0x0000001f03037819 */ /* 0x000fc800000006ff */
[----:B------:R-:W-:-:S13]  /*30f0*/  R2UR UR25, R3 ;  /* 0x00000000031972ca */ /* 0x000fda00000e0000 */
[----:B------:R-:W-:-:S04]  /*3100*/  IMAD.U32 R3, RZ, RZ, UR25 ;  /* 0x00000019ff037e24 */ /* 0x000fc8000f8e00ff */
[----:B------:R0:W1:Y:S01]  /*3110*/  SYNCS.PHASECHK.TRANS64.TRYWAIT P3, [UR26+0x22830], R3 ;  /* 0x02283003ff0075a7 */ /* 0x000062000806015a */
[----:B------:R-:W-:Y:S05]  /*3120*/  @!P0 BRA `(.L_x_25) ;  /* 0x0000000000048947 */ /* 0x000fea0003800000 */
[----:B------:R-:W-:Y:S01]  /*3130*/  BPT.TRAP 0x1 ;  /* 0x000000040000795c */ /* 0x000fe20000300000 */
.L_x_25:
[----:B-1----:R-:W-:Y:S05]  /*3140*/  @P3 BRA `(.L_x_26) ;  /* 0x00000000000c3947 */ /* 0x002fea0003800000 */
[----:B0-----:R-:W-:-:S04]  /*3150*/  MOV R3, UR25 ;  /* 0x0000001900037c02 */ /* 0x001fc80008000f00 */
[----:B------:R-:W0:Y:S02]  /*3160*/  SYNCS.PHASECHK.TRANS64.TRYWAIT P3, [UR26+0x22830], R3 ;  /* 0x02283003ff0075a7 */ /* 0x000e24000806015a */
[----:B0-----:R-:W-:Y:S05]  /*3170*/  @!P3 BRA `(.L_x_27) ;  /* 0x0000008400b4b947 */ /* 0x001fea0003800000 */
.L_x_26:
[----:B------:R-:W-:Y:S01]  /*3180*/  UIMAD UR10, UR5, 0x300, UR6 ;  /* 0x00000300050a78a4 */ /* 0x000fe2000f8e0206 */
[----:B------:R-:W-:Y:S01]  /*3190*/  WARPGROUP.ARRIVE ;  /* 0x00000000000079c5 */ /* 0x000fe20000000000 */
[----:B------:R-:W-:Y:S01]  /*31a0*/  UMOV UR11, 0x40000040 ;  /* 0x40000040000b7882 */ /* 0x000fe20000000000 */
[----:B------:R-:W-:Y:S01]  /*31b0*/  UMOV UR15, 0x40000040 ;  /* 0x40000040000f7882 */ /* 0x000fe20000000000 */
[----:B------:R-:W-:Y:S02]  /*31c0*/  UIADD3 UR14, UR10, 0x2, URZ ;  /* 0x000000020a0e7890 */ /* 0x000fe4000fffe03f */
[----:B------:R-:W-:Y:S01]  /*31d0*/  UIADD3 UR18, UR10, 0x4, URZ ;  /* 0x000000040a127890 */ /* 0x000fe2000fffe03f */
[----:B------:R-:W-:Y:S02]  /*31e0*/  UMOV UR19, 0x40000040 ;  /* 0x4000004000137882 */ /* 0x000fe40000000000 */
[----:B------:R-:W-:Y:S01]  /*31f0*/  HGMMA.64x96x16.F32.BF16 R152, gdesc[UR8], RZ, !UPT, gsb0 ;  /* 0x01600000089879f0 */ /* 0x000fe2000c0018ff */
[----:B------:R-:W-:Y:S01]  /*3200*/  UIADD3 UR22, UR10, 0x6, URZ ;  /* 0x000000060a167890 */ /* 0x000fe2000fffe03f */
[----:B------:R-:W-:Y:S01]  /*3210*/  UMOV UR23, 0x40000040 ;  /* 0x4000004000177882 */ /* 0x000fe20000000000 */
        /* <DEDUP_REMOVED lines=10> */
[----:B0-----:R-:W-:-:S04]  /*32c0*/  FMNMX.FTZ R4, R152, R8, !PT ;  /* 0x0000000898047209 */ /* 0x001fc80007810000 */
[----:B------:R-:W-:-:S04]  /*32d0*/  FMNMX.FTZ R3, R153, R4, !PT ;  /* 0x0000000499037209 */ /* 0x000fc80007810000 */
        /* <DEDUP_REMOVED lines=21> */
[----:B---3--:R-:W-:-:S05]  /*3430*/  FMNMX.FTZ R9, R197, R4, !PT ;  /* 0x00000004c5097209 */ /* 0x008fca0007810000 */
[----:B------:R-:W0:Y:S02]  /*3440*/  SHFL.BFLY PT, R4, R9, 0x2, 0x1f ;  /* 0x0c401f0009047f89 */ /* 0x000e2400000e0000 */
[----:B0-----:R-:W-:-:S05]  /*3450*/  FMNMX.FTZ R10, R9, R4, !PT ;  /* 0x00000004090a7209 */ /* 0x001fca0007810000 */
[----:B------:R-:W0:Y:S02]  /*3460*/  SHFL.BFLY PT, R3, R10, 0x1, 0x1f ;  /* 0x0c201f000a037f89 */ /* 0x000e2400000e0000 */
[----:B0-----:R-:W-:-:S05]  /*3470*/  FMNMX.FTZ R3, R10, R3, !PT ;  /* 0x000000030a037209 */ /* 0x001fca0007810000 */
[C---:B------:R-:W-:Y:S01]  /*3480*/  FADD.FTZ R4, -R3.reuse, R8 ;  /* 0x0000000803047221 */ /* 0x040fe20000010100 */
[----:B------:R-:W-:-:S03]  /*3490*/  FMUL.FTZ R7, R3, UR7 ;  /* 0x0000000703077c20 */ /* 0x000fc60008410000 */
[----:B------:R-:W-:Y:S01]  /*34a0*/  FMUL.FTZ R8, R4, UR7 ;  /* 0x0000000704087c20 */ /* 0x000fe20008410000 */
[----:B------:R-:W-:Y:S01]  /*34b0*/  FMNMX.FTZ R4, R154, R13, !PT ;  /* 0x0000000d9a047209 */ /* 0x000fe20007810000 */
[--C-:B------:R-:W-:Y:S01]  /*34c0*/  FFMA.FTZ R12, R152, UR7, -R7.reuse ;  /* 0x00000007980c7c23 */ /* 0x100fe20008010807 */
[--C-:B------:R-:W-:Y:S01]  /*34d0*/  FFMA.FTZ R10, R156, UR7, -R7.reuse ;  /* 0x000000079c0a7c23 */ /* 0x100fe20008010807 */
[--C-:B------:R-:W-:Y:S01]  /*34e0*/  FFMA.FTZ R156, R160, UR7, -R7.reuse ;  /* 0x00000007a09c7c23 */ /* 0x100fe20008010807 */
[----:B------:R-:W-:Y:S01]  /*34f0*/  FMNMX.FTZ R11, R155, R4, !PT ;  /* 0x000000049b0b7209 */ /* 0x000fe20007810000 */
[----:B------:R0:W-:Y:S01]  /*3500*/  MUFU.EX2 R9, R12 ;  /* 0x0000000c00097308 */ /* 0x0001e20000000800 */
[--C-:B------:R-:W-:Y:S01]  /*3510*/  FFMA.FTZ R152, R153, UR7, -R7.reuse ;  /* 0x0000000799987c23 */ /* 0x100fe20008010807 */
[--C-:B------:R-:W-:Y:S01]  /*3520*/  FFMA.FTZ R160, R168, UR7, -R7.reuse ;  /* 0x00000007a8a07c23 */ /* 0x100fe20008010807 */
[----:B------:R-:W-:Y:S01]  /*3530*/  FMNMX.FTZ R4, R158, R11, !PT ;  /* 0x0000000b9e047209 */ /* 0x000fe20007810000 */
[--C-:B------:R-:W-:Y:S01]  /*3540*/  FFMA.FTZ R14, R172, UR7, -R7.reuse ;  /* 0x00000007ac0e7c23 */ /* 0x100fe20008010807 */
[--C-:B------:R-:W-:Y:S01]  /*3550*/  FFMA.FTZ R23, R177, UR7, -R7.reuse ;  /* 0x00000007b1177c23 */ /* 0x100fe20008010807 */
[--C-:B------:R-:W-:Y:S01]  /*3560*/  FFMA.FTZ R16, R180, UR7, -R7.reuse ;  /* 0x00000007b4107c23 */ /* 0x100fe20008010807 */
[----:B------:R-:W-:Y:S01]  /*3570*/  FMNMX.FTZ R11, R159, R4, !PT ;  /* 0x000000049f0b7209 */ /* 0x000fe20007810000 */
[--C-:B------:R-:W-:Y:S01]  /*3580*/  FFMA.FTZ R153, R181, UR7, -R7.reuse ;  /* 0x00000007b5997c23 */ /* 0x100fe20008010807 */
[--C-:B0-----:R-:W-:Y:S01]  /*3590*/  FFMA.FTZ R12, R164, UR7, -R7.reuse ;  /* 0x00000007a40c7c23 */ /* 0x101fe20008010807 */
[--C-:B------:R-:W-:Y:S01]  /*35a0*/  FFMA.FTZ R164, R176, UR7, -R7.reuse ;  /* 0x00000007b0a47c23 */ /* 0x100fe20008010807 */
[----:B------:R-:W-:Y:S01]  /*35b0*/  FMNMX.FTZ R4, R162, R11, !PT ;  /* 0x0000000ba2047209 */ /* 0x000fe20007810000 */
[--C-:B------:R-:W-:Y:S01]  /*35c0*/  FFMA.FTZ R168, R184, UR7, -R7.reuse ;  /* 0x00000007b8a87c23 */ /* 0x100fe20008010807 */
[--C-:B------:R-:W-:Y:S01]  /*35d0*/  FFMA.FTZ R18, R188, UR7, -R7.reuse ;  /* 0x00000007bc127c23 */ /* 0x100fe20008010807 */
[--C-:B------:R-:W-:Y:S01]  /*35e0*/  FFMA.FTZ R172, R192, UR7, -R7.reuse ;  /* 0x00000007c0ac7c23 */ /* 0x100fe20008010807 */
[----:B------:R-:W-:Y:S01]  /*35f0*/  FMNMX.FTZ R11, R163, R4, !PT ;  /* 0x00000004a30b7209 */ /* 0x000fe20007810000 */
[--C-:B------:R-:W-:Y:S01]  /*3600*/  FFMA.FTZ R196, R196, UR7, -R7.reuse ;  /* 0x00000007c4c47c23 */ /* 0x100fe20008010807 */
[--C-:B------:R-:W-:Y:S01]  /*3610*/  FFMA.FTZ R197, R197, UR7, -R7.reuse ;  /* 0x00000007c5c57c23 */ /* 0x100fe20008010807 */
[----:B------:R-:W0:Y:S01]  /*3620*/  MUFU.EX2 R8, R8 ;  /* 0x0000000800087308 */ /* 0x000e220000000800 */
[----:B------:R-:W-:Y:S01]  /*3630*/  FMNMX.FTZ R4, R166, R11, !PT ;  /* 0x0000000ba6047209 */ /* 0x000fe20007810000 */
[----:B------:R-:W-:-:S03]  /*3640*/  FFMA.FTZ R11, R157, UR7, -R7 ;  /* 0x000000079d0b7c23 */ /* 0x000fc60008010807 */
[----:B------:R-:W-:-:S03]  /*3650*/  FMNMX.FTZ R15, R167, R4, !PT ;  /* 0x00000004a70f7209 */ /* 0x000fc60007810000 */
[----:B------:R-:W1:Y:S01]  /*3660*/  MUFU.EX2 R152, R152 ;  /* 0x0000009800987308 */ /* 0x000e620000000800 */
[----:B------:R-:W-:-:S04]  /*3670*/  FMNMX.FTZ R4, R170, R15, !PT ;  /* 0x0000000faa047209 */ /* 0x000fc80007810000 */
[----:B------:R-:W-:-:S03]  /*3680*/  FMNMX.FTZ R15, R171, R4, !PT ;  /* 0x00000004ab0f7209 */ /* 0x000fc60007810000 */
[----:B------:R-:W-:Y:S01]  /*3690*/  MUFU.EX2 R10, R10 ;  /* 0x0000000a000a7308 */ /* 0x000fe20000000800 */
[----:B------:R-:W-:Y:S01]  /*36a0*/  FMNMX.FTZ R4, R174, R15, !PT ;  /* 0x0000000fae047209 */ /* 0x000fe20007810000 */
[--C-:B------:R-:W-:Y:S01]  /*36b0*/  FFMA.FTZ R15, R161, UR7, -R7.reuse ;  /* 0x00000007a10f7c23 */ /* 0x100fe20008010807 */
[----:B------:R-:W-:Y:S01]  /*36c0*/  FFMA.FTZ R161, R189, UR7, -R7 ;  /* 0x00000007bda17c23 */ /* 0x000fe20008010807 */
[----:B0-----:R-:W-:Y:S01]  /*36d0*/  FFMA.FTZ R5, R8, R5, R9 ;  /* 0x0000000508057223 */ /* 0x001fe20000010009 */
[----:B------:R-:W-:Y:S01]  /*36e0*/  FMNMX.FTZ R17, R175, R4, !PT ;  /* 0x00000004af117209 */ /* 0x000fe20007810000 */
[-C--:B------:R-:W-:Y:S01]  /*36f0*/  FMUL.FTZ R24, R24, R8.reuse ;  /* 0x0000000818187220 */ /* 0x080fe20000410000 */
[-C--:B------:R-:W-:Y:S01]  /*3700*/  FMUL.FTZ R25, R25, R8.reuse ;  /* 0x0000000819197220 */ /* 0x080fe20000410000 */
[----:B------:R-:W-:Y:S01]  /*3710*/  MUFU.EX2 R11, R11 ;  /* 0x0000000b000b7308 */ /* 0x000fe20000000800 */
[----:B------:R-:W-:Y:S01]  /*3720*/  FMNMX.FTZ R4, R178, R17, !PT ;  /* 0x00000011b2047209 */ /* 0x000fe20007810000 */
[C---:B-1----:R-:W-:Y:S01]  /*3730*/  FADD.FTZ R5, R152.reuse, R5 ;  /* 0x0000000598057221 */ /* 0x042fe20000010000 */
[----:B------:R-:W-:Y:S01]  /*3740*/  F2FP.BF16.F32.PACK_AB R152, R152, R9 ;  /* 0x000000099898723e */ /* 0x000fe200000010ff */
[----:B------:R-:W-:Y:S01]  /*3750*/  FMUL.FTZ R28, R28, R8 ;  /* 0x000000081c1c7220 */ /* 0x000fe20000410000 */
[----:B------:R-:W-:Y:S01]  /*3760*/  FMNMX.FTZ R17, R179, R4, !PT ;  /* 0x00000004b3117209 */ /* 0x000fe20007810000 */
[-C--:B------:R-:W-:Y:S01]  /*3770*/  FMUL.FTZ R29, R29, R8.reuse ;  /* 0x000000081d1d7220 */ /* 0x080fe20000410000 */
[-C--:B------:R-:W-:Y:S01]  /*3780*/  FMUL.FTZ R32, R32, R8.reuse ;  /* 0x0000000820207220 */ /* 0x080fe20000410000 */
[----:B------:R-:W-:Y:S01]  /*3790*/  MUFU.EX2 R156, R156 ;  /* 0x0000009c009c7308 */ /* 0x000fe20000000800 */
[----:B------:R-:W-:Y:S01]  /*37a0*/  FMNMX.FTZ R4, R182, R17, !PT ;  /* 0x00000011b6047209 */ /* 0x000fe20007810000 */
[--C-:B------:R-:W-:Y:S01]  /*37b0*/  FFMA.FTZ R17, R165, UR7, -R7.reuse ;  /* 0x00000007a5117c23 */ /* 0x100fe20008010807 */
[--C-:B------:R-:W-:Y:S01]  /*37c0*/  FFMA.FTZ R165, R193, UR7, -R7.reuse ;  /* 0x00000007c1a57c23 */ /* 0x100fe20008010807 */
[----:B------:R-:W-:Y:S01]  /*37d0*/  FMUL.FTZ R33, R33, R8 ;  /* 0x0000000821217220 */ /* 0x000fe20000410000 */
[----:B------:R-:W-:Y:S01]  /*37e0*/  FMNMX.FTZ R19, R183, R4, !PT ;  /* 0x00000004b7137209 */ /* 0x000fe20007810000 */
[-C--:B------:R-:W-:Y:S01]  /*37f0*/  FMUL.FTZ R36, R36, R8.reuse ;  /* 0x0000000824247220 */ /* 0x080fe20000410000 */
[-C--:B------:R-:W-:Y:S01]  /*3800*/  FMUL.FTZ R37, R37, R8.reuse ;  /* 0x0000000825257220 */ /* 0x080fe20000410000 */
[----:B------:R-:W-:Y:S01]  /*3810*/  MUFU.EX2 R15, R15 ;  /* 0x0000000f000f7308 */ /* 0x000fe20000000800 */
[----:B------:R-:W-:Y:S01]  /*3820*/  FMNMX.FTZ R4, R186, R19, !PT ;  /* 0x00000013ba047209 */ /* 0x000fe20007810000 */
[-C--:B------:R-:W-:Y:S01]  /*3830*/  FMUL.FTZ R40, R40, R8.reuse ;  /* 0x0000000828287220 */ /* 0x080fe20000410000 */
[-C--:B------:R-:W-:Y:S01]  /*3840*/  FMUL.FTZ R41, R41, R8.reuse ;  /* 0x0000000829297220 */ /* 0x080fe20000410000 */
[----:B------:R-:W-:Y:S01]  /*3850*/  FMUL.FTZ R44, R44, R8 ;  /* 0x000000082c2c7220 */ /* 0x000fe20000410000 */
[----:B------:R-:W-:Y:S01]  /*3860*/  FMNMX.FTZ R19, R187, R4, !PT ;  /* 0x00000004bb137209 */ /* 0x000fe20007810000 */
[-C--:B------:R-:W-:Y:S01]  /*3870*/  FMUL.FTZ R45, R45, R8.reuse ;  /* 0x000000082d2d7220 */ /* 0x080fe20000410000 */
[-C--:B------:R-:W-:Y:S01]  /*3880*/  FMUL.FTZ R48, R48, R8.reuse ;  /* 0x0000000830307220 */ /* 0x080fe20000410000 */
[----:B------:R-:W-:Y:S01]  /*3890*/  MUFU.EX2 R12, R12 ;  /* 0x0000000c000c7308 */ /* 0x000fe20000000800 */
[----:B------:R-:W-:Y:S01]  /*38a0*/  FMNMX.FTZ R4, R190, R19, !PT ;  /* 0x00000013be047209 */ /* 0x000fe20007810000 */
[--C-:B------:R-:W-:Y:S01]  /*38b0*/  FFMA.FTZ R19, R169, UR7, -R7.reuse ;  /* 0x00000007a9137c23 */ /* 0x100fe20008010807 */
[-C--:B------:R-:W-:Y:S01]  /*38c0*/  FMUL.FTZ R49, R49, R8.reuse ;  /* 0x0000000831317220 */ /* 0x080fe20000410000 */
        /* <DEDUP_REMOVED lines=21> */
[-C--:B------:R-:W-:Y:S01]  /*3a20*/  FMUL.FTZ R76, R76, R8.reuse ;  /* 0x000000084c4c7220 */ /* 0x080fe20000410000 */
[----:B------:R-:W0:Y:S01]  /*3a30*/  SHFL.BFLY PT, R157, R4, 0x2, 0x1f ;  /* 0x0c401f00049d7f89 */ /* 0x000e2200000e0000 */
[-C--:B------:R-:W-:Y:S01]  /*3a40*/  FMUL.FTZ R77, R77, R8.reuse ;  /* 0x000000084d4d7220 */ /* 0x080fe20000410000 */
[-C--:B------:R-:W-:Y:S01]  /*3a50*/  FMUL.FTZ R80, R80, R8.reuse ;  /* 0x0000000850507220 */ /* 0x080fe20000410000 */
[-C--:B------:R-:W-:Y:S01]  /*3a60*/  FMUL.FTZ R81, R81, R8.reuse ;  /* 0x0000000851517220 */ /* 0x080fe20000410000 */
[-C--:B------:R-:W-:Y:S01]  /*3a70*/  FMUL.FTZ R84, R84, R8.reuse ;  /* 0x0000000854547220 */ /* 0x080fe20000410000 */
[-C--:B------:R-:W-:Y:S01]  /*3a80*/  FMUL.FTZ R85, R85, R8.reuse ;  /* 0x0000000855557220 */ /* 0x080fe20000410000 */
[----:B------:R-:W-:Y:S01]  /*3a90*/  MUFU.EX2 R14, R14 ;  /* 0x0000000e000e7308 */ /* 0x000fe20000000800 */
[-C--:B------:R-:W-:Y:S01]  /*3aa0*/  FMUL.FTZ R88, R88, R8.reuse ;  /* 0x0000000858587220 */ /* 0x080fe20000410000 */
[-C--:B------:R-:W-:Y:S01]  /*3ab0*/  FMUL.FTZ R89, R89, R8.reuse ;  /* 0x0000000859597220 */ /* 0x080fe20000410000 */
        /* <DEDUP_REMOVED lines=15> */
[----:B0-----:R-:W-:Y:S01]  /*3bb0*/  FMNMX.FTZ R20, R4, R157, !PT ;  /* 0x0000009d04147209 */ /* 0x001fe20007810000 */
[----:B------:R-:W-:Y:S01]  /*3bc0*/  FFMA.FTZ R157, R185, UR7, -R7 ;  /* 0x00000007b99d7c23 */ /* 0x000fe20008010807 */
[-C--:B------:R-:W-:Y:S01]  /*3bd0*/  FMUL.FTZ R117, R117, R8.reuse ;  /* 0x0000000875757220 */ /* 0x080fe20000410000 */
[-C--:B------:R-:W-:Y:S01]  /*3be0*/  FMUL.FTZ R120, R120, R8.reuse ;  /* 0x0000000878787220 */ /* 0x080fe20000410000 */
[-C--:B------:R-:W-:Y:S01]  /*3bf0*/  FMUL.FTZ R121, R121, R8.reuse ;  /* 0x0000000879797220 */ /* 0x080fe20000410000 */
[----:B------:R-:W0:Y:S01]  /*3c00*/  SHFL.BFLY PT, R169, R20, 0x1, 0x1f ;  /* 0x0c201f0014a97f89 */ /* 0x000e2200000e0000 */
        /* <DEDUP_REMOVED lines=15> */
[----:B------:R-:W-:Y:S01]  /*3d00*/  FMUL.FTZ R149, R149, R8 ;  /* 0x0000000895957220 */ /* 0x000fe20000410000 */
[----:B------:R-:W-:Y:S01]  /*3d10*/  MUFU.EX2 R153, R153 ;  /* 0x0000009900997308 */ /* 0x000fe20000000800 */
[----:B0-----:R-:W-:-:S07]  /*3d20*/  FMNMX.FTZ R4, R20, R169, !PT ;  /* 0x000000a914047209 */ /* 0x001fce0007810000 */
[----:B------:R-:W-:Y:S01]  /*3d30*/  MUFU.EX2 R168, R168 ;  /* 0x000000a800a87308 */ /* 0x000fe20000000800 */
[C---:B------:R-:W-:Y:S01]  /*3d40*/  FMUL.FTZ R185, R4.reuse, UR7 ;  /* 0x0000000704b97c20 */ /* 0x040fe20008410000 */
[----:B------:R-:W-:-:S03]  /*3d50*/  FADD.FTZ R7, -R4, R13 ;  /* 0x0000000d04077221 */ /* 0x000fc60000010100 */
[--C-:B------:R-:W-:Y:S01]  /*3d60*/  FFMA.FTZ R22, R154, UR7, -R185.reuse ;  /* 0x000000079a167c23 */ /* 0x100fe200080108b9 */
[----:B------:R-:W-:Y:S01]  /*3d70*/  FMUL.FTZ R7, R7, UR7 ;  /* 0x0000000707077c20 */ /* 0x000fe20008410000 */
[--C-:B------:R-:W-:Y:S01]  /*3d80*/  FFMA.FTZ R155, R155, UR7, -R185.reuse ;  /* 0x000000079b9b7c23 */ /* 0x100fe200080108b9 */
[--C-:B------:R-:W-:Y:S01]  /*3d90*/  FFMA.FTZ R173, R158, UR7, -R185.reuse ;  /* 0x000000079ead7c23 */ /* 0x100fe200080108b9 */
[--C-:B------:R-:W-:Y:S01]  /*3da0*/  FFMA.FTZ R176, R159, UR7, -R185.reuse ;  /* 0x000000079fb07c23 */ /* 0x100fe200080108b9 */
[----:B------:R0:W-:Y:S01]  /*3db0*/  MUFU.EX2 R169, R7 ;  /* 0x0000000700a97308 */ /* 0x0001e20000000800 */
[--C-:B------:R-:W-:Y:S01]  /*3dc0*/  FFMA.FTZ R192, R175, UR7, -R185.reuse ;  /* 0x00000007afc07c23 */ /* 0x100fe200080108b9 */
[--C-:B------:R-:W-:Y:S01]  /*3dd0*/  FFMA.FTZ R175, R178, UR7, -R185.reuse ;  /* 0x00000007b2af7c23 */ /* 0x100fe200080108b9 */
[--C-:B------:R-:W-:Y:S01]  /*3de0*/  FFMA.FTZ R159, R162, UR7, -R185.reuse ;  /* 0x00000007a29f7c23 */ /* 0x100fe200080108b9 */
[----:B------:R-:W-:Y:S01]  /*3df0*/  FFMA.FTZ R178, R179, UR7, -R185 ;  /* 0x00000007b3b27c23 */ /* 0x000fe200080108b9 */
[----:B------:R-:W-:-:S02]  /*3e00*/  IMAD.U32 R179, RZ, RZ, UR26 ;  /* 0x0000001affb37e24 */ /* 0x000fc4000f8e00ff */
[--C-:B------:R-:W-:Y:S01]  /*3e10*/  FFMA.FTZ R180, R163, UR7, -R185.reuse ;  /* 0x00000007a3b47c23 */ /* 0x100fe200080108b9 */
[--C-:B------:R-:W-:Y:S01]  /*3e20*/  FFMA.FTZ R163, R166, UR7, -R185.reuse ;  /* 0x00000007a6a37c23 */ /* 0x100fe200080108b9 */
[----:B------:R-:W1:Y:S01]  /*3e30*/  MUFU.EX2 R22, R22 ;  /* 0x0000001600167308 */ /* 0x000e620000000800 */
[----:B------:R-:W-:Y:S01]  /*3e40*/  @!P1 VIADD R154, R179, 0x22840 ;  /* 0x00022840b39a9836 */ /* 0x000fe20000000000 */
[----:B0-----:R-:W-:Y:S01]  /*3e50*/  IADD3 R7, -R2, 0xb, RZ ;  /* 0x0000000b02077810 */ /* 0x001fe20007ffe1ff */
[--C-:B------:R-:W-:Y:S01]  /*3e60*/  FFMA.FTZ R184, R167, UR7, -R185.reuse ;  /* 0x00000007a7b87c23 */ /* 0x100fe200080108b9 */
[--C-:B------:R-:W-:Y:S01]  /*3e70*/  FFMA.FTZ R167, R170, UR7, -R185.reuse ;  /* 0x00000007aaa77c23 */ /* 0x100fe200080108b9 */
[--C-:B------:R-:W-:Y:S01]  /*3e80*/  FFMA.FTZ R188, R171, UR7, -R185.reuse ;  /* 0x00000007abbc7c23 */ /* 0x100fe200080108b9 */
[----:B------:R-:W-:Y:S01]  /*3e90*/  @!P1 PRMT R154, RZ, 0x654, R154 ;  /* 0x00000654ff9a9816 */ /* 0x000fe2000000009a */
[----:B------:R0:W-:Y:S06]  /*3ea0*/  BAR.ARV R7, 0x100 ;  /* 0x000400070000751d */ /* 0x0001ec0000002000 */
[----:B------:R-:W2:Y:S01]  /*3eb0*/  MUFU.EX2 R155, R155 ;  /* 0x0000009b009b7308 */ /* 0x000ea20000000800 */
[----:B------:R3:W-:Y:S01]  /*3ec0*/  @!P1 SYNCS.ARRIVE.TRANS64.RED.A1T0 RZ, [R154+URZ], RZ ;  /* 0x000000ff9aff99a7 */ /* 0x0007e2000810043f */
[--C-:B------:R-:W-:Y:S01]  /*3ed0*/  FFMA.FTZ R171, R174, UR7, -R185.reuse ;  /* 0x00000007aeab7c23 */ /* 0x100fe200080108b9 */
[--C-:B------:R-:W-:Y:S01]  /*3ee0*/  FFMA.FTZ R177, R182, UR7, -R185.reuse ;  /* 0x00000007b6b17c23 */ /* 0x100fe200080108b9 */
[----:B-1----:R-:W-:Y:S01]  /*3ef0*/  FFMA.FTZ R6, R169, R6, R22 ;  /* 0x00000006a9067223 */ /* 0x002fe20000010016 */
[--C-:B------:R-:W-:Y:S01]  /*3f00*/  FFMA.FTZ R182, R183, UR7, -R185.reuse ;  /* 0x00000007b7b67c23 */ /* 0x100fe200080108b9 */
[--C-:B------:R-:W-:Y:S01]  /*3f10*/  FFMA.FTZ R181, R186, UR7, -R185.reuse ;  /* 0x00000007bab57c23 */ /* 0x100fe200080108b9 */
[----:B------:R-:W-:Y:S01]  /*3f20*/  FFMA.FTZ R186, R187, UR7, -R185 ;  /* 0x00000007bbba7c23 */ /* 0x000fe200080108b9 */
[----:B------:R-:W1:Y:S01]  /*3f30*/  MUFU.EX2 R173, R173 ;  /* 0x000000ad00ad7308 */ /* 0x000e620000000800 */
[----:B---3--:R-:W-:Y:S01]  /*3f40*/  FADD.FTZ R154, R10, R5 ;  /* 0x000000050a9a7221 */ /* 0x008fe20000010000 */
[--C-:B------:R-:W-:Y:S01]  /*3f50*/  FFMA.FTZ R183, R190, UR7, -R185.reuse ;  /* 0x00000007beb77c23 */ /* 0x100fe200080108b9 */
[--C-:B------:R-:W-:Y:S01]  /*3f60*/  FFMA.FTZ R190, R191, UR7, -R185.reuse ;  /* 0x00000007bfbe7c23 */ /* 0x100fe200080108b9 */
[--C-:B------:R-:W-:Y:S01]  /*3f70*/  FFMA.FTZ R194, R194, UR7, -R185.reuse ;  /* 0x00000007c2c27c23 */ /* 0x100fe200080108b9 */
[----:B------:R-:W-:Y:S01]  /*3f80*/  FADD.FTZ R5, R11, R154 ;  /* 0x0000009a0b057221 */ /* 0x000fe20000010000 */
[--C-:B------:R-:W-:Y:S01]  /*3f90*/  FFMA.FTZ R195, R195, UR7, -R185.reuse ;  /* 0x00000007c3c37c23 */ /* 0x100fe200080108b9 */
[----:B------:R-:W-:Y:S01]  /*3fa0*/  FFMA.FTZ R198, R198, UR7, -R185 ;  /* 0x00000007c6c67c23 */ /* 0x000fe200080108b9 */
[----:B------:R-:W3:Y:S01]  /*3fb0*/  MUFU.EX2 R176, R176 ;  /* 0x000000b000b07308 */ /* 0x000ee20000000800 */
[----:B--2---:R-:W-:Y:S01]  /*3fc0*/  FADD.FTZ R6, R155, R6 ;  /* 0x000000069b067221 */ /* 0x004fe20000010000 */
[----:B------:R-:W-:Y:S01]  /*3fd0*/  FADD.FTZ R154, R156, R5 ;  /* 0x000000059c9a7221 */ /* 0x000fe20000010000 */
[----:B------:R-:W-:Y:S01]  /*3fe0*/  FFMA.FTZ R199, R199, UR7, -R185 ;  /* 0x00000007c7c77c23 */ /* 0x000fe200080108b9 */
[----:B------:R-:W-:Y:S01]  /*3ff0*/  F2FP.BF16.F32.PACK_AB R166, R153, R16 ;  /* 0x0000001099a6723e */ /* 0x000fe200000010ff */
[-C--:B------:R-:W-:Y:S01]  /*4000*/  FMUL.FTZ R26, R26, R169.reuse ;  /* 0x000000a91a1a7220 */ /* 0x080fe20000410000 */
[----:B------:R-:W-:Y:S01]  /*4010*/  FADD.FTZ R5, R15, R154 ;  /* 0x0000009a0f057221 */ /* 0x000fe20000010000 */
[-C--:B------:R-:W-:Y:S01]  /*4020*/  FMUL.FTZ R27, R27, R169.reuse ;  /* 0x000000a91b1b7220 */ /* 0x080fe20000410000 */
[----:B------:R-:W2:Y:S01]  /*4030*/  MUFU.EX2 R159, R159 ;  /* 0x0000009f009f7308 */ /* 0x000ea20000000800 */
[----:B-1----:R-:W-:Y:S01]  /*4040*/  FADD.FTZ R9, R173, R6 ;  /* 0x00000006ad097221 */ /* 0x002fe20000010000 */
[----:B------:R-:W-:Y:S01]  /*4050*/  FADD.FTZ R154, R12, R5 ;  /* 0x000000050c9a7221 */ /* 0x000fe20000010000 */
[-C--:B------:R-:W-:Y:S01]  /*4060*/  FMUL.FTZ R30, R30, R169.reuse ;  /* 0x000000a91e1e7220 */ /* 0x080fe20000410000 */
[-C--:B------:R-:W-:Y:S01]  /*4070*/  FMUL.FTZ R31, R31, R169.reuse ;  /* 0x000000a91f1f7220 */ /* 0x080fe20000410000 */
[-C--:B------:R-:W-:Y:S01]  /*4080*/  FMUL.FTZ R34, R34, R169.reuse ;  /* 0x000000a922227220 */ /* 0x080fe20000410000 */
[----:B------:R-:W-:Y:S01]  /*4090*/  FADD.FTZ R5, R17, R154 ;  /* 0x0000009a11057221 */ /* 0x000fe20000010000 */
[-C--:B------:R-:W-:Y:S01]  /*40a0*/  FMUL.FTZ R35, R35, R169.reuse ;  /* 0x000000a923237220 */ /* 0x080fe20000410000 */
[----:B------:R-:W1:Y:S01]  /*40b0*/  MUFU.EX2 R180, R180 ;  /* 0x000000b400b47308 */ /* 0x000e620000000800 */
[----:B---3--:R-:W-:Y:S01]  /*40c0*/  FADD.FTZ R6, R176, R9 ;  /* 0x00000009b0067221 */ /* 0x008fe20000010000 */
[----:B------:R-:W-:Y:S01]  /*40d0*/  FADD.FTZ R154, R160, R5 ;  /* 0x00000005a09a7221 */ /* 0x000fe20000010000 */
[-C--:B------:R-:W-:Y:S01]  /*40e0*/  FMUL.FTZ R38, R38, R169.reuse ;  /* 0x000000a926267220 */ /* 0x080fe20000410000 */
[-C--:B------:R-:W-:Y:S01]  /*40f0*/  FMUL.FTZ R39, R39, R169.reuse ;  /* 0x000000a927277220 */ /* 0x080fe20000410000 */
[-C--:B------:R-:W-:Y:S01]  /*4100*/  FMUL.FTZ R42, R42, R169.reuse ;  /* 0x000000a92a2a7220 */ /* 0x080fe20000410000 */
[----:B------:R-:W-:Y:S01]  /*4110*/  FADD.FTZ R5, R19, R154 ;  /* 0x0000009a13057221 */ /* 0x000fe20000010000 */
[-C--:B------:R-:W-:Y:S01]  /*4120*/  FMUL.FTZ R43, R43, R169.reuse ;  /* 0x000000a92b2b7220 */ /* 0x080fe20000410000 */
[----:B------:R-:W3:Y:S01]  /*4130*/  MUFU.EX2 R163, R163 ;  /* 0x000000a300a37308 */ /* 0x000ee20000000800 */
[----:B--2---:R-:W-:Y:S01]  /*4140*/  FADD.FTZ R9, R159, R6 ;  /* 0x000000069f097221 */ /* 0x004fe20000010000 */
[----:B------:R-:W-:Y:S01]  /*4150*/  FADD.FTZ R154, R14, R5 ;  /* 0x000000050e9a7221 */ /* 0x000fe20000010000 */
[-C--:B------:R-:W-:Y:S01]  /*4160*/  FMUL.FTZ R46, R46, R169.reuse ;  /* 0x000000a92e2e7220 */ /* 0x080fe20000410000 */
[-C--:B------:R-:W-:Y:S01]  /*4170*/  FMUL.FTZ R47, R47, R169.reuse ;  /* 0x000000a92f2f7220 */ /* 0x080fe20000410000 */
        /* <DEDUP_REMOVED lines=18> */
[----:B------:R-:W-:Y:S01]  /*42a0*/  F2FP.BF16.F32.PACK_AB R153, R155, R22 ;  /* 0x000000169b99723e */ /* 0x000fe200000010ff */
[----:B------:R-:W3:Y:S01]  /*42b0*/  MUFU.EX2 R188, R188 ;  /* 0x000000bc00bc7308 */ /* 0x000ee20000000800 */
[----:B--2---:R-:W-:Y:S01]  /*42c0*/  FADD.FTZ R6, R184, R9 ;  /* 0x00000009b8067221 */ /* 0x004fe20000010000 */
[----:B------:R-:W-:Y:S01]  /*42d0*/  FADD.FTZ R154, R168, R5 ;  /* 0x00000005a89a7221 */ /* 0x000fe20000010000 */
[-C--:B------:R-:W-:Y:S01]  /*42e0*/  FMUL.FTZ R67, R67, R169.reuse ;  /* 0x000000a943437220 */ /* 0x080fe20000410000 */
[-C--:B------:R-:W-:Y:S01]  /*42f0*/  FMUL.FTZ R70, R70, R169.reuse ;  /* 0x000000a946467220 */ /* 0x080fe20000410000 */
[-C--:B------:R-:W-:Y:S01]  /*4300*/  FMUL.FTZ R71, R71, R169.reuse ;  /* 0x000000a947477220 */ /* 0x080fe20000410000 */
[-C--:B------:R-:W-:Y:S01]  /*4310*/  FMUL.FTZ R74, R74, R169.reuse ;  /* 0x000000a94a4a7220 */ /* 0x080fe20000410000 */
[-C--:B------:R-:W-:Y:S01]  /*4320*/  FMUL.FTZ R75, R75, R169.reuse ;  /* 0x000000a94b4b7220 */ /* 0x080fe20000410000 */
[----:B------:R-:W2:Y:S01]  /*4330*/  MUFU.EX2 R171, R171 ;  /* 0x000000ab00ab7308 */ /* 0x000ea20000000800 */
[----:B-1----:R-:W-:Y:S01]  /*4340*/  FADD.FTZ R9, R167, R6 ;  /* 0x00000006a7097221 */ /* 0x002fe20000010000 */
[-C--:B------:R-:W-:Y:S01]  /*4350*/  FMUL.FTZ R78, R78, R169.reuse ;  /* 0x000000a94e4e7220 */ /* 0x080fe20000410000 */
[-C--:B------:R-:W-:Y:S01]  /*4360*/  FMUL.FTZ R79, R79, R169.reuse ;  /* 0x000000a94f4f7220 */ /* 0x080fe20000410000 */
[-C--:B------:R-:W-:Y:S01]  /*4370*/  FMUL.FTZ R82, R82, R169.reuse ;  /* 0x000000a952527220 */ /* 0x080fe20000410000 */
[-C--:B------:R-:W-:Y:S01]  /*4380*/  FMUL.FTZ R83, R83, R169.reuse ;  /* 0x000000a953537220 */ /* 0x080fe20000410000 */
[-C--:B------:R-:W-:Y:S01]  /*4390*/  FMUL.FTZ R86, R86, R169.reuse ;  /* 0x000000a956567220 */ /* 0x080fe20000410000 */
[-C--:B------:R-:W-:Y:S01]  /*43a0*/  FMUL.FTZ R87, R87, R169.reuse ;  /* 0x000000a957577220 */ /* 0x080fe20000410000 */
[----:B------:R-:W1:Y:S01]  /*43b0*/  MUFU.EX2 R192, R192 ;  /* 0x000000c000c07308 */ /* 0x000e620000000800 */
[----:B---3--:R-:W-:Y:S01]  /*43c0*/  FADD.FTZ R6, R188, R9 ;  /* 0x00000009bc067221 */ /* 0x008fe20000010000 */
[-C--:B------:R-:W-:Y:S01]  /*43d0*/  FMUL.FTZ R90, R90, R169.reuse ;  /* 0x000000a95a5a7220 */ /* 0x080fe20000410000 */
[-C--:B------:R-:W-:Y:S01]  /*43e0*/  FMUL.FTZ R91, R91, R169.reuse ;  /* 0x000000a95b5b7220 */ /* 0x080fe20000410000 */
[-C--:B------:R-:W-:Y:S01]  /*43f0*/  FMUL.FTZ R94, R94, R169.reuse ;  /* 0x000000a95e5e7220 */ /* 0x080fe20000410000 */
[-C--:B------:R-:W-:Y:S01]  /*4400*/  FMUL.FTZ R95, R95, R169.reuse ;  /* 0x000000a95f5f7220 */ /* 0x080fe20000410000 */
[-C--:B------:R-:W-:Y:S01]  /*4410*/  FMUL.FTZ R98, R98, R169.reuse ;  /* 0x000000a962627220 */ /* 0x080fe20000410000 */
[-C--:B------:R-:W-:Y:S01]  /*4420*/  FMUL.FTZ R99, R99, R169.reuse ;  /* 0x000000a963637220 */ /* 0x080fe20000410000 */
[----:B------:R-:W3:Y:S01]  /*4430*/  MUFU.EX2 R175, R175 ;  /* 0x000000af00af7308 */ /* 0x000ee20000000800 */
[----:B--2---:R-:W-:Y:S01]  /*4440*/  FADD.FTZ R9, R171, R6 ;  /* 0x00000006ab097221 */ /* 0x004fe20000010000 */
[-C--:B------:R-:W-:Y:S01]  /*4450*/  FMUL.FTZ R102, R102, R169.reuse ;  /* 0x000000a966667220 */ /* 0x080fe20000410000 */
        /* <DEDUP_REMOVED lines=32> */
[----:B------:R-:W-:Y:S01]  /*4660*/  FMUL.FTZ R151, R151, R169 ;  /* 0x000000a997977220 */ /* 0x000fe20000410000 */
[----:B------:R-:W-:-:S02]  /*4670*/  F2FP.BF16.F32.PACK_AB R155, R176, R173 ;  /* 0x000000adb09b723e */ /* 0x000fc400000010ff */
[----:B------:R-:W-:Y:S02]  /*4680*/  F2FP.BF16.F32.PACK_AB R156, R15, R156 ;  /* 0x0000009c0f9c723e */ /* 0x000fe400000010ff */
[----:B------:R-:W1:Y:S01]  /*4690*/  MUFU.EX2 R157, R157 ;  /* 0x0000009d009d7308 */ /* 0x000e620000000800 */
[----:B---3--:R-:W-:Y:S01]  /*46a0*/  FADD.FTZ R6, R182, R9 ;  /* 0x00000009b6067221 */ /* 0x008fe20000010000 */
[----:B------:R-:W-:Y:S02]  /*46b0*/  F2FP.BF16.F32.PACK_AB R158, R17, R12 ;  /* 0x0000000c119e723e */ /* 0x000fe400000010ff */
[----:B------:R-:W-:Y:S02]  /*46c0*/  F2FP.BF16.F32.PACK_AB R160, R19, R160 ;  /* 0x000000a013a0723e */ /* 0x000fe400000010ff */
[----:B------:R-:W-:Y:S02]  /*46d0*/  F2FP.BF16.F32.PACK_AB R162, R21, R14 ;  /* 0x0000000e15a2723e */ /* 0x000fe400000010ff */
[----:B------:R-:W3:Y:S01]  /*46e0*/  MUFU.EX2 R186, R186 ;  /* 0x000000ba00ba7308 */ /* 0x000ee20000000800 */
[----:B--2---:R-:W-:Y:S01]  /*46f0*/  FADD.FTZ R9, R181, R6 ;  /* 0x00000006b5097221 */ /* 0x004fe20000010000 */
[----:B------:R-:W-:-:S06]  /*4700*/  F2FP.BF16.F32.PACK_AB R164, R23, R164 ;  /* 0x000000a417a4723e */ /* 0x000fcc00000010ff */
[----:B------:R-:W2:Y:S01]  /*4710*/  MUFU.EX2 R18, R18 ;  /* 0x0000001200127308 */ /* 0x000ea20000000800 */
[C---:B-1----:R-:W-:Y:S01]  /*4720*/  FADD.FTZ R5, R157.reuse, R154 ;  /* 0x0000009a9d057221 */ /* 0x042fe20000010000 */
[----:B------:R-:W-:Y:S02]  /*4730*/  F2FP.BF16.F32.PACK_AB R168, R157, R168 ;  /* 0x000000a89da8723e */ /* 0x000fe400000010ff */
[----:B------:R-:W-:Y:S02]  /*4740*/  F2FP.BF16.F32.PACK_AB R157, R180, R159 ;  /* 0x0000009fb49d723e */ /* 0x000fe400000010ff */
[----:B------:R-:W-:Y:S02]  /*4750*/  F2FP.BF16.F32.PACK_AB R159, R184, R163 ;  /* 0x000000a3b89f723e */ /* 0x000fe400000010ff */
[----:B------:R-:W1:Y:S01]  /*4760*/  MUFU.EX2 R183, R183 ;  /* 0x000000b700b77308 */ /* 0x000e620000000800 */
[----:B---3--:R-:W-:Y:S01]  /*4770*/  FADD.FTZ R6, R186, R9 ;  /* 0x00000009ba067221 */ /* 0x008fe20000010000 */
[----:B------:R-:W-:-:S02]  /*4780*/  F2FP.BF16.F32.PACK_AB R163, R192, R171 ;  /* 0x000000abc0a3723e */ /* 0x000fc400000010ff */
[----:B------:R-:W-:-:S04]  /*4790*/  F2FP.BF16.F32.PACK_AB R169, R186, R181 ;  /* 0x000000b5baa9723e */ /* 0x000fc800000010ff */
[----:B------:R-:W3:Y:S01]  /*47a0*/  MUFU.EX2 R161, R161 ;  /* 0x000000a100a17308 */ /* 0x000ee20000000800 */
[----:B--2---:R-:W-:-:S07]  /*47b0*/  FADD.FTZ R154, R18, R5 ;  /* 0x00000005129a7221 */ /* 0x004fce0000010000 */
[----:B------:R-:W2:Y:S01]  /*47c0*/  MUFU.EX2 R190, R190 ;  /* 0x000000be00be7308 */ /* 0x000ea20000000800 */
[----:B-1----:R-:W-:-:S07]  /*47d0*/  FADD.FTZ R9, R183, R6 ;  /* 0x00000006b7097221 */ /* 0x002fce0000010000 */
[----:B------:R-:W1:Y:S01]  /*47e0*/  MUFU.EX2 R172, R172 ;  /* 0x000000ac00ac7308 */ /* 0x000e620000000800 */
[----:B---3--:R-:W-:Y:S01]  /*47f0*/  FADD.FTZ R5, R161, R154 ;  /* 0x0000009aa1057221 */ /* 0x008fe20000010000 */
[----:B------:R-:W-:Y:S02]  /*4800*/  F2FP.BF16.F32.PACK_AB R154, R11, R10 ;  /* 0x0000000a0b9a723e */ /* 0x000fe400000010ff */
[----:B------:R-:W-:Y:S02]  /*4810*/  F2FP.BF16.F32.PACK_AB R170, R161, R18 ;  /* 0x00000012a1aa723e */ /* 0x000fe400000010ff */
[----:B------:R-:W-:Y:S02]  /*4820*/  F2FP.BF16.F32.PACK_AB R161, R188, R167 ;  /* 0x000000a7bca1723e */ /* 0x000fe400000010ff */
[----:B------:R-:W3:Y:S01]  /*4830*/  MUFU.EX2 R185, R194 ;  /* 0x000000c200b97308 */ /* 0x000ee20000000800 */
[----:B--2---:R-:W-:Y:S01]  /*4840*/  FADD.FTZ R6, R190, R9 ;  /* 0x00000009be067221 */ /* 0x004fe20000010000 */
[----:B------:R-:W-:-:S02]  /*4850*/  F2FP.BF16.F32.PACK_AB R167, R182, R177 ;  /* 0x000000b1b6a7723e */ /* 0x000fc400000010ff */
[----:B------:R-:W-:-:S04]  /*4860*/  F2FP.BF16.F32.PACK_AB R171, R190, R183 ;  /* 0x000000b7beab723e */ /* 0x000fc800000010ff */
[----:B------:R-:W2:Y:S01]  /*4870*/  MUFU.EX2 R165, R165 ;  /* 0x000000a500a57308 */ /* 0x000ea20000000800 */
[----:B-1----:R-:W-:-:S07]  /*4880*/  FADD.FTZ R10, R172, R5 ;  /* 0x00000005ac0a7221 */ /* 0x002fce0000010000 */
[----:B------:R-:W1:Y:S01]  /*4890*/  MUFU.EX2 R8, R195 ;  /* 0x000000c300087308 */ /* 0x000e620000000800 */
[----:B---3--:R-:W-:-:S07]  /*48a0*/  FADD.FTZ R9, R185, R6 ;  /* 0x00000006b9097221 */ /* 0x008fce0000010000 */
[----:B------:R-:W3:Y:S01]  /*48b0*/  MUFU.EX2 R20, R196 ;  /* 0x000000c400147308 */ /* 0x000ee20000000800 */
[C---:B--2---:R-:W-:Y:S01]  /*48c0*/  FADD.FTZ R5, R165.reuse, R10 ;  /* 0x0000000aa5057221 */ /* 0x044fe20000010000 */
[----:B------:R-:W-:Y:S02]  /*48d0*/  F2FP.BF16.F32.PACK_AB R172, R165, R172 ;  /* 0x000000aca5ac723e */ /* 0x000fe400000010ff */
[----:B------:R-:W-:-:S04]  /*48e0*/  F2FP.BF16.F32.PACK_AB R165, R178, R175 ;  /* 0x000000afb2a5723e */ /* 0x000fc800000010ff */
[----:B------:R-:W2:Y:S01]  /*48f0*/  MUFU.EX2 R198, R198 ;  /* 0x000000c600c67308 */ /* 0x000ea20000000800 */
[C---:B-1----:R-:W-:Y:S01]  /*4900*/  FADD.FTZ R9, R8.reuse, R9 ;  /* 0x0000000908097221 */ /* 0x042fe20000010000 */
[----:B------:R-:W-:-:S06]  /*4910*/  F2FP.BF16.F32.PACK_AB R173, R8, R185 ;  /* 0x000000b908ad723e */ /* 0x000fcc00000010ff */
[----:B------:R-:W1:Y:S01]  /*4920*/  MUFU.EX2 R13, R197 ;  /* 0x000000c5000d7308 */ /* 0x000e620000000800 */
[----:B---3--:R-:W-:-:S07]  /*4930*/  FADD.FTZ R10, R20, R5 ;  /* 0x00000005140a7221 */ /* 0x008fce0000010000 */
[----:B------:R-:W3:Y:S01]  /*4940*/  MUFU.EX2 R199, R199 ;  /* 0x000000c700c77308 */ /* 0x000ee20000000800 */
[----:B--2---:R-:W-:Y:S01]  /*4950*/  FADD.FTZ R6, R198, R9 ;  /* 0x00000009c6067221 */ /* 0x004fe20000010000 */
[C---:B-1----:R-:W-:Y:S01]  /*4960*/  FADD.FTZ R5, R13.reuse, R10 ;  /* 0x0000000a0d057221 */ /* 0x042fe20000010000 */
[----:B------:R-:W-:Y:S02]  /*4970*/  F2FP.BF16.F32.PACK_AB R174, R13, R20 ;  /* 0x000000140dae723e */ /* 0x000fe400000010ff */
[C---:B---3--:R-:W-:Y:S01]  /*4980*/  FADD.FTZ R6, R199.reuse, R6 ;  /* 0x00000006c7067221 */ /* 0x048fe20000010000 */
[----:B------:R-:W-:Y:S01]  /*4990*/  F2FP.BF16.F32.PACK_AB R175, R199, R198 ;  /* 0x000000c6c7af723e */ /* 0x000fe200000010ff */
[----:B0-----:R-:W-:Y:S06]  /*49a0*/  @!P0 BRA `(.L_x_28) ;  /* 0x0000000000048947 */ /* 0x001fec0003800000 */
[----:B------:R-:W-:Y:S01]  /*49b0*/  BPT.TRAP 0x1 ;  /* 0x000000040000795c */ /* 0x000fe20000300000 */
.L_x_28:
[----:B------:R-:W-:-:S04]  /*49c0*/  IMAD.U32 R8, RZ, RZ, UR25 ;  /* 0x00000019ff087e24 */ /* 0x000fc8000f8e00ff */
[----:B------:R0:W1:Y:S01]  /*49d0*/  SYNCS.PHASECHK.TRANS64.TRYWAIT P3, [UR26+0x22850], R8 ;  /* 0x02285008ff0075a7 */ /* 0x000062000806015a */
[----:B------:R-:W-:Y:S05]  /*49e0*/  @!P0 BRA `(.L_x_29) ;  /* 0x0000000000048947 */ /* 0x000fea0003800000 */
[----:B------:R-:W-:Y:S01]  /*49f0*/  BPT.TRAP 0x1 ;  /* 0x000000040000795c */ /* 0x000fe20000300000 */
.L_x_29:
[----:B-1----:R-:W-:Y:S05]  /*4a00*/  @P3 BRA `(.L_x_30) ;  /* 0x00000000000c3947 */ /* 0x002fea0003800000 */
[----:B0-----:R-:W-:-:S04]  /*4a10*/  IMAD.U32 R8, RZ, RZ, UR25 ;  /* 0x00000019ff087e24 */ /* 0x001fc8000f8e00ff */
[----:B------:R-:W0:Y:S02]  /*4a20*/  SYNCS.PHASECHK.TRANS64.TRYWAIT P3, [UR26+0x22850], R8 ;  /* 0x02285008ff0075a7 */ /* 0x000e24000806015a */
[----:B0-----:R-:W-:Y:S05]  /*4a30*/  @!P3 BRA `(.L_x_31) ;  /* 0x0000006c00a0b947 */ /* 0x001fea0003800000 */
.L_x_30:
[----:B------:R2:W-:Y:S01]  /*4a40*/  BAR.SYNC.DEFER_BLOCKING R0, 0x100 ;  /* 0x000400000000751d */ /* 0x0005e20000010000 */
[----:B------:R-:W-:Y:S01]  /*4a50*/  UIMAD UR10, UR5, 0xc00, UR24 ;  /* 0x00000c00050a78a4 */ /* 0x000fe2000f8e0218 */
[----:B0-----:R-:W-:Y:S02]  /*4a60*/  @!P1 VIADD R179, R179, 0x22860 ;  /* 0x00022860b3b39836 */ /* 0x001fe40000000000 */
[----:B------:R-:W-:Y:S01]  /*4a70*/  IMAD.MOV.U32 R13, RZ, RZ, R4 ;  /* 0x000000ffff0d7224 */ /* 0x000fe200078e0004 */
[----:B------:R-:W-:Y:S01]  /*4a80*/  UIADD3 UR14, UR10, 0x80, URZ ;  /* 0x000000800a0e7890 */ /* 0x000fe2000fffe03f */
[----:B------:R-:W-:Y:S01]  /*4a90*/  IMAD.MOV.U32 R8, RZ, RZ, R3 ;  /* 0x000000ffff087224 */ /* 0x000fe200078e0003 */
[----:B------:R-:W-:Y:S01]  /*4aa0*/  UMOV UR11, 0x40000040 ;  /* 0x40000040000b7882 */ /* 0x000fe20000000000 */
[----:B------:R-:W-:Y:S01]  /*4ab0*/  UMOV UR15, 0x40000040 ;  /* 0x40000040000f7882 */ /* 0x000fe20000000000 */
[----:B------:R-:W-:Y:S01]  /*4ac0*/  @!P1 PRMT R179, RZ, 0x654, R179 ;  /* 0x00000654ffb39816 */ /* 0x000fe200000000b3 */
[----:B------:R-:W-:-:S06]  /*4ad0*/  WARPGROUP.ARRIVE ;  /* 0x00000000000079c5 */ /* 0x000fcc0000000000 */
[----:B------:R-:W-:Y:S01]  /*4ae0*/  HGMMA.64x256x16.F32.BF16 R24, R152, gdesc[UR8].tnspB, R24, gsb0 ;  /* 0x43e0000898187df0 */ /* 0x000fe20008001818 */
[----:B------:R-:W-:Y:S02]  /*4af0*/  UMOV UR11, 0x40000040 ;  /* 0x40000040000b7882 */ /* 0x000fe40000000000 */
[----:B------:R-:W-:Y:S02]  /*4b00*/  WARPGROUP.DEPBAR.LE gsb0, 0x0 ;  /* 0x00008000000079c5 */ /* 0x000fe40000010000 */
[----:B------:R-:W-:-:S15]  /*4b10*/  WARPGROUP.ARRIVE ;  /* 0x00000000000079c5 */ /* 0x000fde0000000000 */
[----:B------:R-:W-:-:S08]  /*4b20*/  NOP ;  /* 0x0000000000007918 */ /* 0x000fd00000000000 */
[----:B------:R-:W-:Y:S01]  /*4b30*/  HGMMA.64x256x16.F32.BF16 R24, R156, gdesc[UR12].tnspB, R24, gsb0 ;  /* 0x43e0000c9c187df0 */ /* 0x000fe20008001818 */
[----:B------:R-:W-:Y:S01]  /*4b40*/  UIADD3 UR14, UR10, 0x100, URZ ;  /* 0x000001000a0e7890 */ /* 0x000fe2000fffe03f */
[----:B------:R-:W-:Y:S01]  /*4b50*/  UMOV UR15, 0x40000040 ;  /* 0x40000040000f7882 */ /* 0x000fe20000000000 */
        /* <DEDUP_REMOVED lines=12> */
[----:B------:R-:W-:Y:S01]  /*4c20*/  UIADD3 UR10, UR10, 0x280, URZ ;  /* 0x000002800a0a7890 */ /* 0x000fe2000fffe03f */
[----:B------:R-:W-:Y:S02]  /*4c30*/  WARPGROUP.DEPBAR.LE gsb0, 0x0 ;  /* 0x00008000000079c5 */ /* 0x000fe40000010000 */
[----:B------:R-:W-:-:S15]  /*4c40*/  WARPGROUP.ARRIVE ;  /* 0x00000000000079c5 */ /* 0x000fde0000000000 */
[----:B------:R-:W-:-:S07]  /*4c50*/  NOP ;  /* 0x0000000000007918 */ /* 0x000fce0000000000 */
[----:B------:R-:W-:Y:S03]  /*4c60*/  HGMMA.64x256x16.F32.BF16 R24, R168, gdesc[UR12].tnspB, R24, gsb0 ;  /* 0x43e0000ca8187df0 */ /* 0x000fe60008001818 */
[----:B------:R-:W-:Y:S02]  /*4c70*/  WARPGROUP.DEPBAR.LE gsb0, 0x0 ;  /* 0x00008000000079c5 */ /* 0x000fe40000010000 */
[----:B------:R-:W-:-:S15]  /*4c80*/  WARPGROUP.ARRIVE ;  /* 0x00000000000079c5 */ /* 0x000fde0000000000 */
[----:B------:R-:W-:-:S08]  /*4c90*/  NOP ;  /* 0x0000000000007918 */ /* 0x000fd00000000000 */
[----:B------:R-:W-:Y:S03]  /*4ca0*/  HGMMA.64x256x16.F32.BF16 R24, R172, gdesc[UR8].tnspB, R24, gsb0 ;  /* 0x43e00008ac187df0 */ /* 0x000fe60008001818 */
[----:B------:R-:W-:Y:S02]  /*4cb0*/  WARPGROUP.DEPBAR.LE gsb0, 0x0 ;  /* 0x00008000000079c5 */ /* 0x000fe40000010000 */
[----:B------:R2:W-:Y:S01]  /*4cc0*/  @!P1 SYNCS.ARRIVE.TRANS64.RED.A1T0 RZ, [R179+URZ], RZ ;  /* 0x000000ffb3ff99a7 */ /* 0x0005e2000810043f */
[----:B------:R-:W-:Y:S05]  /*4cd0*/  @P2 BRA `(.L_x_32) ;  /* 0xffffffe000d02947 */ /* 0x000fea000383ffff */
.L_x_23:
[----:B--23--:R-:W2:Y:S01]  /*4ce0*/  SHFL.BFLY PT, R0, R5, 0x2, 0x1f ;  /* 0x0c401f0005007f89 */ /* 0x00cea200000e0000 */
[----:B01----:R-:W-:Y:S01]  /*4cf0*/  IMAD.MOV.U32 R8, RZ, RZ, RZ ;  /* 0x000000ffff087224 */ /* 0x003fe200078e00ff */
[----:B------:R0:W-:Y:S08]  /*4d00*/  BAR.ARV R7, 0x100 ;  /* 0x000400070000751d */ /* 0x0001f00000002000 */
[----:B------:R-:W-:Y:S06]  /*4d10*/  BAR.ARV 0x8, 0x180 ;  /* 0x0206000000007b1d */ /* 0x000fec0000002000 */
[----:B------:R-:W-:Y:S01]  /*4d20*/  PLOP3.LUT P0, PT, PT, PT, PT, 0x8, 0x0 ;  /* 0x000000000000781c */ /* 0x000fe20003f0e170 */
[----:B------:R-:W1:Y:S01]  /*4d30*/  SHFL.BFLY PT, R11, R6, 0x2, 0x1f ;  /* 0x0c401f00060b7f89 */ /* 0x000e6200000e0000 */
[----:B--2---:R-:W-:Y:S01]  /*4d40*/  FADD.FTZ R2, R0, R5 ;  /* 0x0000000500027221 */ /* 0x004fe20000010000 */
[----:B------:R-:W-:-:S04]  /*4d50*/  IMAD.MOV.U32 R5, RZ, RZ, -0x800000 ;  /* 0xff800000ff057424 */ /* 0x000fc800078e00ff */
[----:B------:R-:W2:Y:S01]  /*4d60*/  SHFL.BFLY PT, R9, R2, 0x1, 0x1f ;  /* 0x0c201f0002097f89 */ /* 0x000ea200000e0000 */
[----:B-1----:R-:W-:Y:S01]  /*4d70*/  FADD.FTZ R11, R11, R6 ;  /* 0x000000060b0b7221 */ /* 0x002fe20000010000 */
[----:B------:R-:W-:-:S04]  /*4d80*/  MOV R6, 0xff800000 ;  /* 0xff80000000067802 */ /* 0x000fc80000000f00 */
[----:B------:R-:W1:Y:S01]  /*4d90*/  SHFL.BFLY PT, R0, R11, 0x1, 0x1f ;  /* 0x0c201f000b007f89 */ /* 0x000e6200000e0000 */
[----:B--2---:R-:W-:Y:S01]  /*4da0*/  FADD.FTZ R12, R2, R9 ;  /* 0x00000009020c7221 */ /* 0x004fe20000010000 */
[----:B------:R-:W-:-:S04]  /*4db0*/  IMAD.U32 R2, RZ, RZ, UR7 ;  /* 0x00000007ff027e24 */ /* 0x000fc8000f8e00ff */
[----:B------:R-:W-:-:S13]  /*4dc0*/  FSETP.NE.FTZ.AND P1, PT, R12, RZ, PT ;  /* 0x000000ff0c00720b */ /* 0x000fda0003f35000 */
[----:B------:R-:W2:Y:S01]  /*4dd0*/  @P1 MUFU.RCP R8, R12 ;  /* 0x0000000c00081308 */ /* 0x000ea20000001000 */
[----:B------:R-:W-:Y:S01]  /*4de0*/  @P1 FMUL.FTZ R2, R2, 0.69314718246459960938 ;  /* 0x3f31721802021820 */ /* 0x000fe20000410000 */
[----:B-1----:R-:W-:Y:S01]  /*4df0*/  FADD.FTZ R13, R11, R0 ;  /* 0x000000000b0d7221 */ /* 0x002fe20000010000 */
[----:B------:R-:W-:-:S04]  /*4e00*/  IMAD.MOV.U32 R0, RZ, RZ, RZ ;  /* 0x000000ffff007224 */ /* 0x000fc800078e00ff */
[----:B------:R-:W-:Y:S01]  /*4e10*/  FSETP.NE.FTZ.AND P2, PT, R13, RZ, PT ;  /* 0x000000ff0d00720b */ /* 0x000fe20003f55000 */
[----:B------:R-:W1:Y:S01]  /*4e20*/  @P1 MUFU.LG2 R9, R12 ;  /* 0x0000000c00091308 */ /* 0x000e620000000c00 */
[-C--:B--2---:R-:W-:Y:S01]  /*4e30*/  FMUL.FTZ R24, R24, R8.reuse ;  /* 0x0000000818187220 */ /* 0x084fe20000410000 */
[-C--:B------:R-:W-:Y:S01]  /*4e40*/  FMUL.FTZ R25, R25, R8.reuse ;  /* 0x0000000819197220 */ /* 0x080fe20000410000 */
[----:B------:R-:W-:-:S09]  /*4e50*/  FMUL.FTZ R28, R28, R8 ;  /* 0x000000081c1c7220 */ /* 0x000fd20000410000 */
[----:B------:R-:W0:Y:S01]  /*4e60*/  @P2 MUFU.LG2 R10, R13 ;  /* 0x0000000d000a2308 */ /* 0x000e220000000c00 */
[-C--:B------:R-:W-:Y:S01]  /*4e70*/  FMUL.FTZ R29, R29, R8.reuse ;  /* 0x000000081d1d7220 */ /* 0x080fe20000410000 */
[-C--:B------:R-:W-:Y:S01]  /*4e80*/  FMUL.FTZ R32, R32, R8.reuse ;  /* 0x0000000820207220 */ /* 0x080fe20000410000 */
[-C--:B------:R-:W-:Y:S01]  /*4e90*/  FMUL.FTZ R33, R33, R8.reuse ;  /* 0x0000000821217220 */ /* 0x080fe20000410000 */
[-C--:B------:R-:W-:Y:S01]  /*4ea0*/  FMUL.FTZ R36, R36, R8.reuse ;  /* 0x0000000824247220 */ /* 0x080fe20000410000 */
[-C--:B------:R-:W-:Y:S01]  /*4eb0*/  FMUL.FTZ R37, R37, R8.reuse ;  /* 0x0000000825257220 */ /* 0x080fe20000410000 */
[-C--:B------:R-:W-:Y:S01]  /*4ec0*/  FMUL.FTZ R40, R40, R8.reuse ;  /* 0x0000000828287220 */ /* 0x080fe20000410000 */
[-C--:B------:R-:W-:Y:S01]  /*4ed0*/  FMUL.FTZ R41, R41, R8.reuse ;  /* 0x0000000829297220 */ /* 0x080fe20000410000 */
[----:B------:R-:W2:Y:S01]  /*4ee0*/  @P2 MUFU.RCP R0, R13 ;  /* 0x0000000d00002308 */ /* 0x000ea20000001000 */
[-C--:B------:R-:W-:Y:S01]  /*4ef0*/  FMUL.FTZ R44, R44, R8.reuse ;  /* 0x000000082c2c7220 */ /* 0x080fe20000410000 */
        /* <DEDUP_REMOVED lines=52> */
[----:B------:R-:W-:Y:S01]  /*5240*/  FMUL.FTZ R149, R149, R8 ;  /* 0x0000000895957220 */ /* 0x000fe20000410000 */
[----:B------:R-:W-:-:S02]  /*5250*/  IMAD.U32 R8, RZ, RZ, UR7 ;  /* 0x00000007ff087e24 */ /* 0x000fc4000f8e00ff */
[----:B-1----:R-:W-:Y:S01]  /*5260*/  @P1 FMUL.FTZ R9, R9, 0.69314718246459960938 ;  /* 0x3f31721809091820 */ /* 0x002fe20000410000 */
[----:B0-----:R-:W-:Y:S01]  /*5270*/  @P2 FMUL.FTZ R7, R10, 0.69314718246459960938 ;  /* 0x3f3172180a072820 */ /* 0x001fe20000410000 */
[-C--:B--2---:R-:W-:Y:S01]  /*5280*/  FMUL.FTZ R26, R26, R0.reuse ;  /* 0x000000001a1a7220 */ /* 0x084fe20000410000 */
[----:B------:R-:W-:Y:S01]  /*5290*/  @P2 FMUL.FTZ R8, R8, 0.69314718246459960938 ;  /* 0x3f31721808082820 */ /* 0x000fe20000410000 */
        /* <DEDUP_REMOVED lines=63> */
[----:B------:R-:W-:Y:S01]  /*5690*/  @P1 FFMA.FTZ R6, R2, R3, R9 ;  /* 0x0000000302061223 */ /* 0x000fe20000010009 */
[----:B------:R-:W-:-:S07]  /*56a0*/  @P2 FFMA.FTZ R5, R8, R4, R7 ;  /* 0x0000000408052223 */ /* 0x000fce0000010007 */
.L_x_12:
[----:B------:R-:W-:Y:S05]  /*56b0*/  @P0 BRA `(.L_x_33) ;  /* 0x00000020004c0947 */ /* 0x000fea0003800000 */
[----:B------:R-:W0:Y:S01]  /*56c0*/  S2R R0, SR_TID.X ;  /* 0x0000000000007919 */ /* 0x000e220000002100 */
[----:B------:R-:W1:Y:S01]  /*56d0*/  LDC R8, c[0x0][0xbe8] ;  /* 0x0002fa00ff087b82 */ /* 0x000e620000000800 */
[----:B------:R-:W-:Y:S01]  /*56e0*/  USHF.R.S32.HI UR7, URZ, 0x1f, UR36 ;  /* 0x0000001f3f077899 */ /* 0x000fe20008011424 */
[----:B------:R-:W-:Y:S01]  /*56f0*/  BSSY B0, `(.L_x_34) ;  /* 0x000014b000007945 */ /* 0x000fe20003800000 */
[----:B------:R-:W2:Y:S01]  /*5700*/  S2R R16, SR_CTAID.X ;  /* 0x0000000000107919 */ /* 0x000ea20000002500 */
[----:B------:R-:W-:Y:S02]  /*5710*/  ULDC.64 UR8, c[0x0][0xbd0] ;  /* 0x0002f40000087ab9 */ /* 0x000fe40000000a00 */
[----:B------:R-:W-:Y:S02]  /*5720*/  UIMAD UR6, UR7, UR8, URZ ;  /* 0x00000008070672a4 */ /* 0x000fe4000f8e023f */
[----:B------:R-:W3:Y:S01]  /*5730*/  S2UR UR12, SR_CTAID.Z ;  /* 0x00000000000c79c3 */ /* 0x000ee20000002700 */
[----:B------:R-:W-:-:S02]  /*5740*/  UIMAD.WIDE.U32 UR4, UR36, UR8, URZ ;  /* 0x00000008240472a5 */ /* 0x000fc4000f8e003f */
[----:B------:R-:W-:-:S03]  /*5750*/  UIMAD UR6, UR36, UR9, UR6 ;  /* 0x00000009240672a4 */ /* 0x000fc6000f8e0206 */
[----:B------:R-:W-:Y:S01]  /*5760*/  ULDC.64 UR8, c[0x0][0xb38] ;  /* 0x0002ce0000087ab9 */ /* 0x000fe20000000a00 */
[----:B------:R-:W-:Y:S01]  /*5770*/  UIADD3 UR6, UR5, UR6, URZ ;  /* 0x0000000605067290 */ /* 0x000fe2000fffe03f */
[----:B------:R-:W4:Y:S01]  /*5780*/  LDC.64 R18, c[0x0][0xbd8] ;  /* 0x0002f600ff127b82 */ /* 0x000f220000000a00 */
[----:B------:R-:W-:-:S07]  /*5790*/  UIMAD UR7, UR7, UR8, URZ ;  /* 0x00000008070772a4 */ /* 0x000fce000f8e023f */
[----:B------:R-:W-:Y:S01]  /*57a0*/  BAR.SYNC.DEFER_BLOCKING 0x1, 0x100 ;  /* 0x0044000000007b1d */ /* 0x000fe20000010000 */
[----:B-1----:R-:W-:-:S07]  /*57b0*/  ISETP.NE.AND P0, PT, R8, 0x1, PT ;  /* 0x000000010800780c */ /* 0x002fce0003f05270 */
[----:B------:R-:W1:Y:S01]  /*57c0*/  S2UR UR11, SR_CTAID.Y ;  /* 0x00000000000b79c3 */ /* 0x000e620000002600 */
[----:B0-----:R-:W-:Y:S01]  /*57d0*/  VIADD R14, R0, 0xffffff80 ;  /* 0xffffff80000e7836 */ /* 0x001fe20000000000 */
[----:B---3--:R-:W-:-:S06]  /*57e0*/  USHF.R.S32.HI UR10, URZ, 0x1f, UR12 ;  /* 0x0000001f3f0a7899 */ /* 0x008fcc000801140c */
[----:B------:R-:W1:Y:S01]  /*57f0*/  LDC R23, c[0x0][0xc50] ;  /* 0x00031400ff177b82 */ /* 0x000e620000000800 */
[----:B------:R-:W-:-:S04]  /*5800*/  SHF.R.S32.HI R7, RZ, 0x1f, R14 ;  /* 0x0000001fff077819 */ /* 0x000fc8000001140e */
[----:B------:R-:W-:-:S03]  /*5810*/  LEA.HI R2, R7, R14, RZ, 0x7 ;  /* 0x0000000e07027211 */ /* 0x000fc600078f38ff */
[----:B------:R-:W0:Y:S01]  /*5820*/  LDC.64 R20, c[0x0][0xb40] ;  /* 0x0002d000ff147b82 */ /* 0x000e220000000a00 */
[----:B------:R-:W-:Y:S02]  /*5830*/  LEA.HI R7, R7, R14, RZ, 0x2 ;  /* 0x0000000e07077211 */ /* 0x000fe400078f10ff */
[----:B------:R-:W-:Y:S02]  /*5840*/  LOP3.LUT R3, R2, 0xffffff80, RZ, 0xc0, !PT ;  /* 0xffffff8002037812 */ /* 0x000fe400078ec0ff */
[----:B------:R-:W-:Y:S02]  /*5850*/  SHF.R.S32.HI R9, RZ, 0x7, R2 ;  /* 0x00000007ff097819 */ /* 0x000fe40000011402 */
[----:B------:R-:W-:Y:S01]  /*5860*/  LOP3.LUT R7, R7, 0xfffffffc, RZ, 0xc0, !PT ;  /* 0xfffffffc07077812 */ /* 0x000fe200078ec0ff */
[----:B------:R-:W-:Y:S01]  /*5870*/  IMAD.IADD R0, R14, 0x1, -R3 ;  /* 0x000000010e007824 */ /* 0x000fe200078e0a03 */
[----:B------:R-:W-:Y:S01]  /*5880*/  LEA.HI R2, R2, R9, RZ, 0x1 ;  /* 0x0000000902027211 */ /* 0x000fe200078f08ff */
[----:B------:R-:W3:Y:S02]  /*5890*/  @P0 LDC R17, c[0x0][0xbf0] ;  /* 0x0002fc00ff110b82 */ /* 0x000ee40000000800 */
[----:B------:R-:W-:Y:S01]  /*58a0*/  IMAD.IADD R7, R14, 0x1, -R7 ;  /* 0x000000010e077824 */ /* 0x000fe200078e0a07 */
[----:B------:R-:W-:-:S02]  /*58b0*/  SHF.R.S32.HI R11, RZ, 0x1f, R0 ;  /* 0x0000001fff0b7819 */ /* 0x000fc40000011400 */
[----:B------:R-:W-:Y:S02]  /*58c0*/  LOP3.LUT R2, R2, 0x3fffffe, RZ, 0xc0, !PT ;  /* 0x03fffffe02027812 */ /* 0x000fe400078ec0ff */
[----:B------:R-:W-:Y:S01]  /*58d0*/  LEA.HI R10, R11, R0, RZ, 0x2 ;  /* 0x000000000b0a7211 */ /* 0x000fe200078f10ff */
[----:B------:R-:W5:Y:S03]  /*58e0*/  @P0 LDC R14, c[0x0][0xbec] ;  /* 0x0002fb00ff0e0b82 */ /* 0x000f660000000800 */
[--C-:B------:R-:W-:Y:S02]  /*58f0*/  SHF.R.S32.HI R3, RZ, 0x2, R10.reuse ;  /* 0x00000002ff037819 */ /* 0x100fe4000001140a */
[----:B------:R-:W-:-:S03]  /*5900*/  SHF.R.S32.HI R4, RZ, 0x1f, R10 ;  /* 0x0000001fff047819 */ /* 0x000fc6000001140a */
[----:B------:R-:W3:Y:S01]  /*5910*/  @P0 LDC R22, c[0x0][0xbec] ;  /* 0x0002fb00ff160b82 */ /* 0x000ee20000000800 */
[----:B------:R-:W-:-:S04]  /*5920*/  LEA.HI R4, R4, R3, RZ, 0x3 ;  /* 0x0000000304047211 */ /* 0x000fc800078f18ff */
[----:B------:R-:W-:Y:S01]  /*5930*/  LOP3.LUT R12, R4, 0xfffffff8, RZ, 0xc0, !PT ;  /* 0xfffffff8040c7812 */ /* 0x000fe200078ec0ff */
[----:B------:R-:W-:Y:S01]  /*5940*/  IMAD.IADD R4, R9, 0x1, -R2 ;  /* 0x0000000109047824 */ /* 0x000fe200078e0a02 */
[----:B------:R-:W-:Y:S01]  /*5950*/  LEA.HI R9, R7, R7, RZ, 0x1 ;  /* 0x0000000707097211 */ /* 0x000fe200078f08ff */
[----:B------:R-:W3:Y:S01]  /*5960*/  @P0 LDC R153, c[0x0][0xbf0] ;  /* 0x0002fc00ff990b82 */ /* 0x000ee20000000800 */
[----:B------:R-:W-:Y:S01]  /*5970*/  LEA.HI R2, R11, R0, RZ, 0x5 ;  /* 0x000000000b027211 */ /* 0x000fe200078f28ff */
[----:B------:R-:W-:Y:S01]  /*5980*/  IMAD.IADD R3, R3, 0x1, -R12 ;  /* 0x0000000103037824 */ /* 0x000fe200078e0a0c */
[----:B------:R-:W-:Y:S02]  /*5990*/  LOP3.LUT R12, R9, 0x1ffffffe, RZ, 0xc0, !PT ;  /* 0x1ffffffe090c7812 */ /* 0x000fe400078ec0ff */
[----:B------:R-:W-:-:S03]  /*59a0*/  SHF.R.S32.HI R2, RZ, 0x5, R2 ;  /* 0x00000005ff027819 */ /* 0x000fc60000011402 */
[----:B------:R-:W-:Y:S02]  /*59b0*/  IMAD.IADD R12, R7, 0x1, -R12 ;  /* 0x00000001070c7824 */ /* 0x000fe400078e0a0c */
[----:B------:R-:W-:Y:S01]  /*59c0*/  IMAD R7, R2, 0x10, R3 ;  /* 0x0000001002077824 */ /* 0x000fe200078e0203 */
[----:B------:R-:W-:Y:S01]  /*59d0*/  MOV R3, UR5 ;  /* 0x0000000500037c02 */ /* 0x000fe20008000f00 */
[----:B------:R-:W-:Y:S01]  /*59e0*/  IMAD.U32 R2, RZ, RZ, UR4 ;  /* 0x00000004ff027e24 */ /* 0x000fe2000f8e00ff */
[----:B------:R-:W-:Y:S01]  /*59f0*/  UIMAD.WIDE.U32 UR4, UR36, UR8, URZ ;  /* 0x00000008240472a5 */ /* 0x000fe2000f8e003f */
[----:B------:R-:W-:Y:S02]  /*5a00*/  IMAD R9, R4, 0x40, R7 ;  /* 0x0000004004097824 */ /* 0x000fe400078e0207 */
[----:B------:R-:W-:Y:S01]  /*5a10*/  IMAD.U32 R3, RZ, RZ, UR6 ;  /* 0x00000006ff037e24 */ /* 0x000fe2000f8e00ff */
[----:B------:R-:W-:Y:S01]  /*5a20*/  UIMAD UR6, UR36, UR9, UR7 ;  /* 0x00000009240672a4 */ /* 0x000fe2000f8e0207 */
[----:B------:R-:W-:-:S02]  /*5a30*/  IMAD R12, R12, 0x8, R9 ;  /* 0x000000080c0c7824 */ /* 0x000fc400078e0209 */
[----:B----4-:R-:W-:Y:S01]  /*5a40*/  IMAD R4, R18, UR10, RZ ;  /* 0x0000000a12047c24 */ /* 0x010fe2000f8e02ff */
[----:B------:R-:W-:Y:S01]  /*5a50*/  UIADD3 UR6, UR5, UR6, URZ ;  /* 0x0000000605067290 */ /* 0x000fe2000fffe03f */
[----:B--2---:R-:W-:Y:S01]  /*5a60*/  IMAD R7, R16, 0x80, R12 ;  /* 0x0000008010077824 */ /* 0x004fe200078e020c */
[----:B------:R-:W-:Y:S01]  /*5a70*/  ULDC.64 UR8, c[0x0][0xb28] ;  /* 0x0002ca0000087ab9 */ /* 0x000fe20000000a00 */
[----:B------:R-:W-:-:S04]  /*5a80*/  IMAD.WIDE.U32 R2, R18, UR12, R2 ;  /* 0x0000000c12027c25 */ /* 0x000fc8000f8e0002 */
[----:B------:R-:W-:Y:S02]  /*5a90*/  IMAD R18, RZ, RZ, -UR36 ;  /* 0x80000024ff127e24 */ /* 0x000fe4000f8e02ff */
[----:B------:R-:W-:Y:S02]  /*5aa0*/  IMAD R15, R19, UR12, R4 ;  /* 0x0000000c130f7c24 */ /* 0x000fe4000f8e0204 */
[----:B-----5:R-:W-:-:S04]  /*5ab0*/  @P0 IMAD.HI.U32 R4, R7, R14, RZ ;  /* 0x0000000e07040227 */ /* 0x020fc800078e00ff */
[----:B------:R-:W-:Y:S02]  /*5ac0*/  IMAD.U32 R13, RZ, RZ, UR5 ;  /* 0x00000005ff0d7e24 */ /* 0x000fe4000f8e00ff */
[C---:B0-----:R-:W-:Y:S02]  /*5ad0*/  IMAD R14, R20.reuse, UR10, RZ ;  /* 0x0000000a140e7c24 */ /* 0x041fe4000f8e02ff */
[----:B-1----:R-:W-:Y:S02]  /*5ae0*/  IMAD R23, R23, R18, UR11 ;  /* 0x0000000b17177e24 */ /* 0x002fe4000f8e0212 */
[----:B------:R-:W-:Y:S01]  /*5af0*/  IMAD.U32 R12, RZ, RZ, UR4 ;  /* 0x00000004ff0c7e24 */ /* 0x000fe2000f8e00ff */
[----:B------:R-:W-:Y:S01]  /*5b00*/  ULDC.64 UR4, c[0x0][0xbe0] ;  /* 0x0002f80000047ab9 */ /* 0x000fe20000000a00 */
[----:B------:R-:W-:Y:S01]  /*5b10*/  IMAD.U32 R13, RZ, RZ, UR6 ;  /* 0x00000006ff0d7e24 */ /* 0x000fe2000f8e00ff */
[----:B------:R-:W-:Y:S01]  /*5b20*/  ULDC.64 UR6, c[0x0][0xb48] ;  /* 0x0002d20000067ab9 */ /* 0x000fe20000000a00 */
[----:B------:R-:W-:Y:S01]  /*5b30*/  IMAD.MOV.U32 R11, RZ, RZ, R7 ;  /* 0x000000ffff0b7224 */ /* 0x000fe200078e0007 */
[----:B---3--:R-:W-:Y:S01]  /*5b40*/  @P0 SHF.R.U32.HI R11, RZ, R17, R4 ;  /* 0x00000011ff0b0219 */ /* 0x008fe20000011604 */
[----:B------:R-:W-:Y:S01]  /*5b50*/  IMAD R17, R21, UR12, R14 ;  /* 0x0000000c15117c24 */ /* 0x000fe2000f8e020e */
[----:B------:R-:W-:Y:S01]  /*5b60*/  SHF.R.S32.HI R14, RZ, 0x1f, R23 ;  /* 0x0000001fff0e7819 */ /* 0x000fe20000011417 */
[----:B------:R-:W-:-:S04]  /*5b70*/  IMAD.WIDE.U32 R12, R20, UR12, R12 ;  /* 0x0000000c140c7c25 */ /* 0x000fc8000f8e000c */
[----:B------:R-:W-:Y:S01]  /*5b80*/  IMAD.IADD R3, R3, 0x1, R15 ;  /* 0x0000000103037824 */ /* 0x000fe200078e020f */
[----:B------:R-:W-:Y:S01]  /*5b90*/  MOV R15, R7 ;  /* 0x00000007000f7202 */ /* 0x000fe20000000f00 */
[----:B------:R-:W-:-:S04]  /*5ba0*/  @P0 IMAD.HI.U32 R22, R7, R22, RZ ;  /* 0x0000001607160227 */ /* 0x000fc800078e00ff */
[----:B------:R-:W-:Y:S01]  /*5bb0*/  IMAD.IADD R13, R13, 0x1, R17 ;  /* 0x000000010d0d7824 */ /* 0x000fe200078e0211 */
[----:B------:R-:W-:Y:S01]  /*5bc0*/  @P0 SHF.R.U32.HI R15, RZ, R153, R22 ;  /* 0x00000099ff0f0219 */ /* 0x000fe20000011616 */
[C---:B------:R-:W-:Y:S02]  /*5bd0*/  IMAD R4, R14.reuse, UR4, RZ ;  /* 0x000000040e047c24 */ /* 0x040fe4000f8e02ff */
[----:B------:R-:W-:Y:S02]  /*5be0*/  IMAD R17, R14, UR6, RZ ;  /* 0x000000060e117c24 */ /* 0x000fe4000f8e02ff */
[----:B------:R-:W-:-:S04]  /*5bf0*/  IMAD.WIDE.U32 R2, R23, UR4, R2 ;  /* 0x0000000417027c25 */ /* 0x000fc8000f8e0002 */
[----:B------:R-:W-:Y:S01]  /*5c00*/  IMAD R14, R23, UR5, R4 ;  /* 0x00000005170e7c24 */ /* 0x000fe2000f8e0204 */
[----:B------:R-:W-:Y:S01]  /*5c10*/  IADD3 R2, P0, R11, R2, RZ ;  /* 0x000000020b027210 */ /* 0x000fe20007f1e0ff */
[----:B------:R-:W-:Y:S01]  /*5c20*/  IMAD R19, R23, UR7, R17 ;  /* 0x0000000717137c24 */ /* 0x000fe2000f8e0211 */
[--C-:B------:R-:W-:Y:S01]  /*5c30*/  SHF.R.S32.HI R17, RZ, 0x1f, R11.reuse ;  /* 0x0000001fff117819 */ /* 0x100fe2000001140b */
[----:B------:R-:W-:Y:S01]  /*5c40*/  IMAD.MOV R11, RZ, RZ, -R11 ;  /* 0x000000ffff0b7224 */ /* 0x000fe200078e0a0b */
[--C-:B------:R-:W-:Y:S01]  /*5c50*/  SHF.R.S32.HI R4, RZ, 0x1f, R15.reuse ;  /* 0x0000001fff047819 */ /* 0x100fe2000001140f */
[----:B------:R-:W-:Y:S01]  /*5c60*/  ULDC.64 UR4, c[0x0][0xb30] ;  /* 0x0002cc0000047ab9 */ /* 0x000fe20000000a00 */
[----:B------:R-:W-:Y:S01]  /*5c70*/  IMAD.MOV R18, RZ, RZ, -R15 ;  /* 0x000000ffff127224 */ /* 0x000fe200078e0a0f */
[----:B------:R-:W-:Y:S01]  /*5c80*/  IADD3.X R3, R17, R3, R14, P0, !PT ;  /* 0x0000000311037210 */ /* 0x000fe200007fe40e */
[----:B------:R-:W-:Y:S02]  /*5c90*/  IMAD R11, R8, R11, R7 ;  /* 0x0000000b080b7224 */ /* 0x000fe400078e0207 */
[----:B------:R-:W-:-:S02]  /*5ca0*/  IMAD R4, R4, UR4, RZ ;  /* 0x0000000404047c24 */ /* 0x000fc4000f8e02ff */
[----:B------:R-:W-:Y:S01]  /*5cb0*/  IMAD.WIDE.U32 R12, R23, UR6, R12 ;  /* 0x00000006170c7c25 */ /* 0x000fe2000f8e000c */
[----:B------:R-:W-:-:S03]  /*5cc0*/  ULDC.64 UR6, c[0x0][0xbc8] ;  /* 0x0002f20000067ab9 */ /* 0x000fc60000000a00 */
[----:B------:R-:W-:Y:S02]  /*5cd0*/  IMAD R7, R8, R18, R7 ;  /* 0x0000001208077224 */ /* 0x000fe400078e0207 */
[----:B------:R-:W-:Y:S01]  /*5ce0*/  IMAD R17, R15, UR5, R4 ;  /* 0x000000050f117c24 */ /* 0x000fe2000f8e0204 */
[----:B------:R-:W-:Y:S01]  /*5cf0*/  SHF.R.S32.HI R4, RZ, 0x1f, R11 ;  /* 0x0000001fff047819 */ /* 0x000fe2000001140b */
[----:B------:R-:W-:Y:S01]  /*5d00*/  IMAD.IADD R13, R13, 0x1, R19 ;  /* 0x000000010d0d7824 */ /* 0x000fe200078e0213 */
[----:B------:R-:W-:Y:S01]  /*5d10*/  SHF.R.S32.HI R14, RZ, 0x1f, R7 ;  /* 0x0000001fff0e7819 */ /* 0x000fe20000011407 */
[----:B------:R-:W0:Y:S01]  /*5d20*/  S2UR UR5, SR_CgaCtaId ;  /* 0x00000000000579c3 */ /* 0x000e220000008800 */
[----:B------:R-:W-:-:S04]  /*5d30*/  IMAD.WIDE.U32 R2, R11, UR6, R2 ;  /* 0x000000060b027c25 */ /* 0x000fc8000f8e0002 */
[----:B------:R-:W-:Y:S01]  /*5d40*/  IMAD.WIDE.U32 R12, R15, UR4, R12 ;  /* 0x000000040f0c7c25 */ /* 0x000fe2000f8e000c */
[----:B------:R-:W-:-:S03]  /*5d50*/  UMOV UR4, 0x400 ;  /* 0x0000040000047882 */ /* 0x000fc60000000000 */
[----:B------:R-:W-:Y:S02]  /*5d60*/  IMAD R4, R4, UR6, RZ ;  /* 0x0000000604047c24 */ /* 0x000fe4000f8e02ff */
[----:B------:R-:W-:Y:S02]  /*5d70*/  IMAD.IADD R13, R13, 0x1, R17 ;  /* 0x000000010d0d7824 */ /* 0x000fe400078e0211 */
[----:B------:R-:W-:Y:S02]  /*5d80*/  IMAD R14, R14, UR8, RZ ;  /* 0x000000080e0e7c24 */ /* 0x000fe4000f8e02ff */
[----:B------:R-:W-:Y:S01]  /*5d90*/  IMAD R15, R11, UR7, R4 ;  /* 0x000000070b0f7c24 */ /* 0x000fe2000f8e0204 */
[----:B------:R-:W-:Y:S01]  /*5da0*/  ULDC.64 UR6, c[0x0][0xba8] ;  /* 0x0002ea0000067ab9 */ /* 0x000fe20000000a00 */
[C---:B------:R-:W-:Y:S01]  /*5db0*/  IMAD R11, R7.reuse, UR9, R14 ;  /* 0x00000009070b7c24 */ /* 0x040fe2000f8e020e */
[----:B------:R-:W-:Y:S01]  /*5dc0*/  LEA R17, P0, R2, UR6, 0x2 ;  /* 0x0000000602117c11 */ /* 0x000fe2000f8010ff */
[----:B------:R-:W-:Y:S01]  /*5dd0*/  IMAD.WIDE.U32 R12, R7, UR8, R12 ;  /* 0x00000008070c7c25 */ /* 0x000fe2000f8e000c */
[----:B------:R-:W-:Y:S01]  /*5de0*/  ULDC.64 UR8, c[0x0][0xb00] ;  /* 0x0002c00000087ab9 */ /* 0x000fe20000000a00 */
[----:B------:R-:W-:-:S02]  /*5df0*/  ULDC UR6, c[0x0][0xa88] ;  /* 0x0002a20000067ab9 */ /* 0x000fc40000000800 */
[----:B------:R-:W-:Y:S01]  /*5e00*/  IMAD.IADD R3, R3, 0x1, R15 ;  /* 0x0000000103037824 */ /* 0x000fe200078e020f */
[----:B------:R-:W-:Y:S01]  /*5e10*/  LEA R4, P1, R12, UR8, 0x2 ;  /* 0x000000080c047c11 */ /* 0x000fe2000f8210ff */
[----:B------:R-:W-:Y:S01]  /*5e20*/  IMAD.IADD R7, R13, 0x1, R11 ;  /* 0x000000010d077824 */ /* 0x000fe200078e020b */
[----:B------:R-:W-:Y:S01]  /*5e30*/  SHFL.IDX PT, R14, R17, 0x1, 0x1c1f ;  /* 0x003c1f00110e7f89 */ /* 0x000fe200000e0000 */
[----:B------:R-:W-:Y:S01]  /*5e40*/  IMAD R11, R16, 0x80, R9 ;  /* 0x00000080100b7824 */ /* 0x000fe200078e0209 */
[----:B------:R-:W-:Y:S01]  /*5e50*/  LEA.HI.X R18, R2, UR7, R3, 0x2, P0 ;  /* 0x0000000702127c11 */ /* 0x000fe200080f1403 */
[----:B0-----:R-:W-:Y:S01]  /*5e60*/  ULEA UR4, UR5, UR4, 0x18 ;  /* 0x0000000405047291 */ /* 0x001fe2000f8ec03f */
[----:B------:R-:W-:Y:S01]  /*5e70*/  LEA.HI.X R7, R12, UR9, R7, 0x2, P1 ;  /* 0x000000090c077c11 */ /* 0x000fe200088f1407 */
[----:B------:R-:W-:Y:S01]  /*5e80*/  IMAD R8, R8, UR6, RZ ;  /* 0x0000000608087c24 */ /* 0x000fe2000f8e02ff */
[----:B------:R0:W-:Y:S01]  /*5e90*/  SHFL.IDX PT, R12, R17, RZ, 0x1c1f ;  /* 0x001c1fff110c7589 */ /* 0x0001e200000e0000 */
[----:B------:R-:W-:Y:S01]  /*5ea0*/  LOP3.LUT P0, RZ, R0, 0x3, RZ, 0xc0, !PT ;  /* 0x0000000300ff7812 */ /* 0x000fe2000780c0ff */
[C---:B------:R-:W-:Y:S01]  /*5eb0*/  VIADD R9, R11.reuse, 0x8 ;  /* 0x000000080b097836 */ /* 0x040fe20000000000 */
[----:B------:R-:W-:Y:S01]  /*5ec0*/  UIADD3 UR4, UR4, 0x22820, URZ ;  /* 0x0002282004047890 */ /* 0x000fe2000fffe03f */
[----:B------:R-:W1:Y:S01]  /*5ed0*/  SHFL.IDX PT, R13, R18, RZ, 0x1c1f ;  /* 0x001c1fff120d7589 */ /* 0x000e6200000e0000 */
[----:B------:R-:W-:-:S02]  /*5ee0*/  ISETP.GE.OR P1, PT, R11, R8, P0 ;  /* 0x000000080b00720c */ /* 0x000fc40000726670 */
[-C--:B------:R-:W-:Y:S01]  /*5ef0*/  ISETP.GE.OR P0, PT, R9, R8.reuse, P0 ;  /* 0x000000080900720c */ /* 0x080fe20000706670 */
[----:B------:R-:W2:Y:S01]  /*5f00*/  SHFL.IDX PT, R15, R18, 0x1, 0x1c1f ;  /* 0x003c1f00120f7f89 */ /* 0x000ea200000e0000 */
[----:B------:R-:W-:Y:S01]  /*5f10*/  UPRMT UR4, URZ, 0x654, UR4 ;  /* 0x000006543f047896 */ /* 0x000fe20008000004 */
[----:B------:R-:W-:Y:S02]  /*5f20*/  ISETP.GE.AND P2, PT, R11, R8, PT ;  /* 0x000000080b00720c */ /* 0x000fe40003f46270 */
[----:B0-----:R-:W-:Y:S01]  /*5f30*/  LOP3.LUT R17, R10, 0x7ffffffc, RZ, 0xc0, !PT ;  /* 0x7ffffffc0a117812 */ /* 0x001fe200078ec0ff */
[----:B------:R0:W3:Y:S04]  /*5f40*/  SHFL.IDX PT, R2, R4, RZ, 0x1c1f ;  /* 0x001c1fff04027589 */ /* 0x0000e800000e0000 */
[----:B------:R-:W-:Y:S01]  /*5f50*/  IMAD.IADD R0, R0, 0x1, -R17 ;  /* 0x0000000100007824 */ /* 0x000fe200078e0a11 */
[----:B------:R-:W-:Y:S01]  /*5f60*/  SYNCS.ARRIVE.TRANS64.RED.A1T0 RZ, [UR4], RZ ;  /* 0x000000ffffff79a7 */ /* 0x000fe20008100404 */
[----:B------:R0:W4:Y:S03]  /*5f70*/  SHFL.IDX PT, R3, R7, RZ, 0x1c1f ;  /* 0x001c1fff07037589 */ /* 0x00012600000e0000 */
[----:B------:R-:W-:Y:S01]  /*5f80*/  SHF.L.U32 R0, R0, 0x1, RZ ;  /* 0x0000000100007819 */ /* 0x000fe200000006ff */
[----:B-1----:R0:W-:Y:S04]  /*5f90*/  @!P1 ST.E desc[UR44][R12.64], R6 ;  /* 0x000000060c009985 */ /* 0x0021e8000c10192c */
[----:B--2---:R0:W-:Y:S01]  /*5fa0*/  @!P0 ST.E desc[UR44][R14.64], R5 ;  /* 0x000000050e008985 */ /* 0x0041e2000c10192c */
[----:B------:R-:W-:Y:S05]  /*5fb0*/  @P2 BRA `(.L_x_35) ;  /* 0x0000000800f82947 */ /* 0x000fea0003800000 */
[C---:B0-----:R-:W-:Y:S01]  /*5fc0*/  VIADD R5, R0.reuse, 0x8 ;  /* 0x0000000800057836 */ /* 0x041fe20000000000 */
[----:B------:R-:W-:Y:S01]  /*5fd0*/  ULDC UR4, c[0x0][0xac8] ;  /* 0x0002b20000047ab9 */ /* 0x000fe20000000800 */
[C---:B------:R-:W-:Y:S01]  /*5fe0*/  VIADD R6, R0.reuse, 0x10 ;  /* 0x0000001000067836 */ /* 0x040fe20000000000 */
[C---:B------:R-:W-:Y:S01]  /*5ff0*/  ISETP.GE.AND P2, PT, R0.reuse, UR4, PT ;  /* 0x0000000400007c0c */ /* 0x040fe2000bf46270 */
[C---:B------:R-:W-:Y:S01]  /*6000*/  VIADD R10, R0.reuse, 0x18 ;  /* 0x00000018000a7836 */ /* 0x040fe20000000000 */
[----:B------:R-:W-:Y:S01]  /*6010*/  ISETP.GE.AND P3, PT, R5, UR4, PT ;  /* 0x0000000405007c0c */ /* 0x000fe2000bf66270 */
[----:B------:R-:W-:Y:S01]  /*6020*/  VIADD R18, R0, 0x20 ;  /* 0x0000002000127836 */ /* 0x000fe20000000000 */
[----:B------:R-:W-:Y:S01]  /*6030*/  ISETP.GE.AND P4, PT, R6, UR4, PT ;  /* 0x0000000406007c0c */ /* 0x000fe2000bf86270 */
[----:B------:R-:W-:Y:S01]  /*6040*/  VIADD R19, R0, 0x28 ;  /* 0x0000002800137836 */ /* 0x000fe20000000000 */
[----:B------:R-:W-:Y:S01]  /*6050*/  ISETP.GE.AND P5, PT, R10, UR4, PT ;  /* 0x000000040a007c0c */ /* 0x000fe2000bfa6270 */
[----:B------:R-:W-:Y:S01]  /*6060*/  VIADD R20, R0, 0x40 ;  /* 0x0000004000147836 */ /* 0x000fe20000000000 */
[----:B------:R-:W-:Y:S01]  /*6070*/  ISETP.GE.AND P0, PT, R18, UR4, PT ;  /* 0x0000000412007c0c */ /* 0x000fe2000bf06270 */
[C---:B------:R-:W-:Y:S01]  /*6080*/  VIADD R21, R0.reuse, 0x48 ;  /* 0x0000004800157836 */ /* 0x040fe20000000000 */
[----:B------:R-:W-:Y:S01]  /*6090*/  ISETP.GE.AND P1, PT, R19, UR4, PT ;  /* 0x0000000413007c0c */ /* 0x000fe2000bf26270 */
[C---:B------:R-:W-:Y:S01]  /*60a0*/  VIADD R22, R0.reuse, 0x50 ;  /* 0x0000005000167836 */ /* 0x040fe20000000000 */
[----:B------:R-:W-:-:S03]  /*60b0*/  IADD3 R23, R0, 0x58, RZ ;  /* 0x0000005800177810 */ /* 0x000fc60007ffe0ff */
[----:B------:R-:W-:Y:S02]  /*60c0*/  @!P3 LEA.HI R5, R5, R5, RZ, 0x1 ;  /* 0x000000050505b211 */ /* 0x000fe400078f08ff */
[----:B------:R-:W-:Y:S02]  /*60d0*/  @!P4 LEA.HI R6, R6, R6, RZ, 0x1 ;  /* 0x000000060606c211 */ /* 0x000fe400078f08ff */
[----:B------:R-:W-:Y:S02]  /*60e0*/  @!P5 LEA.HI R10, R10, R10, RZ, 0x1 ;  /* 0x0000000a0a0ad211 */ /* 0x000fe400078f08ff */
[----:B------:R-:W-:Y:S02]  /*60f0*/  @!P3 LOP3.LUT R5, R5, 0xfffffffe, RZ, 0xc0, !PT ;  /* 0xfffffffe0505b812 */ /* 0x000fe400078ec0ff */
[----:B------:R-:W-:Y:S01]  /*6100*/  @!P4 LOP3.LUT R15, R6, 0xfffffffe, RZ, 0xc0, !PT ;  /* 0xfffffffe060fc812 */ /* 0x000fe200078ec0ff */
[----:B------:R-:W-:Y:S01]  /*6110*/  VIADD R6, R0, 0x38 ;  /* 0x0000003800067836 */ /* 0x000fe20000000000 */
[----:B------:R-:W-:Y:S01]  /*6120*/  @!P5 LOP3.LUT R17, R10, 0xfffffffe, RZ, 0xc0, !PT ;  /* 0xfffffffe0a11d812 */ /* 0x000fe200078ec0ff */
[----:B---34-:R-:W-:Y:S01]  /*6130*/  @!P2 IMAD.WIDE R10, R0, 0x4, R2 ;  /* 0x00000004000aa825 */ /* 0x018fe200078e0202 */
[----:B------:R-:W-:-:S02]  /*6140*/  ISETP.GE.AND P6, PT, R22, UR4, PT ;  /* 0x0000000416007c0c */ /* 0x000fc4000bfc6270 */
[----:B------:R-:W-:Y:S01]  /*6150*/  @!P0 LEA.HI R18, R18, R18, RZ, 0x1 ;  /* 0x0000001212128211 */ /* 0x000fe200078f08ff */
[--C-:B------:R-:W-:Y:S01]  /*6160*/  @!P3 IMAD.WIDE R12, R5, 0x4, R2.reuse ;  /* 0x00000004050cb825 */ /* 0x100fe200078e0202 */
[----:B------:R0:W-:Y:S01]  /*6170*/  @!P2 ST.E.64 desc[UR44][R10.64], R24 ;  /* 0x000000180a00a985 */ /* 0x0001e2000c101b2c */
[----:B------:R-:W-:Y:S02]  /*6180*/  @!P1 LEA.HI R19, R19, R19, RZ, 0x1 ;  /* 0x0000001313139211 */ /* 0x000fe400078f08ff */
[----:B------:R-:W-:Y:S01]  /*6190*/  VIADD R5, R0, 0x30 ;  /* 0x0000003000057836 */ /* 0x000fe20000000000 */
[----:B------:R1:W-:Y:S01]  /*61a0*/  @!P3 ST.E.64 desc[UR44][R12.64], R28 ;  /* 0x0000001c0c00b985 */ /* 0x0003e2000c101b2c */
[--C-:B------:R-:W-:Y:S01]  /*61b0*/  @!P4 IMAD.WIDE R14, R15, 0x4, R2.reuse ;  /* 0x000000040f0ec825 */ /* 0x100fe200078e0202 */
[----:B------:R-:W-:Y:S02]  /*61c0*/  ISETP.GE.AND P3, PT, R6, UR4, PT ;  /* 0x0000000406007c0c */ /* 0x000fe4000bf66270 */
[----:B------:R-:W-:Y:S01]  /*61d0*/  ISETP.GE.AND P2, PT, R5, UR4, PT ;  /* 0x0000000405007c0c */ /* 0x000fe2000bf46270 */
[----:B------:R-:W-:Y:S01]  /*61e0*/  @!P5 IMAD.WIDE R16, R17, 0x4, R2 ;  /* 0x000000041110d825 */ /* 0x000fe200078e0202 */
[----:B------:R2:W-:Y:S01]  /*61f0*/  @!P4 ST.E.64 desc[UR44][R14.64], R32 ;  /* 0x000000200e00c985 */ /* 0x0005e2000c101b2c */
[----:B------:R-:W-:-:S02]  /*6200*/  ISETP.GE.AND P4, PT, R20, UR4, PT ;  /* 0x0000000414007c0c */ /* 0x000fc4000bf86270 */
[----:B------:R-:W-:Y:S01]  /*6210*/  @!P6 LEA.HI R22, R22, R22, RZ, 0x1 ;  /* 0x000000161616e211 */ /* 0x000fe200078f08ff */
[----:B------:R3:W-:Y:S01]  /*6220*/  @!P5 ST.E.64 desc[UR44][R16.64], R36 ;  /* 0x000000241000d985 */ /* 0x0007e2000c101b2c */
[----:B------:R-:W-:Y:S01]  /*6230*/  ISETP.GE.AND P5, PT, R21, UR4, PT ;  /* 0x0000000415007c0c */ /* 0x000fe2000bfa6270 */
[----:B0-----:R-:W-:Y:S01]  /*6240*/  VIADD R24, R0, 0x60 ;  /* 0x0000006000187836 */ /* 0x001fe20000000000 */
[----:B------:R-:W-:Y:S02]  /*6250*/  @!P0 LOP3.LUT R11, R18, 0xfffffffe, RZ, 0xc0, !PT ;  /* 0xfffffffe120b8812 */ /* 0x000fe400078ec0ff */
[----:B-1----:R-:W-:Y:S02]  /*6260*/  @!P1 LOP3.LUT R13, R19, 0xfffffffe, RZ, 0xc0, !PT ;  /* 0xfffffffe130d9812 */ /* 0x002fe400078ec0ff */
[----:B------:R-:W-:Y:S01]  /*6270*/  @!P2 LEA.HI R5, R5, R5, RZ, 0x1 ;  /* 0x000000050505a211 */ /* 0x000fe200078f08ff */
[----:B------:R-:W-:Y:S01]  /*6280*/  @!P0 IMAD.WIDE R10, R11, 0x4, R2 ;  /* 0x000000040b0a8825 */ /* 0x000fe200078e0202 */
[----:B------:R-:W-:-:S02]  /*6290*/  @!P3 LEA.HI R6, R6, R6, RZ, 0x1 ;  /* 0x000000060606b211 */ /* 0x000fc400078f08ff */
[----:B------:R-:W-:Y:S01]  /*62a0*/  @!P4 LEA.HI R20, R20, R20, RZ, 0x1 ;  /* 0x000000141414c211 */ /* 0x000fe200078f08ff */
[----:B------:R-:W-:Y:S01]  /*62b0*/  @!P1 IMAD.WIDE R12, R13, 0x4, R2 ;  /* 0x000000040d0c9825 */ /* 0x000fe200078e0202 */
[----:B------:R-:W-:Y:S01]  /*62c0*/  @!P2 LOP3.LUT R5, R5, 0xfffffffe, RZ, 0xc0, !PT ;  /* 0xfffffffe0505a812 */ /* 0x000fe200078ec0ff */
[----:B------:R0:W-:Y:S01]  /*62d0*/  @!P0 ST.E.64 desc[UR44][R10.64], R40 ;  /* 0x000000280a008985 */ /* 0x0001e2000c101b2c */
[----:B------:R-:W-:Y:S02]  /*62e0*/  @!P5 LEA.HI R21, R21, R21, RZ, 0x1 ;  /* 0x000000151515d211 */ /* 0x000fe400078f08ff */
[----:B--2---:R-:W-:Y:S01]  /*62f0*/  @!P3 LOP3.LUT R15, R6, 0xfffffffe, RZ, 0xc0, !PT ;  /* 0xfffffffe060fb812 */ /* 0x004fe200078ec0ff */
[----:B------:R1:W-:Y:S01]  /*6300*/  @!P1 ST.E.64 desc[UR44][R12.64], R44 ;  /* 0x0000002c0c009985 */ /* 0x0003e2000c101b2c */
[----:B---3--:R-:W-:Y:S01]  /*6310*/  @!P4 LOP3.LUT R17, R20, 0xfffffffe, RZ, 0xc0, !PT ;  /* 0xfffffffe1411c812 */ /* 0x008fe200078ec0ff */
[C---:B------:R-:W-:Y:S01]  /*6320*/  VIADD R6, R0.reuse, 0x70 ;  /* 0x0000007000067836 */ /* 0x040fe20000000000 */
[----:B------:R-:W-:Y:S01]  /*6330*/  @!P5 LOP3.LUT R21, R21, 0xfffffffe, RZ, 0xc0, !PT ;  /* 0xfffffffe1515d812 */ /* 0x000fe200078ec0ff */
[----:B------:R-:W-:Y:S01]  /*6340*/  VIADD R20, R0, 0x78 ;  /* 0x0000007800147836 */ /* 0x000fe20000000000 */
[----:B------:R-:W-:Y:S01]  /*6350*/  @!P6 LOP3.LUT R19, R22, 0xfffffffe, RZ, 0xc0, !PT ;  /* 0xfffffffe1613e812 */ /* 0x000fe200078ec0ff */
[----:B------:R-:W-:Y:S01]  /*6360*/  VIADD R22, R0, 0x88 ;  /* 0x0000008800167836 */ /* 0x000fe20000000000 */
[----:B------:R-:W-:-:S02]  /*6370*/  ISETP.GE.AND P1, PT, R23, UR4, PT ;  /* 0x0000000417007c0c */ /* 0x000fc4000bf26270 */
[----:B------:R-:W-:Y:S01]  /*6380*/  ISETP.GE.AND P0, PT, R24, UR4, PT ;  /* 0x0000000418007c0c */ /* 0x000fe2000bf06270 */
[----:B0-----:R-:W-:-:S04]  /*6390*/  @!P2 IMAD.WIDE R10, R5, 0x4, R2 ;  /* 0x00000004050aa825 */ /* 0x001fc800078e0202 */
[--C-:B-1----:R-:W-:Y:S01]  /*63a0*/  @!P3 IMAD.WIDE R12, R15, 0x4, R2.reuse ;  /* 0x000000040f0cb825 */ /* 0x102fe200078e0202 */
[----:B------:R0:W-:Y:S03]  /*63b0*/  @!P2 ST.E.64 desc[UR44][R10.64], R48 ;  /* 0x000000300a00a985 */ /* 0x0001e6000c101b2c */
[--C-:B------:R-:W-:Y:S01]  /*63c0*/  @!P4 IMAD.WIDE R14, R17, 0x4, R2.reuse ;  /* 0x00000004110ec825 */ /* 0x100fe200078e0202 */
[----:B------:R1:W-:Y:S01]  /*63d0*/  @!P3 ST.E.64 desc[UR44][R12.64], R52 ;  /* 0x000000340c00b985 */ /* 0x0003e2000c101b2c */
[----:B------:R-:W-:Y:S02]  /*63e0*/  ISETP.GE.AND P3, PT, R22, UR4, PT ;  /* 0x0000000416007c0c */ /* 0x000fe4000bf66270 */
[----:B------:R-:W-:Y:S01]  /*63f0*/  @!P5 IMAD.WIDE R16, R21, 0x4, R2 ;  /* 0x000000041510d825 */ /* 0x000fe200078e0202 */
[----:B------:R2:W-:Y:S01]  /*6400*/  @!P4 ST.E.64 desc[UR44][R14.64], R56 ;  /* 0x000000380e00c985 */ /* 0x0005e2000c101b2c */
[----:B------:R-:W-:-:S02]  /*6410*/  @!P1 LEA.HI R23, R23, R23, RZ, 0x1 ;  /* 0x0000001717179211 */ /* 0x000fc400078f08ff */
[----:B------:R-:W-:Y:S01]  /*6420*/  VIADD R5, R0, 0x68 ;  /* 0x0000006800057836 */ /* 0x000fe20000000000 */
[----:B------:R3:W-:Y:S01]  /*6430*/  @!P5 ST.E.64 desc[UR44][R16.64], R60 ;  /* 0x0000003c1000d985 */ /* 0x0007e2000c101b2c */
[----:B------:R-:W-:Y:S01]  /*6440*/  @!P6 IMAD.WIDE R18, R19, 0x4, R2 ;  /* 0x000000041312e825 */ /* 0x000fe200078e0202 */
[----:B------:R-:W-:Y:S02]  /*6450*/  ISETP.GE.AND P5, PT, R20, UR4, PT ;  /* 0x0000000414007c0c */ /* 0x000fe4000bfa6270 */
[----:B------:R-:W-:Y:S01]  /*6460*/  ISETP.GE.AND P2, PT, R5, UR4, PT ;  /* 0x0000000405007c0c */ /* 0x000fe2000bf46270 */
[----:B------:R-:W-:Y:S01]  /*6470*/  VIADD R21, R0, 0x80 ;  /* 0x0000008000157836 */ /* 0x000fe20000000000 */
[----:B------:R4:W-:Y:S01]  /*6480*/  @!P6 ST.E.64 desc[UR44][R18.64], R64 ;  /* 0x000000401200e985 */ /* 0x0009e2000c101b2c */
[----:B------:R-:W-:Y:S02]  /*6490*/  ISETP.GE.AND P6, PT, R6, UR4, PT ;  /* 0x0000000406007c0c */ /* 0x000fe4000bfc6270 */
[----:B------:R-:W-:-:S02]  /*64a0*/  @!P0 LEA.HI R24, R24, R24, RZ, 0x1 ;  /* 0x0000001818188211 */ /* 0x000fc400078f08ff */
[----:B------:R-:W-:Y:S02]  /*64b0*/  ISETP.GE.AND P4, PT, R21, UR4, PT ;  /* 0x0000000415007c0c */ /* 0x000fe4000bf86270 */
[----:B0-----:R-:W-:Y:S01]  /*64c0*/  @!P1 LOP3.LUT R11, R23, 0xfffffffe, RZ, 0xc0, !PT ;  /* 0xfffffffe170b9812 */ /* 0x001fe200078ec0ff */
[----:B------:R-:W-:Y:S01]  /*64d0*/  VIADD R23, R0, 0x90 ;  /* 0x0000009000177836 */ /* 0x000fe20000000000 */
[----:B-1----:R-:W-:Y:S01]  /*64e0*/  @!P0 LOP3.LUT R13, R24, 0xfffffffe, RZ, 0xc0, !PT ;  /* 0xfffffffe180d8812 */ /* 0x002fe200078ec0ff */
[----:B------:R-:W-:Y:S01]  /*64f0*/  VIADD R24, R0, 0x98 ;  /* 0x0000009800187836 */ /* 0x000fe20000000000 */
[----:B------:R-:W-:Y:S01]  /*6500*/  @!P2 LEA.HI R5, R5, R5, RZ, 0x1 ;  /* 0x000000050505a211 */ /* 0x000fe200078f08ff */
[--C-:B------:R-:W-:Y:S01]  /*6510*/  @!P1 IMAD.WIDE R10, R11, 0x4, R2.reuse ;  /* 0x000000040b0a9825 */ /* 0x100fe200078e0202 */
[----:B------:R-:W-:Y:S02]  /*6520*/  @!P5 LEA.HI R20, R20, R20, RZ, 0x1 ;  /* 0x000000141414d211 */ /* 0x000fe400078f08ff */
[----:B------:R-:W-:Y:S01]  /*6530*/  @!P6 LEA.HI R6, R6, R6, RZ, 0x1 ;  /* 0x000000060606e211 */ /* 0x000fe200078f08ff */
[----:B------:R-:W-:Y:S01]  /*6540*/  @!P0 IMAD.WIDE R12, R13, 0x4, R2 ;  /* 0x000000040d0c8825 */ /* 0x000fe200078e0202 */
[----:B------:R-:W-:Y:S01]  /*6550*/  @!P2 LOP3.LUT R5, R5, 0xfffffffe, RZ, 0xc0, !PT ;  /* 0xfffffffe0505a812 */ /* 0x000fe200078ec0ff */
[----:B------:R0:W-:Y:S01]  /*6560*/  @!P1 ST.E.64 desc[UR44][R10.64], R68 ;  /* 0x000000440a009985 */ /* 0x0001e2000c101b2c */
[----:B------:R-:W-:-:S02]  /*6570*/  @!P4 LEA.HI R21, R21, R21, RZ, 0x1 ;  /* 0x000000151515c211 */ /* 0x000fc400078f08ff */
[----:B------:R-:W-:Y:S01]  /*6580*/  @!P3 LEA.HI R22, R22, R22, RZ, 0x1 ;  /* 0x000000161616b211 */ /* 0x000fe200078f08ff */
[----:B------:R1:W-:Y:S01]  /*6590*/  @!P0 ST.E.64 desc[UR44][R12.64], R72 ;  /* 0x000000480c008985 */ /* 0x0003e2000c101b2c */
[----:B--2---:R-:W-:Y:S01]  /*65a0*/  @!P6 LOP3.LUT R15, R6, 0xfffffffe, RZ, 0xc0, !PT ;  /* 0xfffffffe060fe812 */ /* 0x004fe200078ec0ff */
[----:B------:R-:W-:Y:S01]  /*65b0*/  VIADD R6, R0, 0xa8 ;  /* 0x000000a800067836 */ /* 0x000fe20000000000 */
[----:B---3--:R-:W-:Y:S02]  /*65c0*/  @!P5 LOP3.LUT R17, R20, 0xfffffffe, RZ, 0xc0, !PT ;  /* 0xfffffffe1411d812 */ /* 0x008fe400078ec0ff */
[----:B------:R-:W-:Y:S02]  /*65d0*/  @!P4 LOP3.LUT R21, R21, 0xfffffffe, RZ, 0xc0, !PT ;  /* 0xfffffffe1515c812 */ /* 0x000fe400078ec0ff */
[----:B----4-:R-:W-:Y:S01]  /*65e0*/  @!P3 LOP3.LUT R19, R22, 0xfffffffe, RZ, 0xc0, !PT ;  /* 0xfffffffe1613b812 */ /* 0x010fe200078ec0ff */
[----:B------:R-:W-:Y:S01]  /*65f0*/  VIADD R22, R0, 0xc0 ;  /* 0x000000c000167836 */ /* 0x000fe20000000000 */
[----:B------:R-:W-:Y:S01]  /*6600*/  ISETP.GE.AND P0, PT, R23, UR4, PT ;  /* 0x0000000417007c0c */ /* 0x000fe2000bf06270 */
[----:B0-----:R-:W-:Y:S01]  /*6610*/  @!P2 IMAD.WIDE R10, R5, 0x4, R2 ;  /* 0x00000004050aa825 */ /* 0x001fe200078e0202 */
[----:B------:R-:W-:-:S02]  /*6620*/  ISETP.GE.AND P1, PT, R24, UR4, PT ;  /* 0x0000000418007c0c */ /* 0x000fc4000bf26270 */
[C---:B------:R-:W-:Y:S01]  /*6630*/  IADD3 R20, R0.reuse, 0xb0, RZ ;  /* 0x000000b000147810 */ /* 0x040fe20007ffe0ff */
[----:B------:R-:W-:Y:S01]  /*6640*/  VIADD R5, R0, 0xa0 ;  /* 0x000000a000057836 */ /* 0x000fe20000000000 */
[----:B------:R0:W-:Y:S01]  /*6650*/  @!P2 ST.E.64 desc[UR44][R10.64], R76 ;  /* 0x0000004c0a00a985 */ /* 0x0001e2000c101b2c */
[----:B-1----:R-:W-:-:S03]  /*6660*/  @!P6 IMAD.WIDE R12, R15, 0x4, R2 ;  /* 0x000000040f0ce825 */ /* 0x002fc600078e0202 */
[----:B------:R-:W-:Y:S01]  /*6670*/  ISETP.GE.AND P2, PT, R5, UR4, PT ;  /* 0x0000000405007c0c */ /* 0x000fe2000bf46270 */
[--C-:B------:R-:W-:Y:S01]  /*6680*/  @!P5 IMAD.WIDE R14, R17, 0x4, R2.reuse ;  /* 0x00000004110ed825 */ /* 0x100fe200078e0202 */
[----:B------:R1:W-:Y:S01]  /*6690*/  @!P6 ST.E.64 desc[UR44][R12.64], R80 ;  /* 0x000000500c00e985 */ /* 0x0003e2000c101b2c */
[----:B------:R-:W-:Y:S02]  /*66a0*/  ISETP.GE.AND P6, PT, R22, UR4, PT ;  /* 0x0000000416007c0c */ /* 0x000fe4000bfc6270 */
[--C-:B------:R-:W-:Y:S01]  /*66b0*/  @!P4 IMAD.WIDE R16, R21, 0x4, R2.reuse ;  /* 0x000000041510c825 */ /* 0x100fe200078e0202 */
[----:B------:R2:W-:Y:S01]  /*66c0*/  @!P5 ST.E.64 desc[UR44][R14.64], R84 ;  /* 0x000000540e00d985 */ /* 0x0005e2000c101b2c */
[----:B------:R-:W-:Y:S02]  /*66d0*/  @!P0 LEA.HI R23, R23, R23, RZ, 0x1 ;  /* 0x0000001717178211 */ /* 0x000fe400078f08ff */
[----:B------:R-:W-:Y:S01]  /*66e0*/  @!P3 IMAD.WIDE R18, R19, 0x4, R2 ;  /* 0x000000041312b825 */ /* 0x000fe200078e0202 */
[----:B------:R3:W-:Y:S01]  /*66f0*/  @!P4 ST.E.64 desc[UR44][R16.64], R88 ;  /* 0x000000581000c985 */ /* 0x0007e2000c101b2c */
[----:B------:R-:W-:-:S02]  /*6700*/  ISETP.GE.AND P4, PT, R20, UR4, PT ;  /* 0x0000000414007c0c */ /* 0x000fc4000bf86270 */
[----:B------:R-:W-:Y:S01]  /*6710*/  VIADD R21, R0, 0xb8 ;  /* 0x000000b800157836 */ /* 0x000fe20000000000 */
[----:B------:R4:W-:Y:S01]  /*6720*/  @!P3 ST.E.64 desc[UR44][R18.64], R92 ;  /* 0x0000005c1200b985 */ /* 0x0009e2000c101b2c */
[----:B------:R-:W-:Y:S02]  /*6730*/  ISETP.GE.AND P3, PT, R6, UR4, PT ;  /* 0x0000000406007c0c */ /* 0x000fe4000bf66270 */
[----:B------:R-:W-:Y:S02]  /*6740*/  @!P1 LEA.HI R24, R24, R24, RZ, 0x1 ;  /* 0x0000001818189211 */ /* 0x000fe400078f08ff */
[----:B------:R-:W-:Y:S02]  /*6750*/  ISETP.GE.AND P5, PT, R21, UR4, PT ;  /* 0x0000000415007c0c */ /* 0x000fe4000bfa6270 */
[----:B------:R-:W-:Y:S02]  /*6760*/  @!P2 LEA.HI R5, R5, R5, RZ, 0x1 ;  /* 0x000000050505a211 */ /* 0x000fe400078f08ff */
[----:B0-----:R-:W-:-:S02]  /*6770*/  @!P0 LOP3.LUT R11, R23, 0xfffffffe, RZ, 0xc0, !PT ;  /* 0xfffffffe170b8812 */ /* 0x001fc400078ec0ff */
[----:B-1----:R-:W-:Y:S02]  /*6780*/  @!P1 LOP3.LUT R13, R24, 0xfffffffe, RZ, 0xc0, !PT ;  /* 0xfffffffe180d9812 */ /* 0x002fe400078ec0ff */
[----:B------:R-:W-:Y:S01]  /*6790*/  @!P2 LOP3.LUT R5, R5, 0xfffffffe, RZ, 0xc0, !PT ;  /* 0xfffffffe0505a812 */ /* 0x000fe200078ec0ff */
[--C-:B------:R-:W-:Y:S01]  /*67a0*/  @!P0 IMAD.WIDE R10, R11, 0x4, R2.reuse ;  /* 0x000000040b0a8825 */ /* 0x100fe200078e0202 */
[----:B------:R-:W-:Y:S02]  /*67b0*/  @!P3 LEA.HI R6, R6, R6, RZ, 0x1 ;  /* 0x000000060606b211 */ /* 0x000fe400078f08ff */
[----:B------:R-:W-:Y:S01]  /*67c0*/  @!P4 LEA.HI R20, R20, R20, RZ, 0x1 ;  /* 0x000000141414c211 */ /* 0x000fe200078f08ff */
[--C-:B------:R-:W-:Y:S01]  /*67d0*/  @!P1 IMAD.WIDE R12, R13, 0x4, R2.reuse ;  /* 0x000000040d0c9825 */ /* 0x100fe200078e0202 */
[----:B------:R-:W-:Y:S01]  /*67e0*/  @!P6 LEA.HI R22, R22, R22, RZ, 0x1 ;  /* 0x000000161616e211 */ /* 0x000fe200078f08ff */
[----:B------:R0:W-:Y:S01]  /*67f0*/  @!P0 ST.E.64 desc[UR44][R10.64], R96 ;  /* 0x000000600a008985 */ /* 0x0001e2000c101b2c */
[----:B------:R-:W-:Y:S01]  /*6800*/  @!P5 LEA.HI R21, R21, R21, RZ, 0x1 ;  /* 0x000000151515d211 */ /* 0x000fe200078f08ff */
[--C-:B--2---:R-:W-:Y:S01]  /*6810*/  @!P2 IMAD.WIDE R14, R5, 0x4, R2.reuse ;  /* 0x00000004050ea825 */ /* 0x104fe200078e0202 */
[----:B---3--:R-:W-:Y:S01]  /*6820*/  @!P3 LOP3.LUT R17, R6, 0xfffffffe, RZ, 0xc0, !PT ;  /* 0xfffffffe0611b812 */ /* 0x008fe200078ec0ff */
[----:B------:R1:W-:Y:S01]  /*6830*/  @!P1 ST.E.64 desc[UR44][R12.64], R100 ;  /* 0x000000640c009985 */ /* 0x0003e2000c101b2c */
[----:B----4-:R-:W-:Y:S01]  /*6840*/  @!P4 LOP3.LUT R19, R20, 0xfffffffe, RZ, 0xc0, !PT ;  /* 0xfffffffe1413c812 */ /* 0x010fe200078ec0ff */
[----:B------:R-:W-:Y:S01]  /*6850*/  VIADD R6, R0, 0xd0 ;  /* 0x000000d000067836 */ /* 0x000fe20000000000 */
[----:B------:R-:W-:Y:S01]  /*6860*/  @!P6 LOP3.LUT R5, R22, 0xfffffffe, RZ, 0xc0, !PT ;  /* 0xfffffffe1605e812 */ /* 0x000fe200078ec0ff */
[----:B------:R2:W-:Y:S01]  /*6870*/  @!P2 ST.E.64 desc[UR44][R14.64], R104 ;  /* 0x000000680e00a985 */ /* 0x0005e2000c101b2c */
[----:B------:R-:W-:Y:S01]  /*6880*/  @!P5 LOP3.LUT R21, R21, 0xfffffffe, RZ, 0xc0, !PT ;  /* 0xfffffffe1515d812 */ /* 0x000fe200078ec0ff */
[----:B------:R-:W-:Y:S01]  /*6890*/  VIADD R20, R0, 0xd8 ;  /* 0x000000d800147836 */ /* 0x000fe20000000000 */
[----:B------:R-:W-:Y:S01]  /*68a0*/  ISETP.GE.AND P1, PT, R6, UR4, PT ;  /* 0x0000000406007c0c */ /* 0x000fe2000bf26270 */
[----:B0-----:R-:W-:-:S03]  /*68b0*/  @!P3 IMAD.WIDE R10, R17, 0x4, R2 ;  /* 0x00000004110ab825 */ /* 0x001fc600078e0202 */
[----:B------:R-:W-:Y:S01]  /*68c0*/  ISETP.GE.AND P2, PT, R20, UR4, PT ;  /* 0x0000000414007c0c */ /* 0x000fe2000bf46270 */
[--C-:B-1----:R-:W-:Y:S01]  /*68d0*/  @!P4 IMAD.WIDE R12, R19, 0x4, R2.reuse ;  /* 0x00000004130cc825 */ /* 0x102fe200078e0202 */
[----:B------:R0:W-:Y:S03]  /*68e0*/  @!P3 ST.E.64 desc[UR44][R10.64], R108 ;  /* 0x0000006c0a00b985 */ /* 0x0001e6000c101b2c */
[----:B------:R-:W-:Y:S01]  /*68f0*/  @!P6 IMAD.WIDE R18, R5, 0x4, R2 ;  /* 0x000000040512e825 */ /* 0x000fe200078e0202 */
[----:B------:R1:W-:Y:S03]  /*6900*/  @!P4 ST.E.64 desc[UR44][R12.64], R112 ;  /* 0x000000700c00c985 */ /* 0x0003e6000c101b2c */
[----:B------:R-:W-:Y:S01]  /*6910*/  @!P1 LEA.HI R6, R6, R6, RZ, 0x1 ;  /* 0x0000000606069211 */ /* 0x000fe200078f08ff */
[----:B------:R-:W-:-:S02]  /*6920*/  VIADD R5, R0, 0xc8 ;  /* 0x000000c800057836 */ /* 0x000fc40000000000 */
[----:B------:R-:W-:Y:S01]  /*6930*/  @!P5 IMAD.WIDE R16, R21, 0x4, R2 ;  /* 0x000000041510d825 */ /* 0x000fe200078e0202 */
[----:B------:R-:W-:Y:S02]  /*6940*/  @!P2 LEA.HI R20, R20, R20, RZ, 0x1 ;  /* 0x000000141414a211 */ /* 0x000fe400078f08ff */
[----:B------:R-:W-:Y:S01]  /*6950*/  ISETP.GE.AND P0, PT, R5, UR4, PT ;  /* 0x0000000405007c0c */ /* 0x000fe2000bf06270 */
[C---:B------:R-:W-:Y:S01]  /*6960*/  VIADD R21, R0.reuse, 0xe0 ;  /* 0x000000e000157836 */ /* 0x040fe20000000000 */
[----:B------:R3:W-:Y:S01]  /*6970*/  @!P5 ST.E.64 desc[UR44][R16.64], R116 ;  /* 0x000000741000d985 */ /* 0x0007e2000c101b2c */
[C---:B--2---:R-:W-:Y:S02]  /*6980*/  VIADD R14, R0.reuse, 0xe8 ;  /* 0x000000e8000e7836 */ /* 0x044fe40000000000 */
[C---:B------:R-:W-:Y:S01]  /*6990*/  VIADD R15, R0.reuse, 0xf0 ;  /* 0x000000f0000f7836 */ /* 0x040fe20000000000 */
[----:B------:R2:W-:Y:S01]  /*69a0*/  @!P6 ST.E.64 desc[UR44][R18.64], R120 ;  /* 0x000000781200e985 */ /* 0x0005e2000c101b2c */
[----:B0-----:R-:W-:Y:S01]  /*69b0*/  VIADD R11, R0, 0xf8 ;  /* 0x000000f8000b7836 */ /* 0x001fe20000000000 */
[----:B------:R-:W-:-:S02]  /*69c0*/  ISETP.GE.AND P3, PT, R21, UR4, PT ;  /* 0x0000000415007c0c */ /* 0x000fc4000bf66270 */
[----:B------:R-:W-:Y:S02]  /*69d0*/  ISETP.GE.AND P4, PT, R14, UR4, PT ;  /* 0x000000040e007c0c */ /* 0x000fe4000bf86270 */
[----:B------:R-:W-:Y:S02]  /*69e0*/  ISETP.GE.AND P5, PT, R15, UR4, PT ;  /* 0x000000040f007c0c */ /* 0x000fe4000bfa6270 */
[----:B------:R-:W-:Y:S02]  /*69f0*/  ISETP.GE.AND P6, PT, R11, UR4, PT ;  /* 0x000000040b007c0c */ /* 0x000fe4000bfc6270 */
[----:B------:R-:W-:Y:S02]  /*6a00*/  @!P0 LEA.HI R5, R5, R5, RZ, 0x1 ;  /* 0x0000000505058211 */ /* 0x000fe400078f08ff */
[----:B-1----:R-:W-:Y:S02]  /*6a10*/  @!P1 LOP3.LUT R13, R6, 0xfffffffe, RZ, 0xc0, !PT ;  /* 0xfffffffe060d9812 */ /* 0x002fe400078ec0ff */
[----:B------:R-:W-:-:S02]  /*6a20*/  @!P0 LOP3.LUT R5, R5, 0xfffffffe, RZ, 0xc0, !PT ;  /* 0xfffffffe05058812 */ /* 0x000fc400078ec0ff */
[----:B------:R-:W-:Y:S01]  /*6a30*/  @!P3 LEA.HI R21, R21, R21, RZ, 0x1 ;  /* 0x000000151515b211 */ /* 0x000fe200078f08ff */
[----:B------:R-:W-:Y:S01]  /*6a40*/  @!P1 IMAD.WIDE R12, R13, 0x4, R2 ;  /* 0x000000040d0c9825 */ /* 0x000fe200078e0202 */
[----:B------:R-:W-:Y:S02]  /*6a50*/  @!P4 LEA.HI R14, R14, R14, RZ, 0x1 ;  /* 0x0000000e0e0ec211 */ /* 0x000fe400078f08ff */
[----:B------:R-:W-:Y:S02]  /*6a60*/  @!P5 LEA.HI R10, R15, R15, RZ, 0x1 ;  /* 0x0000000f0f0ad211 */ /* 0x000fe400078f08ff */
[----:B------:R-:W-:Y:S02]  /*6a70*/  @!P6 LEA.HI R11, R11, R11, RZ, 0x1 ;  /* 0x0000000b0b0be211 */ /* 0x000fe400078f08ff */
[----:B------:R-:W-:Y:S02]  /*6a80*/  @!P2 LOP3.LUT R15, R20, 0xfffffffe, RZ, 0xc0, !PT ;  /* 0xfffffffe140fa812 */ /* 0x000fe400078ec0ff */
[----:B---3--:R-:W-:-:S02]  /*6a90*/  @!P3 LOP3.LUT R17, R21, 0xfffffffe, RZ, 0xc0, !PT ;  /* 0xfffffffe1511b812 */ /* 0x008fc400078ec0ff */
[----:B--2---:R-:W-:Y:S01]  /*6aa0*/  @!P4 LOP3.LUT R19, R14, 0xfffffffe, RZ, 0xc0, !PT ;  /* 0xfffffffe0e13c812 */ /* 0x004fe200078ec0ff */
[--C-:B------:R-:W-:Y:S01]  /*6ab0*/  @!P2 IMAD.WIDE R14, R15, 0x4, R2.reuse ;  /* 0x000000040f0ea825 */ /* 0x100fe200078e0202 */
[----:B------:R-:W-:Y:S02]  /*6ac0*/  @!P5 LOP3.LUT R21, R10, 0xfffffffe, RZ, 0xc0, !PT ;  /* 0xfffffffe0a15d812 */ /* 0x000fe400078ec0ff */
[----:B------:R-:W-:Y:S01]  /*6ad0*/  @!P6 LOP3.LUT R23, R11, 0xfffffffe, RZ, 0xc0, !PT ;  /* 0xfffffffe0b17e812 */ /* 0x000fe200078ec0ff */
[----:B------:R-:W-:-:S04]  /*6ae0*/  @!P0 IMAD.WIDE R10, R5, 0x4, R2 ;  /* 0x00000004050a8825 */ /* 0x000fc800078e0202 */
[--C-:B------:R-:W-:Y:S01]  /*6af0*/  @!P3 IMAD.WIDE R16, R17, 0x4, R2.reuse ;  /* 0x000000041110b825 */ /* 0x100fe200078e0202 */
[----:B------:R1:W-:Y:S03]  /*6b00*/  @!P0 ST.E.64 desc[UR44][R10.64], R124 ;  /* 0x0000007c0a008985 */ /* 0x0003e6000c101b2c */
[--C-:B------:R-:W-:Y:S01]  /*6b10*/  @!P4 IMAD.WIDE R18, R19, 0x4, R2.reuse ;  /* 0x000000041312c825 */ /* 0x100fe200078e0202 */
[----:B------:R1:W-:Y:S03]  /*6b20*/  @!P1 ST.E.64 desc[UR44][R12.64], R128 ;  /* 0x000000800c009985 */ /* 0x0003e6000c101b2c */
[--C-:B------:R-:W-:Y:S01]  /*6b30*/  @!P5 IMAD.WIDE R20, R21, 0x4, R2.reuse ;  /* 0x000000041514d825 */ /* 0x100fe200078e0202 */
[----:B------:R1:W-:Y:S03]  /*6b40*/  @!P2 ST.E.64 desc[UR44][R14.64], R132 ;  /* 0x000000840e00a985 */ /* 0x0003e6000c101b2c */
[----:B------:R-:W-:Y:S01]  /*6b50*/  @!P6 IMAD.WIDE R2, R23, 0x4, R2 ;  /* 0x000000041702e825 */ /* 0x000fe200078e0202 */
[----:B------:R1:W-:Y:S04]  /*6b60*/  @!P3 ST.E.64 desc[UR44][R16.64], R136 ;  /* 0x000000881000b985 */ /* 0x0003e8000c101b2c */
[----:B------:R1:W-:Y:S04]  /*6b70*/  @!P4 ST.E.64 desc[UR44][R18.64], R140 ;  /* 0x0000008c1200c985 */ /* 0x0003e8000c101b2c */
[----:B------:R1:W-:Y:S04]  /*6b80*/  @!P5 ST.E.64 desc[UR44][R20.64], R144 ;  /* 0x000000901400d985 */ /* 0x0003e8000c101b2c */
[----:B------:R1:W-:Y:S02]  /*6b90*/  @!P6 ST.E.64 desc[UR44][R2.64], R148 ;  /* 0x000000940200e985 */ /* 0x0003e4000c101b2c */
.L_x_35:
[----:B------:R-:W-:Y:S05]  /*6ba0*/  BSYNC B0 ;  /* 0x0000000000007941 */ /* 0x000fea0003800000 */
.L_x_34:
[----:B------:R-:W-:Y:S01]  /*6bb0*/  ISETP.GE.AND P0, PT, R9, R8, PT ;  /* 0x000000080900720c */ /* 0x000fe20003f06270 */
[----:B-1--4-:R1:W2:Y:S04]  /*6bc0*/  SHFL.IDX PT, R3, R7, 0x1, 0x1c1f ;  /* 0x003c1f0007037f89 */ /* 0x0122a800000e0000 */
[----:B---3--:R1:W3:Y:S08]  /*6bd0*/  SHFL.IDX PT, R2, R4, 0x1, 0x1c1f ;  /* 0x003c1f0004027f89 */ /* 0x0082f000000e0000 */
[----:B-1----:R-:W-:Y:S05]  /*6be0*/  @P0 BRA `(.L_x_10) ;  /* 0x0000004800cc0947 */ /* 0x002fea0003800000 */
[C---:B0-----:R-:W-:Y:S01]  /*6bf0*/  VIADD R4, R0.reuse, 0x8 ;  /* 0x0000000800047836 */ /* 0x041fe20000000000 */
[C---:B------:R-:W-:Y:S01]  /*6c00*/  IADD3 R5, R0.reuse, 0x10, RZ ;  /* 0x0000001000057810 */ /* 0x040fe20007ffe0ff */
[----:B------:R-:W-:Y:S01]  /*6c10*/  ULDC UR4, c[0x0][0xac8] ;  /* 0x0002b20000047ab9 */ /* 0x000fe20000000800 */
[C---:B------:R-:W-:Y:S01]  /*6c20*/  VIADD R10, R0.reuse, 0x18 ;  /* 0x00000018000a7836 */ /* 0x040fe20000000000 */
[C---:B------:R-:W-:Y:S01]  /*6c30*/  ISETP.GE.AND P0, PT, R0.reuse, UR4, PT ;  /* 0x0000000400007c0c */ /* 0x040fe2000bf06270 */
[----:B------:R-:W-:Y:S01]  /*6c40*/  VIADD R11, R0, 0x20 ;  /* 0x00000020000b7836 */ /* 0x000fe20000000000 */
[----:B------:R-:W-:Y:S01]  /*6c50*/  ISETP.GE.AND P1, PT, R4, UR4, PT ;  /* 0x0000000404007c0c */ /* 0x000fe2000bf26270 */
[C---:B------:R-:W-:Y:S01]  /*6c60*/  VIADD R12, R0.reuse, 0x28 ;  /* 0x00000028000c7836 */ /* 0x040fe20000000000 */
[----:B------:R-:W-:Y:S01]  /*6c70*/  ISETP.GE.AND P2, PT, R5, UR4, PT ;  /* 0x0000000405007c0c */ /* 0x000fe2000bf46270 */
[----:B------:R-:W-:Y:S01]  /*6c80*/  VIADD R13, R0, 0x30 ;  /* 0x00000030000d7836 */ /* 0x000fe20000000000 */
[----:B------:R-:W-:Y:S01]  /*6c90*/  ISETP.GE.AND P5, PT, R10, UR4, PT ;  /* 0x000000040a007c0c */ /* 0x000fe2000bfa6270 */
[C---:B------:R-:W-:Y:S01]  /*6ca0*/  VIADD R14, R0.reuse, 0x38 ;  /* 0x00000038000e7836 */ /* 0x040fe20000000000 */
[----:B------:R-:W-:Y:S01]  /*6cb0*/  ISETP.GE.AND P6, PT, R11, UR4, PT ;  /* 0x000000040b007c0c */ /* 0x000fe2000bfc6270 */
[----:B------:R-:W-:-:S02]  /*6cc0*/  VIADD R15, R0, 0x40 ;  /* 0x00000040000f7836 */ /* 0x000fc40000000000 */
[C---:B------:R-:W-:Y:S02]  /*6cd0*/  VIADD R16, R0.reuse, 0x48 ;  /* 0x0000004800107836 */ /* 0x040fe40000000000 */
[C---:B------:R-:W-:Y:S01]  /*6ce0*/  VIADD R18, R0.reuse, 0x50 ;  /* 0x0000005000127836 */ /* 0x040fe20000000000 */
[----:B------:R-:W-:Y:S01]  /*6cf0*/  ISETP.GE.AND P3, PT, R15, UR4, PT ;  /* 0x000000040f007c0c */ /* 0x000fe2000bf66270 */
[----:B------:R-:W-:Y:S01]  /*6d00*/  VIADD R19, R0, 0x58 ;  /* 0x0000005800137836 */ /* 0x000fe20000000000 */
[----:B------:R-:W-:Y:S01]  /*6d10*/  @!P1 LEA.HI R4, R4, R4, RZ, 0x1 ;  /* 0x0000000404049211 */ /* 0x000fe200078f08ff */
[----:B------:R-:W-:Y:S01]  /*6d20*/  VIADD R20, R0, 0x80 ;  /* 0x0000008000147836 */ /* 0x000fe20000000000 */
[----:B------:R-:W-:Y:S02]  /*6d30*/  @!P2 LEA.HI R5, R5, R5, RZ, 0x1 ;  /* 0x000000050505a211 */ /* 0x000fe400078f08ff */
[----:B------:R-:W-:Y:S02]  /*6d40*/  @!P1 LOP3.LUT R7, R4, 0xfffffffe, RZ, 0xc0, !PT ;  /* 0xfffffffe04079812 */ /* 0x000fe400078ec0ff */
[----:B------:R-:W-:Y:S01]  /*6d50*/  @!P2 LOP3.LUT R9, R5, 0xfffffffe, RZ, 0xc0, !PT ;  /* 0xfffffffe0509a812 */ /* 0x000fe200078ec0ff */
[----:B--23--:R-:W-:Y:S01]  /*6d60*/  @!P0 IMAD.WIDE R4, R0, 0x4, R2 ;  /* 0x0000000400048825 */ /* 0x00cfe200078e0202 */
[----:B------:R-:W-:-:S02]  /*6d70*/  ISETP.GE.AND P4, PT, R16, UR4, PT ;  /* 0x0000000410007c0c */ /* 0x000fc4000bf86270 */
[----:B------:R-:W-:Y:S01]  /*6d80*/  @!P5 LEA.HI R10, R10, R10, RZ, 0x1 ;  /* 0x0000000a0a0ad211 */ /* 0x000fe200078f08ff */
[--C-:B------:R-:W-:Y:S01]  /*6d90*/  @!P1 IMAD.WIDE R6, R7, 0x4, R2.reuse ;  /* 0x0000000407069825 */ /* 0x100fe200078e0202 */
[----:B------:R0:W-:Y:S01]  /*6da0*/  @!P0 ST.E.64 desc[UR44][R4.64], R26 ;  /* 0x0000001a04008985 */ /* 0x0001e2000c101b2c */
[----:B------:R-:W-:Y:S02]  /*6db0*/  ISETP.GE.AND P0, PT, R12, UR4, PT ;  /* 0x000000040c007c0c */ /* 0x000fe4000bf06270 */
[----:B------:R-:W-:Y:S01]  /*6dc0*/  @!P2 IMAD.WIDE R8, R9, 0x4, R2 ;  /* 0x000000040908a825 */ /* 0x000fe200078e0202 */
[----:B------:R1:W-:Y:S01]  /*6dd0*/  @!P1 ST.E.64 desc[UR44][R6.64], R30 ;  /* 0x0000001e06009985 */ /* 0x0003e2000c101b2c */
[----:B------:R-:W-:Y:S02]  /*6de0*/  ISETP.GE.AND P1, PT, R13, UR4, PT ;  /* 0x000000040d007c0c */ /* 0x000fe4000bf26270 */
[----:B------:R-:W-:Y:S01]  /*6df0*/  @!P6 LEA.HI R11, R11, R11, RZ, 0x1 ;  /* 0x0000000b0b0be211 */ /* 0x000fe200078f08ff */
[----:B------:R2:W-:Y:S01]  /*6e00*/  @!P2 ST.E.64 desc[UR44][R8.64], R34 ;  /* 0x000000220800a985 */ /* 0x0005e2000c101b2c */
[----:B------:R-:W-:-:S02]  /*6e10*/  ISETP.GE.AND P2, PT, R14, UR4, PT ;  /* 0x000000040e007c0c */ /* 0x000fc4000bf46270 */
[----:B------:R-:W-:Y:S02]  /*6e20*/  @!P3 LEA.HI R15, R15, R15, RZ, 0x1 ;  /* 0x0000000f0f0fb211 */ /* 0x000fe400078f08ff */
[----:B------:R-:W-:Y:S02]  /*6e30*/  @!P4 LEA.HI R16, R16, R16, RZ, 0x1 ;  /* 0x000000101010c211 */ /* 0x000fe400078f08ff */
[----:B0-----:R-:W-:Y:S02]  /*6e40*/  @!P5 LOP3.LUT R5, R10, 0xfffffffe, RZ, 0xc0, !PT ;  /* 0xfffffffe0a05d812 */ /* 0x001fe400078ec0ff */
[----:B------:R-:W-:Y:S02]  /*6e50*/  @!P0 LEA.HI R12, R12, R12, RZ, 0x1 ;  /* 0x0000000c0c0c8211 */ /* 0x000fe400078f08ff */
[----:B-1----:R-:W-:Y:S01]  /*6e60*/  @!P6 LOP3.LUT R7, R11, 0xfffffffe, RZ, 0xc0, !PT ;  /* 0xfffffffe0b07e812 */ /* 0x002fe200078ec0ff */
[----:B------:R-:W-:Y:S01]  /*6e70*/  @!P5 IMAD.WIDE R4, R5, 0x4, R2 ;  /* 0x000000040504d825 */ /* 0x000fe200078e0202 */
[----:B------:R-:W-:-:S02]  /*6e80*/  @!P1 LEA.HI R13, R13, R13, RZ, 0x1 ;  /* 0x0000000d0d0d9211 */ /* 0x000fc400078f08ff */
[----:B------:R-:W-:Y:S01]  /*6e90*/  @!P2 LEA.HI R14, R14, R14, RZ, 0x1 ;  /* 0x0000000e0e0ea211 */ /* 0x000fe200078f08ff */
[----:B------:R-:W-:Y:S01]  /*6ea0*/  @!P6 IMAD.WIDE R6, R7, 0x4, R2 ;  /* 0x000000040706e825 */ /* 0x000fe200078e0202 */
[----:B--2---:R-:W-:Y:S01]  /*6eb0*/  @!P0 LOP3.LUT R9, R12, 0xfffffffe, RZ, 0xc0, !PT ;  /* 0xfffffffe0c098812 */ /* 0x004fe200078ec0ff */
[----:B------:R0:W-:Y:S01]  /*6ec0*/  @!P5 ST.E.64 desc[UR44][R4.64], R38 ;  /* 0x000000260400d985 */ /* 0x0001e2000c101b2c */
[----:B------:R-:W-:Y:S02]  /*6ed0*/  @!P1 LOP3.LUT R13, R13, 0xfffffffe, RZ, 0xc0, !PT ;  /* 0xfffffffe0d0d9812 */ /* 0x000fe400078ec0ff */
[----:B------:R-:W-:Y:S01]  /*6ee0*/  @!P2 LOP3.LUT R11, R14, 0xfffffffe, RZ, 0xc0, !PT ;  /* 0xfffffffe0e0ba812 */ /* 0x000fe200078ec0ff */
[----:B------:R1:W-:Y:S01]  /*6ef0*/  @!P6 ST.E.64 desc[UR44][R6.64], R42 ;  /* 0x0000002a0600e985 */ /* 0x0003e2000c101b2c */
        /* <DEDUP_REMOVED lines=8> */
[----:B------:R0:W-:Y:S01]  /*6f80*/  @!P0 ST.E.64 desc[UR44][R4.64], R46 ;  /* 0x0000002e04008985 */ /* 0x0001e2000c101b2c */
[----:B------:R-:W-:Y:S02]  /*6f90*/  ISETP.GE.AND P0, PT, R20, UR4, PT ;  /* 0x0000000414007c0c */ /* 0x000fe4000bf06270 */
[--C-:B------:R-:W-:Y:S01]  /*6fa0*/  @!P2 IMAD.WIDE R8, R11, 0x4, R2.reuse ;  /* 0x000000040b08a825 */ /* 0x100fe200078e0202 */
[----:B------:R1:W-:Y:S01]  /*6fb0*/  @!P1 ST.E.64 desc[UR44][R6.64], R50 ;  /* 0x0000003206009985 */ /* 0x0003e2000c101b2c */
[----:B------:R-:W-:Y:S02]  /*6fc0*/  @!P5 LEA.HI R18, R18, R18, RZ, 0x1 ;  /* 0x000000121212d211 */ /* 0x000fe400078f08ff */
[----:B------:R-:W-:Y:S01]  /*6fd0*/  @!P3 IMAD.WIDE R10, R15, 0x4, R2 ;  /* 0x000000040f0ab825 */ /* 0x000fe200078e0202 */
[----:B------:R2:W-:Y:S01]  /*6fe0*/  @!P2 ST.E.64 desc[UR44][R8.64], R54 ;  /* 0x000000360800a985 */ /* 0x0005e2000c101b2c */
[----:B------:R-:W-:-:S02]  /*6ff0*/  IADD3 R15, R0, 0x68, RZ ;  /* 0x00000068000f7810 */ /* 0x000fc40007ffe0ff */
[----:B------:R-:W-:Y:S01]  /*7000*/  @!P4 IMAD.WIDE R12, R17, 0x4, R2 ;  /* 0x00000004110cc825 */ /* 0x000fe200078e0202 */
[----:B------:R3:W-:Y:S01]  /*7010*/  @!P3 ST.E.64 desc[UR44][R10.64], R58 ;  /* 0x0000003a0a00b985 */ /* 0x0007e2000c101b2c */
[----:B------:R-:W-:Y:S02]  /*7020*/  ISETP.GE.AND P3, PT, R15, UR4, PT ;  /* 0x000000040f007c0c */ /* 0x000fe4000bf66270 */
[----:B------:R-:W-:Y:S01]  /*7030*/  VIADD R17, R0, 0x78 ;  /* 0x0000007800117836 */ /* 0x000fe20000000000 */
[----:B------:R4:W-:Y:S01]  /*7040*/  @!P4 ST.E.64 desc[UR44][R12.64], R62 ;  /* 0x0000003e0c00c985 */ /* 0x0009e2000c101b2c */
[----:B------:R-:W-:Y:S02]  /*7050*/  ISETP.GE.AND P4, PT, R14, UR4, PT ;  /* 0x000000040e007c0c */ /* 0x000fe4000bf86270 */
[----:B------:R-:W-:Y:S02]  /*7060*/  ISETP.GE.AND P2, PT, R16, UR4, PT ;  /* 0x0000000410007c0c */ /* 0x000fe4000bf46270 */
[----:B------:R-:W-:-:S02]  /*7070*/  ISETP.GE.AND P1, PT, R17, UR4, PT ;  /* 0x0000000411007c0c */ /* 0x000fc4000bf26270 */
[----:B------:R-:W-:Y:S02]  /*7080*/  @!P6 LEA.HI R19, R19, R19, RZ, 0x1 ;  /* 0x000000131313e211 */ /* 0x000fe400078f08ff */
[----:B0-----:R-:W-:Y:S01]  /*7090*/  @!P5 LOP3.LUT R5, R18, 0xfffffffe, RZ, 0xc0, !PT ;  /* 0xfffffffe1205d812 */ /* 0x001fe200078ec0ff */
[C---:B------:R-:W-:Y:S01]  /*70a0*/  VIADD R18, R0.reuse, 0x88 ;  /* 0x0000008800127836 */ /* 0x040fe20000000000 */
[----:B-1----:R-:W-:Y:S01]  /*70b0*/  @!P6 LOP3.LUT R7, R19, 0xfffffffe, RZ, 0xc0, !PT ;  /* 0xfffffffe1307e812 */ /* 0x002fe200078ec0ff */
[----:B------:R-:W-:Y:S01]  /*70c0*/  VIADD R19, R0, 0x90 ;  /* 0x0000009000137836 */ /* 0x000fe20000000000 */
[----:B------:R-:W-:Y:S01]  /*70d0*/  @!P3 LEA.HI R15, R15, R15, RZ, 0x1 ;  /* 0x0000000f0f0fb211 */ /* 0x000fe200078f08ff */
[--C-:B------:R-:W-:Y:S01]  /*70e0*/  @!P5 IMAD.WIDE R4, R5, 0x4, R2.reuse ;  /* 0x000000040504d825 */ /* 0x100fe200078e0202 */
[----:B------:R-:W-:Y:S02]  /*70f0*/  @!P4 LEA.HI R14, R14, R14, RZ, 0x1 ;  /* 0x0000000e0e0ec211 */ /* 0x000fe400078f08ff */
[----:B------:R-:W-:Y:S01]  /*7100*/  @!P2 LEA.HI R16, R16, R16, RZ, 0x1 ;  /* 0x000000101010a211 */ /* 0x000fe200078f08ff */
[----:B------:R-:W-:Y:S01]  /*7110*/  @!P6 IMAD.WIDE R6, R7, 0x4, R2 ;  /* 0x000000040706e825 */ /* 0x000fe200078e0202 */
[----:B------:R-:W-:Y:S01]  /*7120*/  @!P1 LEA.HI R17, R17, R17, RZ, 0x1 ;  /* 0x0000001111119211 */ /* 0x000fe200078f08ff */
[----:B------:R0:W-:Y:S01]  /*7130*/  @!P5 ST.E.64 desc[UR44][R4.64], R66 ;  /* 0x000000420400d985 */ /* 0x0001e2000c101b2c */
[----:B------:R-:W-:-:S02]  /*7140*/  @!P0 LEA.HI R20, R20, R20, RZ, 0x1 ;  /* 0x0000001414148211 */ /* 0x000fc400078f08ff */
[----:B--2---:R-:W-:Y:S01]  /*7150*/  @!P4 LOP3.LUT R9, R14, 0xfffffffe, RZ, 0xc0, !PT ;  /* 0xfffffffe0e09c812 */ /* 0x004fe200078ec0ff */
[----:B------:R1:W-:Y:S01]  /*7160*/  @!P6 ST.E.64 desc[UR44][R6.64], R70 ;  /* 0x000000460600e985 */ /* 0x0003e2000c101b2c */
[----:B------:R-:W-:Y:S01]  /*7170*/  @!P3 LOP3.LUT R15, R15, 0xfffffffe, RZ, 0xc0, !PT ;  /* 0xfffffffe0f0fb812 */ /* 0x000fe200078ec0ff */
[----:B------:R-:W-:Y:S01]  /*7180*/  VIADD R14, R0, 0x98 ;  /* 0x00000098000e7836 */ /* 0x000fe20000000000 */
[----:B---3--:R-:W-:Y:S01]  /*7190*/  @!P2 LOP3.LUT R11, R16, 0xfffffffe, RZ, 0xc0, !PT ;  /* 0xfffffffe100ba812 */ /* 0x008fe200078ec0ff */
[----:B------:R-:W-:Y:S01]  /*71a0*/  VIADD R16, R0, 0xa8 ;  /* 0x000000a800107836 */ /* 0x000fe20000000000 */
[----:B------:R-:W-:Y:S02]  /*71b0*/  @!P1 LOP3.LUT R17, R17, 0xfffffffe, RZ, 0xc0, !PT ;  /* 0xfffffffe11119812 */ /* 0x000fe400078ec0ff */
[----:B----4-:R-:W-:Y:S01]  /*71c0*/  @!P0 LOP3.LUT R13, R20, 0xfffffffe, RZ, 0xc0, !PT ;  /* 0xfffffffe140d8812 */ /* 0x010fe200078ec0ff */
[----:B------:R-:W-:Y:S01]  /*71d0*/  VIADD R20, R0, 0xb8 ;  /* 0x000000b800147836 */ /* 0x000fe20000000000 */
[----:B------:R-:W-:Y:S01]  /*71e0*/  ISETP.GE.AND P6, PT, R18, UR4, PT ;  /* 0x0000000412007c0c */ /* 0x000fe2000bfc6270 */
[----:B0-----:R-:W-:Y:S01]  /*71f0*/  @!P4 IMAD.WIDE R4, R9, 0x4, R2 ;  /* 0x000000040904c825 */ /* 0x001fe200078e0202 */
[----:B------:R-:W-:-:S03]  /*7200*/  ISETP.GE.AND P5, PT, R19, UR4, PT ;  /* 0x0000000413007c0c */ /* 0x000fc6000bfa6270 */
        /* <DEDUP_REMOVED lines=8> */
[----:B------:R-:W-:Y:S01]  /*7290*/  @!P0 IMAD.WIDE R12, R13, 0x4, R2 ;  /* 0x000000040d0c8825 */ /* 0x000fe200078e0202 */
[----:B------:R3:W-:Y:S01]  /*72a0*/  @!P1 ST.E.64 desc[UR44][R10.64], R86 ;  /* 0x000000560a009985 */ /* 0x0007e2000c101b2c */
[----:B------:R-:W-:Y:S02]  /*72b0*/  ISETP.GE.AND P1, PT, R20, UR4, PT ;  /* 0x0000000414007c0c */ /* 0x000fe4000bf26270 */
[C---:B------:R-:W-:Y:S01]  /*72c0*/  VIADD R15, R0.reuse, 0xa0 ;  /* 0x000000a0000f7836 */ /* 0x040fe20000000000 */
[----:B------:R4:W-:Y:S01]  /*72d0*/  @!P0 ST.E.64 desc[UR44][R12.64], R90 ;  /* 0x0000005a0c008985 */ /* 0x0009e2000c101b2c */
[----:B------:R-:W-:Y:S01]  /*72e0*/  VIADD R17, R0, 0xb0 ;  /* 0x000000b000117836 */ /* 0x000fe20000000000 */
[----:B------:R-:W-:Y:S02]  /*72f0*/  ISETP.GE.AND P0, PT, R14, UR4, PT ;  /* 0x000000040e007c0c */ /* 0x000fe4000bf06270 */
[----:B------:R-:W-:Y:S02]  /*7300*/  ISETP.GE.AND P4, PT, R15, UR4, PT ;  /* 0x000000040f007c0c */ /* 0x000fe4000bf86270 */
[----:B------:R-:W-:-:S02]  /*7310*/  ISETP.GE.AND P2, PT, R17, UR4, PT ;  /* 0x0000000411007c0c */ /* 0x000fc4000bf46270 */
[----:B------:R-:W-:Y:S02]  /*7320*/  @!P5 LEA.HI R19, R19, R19, RZ, 0x1 ;  /* 0x000000131313d211 */ /* 0x000fe400078f08ff */
[----:B0-----:R-:W-:Y:S02]  /*7330*/  @!P6 LOP3.LUT R5, R18, 0xfffffffe, RZ, 0xc0, !PT ;  /* 0xfffffffe1205e812 */ /* 0x001fe400078ec0ff */
        /* <DEDUP_REMOVED lines=15> */
[C---:B------:R-:W-:Y:S01]  /*7430*/  VIADD R16, R0.reuse, 0xe0 ;  /* 0x000000e000107836 */ /* 0x040fe20000000000 */
[----:B------:R-:W-:Y:S02]  /*7440*/  @!P2 LOP3.LUT R17, R17, 0xfffffffe, RZ, 0xc0, !PT ;  /* 0xfffffffe1111a812 */ /* 0x000fe400078ec0ff */
[----:B------:R-:W-:Y:S02]  /*7450*/  IADD3 R18, R0, 0xc0, RZ ;  /* 0x000000c000127810 */ /* 0x000fe40007ffe0ff */
[----:B----4-:R-:W-:Y:S01]  /*7460*/  @!P1 LOP3.LUT R13, R20, 0xfffffffe, RZ, 0xc0, !PT ;  /* 0xfffffffe140d9812 */ /* 0x010fe200078ec0ff */
[----:B0-----:R-:W-:Y:S01]  /*7470*/  @!P0 IMAD.WIDE R4, R9, 0x4, R2 ;  /* 0x0000000409048825 */ /* 0x001fe200078e0202 */
[----:B------:R-:W-:-:S02]  /*7480*/  ISETP.GE.AND P5, PT, R18, UR4, PT ;  /* 0x0000000412007c0c */ /* 0x000fc4000bfa6270 */
[----:B------:R-:W-:Y:S01]  /*7490*/  ISETP.GE.AND P6, PT, R19, UR4, PT ;  /* 0x0000000413007c0c */ /* 0x000fe2000bfc6270 */
[--C-:B-1----:R-:W-:Y:S01]  /*74a0*/  @!P4 IMAD.WIDE R6, R15, 0x4, R2.reuse ;  /* 0x000000040f06c825 */ /* 0x102fe200078e0202 */
[----:B------:R0:W-:Y:S01]  /*74b0*/  @!P0 ST.E.64 desc[UR44][R4.64], R102 ;  /* 0x0000006604008985 */ /* 0x0001e2000c101b2c */
[----:B------:R-:W-:Y:S02]  /*74c0*/  ISETP.GE.AND P0, PT, R14, UR4, PT ;  /* 0x000000040e007c0c */ /* 0x000fe4000bf06270 */
[--C-:B------:R-:W-:Y:S01]  /*74d0*/  @!P3 IMAD.WIDE R8, R11, 0x4, R2.reuse ;  /* 0x000000040b08b825 */ /* 0x100fe200078e0202 */
[----:B------:R1:W-:Y:S03]  /*74e0*/  @!P4 ST.E.64 desc[UR44][R6.64], R106 ;  /* 0x0000006a0600c985 */ /* 0x0003e6000c101b2c */
        /* <DEDUP_REMOVED lines=8> */
[C---:B------:R-:W-:Y:S01]  /*7570*/  VIADD R17, R0.reuse, 0xe8 ;  /* 0x000000e800117836 */ /* 0x040fe20000000000 */
[----:B------:R-:W-:Y:S01]  /*7580*/  @!P6 LEA.HI R19, R19, R19, RZ, 0x1 ;  /* 0x000000131313e211 */ /* 0x000fe200078f08ff */
[C---:B------:R-:W-:Y:S01]  /*7590*/  VIADD R20, R0.reuse, 0xf0 ;  /* 0x000000f000147836 */ /* 0x040fe20000000000 */
[----:B------:R-:W-:Y:S01]  /*75a0*/  ISETP.GE.AND P1, PT, R15, UR4, PT ;  /* 0x000000040f007c0c */ /* 0x000fe2000bf26270 */
[----:B------:R-:W-:Y:S01]  /*75b0*/  VIADD R0, R0, 0xf8 ;  /* 0x000000f800007836 */ /* 0x000fe20000000000 */
[----:B------:R-:W-:-:S02]  /*75c0*/  ISETP.GE.AND P3, PT, R17, UR4, PT ;  /* 0x0000000411007c0c */ /* 0x000fc4000bf66270 */
[----:B------:R-:W-:Y:S02]  /*75d0*/  ISETP.GE.AND P4, PT, R20, UR4, PT ;  /* 0x0000000414007c0c */ /* 0x000fe4000bf86270 */
[----:B0-----:R-:W-:Y:S02]  /*75e0*/  @!P5 LOP3.LUT R5, R18, 0xfffffffe, RZ, 0xc0, !PT ;  /* 0xfffffffe1205d812 */ /* 0x001fe400078ec0ff */
[----:B-1----:R-:W-:Y:S02]  /*75f0*/  @!P6 LOP3.LUT R7, R19, 0xfffffffe, RZ, 0xc0, !PT ;  /* 0xfffffffe1307e812 */ /* 0x002fe400078ec0ff */
        /* <DEDUP_REMOVED lines=10> */
[----:B------:R-:W-:Y:S02]  /*76a0*/  @!P1 LOP3.LUT R15, R15, 0xfffffffe, RZ, 0xc0, !PT ;  /* 0xfffffffe0f0f9812 */ /* 0x000fe400078ec0ff */
[----:B---3--:R-:W-:Y:S02]  /*76b0*/  @!P2 LOP3.LUT R11, R16, 0xfffffffe, RZ, 0xc0, !PT ;  /* 0xfffffffe100ba812 */ /* 0x008fe400078ec0ff */
[----:B------:R-:W-:Y:S02]  /*76c0*/  @!P3 LOP3.LUT R17, R17, 0xfffffffe, RZ, 0xc0, !PT ;  /* 0xfffffffe1111b812 */ /* 0x000fe400078ec0ff */
[----:B----4-:R-:W-:Y:S01]  /*76d0*/  @!P4 LOP3.LUT R13, R20, 0xfffffffe, RZ, 0xc0, !PT ;  /* 0xfffffffe140dc812 */ /* 0x010fe200078ec0ff */
[----:B0-----:R-:W-:-:S04]  /*76e0*/  @!P0 IMAD.WIDE R4, R9, 0x4, R2 ;  /* 0x0000000409048825 */ /* 0x001fc800078e0202 */
[--C-:B-1----:R-:W-:Y:S01]  /*76f0*/  @!P1 IMAD.WIDE R6, R15, 0x4, R2.reuse ;  /* 0x000000040f069825 */ /* 0x102fe200078e0202 */
[----:B------:R0:W-:Y:S01]  /*7700*/  @!P0 ST.E.64 desc[UR44][R4.64], R130 ;  /* 0x0000008204008985 */ /* 0x0001e2000c101b2c */
[----:B------:R-:W-:Y:S02]  /*7710*/  ISETP.GE.AND P0, PT, R0, UR4, PT ;  /* 0x0000000400007c0c */ /* 0x000fe4000bf06270 */
[--C-:B------:R-:W-:Y:S01]  /*7720*/  @!P2 IMAD.WIDE R8, R11, 0x4, R2.reuse ;  /* 0x000000040b08a825 */ /* 0x100fe200078e0202 */
[----:B------:R0:W-:Y:S03]  /*7730*/  @!P1 ST.E.64 desc[UR44][R6.64], R134 ;  /* 0x0000008606009985 */ /* 0x0001e6000c101b2c */
[--C-:B------:R-:W-:Y:S01]  /*7740*/  @!P3 IMAD.WIDE R10, R17, 0x4, R2.reuse ;  /* 0x00000004110ab825 */ /* 0x100fe200078e0202 */
[----:B------:R0:W-:Y:S03]  /*7750*/  @!P2 ST.E.64 desc[UR44][R8.64], R138 ;  /* 0x0000008a0800a985 */ /* 0x0001e6000c101b2c */
[----:B------:R-:W-:Y:S01]  /*7760*/  @!P4 IMAD.WIDE R12, R13, 0x4, R2 ;  /* 0x000000040d0cc825 */ /* 0x000fe200078e0202 */
[----:B------:R0:W-:Y:S04]  /*7770*/  @!P3 ST.E.64 desc[UR44][R10.64], R142 ;  /* 0x0000008e0a00b985 */ /* 0x0001e8000c101b2c */
[----:B------:R0:W-:Y:S01]  /*7780*/  @!P4 ST.E.64 desc[UR44][R12.64], R146 ;  /* 0x000000920c00c985 */ /* 0x0001e2000c101b2c */
[----:B------:R-:W-:Y:S05]  /*7790*/  @P0 BRA `(.L_x_10) ;  /* 0x0000003c00e00947 */ /* 0x000fea0003800000 */
[----:B------:R-:W-:-:S04]  /*77a0*/  LEA.HI R0, R0, R0, RZ, 0x1 ;  /* 0x0000000000007211 */ /* 0x000fc800078f08ff */
[----:B0-----:R-:W-:-:S05]  /*77b0*/  LOP3.LUT R5, R0, 0xfffffffe, RZ, 0xc0, !PT ;  /* 0xfffffffe00057812 */ /* 0x001fca00078ec0ff */
[----:B------:R-:W-:-:S05]  /*77c0*/  IMAD.WIDE R2, R5, 0x4, R2 ;  /* 0x0000000405027825 */ /* 0x000fca00078e0202 */
[----:B------:R0:W-:Y:S01]  /*77d0*/  ST.E.64 desc[UR44][R2.64], R150 ;  /* 0x0000009602007985 */ /* 0x0001e2000c101b2c */
[----:B------:R-:W-:Y:S05]  /*77e0*/  BRA `(.L_x_10) ;  /* 0x0000003c00cc7947 */ /* 0x000fea0003800000 */
.L_x_33:
[----:B------:R-:W0:Y:S02]  /*77f0*/  S2R R0, SR_TID.X ;  /* 0x0000000000007919 */ /* 0x000e240000002100 */
[----:B0-----:R-:W-:-:S05]  /*7800*/  VIADD R2, R0, 0xffffff80 ;  /* 0xffffff8000027836 */ /* 0x001fca0000000000 */
[----:B------:R-:W-:-:S13]  /*7810*/  ISETP.GT.AND P0, PT, R2, 0x7f, PT ;  /* 0x0000007f0200780c */ /* 0x000fda0003f04270 */
[----:B------:R-:W-:Y:S05]  /*7820*/  @P0 BRA `(.L_x_10) ;  /* 0x0000003c00bc0947 */ /* 0x000fea0003800000 */
[----:B------:R-:W0:Y:S01]  /*7830*/  S2R R3, SR_CTAID.X ;  /* 0x0000000000037919 */ /* 0x000e220000002500 */
[----:B------:R-:W1:Y:S01]  /*7840*/  LDC R6, c[0x0][0xbe8] ;  /* 0x0002fa00ff067b82 */ /* 0x000e620000000800 */
[----:B------:R-:W-:Y:S01]  /*7850*/  ULDC UR4, c[0x0][0xa88] ;  /* 0x0002a20000047ab9 */ /* 0x000fe20000000800 */
[----:B0-----:R-:W-:Y:S02]  /*7860*/  IMAD R0, R3, 0x80, R0 ;  /* 0x0000008003007824 */ /* 0x001fe400078e0200 */
[----:B-1----:R-:W-:Y:S02]  /*7870*/  IMAD R3, R6, UR4, RZ ;  /* 0x0000000406037c24 */ /* 0x002fe4000f8e02ff */
[----:B------:R-:W-:-:S05]  /*7880*/  VIADD R0, R0, 0xffffff80 ;  /* 0xffffff8000007836 */ /* 0x000fca0000000000 */
[----:B------:R-:W-:-:S13]  /*7890*/  ISETP.GE.AND P0, PT, R0, R3, PT ;  /* 0x000000030000720c */ /* 0x000fda0003f06270 */
[----:B------:R-:W-:Y:S05]  /*78a0*/  @P0 BRA `(.L_x_10) ;  /* 0x0000003c009c0947 */ /* 0x000fea0003800000 */
[----:B------:R-:W-:Y:S01]  /*78b0*/  ISETP.NE.AND P0, PT, R6, 0x1, PT ;  /* 0x000000010600780c */ /* 0x000fe20003f05270 */
[----:B------:R-:W0:Y:S01]  /*78c0*/  S2UR UR7, SR_CTAID.Z ;  /* 0x00000000000779c3 */ /* 0x000e220000002700 */
[----:B------:R-:W-:Y:S01]  /*78d0*/  USHF.R.S32.HI UR6, URZ, 0x1f, UR36 ;  /* 0x0000001f3f067899 */ /* 0x000fe20008011424 */
[----:B------:R-:W-:Y:S01]  /*78e0*/  MOV R5, R0 ;  /* 0x0000000000057202 */ /* 0x000fe20000000f00 */
[----:B------:R-:W-:Y:S02]  /*78f0*/  ULDC.64 UR8, c[0x0][0xbd0] ;  /* 0x0002f40000087ab9 */ /* 0x000fe40000000a00 */
[----:B------:R-:W-:Y:S02]  /*7900*/  UIMAD UR6, UR6, UR8, URZ ;  /* 0x00000008060672a4 */ /* 0x000fe4000f8e023f */
[----:B------:R-:W-:Y:S01]  /*7910*/  UIMAD.WIDE.U32 UR4, UR36, UR8, URZ ;  /* 0x00000008240472a5 */ /* 0x000fe2000f8e003f */
[----:B------:R-:W1:Y:S01]  /*7920*/  LDC.64 R10, c[0x0][0xbd8] ;  /* 0x0002f600ff0a7b82 */ /* 0x000e620000000a00 */
[----:B------:R-:W-:-:S04]  /*7930*/  UIMAD UR6, UR36, UR9, UR6 ;  /* 0x00000009240672a4 */ /* 0x000fc8000f8e0206 */
[----:B------:R-:W-:Y:S02]  /*7940*/  UIADD3 UR6, UR5, UR6, URZ ;  /* 0x0000000605067290 */ /* 0x000fe4000fffe03f */
[----:B------:R-:W-:Y:S01]  /*7950*/  IMAD.U32 R3, RZ, RZ, UR5 ;  /* 0x00000005ff037e24 */ /* 0x000fe2000f8e00ff */
[----:B------:R-:W2:Y:S01]  /*7960*/  @P0 LDC R7, c[0x0][0xbec] ;  /* 0x0002fb00ff070b82 */ /* 0x000ea20000000800 */
[----:B------:R-:W-:Y:S01]  /*7970*/  IMAD.U32 R2, RZ, RZ, UR4 ;  /* 0x00000004ff027e24 */ /* 0x000fe2000f8e00ff */
[----:B------:R-:W-:Y:S01]  /*7980*/  ULDC.64 UR4, c[0x0][0xbe0] ;  /* 0x0002f80000047ab9 */ /* 0x000fe20000000a00 */
[----:B------:R-:W-:-:S05]  /*7990*/  IMAD.U32 R3, RZ, RZ, UR6 ;  /* 0x00000006ff037e24 */ /* 0x000fca000f8e00ff */
[----:B------:R-:W3:Y:S01]  /*79a0*/  @P0 LDC R9, c[0x0][0xbf0] ;  /* 0x0002fc00ff090b82 */ /* 0x000ee20000000800 */
[----:B0-----:R-:W-:-:S07]  /*79b0*/  USHF.R.S32.HI UR8, URZ, 0x1f, UR7 ;  /* 0x0000001f3f087899 */ /* 0x001fce0008011407 */
[----:B------:R-:W0:Y:S01]  /*79c0*/  S2UR UR10, SR_CTAID.Y ;  /* 0x00000000000a79c3 */ /* 0x000e220000002600 */
[C---:B-1----:R-:W-:Y:S02]  /*79d0*/  IMAD R12, R10.reuse, UR8, RZ ;  /* 0x000000080a0c7c24 */ /* 0x042fe4000f8e02ff */
[----:B------:R-:W-:-:S04]  /*79e0*/  IMAD.WIDE.U32 R2, R10, UR7, R2 ;  /* 0x000000070a027c25 */ /* 0x000fc8000f8e0002 */
[----:B------:R-:W-:Y:S01]  /*79f0*/  IMAD R11, R11, UR7, R12 ;  /* 0x000000070b0b7c24 */ /* 0x000fe2000f8e020c */
[----:B------:R-:W0:Y:S01]  /*7a00*/  LDC R8, c[0x0][0xc50] ;  /* 0x00031400ff087b82 */ /* 0x000e220000000800 */
[----:B--2---:R-:W-:-:S04]  /*7a10*/  @P0 IMAD.HI.U32 R4, R0, R7, RZ ;  /* 0x0000000700040227 */ /* 0x004fc800078e00ff */
[----:B------:R-:W-:Y:S02]  /*7a20*/  IMAD R7, RZ, RZ, -UR36 ;  /* 0x80000024ff077e24 */ /* 0x000fe4000f8e02ff */
[----:B------:R-:W-:Y:S01]  /*7a30*/  IMAD.IADD R3, R11, 0x1, R3 ;  /* 0x000000010b037824 */ /* 0x000fe200078e0203 */
[----:B---3--:R-:W-:Y:S01]  /*7a40*/  @P0 SHF.R.U32.HI R5, RZ, R9, R4 ;  /* 0x00000009ff050219 */ /* 0x008fe20000011604 */
[----:B0-----:R-:W-:-:S04]  /*7a50*/  IMAD R9, R8, R7, UR10 ;  /* 0x0000000a08097e24 */ /* 0x001fc8000f8e0207 */
[----:B------:R-:W-:Y:S02]  /*7a60*/  IMAD.MOV R7, RZ, RZ, -R5 ;  /* 0x000000ffff077224 */ /* 0x000fe400078e0a05 */
[----:B------:R-:W-:Y:S01]  /*7a70*/  IMAD.WIDE.U32 R2, R9, UR4, R2 ;  /* 0x0000000409027c25 */ /* 0x000fe2000f8e0002 */
[----:B------:R-:W-:-:S03]  /*7a80*/  SHF.R.S32.HI R4, RZ, 0x1f, R9 ;  /* 0x0000001fff047819 */ /* 0x000fc60000011409 */
[----:B------:R-:W-:Y:S01]  /*7a90*/  IMAD R7, R6, R7, R0 ;  /* 0x0000000706077224 */ /* 0x000fe200078e0200 */
[----:B------:R-:W-:Y:S01]  /*7aa0*/  IADD3 R2, P0, R5, R2, RZ ;  /* 0x0000000205027210 */ /* 0x000fe20007f1e0ff */
[----:B------:R-:W-:-:S03]  /*7ab0*/  IMAD R4, R4, UR4, RZ ;  /* 0x0000000404047c24 */ /* 0x000fc6000f8e02ff */
[----:B------:R-:W-:Y:S01]  /*7ac0*/  SHF.R.S32.HI R0, RZ, 0x1f, R7 ;  /* 0x0000001fff007819 */ /* 0x000fe20000011407 */
[----:B------:R-:W-:Y:S01]  /*7ad0*/  IMAD R4, R9, UR5, R4 ;  /* 0x0000000509047c24 */ /* 0x000fe2000f8e0204 */
[----:B------:R-:W-:Y:S01]  /*7ae0*/  SHF.R.S32.HI R9, RZ, 0x1f, R5 ;  /* 0x0000001fff097819 */ /* 0x000fe20000011405 */
[----:B------:R-:W-:Y:S02]  /*7af0*/  ULDC.64 UR4, c[0x0][0xbc8] ;  /* 0x0002f20000047ab9 */ /* 0x000fe40000000a00 */
[----:B------:R-:W-:Y:S01]  /*7b00*/  IMAD R0, R0, UR4, RZ ;  /* 0x0000000400007c24 */ /* 0x000fe2000f8e02ff */
[----:B------:R-:W-:-:S03]  /*7b10*/  IADD3.X R3, R9, R3, R4, P0, !PT ;  /* 0x0000000309037210 */ /* 0x000fc600007fe404 */
[C---:B------:R-:W-:Y:S02]  /*7b20*/  IMAD R5, R7.reuse, UR5, R0 ;  /* 0x0000000507057c24 */ /* 0x040fe4000f8e0200 */
[----:B------:R-:W-:Y:S01]  /*7b30*/  IMAD.WIDE.U32 R2, R7, UR4, R2 ;  /* 0x0000000407027c25 */ /* 0x000fe2000f8e0002 */
[----:B------:R-:W-:-:S03]  /*7b40*/  ULDC.64 UR4, c[0x0][0xba8] ;  /* 0x0002ea0000047ab9 */ /* 0x000fc60000000a00 */
[----:B------:R-:W-:Y:S01]  /*7b50*/  IMAD.IADD R3, R3, 0x1, R5 ;  /* 0x0000000103037824 */ /* 0x000fe200078e0205 */
[----:B------:R-:W-:-:S04]  /*7b60*/  LEA R4, P0, R2, UR4, 0x2 ;  /* 0x0000000402047c11 */ /* 0x000fc8000f8010ff */
[----:B------:R-:W-:Y:S01]  /*7b70*/  LEA.HI.X R5, R2, UR5, R3, 0x2, P0 ;  /* 0x0000000502057c11 */ /* 0x000fe200080f1403 */
[----:B------:R-:W-:-:S05]  /*7b80*/  IMAD.MOV.U32 R3, RZ, RZ, -0x800000 ;  /* 0xff800000ff037424 */ /* 0x000fca00078e00ff */
[----:B------:R4:W-:Y:S01]  /*7b90*/  STG.E desc[UR44][R4.64], R3 ;  /* 0x0000000304007986 */ /* 0x0009e2000c10192c */
[----:B------:R-:W-:Y:S05]  /*7ba0*/  BRA `(.L_x_10) ;  /* 0x0000003800dc7947 */ /* 0x000fea0003800000 */
.L_x_8:
[----:B------:R-:W-:-:S08]  /*7bb0*/  NOP ;  /* 0x0000000000007918 */ /* 0x000fd00000000000 */
[----:B------:R-:W0:-:S00]  /*7bc0*/  USETMAXREG.DEALLOC.CTAPOOL 0x18 ;  /* 0x00000018000079c8 */ /* 0x000e0000080e0500 */
[----:B0-----:R-:W-:Y:S01]  /*7bd0*/  LOP3.LUT R19, R0, 0x3, RZ, 0xc0, !PT ;  /* 0x0000000300137812 */ /* 0x001fe200078ec0ff */
[----:B------:R-:W0:Y:S05]  /*7be0*/  S2R R17, SR_CTAID.Z ;  /* 0x0000000000117919 */ /* 0x000e2a0000002700 */
[----:B------:R-:W1:Y:S01]  /*7bf0*/  S2UR UR6, SR_CTAID.Y ;  /* 0x00000000000679c3 */ /* 0x000e620000002600 */
[----:B------:R-:W2:Y:S02]  /*7c00*/  SHFL.IDX PT, R0, R19, RZ, 0x1f ;  /* 0x00001fff13007589 */ /* 0x000ea400000e0000 */
[----:B--2---:R-:W-:-:S13]  /*7c10*/  ISETP.NE.AND P0, PT, R0, RZ, PT ;  /* 0x000000ff0000720c */ /* 0x004fda0003f05270 */
[----:B01----:R-:W-:Y:S05]  /*7c20*/  @!P0 BRA `(.L_x_36) ;  /* 0x0000000000288947 */ /* 0x003fea0003800000 */
[----:B------:R-:W-:Y:S01]  /*7c30*/  ULDC UR7, c[0x0][0xc50] ;  /* 0x0003140000077ab9 */ /* 0x000fe20000000800 */
[----:B------:R-:W-:Y:S01]  /*7c40*/  UMOV UR36, UR6 ;  /* 0x0000000600247c82 */ /* 0x000fe20008000000 */
[----:B------:R-:W-:-:S06]  /*7c50*/  UISETP.NE.AND UP0, UPT, UR7, 0x1, UPT ;  /* 0x000000010700788c */ /* 0x000fcc000bf05270 */
[----:B------:R-:W-:-:S13]  /*7c60*/  PLOP3.LUT P0, PT, PT, PT, UP0, 0x80, 0x0 ;  /* 0x000000000000781c */ /* 0x000fda0003f0f008 */
[----:B------:R-:W-:Y:S05]  /*7c70*/  @!P0 BRA `(.L_x_37) ;  /* 0x0000000000308947 */ /* 0x000fea0003800000 */
[----:B------:R-:W-:Y:S01]  /*7c80*/  ULDC UR4, c[0x0][0xc54] ;  /* 0x0003150000047ab9 */ /* 0x000fe20000000800 */
[----:B------:R-:W-:Y:S01]  /*7c90*/  ULDC UR36, c[0x0][0xc58] ;  /* 0x0003160000247ab9 */ /* 0x000fe20000000800 */
[----:B------:R-:W-:-:S04]  /*7ca0*/  UIMAD.WIDE.U32 UR4, UR6, UR4, URZ ;  /* 0x00000004060472a5 */ /* 0x000fc8000f8e003f */
[----:B------:R-:W-:Y:S01]  /*7cb0*/  USHF.R.U32.HI UR36, URZ, UR36, UR5 ;  /* 0x000000243f247299 */ /* 0x000fe20008011605 */
[----:B------:R-:W-:Y:S11]  /*7cc0*/  BRA `(.L_x_37) ;  /* 0x00000000001c7947 */ /* 0x000ff60003800000 */
.L_x_36:
[----:B------:R-:W-:Y:S01]  /*7cd0*/  ULDC UR7, c[0x0][0xc50] ;  /* 0x0003140000077ab9 */ /* 0x000fe20000000800 */
[----:B------:R-:W-:Y:S01]  /*7ce0*/  UMOV UR36, UR6 ;  /* 0x0000000600247c82 */ /* 0x000fe20008000000 */
[----:B------:R-:W-:-:S11]  /*7cf0*/  UISETP.NE.AND UP0, UPT, UR7, 0x1, UPT ;  /* 0x000000010700788c */ /* 0x000fd6000bf05270 */
[----:B------:R-:W-:Y:S01]  /*7d00*/  @UP0 ULDC UR4, c[0x0][0xc54] ;  /* 0x0003150000040ab9 */ /* 0x000fe20000000800 */
[----:B------:R-:W-:Y:S01]  /*7d10*/  @UP0 ULDC UR8, c[0x0][0xc58] ;  /* 0x0003160000080ab9 */ /* 0x000fe20000000800 */
[----:B------:R-:W-:-:S04]  /*7d20*/  UIMAD.WIDE.U32 UR4, UR6, UR4, URZ ;  /* 0x00000004060472a5 */ /* 0x000fc8000f8e003f */
[----:B------:R-:W-:-:S12]  /*7d30*/  @UP0 USHF.R.U32.HI UR36, URZ, UR8, UR5 ;  /* 0x000000083f240299 */ /* 0x000fd80008011605 */
.L_x_37:
[----:B------:R-:W-:Y:S01]  /*7d40*/  ISETP.GE.AND P0, PT, R17, RZ, PT ;  /* 0x000000ff1100720c */ /* 0x000fe20003f06270 */
[----:B------:R-:W-:Y:S01]  /*7d50*/  UIADD3 UR4, -UR36, URZ, URZ ;  /* 0x0000003f24047290 */ /* 0x000fe2000fffe13f */
[----:B------:R-:W-:Y:S01]  /*7d60*/  IMAD.MOV.U32 R0, RZ, RZ, 0x1 ;  /* 0x00000001ff007424 */ /* 0x000fe200078e00ff */
[----:B------:R-:W-:Y:S01]  /*7d70*/  MOV R9, 0x1 ;  /* 0x0000000100097802 */ /* 0x000fe20000000f00 */
[----:B------:R-:W-:Y:S01]  /*7d80*/  IMAD.MOV.U32 R6, RZ, RZ, RZ ;  /* 0x000000ffff067224 */ /* 0x000fe200078e00ff */
[----:B------:R-:W-:-:S08]  /*7d90*/  UIMAD UR6, UR7, UR4, UR6 ;  /* 0x00000004070672a4 */ /* 0x000fd0000f8e0206 */
[----:B------:R-:W-:Y:S05]  /*7da0*/  @!P0 BRA `(.L_x_38) ;  /* 0x00000034009c8947 */ /* 0x000fea0003800000 */
[----:B------:R-:W-:Y:S01]  /*7db0*/  ULDC.64 UR4, c[0x0][0x418] ;  /* 0x0001060000047ab9 */ /* 0x000fe20000000a00 */
[----:B------:R-:W-:Y:S02]  /*7dc0*/  ULOP3.LUT UR41, UR6, 0xffff, URZ, 0xc0, !UPT ;  /* 0x0000ffff06297892 */ /* 0x000fe4000f8ec03f */
[----:B------:R-:W-:Y:S01]  /*7dd0*/  UISETP.NE.U32.AND UP0, UPT, UR4, URZ, UPT ;  /* 0x0000003f0400728c */ /* 0x000fe2000bf05070 */
[----:B------:R-:W-:Y:S02]  /*7de0*/  UMOV UR43, URZ ;  /* 0x0000003f002b7c82 */ /* 0x000fe40008000000 */
[----:B------:R-:W-:Y:S01]  /*7df0*/  ULDC UR4, c[0x0][0x424] ;  /* 0x0001090000047ab9 */ /* 0x000fe20000000800 */
[----:B------:R-:W-:-:S03]  /*7e00*/  UISETP.NE.AND.EX UP0, UPT, UR5, URZ, UPT, UP0 ;  /* 0x0000003f0500728c */ /* 0x000fc6000bf05300 */
[----:B------:R-:W-:Y:S01]  /*7e10*/  ULDC UR5, c[0x0][0x2f0] ;  /* 0x0000bc0000057ab9 */ /* 0x000fe20000000800 */
[----:B------:R-:W-:-:S04]  /*7e20*/  USEL UR4, UR4, 0x1, UP0 ;  /* 0x0000000104047887 */ /* 0x000fc80008000000 */
[----:B------:R-:W-:-:S04]  /*7e30*/  UIMAD UR4, UR4, UR5, URZ ;  /* 0x00000005040472a4 */ /* 0x000fc8000f8e023f */
[----:B------:R-:W-:Y:S02]  /*7e40*/  UISETP.GE.AND UP0, UPT, UR4, 0x1, UPT ;  /* 0x000000010400788c */ /* 0x000fe4000bf06270 */
[----:B------:R-:W-:-:S04]  /*7e50*/  UIADD3 UR5, UR4, 0x5f, URZ ;  /* 0x0000005f04057890 */ /* 0x000fc8000fffe03f */
[----:B------:R-:W-:Y:S01]  /*7e60*/  PLOP3.LUT P0, PT, PT, PT, UP0, 0x80, 0x0 ;  /* 0x000000000000781c */ /* 0x000fe20003f0f008 */
[----:B------:R-:W-:-:S04]  /*7e70*/  UIMAD.WIDE UR4, UR5, 0x2aaaaaab, URZ ;  /* 0x2aaaaaab050478a5 */ /* 0x000fc8000f8e023f */
[----:B------:R-:W-:-:S04]  /*7e80*/  USHF.R.U32.HI UR39, URZ, 0x1f, UR5 ;  /* 0x0000001f3f277899 */ /* 0x000fc80008011605 */
        /* <DEDUP_REMOVED lines=9> */
[----:B------:R-:W-:Y:S01]  /*7f20*/  IABS R5, R4 ;  /* 0x0000000400057213 */ /* 0x000fe20000000000 */
[----:B------:R-:W-:Y:S01]  /*7f30*/  IMAD.U32 R4, RZ, RZ, UR7 ;  /* 0x00000007ff047e24 */ /* 0x000fe2000f8e00ff */
[----:B------:R-:W-:Y:S01]  /*7f40*/  R2UR UR11, R2 ;  /* 0x00000000020b72ca */ /* 0x000fe200000e0000 */
[----:B------:R-:W-:Y:S02]  /*7f50*/  ULOP3.LUT UR7, UR7, UR6, URZ, 0x3c, !UPT ;  /* 0x0000000607077292 */ /* 0x000fe4000f8e3c3f */
[----:B------:R-:W-:-:S10]  /*7f60*/  IMAD.MOV R5, RZ, RZ, -R5 ;  /* 0x000000ffff057224 */ /* 0x000fd400078e0a05 */
[----:B------:R-:W0:Y:S08]  /*7f70*/  I2F.RP R2, UR11 ;  /* 0x0000000b00027d06 */ /* 0x000e300008209400 */
[----:B0-----:R-:W0:Y:S02]  /*7f80*/  MUFU.RCP R2, R2 ;  /* 0x0000000200027308 */ /* 0x001e240000001000 */
[----:B0-----:R-:W-:Y:S01]  /*7f90*/  VIADD R3, R2, 0xffffffe ;  /* 0x0ffffffe02037836 */ /* 0x001fe20000000000 */
[----:B------:R-:W-:Y:S01]  /*7fa0*/  IABS R2, R4 ;  /* 0x0000000400027213 */ /* 0x000fe20000000000 */
[----:B------:R-:W-:-:S03]  /*7fb0*/  IMAD.MOV.U32 R4, RZ, RZ, R5 ;  /* 0x000000ffff047224 */ /* 0x000fc600078e0005 */
[----:B------:R-:W-:Y:S01]  /*7fc0*/  R2UR UR9, R2 ;  /* 0x00000000020972ca */ /* 0x000fe200000e0000 */
[----:B------:R-:W0:Y:S01]  /*7fd0*/  F2I.FTZ.U32.TRUNC.NTZ R3, R3 ;  /* 0x0000000300037305 */ /* 0x000e22000021f000 */
[----:B------:R-:W-:Y:S02]  /*7fe0*/  R2UR UR10, R4 ;  /* 0x00000000040a72ca */ /* 0x000fe400000e0000 */
[----:B0-----:R-:W-:-:S13]  /*7ff0*/  R2UR UR5, R3 ;  /* 0x00000000030572ca */ /* 0x001fda00000e0000 */
[----:B------:R-:W-:-:S04]  /*8000*/  UIADD3 UR8, URZ, -UR5, URZ ;  /* 0x800000053f087290 */ /* 0x000fc8000fffe03f */
[----:B------:R-:W-:-:S04]  /*8010*/  UIMAD UR8, UR8, UR11, URZ ;  /* 0x0000000b080872a4 */ /* 0x000fc8000f8e023f */
[----:B------:R-:W-:-:S04]  /*8020*/  UIMAD.WIDE.U32 UR4, UR5, UR8, UR4 ;  /* 0x00000008050472a5 */ /* 0x000fc8000f8e0004 */
[----:B------:R-:W-:-:S04]  /*8030*/  UIMAD.WIDE.U32 UR4, UR5, UR9, URZ ;  /* 0x00000009050472a5 */ /* 0x000fc8000f8e003f */
[----:B------:R-:W-:-:S04]  /*8040*/  UIMAD UR4, UR5, UR10, UR9 ;  /* 0x0000000a050472a4 */ /* 0x000fc8000f8e0209 */
[----:B------:R-:W-:-:S11]  /*8050*/  UISETP.GT.U32.AND UP1, UPT, UR11, UR4, UPT ;  /* 0x000000040b00728c */ /* 0x000fd6000bf24070 */
[----:B------:R-:W-:Y:S02]  /*8060*/  @!UP1 UIADD3 UR4, UR4, -UR11, URZ ;  /* 0x8000000b04049290 */ /* 0x000fe4000fffe03f */
[----:B------:R-:W-:Y:S02]  /*8070*/  @!UP1 UIADD3 UR5, UR5, 0x1, URZ ;  /* 0x0000000105059890 */ /* 0x000fe4000fffe03f */
[----:B------:R-:W-:Y:S02]  /*8080*/  UISETP.GE.U32.AND UP0, UPT, UR4, UR11, UPT ;  /* 0x0000000b0400728c */ /* 0x000fe4000bf06070 */
[----:B------:R-:W-:-:S09]  /*8090*/  UISETP.GE.AND UP1, UPT, UR7, URZ, UPT ;  /* 0x0000003f0700728c */ /* 0x000fd2000bf26270 */
[----:B------:R-:W-:Y:S02]  /*80a0*/  @UP0 UIADD3 UR5, UR5, 0x1, URZ ;  /* 0x0000000105050890 */ /* 0x000fe4000fffe03f */
[----:B------:R-:W-:Y:S02]  /*80b0*/  UISETP.NE.AND UP0, UPT, UR6, URZ, UPT ;  /* 0x0000003f0600728c */ /* 0x000fe4000bf05270 */
[----:B------:R-:W-:-:S09]  /*80c0*/  @!UP1 UIADD3 UR5, -UR5, URZ, URZ ;  /* 0x0000003f05059290 */ /* 0x000fd2000fffe13f */
[----:B------:R-:W-:-:S07]  /*80d0*/  @!UP0 ULOP3.LUT UR5, URZ, UR6, URZ, 0x33, !UPT ;  /* 0x000000063f058292 */ /* 0x000fce000f8e333f */
[----:B------:R-:W-:-:S05]  /*80e0*/  UMOV UR43, UR5 ;  /* 0x00000005002b7c82 */ /* 0x000fca0008000000 */
.L_x_39:
[----:B------:R-:W-:Y:S01]  /*80f0*/  UIMAD UR40, UR41, UR43, URZ ;  /* 0x0000002b292872a4 */ /* 0x000fe2000f8e023f */
[----:B------:R-:W-:Y:S02]  /*8100*/  IMAD.U32 R2, RZ, RZ, UR39 ;  /* 0x00000027ff027e24 */ /* 0x000fe4000f8e00ff */
[----:B------:R-:W-:Y:S02]  /*8110*/  IMAD.MOV.U32 R6, RZ, RZ, RZ ;  /* 0x000000ffff067224 */ /* 0x000fe400078e00ff */
[----:B------:R-:W-:Y:S02]  /*8120*/  IMAD.MOV.U32 R9, RZ, RZ, 0x1 ;  /* 0x00000001ff097424 */ /* 0x000fe400078e00ff */
[----:B------:R-:W-:-:S05]  /*8130*/  IMAD.U32 R3, RZ, RZ, UR40 ;  /* 0x00000028ff037e24 */ /* 0x000fca000f8e00ff */
[----:B------:R-:W-:-:S04]  /*8140*/  VIADDMNMX R18, R3, UR43, R2, PT ;  /* 0x0000002b03127c46 */ /* 0x000fc8000b800102 */
[----:B------:R-:W-:Y:S01]  /*8150*/  ISETP.GT.AND P0, PT, R18, UR40, PT ;  /* 0x0000002812007c0c */ /* 0x000fe2000bf04270 */
[----:B------:R0:W-:-:S12]  /*8160*/  STL [R1+0x8], R18 ;  /* 0x0000081201007387 */ /* 0x0001d80000100800 */
[----:B0-----:R-:W-:Y:S05]  /*8170*/  @!P0 BRA `(.L_x_38) ;  /* 0x0000003000a88947 */ /* 0x001fea0003800000 */
[----:B------:R-:W0:Y:S01]  /*8180*/  S2UR UR4, SR_CgaCtaId ;  /* 0x00000000000479c3 */ /* 0x000e220000008800 */
[----:B------:R-:W-:Y:S02]  /*8190*/  UMOV UR38, 0x400 ;  /* 0x0000040000267882 */ /* 0x000fe40000000000 */
[----:B0-----:R-:W-:-:S04]  /*81a0*/  ULEA UR38, UR4, UR38, 0x18 ;  /* 0x0000002604267291 */ /* 0x001fc8000f8ec03f */
[----:B------:R-:W-:-:S04]  /*81b0*/  UIADD3 UR4, UR38, 0x1c400, URZ ;  /* 0x0001c40026047890 */ /* 0x000fc8000fffe03f */
[----:B------:R-:W-:-:S06]  /*81c0*/  ULOP3.LUT UP0, URZ, UR4, 0x3ff, URZ, 0xc0, !UPT ;  /* 0x000003ff043f7892 */ /* 0x000fcc000f80c03f */
[----:B------:R-:W-:-:S13]  /*81d0*/  PLOP3.LUT P0, PT, PT, PT, UP0, 0x80, 0x0 ;  /* 0x000000000000781c */ /* 0x000fda0003f0f008 */
[----:B------:R-:W-:Y:S05]  /*81e0*/  @!P0 BRA `(.L_x_40) ;  /* 0x0000000000408947 */ /* 0x000fea0003800000 */
[----:B------:R-:W-:Y:S01]  /*81f0*/  MOV R2, 0x0 ;  /* 0x0000000000027802 */ /* 0x000fe20000000f00 */
[----:B------:R-:W-:Y:S01]  /*8200*/  ULDC.64 UR6, c[0x4][0x98] ;  /* 0x0100260000067ab9 */ /* 0x000fe20000000a00 */
[----:B------:R-:W-:Y:S01]  /*8210*/  ULDC.64 UR8, c[0x4][0xa0] ;  /* 0x0100280000087ab9 */ /* 0x000fe20000000a00 */
[----:B------:R-:W-:Y:S01]  /*8220*/  ULDC.64 UR4, c[0x4][0x8] ;  /* 0x0100020000047ab9 */ /* 0x000fe20000000a00 */
[----:B------:R-:W-:Y:S01]  /*8230*/  MOV R4, UR6 ;  /* 0x0000000600047c02 */ /* 0x000fe20008000f00 */
[----:B------:R-:W-:Y:S01]  /*8240*/  IMAD.U32 R5, RZ, RZ, UR7 ;  /* 0x00000007ff057e24 */ /* 0x000fe2000f8e00ff */
[----:B------:R-:W0:Y:S01]  /*8250*/  LDC.64 R2, c[0x4][R2] ;  /* 0x0100000002027b82 */ /* 0x000e220000000a00 */
[----:B------:R-:W-:Y:S02]  /*8260*/  IMAD.U32 R6, RZ, RZ, UR8 ;  /* 0x00000008ff067e24 */ /* 0x000fe4000f8e00ff */
[----:B------:R-:W-:Y:S02]  /*8270*/  IMAD.U32 R7, RZ, RZ, UR9 ;  /* 0x00000009ff077e24 */ /* 0x000fe4000f8e00ff */
[----:B------:R-:W-:-:S02]  /*8280*/  IMAD.U32 R10, RZ, RZ, UR4 ;  /* 0x00000004ff0a7e24 */ /* 0x000fc4000f8e00ff */
[----:B------:R-:W-:Y:S02]  /*8290*/  IMAD.U32 R11, RZ, RZ, UR5 ;  /* 0x00000005ff0b7e24 */ /* 0x000fe4000f8e00ff */
[----:B------:R-:W-:Y:S02]  /*82a0*/  IMAD.MOV.U32 R8, RZ, RZ, 0x70 ;  /* 0x00000070ff087424 */ /* 0x000fe400078e00ff */
[----:B------:R-:W-:Y:S02]  /*82b0*/  IMAD.MOV.U32 R12, RZ, RZ, 0x1 ;  /* 0x00000001ff0c7424 */ /* 0x000fe400078e00ff */
[----:B------:R-:W-:-:S07]  /*82c0*/  IMAD.MOV.U32 R13, RZ, RZ, RZ ;  /* 0x000000ffff0d7224 */ /* 0x000fce00078e00ff */
[----:B------:R-:W-:-:S07]  /*82d0*/  LEPC R20, `(.L_x_40) ;  /* 0x000000001014794e */ /* 0x000fce0000000000 */
[----:B0-----:R-:W-:Y:S05]  /*82e0*/  CALL.ABS.NOINC R2 ;  /* 0x0000000002007343 */ /* 0x001fea0003c00000 */
.L_x_40:
        /* <DEDUP_REMOVED lines=8> */
[----:B------:R0:W1:Y:S01]  /*8370*/  LDC.64 R2, c[0x4][R16] ;  /* 0x0100000010027b82 */ /* 0x0000620000000a00 */
[----:B------:R-:W-:Y:S01]  /*8380*/  IMAD.U32 R4, RZ, RZ, UR6 ;  /* 0x00000006ff047e24 */ /* 0x000fe2000f8e00ff */
[----:B------:R-:W-:Y:S01]  /*8390*/  MOV R5, UR7 ;  /* 0x0000000700057c02 */ /* 0x000fe20008000f00 */
        /* <DEDUP_REMOVED lines=9> */
.L_x_42:
[----:B------:R0:W1:Y:S01]  /*8430*/  LDC.64 R2, c[0x4][R16] ;  /* 0x0100000010027b82 */ /* 0x0000620000000a00 */
[----:B------:R-:W-:Y:S01]  /*8440*/  ULDC.64 UR6, c[0x4][0x98] ;  /* 0x0100260000067ab9 */ /* 0x000fe20000000a00 */
[----:B------:R-:W-:Y:S01]  /*8450*/  ULDC.64 UR8, c[0x4][0xa0] ;  /* 0x0100280000087ab9 */ /* 0x000fe20000000a00 */
[----:B------:R-:W-:Y:S01]  /*8460*/  ULDC.64 UR4, c[0x4][0x18] ;  /* 0x0100060000047ab9 */ /* 0x000fe20000000a00 */
        /* <DEDUP_REMOVED lines=11> */
.L_x_41:
[----:B------:R-:W0:Y:S02]  /*8520*/  LDC.64 R2, c[0x0][0x9f8] ;  /* 0x00027e00ff027b82 */ /* 0x000e240000000a00 */
[----:B0-----:R-:W-:-:S04]  /*8530*/  ISETP.NE.U32.AND P0, PT, R2, RZ, PT ;  /* 0x000000ff0200720c */ /* 0x001fc80003f05070 */
[----:B------:R-:W-:-:S13]  /*8540*/  ISETP.NE.AND.EX P0, PT, R3, RZ, PT, P0 ;  /* 0x000000ff0300720c */ /* 0x000fda0003f05300 */
[----:B------:R-:W0:Y:S02]  /*8550*/  @P0 LDC.64 R2, c[0x0][0x9f8] ;  /* 0x00027e00ff020b82 */ /* 0x000e240000000a00 */
[----:B0-----:R-:W-:-:S05]  /*8560*/  @P0 IMAD.WIDE R2, R17, 0x4, R2 ;  /* 0x0000000411020825 */ /* 0x001fca00078e0202 */
[----:B------:R0:W2:Y:S01]  /*8570*/  @P0 LDG.E R17, desc[UR44][R2.64] ;  /* 0x0000002c02110981 */ /* 0x0000a2000c1e1900 */
[----:B------:R-:W-:Y:S01]  /*8580*/  UMOV UR4, 0xffffffff ;  /* 0xffffffff00047882 */ /* 0x000fe20000000000 */
[----:B------:R-:W-:Y:S01]  /*8590*/  VIADD R0, R18, 0xffffffff ;  /* 0xffffffff12007836 */ /* 0x000fe20000000000 */
[----:B0-----:R-:W0:Y:S02]  /*85a0*/  LDC.64 R2, c[0x0][0x418] ;  /* 0x00010600ff027b82 */ /* 0x001e240000000a00 */
[----:B0-----:R-:W-:-:S04]  /*85b0*/  ISETP.NE.U32.AND P0, PT, R2, RZ, PT ;  /* 0x000000ff0200720c */ /* 0x001fc80003f05070 */
[----:B------:R-:W-:-:S04]  /*85c0*/  ISETP.NE.AND.EX P1, PT, R3, RZ, PT, P0 ;  /* 0x000000ff0300720c */ /* 0x000fc80003f25300 */
[----:B------:R-:W-:-:S05]  /*85d0*/  P2R R4, PR, RZ, 0x2 ;  /* 0x00000002ff047803 */ /* 0x000fca0000000000 */
[----:B------:R0:W-:Y:S01]  /*85e0*/  STL [R1], R4 ;  /* 0x0000000401007387 */ /* 0x0001e20000100800 */
[----:B--2---:R-:W-:Y:S02]  /*85f0*/  SHF.R.S32.HI R18, RZ, 0x1f, R17 ;  /* 0x0000001fff127819 */ /* 0x004fe40000011411 */
[----:B------:R-:W-:Y:S01]  /*8600*/  SEL R16, R17, RZ, !P1 ;  /* 0x000000ff11107207 */ /* 0x000fe20004800000 */
[----:B0-----:R-:W-:Y:S06]  /*8610*/  BRA.DIV UR4, `(.L_x_43) ;  /* 0x0000003204c07947 */ /* 0x001fec000b800000 */
[----:B------:R0:W1:Y:S02]  /*8620*/  SHFL.IDX PT, R14, R19, RZ, 0x1f ;  /* 0x00001fff130e7589 */ /* 0x00006400000e0000 */
.L_x_122:
[----:B------:R2:W-:Y:S01]  /*8630*/  STL [R1+0x4], R0 ;  /* 0x0000040001007387 */ /* 0x0005e20000100800 */
[----:B-1----:R-:W-:Y:S02]  /*8640*/  ISETP.NE.AND P0, PT, R14, RZ, PT ;  /* 0x000000ff0e00720c */ /* 0x002fe40003f05270 */
[----:B------:R-:W-:-:S04]  /*8650*/  PLOP3.LUT P2, PT, PT, PT, PT, 0x8, 0x0 ;  /* 0x000000000000781c */ /* 0x000fc80003f4e170 */
[----:B0-----:R-:W-:-:S07]  /*8660*/  P2R R19, PR, RZ, 0x4 ;  /* 0x00000004ff137803 */ /* 0x001fce0000000000 */
[----:B--2---:R-:W-:Y:S05]  /*8670*/  @P0 BRA `(.L_x_44) ;  /* 0x0000000000e40947 */ /* 0x004fea0003800000 */
[----:B------:R-:W-:-:S03]  /*8680*/  UMOV UR4, 0xffffffff ;  /* 0xffffffff00047882 */ /* 0x000fc60000000000 */
[----:B------:R-:W-:Y:S05]  /*8690*/  BRA.DIV UR4, `(.L_x_45) ;  /* 0x0000003204c07947 */ /* 0x000fea000b800000 */
[----:B------:R-:W-:-:S13]  /*86a0*/  ELECT P6, URZ, PT ;  /* 0x00000000003f782f */ /* 0x000fda00038c0000 */
.L_x_125:
[----:B------:R-:W-:Y:S05]  /*86b0*/  @!P6 BRA `(.L_x_44) ;  /* 0x0000000000d4e947 */ /* 0x000fea0003800000 */
[----:B------:R-:W-:Y:S01]  /*86c0*/  IMAD.MOV.U32 R16, RZ, RZ, R17 ;  /* 0x000000ffff107224 */ /* 0x000fe200078e0011 */
[----:B------:R-:W-:Y:S06]  /*86d0*/  @!P1 BRA `(.L_x_46) ;  /* 0x0000000000509947 */ /* 0x000fec0003800000 */
[----:B------:R-:W-:Y:S01]  /*86e0*/  IMAD.MOV.U32 R9, RZ, RZ, R0 ;  /* 0x000000ffff097224 */ /* 0x000fe200078e0000 */
[----:B------:R-:W-:Y:S01]  /*86f0*/  ULDC.64 UR4, c[0x0][0x428] ;  /* 0x00010a0000047ab9 */ /* 0x000fe20000000a00 */
[----:B------:R-:W0:Y:S01]  /*8700*/  LDC R0, c[0x0][0x43c] ;  /* 0x00010f00ff007b82 */ /* 0x000e220000000800 */
[----:B------:R-:W-:Y:S02]  /*8710*/  IMAD R8, R18, UR4, RZ ;  /* 0x0000000412087c24 */ /* 0x000fe4000f8e02ff */
[----:B------:R-:W-:Y:S02]  /*8720*/  MOV R6, R9 ;  /* 0x0000000900067202 */ /* 0x000fe40000000f00 */
[----:B------:R-:W-:Y:S01]  /*8730*/  IMAD R7, R17, UR5, R8 ;  /* 0x0000000511077c24 */ /* 0x000fe2000f8e0208 */
[----:B0-----:R-:W-:-:S13]  /*8740*/  ISETP.NE.AND P0, PT, R0, 0x1, PT ;  /* 0x000000010000780c */ /* 0x001fda0003f05270 */
[----:B------:R-:W0:Y:S02]  /*8750*/  @P0 LDC.64 R4, c[0x0][0x440] ;  /* 0x00011000ff040b82 */ /* 0x000e240000000a00 */
[----:B0-----:R-:W-:-:S05]  /*8760*/  @P0 IMAD.HI.U32 R4, R9, R4, RZ ;  /* 0x0000000409040227 */ /* 0x001fca00078e00ff */
[----:B------:R-:W-:-:S04]  /*8770*/  @P0 SHF.R.U32.HI R6, RZ, R5, R4 ;  /* 0x00000005ff060219 */ /* 0x000fc80000011604 */
[--C-:B------:R-:W-:Y:S01]  /*8780*/  SHF.R.S32.HI R5, RZ, 0x1f, R6.reuse ;  /* 0x0000001fff057819 */ /* 0x100fe20000011406 */
[----:B------:R-:W-:-:S04]  /*8790*/  IMAD.MOV.U32 R4, RZ, RZ, R6 ;  /* 0x000000ffff047224 */ /* 0x000fc800078e0006 */
[----:B------:R-:W-:-:S04]  /*87a0*/  IMAD.WIDE.U32 R4, R17, UR4, R4 ;  /* 0x0000000411047c25 */ /* 0x000fc8000f8e0004 */
[----:B------:R-:W-:Y:S01]  /*87b0*/  IMAD.IADD R5, R5, 0x1, R7 ;  /* 0x0000000105057824 */ /* 0x000fe200078e0207 */
[----:B------:R-:W-:-:S04]  /*87c0*/  LEA R2, P0, R4, R2, 0x2 ;  /* 0x0000000204027211 */ /* 0x000fc800078010ff */
[----:B------:R-:W-:-:S05]  /*87d0*/  LEA.HI.X R3, R4, R3, R5, 0x2, P0 ;  /* 0x0000000304037211 */ /* 0x000fca00000f1405 */
[----:B------:R0:W5:Y:S01]  /*87e0*/  LDG.E R16, desc[UR44][R2.64] ;  /* 0x0000002c02107981 */ /* 0x000162000c1e1900 */
[----:B------:R-:W-:-:S04]  /*87f0*/  IMAD.MOV R5, RZ, RZ, -R6 ;  /* 0x000000ffff057224 */ /* 0x000fc800078e0a06 */
[----:B------:R-:W-:-:S05]  /*8800*/  IMAD R9, R0, R5, R9 ;  /* 0x0000000500097224 */ /* 0x000fca00078e0209 */
[----:B------:R0:W-:Y:S02]  /*8810*/  STL [R1+0x4], R9 ;  /* 0x0000040901007387 */ /* 0x0001e40000100800 */
.L_x_46:
[----:B------:R-:W-:Y:S01]  /*8820*/  IMAD.MOV.U32 R0, RZ, RZ, 0x1 ;  /* 0x00000001ff007424 */ /* 0x000fe200078e00ff */
[----:B0-----:R-:W0:Y:S04]  /*8830*/  S2R R9, SR_TID.X ;  /* 0x0000000000097919 */ /* 0x001e280000002100 */
[----:B------:R-:W-:-:S04]  /*8840*/  SHF.L.U32 R0, R0, 0x1f, RZ ;  /* 0x0000001f00007819 */ /* 0x000fc800000006ff */
[----:B------:R-:W1:Y:S01]  /*8850*/  SYNCS.PHASECHK.TRANS64.TRYWAIT P0, [UR38+0x22840], R0 ;  /* 0x02284000ff0075a7 */ /* 0x000e620008000166 */
[----:B0-----:R-:W-:-:S04]  /*8860*/  LOP3.LUT R2, R9, 0x7f, RZ, 0xc0, !PT ;  /* 0x0000007f09027812 */ /* 0x001fc800078ec0ff */
[----:B------:R-:W-:Y:S01]  /*8870*/  ISETP.NE.AND P1, PT, R2, RZ, PT ;  /* 0x000000ff0200720c */ /* 0x000fe20003f25270 */
[----:B-1----:R-:W-:-:S12]  /*8880*/  @!P0 BRA `(.L_x_47) ;  /* 0x0000003000648947 */ /* 0x002fd80003800000 */
.L_x_126:
[----:B------:R-:W-:Y:S05]  /*8890*/  @P1 BRA `(.L_x_48) ;  /* 0x0000000000181947 */ /* 0x000fea0003800000 */
[----:B------:R-:W1:Y:S01]  /*88a0*/  S2R R2, SR_TID.X ;  /* 0x0000000000027919 */ /* 0x000e620000002100 */
[----:B0-----:R-:W-:-:S04]  /*88b0*/  IMAD.MOV.U32 R0, RZ, RZ, 0x3000 ;  /* 0x00003000ff007424 */ /* 0x001fc800078e00ff */
[----:B------:R2:W-:Y:S01]  /*88c0*/  SYNCS.ARRIVE.TRANS64 RZ, [UR38+0x22830], R0 ;  /* 0x02283000ffff79a7 */ /* 0x0005e20008000026 */
[----:B-1----:R-:W-:-:S13]  /*88d0*/  LOP3.LUT P0, RZ, R2, 0x1f, RZ, 0xc0, !PT ;  /* 0x0000001f02ff7812 */ /* 0x002fda000780c0ff */
[----:B--2---:R-:W-:Y:S05]  /*88e0*/  @!P0 BRA `(.L_x_48) ;  /* 0x0000000000048947 */ /* 0x004fea0003800000 */
[----:B------:R-:W-:Y:S01]  /*88f0*/  BPT.TRAP 0x1 ;  /* 0x000000040000795c */ /* 0x000fe20000300000 */
.L_x_48:
[----:B0-----:R-:W2:Y:S01]  /*8900*/  LDL R0, [R1+0x4] ;  /* 0x0000040001007983 */ /* 0x001ea20000100800 */
[----:B------:R-:W-:Y:S01]  /*8910*/  ULDC.64 UR4, c[0x0][0x198] ;  /* 0x0000660000047ab9 */ /* 0x000fe20000000a00 */
[----:B-----5:R-:W-:Y:S01]  /*8920*/  R2UR UR13, R16 ;  /* 0x00000000100d72ca */ /* 0x020fe200000e0000 */
[----:B------:R-:W-:Y:S01]  /*8930*/  UIADD3 UR4, UP0, UR4, 0x370, URZ ;  /* 0x0000037004047890 */ /* 0x000fe2000ff1e03f */
[----:B------:R-:W-:Y:S01]  /*8940*/  PLOP3.LUT P0, PT, PT, PT, PT, 0x80, 0x0 ;  /* 0x000000000000781c */ /* 0x000fe20003f0f070 */
[----:B------:R-:W-:Y:S02]  /*8950*/  UIADD3 UR8, UR38, 0x1c400, URZ ;  /* 0x0001c40026087890 */ /* 0x000fe4000fffe03f */
[----:B------:R-:W-:Y:S01]  /*8960*/  UIADD3 UR9, UR38, 0x22830, URZ ;  /* 0x0002283026097890 */ /* 0x000fe2000fffe03f */
[----:B------:R-:W-:Y:S01]  /*8970*/  P2R R19, PR, RZ, 0x1 ;  /* 0x00000001ff137803 */ /* 0x000fe20000000000 */
[----:B------:R-:W-:Y:S01]  /*8980*/  UIADD3.X UR5, URZ, UR5, URZ, UP0, !UPT ;  /* 0x000000053f057290 */ /* 0x000fe200087fe43f */
[----:B------:R-:W-:Y:S01]  /*8990*/  UMOV UR6, 0x0 ;  /* 0x0000000000067882 */ /* 0x000fe20000000000 */
[----:B------:R-:W-:Y:S01]  /*89a0*/  UMOV UR7, 0x14f00000 ;  /* 0x14f0000000077882 */ /* 0x000fe20000000000 */
[----:B------:R-:W-:Y:S01]  /*89b0*/  UMOV UR10, URZ ;  /* 0x0000003f000a7c82 */ /* 0x000fe20008000000 */
[----:B------:R-:W-:Y:S01]  /*89c0*/  UMOV UR12, UR36 ;  /* 0x00000024000c7c82 */ /* 0x000fe20008000000 */
[----:B--2---:R-:W-:-:S13]  /*89d0*/  R2UR UR11, R0 ;  /* 0x00000000000b72ca */ /* 0x004fda00000e0000 */
[----:B------:R-:W-:-:S09]  /*89e0*/  UIMAD UR11, UR11, 0x60, URZ ;  /* 0x000000600b0b78a4 */ /* 0x000fd2000f8e023f */
[----:B------:R0:W-:Y:S02]  /*89f0*/  UTMALDG.4D [UR8], [UR4], desc[UR6] ;  /* 0x00000608040075b4 */ /* 0x0001e40008019000 */
[----:B0-----:R-:W-:Y:S01]  /*8a00*/  NOP ;  /* 0x0000000000007918 */ /* 0x001fe20000000000 */
.L_x_44:
[----:B------:R-:W-:Y:S05]  /*8a10*/  WARPSYNC.ALL ;  /* 0x0000000000007948 */ /* 0x000fea0003800000 */
[----:B------:R-:W-:Y:S01]  /*8a20*/  UIADD3 UR4, UR38, 0x18400, URZ ;  /* 0x0001840026047890 */ /* 0x000fe2000fffe03f */
[----:B------:R-:W-:Y:S03]  /*8a30*/  BAR.SYNC.DEFER_BLOCKING 0x8, 0x180 ;  /* 0x0206000000007b1d */ /* 0x000fe60000010000 */
[----:B------:R-:W-:-:S06]  /*8a40*/  ULOP3.LUT UP0, URZ, UR4, 0x3ff, URZ, 0xc0, !UPT ;  /* 0x000003ff043f7892 */ /* 0x000fcc000f80c03f */
[----:B------:R-:W-:-:S13]  /*8a50*/  PLOP3.LUT P0, PT, PT, PT, UP0, 0x80, 0x0 ;  /* 0x000000000000781c */ /* 0x000fda0003f0f008 */
[----:B------:R-:W-:Y:S05]  /*8a60*/  @!P0 BRA `(.L_x_49) ;  /* 0x0000000000408947 */ /* 0x000fea0003800000 */
[----:B------:R-:W-:Y:S01]  /*8a70*/  MOV R2, 0x0 ;  /* 0x0000000000027802 */ /* 0x000fe20000000f00 */
[----:B------:R-:W-:Y:S01]  /*8a80*/  ULDC.64 UR6, c[0x4][0x98] ;  /* 0x0100260000067ab9 */ /* 0x000fe20000000a00 */
[----:B------:R-:W-:Y:S01]  /*8a90*/  ULDC.64 UR8, c[0x4][0xa0] ;  /* 0x0100280000087ab9 */ /* 0x000fe20000000a00 */
[----:B------:R-:W-:Y:S01]  /*8aa0*/  ULDC.64 UR4, c[0x4][0x20] ;  /* 0x0100080000047ab9 */ /* 0x000fe20000000a00 */
[----:B------:R-:W-:Y:S01]  /*8ab0*/  IMAD.U32 R4, RZ, RZ, UR6 ;  /* 0x00000006ff047e24 */ /* 0x000fe2000f8e00ff */
[----:B------:R-:W-:Y:S01]  /*8ac0*/  MOV R10, UR4 ;  /* 0x00000004000a7c02 */ /* 0x000fe20008000f00 */
        /* <DEDUP_REMOVED lines=10> */
.L_x_49:
[----:B------:R-:W0:Y:S01]  /*8b70*/  LDC R4, c[0x0][0x448] ;  /* 0x00011200ff047b82 */ /* 0x000e220000000800 */
[----:B------:R-:W1:Y:S01]  /*8b80*/  S2R R12, SR_TID.X ;  /* 0x00000000000c7919 */ /* 0x000e620000002100 */
[----:B------:R-:W-:Y:S01]  /*8b90*/  USHF.R.S32.HI UR6, URZ, 0x1f, UR36 ;  /* 0x0000001f3f067899 */ /* 0x000fe20008011424 */
[----:B------:R-:W-:Y:S01]  /*8ba0*/  ULDC.64 UR8, c[0x0][0x2d8] ;  /* 0x0000b60000087ab9 */ /* 0x000fe20000000a00 */
[----:B------:R-:W2:Y:S02]  /*8bb0*/  S2R R13, SR_CTAID.Z ;  /* 0x00000000000d7919 */ /* 0x000ea40000002700 */
[----:B------:R-:W-:Y:S02]  /*8bc0*/  UIMAD UR6, UR6, UR8, URZ ;  /* 0x00000008060672a4 */ /* 0x000fe4000f8e023f */
[----:B------:R-:W3:Y:S01]  /*8bd0*/  LDC.64 R2, c[0x0][0x2e0] ;  /* 0x0000b800ff027b82 */ /* 0x000ee20000000a00 */
[----:B------:R-:W4:Y:S01]  /*8be0*/  S2R R10, SR_CTAID.X ;  /* 0x00000000000a7919 */ /* 0x000f220000002500 */
[----:B------:R-:W-:-:S02]  /*8bf0*/  UIMAD.WIDE.U32 UR4, UR36, UR8, URZ ;  /* 0x00000008240472a5 */ /* 0x000fc4000f8e003f */
[----:B------:R-:W-:-:S04]  /*8c00*/  UIMAD UR6, UR36, UR9, UR6 ;  /* 0x00000009240672a4 */ /* 0x000fc8000f8e0206 */
[----:B------:R-:W-:Y:S01]  /*8c10*/  UIADD3 UR5, UR5, UR6, URZ ;  /* 0x0000000605057290 */ /* 0x000fe2000fffe03f */
[----:B0-----:R-:W-:Y:S02]  /*8c20*/  ISETP.NE.AND P0, PT, R4, 0x1, PT ;  /* 0x000000010400780c */ /* 0x001fe40003f05270 */
[C---:B-1----:R-:W-:Y:S01]  /*8c30*/  LOP3.LUT R11, R12.reuse, 0x7f, RZ, 0xc0, !PT ;  /* 0x0000007f0c0b7812 */ /* 0x042fe200078ec0ff */
[----:B------:R-:W-:-:S10]  /*8c40*/  IMAD.SHL.U32 R0, R12, 0x10, RZ ;  /* 0x000000100c007824 */ /* 0x000fd400078e00ff */
[----:B------:R-:W0:Y:S01]  /*8c50*/  @P0 LDC R5, c[0x0][0x44c] ;  /* 0x00011300ff050b82 */ /* 0x000e220000000800 */
[----:B------:R-:W-:Y:S02]  /*8c60*/  SHF.R.U32.HI R7, RZ, 0x3, R11 ;  /* 0x00000003ff077819 */ /* 0x000fe4000001160b */
[----:B--2---:R-:W-:Y:S02]  /*8c70*/  SHF.R.S32.HI R9, RZ, 0x1f, R13 ;  /* 0x0000001fff097819 */ /* 0x004fe4000001140d */
[----:B------:R-:W-:-:S03]  /*8c80*/  LOP3.LUT R0, R7, 0x70, R0, 0xf8, !PT ;  /* 0x0000007007007812 */ /* 0x000fc600078ef800 */
[----:B------:R-:W1:Y:S01]  /*8c90*/  @P0 LDC R6, c[0x0][0x450] ;  /* 0x00011400ff060b82 */ /* 0x000e620000000800 */
[----:B---3--:R-:W-:Y:S02]  /*8ca0*/  IMAD R8, R9, R2, RZ ;  /* 0x0000000209087224 */ /* 0x008fe400078e02ff */
[----:B----4-:R-:W-:Y:S02]  /*8cb0*/  IMAD R0, R10, 0x80, R0 ;  /* 0x000000800a007824 */ /* 0x010fe400078e0200 */
[----:B------:R-:W-:Y:S02]  /*8cc0*/  IMAD R9, R13, R3, R8 ;  /* 0x000000030d097224 */ /* 0x000fe400078e0208 */
[----:B0-----:R-:W-:-:S04]  /*8cd0*/  @P0 IMAD.HI.U32 R3, R0, R5, RZ ;  /* 0x0000000500030227 */ /* 0x001fc800078e00ff */
[----:B------:R-:W-:Y:S01]  /*8ce0*/  IMAD.MOV.U32 R5, RZ, RZ, R0 ;  /* 0x000000ffff057224 */ /* 0x000fe200078e0000 */
[----:B-1----:R-:W-:Y:S01]  /*8cf0*/  @P0 SHF.R.U32.HI R5, RZ, R6, R3 ;  /* 0x00000006ff050219 */ /* 0x002fe20000011603 */
[----:B------:R-:W-:Y:S01]  /*8d00*/  IMAD.WIDE.U32 R2, R13, R2, UR4 ;  /* 0x000000040d027e25 */ /* 0x000fe2000f8e0002 */
[----:B------:R-:W-:Y:S02]  /*8d10*/  ULDC.64 UR4, c[0x0][0x2d0] ;  /* 0x0000b40000047ab9 */ /* 0x000fe40000000a00 */
[----:B------:R-:W-:Y:S01]  /*8d20*/  SHF.R.S32.HI R6, RZ, 0x1f, R5 ;  /* 0x0000001fff067819 */ /* 0x000fe20000011405 */
[----:B------:R-:W-:Y:S02]  /*8d30*/  IMAD.IADD R3, R3, 0x1, R9 ;  /* 0x0000000103037824 */ /* 0x000fe400078e0209 */
[----:B------:R-:W-:Y:S02]  /*8d40*/  IMAD.MOV R9, RZ, RZ, -R5 ;  /* 0x000000ffff097224 */ /* 0x000fe400078e0a05 */
[----:B------:R-:W-:-:S02]  /*8d50*/  IMAD R6, R6, UR4, RZ ;  /* 0x0000000406067c24 */ /* 0x000fc4000f8e02ff */
[----:B------:R-:W-:Y:S02]  /*8d60*/  IMAD R0, R4, R9, R0 ;  /* 0x0000000904007224 */ /* 0x000fe400078e0200 */
[C---:B------:R-:W-:Y:S02]  /*8d70*/  IMAD R9, R5.reuse, UR5, R6 ;  /* 0x0000000505097c24 */ /* 0x040fe4000f8e0206 */
[----:B------:R-:W-:Y:S01]  /*8d80*/  IMAD.WIDE.U32 R2, R5, UR4, R2 ;  /* 0x0000000405027c25 */ /* 0x000fe2000f8e0002 */
[----:B------:R-:W-:Y:S01]  /*8d90*/  SHF.R.S32.HI R5, RZ, 0x1f, R0 ;  /* 0x0000001fff057819 */ /* 0x000fe20000011400 */
[----:B------:R-:W-:Y:S02]  /*8da0*/  ULDC.64 UR4, c[0x0][0x2c8] ;  /* 0x0000b20000047ab9 */ /* 0x000fe40000000a00 */
[----:B------:R-:W-:Y:S01]  /*8db0*/  IMAD.SHL.U32 R6, R11, 0x8, RZ ;  /* 0x000000080b067824 */ /* 0x000fe200078e00ff */
[----:B------:R-:W-:Y:S01]  /*8dc0*/  IADD3 R3, R3, R9, RZ ;  /* 0x0000000903037210 */ /* 0x000fe20007ffe0ff */
[----:B------:R-:W-:-:S04]  /*8dd0*/  IMAD R5, R5, UR4, RZ ;  /* 0x0000000405057c24 */ /* 0x000fc8000f8e02ff */
[C---:B------:R-:W-:Y:S02]  /*8de0*/  IMAD R5, R0.reuse, UR5, R5 ;  /* 0x0000000500057c24 */ /* 0x040fe4000f8e0205 */
[----:B------:R-:W-:Y:S01]  /*8df0*/  IMAD.WIDE.U32 R2, R0, UR4, R2 ;  /* 0x0000000400027c25 */ /* 0x000fe2000f8e0002 */
[----:B------:R-:W-:-:S03]  /*8e00*/  ULDC.64 UR4, c[0x0][0x280] ;  /* 0x0000a00000047ab9 */ /* 0x000fc60000000a00 */
[----:B------:R-:W-:Y:S01]  /*8e10*/  IMAD.IADD R5, R3, 0x1, R5 ;  /* 0x0000000103057824 */ /* 0x000fe200078e0205 */
[----:B------:R-:W-:Y:S01]  /*8e20*/  LEA R0, P0, R2, UR4, 0x1 ;  /* 0x0000000402007c11 */ /* 0x000fe2000f8008ff */
[----:B------:R-:W-:-:S03]  /*8e30*/  ULDC UR4, c[0x0][0x2b8] ;  /* 0x0000ae0000047ab9 */ /* 0x000fc60000000800 */
[----:B------:R-:W-:Y:S01]  /*8e40*/  LEA.HI.X R5, R2, UR5, R5, 0x1, P0 ;  /* 0x0000000502057c11 */ /* 0x000fe200080f0c05 */
[----:B------:R-:W-:-:S05]  /*8e50*/  IMAD.SHL.U32 R2, R12, 0x8, RZ ;  /* 0x000000080c027824 */ /* 0x000fca00078e00ff */
[C---:B------:R-:W-:Y:S02]  /*8e60*/  LOP3.LUT R8, R2.reuse, 0x38, RZ, 0xc0, !PT ;  /* 0x0000003802087812 */ /* 0x040fe400078ec0ff */
[----:B------:R-:W-:Y:S02]  /*8e70*/  LOP3.LUT R2, R2, 0x1f8, RZ, 0xc0, !PT ;  /* 0x000001f802027812 */ /* 0x000fe400078ec0ff */
[----:B------:R-:W-:Y:S01]  /*8e80*/  ISETP.GE.AND P0, PT, R8, UR4, PT ;  /* 0x0000000408007c0c */ /* 0x000fe2000bf06270 */
[----:B------:R-:W-:Y:S01]  /*8e90*/  UMOV UR4, 0xffffffff ;  /* 0xffffffff00047882 */ /* 0x000fe20000000000 */
[----:B------:R-:W-:-:S04]  /*8ea0*/  LOP3.LUT R3, R2, 0x38, R12, 0x78, !PT ;  /* 0x0000003802037812 */ /* 0x000fc800078e780c */
[----:B------:R-:W-:Y:S01]  /*8eb0*/  LOP3.LUT R6, R3, 0x200, R6, 0xf8, !PT ;  /* 0x0000020003067812 */ /* 0x000fe200078ef806 */
[----:B------:R-:W-:Y:S06]  /*8ec0*/  BRA.DIV UR4, `(.L_x_50) ;  /* 0x0000002a04ec7947 */ /* 0x000fec000b800000 */
[----:B------:R-:W0:Y:S01]  /*8ed0*/  SHFL.IDX PT, R14, R0, RZ, 0x181f ;  /* 0x00181fff000e7589 */ /* 0x000e2200000e0000 */
[----:B------:R-:W-:Y:S01]  /*8ee0*/  ULDC UR4, c[0x0][0x288] ;  /* 0x0000a20000047ab9 */ /* 0x000fe20000000800 */
[----:B------:R-:W-:Y:S02]  /*8ef0*/  IMAD R7, R10, 0x80, R7 ;  /* 0x000000800a077824 */ /* 0x000fe400078e0207 */
[----:B------:R-:W1:Y:S01]  /*8f00*/  SHFL.IDX PT, R2, R5, RZ, 0x181f ;  /* 0x00181fff05027589 */ /* 0x000e6200000e0000 */
[----:B------:R-:W-:Y:S02]  /*8f10*/  IMAD R4, R4, UR4, RZ ;  /* 0x0000000404047c24 */ /* 0x000fe4000f8e02ff */
[----:B------:R-:W-:-:S03]  /*8f20*/  VIADD R11, R7, 0x10 ;  /* 0x00000010070b7836 */ /* 0x000fc60000000000 */
[----:B------:R-:W-:-:S13]  /*8f30*/  ISETP.GE.AND P1, PT, R7, R4, PT ;  /* 0x000000040700720c */ /* 0x000fda0003f26270 */
[----:B------:R-:W-:Y:S02]  /*8f40*/  @!P1 LEA R9, R6, UR38, 0x1 ;  /* 0x0000002606099c11 */ /* 0x000fe4000f8e08ff */
[----:B0-----:R-:W-:-:S05]  /*8f50*/  @!P1 LEA R14, P2, R8, R14, 0x1 ;  /* 0x0000000e080e9211 */ /* 0x001fca00078408ff */
[----:B-1----:R-:W-:Y:S02]  /*8f60*/  @!P1 IMAD.X R3, RZ, RZ, R2, P2 ;  /* 0x000000ffff039224 */ /* 0x002fe400010e0602 */
[----:B------:R-:W-:Y:S02]  /*8f70*/  @!P1 IMAD.MOV.U32 R2, RZ, RZ, R14 ;  /* 0x000000ffff029224 */ /* 0x000fe400078e000e */
[----:B------:R-:W0:Y:S04]  /*8f80*/  SHFL.IDX PT, R14, R0, 0x1, 0x181f ;  /* 0x00381f00000e7f89 */ /* 0x000e2800000e0000 */
[----:B------:R1:W-:Y:S01]  /*8f90*/  @!P1 LDGSTS.E.BYPASS.LTC128B.128 [R9+0x18400], desc[UR44][R2.64], !P0 ;  /* 0x1840000002099fae */ /* 0x0003e2000c101d6c */
[----:B------:R-:W-:Y:S01]  /*8fa0*/  ISETP.GE.AND P1, PT, R11, R4, PT ;  /* 0x000000040b00720c */ /* 0x000fe20003f26270 */
[----:B------:R-:W-:-:S02]  /*8fb0*/  VIADD R11, R7, 0x30 ;  /* 0x00000030070b7836 */ /* 0x000fc40000000000 */
[----:B-1----:R-:W1:Y:S01]  /*8fc0*/  SHFL.IDX PT, R2, R5, 0x1, 0x181f ;  /* 0x00381f0005027f89 */ /* 0x002e6200000e0000 */
[----:B------:R-:W-:-:S09]  /*8fd0*/  IADD3 R9, R7, 0x20, RZ ;  /* 0x0000002007097810 */ /* 0x000fd20007ffe0ff */
[----:B------:R-:W-:Y:S02]  /*8fe0*/  @!P1 LEA R21, R6, UR38, 0x1 ;  /* 0x0000002606159c11 */ /* 0x000fe4000f8e08ff */
[----:B0-----:R-:W-:-:S05]  /*8ff0*/  @!P1 LEA R14, P2, R8, R14, 0x1 ;  /* 0x0000000e080e9211 */ /* 0x001fca00078408ff */
[----:B-1----:R-:W-:Y:S02]  /*9000*/  @!P1 IMAD.X R3, RZ, RZ, R2, P2 ;  /* 0x000000ffff039224 */ /* 0x002fe400010e0602 */
[----:B------:R-:W-:Y:S02]  /*9010*/  @!P1 IMAD.MOV.U32 R2, RZ, RZ, R14 ;  /* 0x000000ffff029224 */ /* 0x000fe400078e000e */
[----:B------:R-:W0:Y:S04]  /*9020*/  SHFL.IDX PT, R14, R0, 0x2, 0x181f ;  /* 0x00581f00000e7f89 */ /* 0x000e2800000e0000 */
[----:B------:R1:W-:Y:S01]  /*9030*/  @!P1 LDGSTS.E.BYPASS.LTC128B.128 [R21+0x18c00], desc[UR44][R2.64], !P0 ;  /* 0x18c0000002159fae */ /* 0x0003e2000c101d6c */
[----:B------:R-:W-:-:S03]  /*9040*/  ISETP.GE.AND P1, PT, R9, R4, PT ;  /* 0x000000040900720c */ /* 0x000fc60003f26270 */
[----:B-1----:R-:W1:Y:S10]  /*9050*/  SHFL.IDX PT, R2, R5, 0x2, 0x181f ;  /* 0x00581f0005027f89 */ /* 0x002e7400000e0000 */
[----:B------:R-:W-:-:S02]  /*9060*/  @!P1 LEA R9, R6, UR38, 0x1 ;  /* 0x0000002606099c11 */ /* 0x000fc4000f8e08ff */
        /* <DEDUP_REMOVED lines=8> */
[----:B------:R-:W-:-:S09]  /*90f0*/  VIADD R9, R7, 0x40 ;  /* 0x0000004007097836 */ /* 0x000fd20000000000 */
        /* <DEDUP_REMOVED lines=14> */
[----:B------:R-:W-:-:S03]  /*91e0*/  ISETP.GE.AND P1, PT, R11, R4, PT ;  /* 0x000000040b00720c */ /* 0x000fc60003f26270 */
[----:B-1----:R-:W1:Y:S01]  /*91f0*/  SHFL.IDX PT, R2, R5, 0x5, 0x181f ;  /* 0x00b81f0005027f89 */ /* 0x002e6200000e0000 */
[----:B------:R-:W-:-:S09]  /*9200*/  VIADD R9, R7, 0x60 ;  /* 0x0000006007097836 */ /* 0x000fd20000000000 */
[----:B------:R-:W-:Y:S02]  /*9210*/  @!P1 LEA R21, R6, UR38, 0x1 ;  /* 0x0000002606159c11 */ /* 0x000fe4000f8e08ff */
[----:B0-----:R-:W-:-:S04]  /*9220*/  @!P1 LEA R14, P2, R8, R14, 0x1 ;  /* 0x0000000e080e9211 */ /* 0x001fc800078408ff */
[----:B-1----:R-:W-:Y:S01]  /*9230*/  @!P1 IADD3.X R3, RZ, R2, RZ, P2, !PT ;  /* 0x00000002ff039210 */ /* 0x002fe200017fe4ff */
[----:B------:R-:W-:Y:S02]  /*9240*/  @!P1 IMAD.MOV.U32 R2, RZ, RZ, R14 ;  /* 0x000000ffff029224 */ /* 0x000fe400078e000e */
[----:B------:R-:W0:Y:S04]  /*9250*/  SHFL.IDX PT, R14, R0, 0x6, 0x181f ;  /* 0x00d81f00000e7f89 */ /* 0x000e2800000e0000 */
[----:B------:R1:W-:Y:S01]  /*9260*/  @!P1 LDGSTS.E.BYPASS.LTC128B.128 [R21+0x1ac00], desc[UR44][R2.64], !P0 ;  /* 0x1ac0000002159fae */ /* 0x0003e2000c101d6c */
[----:B------:R-:W-:-:S03]  /*9270*/  ISETP.GE.AND P1, PT, R9, R4, PT ;  /* 0x000000040900720c */ /* 0x000fc60003f26270 */
[----:B-1----:R-:W1:Y:S10]  /*9280*/  SHFL.IDX PT, R2, R5, 0x6, 0x181f ;  /* 0x00d81f0005027f89 */ /* 0x002e7400000e0000 */
[----:B------:R-:W-:Y:S01]  /*9290*/  @!P1 LEA R9, R6, UR38, 0x1 ;  /* 0x0000002606099c11 */ /* 0x000fe2000f8e08ff */
[----:B------:R-:W2:Y:S01]  /*92a0*/  SHFL.IDX PT, R5, R5, 0x7, 0x181f ;  /* 0x00f81f0005057f89 */ /* 0x000ea200000e0000 */
[----:B0-----:R-:W-:-:S05]  /*92b0*/  @!P1 LEA R14, P2, R8, R14, 0x1 ;  /* 0x0000000e080e9211 */ /* 0x001fca00078408ff */
[----:B-1----:R-:W-:Y:S02]  /*92c0*/  @!P1 IMAD.X R3, RZ, RZ, R2, P2 ;  /* 0x000000ffff039224 */ /* 0x002fe400010e0602 */
[----:B------:R-:W-:Y:S02]  /*92d0*/  @!P1 IMAD.MOV.U32 R2, RZ, RZ, R14 ;  /* 0x000000ffff029224 */ /* 0x000fe400078e000e */
[----:B------:R0:W1:Y:S04]  /*92e0*/  SHFL.IDX PT, R14, R0, 0x7, 0x181f ;  /* 0x00f81f00000e7f89 */ /* 0x00006800000e0000 */
[----:B--2---:R0:W-:Y:S02]  /*92f0*/  @!P1 LDGSTS.E.BYPASS.LTC128B.128 [R9+0x1b400], desc[UR44][R2.64], !P0 ;  /* 0x1b40000002099fae */ /* 0x0041e4000c101d6c */
.L_x_143:
[----:B------:R-:W-:-:S05]  /*9300*/  VIADD R7, R7, 0x70 ;  /* 0x0000007007077836 */ /* 0x000fca0000000000 */
[----:B------:R-:W-:Y:S01]  /*9310*/  ISETP.GE.AND P1, PT, R7, R4, PT ;  /* 0x000000040700720c */ /* 0x000fe20003f26270 */
[----:B------:R-:W-:-:S05]  /*9320*/  IMAD.MOV.U32 R4, RZ, RZ, 0x1 ;  /* 0x00000001ff047424 */ /* 0x000fca00078e00ff */
[----:B------:R-:W-:-:S07]  /*9330*/  SHF.L.U32 R4, R4, 0x1f, RZ ;  /* 0x0000001f04047819 */ /* 0x000fce00000006ff */
[----:B01----:R-:W-:-:S05]  /*9340*/  @!P1 LEA R2, P2, R8, R14, 0x1 ;  /* 0x0000000e08029211 */ /* 0x003fca00078408ff */
[----:B------:R-:W-:Y:S01]  /*9350*/  @!P1 IMAD.X R3, RZ, RZ, R5, P2 ;  /* 0x000000ffff039224 */ /* 0x000fe200010e0605 */
[----:B------:R-:W-:-:S05]  /*9360*/  @!P1 LEA R5, R6, UR38, 0x1 ;  /* 0x0000002606059c11 */ /* 0x000fca000f8e08ff */
[----:B------:R-:W-:Y:S01]  /*9370*/  @!PT LDS RZ, [RZ] ;  /* 0x00000000fffff984 */ /* 0x000fe20000000800 */
[----:B------:R-:W-:Y:S01]  /*9380*/  @!PT LDS RZ, [RZ] ;  /* 0x00000000fffff984 */ /* 0x000fe20000000800 */
[----:B------:R-:W-:Y:S01]  /*9390*/  @!PT LDS RZ, [RZ] ;  /* 0x00000000fffff984 */ /* 0x000fe20000000800 */
[----:B------:R0:W-:Y:S01]  /*93a0*/  @!P1 LDGSTS.E.BYPASS.LTC128B.128 [R5+0x1bc00], desc[UR44][R2.64], !P0 ;  /* 0x1bc0000002059fae */ /* 0x0001e2000c101d6c */
[----:B------:R-:W-:Y:S01]  /*93b0*/  NOP ;  /* 0x0000000000007918 */ /* 0x000fe20000000000 */
[----:B------:R-:W-:Y:S02]  /*93c0*/  SYNCS.ARRIVE.TRANS64.RED.A0T1 RZ, [UR38+0x22800], RZ ;  /* 0x022800ffffff79a7 */ /* 0x000fe40008200426 */
[----:B------:R-:W-:Y:S01]  /*93d0*/  ARRIVES.LDGSTSBAR.64.TRANSCNT [UR38+0x22800] ;  /* 0x02280000ff0079b0 */ /* 0x000fe20008000aa6 */
[----:B------:R-:W-:Y:S01]  /*93e0*/  NOP ;  /* 0x0000000000007918 */ /* 0x000fe20000000000 */
[----:B------:R-:W-:Y:S01]  /*93f0*/  SYNCS.ARRIVE.TRANS64.A1T0 RZ, [UR38+0x22800], RZ ;  /* 0x022800ffffff79a7 */ /* 0x000fe20008100026 */
[----:B------:R-:W1:Y:S02]  /*9400*/  SYNCS.PHASECHK.TRANS64.TRYWAIT P0, [UR38+0x22820], R4 ;  /* 0x02282004ff0075a7 */ /* 0x000e640008000166 */
[----:B01----:R-:W-:Y:S05]  /*9410*/  @!P0 BRA `(.L_x_51) ;  /* 0x0000003000048947 */ /* 0x003fea0003800000 */
.L_x_144:
[----:B------:R-:W-:Y:S01]  /*9420*/  ISETP.NE.AND P0, PT, R19, RZ, PT ;  /* 0x000000ff1300720c */ /* 0x000fe20003f05270 */
[----:B------:R-:W-:Y:S01]  /*9430*/  BSSY B0, `(.L_x_52) ;  /* 0x000004b000007945 */ /* 0x000fe20003800000 */
[----:B------:R-:W-:-:S11]  /*9440*/  IMAD.MOV.U32 R0, RZ, RZ, 0x1 ;  /* 0x00000001ff007424 */ /* 0x000fd600078e00ff */
[----:B------:R-:W-:Y:S05]  /*9450*/  @!P0 BRA `(.L_x_53) ;  /* 0x0000000400208947 */ /* 0x000fea0003800000 */
[----:B------:R-:W1:Y:S01]  /*9460*/  SYNCS.PHASECHK.TRANS64.TRYWAIT P0, [UR38+0x22860], R4 ;  /* 0x02286004ff0075a7 */ /* 0x000e620008000166 */
[----:B------:R-:W2:Y:S02]  /*9470*/  S2R R2, SR_TID.X ;  /* 0x0000000000027919 */ /* 0x000ea40000002100 */
[----:B--2---:R-:W-:-:S04]  /*9480*/  LOP3.LUT R2, R2, 0x7f, RZ, 0xc0, !PT ;  /* 0x0000007f02027812 */ /* 0x004fc800078ec0ff */
[----:B------:R-:W-:Y:S01]  /*9490*/  ISETP.NE.AND P1, PT, R2, RZ, PT ;  /* 0x000000ff0200720c */ /* 0x000fe20003f25270 */
[----:B-1----:R-:W-:-:S12]  /*94a0*/  @!P0 BRA `(.L_x_54) ;  /* 0x0000002c00f88947 */ /* 0x002fd80003800000 */
.L_x_145:
[----:B------:R-:W-:Y:S04]  /*94b0*/  BSSY B1, `(.L_x_55) ;  /* 0x0000008000017945 */ /* 0x000fe80003800000 */
[----:B------:R-:W-:Y:S05]  /*94c0*/  @P1 BRA `(.L_x_56) ;  /* 0x0000000000181947 */ /* 0x000fea0003800000 */
[----:B0-----:R-:W0:Y:S01]  /*94d0*/  S2R R3, SR_TID.X ;  /* 0x0000000000037919 */ /* 0x001e220000002100 */
[----:B------:R-:W-:-:S04]  /*94e0*/  IMAD.MOV.U32 R2, RZ, RZ, 0xc000 ;  /* 0x0000c000ff027424 */ /* 0x000fc800078e00ff */
[----:B------:R1:W-:Y:S01]  /*94f0*/  SYNCS.ARRIVE.TRANS64 RZ, [UR38+0x22850], R2 ;  /* 0x02285002ffff79a7 */ /* 0x0003e20008000026 */
[----:B0-----:R-:W-:-:S13]  /*9500*/  LOP3.LUT P0, RZ, R3, 0x1f, RZ, 0xc0, !PT ;  /* 0x0000001f03ff7812 */ /* 0x001fda000780c0ff */
[----:B-1----:R-:W-:Y:S05]  /*9510*/  @!P0 BRA `(.L_x_56) ;  /* 0x0000000000048947 */ /* 0x002fea0003800000 */
[----:B------:R-:W-:Y:S01]  /*9520*/  BPT.TRAP 0x1 ;  /* 0x000000040000795c */ /* 0x000fe20000300000 */
.L_x_56:
[----:B------:R-:W-:Y:S05]  /*9530*/  BSYNC B1 ;  /* 0x0000000000017941 */ /* 0x000fea0003800000 */
.L_x_55:
[----:B------:R-:W2:Y:S01]  /*9540*/  LDL.LU R2, [R1+0x4] ;  /* 0x0000040001027983 */ /* 0x000ea20000300800 */
[----:B------:R-:W-:Y:S01]  /*9550*/  ULDC.64 UR4, c[0x0][0x198] ;  /* 0x0000660000047ab9 */ /* 0x000fe20000000a00 */
[----:B------:R-:W-:Y:S01]  /*9560*/  PLOP3.LUT P0, PT, PT, PT, PT, 0x80, 0x0 ;  /* 0x000000000000781c */ /* 0x000fe20003f0f070 */
[----:B------:R-:W-:Y:S02]  /*9570*/  UIADD3 UR4, UP0, UR4, 0x470, URZ ;  /* 0x0000047004047890 */ /* 0x000fe4000ff1e03f */
[----:B------:R-:W-:Y:S02]  /*9580*/  UIADD3 UR8, UR38, 0x400, URZ ;  /* 0x0000040026087890 */ /* 0x000fe4000fffe03f */
[----:B------:R-:W-:Y:S02]  /*9590*/  UIADD3 UR9, UR38, 0x22850, URZ ;  /* 0x0002285026097890 */ /* 0x000fe4000fffe03f */
[----:B------:R-:W-:Y:S01]  /*95a0*/  UIADD3.X UR5, URZ, UR5, URZ, UP0, !UPT ;  /* 0x000000053f057290 */ /* 0x000fe200087fe43f */
[----:B------:R-:W-:Y:S01]  /*95b0*/  UMOV UR6, 0x0 ;  /* 0x0000000000067882 */ /* 0x000fe20000000000 */
[----:B------:R-:W-:Y:S01]  /*95c0*/  UMOV UR7, 0x14f00000 ;  /* 0x14f0000000077882 */ /* 0x000fe20000000000 */
[----:B------:R-:W-:Y:S01]  /*95d0*/  UMOV UR10, URZ ;  /* 0x0000003f000a7c82 */ /* 0x000fe20008000000 */
[----:B--2---:R-:W-:-:S08]  /*95e0*/  IMAD R2, R2, 0x60, RZ ;  /* 0x0000006002027824 */ /* 0x004fd000078e02ff */
.L_x_57:
[----:B------:R-:W-:-:S13]  /*95f0*/  @P0 ELECT P1, URZ, PT ;  /* 0x00000000003f082f */ /* 0x000fda0003820000 */
[----:B------:R-:W-:Y:S01]  /*9600*/  @P1 R2UR UR13, R16 ;  /* 0x00000000100d12ca */ /* 0x000fe200000e0000 */
[----:B------:R-:W-:Y:S01]  /*9610*/  UMOV UR12, UR36 ;  /* 0x00000024000c7c82 */ /* 0x000fe20008000000 */
[----:B------:R-:W-:Y:S02]  /*9620*/  @P1 R2UR UR11, R2 ;  /* 0x00000000020b12ca */ /* 0x000fe400000e0000 */
[----:B------:R-:W-:Y:S02]  /*9630*/  @P1 PLOP3.LUT P0, PT, P1, PT, PT, 0x8, 0x0 ;  /* 0x000000000000181c */ /* 0x000fe40000f0e170 */
[----:B------:R-:W-:-:S09]  /*9640*/  PLOP3.LUT P1, PT, PT, PT, PT, 0x8, 0x0 ;  /* 0x000000000000781c */ /* 0x000fd20003f2e170 */
[----:B------:R1:W-:Y:S02]  /*9650*/  UTMALDG.4D [UR8], [UR4], desc[UR6] ;  /* 0x00000608040075b4 */ /* 0x0003e40008019000 */
[----:B-1----:R-:W-:Y:S05]  /*9660*/  @P0 BRA.U.ANY `(.L_x_57) ;  /* 0xfffffffd00e00947 */ /* 0x002fea000393ffff */
[----:B------:R-:W-:Y:S01]  /*9670*/  PLOP3.LUT P0, PT, PT, PT, PT, 0x80, 0x0 ;  /* 0x000000000000781c */ /* 0x000fe20003f0f070 */
[----:B------:R-:W-:Y:S01]  /*9680*/  UIADD3 UR8, UR38, 0x3400, URZ ;  /* 0x0000340026087890 */ /* 0x000fe2000fffe03f */
[----:B------:R-:W-:Y:S01]  /*9690*/  UMOV UR6, 0x0 ;  /* 0x0000000000067882 */ /* 0x000fe20000000000 */
[----:B------:R-:W-:Y:S01]  /*96a0*/  UMOV UR7, 0x14f00000 ;  /* 0x14f0000000077882 */ /* 0x000fe20000000000 */
[----:B------:R-:W-:-:S09]  /*96b0*/  UMOV UR10, 0x40 ;  /* 0x00000040000a7882 */ /* 0x000fd20000000000 */
.L_x_58:
        /* <DEDUP_REMOVED lines=13> */
.L_x_59:
        /* <DEDUP_REMOVED lines=13> */
.L_x_60:
        /* <DEDUP_REMOVED lines=8> */
.L_x_53:
[----:B------:R-:W-:Y:S05]  /*98e0*/  BSYNC B0 ;  /* 0x0000000000007941 */ /* 0x000fea0003800000 */
.L_x_52:
[----:B0-----:R-:W2:Y:S01]  /*98f0*/  LDL.LU R3, [R1+0x8] ;  /* 0x0000080001037983 */ /* 0x001ea20000300800 */
[----:B------:R-:W-:Y:S02]  /*9900*/  IMAD.MOV.U32 R9, RZ, RZ, RZ ;  /* 0x000000ffff097224 */ /* 0x000fe400078e00ff */
[----:B------:R-:W-:Y:S01]  /*9910*/  IMAD.MOV.U32 R6, RZ, RZ, 0x1 ;  /* 0x00000001ff067424 */ /* 0x000fe200078e00ff */
[----:B--2---:R-:W-:-:S04]  /*9920*/  IADD3 R7, R3, -0x2, RZ ;  /* 0xfffffffe03077810 */ /* 0x004fc80007ffe0ff */
[----:B------:R-:W-:-:S13]  /*9930*/  ISETP.GE.AND P0, PT, R7, UR40, PT ;  /* 0x0000002807007c0c */ /* 0x000fda000bf06270 */
[----:B------:R-:W-:Y:S05]  /*9940*/  @!P0 BRA `(.L_x_38) ;  /* 0x0000001800b48947 */ /* 0x000fea0003800000 */
[----:B------:R-:W-:Y:S01]  /*9950*/  UIADD3 UR4, UR41, 0x1, URZ ;  /* 0x0000000129047890 */ /* 0x000fe2000fffe03f */
[----:B------:R-:W-:Y:S01]  /*9960*/  LOP3.LUT R0, RZ, UR40, RZ, 0x33, !PT ;  /* 0x00000028ff007c12 */ /* 0x000fe2000f8e33ff */
[----:B------:R-:W0:Y:S01]  /*9970*/  S2R R4, SR_TID.X ;  /* 0x0000000000047919 */ /* 0x000e220000002100 */
[----:B------:R-:W-:Y:S01]  /*9980*/  IMAD.MOV.U32 R6, RZ, RZ, 0x1 ;  /* 0x00000001ff067424 */ /* 0x000fe200078e00ff */
[----:B------:R-:W-:-:S04]  /*9990*/  UIMAD UR4, UR4, UR43, URZ ;  /* 0x0000002b040472a4 */ /* 0x000fc8000f8e023f */
[----:B------:R-:W-:-:S04]  /*99a0*/  UISETP.LT.AND UP0, UPT, UR39, UR4, UPT ;  /* 0x000000042700728c */ /* 0x000fc8000bf01270 */
[----:B------:R-:W-:-:S06]  /*99b0*/  USEL UR4, UR39, UR4, UP0 ;  /* 0x0000000427047287 */ /* 0x000fcc0008000000 */
[----:B------:R-:W-:-:S05]  /*99c0*/  IMAD R3, RZ, RZ, -UR4 ;  /* 0x80000004ff037e24 */ /* 0x000fca000f8e02ff */
[----:B------:R-:W-:-:S04]  /*99d0*/  VIADDMNMX R0, R3, 0x1, R0, !PT ;  /* 0x0000000103007846 */ /* 0x000fc80007800100 */
[----:B------:R-:W-:Y:S02]  /*99e0*/  R2UR UR5, R0 ;  /* 0x00000000000572ca */ /* 0x000fe400000e0000 */
[----:B------:R-:W-:Y:S02]  /*99f0*/  LOP3.LUT R0, RZ, UR4, RZ, 0x33, !PT ;  /* 0x00000004ff007c12 */ /* 0x000fe4000f8e33ff */
[----:B0-----:R-:W-:-:S09]  /*9a00*/  LOP3.LUT R10, R4, 0x1f, RZ, 0xc0, !PT ;  /* 0x0000001f040a7812 */ /* 0x001fd200078ec0ff */
[----:B------:R-:W-:Y:S02]  /*9a10*/  UIADD3 UR6, UR5, -0x2, URZ ;  /* 0xfffffffe05067890 */ /* 0x000fe4000fffe03f */
[----:B------:R-:W-:-:S04]  /*9a20*/  UIADD3 UR5, UR4, UR5, URZ ;  /* 0x0000000504057290 */ /* 0x000fc8000fffe03f */
[----:B------:R-:W-:Y:S01]  /*9a30*/  ISETP.NE.AND P0, PT, R0, UR6, PT ;  /* 0x0000000600007c0c */ /* 0x000fe2000bf05270 */
[----:B------:R-:W-:Y:S02]  /*9a40*/  IMAD.MOV.U32 R0, RZ, RZ, 0x1 ;  /* 0x00000001ff007424 */ /* 0x000fe400078e00ff */
[----:B------:R-:W-:-:S05]  /*9a50*/  IMAD.U32 R11, RZ, RZ, UR5 ;  /* 0x00000005ff0b7e24 */ /* 0x000fca000f8e00ff */
[----:B------:R-:W-:-:S05]  /*9a60*/  LOP3.LUT R11, R11, 0x1, RZ, 0xc0, !PT ;  /* 0x000000010b0b7812 */ /* 0x000fca00078ec0ff */
[----:B------:R-:W-:Y:S05]  /*9a70*/  @!P0 BRA `(.L_x_61) ;  /* 0x0000001000488947 */ /* 0x000fea0003800000 */
[----:B------:R-:W-:Y:S01]  /*9a80*/  R2UR UR4, R11 ;  /* 0x000000000b0472ca */ /* 0x000fe200000e0000 */
[----:B------:R-:W-:Y:S01]  /*9a90*/  BSSY B0, `(.L_x_61) ;  /* 0x0000110000007945 */ /* 0x000fe20003800000 */
[----:B------:R-:W-:-:S11]  /*9aa0*/  IMAD.MOV.U32 R0, RZ, RZ, 0x1 ;  /* 0x00000001ff007424 */ /* 0x000fd600078e00ff */
[----:B------:R-:W-:-:S06]  /*9ab0*/  UIADD3 UR4, UR5, -UR4, URZ ;  /* 0x8000000405047290 */ /* 0x000fcc000fffe03f */
[----:B------:R-:W-:-:S07]  /*9ac0*/  IMAD.U32 R8, RZ, RZ, UR4 ;  /* 0x00000004ff087e24 */ /* 0x000fce000f8e00ff */
.L_x_94:
[----:B------:R-:W-:Y:S01]  /*9ad0*/  ISETP.NE.AND P0, PT, R19, RZ, PT ;  /* 0x000000ff1300720c */ /* 0x000fe20003f05270 */
[----:B------:R-:W-:Y:S01]  /*9ae0*/  VIADD R8, R8, 0xfffffffe ;  /* 0xfffffffe08087836 */ /* 0x000fe20000000000 */
[----:B------:R-:W-:Y:S04]  /*9af0*/  BSSY B1, `(.L_x_62) ;  /* 0x0000082000017945 */ /* 0x000fe80003800000 */
[----:B------:R-:W-:-:S07]  /*9b00*/  ISETP.NE.AND P1, PT, R8, RZ, PT ;  /* 0x000000ff0800720c */ /* 0x000fce0003f25270 */
[----:B------:R-:W-:Y:S06]  /*9b10*/  @!P0 BRA `(.L_x_63) ;  /* 0x0000000400fc8947 */ /* 0x000fec0003800000 */
[----:B------:R-:W2:Y:S01]  /*9b20*/  LDL R2, [R1] ;  /* 0x0000000001027983 */ /* 0x000ea20000100800 */
[----:B------:R-:W-:Y:S02]  /*9b30*/  MOV R13, R7 ;  /* 0x00000007000d7202 */ /* 0x000fe40000000f00 */
[----:B--2---:R-:W-:-:S13]  /*9b40*/  ISETP.NE.AND P0, PT, R2, RZ, PT ;  /* 0x000000ff0200720c */ /* 0x004fda0003f05270 */
[----:B------:R-:W-:Y:S05]  /*9b50*/  @!P0 BRA `(.L_x_64) ;  /* 0x00000000004c8947 */ /* 0x000fea0003800000 */
[----:B------:R-:W0:Y:S01]  /*9b60*/  LDC R13, c[0x0][0x43c] ;  /* 0x00010f00ff0d7b82 */ /* 0x000e220000000800 */
[----:B------:R-:W-:Y:S01]  /*9b70*/  IMAD.MOV.U32 R12, RZ, RZ, R7 ;  /* 0x000000ffff0c7224 */ /* 0x000fe200078e0007 */
[----:B------:R-:W-:Y:S01]  /*9b80*/  ULDC.64 UR4, c[0x0][0x428] ;  /* 0x00010a0000047ab9 */ /* 0x000fe20000000a00 */
[----:B0-----:R-:W-:-:S13]  /*9b90*/  ISETP.NE.AND P0, PT, R13, 0x1, PT ;  /* 0x000000010d00780c */ /* 0x001fda0003f05270 */
[----:B------:R-:W0:Y:S02]  /*9ba0*/  @P0 LDC.64 R2, c[0x0][0x440] ;  /* 0x00011000ff020b82 */ /* 0x000e240000000a00 */
[----:B0-----:R-:W-:-:S05]  /*9bb0*/  @P0 IMAD.HI.U32 R2, R7, R2, RZ ;  /* 0x0000000207020227 */ /* 0x001fca00078e00ff */
[----:B------:R-:W-:Y:S01]  /*9bc0*/  @P0 SHF.R.U32.HI R12, RZ, R3, R2 ;  /* 0x00000003ff0c0219 */ /* 0x000fe20000011602 */
[----:B------:R-:W-:-:S03]  /*9bd0*/  IMAD R2, R18, UR4, RZ ;  /* 0x0000000412027c24 */ /* 0x000fc6000f8e02ff */
[----:B------:R-:W-:Y:S01]  /*9be0*/  SHF.R.S32.HI R3, RZ, 0x1f, R12 ;  /* 0x0000001fff037819 */ /* 0x000fe2000001140c */
[----:B------:R-:W-:Y:S02]  /*9bf0*/  IMAD R5, R17, UR5, R2 ;  /* 0x0000000511057c24 */ /* 0x000fe4000f8e0202 */
[----:B------:R-:W-:-:S04]  /*9c00*/  IMAD.MOV.U32 R2, RZ, RZ, R12 ;  /* 0x000000ffff027224 */ /* 0x000fc800078e000c */
[----:B------:R-:W-:Y:S01]  /*9c10*/  IMAD.WIDE.U32 R2, R17, UR4, R2 ;  /* 0x0000000411027c25 */ /* 0x000fe2000f8e0002 */
[----:B------:R-:W-:-:S03]  /*9c20*/  ULDC.64 UR4, c[0x0][0x418] ;  /* 0x0001060000047ab9 */ /* 0x000fc60000000a00 */
[----:B------:R-:W-:Y:S01]  /*9c30*/  IMAD.IADD R3, R5, 0x1, R3 ;  /* 0x0000000105037824 */ /* 0x000fe200078e0203 */
[----:B------:R-:W-:-:S04]  /*9c40*/  LEA R4, P0, R2, UR4, 0x2 ;  /* 0x0000000402047c11 */ /* 0x000fc8000f8010ff */
[----:B------:R-:W-:-:S05]  /*9c50*/  LEA.HI.X R5, R2, UR5, R3, 0x2, P0 ;  /* 0x0000000502057c11 */ /* 0x000fca00080f1403 */
[----:B------:R0:W5:Y:S01]  /*9c60*/  LDG.E R16, desc[UR44][R4.64] ;  /* 0x0000002c04107981 */ /* 0x000162000c1e1900 */
[----:B------:R-:W-:-:S04]  /*9c70*/  IMAD.MOV R2, RZ, RZ, -R12 ;  /* 0x000000ffff027224 */ /* 0x000fc800078e0a0c */
[----:B------:R-:W-:-:S07]  /*9c80*/  IMAD R13, R13, R2, R7 ;  /* 0x000000020d0d7224 */ /* 0x000fce00078e0207 */
.L_x_64:
[----:B------:R-:W1:Y:S01]  /*9c90*/  S2R R2, SR_TID.X ;  /* 0x0000000000027919 */ /* 0x000e620000002100 */
[----:B------:R-:W-:Y:S01]  /*9ca0*/  BSSY B2, `(.L_x_65) ;  /* 0x0000006000027945 */ /* 0x000fe20003800000 */
[----:B-1----:R-:W-:Y:S02]  /*9cb0*/  LOP3.LUT R3, R2, 0x7f, RZ, 0xc0, !PT ;  /* 0x0000007f02037812 */ /* 0x002fe400078ec0ff */
[----:B------:R-:W-:Y:S02]  /*9cc0*/  SHF.L.U32 R2, R0, 0x1f, RZ ;  /* 0x0000001f00027819 */ /* 0x000fe400000006ff */
[----:B------:R-:W-:Y:S02]  /*9cd0*/  ISETP.NE.AND P2, PT, R3, RZ, PT ;  /* 0x000000ff0300720c */ /* 0x000fe40003f45270 */
[----:B------:R-:W1:Y:S02]  /*9ce0*/  SYNCS.PHASECHK.TRANS64.TRYWAIT P0, [UR38+0x22848], R2 ;  /* 0x02284802ff0075a7 */ /* 0x000e640008000166 */
[----:B-1----:R-:W-:Y:S09]  /*9cf0*/  @!P0 BRA `(.L_x_66) ;  /* 0x0000002400fc8947 */ /* 0x002ff20003800000 */
.L_x_146:
[----:B------:R-:W-:Y:S05]  /*9d00*/  BSYNC B2 ;  /* 0x0000000000027941 */ /* 0x000fea0003800000 */
.L_x_65:
[----:B------:R-:W-:Y:S04]  /*9d10*/  BSSY B2, `(.L_x_67) ;  /* 0x0000007000027945 */ /* 0x000fe80003800000 */
[----:B------:R-:W-:Y:S05]  /*9d20*/  @P2 BRA `(.L_x_68) ;  /* 0x0000000000142947 */ /* 0x000fea0003800000 */
[----:B------:R-:W-:Y:S01]  /*9d30*/  ISETP.NE.AND P0, PT, R10, RZ, PT ;  /* 0x000000ff0a00720c */ /* 0x000fe20003f05270 */
[----:B-1----:R-:W-:-:S04]  /*9d40*/  IMAD.MOV.U32 R3, RZ, RZ, 0x3000 ;  /* 0x00003000ff037424 */ /* 0x002fc800078e00ff */
[----:B------:R2:W-:Y:S08]  /*9d50*/  SYNCS.ARRIVE.TRANS64 RZ, [UR38+0x22838], R3 ;  /* 0x02283803ffff79a7 */ /* 0x0005f00008000026 */
[----:B--2---:R-:W-:Y:S05]  /*9d60*/  @!P0 BRA `(.L_x_68) ;  /* 0x0000000000048947 */ /* 0x004fea0003800000 */
[----:B------:R-:W-:Y:S01]  /*9d70*/  BPT.TRAP 0x1 ;  /* 0x000000040000795c */ /* 0x000fe20000300000 */
.L_x_68:
[----:B------:R-:W-:Y:S05]  /*9d80*/  BSYNC B2 ;  /* 0x0000000000027941 */ /* 0x000fea0003800000 */
.L_x_67:
[----:B0-----:R-:W-:Y:S01]  /*9d90*/  IMAD.MOV.U32 R4, RZ, RZ, RZ ;  /* 0x000000ffff047224 */ /* 0x001fe200078e00ff */
[----:B------:R-:W-:Y:S01]  /*9da0*/  ULDC.64 UR4, c[0x0][0x198] ;  /* 0x0000660000047ab9 */ /* 0x000fe20000000a00 */
[----:B------:R-:W-:Y:S01]  /*9db0*/  PLOP3.LUT P0, PT, PT, PT, PT, 0x80, 0x0 ;  /* 0x000000000000781c */ /* 0x000fe20003f0f070 */
[----:B------:R-:W-:Y:S01]  /*9dc0*/  UIADD3 UR4, UP0, UR4, 0x370, URZ ;  /* 0x0000037004047890 */ /* 0x000fe2000ff1e03f */
[----:B------:R-:W-:Y:S01]  /*9dd0*/  IMAD R5, R13, 0x60, RZ ;  /* 0x000000600d057824 */ /* 0x000fe200078e02ff */
[----:B------:R-:W-:Y:S01]  /*9de0*/  R2UR UR34, R4 ;  /* 0x00000000042272ca */ /* 0x000fe200000e0000 */
[----:B------:R-:W-:Y:S02]  /*9df0*/  UIADD3 UR32, UR38, 0x1f400, URZ ;  /* 0x0001f40026207890 */ /* 0x000fe4000fffe03f */
[----:B------:R-:W-:Y:S02]  /*9e00*/  UIADD3 UR33, UR38, 0x22838, URZ ;  /* 0x0002283826217890 */ /* 0x000fe4000fffe03f */
[----:B------:R-:W-:Y:S01]  /*9e10*/  UIADD3.X UR5, URZ, UR5, URZ, UP0, !UPT ;  /* 0x000000053f057290 */ /* 0x000fe200087fe43f */
[----:B------:R-:W-:Y:S01]  /*9e20*/  UMOV UR6, 0x0 ;  /* 0x0000000000067882 */ /* 0x000fe20000000000 */
[----:B------:R-:W-:-:S10]  /*9e30*/  UMOV UR7, 0x14f00000 ;  /* 0x14f0000000077882 */ /* 0x000fd40000000000 */
.L_x_69:
[----:B------:R-:W-:-:S13]  /*9e40*/  @P0 ELECT P3, URZ, PT ;  /* 0x00000000003f082f */ /* 0x000fda0003860000 */
[----:B-----5:R-:W-:Y:S02]  /*9e50*/  @P3 R2UR UR37, R16 ;  /* 0x00000000102532ca */ /* 0x020fe400000e0000 */
[----:B------:R-:W-:Y:S02]  /*9e60*/  @P3 R2UR UR35, R5 ;  /* 0x00000000052332ca */ /* 0x000fe400000e0000 */
[----:B------:R-:W-:Y:S02]  /*9e70*/  @P3 PLOP3.LUT P0, PT, P3, PT, PT, 0x8, 0x0 ;  /* 0x000000000000381c */ /* 0x000fe40001f0e170 */
[----:B------:R-:W-:-:S09]  /*9e80*/  PLOP3.LUT P3, PT, PT, PT, PT, 0x8, 0x0 ;  /* 0x000000000000781c */ /* 0x000fd20003f6e170 */
[----:B------:R0:W-:Y:S02]  /*9e90*/  UTMALDG.4D [UR32], [UR4], desc[UR6] ;  /* 0x00000620040075b4 */ /* 0x0001e40008019000 */
[----:B0-----:R-:W-:Y:S05]  /*9ea0*/  @P0 BRA.U.ANY `(.L_x_69) ;  /* 0xfffffffd00e40947 */ /* 0x001fea000393ffff */
[----:B------:R-:W0:Y:S01]  /*9eb0*/  SYNCS.PHASECHK.TRANS64.TRYWAIT P0, [UR38+0x22868], R2 ;  /* 0x02286802ff0075a7 */ /* 0x000e220008000166 */
[----:B------:R-:W-:Y:S04]  /*9ec0*/  BSSY B2, `(.L_x_70) ;  /* 0x0000002000027945 */ /* 0x000fe80003800000 */
[----:B0-----:R-:W-:Y:S05]  /*9ed0*/  @!P0 BRA `(.L_x_71) ;  /* 0x00000024009c8947 */ /* 0x001fea0003800000 */
.L_x_147:
[----:B------:R-:W-:Y:S05]  /*9ee0*/  BSYNC B2 ;  /* 0x0000000000027941 */ /* 0x000fea0003800000 */
.L_x_70:
[----:B------:R-:W-:Y:S01]  /*9ef0*/  BSSY B2, `(.L_x_72) ;  /* 0x0000009000027945 */ /* 0x000fe20003800000 */
[----:B01----:R-:W-:Y:S02]  /*9f00*/  IMAD.MOV.U32 R2, RZ, RZ, 0x0 ;  /* 0x00000000ff027424 */ /* 0x003fe400078e00ff */
[----:B------:R-:W-:Y:S01]  /*9f10*/  IMAD.MOV.U32 R3, RZ, RZ, 0x14f00000 ;  /* 0x14f00000ff037424 */ /* 0x000fe200078e00ff */
[----:B------:R-:W-:Y:S06]  /*9f20*/  @P2 BRA `(.L_x_73) ;  /* 0x0000000000142947 */ /* 0x000fec0003800000 */
[----:B------:R-:W-:Y:S01]  /*9f30*/  ISETP.NE.AND P0, PT, R10, RZ, PT ;  /* 0x000000ff0a00720c */ /* 0x000fe20003f05270 */
[----:B------:R-:W-:-:S04]  /*9f40*/  IMAD.MOV.U32 R12, RZ, RZ, 0xc000 ;  /* 0x0000c000ff0c7424 */ /* 0x000fc800078e00ff */
[----:B------:R0:W-:Y:S08]  /*9f50*/  SYNCS.ARRIVE.TRANS64 RZ, [UR38+0x22858], R12 ;  /* 0x0228580cffff79a7 */ /* 0x0001f00008000026 */
[----:B0-----:R-:W-:Y:S05]  /*9f60*/  @!P0 BRA `(.L_x_73) ;  /* 0x0000000000048947 */ /* 0x001fea0003800000 */
[----:B------:R-:W-:Y:S01]  /*9f70*/  BPT.TRAP 0x1 ;  /* 0x000000040000795c */ /* 0x000fe20000300000 */
.L_x_73:
[----:B------:R-:W-:Y:S05]  /*9f80*/  BSYNC B2 ;  /* 0x0000000000027941 */ /* 0x000fea0003800000 */
.L_x_72:
[----:B------:R-:W-:Y:S01]  /*9f90*/  R2UR UR10, R4 ;  /* 0x00000000040a72ca */ /* 0x000fe200000e0000 */
[----:B------:R-:W-:Y:S01]  /*9fa0*/  ULDC.64 UR4, c[0x0][0x198] ;  /* 0x0000660000047ab9 */ /* 0x000fe20000000a00 */
[----:B------:R-:W-:Y:S01]  /*9fb0*/  R2UR UR6, R2 ;  /* 0x00000000020672ca */ /* 0x000fe200000e0000 */
[----:B------:R-:W-:Y:S01]  /*9fc0*/  UIADD3 UR4, UP0, UR4, 0x470, URZ ;  /* 0x0000047004047890 */ /* 0x000fe2000ff1e03f */
[----:B------:R-:W-:Y:S01]  /*9fd0*/  R2UR UR7, R3 ;  /* 0x00000000030772ca */ /* 0x000fe200000e0000 */
[----:B------:R-:W-:Y:S01]  /*9fe0*/  UIADD3 UR8, UR38, 0xc400, URZ ;  /* 0x0000c40026087890 */ /* 0x000fe2000fffe03f */
[----:B------:R-:W-:Y:S01]  /*9ff0*/  PLOP3.LUT P0, PT, PT, PT, PT, 0x80, 0x0 ;  /* 0x000000000000781c */ /* 0x000fe20003f0f070 */
[----:B------:R-:W-:Y:S02]  /*a000*/  UIADD3 UR9, UR38, 0x22858, URZ ;  /* 0x0002285826097890 */ /* 0x000fe4000fffe03f */
[----:B------:R-:W-:-:S12]  /*a010*/  UIADD3.X UR5, URZ, UR5, URZ, UP0, !UPT ;  /* 0x000000053f057290 */ /* 0x000fd800087fe43f */
.L_x_74:
[----:B------:R-:W-:-:S13]  /*a020*/  @P0 ELECT P2, URZ, PT ;  /* 0x00000000003f082f */ /* 0x000fda0003840000 */
[----:B------:R-:W-:Y:S01]  /*a030*/  @P2 R2UR UR13, R16 ;  /* 0x00000000100d22ca */ /* 0x000fe200000e0000 */
[----:B------:R-:W-:Y:S01]  /*a040*/  UMOV UR12, UR36 ;  /* 0x00000024000c7c82 */ /* 0x000fe20008000000 */
[----:B------:R-:W-:Y:S02]  /*a050*/  @P2 R2UR UR11, R5 ;  /* 0x00000000050b22ca */ /* 0x000fe400000e0000 */
[----:B------:R-:W-:Y:S02]  /*a060*/  @P2 PLOP3.LUT P0, PT, P2, PT, PT, 0x8, 0x0 ;  /* 0x000000000000281c */ /* 0x000fe4000170e170 */
[----:B------:R-:W-:-:S09]  /*a070*/  PLOP3.LUT P2, PT, PT, PT, PT, 0x8, 0x0 ;  /* 0x000000000000781c */ /* 0x000fd20003f4e170 */
[----:B------:R0:W-:Y:S02]  /*a080*/  UTMALDG.4D [UR8], [UR4], desc[UR6] ;  /* 0x00000608040075b4 */ /* 0x0001e40008019000 */
[----:B0-----:R-:W-:Y:S05]  /*a090*/  @P0 BRA.U.ANY `(.L_x_74) ;  /* 0xfffffffd00e00947 */ /* 0x001fea000393ffff */
[----:B------:R-:W-:Y:S01]  /*a0a0*/  R2UR UR6, R2 ;  /* 0x00000000020672ca */ /* 0x000fe200000e0000 */
[----:B------:R-:W-:Y:S01]  /*a0b0*/  UIADD3 UR8, UR38, 0xf400, URZ ;  /* 0x0000f40026087890 */ /* 0x000fe2000fffe03f */
[----:B------:R-:W-:Y:S01]  /*a0c0*/  R2UR UR7, R3 ;  /* 0x00000000030772ca */ /* 0x000fe200000e0000 */
[----:B------:R-:W-:Y:S01]  /*a0d0*/  UMOV UR10, 0x40 ;  /* 0x00000040000a7882 */ /* 0x000fe20000000000 */
[----:B------:R-:W-:-:S13]  /*a0e0*/  PLOP3.LUT P0, PT, PT, PT, PT, 0x80, 0x0 ;  /* 0x000000000000781c */ /* 0x000fda0003f0f070 */
.L_x_75:
        /* <DEDUP_REMOVED lines=13> */
.L_x_76:
        /* <DEDUP_REMOVED lines=13> */
.L_x_77:
        /* <DEDUP_REMOVED lines=8> */
.L_x_63:
[----:B------:R-:W-:Y:S05]  /*a310*/  BSYNC B1 ;  /* 0x0000000000017941 */ /* 0x000fea0003800000 */
.L_x_62:
[----:B------:R-:W-:Y:S01]  /*a320*/  ISETP.NE.AND P3, PT, R19, RZ, PT ;  /* 0x000000ff1300720c */ /* 0x000fe20003f65270 */
[----:B------:R-:W-:Y:S01]  /*a330*/  BSSY B1, `(.L_x_78) ;  /* 0x0000083000017945 */ /* 0x000fe20003800000 */
[----:B------:R-:W-:-:S11]  /*a340*/  LOP3.LUT R0, R0, 0x1, RZ, 0x3c, !PT ;  /* 0x0000000100007812 */ /* 0x000fd600078e3cff */
[----:B------:R-:W-:Y:S05]  /*a350*/  @!P3 BRA `(.L_x_79) ;  /* 0x000000080000b947 */ /* 0x000fea0003800000 */
[----:B------:R-:W2:Y:S01]  /*a360*/  LDL R2, [R1] ;  /* 0x0000000001027983 */ /* 0x000ea20000100800 */
[----:B------:R-:W-:Y:S02]  /*a370*/  IADD3 R12, R7, -0x1, RZ ;  /* 0xffffffff070c7810 */ /* 0x000fe40007ffe0ff */
        /* <DEDUP_REMOVED lines=10> */
[--C-:B------:R-:W-:Y:S01]  /*a420*/  SHF.R.S32.HI R3, RZ, 0x1f, R13.reuse ;  /* 0x0000001fff037819 */ /* 0x100fe2000001140d */
        /* <DEDUP_REMOVED lines=10> */
.L_x_80:
[----:B------:R-:W1:Y:S01]  /*a4d0*/  S2R R2, SR_TID.X ;  /* 0x0000000000027919 */ /* 0x000e620000002100 */
[----:B------:R-:W-:Y:S01]  /*a4e0*/  BSSY B2, `(.L_x_81) ;  /* 0x0000006000027945 */ /* 0x000fe20003800000 */
[----:B-1----:R-:W-:Y:S02]  /*a4f0*/  LOP3.LUT R3, R2, 0x7f, RZ, 0xc0, !PT ;  /* 0x0000007f02037812 */ /* 0x002fe400078ec0ff */
[----:B------:R-:W-:Y:S02]  /*a500*/  SHF.L.U32 R2, R0, 0x1f, RZ ;  /* 0x0000001f00027819 */ /* 0x000fe400000006ff */
[----:B------:R-:W-:Y:S02]  /*a510*/  ISETP.NE.AND P2, PT, R3, RZ, PT ;  /* 0x000000ff0300720c */ /* 0x000fe40003f45270 */
[----:B------:R-:W1:Y:S02]  /*a520*/  SYNCS.PHASECHK.TRANS64.TRYWAIT P0, [UR38+0x22840], R2 ;  /* 0x02284002ff0075a7 */ /* 0x000e640008000166 */
[----:B-1----:R-:W-:Y:S09]  /*a530*/  @!P0 BRA `(.L_x_82) ;  /* 0x00000020001c8947 */ /* 0x002ff20003800000 */
.L_x_148:
[----:B------:R-:W-:Y:S05]  /*a540*/  BSYNC B2 ;  /* 0x0000000000027941 */ /* 0x000fea0003800000 */
.L_x_81:
[----:B------:R-:W-:Y:S04]  /*a550*/  BSSY B2, `(.L_x_83) ;  /* 0x0000007000027945 */ /* 0x000fe80003800000 */
[----:B------:R-:W-:Y:S05]  /*a560*/  @P2 BRA `(.L_x_84) ;  /* 0x0000000000142947 */ /* 0x000fea0003800000 */
[----:B------:R-:W-:Y:S01]  /*a570*/  ISETP.NE.AND P0, PT, R10, RZ, PT ;  /* 0x000000ff0a00720c */ /* 0x000fe20003f05270 */
[----:B-1----:R-:W-:-:S04]  /*a580*/  IMAD.MOV.U32 R3, RZ, RZ, 0x3000 ;  /* 0x00003000ff037424 */ /* 0x002fc800078e00ff */
[----:B------:R2:W-:Y:S08]  /*a590*/  SYNCS.ARRIVE.TRANS64 RZ, [UR38+0x22830], R3 ;  /* 0x02283003ffff79a7 */ /* 0x0005f00008000026 */
[----:B--2---:R-:W-:Y:S05]  /*a5a0*/  @!P0 BRA `(.L_x_84) ;  /* 0x0000000000048947 */ /* 0x004fea0003800000 */
[----:B------:R-:W-:Y:S01]  /*a5b0*/  BPT.TRAP 0x1 ;  /* 0x000000040000795c */ /* 0x000fe20000300000 */
.L_x_84:
[----:B------:R-:W-:Y:S05]  /*a5c0*/  BSYNC B2 ;  /* 0x0000000000027941 */ /* 0x000fea0003800000 */
.L_x_83:
        /* <DEDUP_REMOVED lines=11> */
.L_x_85:
[----:B------:R-:W-:-:S13]  /*a680*/  @P0 ELECT P3, URZ, PT ;  /* 0x00000000003f082f */ /* 0x000fda0003860000 */
[----:B-----5:R-:W-:Y:S01]  /*a690*/  @P3 R2UR UR13, R16 ;  /* 0x00000000100d32ca */ /* 0x020fe200000e0000 */
[----:B------:R-:W-:Y:S01]  /*a6a0*/  UMOV UR12, UR36 ;  /* 0x00000024000c7c82 */ /* 0x000fe20008000000 */
        /* <DEDUP_REMOVED lines=8> */
.L_x_149:
[----:B------:R-:W-:Y:S05]  /*a730*/  BSYNC B2 ;  /* 0x0000000000027941 */ /* 0x000fea0003800000 */
.L_x_86:
        /* <DEDUP_REMOVED lines=9> */
.L_x_89:
[----:B------:R-:W-:Y:S05]  /*a7d0*/  BSYNC B2 ;  /* 0x0000000000027941 */ /* 0x000fea0003800000 */
.L_x_88:
        /* <DEDUP_REMOVED lines=9> */
.L_x_90:
        /* <DEDUP_REMOVED lines=13> */
.L_x_91:
        /* <DEDUP_REMOVED lines=13> */
.L_x_92:
        /* <DEDUP_REMOVED lines=13> */
.L_x_93:
        /* <DEDUP_REMOVED lines=8> */
.L_x_79:
[----:B------:R-:W-:Y:S05]  /*ab60*/  BSYNC B1 ;  /* 0x0000000000017941 */ /* 0x000fea0003800000 */
.L_x_78:
[----:B------:R-:W-:Y:S01]  /*ab70*/  IADD3 R7, R7, -0x2, RZ ;  /* 0xfffffffe07077810 */ /* 0x000fe20007ffe0ff */
[----:B------:R-:W-:Y:S06]  /*ab80*/  @P1 BRA `(.L_x_94) ;  /* 0xffffffec00d01947 */ /* 0x000fec000383ffff */
[----:B------:R-:W-:Y:S05]  /*ab90*/  BSYNC B0 ;  /* 0x0000000000007941 */ /* 0x000fea0003800000 */
.L_x_61:
[----:B------:R-:W-:-:S13]  /*aba0*/  ISETP.NE.AND P0, PT, R11, RZ, PT ;  /* 0x000000ff0b00720c */ /* 0x000fda0003f05270 */
[----:B------:R-:W-:Y:S05]  /*abb0*/  @!P0 BRA `(.L_x_38) ;  /* 0x0000000800188947 */ /* 0x000fea0003800000 */
[----:B------:R-:W-:Y:S01]  /*abc0*/  ISETP.NE.AND P1, PT, R19, RZ, PT ;  /* 0x000000ff1300720c */ /* 0x000fe20003f25270 */
[----:B------:R-:W-:-:S12]  /*abd0*/  BSSY B0, `(.L_x_95) ;  /* 0x0000081000007945 */ /* 0x000fd80003800000 */
[----:B------:R-:W-:Y:S05]  /*abe0*/  @!P1 BRA `(.L_x_96) ;  /* 0x0000000400fc9947 */ /* 0x000fea0003800000 */
[----:B------:R-:W2:Y:S02]  /*abf0*/  LDL.LU R2, [R1] ;  /* 0x0000000001027983 */ /* 0x000ea40000300800 */
[----:B--2---:R-:W-:-:S13]  /*ac00*/  ISETP.NE.AND P1, PT, R2, RZ, PT ;  /* 0x000000ff0200720c */ /* 0x004fda0003f25270 */
[----:B------:R-:W-:Y:S05]  /*ac10*/  @!P1 BRA `(.L_x_97) ;  /* 0x00000000004c9947 */ /* 0x000fea0003800000 */
[----:B------:R-:W0:Y:S01]  /*ac20*/  LDC R4, c[0x0][0x43c] ;  /* 0x00010f00ff047b82 */ /* 0x000e220000000800 */
[----:B------:R-:W-:Y:S01]  /*ac30*/  IMAD.MOV.U32 R5, RZ, RZ, R7 ;  /* 0x000000ffff057224 */ /* 0x000fe200078e0007 */
[----:B------:R-:W-:Y:S02]  /*ac40*/  ULDC.64 UR4, c[0x0][0x428] ;  /* 0x00010a0000047ab9 */ /* 0x000fe40000000a00 */
[----:B------:R-:W-:-:S04]  /*ac50*/  IMAD R18, R18, UR4, RZ ;  /* 0x0000000412127c24 */ /* 0x000fc8000f8e02ff */
[----:B------:R-:W-:Y:S01]  /*ac60*/  IMAD R9, R17, UR5, R18 ;  /* 0x0000000511097c24 */ /* 0x000fe2000f8e0212 */
[----:B0-----:R-:W-:-:S13]  /*ac70*/  ISETP.NE.AND P0, PT, R4, 0x1, PT ;  /* 0x000000010400780c */ /* 0x001fda0003f05270 */
[----:B------:R-:W0:Y:S02]  /*ac80*/  @P0 LDC.64 R2, c[0x0][0x440] ;  /* 0x00011000ff020b82 */ /* 0x000e240000000a00 */
[----:B0-----:R-:W-:-:S05]  /*ac90*/  @P0 IMAD.HI.U32 R2, R7, R2, RZ ;  /* 0x0000000207020227 */ /* 0x001fca00078e00ff */
[----:B------:R-:W-:-:S04]  /*aca0*/  @P0 SHF.R.U32.HI R5, RZ, R3, R2 ;  /* 0x00000003ff050219 */ /* 0x000fc80000011602 */
[--C-:B------:R-:W-:Y:S01]  /*acb0*/  SHF.R.S32.HI R3, RZ, 0x1f, R5.reuse ;  /* 0x0000001fff037819 */ /* 0x100fe20000011405 */
        /* <DEDUP_REMOVED lines=9> */
.L_x_97:
[----:B------:R-:W1:Y:S01]  /*ad50*/  S2R R2, SR_TID.X ;  /* 0x0000000000027919 */ /* 0x000e620000002100 */
[----:B------:R-:W-:Y:S01]  /*ad60*/  BSSY B1, `(.L_x_98) ;  /* 0x0000006000017945 */ /* 0x000fe20003800000 */
[----:B-1----:R-:W-:Y:S02]  /*ad70*/  LOP3.LUT R3, R2, 0x7f, RZ, 0xc0, !PT ;  /* 0x0000007f02037812 */ /* 0x002fe400078ec0ff */
[----:B------:R-:W-:Y:S02]  /*ad80*/  SHF.L.U32 R2, R0, 0x1f, RZ ;  /* 0x0000001f00027819 */ /* 0x000fe400000006ff */
[----:B------:R-:W-:Y:S02]  /*ad90*/  ISETP.NE.AND P1, PT, R3, RZ, PT ;  /* 0x000000ff0300720c */ /* 0x000fe40003f25270 */
[----:B------:R-:W1:Y:S02]  /*ada0*/  SYNCS.PHASECHK.TRANS64.TRYWAIT P0, [UR38+0x22848], R2 ;  /* 0x02284802ff0075a7 */ /* 0x000e640008000166 */
[----:B-1----:R-:W-:Y:S09]  /*adb0*/  @!P0 BRA `(.L_x_99) ;  /* 0x00000018002c8947 */ /* 0x002ff20003800000 */
.L_x_150:
[----:B------:R-:W-:Y:S05]  /*adc0*/  BSYNC B1 ;  /* 0x0000000000017941 */ /* 0x000fea0003800000 */
.L_x_98:
[----:B------:R-:W-:Y:S04]  /*add0*/  BSSY B1, `(.L_x_100) ;  /* 0x0000007000017945 */ /* 0x000fe80003800000 */
[----:B------:R-:W-:Y:S05]  /*ade0*/  @P1 BRA `(.L_x_101) ;  /* 0x0000000000141947 */ /* 0x000fea0003800000 */
[----:B------:R-:W-:Y:S01]  /*adf0*/  ISETP.NE.AND P0, PT, R10, RZ, PT ;  /* 0x000000ff0a00720c */ /* 0x000fe20003f05270 */
[----:B-1----:R-:W-:-:S04]  /*ae00*/  IMAD.MOV.U32 R3, RZ, RZ, 0x3000 ;  /* 0x00003000ff037424 */ /* 0x002fc800078e00ff */
[----:B------:R2:W-:Y:S08]  /*ae10*/  SYNCS.ARRIVE.TRANS64 RZ, [UR38+0x22838], R3 ;  /* 0x02283803ffff79a7 */ /* 0x0005f00008000026 */
[----:B--2---:R-:W-:Y:S05]  /*ae20*/  @!P0 BRA `(.L_x_101) ;  /* 0x0000000000048947 */ /* 0x004fea0003800000 */
[----:B------:R-:W-:Y:S01]  /*ae30*/  BPT.TRAP 0x1 ;  /* 0x000000040000795c */ /* 0x000fe20000300000 */
.L_x_101:
[----:B------:R-:W-:Y:S05]  /*ae40*/  BSYNC B1 ;  /* 0x0000000000017941 */ /* 0x000fea0003800000 */
.L_x_100:
[----:B------:R-:W-:Y:S01]  /*ae50*/  IMAD.MOV.U32 R4, RZ, RZ, RZ ;  /* 0x000000ffff047224 */ /* 0x000fe200078e00ff */
        /* <DEDUP_REMOVED lines=10> */
.L_x_102:
[----:B------:R-:W-:-:S13]  /*af00*/  @P0 ELECT P2, URZ, PT ;  /* 0x00000000003f082f */ /* 0x000fda0003840000 */
[----:B-----5:R-:W-:Y:S01]  /*af10*/  @P2 R2UR UR13, R16 ;  /* 0x00000000100d22ca */ /* 0x020fe200000e0000 */
[----:B------:R-:W-:Y:S01]  /*af20*/  UMOV UR12, UR36 ;  /* 0x00000024000c7c82 */ /* 0x000fe20008000000 */
[----:B------:R-:W-:Y:S02]  /*af30*/  @P2 R2UR UR11, R7 ;  /* 0x00000000070b22ca */ /* 0x000fe400000e0000 */
[----:B------:R-:W-:Y:S02]  /*af40*/  @P2 PLOP3.LUT P0, PT, P2, PT, PT, 0x8, 0x0 ;  /* 0x000000000000281c */ /* 0x000fe4000170e170 */
[----:B------:R-:W-:-:S09]  /*af50*/  PLOP3.LUT P2, PT, PT, PT, PT, 0x8, 0x0 ;  /* 0x000000000000781c */ /* 0x000fd20003f4e170 */
[----:B------:R2:W-:Y:S02]  /*af60*/  UTMALDG.4D [UR8], [UR4], desc[UR6] ;  /* 0x00000608040075b4 */ /* 0x0005e40008019000 */
[----:B--2---:R-:W-:Y:S05]  /*af70*/  @P0 BRA.U.ANY `(.L_x_102) ;  /* 0xfffffffd00e00947 */ /* 0x004fea000393ffff */
[----:B------:R-:W2:Y:S01]  /*af80*/  SYNCS.PHASECHK.TRANS64.TRYWAIT P0, [UR38+0x22868], R2 ;  /* 0x02286802ff0075a7 */ /* 0x000ea20008000166 */
[----:B------:R-:W-:Y:S04]  /*af90*/  BSSY B1, `(.L_x_103) ;  /* 0x0000002000017945 */ /* 0x000fe80003800000 */
[----:B--2---:R-:W-:Y:S05]  /*afa0*/  @!P0 BRA `(.L_x_104) ;  /* 0x0000001400c88947 */ /* 0x004fea0003800000 */
.L_x_151:
[----:B------:R-:W-:Y:S05]  /*afb0*/  BSYNC B1 ;  /* 0x0000000000017941 */ /* 0x000fea0003800000 */
.L_x_103:
[----:B------:R-:W-:Y:S01]  /*afc0*/  BSSY B1, `(.L_x_105) ;  /* 0x0000009000017945 */ /* 0x000fe20003800000 */
[----:B-1----:R-:W-:Y:S02]  /*afd0*/  IMAD.MOV.U32 R2, RZ, RZ, 0x0 ;  /* 0x00000000ff027424 */ /* 0x002fe400078e00ff */
[----:B------:R-:W-:Y:S01]  /*afe0*/  IMAD.MOV.U32 R3, RZ, RZ, 0x14f00000 ;  /* 0x14f00000ff037424 */ /* 0x000fe200078e00ff */
[----:B------:R-:W-:Y:S06]  /*aff0*/  @P1 BRA `(.L_x_106) ;  /* 0x0000000000141947 */ /* 0x000fec0003800000 */
[----:B------:R-:W-:Y:S01]  /*b000*/  ISETP.NE.AND P0, PT, R10, RZ, PT ;  /* 0x000000ff0a00720c */ /* 0x000fe20003f05270 */
[----:B------:R-:W-:-:S04]  /*b010*/  IMAD.MOV.U32 R5, RZ, RZ, 0xc000 ;  /* 0x0000c000ff057424 */ /* 0x000fc800078e00ff */
[----:B------:R1:W-:Y:S08]  /*b020*/  SYNCS.ARRIVE.TRANS64 RZ, [UR38+0x22858], R5 ;  /* 0x02285805ffff79a7 */ /* 0x0003f00008000026 */
[----:B-1----:R-:W-:Y:S05]  /*b030*/  @!P0 BRA `(.L_x_106) ;  /* 0x0000000000048947 */ /* 0x002fea0003800000 */
[----:B------:R-:W-:Y:S01]  /*b040*/  BPT.TRAP 0x1 ;  /* 0x000000040000795c */ /* 0x000fe20000300000 */
.L_x_106:
[----:B------:R-:W-:Y:S05]  /*b050*/  BSYNC B1 ;  /* 0x0000000000017941 */ /* 0x000fea0003800000 */
.L_x_105:
        /* <DEDUP_REMOVED lines=9> */
.L_x_107:
        /* <DEDUP_REMOVED lines=8> */
[----:B------:R-:W-:Y:S01]  /*b170*/  R2UR UR6, R2 ;  /* 0x00000000020672ca */ /* 0x000fe200000e0000 */
[----:B------:R-:W-:Y:S01]  /*b180*/  UIADD3 UR8, UR38, 0xf400, URZ ;  /* 0x0000f40026087890 */ /* 0x000fe2000fffe03f */
[----:B------:R-:W-:Y:S01]  /*b190*/  R2UR UR7, R3 ;  /* 0x00000000030772ca */ /* 0x000fe200000e0000 */
[----:B------:R-:W-:Y:S01]  /*b1a0*/  UMOV UR10, 0x40 ;  /* 0x00000040000a7882 */ /* 0x000fe20000000000 */
[----:B------:R-:W-:-:S13]  /*b1b0*/  PLOP3.LUT P0, PT, PT, PT, PT, 0x80, 0x0 ;  /* 0x000000000000781c */ /* 0x000fda0003f0f070 */
.L_x_108:
        /* <DEDUP_REMOVED lines=13> */
.L_x_109:
        /* <DEDUP_REMOVED lines=13> */
.L_x_110:
        /* <DEDUP_REMOVED lines=8> */
.L_x_96:
[----:B------:R-:W-:Y:S05]  /*b3e0*/  BSYNC B0 ;  /* 0x0000000000007941 */ /* 0x000fea0003800000 */
.L_x_95:
[----:B------:R-:W-:Y:S01]  /*b3f0*/  LOP3.LUT R0, R0, 0x1, RZ, 0x3c, !PT ;  /* 0x0000000100007812 */ /* 0x000fe200078e3cff */
[----:B------:R-:W-:Y:S01]  /*b400*/  IMAD.MOV.U32 R9, RZ, RZ, RZ ;  /* 0x000000ffff097224 */ /* 0x000fe200078e00ff */
[----:B------:R-:W-:-:S07]  /*b410*/  MOV R6, RZ ;  /* 0x000000ff00067202 */ /* 0x000fce0000000f00 */
.L_x_38:
[----:B------:R-:W1:Y:S01]  /*b420*/  S2R R3, SR_CgaCtaId ;  /* 0x0000000000037919 */ /* 0x000e620000008800 */
[----:B------:R-:W-:Y:S02]  /*b430*/  MOV R2, 0x400 ;  /* 0x0000040000027802 */ /* 0x000fe40000000f00 */
[----:B------:R-:W-:Y:S02]  /*b440*/  SHF.L.U32 R9, R9, 0x1f, RZ ;  /* 0x0000001f09097819 */ /* 0x000fe400000006ff */
[----:B-1----:R-:W-:-:S04]  /*b450*/  LEA R2, R3, R2, 0x18 ;  /* 0x0000000203027211 */ /* 0x002fc800078ec0ff */
[----:B------:R-:W1:Y:S02]  /*b460*/  SYNCS.PHASECHK.TRANS64.TRYWAIT P0, [R2+URZ+0x22820], R9 ;  /* 0x02282009020075a7 */ /* 0x000e64000800017f */
[----:B-1----:R-:W-:Y:S05]  /*b470*/  @!P0 BRA `(.L_x_111) ;  /* 0x0000001000ac8947 */ /* 0x002fea0003800000 */
.L_x_152:
[----:B------:R-:W-:-:S03]  /*b480*/  UMOV UR4, 0xffffffff ;  /* 0xffffffff00047882 */ /* 0x000fc60000000000 */
[----:B------:R-:W-:Y:S05]  /*b490*/  BRA.DIV UR4, `(.L_x_112) ;  /* 0x0000001204b87947 */ /* 0x000fea000b800000 */
[----:B------:R-:W2:Y:S02]  /*b4a0*/  S2R R3, SR_TID.X ;  /* 0x0000000000037919 */ /* 0x000ea40000002100 */
[----:B--2---:R-:W-:-:S04]  /*b4b0*/  SHF.R.U32.HI R3, RZ, 0x5, R3 ;  /* 0x00000005ff037819 */ /* 0x004fc80000011603 */
[----:B------:R-:W-:-:S05]  /*b4c0*/  LOP3.LUT R3, R3, 0x3, RZ, 0xc0, !PT ;  /* 0x0000000303037812 */ /* 0x000fca00078ec0ff */
[----:B------:R2:W3:Y:S02]  /*b4d0*/  SHFL.IDX PT, R14, R3, RZ, 0x1f ;  /* 0x00001fff030e7589 */ /* 0x0004e400000e0000 */
.L_x_155:
[----:B---3--:R-:W-:-:S13]  /*b4e0*/  ISETP.NE.AND P0, PT, R14, RZ, PT ;  /* 0x000000ff0e00720c */ /* 0x008fda0003f05270 */
[----:B------:R-:W-:Y:S05]  /*b4f0*/  @P0 BRA `(.L_x_10) ;  /* 0x0000000000880947 */ /* 0x000fea0003800000 */
[----:B------:R-:W-:-:S03]  /*b500*/  UMOV UR4, 0xffffffff ;  /* 0xffffffff00047882 */ /* 0x000fc60000000000 */
[----:B------:R-:W-:Y:S05]  /*b510*/  BRA.DIV UR4, `(.L_x_113) ;  /* 0x0000001204cc7947 */ /* 0x000fea000b800000 */
[----:B------:R-:W-:-:S13]  /*b520*/  ELECT P6, URZ, PT ;  /* 0x00000000003f782f */ /* 0x000fda00038c0000 */
.L_x_158:
[----:B------:R-:W-:Y:S05]  /*b530*/  @!P6 BRA `(.L_x_10) ;  /* 0x000000000078e947 */ /* 0x000fea0003800000 */
[----:B------:R-:W-:-:S06]  /*b540*/  ULOP3.LUT UR4, UR42, 0x2, URZ, 0xfc, !UPT ;  /* 0x000000022a047892 */ /* 0x000fcc000f8efc3f */
[----:B--2---:R-:W-:-:S05]  /*b550*/  IMAD.U32 R3, RZ, RZ, UR4 ;  /* 0x00000004ff037e24 */ /* 0x004fca000f8e00ff */
[----:B------:R-:W-:-:S13]  /*b560*/  ISETP.NE.AND P2, PT, R3, 0x3, PT ;  /* 0x000000030300780c */ /* 0x000fda0003f45270 */
[----:B------:R-:W-:Y:S05]  /*b570*/  @!P2 BRA `(.L_x_114) ;  /* 0x000000000004a947 */ /* 0x000fea0003800000 */
[----:B------:R-:W-:Y:S01]  /*b580*/  BPT.TRAP 0x1 ;  /* 0x000000040000795c */ /* 0x000fe20000300000 */
.L_x_114:
[----:B------:R-:W-:Y:S01]  /*b590*/  VIADD R8, R2, 0x22840 ;  /* 0x0002284002087836 */ /* 0x000fe20000000000 */
[----:B------:R-:W-:Y:S01]  /*b5a0*/  SHF.L.U32 R4, R0, 0x1f, RZ ;  /* 0x0000001f00047819 */ /* 0x000fe200000006ff */
[C---:B------:R-:W-:Y:S02]  /*b5b0*/  VIADD R3, R6.reuse, 0x1 ;  /* 0x0000000106037836 */ /* 0x040fe40000000000 */
[----:B------:R-:W-:-:S03]  /*b5c0*/  IMAD R7, R6, 0x8, R8 ;  /* 0x0000000806077824 */ /* 0x000fc600078e0208 */
[C---:B------:R-:W-:Y:S01]  /*b5d0*/  ISETP.NE.AND P1, PT, R3.reuse, 0x2, PT ;  /* 0x000000020300780c */ /* 0x040fe20003f25270 */
[----:B------:R-:W2:Y:S03]  /*b5e0*/  SYNCS.PHASECHK.TRANS64.TRYWAIT P0, [R7+URZ], R4 ;  /* 0x00000004070075a7 */ /* 0x000ea6000800017f */
[----:B------:R-:W-:Y:S02]  /*b5f0*/  SEL R5, RZ, 0x1, P1 ;  /* 0x00000001ff057807 */ /* 0x000fe40000800000 */
[----:B------:R-:W-:Y:S02]  /*b600*/  SEL R3, R3, RZ, P1 ;  /* 0x000000ff03037207 */ /* 0x000fe40000800000 */
[----:B------:R-:W-:-:S03]  /*b610*/  LOP3.LUT R0, R0, R5, RZ, 0x3c, !PT ;  /* 0x0000000500007212 */ /* 0x000fc600078e3cff */
[----:B------:R-:W-:Y:S01]  /*b620*/  IMAD R5, R3, 0x8, R8 ;  /* 0x0000000803057824 */ /* 0x000fe200078e0208 */
[----:B------:R-:W-:Y:S01]  /*b630*/  SHF.L.U32 R0, R0, 0x1f, RZ ;  /* 0x0000001f00007819 */ /* 0x000fe200000006ff */
[----:B--2---:R-:W-:Y:S06]  /*b640*/  @!P0 BRA `(.L_x_115) ;  /* 0x0000001000a08947 */ /* 0x004fec0003800000 */
.L_x_159:
[----:B------:R-:W3:Y:S02]  /*b650*/  SYNCS.PHASECHK.TRANS64.TRYWAIT P0, [R5+URZ], R0 ;  /* 0x00000000050075a7 */ /* 0x000ee4000800017f */
[----:B---3--:R-:W-:Y:S05]  /*b660*/  @!P0 BRA `(.L_x_116) ;  /* 0x0000001000ac8947 */ /* 0x008fea0003800000 */
.L_x_160:
[----:B------:R-:W-:Y:S05]  /*b670*/  @!P2 BRA `(.L_x_117) ;  /* 0x000000000004a947 */ /* 0x000fea0003800000 */
[----:B------:R-:W-:Y:S01]  /*b680*/  BPT.TRAP 0x1 ;  /* 0x000000040000795c */ /* 0x000fe20000300000 */
.L_x_117:
[----:B-1----:R-:W-:-:S04]  /*b690*/  VIADD R2, R2, 0x22860 ;  /* 0x0002286002027836 */ /* 0x002fc80000000000 */
[----:B---3--:R-:W-:-:S04]  /*b6a0*/  IMAD R5, R6, 0x8, R2 ;  /* 0x0000000806057824 */ /* 0x008fc800078e0202 */
[----:B------:R-:W1:Y:S02]  /*b6b0*/  SYNCS.PHASECHK.TRANS64.TRYWAIT P0, [R5+URZ], R4 ;  /* 0x00000004050075a7 */ /* 0x000e64000800017f */
[----:B-1----:R-:W-:Y:S05]  /*b6c0*/  @!P0 BRA `(.L_x_118) ;  /* 0x0000001000a88947 */ /* 0x002fea0003800000 */
.L_x_161:
[----:B------:R-:W-:-:S07]  /*b6d0*/  IMAD R3, R3, 0x8, R2 ;  /* 0x0000000803037824 */ /* 0x000fce00078e0202 */
.L_x_119:
[----:B---3--:R3:W4:Y:S02]  /*b6e0*/  SYNCS.PHASECHK.TRANS64.TRYWAIT P0, [R3+URZ], R0 ;  /* 0x00000000030075a7 */ /* 0x008724000800017f */
[----:B----4-:R-:W-:Y:S05]  /*b6f0*/  @!P0 NANOSLEEP.SYNCS 0x989680 ;  /* 0x009896800000895d */ /* 0x010fea0003900000 */
[----:B------:R-:W4:Y:S02]  /*b700*/  @!P0 SYNCS.PHASECHK.TRANS64 P0, [R3+URZ], R0 ;  /* 0x00000000030085a7 */ /* 0x000f24000800007f */
[----:B----4-:R-:W-:Y:S05]  /*b710*/  @!P0 BRA `(.L_x_119) ;  /* 0xfffffffc00f08947 */ /* 0x010fea000383ffff */
.L_x_10:
[----:B------:R-:W-:Y:S05]  /*b720*/  BSYNC B6 ;  /* 0x0000000000067941 */ /* 0x000fea0003800000 */
.L_x_7:
[----:B------:R-:W-:Y:S05]  /*b730*/  EXIT ;  /* 0x000000000000794d */ /* 0x000fea0003800000 */
.L_x_14:
[----:B0-----:R-:W-:-:S04]  /*b740*/  MOV R3, UR38 ;  /* 0x0000002600037c02 */ /* 0x001fc80008000f00 */
[----:B------:R0:W1:Y:S03]  /*b750*/  SYNCS.PHASECHK.TRANS64.TRYWAIT P0, [R3+URZ+0x22800], R8 ;  /* 0x02280008030075a7 */ /* 0x000066000800017f */
[----:B-1----:R-:W-:Y:S05]  /*b760*/  @!P0 NANOSLEEP.SYNCS 0x989680 ;  /* 0x009896800000895d */ /* 0x002fea0003900000 */
[----:B------:R-:W1:Y:S02]  /*b770*/  @!P0 SYNCS.PHASECHK.TRANS64 P0, [R3+URZ+0x22800], R8 ;  /* 0x02280008030085a7 */ /* 0x000e64000800007f */
[----:B-1----:R-:W-:Y:S05]  /*b780*/  @!P0 BRA `(.L_x_14) ;  /* 0xfffffffc00ec8947 */ /* 0x002fea000383ffff */
[----:B------:R-:W-:Y:S05]  /*b790*/  BRA `(.L_x_120) ;  /* 0xffffff5c00647947 */ /* 0x000fea000383ffff */
.L_x_18:
[----:B0-----:R-:W-:-:S04]  /*b7a0*/  IMAD.U32 R3, RZ, RZ, UR38 ;  /* 0x00000026ff037e24 */ /* 0x001fc8000f8e00ff */
[----:B------:R0:W2:Y:S03]  /*b7b0*/  SYNCS.PHASECHK.TRANS64.TRYWAIT P1, [R3+URZ+0x22830], R8 ;  /* 0x02283008030075a7 */ /* 0x0000a6000802017f */
[----:B--2---:R-:W-:Y:S05]  /*b7c0*/  @!P1 NANOSLEEP.SYNCS 0x989680 ;  /* 0x009896800000995d */ /* 0x004fea0003900000 */
[----:B------:R-:W2:Y:S02]  /*b7d0*/  @!P1 SYNCS.PHASECHK.TRANS64 P1, [R3+URZ+0x22830], R8 ;  /* 0x02283008030095a7 */ /* 0x000ea4000802007f */
[----:B--2---:R-:W-:Y:S05]  /*b7e0*/  @!P1 BRA `(.L_x_18) ;  /* 0xfffffffc00ec9947 */ /* 0x004fea000383ffff */
[----:B------:R-:W-:Y:S05]  /*b7f0*/  BRA `(.L_x_17) ;  /* 0xffffff5c00807947 */ /* 0x000fea000383ffff */
.L_x_22:
[----:B--2---:R2:W3:Y:S02]  /*b800*/  SYNCS.PHASECHK.TRANS64.TRYWAIT P2, [R9+URZ+0x22850], R8 ;  /* 0x02285008090075a7 */ /* 0x0044e4000804017f */
[----:B---3--:R-:W-:Y:S05]  /*b810*/  @!P2 NANOSLEEP.SYNCS 0x989680 ;  /* 0x009896800000a95d */ /* 0x008fea0003900000 */
[----:B------:R-:W3:Y:S02]  /*b820*/  @!P2 SYNCS.PHASECHK.TRANS64 P2, [R9+URZ+0x22850], R8 ;  /* 0x022850080900a5a7 */ /* 0x000ee4000804007f */
[----:B---3--:R-:W-:Y:S05]  /*b830*/  @!P2 BRA `(.L_x_22) ;  /* 0xfffffffc00f0a947 */ /* 0x008fea000383ffff */
[----:B------:R-:W-:Y:S05]  /*b840*/  BRA `(.L_x_21) ;  /* 0xffffff7400107947 */ /* 0x000fea000383ffff */
.L_x_27:
[----:B0-----:R-:W-:Y:S02]  /*b850*/  IMAD.U32 R3, RZ, RZ, UR26 ;  /* 0x0000001aff037e24 */ /* 0x001fe4000f8e00ff */
[----:B------:R-:W-:-:S04]  /*b860*/  IMAD.U32 R4, RZ, RZ, UR25 ;  /* 0x00000019ff047e24 */ /* 0x000fc8000f8e00ff */
[----:B------:R0:W1:Y:S03]  /*b870*/  SYNCS.PHASECHK.TRANS64.TRYWAIT P3, [R3+URZ+0x22830], R4 ;  /* 0x02283004030075a7 */ /* 0x000066000806017f */
[----:B-1----:R-:W-:Y:S05]  /*b880*/  @!P3 NANOSLEEP.SYNCS 0x989680 ;  /* 0x009896800000b95d */ /* 0x002fea0003900000 */
[----:B------:R-:W1:Y:S02]  /*b890*/  @!P3 SYNCS.PHASECHK.TRANS64 P3, [R3+URZ+0x22830], R4 ;  /* 0x022830040300b5a7 */ /* 0x000e64000806007f */
[----:B-1----:R-:W-:Y:S05]  /*b8a0*/  @!P3 BRA `(.L_x_27) ;  /* 0xfffffffc00e8b947 */ /* 0x002fea000383ffff */
[----:B------:R-:W-:Y:S05]  /*b8b0*/  BRA `(.L_x_26) ;  /* 0xffffff7800307947 */ /* 0x000fea000383ffff */
.L_x_31:
[----:B0-----:R-:W-:-:S04]  /*b8c0*/  IMAD.U32 R8, RZ, RZ, UR25 ;  /* 0x00000019ff087e24 */ /* 0x001fc8000f8e00ff */
[----:B------:R0:W1:Y:S03]  /*b8d0*/  SYNCS.PHASECHK.TRANS64.TRYWAIT P3, [R179+URZ+0x22850], R8 ;  /* 0x02285008b30075a7 */ /* 0x000066000806017f */
[----:B-1----:R-:W-:Y:S05]  /*b8e0*/  @!P3 NANOSLEEP.SYNCS 0x989680 ;  /* 0x009896800000b95d */ /* 0x002fea0003900000 */
[----:B------:R-:W1:Y:S02]  /*b8f0*/  @!P3 SYNCS.PHASECHK.TRANS64 P3, [R179+URZ+0x22850], R8 ;  /* 0x02285008b300b5a7 */ /* 0x000e64000806007f */
[----:B-1----:R-:W-:Y:S05]  /*b900*/  @!P3 BRA `(.L_x_31) ;  /* 0xfffffffc00ecb947 */ /* 0x002fea000383ffff */
[----:B------:R-:W-:Y:S05]  /*b910*/  BRA `(.L_x_30) ;  /* 0xffffff9000487947 */ /* 0x000fea000383ffff */
.L_x_43:
[----:B------:R-:W-:Y:S02]  /*b920*/  IMAD.MOV.U32 R13, RZ, RZ, R19 ;  /* 0x000000ffff0d7224 */ /* 0x000fe400078e0013 */
[----:B------:R-:W-:Y:S02]  /*b930*/  IMAD.MOV.U32 R12, RZ, RZ, RZ ;  /* 0x000000ffff0c7224 */ /* 0x000fe400078e00ff */
[----:B------:R-:W-:Y:S02]  /*b940*/  IMAD.MOV.U32 R11, RZ, RZ, 0x1f ;  /* 0x0000001fff0b7424 */ /* 0x000fe400078e00ff */
[----:B------:R-:W-:-:S07]  /*b950*/  IMAD.MOV.U32 R15, RZ, RZ, -0x1 ;  /* 0xffffffffff0f7424 */ /* 0x000fce00078e00ff */
[----:B------:R-:W-:Y:S05]  /*b960*/  WARPSYNC.COLLECTIVE R15, `(.L_x_121) ;  /* 0x000000000f087348 */ /* 0x000fea0003c00000 */
[----:B------:R0:W1:Y:S02]  /*b970*/  SHFL.IDX P6, R14, R13, R12, R11 ;  /* 0x0000000c0d0e7389 */ /* 0x00006400000c000b */
[----:B01----:R-:W-:Y:S01]  /*b980*/  ENDCOLLECTIVE ;  /* 0x000000000000791b */ /* 0x003fe20003800000 */
.L_x_121:
[----:B------:R-:W-:Y:S05]  /*b990*/  BRA `(.L_x_122) ;  /* 0xffffffcc00247947 */ /* 0x000fea000383ffff */
.L_x_45:
[----:B------:R-:W-:Y:S01]  /*b9a0*/  BSSY B0, `(.L_x_123) ;  /* 0x0000006000007945 */ /* 0x000fe20003800000 */
[----:B------:R-:W-:-:S07]  /*b9b0*/  IMAD.MOV.U32 R15, RZ, RZ, -0x1 ;  /* 0xffffffffff0f7424 */ /* 0x000fce00078e00ff */
[----:B------:R-:W-:Y:S05]  /*b9c0*/  WARPSYNC.COLLECTIVE R15, `(.L_x_124) ;  /* 0x000000000f0c7348 */ /* 0x000fea0003c00000 */
[----:B------:R-:W-:Y:S02]  /*b9d0*/  ELECT P6, UR62, PT ;  /* 0x00000000003e782f */ /* 0x000fe400038c0000 */
[----:B------:R-:W-:Y:S01]  /*b9e0*/  MOV R14, UR62 ;  /* 0x0000003e000e7c02 */ /* 0x000fe20008000f00 */
[----:B------:R-:W-:Y:S10]  /*b9f0*/  ENDCOLLECTIVE ;  /* 0x000000000000791b */ /* 0x000ff40003800000 */
.L_x_124:
[----:B------:R-:W-:Y:S05]  /*ba00*/  BSYNC B0 ;  /* 0x0000000000007941 */ /* 0x000fea0003800000 */
.L_x_123:
[----:B------:R-:W-:Y:S05]  /*ba10*/  BRA `(.L_x_125) ;  /* 0xffffffcc00247947 */ /* 0x000fea000383ffff */
.L_x_47:
[----:B0-----:R-:W-:-:S04]  /*ba20*/  MOV R3, UR38 ;  /* 0x0000002600037c02 */ /* 0x001fc80008000f00 */
[----:B------:R0:W1:Y:S03]  /*ba30*/  SYNCS.PHASECHK.TRANS64.TRYWAIT P0, [R3+URZ+0x22840], R0 ;  /* 0x02284000030075a7 */ /* 0x000066000800017f */
[----:B-1----:R-:W-:Y:S05]  /*ba40*/  @!P0 NANOSLEEP.SYNCS 0x989680 ;  /* 0x009896800000895d */ /* 0x002fea0003900000 */
[----:B------:R-:W1:Y:S02]  /*ba50*/  @!P0 SYNCS.PHASECHK.TRANS64 P0, [R3+URZ+0x22840], R0 ;  /* 0x02284000030085a7 */ /* 0x000e64000800007f */
[----:B-1----:R-:W-:Y:S05]  /*ba60*/  @!P0 BRA `(.L_x_47) ;  /* 0xfffffffc00ec8947 */ /* 0x002fea000383ffff */
[----:B------:R-:W-:Y:S05]  /*ba70*/  BRA `(.L_x_126) ;  /* 0xffffffcc00847947 */ /* 0x000fea000383ffff */
.L_x_50:
[----:B------:R-:W-:Y:S02]  /*ba80*/  IMAD.MOV.U32 R13, RZ, RZ, R5 ;  /* 0x000000ffff0d7224 */ /* 0x000fe400078e0005 */
[----:B------:R-:W-:Y:S02]  /*ba90*/  IMAD.MOV.U32 R12, RZ, RZ, RZ ;  /* 0x000000ffff0c7224 */ /* 0x000fe400078e00ff */
[----:B------:R-:W-:Y:S02]  /*baa0*/  IMAD.MOV.U32 R11, RZ, RZ, 0x181f ;  /* 0x0000181fff0b7424 */ /* 0x000fe400078e00ff */
[----:B------:R-:W-:Y:S02]  /*bab0*/  IMAD.MOV.U32 R15, RZ, RZ, -0x1 ;  /* 0xffffffffff0f7424 */ /* 0x000fe400078e00ff */
[----:B------:R-:W-:-:S07]  /*bac0*/  IMAD R7, R10, 0x80, R7 ;  /* 0x000000800a077824 */ /* 0x000fce00078e0207 */
[----:B------:R-:W-:Y:S05]  /*bad0*/  WARPSYNC.COLLECTIVE R15, `(.L_x_127) ;  /* 0x000000000f087348 */ /* 0x000fea0003c00000 */
[----:B------:R0:W1:Y:S02]  /*bae0*/  SHFL.IDX P6, R14, R13, R12, R11 ;  /* 0x0000000c0d0e7389 */ /* 0x00006400000c000b */
[----:B01----:R-:W-:Y:S01]  /*baf0*/  ENDCOLLECTIVE ;  /* 0x000000000000791b */ /* 0x003fe20003800000 */
.L_x_127:
[----:B------:R-:W-:Y:S01]  /*bb00*/  IADD3 R21, R7, 0x10, RZ ;  /* 0x0000001007157810 */ /* 0x000fe20007ffe0ff */
[----:B------:R-:W-:Y:S02]  /*bb10*/  IMAD.MOV.U32 R13, RZ, RZ, R0 ;  /* 0x000000ffff0d7224 */ /* 0x000fe400078e0000 */
[----:B------:R-:W-:-:S07]  /*bb20*/  IMAD.MOV.U32 R2, RZ, RZ, R14 ;  /* 0x000000ffff027224 */ /* 0x000fce00078e000e */
[----:B------:R-:W-:Y:S05]  /*bb30*/  WARPSYNC.COLLECTIVE R15, `(.L_x_128) ;  /* 0x000000000f087348 */ /* 0x000fea0003c00000 */
[----:B------:R0:W1:Y:S02]  /*bb40*/  SHFL.IDX P6, R14, R13, R12, R11 ;  /* 0x0000000c0d0e7389 */ /* 0x00006400000c000b */
[----:B01----:R-:W-:Y:S01]  /*bb50*/  ENDCOLLECTIVE ;  /* 0x000000000000791b */ /* 0x003fe20003800000 */
.L_x_128:
[----:B------:R-:W-:Y:S02]  /*bb60*/  ULDC UR4, c[0x0][0x288] ;  /* 0x0000a20000047ab9 */ /* 0x000fe40000000800 */
[----:B------:R-:W-:-:S05]  /*bb70*/  IMAD R4, R4, UR4, RZ ;  /* 0x0000000404047c24 */ /* 0x000fca000f8e02ff */
[----:B------:R-:W-:Y:S01]  /*bb80*/  ISETP.GE.AND P1, PT, R7, R4, PT ;  /* 0x000000040700720c */ /* 0x000fe20003f26270 */
[----:B------:R-:W-:Y:S02]  /*bb90*/  IMAD.MOV.U32 R13, RZ, RZ, R5 ;  /* 0x000000ffff0d7224 */ /* 0x000fe400078e0005 */
[----:B------:R-:W-:-:S10]  /*bba0*/  IMAD.MOV.U32 R12, RZ, RZ, 0x1 ;  /* 0x00000001ff0c7424 */ /* 0x000fd400078e00ff */
[----:B------:R-:W-:Y:S02]  /*bbb0*/  @!P1 LEA R9, R6, UR38, 0x1 ;  /* 0x0000002606099c11 */ /* 0x000fe4000f8e08ff */
[----:B------:R-:W-:-:S05]  /*bbc0*/  @!P1 LEA R14, P2, R8, R14, 0x1 ;  /* 0x0000000e080e9211 */ /* 0x000fca00078408ff */
[----:B------:R-:W-:Y:S02]  /*bbd0*/  @!P1 IMAD.X R3, RZ, RZ, R2, P2 ;  /* 0x000000ffff039224 */ /* 0x000fe400010e0602 */
[----:B------:R-:W-:-:S07]  /*bbe0*/  @!P1 IMAD.MOV.U32 R2, RZ, RZ, R14 ;  /* 0x000000ffff029224 */ /* 0x000fce00078e000e */
[----:B------:R-:W-:Y:S05]  /*bbf0*/  WARPSYNC.COLLECTIVE R15, `(.L_x_129) ;  /* 0x000000000f087348 */ /* 0x000fea0003c00000 */
[----:B------:R0:W1:Y:S02]  /*bc00*/  SHFL.IDX P6, R14, R13, R12, R11 ;  /* 0x0000000c0d0e7389 */ /* 0x00006400000c000b */
[----:B01----:R-:W-:Y:S01]  /*bc10*/  ENDCOLLECTIVE ;  /* 0x000000000000791b */ /* 0x003fe20003800000 */
.L_x_129:
[----:B------:R-:W-:Y:S01]  /*bc20*/  @!PT LDS RZ, [RZ] ;  /* 0x00000000fffff984 */ /* 0x000fe20000000800 */
[----:B------:R-:W-:Y:S01]  /*bc30*/  @!PT LDS RZ, [RZ] ;  /* 0x00000000fffff984 */ /* 0x000fe20000000800 */
[----:B------:R-:W-:Y:S01]  /*bc40*/  @!PT LDS RZ, [RZ] ;  /* 0x00000000fffff984 */ /* 0x000fe20000000800 */
[----:B------:R0:W-:Y:S01]  /*bc50*/  @!P1 LDGSTS.E.BYPASS.LTC128B.128 [R9+0x18400], desc[UR44][R2.64], !P0 ;  /* 0x1840000002099fae */ /* 0x0001e2000c101d6c */
[----:B------:R-:W-:Y:S01]  /*bc60*/  ISETP.GE.AND P1, PT, R21, R4, PT ;  /* 0x000000041500720c */ /* 0x000fe20003f26270 */
[----:B------:R-:W-:Y:S02]  /*bc70*/  IMAD.MOV.U32 R13, RZ, RZ, R0 ;  /* 0x000000ffff0d7224 */ /* 0x000fe400078e0000 */
[----:B0-----:R-:W-:-:S10]  /*bc80*/  VIADD R9, R7, 0x20 ;  /* 0x0000002007097836 */ /* 0x001fd40000000000 */
[----:B------:R-:W-:Y:S01]  /*bc90*/  @!P1 LEA R21, R6, UR38, 0x1 ;  /* 0x0000002606159c11 */ /* 0x000fe2000f8e08ff */
[----:B------:R-:W-:-:S07]  /*bca0*/  IMAD.MOV.U32 R2, RZ, RZ, R14 ;  /* 0x000000ffff027224 */ /* 0x000fce00078e000e */
[----:B------:R-:W-:Y:S05]  /*bcb0*/  WARPSYNC.COLLECTIVE R15, `(.L_x_130) ;  /* 0x000000000f087348 */ /* 0x000fea0003c00000 */
[----:B------:R0:W1:Y:S02]  /*bcc0*/  SHFL.IDX P6, R14, R13, R12, R11 ;  /* 0x0000000c0d0e7389 */ /* 0x00006400000c000b */
[----:B01----:R-:W-:Y:S01]  /*bcd0*/  ENDCOLLECTIVE ;  /* 0x000000000000791b */ /* 0x003fe20003800000 */
.L_x_130:
[----:B------:R-:W-:Y:S02]  /*bce0*/  IMAD.MOV.U32 R13, RZ, RZ, R5 ;  /* 0x000000ffff0d7224 */ /* 0x000fe400078e0005 */
[----:B------:R-:W-:Y:S01]  /*bcf0*/  IMAD.MOV.U32 R12, RZ, RZ, 0x2 ;  /* 0x00000002ff0c7424 */ /* 0x000fe200078e00ff */
[----:B------:R-:W-:-:S05]  /*bd00*/  @!P1 LEA R14, P2, R8, R14, 0x1 ;  /* 0x0000000e080e9211 */ /* 0x000fca00078408ff */
[----:B------:R-:W-:Y:S02]  /*bd10*/  @!P1 IMAD.X R3, RZ, RZ, R2, P2 ;  /* 0x000000ffff039224 */ /* 0x000fe400010e0602 */
[----:B------:R-:W-:-:S07]  /*bd20*/  @!P1 IMAD.MOV.U32 R2, RZ, RZ, R14 ;  /* 0x000000ffff029224 */ /* 0x000fce00078e000e */
[----:B------:R-:W-:Y:S05]  /*bd30*/  WARPSYNC.COLLECTIVE R15, `(.L_x_131) ;  /* 0x000000000f087348 */ /* 0x000fea0003c00000 */
[----:B------:R0:W1:Y:S02]  /*bd40*/  SHFL.IDX P6, R14, R13, R12, R11 ;  /* 0x0000000c0d0e7389 */ /* 0x00006400000c000b */
[----:B01----:R-:W-:Y:S01]  /*bd50*/  ENDCOLLECTIVE ;  /* 0x000000000000791b */ /* 0x003fe20003800000 */
.L_x_131:
[----:B------:R-:W-:Y:S01]  /*bd60*/  @!PT LDS RZ, [RZ] ;  /* 0x00000000fffff984 */ /* 0x000fe20000000800 */
[----:B------:R-:W-:Y:S01]  /*bd70*/  @!PT LDS RZ, [RZ] ;  /* 0x00000000fffff984 */ /* 0x000fe20000000800 */
[----:B------:R-:W-:Y:S01]  /*bd80*/  @!PT LDS RZ, [RZ] ;  /* 0x00000000fffff984 */ /* 0x000fe20000000800 */
[----:B------:R0:W-:Y:S01]  /*bd90*/  @!P1 LDGSTS.E.BYPASS.LTC128B.128 [R21+0x18c00], desc[UR44][R2.64], !P0 ;  /* 0x18c0000002159fae */ /* 0x0001e2000c101d6c */
[----:B------:R-:W-:Y:S01]  /*bda0*/  ISETP.GE.AND P1, PT, R9, R4, PT ;  /* 0x000000040900720c */ /* 0x000fe20003f26270 */
[----:B------:R-:W-:Y:S02]  /*bdb0*/  IMAD.MOV.U32 R13, RZ, RZ, R0 ;  /* 0x000000ffff0d7224 */ /* 0x000fe400078e0000 */
[----:B0-----:R-:W-:-:S10]  /*bdc0*/  VIADD R21, R7, 0x30 ;  /* 0x0000003007157836 */ /* 0x001fd40000000000 */
[----:B------:R-:W-:Y:S02]  /*bdd0*/  @!P1 LEA R9, R6, UR38, 0x1 ;  /* 0x0000002606099c11 */ /* 0x000fe4000f8e08ff */
[----:B------:R-:W-:-:S07]  /*bde0*/  MOV R2, R14 ;  /* 0x0000000e00027202 */ /* 0x000fce0000000f00 */
[----:B------:R-:W-:Y:S05]  /*bdf0*/  WARPSYNC.COLLECTIVE R15, `(.L_x_132) ;  /* 0x000000000f087348 */ /* 0x000fea0003c00000 */
[----:B------:R0:W1:Y:S02]  /*be00*/  SHFL.IDX P6, R14, R13, R12, R11 ;  /* 0x0000000c0d0e7389 */ /* 0x00006400000c000b */
[----:B01----:R-:W-:Y:S01]  /*be10*/  ENDCOLLECTIVE ;  /* 0x000000000000791b */ /* 0x003fe20003800000 */
.L_x_132:
        /* <DEDUP_REMOVED lines=8> */
.L_x_133:
        /* <DEDUP_REMOVED lines=12> */
.L_x_134:
[----:B------:R-:W-:Y:S02]  /*bf60*/  IMAD.MOV.U32 R13, RZ, RZ, R5 ;  /* 0x000000ffff0d7224 */ /* 0x000fe400078e0005 */
[----:B------:R-:W-:Y:S01]  /*bf70*/  IMAD.MOV.U32 R12, RZ, RZ, 0x4 ;  /* 0x00000004ff0c7424 */ /* 0x000fe200078e00ff */
[----:B------:R-:W-:-:S05]  /*bf80*/  @!P1 LEA R14, P2, R8, R14, 0x1 ;  /* 0x0000000e080e9211 */ /* 0x000fca00078408ff */
[----:B------:R-:W-:Y:S01]  /*bf90*/  @!P1 IMAD.X R3, RZ, RZ, R2, P2 ;  /* 0x000000ffff039224 */ /* 0x000fe200010e0602 */
[----:B------:R-:W-:-:S07]  /*bfa0*/  @!P1 MOV R2, R14 ;  /* 0x0000000e00029202 */ /* 0x000fce0000000f00 */
[----:B------:R-:W-:Y:S05]  /*bfb0*/  WARPSYNC.COLLECTIVE R15, `(.L_x_135) ;  /* 0x000000000f087348 */ /* 0x000fea0003c00000 */
[----:B------:R0:W1:Y:S02]  /*bfc0*/  SHFL.IDX P6, R14, R13, R12, R11 ;  /* 0x0000000c0d0e7389 */ /* 0x00006400000c000b */
[----:B01----:R-:W-:Y:S01]  /*bfd0*/  ENDCOLLECTIVE ;  /* 0x000000000000791b */ /* 0x003fe20003800000 */
.L_x_135:
        /* <DEDUP_REMOVED lines=12> */
.L_x_136:
[----:B------:R-:W-:Y:S01]  /*c0a0*/  IMAD.MOV.U32 R13, RZ, RZ, R5 ;  /* 0x000000ffff0d7224 */ /* 0x000fe200078e0005 */
[----:B------:R-:W-:Y:S02]  /*c0b0*/  MOV R12, 0x5 ;  /* 0x00000005000c7802 */ /* 0x000fe40000000f00 */
[----:B------:R-:W-:-:S05]  /*c0c0*/  @!P1 LEA R14, P2, R8, R14, 0x1 ;  /* 0x0000000e080e9211 */ /* 0x000fca00078408ff */
[----:B------:R-:W-:Y:S02]  /*c0d0*/  @!P1 IMAD.X R3, RZ, RZ, R2, P2 ;  /* 0x000000ffff039224 */ /* 0x000fe400010e0602 */
[----:B------:R-:W-:-:S07]  /*c0e0*/  @!P1 IMAD.MOV.U32 R2, RZ, RZ, R14 ;  /* 0x000000ffff029224 */ /* 0x000fce00078e000e */
[----:B------:R-:W-:Y:S05]  /*c0f0*/  WARPSYNC.COLLECTIVE R15, `(.L_x_137) ;  /* 0x000000000f087348 */ /* 0x000fea0003c00000 */
[----:B------:R0:W1:Y:S02]  /*c100*/  SHFL.IDX P6, R14, R13, R12, R11 ;  /* 0x0000000c0d0e7389 */ /* 0x00006400000c000b */
[----:B01----:R-:W-:Y:S01]  /*c110*/  ENDCOLLECTIVE ;  /* 0x000000000000791b */ /* 0x003fe20003800000 */
.L_x_137:
[----:B------:R-:W-:Y:S01]  /*c120*/  @!PT LDS RZ, [RZ] ;  /* 0x00000000fffff984 */ /* 0x000fe20000000800 */
[----:B------:R-:W-:Y:S01]  /*c130*/  @!PT LDS RZ, [RZ] ;  /* 0x00000000fffff984 */ /* 0x000fe20000000800 */
[----:B------:R-:W-:Y:S01]  /*c140*/  @!PT LDS RZ, [RZ] ;  /* 0x00000000fffff984 */ /* 0x000fe20000000800 */
[----:B------:R0:W-:Y:S01]  /*c150*/  @!P1 LDGSTS.E.BYPASS.LTC128B.128 [R9+0x1a400], desc[UR44][R2.64], !P0 ;  /* 0x1a40000002099fae */ /* 0x0001e2000c101d6c */
[----:B------:R-:W-:Y:S01]  /*c160*/  ISETP.GE.AND P1, PT, R21, R4, PT ;  /* 0x000000041500720c */ /* 0x000fe20003f26270 */
[----:B------:R-:W-:-:S12]  /*c170*/  IMAD.MOV.U32 R13, RZ, RZ, R0 ;  /* 0x000000ffff0d7224 */ /* 0x000fd800078e0000 */
[----:B------:R-:W-:Y:S01]  /*c180*/  @!P1 LEA R21, R6, UR38, 0x1 ;  /* 0x0000002606159c11 */ /* 0x000fe2000f8e08ff */
[----:B0-----:R-:W-:-:S07]  /*c190*/  IMAD.MOV.U32 R2, RZ, RZ, R14 ;  /* 0x000000ffff027224 */ /* 0x001fce00078e000e */
[----:B------:R-:W-:Y:S05]  /*c1a0*/  WARPSYNC.COLLECTIVE R15, `(.L_x_138) ;  /* 0x000000000f087348 */ /* 0x000fea0003c00000 */
[----:B------:R0:W1:Y:S02]  /*c1b0*/  SHFL.IDX P6, R14, R13, R12, R11 ;  /* 0x0000000c0d0e7389 */ /* 0x00006400000c000b */
[----:B01----:R-:W-:Y:S01]  /*c1c0*/  ENDCOLLECTIVE ;  /* 0x000000000000791b */ /* 0x003fe20003800000 */
.L_x_138:
        /* <DEDUP_REMOVED lines=8> */
.L_x_139:
[----:B------:R-:W-:Y:S01]  /*c250*/  @!PT LDS RZ, [RZ] ;  /* 0x00000000fffff984 */ /* 0x000fe20000000800 */
[----:B------:R-:W-:Y:S01]  /*c260*/  @!PT LDS RZ, [RZ] ;  /* 0x00000000fffff984 */ /* 0x000fe20000000800 */
[----:B------:R-:W-:Y:S01]  /*c270*/  @!PT LDS RZ, [RZ] ;  /* 0x00000000fffff984 */ /* 0x000fe20000000800 */
[----:B------:R0:W-:Y:S01]  /*c280*/  @!P1 LDGSTS.E.BYPASS.LTC128B.128 [R21+0x1ac00], desc[UR44][R2.64], !P0 ;  /* 0x1ac0000002159fae */ /* 0x0001e2000c101d6c */
[----:B------:R-:W-:Y:S02]  /*c290*/  IMAD.MOV.U32 R13, RZ, RZ, R0 ;  /* 0x000000ffff0d7224 */ /* 0x000fe400078e0000 */
[----:B0-----:R-:W-:-:S05]  /*c2a0*/  VIADD R3, R7, 0x60 ;  /* 0x0000006007037836 */ /* 0x001fca0000000000 */
[----:B------:R-:W-:Y:S01]  /*c2b0*/  ISETP.GE.AND P1, PT, R3, R4, PT ;  /* 0x000000040300720c */ /* 0x000fe20003f26270 */
[----:B------:R-:W-:-:S12]  /*c2c0*/  IMAD.MOV.U32 R2, RZ, RZ, R14 ;  /* 0x000000ffff027224 */ /* 0x000fd800078e000e */
[----:B------:R-:W-:Y:S05]  /*c2d0*/  WARPSYNC.COLLECTIVE R15, `(.L_x_140) ;  /* 0x000000000f087348 */ /* 0x000fea0003c00000 */
[----:B------:R0:W1:Y:S02]  /*c2e0*/  SHFL.IDX P6, R14, R13, R12, R11 ;  /* 0x0000000c0d0e7389 */ /* 0x00006400000c000b */
[----:B01----:R-:W-:Y:S01]  /*c2f0*/  ENDCOLLECTIVE ;  /* 0x000000000000791b */ /* 0x003fe20003800000 */
.L_x_140:
[----:B------:R-:W-:Y:S01]  /*c300*/  @!P1 LEA R9, R6, UR38, 0x1 ;  /* 0x0000002606099c11 */ /* 0x000fe2000f8e08ff */
[----:B------:R-:W-:Y:S02]  /*c310*/  IMAD.MOV.U32 R13, RZ, RZ, R5 ;  /* 0x000000ffff0d7224 */ /* 0x000fe400078e0005 */
[----:B------:R-:W-:Y:S01]  /*c320*/  IMAD.MOV.U32 R12, RZ, RZ, 0x7 ;  /* 0x00000007ff0c7424 */ /* 0x000fe200078e00ff */
[----:B------:R-:W-:-:S04]  /*c330*/  @!P1 LEA R14, P2, R8, R14, 0x1 ;  /* 0x0000000e080e9211 */ /* 0x000fc800078408ff */
[----:B------:R-:W-:Y:S01]  /*c340*/  @!P1 IADD3.X R3, RZ, R2, RZ, P2, !PT ;  /* 0x00000002ff039210 */ /* 0x000fe200017fe4ff */
[----:B------:R-:W-:-:S08]  /*c350*/  @!P1 IMAD.MOV.U32 R2, RZ, RZ, R14 ;  /* 0x000000ffff029224 */ /* 0x000fd000078e000e */
[----:B------:R-:W-:Y:S05]  /*c360*/  WARPSYNC.COLLECTIVE R15, `(.L_x_141) ;  /* 0x000000000f087348 */ /* 0x000fea0003c00000 */
[----:B------:R0:W1:Y:S02]  /*c370*/  SHFL.IDX P6, R14, R13, R12, R11 ;  /* 0x0000000c0d0e7389 */ /* 0x00006400000c000b */
[----:B01----:R-:W-:Y:S01]  /*c380*/  ENDCOLLECTIVE ;  /* 0x000000000000791b */ /* 0x003fe20003800000 */
.L_x_141:
[----:B------:R-:W-:Y:S01]  /*c390*/  @!PT LDS RZ, [RZ] ;  /* 0x00000000fffff984 */ /* 0x000fe20000000800 */
[----:B------:R-:W-:Y:S01]  /*c3a0*/  @!PT LDS RZ, [RZ] ;  /* 0x00000000fffff984 */ /* 0x000fe20000000800 */
[----:B------:R-:W-:Y:S01]  /*c3b0*/  @!PT LDS RZ, [RZ] ;  /* 0x00000000fffff984 */ /* 0x000fe20000000800 */
[----:B------:R0:W-:Y:S01]  /*c3c0*/  @!P1 LDGSTS.E.BYPASS.LTC128B.128 [R9+0x1b400], desc[UR44][R2.64], !P0 ;  /* 0x1b40000002099fae */ /* 0x0001e2000c101d6c */
[----:B------:R-:W-:Y:S02]  /*c3d0*/  IMAD.MOV.U32 R13, RZ, RZ, R0 ;  /* 0x000000ffff0d7224 */ /* 0x000fe400078e0000 */
[----:B------:R-:W-:-:S07]  /*c3e0*/  IMAD.MOV.U32 R5, RZ, RZ, R14 ;  /* 0x000000ffff057224 */ /* 0x000fce00078e000e */
[----:B0-----:R-:W-:Y:S05]  /*c3f0*/  WARPSYNC.COLLECTIVE R15, `(.L_x_142) ;  /* 0x000000000f087348 */ /* 0x001fea0003c00000 */
[----:B------:R1:W2:Y:S02]  /*c400*/  SHFL.IDX P6, R14, R13, R12, R11 ;  /* 0x0000000c0d0e7389 */ /* 0x0002a400000c000b */
[----:B012---:R-:W-:Y:S01]  /*c410*/  ENDCOLLECTIVE ;  /* 0x000000000000791b */ /* 0x007fe20003800000 */
.L_x_142:
[----:B------:R-:W-:Y:S05]  /*c420*/  BRA `(.L_x_143) ;  /* 0xffffffcc00b47947 */ /* 0x000fea000383ffff */
.L_x_51:
[----:B0-----:R-:W-:-:S04]  /*c430*/  IMAD.U32 R3, RZ, RZ, UR38 ;  /* 0x00000026ff037e24 */ /* 0x001fc8000f8e00ff */
[----:B------:R0:W1:Y:S03]  /*c440*/  SYNCS.PHASECHK.TRANS64.TRYWAIT P0, [R3+URZ+0x22820], R4 ;  /* 0x02282004030075a7 */ /* 0x000066000800017f */
[----:B-1----:R-:W-:Y:S05]  /*c450*/  @!P0 NANOSLEEP.SYNCS 0x989680 ;  /* 0x009896800000895d */ /* 0x002fea0003900000 */
[----:B------:R-:W1:Y:S02]  /*c460*/  @!P0 SYNCS.PHASECHK.TRANS64 P0, [R3+URZ+0x22820], R4 ;  /* 0x02282004030085a7 */ /* 0x000e64000800007f */
[----:B-1----:R-:W-:Y:S05]  /*c470*/  @!P0 BRA `(.L_x_51) ;  /* 0xfffffffc00ec8947 */ /* 0x002fea000383ffff */
[----:B------:R-:W-:Y:S05]  /*c480*/  BRA `(.L_x_144) ;  /* 0xffffffcc00e47947 */ /* 0x000fea000383ffff */
.L_x_54:
[----:B0-----:R-:W-:-:S04]  /*c490*/  IMAD.U32 R3, RZ, RZ, UR38 ;  /* 0x00000026ff037e24 */ /* 0x001fc8000f8e00ff */
[----:B------:R0:W1:Y:S03]  /*c4a0*/  SYNCS.PHASECHK.TRANS64.TRYWAIT P0, [R3+URZ+0x22860], R4 ;  /* 0x02286004030075a7 */ /* 0x000066000800017f */
[----:B-1----:R-:W-:Y:S05]  /*c4b0*/  @!P0 NANOSLEEP.SYNCS 0x989680 ;  /* 0x009896800000895d */ /* 0x002fea0003900000 */
[----:B------:R-:W1:Y:S02]  /*c4c0*/  @!P0 SYNCS.PHASECHK.TRANS64 P0, [R3+URZ+0x22860], R4 ;  /* 0x02286004030085a7 */ /* 0x000e64000800007f */
[----:B-1----:R-:W-:Y:S05]  /*c4d0*/  @!P0 BRA `(.L_x_54) ;  /* 0xfffffffc00ec8947 */ /* 0x002fea000383ffff */
[----:B------:R-:W-:Y:S05]  /*c4e0*/  BRA `(.L_x_145) ;  /* 0xffffffcc00f07947 */ /* 0x000fea000383ffff */
.L_x_66:
[----:B-1----:R-:W-:-:S04]  /*c4f0*/  IMAD.U32 R3, RZ, RZ, UR38 ;  /* 0x00000026ff037e24 */ /* 0x002fc8000f8e00ff */
[----:B------:R1:W2:Y:S03]  /*c500*/  SYNCS.PHASECHK.TRANS64.TRYWAIT P0, [R3+URZ+0x22848], R2 ;  /* 0x02284802030075a7 */ /* 0x0002a6000800017f */
[----:B--2---:R-:W-:Y:S05]  /*c510*/  @!P0 NANOSLEEP.SYNCS 0x989680 ;  /* 0x009896800000895d */ /* 0x004fea0003900000 */
[----:B------:R-:W2:Y:S02]  /*c520*/  @!P0 SYNCS.PHASECHK.TRANS64 P0, [R3+URZ+0x22848], R2 ;  /* 0x02284802030085a7 */ /* 0x000ea4000800007f */
[----:B--2---:R-:W-:Y:S05]  /*c530*/  @!P0 BRA `(.L_x_66) ;  /* 0xfffffffc00ec8947 */ /* 0x004fea000383ffff */
[----:B------:R-:W-:Y:S05]  /*c540*/  BRA `(.L_x_146) ;  /* 0xffffffd400ec7947 */ /* 0x000fea000383ffff */
.L_x_71:
[----:B01----:R-:W-:-:S04]  /*c550*/  IMAD.U32 R3, RZ, RZ, UR38 ;  /* 0x00000026ff037e24 */ /* 0x003fc8000f8e00ff */
[----:B------:R0:W1:Y:S03]  /*c560*/  SYNCS.PHASECHK.TRANS64.TRYWAIT P0, [R3+URZ+0x22868], R2 ;  /* 0x02286802030075a7 */ /* 0x000066000800017f */
[----:B-1----:R-:W-:Y:S05]  /*c570*/  @!P0 NANOSLEEP.SYNCS 0x989680 ;  /* 0x009896800000895d */ /* 0x002fea0003900000 */
[----:B------:R-:W1:Y:S02]  /*c580*/  @!P0 SYNCS.PHASECHK.TRANS64 P0, [R3+URZ+0x22868], R2 ;  /* 0x02286802030085a7 */ /* 0x000e64000800007f */
[----:B-1----:R-:W-:Y:S05]  /*c590*/  @!P0 BRA `(.L_x_71) ;  /* 0xfffffffc00ec8947 */ /* 0x002fea000383ffff */
[----:B------:R-:W-:Y:S05]  /*c5a0*/  BRA `(.L_x_147) ;  /* 0xffffffd8004c7947 */ /* 0x000fea000383ffff */
.L_x_82:
[----:B-1----:R-:W-:-:S04]  /*c5b0*/  MOV R3, UR38 ;  /* 0x0000002600037c02 */ /* 0x002fc80008000f00 */
[----:B------:R1:W2:Y:S03]  /*c5c0*/  SYNCS.PHASECHK.TRANS64.TRYWAIT P0, [R3+URZ+0x22840], R2 ;  /* 0x02284002030075a7 */ /* 0x0002a6000800017f */
[----:B--2---:R-:W-:Y:S05]  /*c5d0*/  @!P0 NANOSLEEP.SYNCS 0x989680 ;  /* 0x009896800000895d */ /* 0x004fea0003900000 */
[----:B------:R-:W2:Y:S02]  /*c5e0*/  @!P0 SYNCS.PHASECHK.TRANS64 P0, [R3+URZ+0x22840], R2 ;  /* 0x02284002030085a7 */ /* 0x000ea4000800007f */
[----:B--2---:R-:W-:Y:S05]  /*c5f0*/  @!P0 BRA `(.L_x_82) ;  /* 0xfffffffc00ec8947 */ /* 0x004fea000383ffff */
[----:B------:R-:W-:Y:S05]  /*c600*/  BRA `(.L_x_148) ;  /* 0xffffffdc00cc7947 */ /* 0x000fea000383ffff */
.L_x_87:
[----:B01----:R-:W-:-:S04]  /*c610*/  IMAD.U32 R3, RZ, RZ, UR38 ;  /* 0x00000026ff037e24 */ /* 0x003fc8000f8e00ff */
[----:B------:R0:W1:Y:S03]  /*c620*/  SYNCS.PHASECHK.TRANS64.TRYWAIT P0, [R3+URZ+0x22860], R2 ;  /* 0x02286002030075a7 */ /* 0x000066000800017f */
[----:B-1----:R-:W-:Y:S05]  /*c630*/  @!P0 NANOSLEEP.SYNCS 0x989680 ;  /* 0x009896800000895d */ /* 0x002fea0003900000 */
[----:B------:R-:W1:Y:S02]  /*c640*/  @!P0 SYNCS.PHASECHK.TRANS64 P0, [R3+URZ+0x22860], R2 ;  /* 0x02286002030085a7 */ /* 0x000e64000800007f */
[----:B-1----:R-:W-:Y:S05]  /*c650*/  @!P0 BRA `(.L_x_87) ;  /* 0xfffffffc00ec8947 */ /* 0x002fea000383ffff */
[----:B------:R-:W-:Y:S05]  /*c660*/  BRA `(.L_x_149) ;  /* 0xffffffe000307947 */ /* 0x000fea000383ffff */
.L_x_99:
[----:B-1----:R-:W-:-:S04]  /*c670*/  IMAD.U32 R3, RZ, RZ, UR38 ;  /* 0x00000026ff037e24 */ /* 0x002fc8000f8e00ff */
[----:B------:R1:W2:Y:S03]  /*c680*/  SYNCS.PHASECHK.TRANS64.TRYWAIT P0, [R3+URZ+0x22848], R2 ;  /* 0x02284802030075a7 */ /* 0x0002a6000800017f */
[----:B--2---:R-:W-:Y:S05]  /*c690*/  @!P0 NANOSLEEP.SYNCS 0x989680 ;  /* 0x009896800000895d */ /* 0x004fea0003900000 */
[----:B------:R-:W2:Y:S02]  /*c6a0*/  @!P0 SYNCS.PHASECHK.TRANS64 P0, [R3+URZ+0x22848], R2 ;  /* 0x02284802030085a7 */ /* 0x000ea4000800007f */
[----:B--2---:R-:W-:Y:S05]  /*c6b0*/  @!P0 BRA `(.L_x_99) ;  /* 0xfffffffc00ec8947 */ /* 0x004fea000383ffff */
[----:B------:R-:W-:Y:S05]  /*c6c0*/  BRA `(.L_x_150) ;  /* 0xffffffe400bc7947 */ /* 0x000fea000383ffff */
.L_x_104:
[----:B-1----:R-:W-:-:S04]  /*c6d0*/  IMAD.U32 R3, RZ, RZ, UR38 ;  /* 0x00000026ff037e24 */ /* 0x002fc8000f8e00ff */
[----:B------:R1:W2:Y:S03]  /*c6e0*/  SYNCS.PHASECHK.TRANS64.TRYWAIT P0, [R3+URZ+0x22868], R2 ;  /* 0x02286802030075a7 */ /* 0x0002a6000800017f */
[----:B--2---:R-:W-:Y:S05]  /*c6f0*/  @!P0 NANOSLEEP.SYNCS 0x989680 ;  /* 0x009896800000895d */ /* 0x004fea0003900000 */
[----:B------:R-:W2:Y:S02]  /*c700*/  @!P0 SYNCS.PHASECHK.TRANS64 P0, [R3+URZ+0x22868], R2 ;  /* 0x02286802030085a7 */ /* 0x000ea4000800007f */
[----:B--2---:R-:W-:Y:S05]  /*c710*/  @!P0 BRA `(.L_x_104) ;  /* 0xfffffffc00ec8947 */ /* 0x004fea000383ffff */
[----:B------:R-:W-:Y:S05]  /*c720*/  BRA `(.L_x_151) ;  /* 0xffffffe800207947 */ /* 0x000fea000383ffff */
.L_x_111:
[----:B-1----:R1:W2:Y:S02]  /*c730*/  SYNCS.PHASECHK.TRANS64.TRYWAIT P0, [R2+URZ+0x22820], R9 ;  /* 0x02282009020075a7 */ /* 0x0022a4000800017f */
[----:B--2---:R-:W-:Y:S05]  /*c740*/  @!P0 NANOSLEEP.SYNCS 0x989680 ;  /* 0x009896800000895d */ /* 0x004fea0003900000 */
[----:B------:R-:W2:Y:S02]  /*c750*/  @!P0 SYNCS.PHASECHK.TRANS64 P0, [R2+URZ+0x22820], R9 ;  /* 0x02282009020085a7 */ /* 0x000ea4000800007f */
[----:B--2---:R-:W-:Y:S05]  /*c760*/  @!P0 BRA `(.L_x_111) ;  /* 0xfffffffc00f08947 */ /* 0x004fea000383ffff */
[----:B------:R-:W-:Y:S05]  /*c770*/  BRA `(.L_x_152) ;  /* 0xffffffec00407947 */ /* 0x000fea000383ffff */
.L_x_112:
[----:B------:R-:W2:Y:S01]  /*c780*/  S2R R3, SR_TID.X ;  /* 0x0000000000037919 */ /* 0x000ea20000002100 */
[----:B------:R-:W-:Y:S01]  /*c790*/  BSSY B0, `(.L_x_153) ;  /* 0x000000a000007945 */ /* 0x000fe20003800000 */
[----:B------:R-:W-:Y:S02]  /*c7a0*/  IMAD.MOV.U32 R12, RZ, RZ, RZ ;  /* 0x000000ffff0c7224 */ /* 0x000fe400078e00ff */
[----:B------:R-:W-:Y:S02]  /*c7b0*/  IMAD.MOV.U32 R11, RZ, RZ, 0x1f ;  /* 0x0000001fff0b7424 */ /* 0x000fe400078e00ff */
[----:B------:R-:W-:Y:S01]  /*c7c0*/  IMAD.MOV.U32 R15, RZ, RZ, -0x1 ;  /* 0xffffffffff0f7424 */ /* 0x000fe200078e00ff */
[----:B--2---:R-:W-:-:S04]  /*c7d0*/  SHF.R.U32.HI R3, RZ, 0x5, R3 ;  /* 0x00000005ff037819 */ /* 0x004fc80000011603 */
[----:B------:R-:W-:-:S05]  /*c7e0*/  LOP3.LUT R3, R3, 0x3, RZ, 0xc0, !PT ;  /* 0x0000000303037812 */ /* 0x000fca00078ec0ff */
[----:B------:R-:W-:-:S07]  /*c7f0*/  IMAD.MOV.U32 R13, RZ, RZ, R3 ;  /* 0x000000ffff0d7224 */ /* 0x000fce00078e0003 */
[----:B01----:R-:W-:Y:S05]  /*c800*/  WARPSYNC.COLLECTIVE R15, `(.L_x_154) ;  /* 0x000000000f087348 */ /* 0x003fea0003c00000 */
[----:B------:R2:W3:Y:S02]  /*c810*/  SHFL.IDX P6, R14, R13, R12, R11 ;  /* 0x0000000c0d0e7389 */ /* 0x0004e400000c000b */
[----:B0123--:R-:W-:Y:S01]  /*c820*/  ENDCOLLECTIVE ;  /* 0x000000000000791b */ /* 0x00ffe20003800000 */
.L_x_154:
[----:B------:R-:W-:Y:S05]  /*c830*/  BSYNC B0 ;  /* 0x0000000000007941 */ /* 0x000fea0003800000 */
.L_x_153:
[----:B------:R-:W-:Y:S05]  /*c840*/  BRA `(.L_x_155) ;  /* 0xffffffec00247947 */ /* 0x000fea000383ffff */
.L_x_113:
[----:B------:R-:W-:Y:S01]  /*c850*/  BSSY B0, `(.L_x_156) ;  /* 0x0000006000007945 */ /* 0x000fe20003800000 */
[----:B------:R-:W-:-:S07]  /*c860*/  IMAD.MOV.U32 R15, RZ, RZ, -0x1 ;  /* 0xffffffffff0f7424 */ /* 0x000fce00078e00ff */
[----:B012---:R-:W-:Y:S05]  /*c870*/  WARPSYNC.COLLECTIVE R15, `(.L_x_157) ;  /* 0x000000000f0c7348 */ /* 0x007fea0003c00000 */
[----:B------:R-:W-:Y:S02]  /*c880*/  ELECT P6, UR62, PT ;  /* 0x00000000003e782f */ /* 0x000fe400038c0000 */
[----:B------:R-:W-:Y:S01]  /*c890*/  MOV R14, UR62 ;  /* 0x0000003e000e7c02 */ /* 0x000fe20008000f00 */
[----:B012---:R-:W-:Y:S10]  /*c8a0*/  ENDCOLLECTIVE ;  /* 0x000000000000791b */ /* 0x007ff40003800000 */
.L_x_157:
[----:B------:R-:W-:Y:S05]  /*c8b0*/  BSYNC B0 ;  /* 0x0000000000007941 */ /* 0x000fea0003800000 */
.L_x_156:
[----:B------:R-:W-:Y:S05]  /*c8c0*/  BRA `(.L_x_158) ;  /* 0xffffffec00187947 */ /* 0x000fea000383ffff */
.L_x_115:
[----:B--2---:R2:W3:Y:S02]  /*c8d0*/  SYNCS.PHASECHK.TRANS64.TRYWAIT P0, [R7+URZ], R4 ;  /* 0x00000004070075a7 */ /* 0x0044e4000800017f */
[----:B---3--:R-:W-:Y:S05]  /*c8e0*/  @!P0 NANOSLEEP.SYNCS 0x989680 ;  /* 0x009896800000895d */ /* 0x008fea0003900000 */
[----:B------:R-:W3:Y:S02]  /*c8f0*/  @!P0 SYNCS.PHASECHK.TRANS64 P0, [R7+URZ], R4 ;  /* 0x00000004070085a7 */ /* 0x000ee4000800007f */
[----:B---3--:R-:W-:Y:S05]  /*c900*/  @!P0 BRA `(.L_x_115) ;  /* 0xfffffffc00f08947 */ /* 0x008fea000383ffff */
[----:B------:R-:W-:Y:S05]  /*c910*/  BRA `(.L_x_159) ;  /* 0xffffffec004c7947 */ /* 0x000fea000383ffff */
.L_x_116:
[----:B---3--:R3:W4:Y:S02]  /*c920*/  SYNCS.PHASECHK.TRANS64.TRYWAIT P0, [R5+URZ], R0 ;  /* 0x00000000050075a7 */ /* 0x008724000800017f */
[----:B----4-:R-:W-:Y:S05]  /*c930*/  @!P0 NANOSLEEP.SYNCS 0x989680 ;  /* 0x009896800000895d */ /* 0x010fea0003900000 */
[----:B------:R-:W4:Y:S02]  /*c940*/  @!P0 SYNCS.PHASECHK.TRANS64 P0, [R5+URZ], R0 ;  /* 0x00000000050085a7 */ /* 0x000f24000800007f */
[----:B----4-:R-:W-:Y:S05]  /*c950*/  @!P0 BRA `(.L_x_116) ;  /* 0xfffffffc00f08947 */ /* 0x010fea000383ffff */
[----:B------:R-:W-:Y:S05]  /*c960*/  BRA `(.L_x_160) ;  /* 0xffffffec00407947 */ /* 0x000fea000383ffff */
.L_x_118:
[----:B-1----:R1:W3:Y:S02]  /*c970*/  SYNCS.PHASECHK.TRANS64.TRYWAIT P0, [R5+URZ], R4 ;  /* 0x00000004050075a7 */ /* 0x0022e4000800017f */
[----:B---3--:R-:W-:Y:S05]  /*c980*/  @!P0 NANOSLEEP.SYNCS 0x989680 ;  /* 0x009896800000895d */ /* 0x008fea0003900000 */
[----:B------:R-:W3:Y:S02]  /*c990*/  @!P0 SYNCS.PHASECHK.TRANS64 P0, [R5+URZ], R4 ;  /* 0x00000004050085a7 */ /* 0x000ee4000800007f */
[----:B---3--:R-:W-:Y:S05]  /*c9a0*/  @!P0 BRA `(.L_x_118) ;  /* 0xfffffffc00f08947 */ /* 0x008fea000383ffff */
[----:B------:R-:W-:Y:S05]  /*c9b0*/  BRA `(.L_x_161) ;  /* 0xffffffec00447947 */ /* 0x000fea000383ffff */
.L_x_162:
[----:B------:R-:W-:-:S00]  /*c9c0*/  BRA `(.L_x_162) ;  /* 0xfffffffc00fc7947 */ /* 0x000fc0000383ffff */
[----:B------:R-:W-:-:S00]  /*c9d0*/  NOP ;  /* 0x0000000000007918 */ /* 0x000fc00000000000 */
        /* <DEDUP_REMOVED lines=10> */
.L_x_6128:


//--------------------- .text._ZN7cutlass13device_kernelIN5flash11enable_sm90INS1_16FlashAttnFwdSm90INS1_25CollectiveMainloopFwdSm90ILi2EN4cute5tupleIJNS5_1CILi1EEES8_S8_EEENS6_IJNS7_ILi128EEENS7_ILi96EEENS7_ILi64EEEEEELi256ENS_10bfloat16_tEfNS_4arch4Sm90ELb0ELb0ELb0ELb0ELb0ELb0ELb1ELb1ELb0ELb1ELb1ELb0EEENS1_21CollectiveEpilogueFwdINS6_IJSA_NS7_ILi256EEESB_EEES9_SE_SG_Li256ELb0ELb1ELb1ELb0EEENS1_19SingleTileSchedulerILb0ELb1ELb1ELi128EEEEEEEEEvNT_6ParamsE --------------------------
	.section	.text._ZN7cutlass13device_kernelIN5flash11enable_sm90INS1_16FlashAttnFwdSm90INS1_25CollectiveMainloopFwdSm90ILi2EN4cute5tupleIJNS5_1CILi1EEES8_S8_EEENS6_IJNS7_ILi128EEENS7_ILi96EEENS7_ILi64EEEEEELi256ENS_10bfloat16_tEfNS_4arch4Sm90ELb0ELb0ELb0ELb0ELb0ELb0ELb1ELb1ELb0ELb1ELb1ELb0EEENS1_21CollectiveEpilogueFwdINS6_IJSA_NS7_ILi256EEESB_EEES9_SE_SG_Li256ELb0ELb1ELb1ELb0EEENS1_19SingleTileSchedulerILb0ELb1ELb1ELi128EEEEEEEEEvNT_6ParamsE,"ax",@progbits
	.align	128
.text._ZN7cutlass13device_kernelIN5flash11enable_sm90INS1_16FlashAttnFwdSm90INS1_25CollectiveMainloopFwdSm90ILi2EN4cute5tupleIJNS5_1CILi1EEES8_S8_EEENS6_IJNS7_ILi128EEENS7_ILi96EEENS7_ILi64EEEEEELi256ENS_10bfloat16_tEfNS_4arch4Sm90ELb0ELb0ELb0ELb0ELb0ELb0ELb1ELb1ELb0ELb1ELb1ELb0EEENS1_21CollectiveEpilogueFwdINS6_IJSA_NS7_ILi256EEESB_EEES9_SE_SG_Li256ELb0ELb1ELb1ELb0EEENS1_19SingleTileSchedulerILb0ELb1ELb1ELi128EEEEEEEEEvNT_6ParamsE:
        .type           _ZN7cutlass13device_kernelIN5flash11enable_sm90INS1_16FlashAttnFwdSm90INS1_25CollectiveMainloopFwdSm90ILi2EN4cute5tupleIJNS5_1CILi1EEES8_S8_EEENS6_IJNS7_ILi128EEENS7_ILi96EEENS7_ILi64EEEEEELi256ENS_10bfloat16_tEfNS_4arch4Sm90ELb0ELb0ELb0ELb0ELb0ELb0ELb1ELb1ELb0ELb1ELb1ELb0EEENS1_21CollectiveEpilogueFwdINS6_IJSA_NS7_ILi256EEESB_EEES9_SE_SG_Li256ELb0ELb1ELb1ELb0EEENS1_19SingleTileSchedulerILb0ELb1ELb1ELi128EEEEEEEEEvNT_6ParamsE,@function
        .size           _ZN7cutlass13device_kernelIN5flash11enable_sm90INS1_16FlashAttnFwdSm90INS1_25CollectiveMainloopFwdSm90ILi2EN4cute5tupleIJNS5_1CILi1EEES8_S8_EEENS6_IJNS7_ILi128EEENS7_ILi96EEENS7_ILi64EEEEEELi256ENS_10bfloat16_tEfNS_4arch4Sm90ELb0ELb0ELb0ELb0ELb0ELb0ELb1ELb1ELb0ELb1ELb1ELb0EEENS1_21CollectiveEpilogueFwdINS6_IJSA_NS7_ILi256EEESB_EEES9_SE_SG_Li256ELb0ELb1ELb1ELb0EEENS1_19SingleTileSchedulerILb0ELb1ELb1ELi128EEEEEEEEEvNT_6ParamsE,(.L_x_6129 - _ZN7cutlass13device_kernelIN5flash11enable_sm90INS1_16FlashAttnFwdSm90INS1_25CollectiveMainloopFwdSm90ILi2EN4cute5tupleIJNS5_1CILi1EEES8_S8_EEENS6_IJNS7_ILi128EEENS7_ILi96EEENS7_ILi64EEEEEELi256ENS_10bfloat16_tEfNS_4arch4Sm90ELb0ELb0ELb0ELb0ELb0ELb0ELb1ELb1ELb0ELb1ELb1ELb0EEENS1_21CollectiveEpilogueFwdINS6_IJSA_NS7_ILi256EEESB_EEES9_SE_SG_Li256ELb0ELb1ELb1ELb0EEENS1_19SingleTileSchedulerILb0ELb1ELb1ELi128EEEEEEEEEvNT_6ParamsE)
        .other          _ZN7cutlass13device_kernelIN5flash11enable_sm90INS1_16FlashAttnFwdSm90INS1_25CollectiveMainloopFwdSm90ILi2EN4cute5tupleIJNS5_1CILi1EEES8_S8_EEENS6_IJNS7_ILi128EEENS7_ILi96EEENS7_ILi64EEEEEELi256ENS_10bfloat16_tEfNS_4arch4Sm90ELb0ELb0ELb0ELb0ELb0ELb0ELb1ELb1ELb0ELb1ELb1ELb0EEENS1_21CollectiveEpilogueFwdINS6_IJSA_NS7_ILi256EEESB_EEES9_SE_SG_Li256ELb0ELb1ELb1ELb0EEENS1_19SingleTileSchedulerILb0ELb1ELb1ELi128EEEEEEEEEvNT_6ParamsE,@"STO_CUDA_ENTRY STV_DEFAULT"
_ZN7cutlass13device_kernelIN5flash11enable_sm90INS1_16FlashAttnFwdSm90INS1_25CollectiveMainloopFwdSm90ILi2EN4cute5tupleIJNS5_1CILi1EEES8_S8_EEENS6_IJNS7_ILi128EEENS7_ILi96EEENS7_ILi64EEEEEELi256ENS_10bfloat16_tEfNS_4arch4Sm90ELb0ELb0ELb0ELb0ELb0ELb0ELb1ELb1ELb0ELb1ELb1ELb0EEENS1_21CollectiveEpilogueFwdINS6_IJSA_NS7_ILi256EEESB_EEES9_SE_SG_Li256ELb0ELb1ELb1ELb0EEENS1_19SingleTileSchedulerILb0ELb1ELb1ELi128EEEEEEEEEvNT_6ParamsE:
[----:B------:R-:W0:Y:S02]  /*0000*/  LDC R1, c[0x0][0x28] ;  /* 0x00000a00ff017b82 */ /* 0x000e240000000800 */
[----:B0-----:R-:W-:Y:S01]  /*0010*/  VIADD R1, R1, 0xffffffc8 ;  /* 0xffffffc801017836 */ /* 0x001fe20000000000 */
[----:B------:R-:W0:Y:S01]  /*0020*/  S2R R3, SR_TID.X ;  /* 0x0000000000037919 */ /* 0x000e220000002100 */
[----:B------:R-:W-:Y:S01]  /*0030*/  ELECT P0, URZ, PT ;  /* 0x00000000003f782f */ /* 0x000fe20003800000 */
[----:B------:R-:W-:Y:S01]  /*0040*/  BSSY B0, `(.L_x_163) ;  /* 0x000000e000007945 */ /* 0x000fe20003800000 */
[--C-:B0-----:R-:W-:Y:S02]  /*0050*/  SHF.R.U32.HI R0, RZ, 0x5, R3.reuse ;  /* 0x00000005ff007819 */ /* 0x101fe40000011603 */
[----:B------:R-:W-:-:S03]  /*0060*/  SHF.R.U32.HI R19, RZ, 0x7, R3 ;  /* 0x00000007ff137819 */ /* 0x000fc60000011603 */
[----:B------:R-:W0:Y:S02]  /*0070*/  SHFL.IDX PT, R2, R0, RZ, 0x1f ;  /* 0x00001fff00027589 */ /* 0x000e2400000e0000 */
[----:B0-----:R-:W-:-:S13]  /*0080*/  ISETP.EQ.AND P0, PT, R2, RZ, P0 ;  /* 0x000000ff0200720c */ /* 0x001fda0000702270 */
        /* <DEDUP_REMOVED lines=9> */
.L_x_164:
[----:B------:R-:W-:Y:S05]  /*0120*/  BSYNC B0 ;  /* 0x0000000000007941 */ /* 0x000fea0003800000 */
.L_x_163:
        /* <DEDUP_REMOVED lines=21> */
[----:B0-----:R0:W1:Y:S01]  /*0280*/  @UP1 SYNCS.EXCH.64 URZ, [UR8+0x32400], UR4 ;  /* 0x03240004083f15b2 */ /* 0x0010620008000100 */
[----:B------:R0:W2:Y:S04]  /*0290*/  @UP2 SYNCS.EXCH.64 URZ, [UR8+0x32410], UR4 ;  /* 0x03241004083f25b2 */ /* 0x0000a80008000100 */
[----:B------:R0:W3:Y:S01]  /*02a0*/  @UP3 SYNCS.EXCH.64 URZ, [UR8+0x32420], UR6 ;  /* 0x03242006083f35b2 */ /* 0x0000e20008000100 */
        /* <DEDUP_REMOVED lines=18> */
[----:B----4-:R-:W-:Y:S01]  /*03d0*/  NOP ;  /* 0x0000000000007918 */ /* 0x010fe20000000000 */
.L_x_165:
[----:B------:R-:W4:Y:S01]  /*03e0*/  SHFL.IDX PT, R2, R0, RZ, 0x1f ;  /* 0x00001fff00027589 */ /* 0x000f2200000e0000 */
[----:B------:R-:W-:Y:S01]  /*03f0*/  NOP ;  /* 0x0000000000007918 */ /* 0x000fe20000000000 */
[----:B----4-:R-:W-:-:S13]  /*0400*/  ISETP.NE.AND P0, PT, R2, RZ, PT ;  /* 0x000000ff0200720c */ /* 0x010fda0003f05270 */
        /* <DEDUP_REMOVED lines=19> */
.L_x_166:
[----:B------:R-:W4:Y:S01]  /*0540*/  SHFL.IDX PT, R2, R0, RZ, 0x1f ;  /* 0x00001fff00027589 */ /* 0x000f2200000e0000 */
[----:B------:R-:W-:Y:S01]  /*0550*/  NOP ;  /* 0x0000000000007918 */ /* 0x000fe20000000000 */
[----:B----4-:R-:W-:-:S13]  /*0560*/  ISETP.NE.AND P0, PT, R2, RZ, PT ;  /* 0x000000ff0200720c */ /* 0x010fda0003f05270 */
        /* <DEDUP_REMOVED lines=14> */
[----:B----4-:R-:W-:Y:S01]  /*0650*/  NOP ;  /* 0x0000000000007918 */ /* 0x010fe20000000000 */
.L_x_167:
        /* <DEDUP_REMOVED lines=22> */
.L_x_168:
        /* <DEDUP_REMOVED lines=22> */
.L_x_169:
[----:B0-----:R-:W-:Y:S01]  /*0920*/  UMOV UR4, 0x1 ;  /* 0x0000000100047882 */ /* 0x001fe20000000000 */
[----:B------:R-:W-:Y:S01]  /*0930*/  PLOP3.LUT P0, PT, PT, PT, UP0, 0x80, 0x0 ;  /* 0x000000000000781c */ /* 0x000fe20003f0f008 */
[----:B------:R-:W-:Y:S01]  /*0940*/  USEL UR4, UR4, 0x2, !UP0 ;  /* 0x0000000204047887 */ /* 0x000fe2000c000000 */
[----:B------:R-:W-:Y:S01]  /*0950*/  NOP ;  /* 0x0000000000007918 */ /* 0x000fe20000000000 */
[----:B------:R-:W-:Y:S04]  /*0960*/  BSSY B6, `(.L_x_170) ;  /* 0x0000cfb000067945 */ /* 0x000fe80003800000 */
[----:B------:R-:W-:-:S05]  /*0970*/  IMAD.U32 R2, RZ, RZ, UR4 ;  /* 0x00000004ff027e24 */ /* 0x000fca000f8e00ff */
[----:B------:R0:W-:Y:S01]  /*0980*/  STL [R1+0x30], R2 ;  /* 0x0000300201007387 */ /* 0x0001e20000100800 */
[----:B-123--:R-:W-:Y:S06]  /*0990*/  BAR.SYNC.DEFER_BLOCKING 0x0 ;  /* 0x0000000000007b1d */ /* 0x00efec0000010000 */
[----:B------:R-:W-:Y:S05]  /*09a0*/  @!P0 BRA `(.L_x_171) ;  /* 0x0000008000ec8947 */ /* 0x000fea0003800000 */
.L_x_172:
[----:B------:R-:W-:-:S08]  /*09b0*/  NOP ;  /* 0x0000000000007918 */ /* 0x000fd00000000000 */
[----:B------:R-:W1:Y:S02]  /*09c0*/  USETMAXREG.TRY_ALLOC.CTAPOOL UP0, 0xf0 ;  /* 0x000000f0000079c8 */ /* 0x000e640008000600 */
[----:B-1----:R-:W-:-:S13]  /*09d0*/  PLOP3.LUT P0, PT, PT, PT, UP0, 0x80, 0x0 ;  /* 0x000000000000781c */ /* 0x002fda0003f0f008 */
[----:B------:R-:W-:Y:S05]  /*09e0*/  @!P0 BRA `(.L_x_172) ;  /* 0xfffffffc00f08947 */ /* 0x000fea000383ffff */
[----:B------:R-:W1:Y:S01]  /*09f0*/  S2UR UR6, SR_CTAID.Y ;  /* 0x00000000000679c3 */ /* 0x000e620000002600 */
[----:B------:R-:W-:-:S07]  /*0a00*/  ULDC UR7, c[0x0][0xd50] ;  /* 0x0003540000077ab9 */ /* 0x000fce0000000800 */
[----:B------:R-:W-:Y:S08]  /*0a10*/  BAR.ARV 0x8, 0x180 ;  /* 0x0206000000007b1d */ /* 0x000ff00000002000 */
[----:B------:R-:W2:Y:S01]  /*0a20*/  S2UR UR8, SR_CTAID.Z ;  /* 0x00000000000879c3 */ /* 0x000ea20000002700 */
[----:B------:R-:W-:Y:S01]  /*0a30*/  ISETP.NE.AND P0, PT, R19, 0x1, PT ;  /* 0x000000011300780c */ /* 0x000fe20003f05270 */
[----:B------:R-:W-:-:S11]  /*0a40*/  UISETP.NE.AND UP0, UPT, UR7, 0x1, UPT ;  /* 0x000000010700788c */ /* 0x000fd6000bf05270 */
[----:B------:R-:W-:Y:S01]  /*0a50*/  @UP0 ULDC UR4, c[0x0][0xd54] ;  /* 0x0003550000040ab9 */ /* 0x000fe20000000800 */
[----:B------:R-:W-:Y:S06]  /*0a60*/  @!P0 BAR.ARV 0x9, 0x100 ;  /* 0x0244000000008b1d */ /* 0x000fec0000002000 */
[----:B-1----:R-:W-:Y:S01]  /*0a70*/  UIMAD.WIDE.U32 UR4, UR6, UR4, URZ ;  /* 0x00000004060472a5 */ /* 0x002fe2000f8e003f */
[----:B------:R-:W-:Y:S01]  /*0a80*/  @UP0 ULDC UR9, c[0x0][0xd58] ;  /* 0x0003560000090ab9 */ /* 0x000fe20000000800 */
[----:B------:R-:W-:Y:S01]  /*0a90*/  UMOV UR10, UR6 ;  /* 0x00000006000a7c82 */ /* 0x000fe20008000000 */
[----:B--2---:R-:W-:Y:S01]  /*0aa0*/  ISETP.LE.AND P0, PT, RZ, UR8, PT ;  /* 0x00000008ff007c0c */ /* 0x004fe2000bf03270 */
[----:B------:R-:W-:-:S04]  /*0ab0*/  @UP0 USHF.R.U32.HI UR10, URZ, UR9, UR5 ;  /* 0x000000093f0a0299 */ /* 0x000fc80008011605 */
[----:B------:R-:W-:Y:S02]  /*0ac0*/  UIADD3 UR4, -UR10, URZ, URZ ;  /* 0x0000003f0a047290 */ /* 0x000fe4000fffe13f */
[----:B------:R-:W-:Y:S02]  /*0ad0*/  IMAD.U32 R18, RZ, RZ, UR10 ;  /* 0x0000000aff127e24 */ /* 0x000fe4000f8e00ff */
        /* <DEDUP_REMOVED lines=32> */
[----:B------:R-:W1:Y:S08]  /*0ce0*/  I2F.RP R0, UR12 ;  /* 0x0000000c00007d06 */ /* 0x000e700008209400 */
[----:B-1----:R-:W0:Y:S02]  /*0cf0*/  MUFU.RCP R0, R0 ;  /* 0x0000000000007308 */ /* 0x002e240000001000 */
        /* <DEDUP_REMOVED lines=20> */
.L_x_174:
[----:B------:R-:W-:Y:S01]  /*0e40*/  UIMAD UR5, UR9, UR4, URZ ;  /* 0x00000004090572a4 */ /* 0x000fe2000f8e023f */
[----:B------:R-:W-:Y:S01]  /*0e50*/  IMAD.U32 R0, RZ, RZ, UR6 ;  /* 0x00000006ff007e24 */ /* 0x000fe2000f8e00ff */
[----:B0-----:R-:W0:Y:S01]  /*0e60*/  S2R R2, SR_TID.X ;  /* 0x0000000000027919 */ /* 0x001e220000002100 */
[----:B------:R-:W-:Y:S01]  /*0e70*/  IMAD.U32 R3, RZ, RZ, UR4 ;  /* 0x00000004ff037e24 */ /* 0x000fe2000f8e00ff */
[----:B------:R-:W-:Y:S02]  /*0e80*/  PLOP3.LUT P0, PT, PT, PT, PT, 0x80, 0x0 ;  /* 0x000000000000781c */ /* 0x000fe40003f0f070 */
[----:B------:R-:W-:Y:S01]  /*0e90*/  CS2R R150, SRZ ;  /* 0x0000000000967805 */ /* 0x000fe2000001ff00 */
[----:B------:R-:W-:Y:S01]  /*0ea0*/  IMAD.U32 R17, RZ, RZ, UR5 ;  /* 0x00000005ff117e24 */ /* 0x000fe2000f8e00ff */
        /* <DEDUP_REMOVED lines=77> */
[----:B------:R-:W-:Y:S02]  /*1380*/  UIADD3 UR6, UR7, 0x18400, URZ ;  /* 0x0001840007067890 */ /* 0x000fe4000fffe03f */
[----:B------:R-:W-:Y:S02]  /*1390*/  IMAD.U32 R16, RZ, RZ, UR7 ;  /* 0x00000007ff107e24 */ /* 0x000fe4000f8e00ff */
[----:B------:R-:W-:Y:S01]  /*13a0*/  ULOP3.LUT UP0, URZ, UR6, 0x1bf, URZ, 0xc0, !UPT ;  /* 0x000001bf063f7892 */ /* 0x000fe2000f80c03f */
[----:B-1----:R-:W-:-:S05]  /*13b0*/  R2UR UR4, R0 ;  /* 0x00000000000472ca */ /* 0x002fca00000e0000 */
[----:B------:R-:W-:-:S08]  /*13c0*/  PLOP3.LUT P0, PT, PT, PT, UP0, 0x80, 0x0 ;  /* 0x000000000000781c */ /* 0x000fd00003f0f008 */
[----:B------:R-:W-:-:S04]  /*13d0*/  ULEA.HI UR5, UR4, UR4, URZ, 0x1 ;  /* 0x0000000404057291 */ /* 0x000fc8000f8f083f */
[----:B------:R-:W-:-:S04]  /*13e0*/  ULOP3.LUT UR5, UR5, 0xffffe, URZ, 0xc0, !UPT ;  /* 0x000ffffe05057892 */ /* 0x000fc8000f8ec03f */
[----:B------:R-:W-:Y:S01]  /*13f0*/  UIADD3 UR36, UR4, -UR5, URZ ;  /* 0x8000000504247290 */ /* 0x000fe2000fffe03f */
        /* <DEDUP_REMOVED lines=17> */
.L_x_176:
[----:B------:R-:W-:Y:S01]  /*1510*/  R2UR UR4, R16 ;  /* 0x00000000100472ca */ /* 0x000fe200000e0000 */
[----:B------:R-:W-:Y:S01]  /*1520*/  VIADD R15, R19, 0x8 ;  /* 0x00000008130f7836 */ /* 0x000fe20000000000 */
[----:B------:R-:W-:-:S11]  /*1530*/  SHF.L.U32 R10, RZ, 0x1f, RZ ;  /* 0x0000001fff0a7819 */ /* 0x000fd600000006ff */
[----:B------:R-:W0:Y:S02]  /*1540*/  SYNCS.PHASECHK.TRANS64.TRYWAIT P0, [UR4+0x32400], R10 ;  /* 0x0324000aff0075a7 */ /* 0x000e240008000144 */
[----:B0-----:R-:W-:Y:S05]  /*1550*/  @!P0 BRA `(.L_x_177) ;  /* 0x000000c000f48947 */ /* 0x001fea0003800000 */
.L_x_288:
[----:B------:R-:W-:Y:S05]  /*1560*/  WARPSYNC.ALL ;  /* 0x0000000000007948 */ /* 0x000fea0003800000 */
[----:B------:R-:W2:Y:S01]  /*1570*/  LDL R0, [R1+0x30] ;  /* 0x0000300001007983 */ /* 0x000ea20000100800 */
[----:B------:R1:W-:Y:S01]  /*1580*/  BAR.SYNC.DEFER_BLOCKING R15, 0x100 ;  /* 0x0004000f0000751d */ /* 0x0003e20000010000 */
[----:B--2---:R-:W-:-:S13]  /*1590*/  R2UR UR4, R0 ;  /* 0x00000000000472ca */ /* 0x004fda00000e0000 */
[----:B------:R-:W-:-:S04]  /*15a0*/  ULOP3.LUT UR4, UR4, 0x1, URZ, 0xfc, !UPT ;  /* 0x0000000104047892 */ /* 0x000fc8000f8efc3f */
[----:B------:R-:W-:-:S06]  /*15b0*/  UISETP.NE.AND UP0, UPT, UR4, 0x3, UPT ;  /* 0x000000030400788c */ /* 0x000fcc000bf05270 */
[----:B------:R-:W-:-:S13]  /*15c0*/  PLOP3.LUT P0, PT, PT, PT, UP0, 0x80, 0x0 ;  /* 0x000000000000781c */ /* 0x000fda0003f0f008 */
[----:B-1----:R-:W-:Y:S05]  /*15d0*/  @!P0 BRA `(.L_x_178) ;  /* 0x0000000000048947 */ /* 0x002fea0003800000 */
[----:B------:R-:W-:Y:S01]  /*15e0*/  BPT.TRAP 0x1 ;  /* 0x000000040000795c */ /* 0x000fe20000300000 */
.L_x_178:
[----:B------:R-:W-:-:S13]  /*15f0*/  R2UR UR4, R16 ;  /* 0x00000000100472ca */ /* 0x000fda00000e0000 */
[----:B------:R1:W2:Y:S01]  /*1600*/  SYNCS.PHASECHK.TRANS64.TRYWAIT P1, [UR4+0x32430], R10 ;  /* 0x0324300aff0075a7 */ /* 0x0002a20008020144 */
[----:B------:R-:W-:Y:S05]  /*1610*/  @!P0 BRA `(.L_x_179) ;  /* 0x0000000000048947 */ /* 0x000fea0003800000 */
[----:B------:R-:W-:Y:S01]  /*1620*/  BPT.TRAP 0x1 ;  /* 0x000000040000795c */ /* 0x000fe20000300000 */
.L_x_179:
[----:B--2---:R-:W-:Y:S05]  /*1630*/  @P1 BRA `(.L_x_180) ;  /* 0x00000000000c1947 */ /* 0x004fea0003800000 */
[----:B------:R-:W-:-:S13]  /*1640*/  R2UR UR4, R16 ;  /* 0x00000000100472ca */ /* 0x000fda00000e0000 */
[----:B------:R-:W2:Y:S02]  /*1650*/  SYNCS.PHASECHK.TRANS64.TRYWAIT P1, [UR4+0x32430], R10 ;  /* 0x0324300aff0075a7 */ /* 0x000ea40008020144 */
[----:B--2---:R-:W-:Y:S05]  /*1660*/  @!P1 BRA `(.L_x_181) ;  /* 0x000000c000cc9947 */ /* 0x004fea0003800000 */
.L_x_180:
[----:B------:R-:W-:Y:S01]  /*1670*/  R2UR UR9, R16 ;  /* 0x00000000100972ca */ /* 0x000fe200000e0000 */
[----:B------:R-:W-:Y:S01]  /*1680*/  WARPGROUP.ARRIVE ;  /* 0x00000000000079c5 */ /* 0x000fe20000000000 */
[----:B------:R-:W-:Y:S01]  /*1690*/  UMOV UR7, 0x40000040 ;  /* 0x4000004000077882 */ /* 0x000fe20000000000 */
[----:B------:R-:W-:Y:S01]  /*16a0*/  UMOV UR13, 0x40000040 ;  /* 0x40000040000d7882 */ /* 0x000fe20000000000 */
[----:B0-----:R-:W-:Y:S02]  /*16b0*/  IMAD.U32 R3, RZ, RZ, UR7 ;  /* 0x00000007ff037e24 */ /* 0x001fe4000f8e00ff */
[----:B------:R-:W-:-:S07]  /*16c0*/  IMAD.U32 R5, RZ, RZ, UR13 ;  /* 0x0000000dff057e24 */ /* 0x000fce000f8e00ff */
[----:B------:R-:W-:Y:S02]  /*16d0*/  ULEA UR36, UR36, UR9, 0xd ;  /* 0x0000000924247291 */ /* 0x000fe4000f8e683f */
[----:B------:R-:W-:Y:S02]  /*16e0*/  UIADD3 UR5, UR9, 0x1c400, URZ ;  /* 0x0001c40009057890 */ /* 0x000fe4000fffe03f */
[----:B------:R-:W-:Y:S02]  /*16f0*/  UIADD3 UR4, UR36, 0x18400, URZ ;  /* 0x0001840024047890 */ /* 0x000fe4000fffe03f */
[----:B------:R-:W-:Y:S02]  /*1700*/  USHF.R.U32.HI UR5, URZ, 0x4, UR5 ;  /* 0x000000043f057899 */ /* 0x000fe40008011605 */
[----:B------:R-:W-:Y:S02]  /*1710*/  USHF.R.U32.HI UR4, URZ, 0x4, UR4 ;  /* 0x000000043f047899 */ /* 0x000fe40008011604 */
[----:B------:R-:W-:-:S02]  /*1720*/  ULOP3.LUT UR5, UR5, 0x3fff, URZ, 0xc0, !UPT ;  /* 0x00003fff05057892 */ /* 0x000fc4000f8ec03f */
[----:B------:R-:W-:Y:S02]  /*1730*/  ULOP3.LUT UR4, UR4, 0x3fff, URZ, 0xc0, !UPT ;  /* 0x00003fff04047892 */ /* 0x000fe4000f8ec03f */
[----:B------:R-:W-:Y:S02]  /*1740*/  ULOP3.LUT UR10, UR5, 0x10000, URZ, 0xfc, !UPT ;  /* 0x00010000050a7892 */ /* 0x000fe4000f8efc3f */
[----:B------:R-:W-:Y:S01]  /*1750*/  ULOP3.LUT UR8, UR4, 0x10000, URZ, 0xfc, !UPT ;  /* 0x0001000004087892 */ /* 0x000fe2000f8efc3f */
[----:B------:R-:W-:-:S03]  /*1760*/  UMOV UR5, UR7 ;  /* 0x0000000700057c82 */ /* 0x000fc60008000000 */
[----:B------:R-:W-:-:S03]  /*1770*/  IMAD.U32 R0, RZ, RZ, UR10 ;  /* 0x0000000aff007e24 */ /* 0x000fc6000f8e00ff */
[----:B------:R-:W-:Y:S02]  /*1780*/  UMOV UR6, UR8 ;  /* 0x0000000800067c82 */ /* 0x000fe40008000000 */
[----:B------:R-:W-:Y:S01]  /*1790*/  IMAD.U32 R2, RZ, RZ, UR6 ;  /* 0x00000006ff027e24 */ /* 0x000fe2000f8e00ff */
[----:B------:R-:W-:Y:S01]  /*17a0*/  UMOV UR4, UR6 ;  /* 0x0000000600047c82 */ /* 0x000fe20008000000 */
[----:B------:R-:W-:Y:S02]  /*17b0*/  UMOV UR6, UR10 ;  /* 0x0000000a00067c82 */ /* 0x000fe40008000000 */
[----:B------:R-:W-:Y:S01]  /*17c0*/  HGMMA.64x96x16.F32.BF16 R24, gdesc[UR4], RZ, !UPT, gsb0 ;  /* 0x01600000041879f0 */ /* 0x000fe2000c0018ff */
[----:B------:R-:W-:Y:S02]  /*17d0*/  UIADD3 UR4, UR8, 0x2, URZ ;  /* 0x0000000208047890 */ /* 0x000fe4000fffe03f */
[----:B------:R-:W-:Y:S01]  /*17e0*/  UIADD3 UR6, UR10, 0x2, URZ ;  /* 0x000000020a067890 */ /* 0x000fe2000fffe03f */
[----:B------:R-:W-:Y:S01]  /*17f0*/  UMOV UR5, UR13 ;  /* 0x0000000d00057c82 */ /* 0x000fe20008000000 */
[----:B------:R-:W-:Y:S01]  /*1800*/  UMOV UR7, 0x40000040 ;  /* 0x4000004000077882 */ /* 0x000fe20000000000 */
[----:B------:R-:W-:-:S02]  /*1810*/  UMOV UR13, 0x40000040 ;  /* 0x40000040000d7882 */ /* 0x000fc40000000000 */
[----:B------:R-:W-:Y:S01]  /*1820*/  UMOV UR12, UR4 ;  /* 0x00000004000c7c82 */ /* 0x000fe20008000000 */
[----:B------:R-:W-:Y:S01]  /*1830*/  IMAD.U32 R7, RZ, RZ, UR13 ;  /* 0x0000000dff077e24 */ /* 0x000fe2000f8e00ff */
[----:B------:R-:W-:Y:S01]  /*1840*/  UMOV UR4, UR12 ;  /* 0x0000000c00047c82 */ /* 0x000fe20008000000 */
[----:B------:R-:W-:Y:S01]  /*1850*/  IMAD.U32 R4, RZ, RZ, UR12 ;  /* 0x0000000cff047e24 */ /* 0x000fe2000f8e00ff */
[----:B------:R-:W-:Y:S02]  /*1860*/  WARPGROUP.DEPBAR.LE gsb0, 0x0 ;  /* 0x00008000000079c5 */ /* 0x000fe40000010000 */
[----:B------:R-:W-:-:S06]  /*1870*/  WARPGROUP.ARRIVE ;  /* 0x00000000000079c5 */ /* 0x000fcc0000000000 */
[----:B------:R-:W-:Y:S01]  /*1880*/  HGMMA.64x96x16.F32.BF16 R24, gdesc[UR4], R24, gsb0 ;  /* 0x01600000041879f0 */ /* 0x000fe20008001818 */
[----:B------:R-:W-:Y:S02]  /*1890*/  UIADD3 UR4, UR8, 0x4, URZ ;  /* 0x0000000408047890 */ /* 0x000fe4000fffe03f */
[----:B------:R-:W-:Y:S01]  /*18a0*/  UIADD3 UR6, UR10, 0x4, URZ ;  /* 0x000000040a067890 */ /* 0x000fe2000fffe03f */
[----:B------:R-:W-:Y:S01]  /*18b0*/  UMOV UR5, UR13 ;  /* 0x0000000d00057c82 */ /* 0x000fe20008000000 */
[----:B------:R-:W-:-:S03]  /*18c0*/  UMOV UR7, 0x40000040 ;  /* 0x4000004000077882 */ /* 0x000fc60000000000 */
[----:B------:R-:W-:Y:S02]  /*18d0*/  UMOV UR12, UR4 ;  /* 0x00000004000c7c82 */ /* 0x000fe40008000000 */
[----:B------:R-:W-:Y:S01]  /*18e0*/  UMOV UR4, UR12 ;  /* 0x0000000c00047c82 */ /* 0x000fe20008000000 */
[----:B------:R-:W-:Y:S01]  /*18f0*/  IMAD.U32 R6, RZ, RZ, UR12 ;  /* 0x0000000cff067e24 */ /* 0x000fe2000f8e00ff */
[----:B------:R-:W-:Y:S02]  /*1900*/  WARPGROUP.DEPBAR.LE gsb0, 0x0 ;  /* 0x00008000000079c5 */ /* 0x000fe40000010000 */
[----:B------:R-:W-:-:S06]  /*1910*/  WARPGROUP.ARRIVE ;  /* 0x00000000000079c5 */ /* 0x000fcc0000000000 */
[----:B------:R-:W-:Y:S01]  /*1920*/  HGMMA.64x96x16.F32.BF16 R24, gdesc[UR4], R24, gsb0 ;  /* 0x01600000041879f0 */ /* 0x000fe20008001818 */
[----:B------:R-:W-:Y:S02]  /*1930*/  UIADD3 UR4, UR8, 0x6, URZ ;  /* 0x0000000608047890 */ /* 0x000fe4000fffe03f */
[----:B------:R-:W-:Y:S01]  /*1940*/  UIADD3 UR6, UR10, 0x6, URZ ;  /* 0x000000060a067890 */ /* 0x000fe2000fffe03f */
[----:B------:R-:W-:Y:S01]  /*1950*/  UMOV UR5, 0x40000040 ;  /* 0x4000004000057882 */ /* 0x000fe20000000000 */
[----:B------:R-:W-:Y:S02]  /*1960*/  UMOV UR7, 0x40000040 ;  /* 0x4000004000077882 */ /* 0x000fe40000000000 */
[----:B------:R-:W-:Y:S02]  /*1970*/  IMAD.U32 R8, RZ, RZ, UR4 ;  /* 0x00000004ff087e24 */ /* 0x000fe4000f8e00ff */
[----:B------:R-:W-:Y:S01]  /*1980*/  IMAD.U32 R9, RZ, RZ, UR5 ;  /* 0x00000005ff097e24 */ /* 0x000fe2000f8e00ff */
[----:B------:R-:W-:-:S02]  /*1990*/  WARPGROUP.DEPBAR.LE gsb0, 0x0 ;  /* 0x00008000000079c5 */ /* 0x000fc40000010000 */
[----:B------:R-:W-:-:S06]  /*19a0*/  WARPGROUP.ARRIVE ;  /* 0x00000000000079c5 */ /* 0x000fcc0000000000 */
[----:B------:R-:W-:Y:S03]  /*19b0*/  HGMMA.64x96x16.F32.BF16 R24, gdesc[UR4], R24, gsb0 ;  /* 0x01600000041879f0 */ /* 0x000fe60008001818 */
[----:B------:R-:W-:Y:S02]  /*19c0*/  WARPGROUP.DEPBAR.LE gsb0, 0x0 ;  /* 0x00008000000079c5 */ /* 0x000fe40000010000 */
[----:B------:R-:W0:Y:S02]  /*19d0*/  SYNCS.PHASECHK.TRANS64.TRYWAIT P1, [UR9+0x32410], R10 ;  /* 0x0324100aff0075a7 */ /* 0x000e240008020149 */
[----:B0-----:R-:W-:Y:S05]  /*19e0*/  @!P1 BRA `(.L_x_182) ;  /* 0x000000c000089947 */ /* 0x001fea0003800000 */
.L_x_289:
[----:B------:R-:W-:Y:S05]  /*19f0*/  @!P0 BRA `(.L_x_183) ;  /* 0x0000000000048947 */ /* 0x000fea0003800000 */
[----:B------:R-:W-:Y:S01]  /*1a00*/  BPT.TRAP 0x1 ;  /* 0x000000040000795c */ /* 0x000fe20000300000 */
.L_x_183:
[----:B------:R-:W-:-:S13]  /*1a10*/  R2UR UR4, R16 ;  /* 0x00000000100472ca */ /* 0x000fda00000e0000 */
[----:B------:R2:W3:Y:S01]  /*1a20*/  SYNCS.PHASECHK.TRANS64.TRYWAIT P1, [UR4+0x32450], R10 ;  /* 0x0324500aff0075a7 */ /* 0x0004e20008020144 */
[----:B------:R-:W-:Y:S05]  /*1a30*/  @!P0 BRA `(.L_x_184) ;  /* 0x0000000000048947 */ /* 0x000fea0003800000 */
[----:B------:R-:W-:Y:S01]  /*1a40*/  BPT.TRAP 0x1 ;  /* 0x000000040000795c */ /* 0x000fe20000300000 */
.L_x_184:
[----:B---3--:R-:W-:Y:S05]  /*1a50*/  @P1 BRA `(.L_x_185) ;  /* 0x00000000000c1947 */ /* 0x008fea0003800000 */
[----:B------:R-:W-:-:S13]  /*1a60*/  R2UR UR4, R16 ;  /* 0x00000000100472ca */ /* 0x000fda00000e0000 */
[----:B------:R-:W3:Y:S02]  /*1a70*/  SYNCS.PHASECHK.TRANS64.TRYWAIT P1, [UR4+0x32450], R10 ;  /* 0x0324500aff0075a7 */ /* 0x000ee40008020144 */
[----:B---3--:R-:W-:Y:S05]  /*1a80*/  @!P1 BRA `(.L_x_186) ;  /* 0x000000bc00fc9947 */ /* 0x008fea0003800000 */
.L_x_185:
[----:B------:R-:W-:Y:S01]  /*1a90*/  R2UR UR57, R16 ;  /* 0x00000000103972ca */ /* 0x000fe200000e0000 */
[----:B------:R-:W-:Y:S01]  /*1aa0*/  UIADD3 UR36, UR36, 0x22400, URZ ;  /* 0x0002240024247890 */ /* 0x000fe2000fffe03f */
[----:B------:R-:W-:Y:S01]  /*1ab0*/  WARPGROUP.ARRIVE ;  /* 0x00000000000079c5 */ /* 0x000fe20000000000 */
[----:B------:R-:W-:Y:S01]  /*1ac0*/  UMOV UR9, 0x40000040 ;  /* 0x4000004000097882 */ /* 0x000fe20000000000 */
[----:B------:R-:W-:Y:S01]  /*1ad0*/  UMOV UR11, 0x40000040 ;  /* 0x40000040000b7882 */ /* 0x000fe20000000000 */
[----:B------:R-:W-:Y:S01]  /*1ae0*/  USHF.R.U32.HI UR36, URZ, 0x4, UR36 ;  /* 0x000000043f247899 */ /* 0x000fe20008011624 */
[----:B0-----:R-:W-:Y:S01]  /*1af0*/  IMAD.U32 R11, RZ, RZ, UR9 ;  /* 0x00000009ff0b7e24 */ /* 0x001fe2000f8e00ff */
[----:B------:R-:W-:Y:S01]  /*1b00*/  UMOV UR13, 0x40000040 ;  /* 0x40000040000d7882 */ /* 0x000fe20000000000 */
[----:B------:R-:W-:Y:S01]  /*1b10*/  UMOV UR5, 0x40000040 ;  /* 0x4000004000057882 */ /* 0x000fe20000000000 */
[----:B------:R-:W-:Y:S01]  /*1b20*/  ULOP3.LUT UR6, UR36, 0x3fff, URZ, 0xc0, !UPT ;  /* 0x00003fff24067892 */ /* 0x000fe2000f8ec03f */
[----:B------:R-:W-:Y:S01]  /*1b30*/  IMAD.U32 R13, RZ, RZ, UR13 ;  /* 0x0000000dff0d7e24 */ /* 0x000fe2000f8e00ff */
[----:B------:R-:W-:Y:S01]  /*1b40*/  UMOV UR15, 0x40000040 ;  /* 0x40000040000f7882 */ /* 0x000fe20000000000 */
[----:B------:R-:W-:Y:S01]  /*1b50*/  UMOV UR17, 0x40000040 ;  /* 0x4000004000117882 */ /* 0x000fe20000000000 */
[----:B------:R-:W-:Y:S01]  /*1b60*/  UIADD3 UR4, UR57, 0x400, URZ ;  /* 0x0000040039047890 */ /* 0x000fe2000fffe03f */
[----:B------:R-:W-:Y:S01]  /*1b70*/  LOP3.LUT R23, R23, 0xffffff80, RZ, 0xc0, !PT ;  /* 0xffffff8017177812 */ /* 0x000fe200078ec0ff */
[----:B------:R-:W-:Y:S01]  /*1b80*/  ULOP3.LUT UR6, UR6, 0x10000, URZ, 0xfc, !UPT ;  /* 0x0001000006067892 */ /* 0x000fe2000f8efc3f */
[----:B------:R-:W0:Y:S01]  /*1b90*/  S2R R72, SR_TID.X ;  /* 0x0000000000487919 */ /* 0x000e220000002100 */
[----:B------:R-:W-:-:S02]  /*1ba0*/  USHF.R.U32.HI UR4, URZ, 0x4, UR4 ;  /* 0x000000043f047899 */ /* 0x000fc40008011604 */
[----:B------:R-:W-:Y:S01]  /*1bb0*/  UIADD3 UR16, UR6, 0x402, URZ ;  /* 0x0000040206107890 */ /* 0x000fe2000fffe03f */
[----:B------:R-:W-:Y:S01]  /*1bc0*/  IMAD.IADD R23, R22, 0x1, -R23 ;  /* 0x0000000116177824 */ /* 0x000fe200078e0a17 */
[----:B------:R-:W-:Y:S01]  /*1bd0*/  ULOP3.LUT UR7, UR4, 0x3fff, URZ, 0xc0, !UPT ;  /* 0x00003fff04077892 */ /* 0x000fe2000f8ec03f */
[----:B------:R-:W-:Y:S01]  /*1be0*/  UMOV UR8, UR6 ;  /* 0x0000000600087c82 */ /* 0x000fe20008000000 */
[----:B------:R-:W-:Y:S01]  /*1bf0*/  UIADD3 UR4, UR6, 0x2, URZ ;  /* 0x0000000206047890 */ /* 0x000fe2000fffe03f */
[----:B-12---:R-:W-:Y:S01]  /*1c00*/  IMAD.U32 R10, RZ, RZ, UR8 ;  /* 0x00000008ff0a7e24 */ /* 0x006fe2000f8e00ff */
[----:B------:R-:W-:Y:S01]  /*1c10*/  ULOP3.LUT UR58, UR7, 0x10000, URZ, 0xfc, !UPT ;  /* 0x00010000073a7892 */ /* 0x000fe2000f8efc3f */
[----:B------:R-:W-:Y:S01]  /*1c20*/  SHF.R.S32.HI R20, RZ, 0x1f, R23 ;  /* 0x0000001fff147819 */ /* 0x000fe20000011417 */
[----:B------:R-:W-:Y:S01]  /*1c30*/  UMOV UR19, 0x40000040 ;  /* 0x4000004000137882 */ /* 0x000fe20000000000 */
[----:B------:R-:W-:Y:S02]  /*1c40*/  UIADD3 UR20, UR6, 0x404, URZ ;  /* 0x0000040406147890 */ /* 0x000fe4000fffe03f */
[----:B------:R-:W-:Y:S01]  /*1c50*/  UMOV UR12, UR4 ;  /* 0x00000004000c7c82 */ /* 0x000fe20008000000 */
[----:B------:R-:W-:Y:S01]  /*1c60*/  UIADD3 UR4, UR6, 0x4, URZ ;  /* 0x0000000406047890 */ /* 0x000fe2000fffe03f */
[----:B------:R-:W-:Y:S01]  /*1c70*/  IMAD.U32 R12, RZ, RZ, UR12 ;  /* 0x0000000cff0c7e24 */ /* 0x000fe2000f8e00ff */
[----:B------:R-:W-:Y:S01]  /*1c80*/  UMOV UR10, UR58 ;  /* 0x0000003a000a7c82 */ /* 0x000fe20008000000 */
[----:B------:R-:W-:Y:S01]  /*1c90*/  UIADD3 UR14, UR58, 0x300, URZ ;  /* 0x000003003a0e7890 */ /* 0x000fe2000fffe03f */
[----:B------:R-:W-:Y:S01]  /*1ca0*/  HGMMA.64x96x16.F32.BF16 R24, gdesc[UR8], R24, gsb0 ;  /* 0x01600000081879f0 */ /* 0x000fe20008001818 */
[----:B------:R-:W-:-:S02]  /*1cb0*/  UIADD3 UR10, UR58, 0x2, URZ ;  /* 0x000000023a0a7890 */ /* 0x000fc4000fffe03f */
[----:B------:R-:W-:Y:S01]  /*1cc0*/  IMAD.U32 R14, RZ, RZ, UR58 ;  /* 0x0000003aff0e7e24 */ /* 0x000fe2000f8e00ff */
[----:B------:R-:W-:Y:S01]  /*1cd0*/  UMOV UR8, UR12 ;  /* 0x0000000c00087c82 */ /* 0x000fe20008000000 */
[----:B------:R-:W-:Y:S01]  /*1ce0*/  UMOV UR9, UR13 ;  /* 0x0000000d00097c82 */ /* 0x000fe20008000000 */
[----:B------:R-:W-:Y:S01]  /*1cf0*/  UMOV UR11, 0x40000040 ;  /* 0x40000040000b7882 */ /* 0x000fe20000000000 */
[----:B------:R-:W-:Y:S01]  /*1d00*/  UIADD3 UR12, UR6, 0x400, URZ ;  /* 0x00000400060c7890 */ /* 0x000fe2000fffe03f */
[----:B------:R-:W-:Y:S01]  /*1d10*/  LEA.HI R20, R20, R23, RZ, 0x2 ;  /* 0x0000001714147211 */ /* 0x000fe200078f10ff */
[----:B------:R-:W-:Y:S01]  /*1d20*/  UMOV UR13, 0x40000040 ;  /* 0x40000040000d7882 */ /* 0x000fe20000000000 */
[----:B------:R-:W-:Y:S02]  /*1d30*/  UIADD3 UR18, UR58, 0x302, URZ ;  /* 0x000003023a127890 */ /* 0x000fe4000fffe03f */
[----:B------:R-:W-:Y:S01]  /*1d40*/  UIADD3 UR22, UR58, 0x304, URZ ;  /* 0x000003043a167890 */ /* 0x000fe2000fffe03f */
[----:B------:R-:W-:Y:S01]  /*1d50*/  LOP3.LUT R20, R20, 0x7ffffffc, RZ, 0xc0, !PT ;  /* 0x7ffffffc14147812 */ /* 0x000fe200078ec0ff */
[----:B------:R-:W-:Y:S01]  /*1d60*/  UMOV UR21, 0x40000040 ;  /* 0x4000004000157882 */ /* 0x000fe20000000000 */
[----:B------:R-:W-:Y:S01]  /*1d70*/  UMOV UR23, 0x40000040 ;  /* 0x4000004000177882 */ /* 0x000fe20000000000 */
[----:B------:R-:W-:Y:S01]  /*1d80*/  UIADD3 UR24, UR6, 0x406, URZ ;  /* 0x0000040606187890 */ /* 0x000fe2000fffe03f */
[----:B0-----:R-:W-:Y:S01]  /*1d90*/  LOP3.LUT R72, R72, 0x7f, RZ, 0xc0, !PT ;  /* 0x0000007f48487812 */ /* 0x001fe200078ec0ff */
[----:B------:R-:W-:Y:S01]  /*1da0*/  UIADD3 UR26, UR58, 0x306, URZ ;  /* 0x000003063a1a7890 */ /* 0x000fe2000fffe03f */
[----:B------:R-:W-:Y:S01]  /*1db0*/  IMAD.IADD R20, R23, 0x1, -R20 ;  /* 0x0000000117147824 */ /* 0x000fe200078e0a14 */
[----:B------:R-:W-:Y:S01]  /*1dc0*/  UMOV UR25, 0x40000040 ;  /* 0x4000004000197882 */ /* 0x000fe20000000000 */
[----:B------:R-:W-:Y:S01]  /*1dd0*/  UMOV UR27, 0x40000040 ;  /* 0x40000040001b7882 */ /* 0x000fe20000000000 */
[----:B------:R-:W-:-:S02]  /*1de0*/  UIADD3 UR28, UR6, 0x800, URZ ;  /* 0x00000800061c7890 */ /* 0x000fc4000fffe03f */
[----:B------:R-:W-:Y:S01]  /*1df0*/  UIADD3 UR30, UR58, 0x600, URZ ;  /* 0x000006003a1e7890 */ /* 0x000fe2000fffe03f */
[----:B------:R-:W-:Y:S01]  /*1e00*/  UMOV UR29, 0x40000040 ;  /* 0x40000040001d7882 */ /* 0x000fe20000000000 */
[----:B------:R-:W-:Y:S01]  /*1e10*/  UMOV UR31, 0x40000040 ;  /* 0x40000040001f7882 */ /* 0x000fe20000000000 */
[----:B------:R-:W-:Y:S02]  /*1e20*/  UIADD3 UR32, UR6, 0x802, URZ ;  /* 0x0000080206207890 */ /* 0x000fe4000fffe03f */
[----:B------:R-:W-:Y:S01]  /*1e30*/  UIADD3 UR34, UR58, 0x602, URZ ;  /* 0x000006023a227890 */ /* 0x000fe2000fffe03f */
[----:B------:R-:W-:Y:S01]  /*1e40*/  UMOV UR33, 0x40000040 ;  /* 0x4000004000217882 */ /* 0x000fe20000000000 */
[----:B------:R-:W-:Y:S01]  /*1e50*/  UMOV UR35, 0x40000040 ;  /* 0x4000004000237882 */ /* 0x000fe20000000000 */
[----:B------:R-:W-:Y:S02]  /*1e60*/  UIADD3 UR36, UR6, 0x804, URZ ;  /* 0x0000080406247890 */ /* 0x000fe4000fffe03f */
[----:B------:R-:W-:Y:S01]  /*1e70*/  UIADD3 UR38, UR58, 0x604, URZ ;  /* 0x000006043a267890 */ /* 0x000fe2000fffe03f */
        /* <DEDUP_REMOVED lines=18> */
[----:B------:R-:W-:Y:S01]  /*1fa0*/  UIADD3 UR56, UR6, 0xc06, URZ ;  /* 0x00000c0606387890 */ /* 0x000fe2000fffe03f */
[----:B------:R-:W-:Y:S01]  /*1fb0*/  UMOV UR59, 0x40000040 ;  /* 0x40000040003b7882 */ /* 0x000fe20000000000 */
[----:B------:R-:W-:Y:S02]  /*1fc0*/  UIMAD UR61, UR60, -0x60, UR61 ;  /* 0xffffffa03c3d78a4 */ /* 0x000fe4000f8e023d */
[----:B------:R-:W-:Y:S02]  /*1fd0*/  ULOP3.LUT UR7, UR7, 0x3000000, URZ, 0xfc, !UPT ;  /* 0x0300000007077892 */ /* 0x000fe4000f8efc3f */
[----:B------:R-:W-:Y:S02]  /*1fe0*/  UIADD3 UR61, UR61, 0x60, URZ ;  /* 0x000000603d3d7890 */ /* 0x000fe4000fffe03f */
[----:B------:R-:W-:-:S02]  /*1ff0*/  UIADD3 UR60, UR60, -0x2, URZ ;  /* 0xfffffffe3c3c7890 */ /* 0x000fc4000fffe03f */
[----:B------:R-:W-:Y:S02]  /*2000*/  IMAD.U32 R206, RZ, RZ, UR7 ;  /* 0x00000007ffce7e24 */ /* 0x000fe4000f8e00ff */
[----:B------:R-:W-:-:S04]  /*2010*/  IMAD.U32 R21, RZ, RZ, UR61 ;  /* 0x0000003dff157e24 */ /* 0x000fc8000f8e00ff */
        /* <DEDUP_REMOVED lines=9> */
[----:B------:R-:W-:Y:S01]  /*20b0*/  HGMMA.64x96x16.F32.BF16 R24, gdesc[UR8], R24, gsb0 ;  /* 0x01600000081879f0 */ /* 0x000fe20008001818 */
[----:B------:R-:W-:Y:S01]  /*20c0*/  UIADD3 UR10, UR58, 0x4, URZ ;  /* 0x000000043a0a7890 */ /* 0x000fe2000fffe03f */
[----:B------:R-:W-:Y:S01]  /*20d0*/  UMOV UR8, UR4 ;  /* 0x0000000400087c82 */ /* 0x000fe20008000000 */
[----:B------:R-:W-:Y:S01]  /*20e0*/  UMOV UR9, UR5 ;  /* 0x0000000500097c82 */ /* 0x000fe20008000000 */
[----:B------:R-:W-:Y:S01]  /*20f0*/  UMOV UR11, 0x40000040 ;  /* 0x40000040000b7882 */ /* 0x000fe20000000000 */
[----:B------:R-:W-:Y:S02]  /*2100*/  WARPGROUP.DEPBAR.LE gsb0, 0x0 ;  /* 0x00008000000079c5 */ /* 0x000fe40000010000 */
[----:B------:R-:W-:-:S06]  /*2110*/  WARPGROUP.ARRIVE ;  /* 0x00000000000079c5 */ /* 0x000fcc0000000000 */
[----:B------:R-:W-:Y:S01]  /*2120*/  HGMMA.64x96x16.F32.BF16 R24, gdesc[UR8], R24, gsb0 ;  /* 0x01600000081879f0 */ /* 0x000fe20008001818 */
[----:B------:R-:W-:Y:S02]  /*2130*/  UIADD3 UR8, UR6, 0x6, URZ ;  /* 0x0000000606087890 */ /* 0x000fe4000fffe03f */
[----:B------:R-:W-:Y:S01]  /*2140*/  UIADD3 UR10, UR58, 0x6, URZ ;  /* 0x000000063a0a7890 */ /* 0x000fe2000fffe03f */
[----:B------:R-:W-:Y:S01]  /*2150*/  UMOV UR9, 0x40000040 ;  /* 0x4000004000097882 */ /* 0x000fe20000000000 */
[----:B------:R-:W-:Y:S01]  /*2160*/  UMOV UR11, 0x40000040 ;  /* 0x40000040000b7882 */ /* 0x000fe20000000000 */
[----:B------:R-:W-:Y:S01]  /*2170*/  UIADD3 UR58, UR58, 0x906, URZ ;  /* 0x000009063a3a7890 */ /* 0x000fe2000fffe03f */
[----:B------:R-:W-:Y:S01]  /*2180*/  ULDC UR6, c[0x0][0xa80] ;  /* 0x0002a00000067ab9 */ /* 0x000fe20000000800 */
[----:B------:R-:W-:Y:S02]  /*2190*/  WARPGROUP.DEPBAR.LE gsb0, 0x0 ;  /* 0x00008000000079c5 */ /* 0x000fe40000010000 */
[----:B------:R-:W-:-:S06]  /*21a0*/  WARPGROUP.ARRIVE ;  /* 0x00000000000079c5 */ /* 0x000fcc0000000000 */
[----:B------:R-:W-:Y:S01]  /*21b0*/  HGMMA.64x96x16.F32.BF16 R24, gdesc[UR8], R24, gsb0 ;  /* 0x01600000081879f0 */ /* 0x000fe20008001818 */
[----:B------:R-:W-:Y:S01]  /*21c0*/  UMOV UR11, UR57 ;  /* 0x00000039000b7c82 */ /* 0x000fe20008000000 */
[----:B------:R-:W-:Y:S01]  /*21d0*/  UMOV UR57, 0x40000040 ;  /* 0x4000004000397882 */ /* 0x000fe20000000000 */
[----:B------:R-:W-:Y:S01]  /*21e0*/  IMAD.U32 R198, RZ, RZ, UR11 ;  /* 0x0000000bffc67e24 */ /* 0x000fe2000f8e00ff */
[----:B------:R-:W-:Y:S01]  /*21f0*/  UMOV UR10, UR7 ;  /* 0x00000007000a7c82 */ /* 0x000fe20008000000 */
[----:B------:R-:W-:Y:S01]  /*2200*/  UMOV UR11, 0x40000040 ;  /* 0x40000040000b7882 */ /* 0x000fe20000000000 */
[----:B------:R-:W-:Y:S02]  /*2210*/  WARPGROUP.DEPBAR.LE gsb0, 0x0 ;  /* 0x00008000000079c5 */ /* 0x000fe40000010000 */
        /* <DEDUP_REMOVED lines=41> */
[----:B------:R-:W-:Y:S02]  /*24b0*/  FSEL R26, R29, -INF , P5 ;  /* 0xff8000001d1a7808 */ /* 0x000fe40002800000 */
[----:B------:R-:W-:Y:S02]  /*24c0*/  FMNMX.FTZ R21, R28, R21, !PT ;  /* 0x000000151c157209 */ /* 0x000fe40007810000 */
[----:B------:R-:W-:Y:S02]  /*24d0*/  FSEL R156, R32, -INF , P4 ;  /* 0xff800000209c7808 */ /* 0x000fe40002000000 */
[----:B------:R-:W-:Y:S02]  /*24e0*/  FMNMX.FTZ R21, R26, R21, !PT ;  /* 0x000000151a157209 */ /* 0x000fe40007810000 */
[----:B------:R-:W-:-:S02]  /*24f0*/  ISETP.GT.AND P2, PT, R20, 0x18, PT ;  /* 0x000000181400780c */ /* 0x000fc40003f44270 */
[----:B------:R-:W-:Y:S02]  /*2500*/  FSEL R158, R33, -INF , P3 ;  /* 0xff800000219e7808 */ /* 0x000fe40001800000 */
[----:B------:R-:W-:Y:S02]  /*2510*/  FMNMX.FTZ R21, R156, R21, !PT ;  /* 0x000000159c157209 */ /* 0x000fe40007810000 */
[----:B------:R-:W-:Y:S02]  /*2520*/  FSEL R27, R27, -INF , P1 ;  /* 0xff8000001b1b7808 */ /* 0x000fe40000800000 */
[----:B------:R-:W-:Y:S02]  /*2530*/  ISETP.GT.AND P1, PT, R20, 0x19, PT ;  /* 0x000000191400780c */ /* 0x000fe40003f24270 */
[----:B------:R-:W-:Y:S02]  /*2540*/  FSEL R25, R30, -INF , P6 ;  /* 0xff8000001e197808 */ /* 0x000fe40003000000 */
[----:B------:R-:W-:-:S02]  /*2550*/  FSEL R161, R36, -INF , P2 ;  /* 0xff80000024a17808 */ /* 0x000fc40001000000 */
[----:B------:R-:W-:Y:S02]  /*2560*/  FMNMX.FTZ R32, R158, R21, !PT ;  /* 0x000000159e207209 */ /* 0x000fe40007810000 */
[----:B------:R-:W-:Y:S02]  /*2570*/  FMNMX.FTZ R30, R73, R27, !PT ;  /* 0x0000001b491e7209 */ /* 0x000fe40007810000 */
[----:B------:R-:W-:Y:S02]  /*2580*/  ISETP.GT.AND P6, PT, R20, 0x20, PT ;  /* 0x000000201400780c */ /* 0x000fe40003fc4270 */
[----:B------:R-:W-:Y:S02]  /*2590*/  FSEL R165, R37, -INF , P1 ;  /* 0xff80000025a57808 */ /* 0x000fe40000800000 */
[----:B------:R-:W-:Y:S02]  /*25a0*/  FMNMX.FTZ R32, R161, R32, !PT ;  /* 0x00000020a1207209 */ /* 0x000fe40007810000 */
[----:B------:R-:W-:-:S02]  /*25b0*/  FSEL R31, R31, -INF , P5 ;  /* 0xff8000001f1f7808 */ /* 0x000fc40002800000 */
[----:B------:R-:W-:Y:S02]  /*25c0*/  FMNMX.FTZ R30, R25, R30, !PT ;  /* 0x0000001e191e7209 */ /* 0x000fe40007810000 */
[----:B------:R-:W-:Y:S02]  /*25d0*/  ISETP.GT.AND P5, PT, R20, 0x21, PT ;  /* 0x000000211400780c */ /* 0x000fe40003fa4270 */
[----:B------:R-:W-:Y:S02]  /*25e0*/  FSEL R162, R40, -INF , P6 ;  /* 0xff80000028a27808 */ /* 0x000fe40003000000 */
[----:B------:R-:W-:Y:S02]  /*25f0*/  FMNMX.FTZ R21, R165, R32, !PT ;  /* 0x00000020a5157209 */ /* 0x000fe40007810000 */
[----:B------:R-:W-:Y:S02]  /*2600*/  FSEL R23, R34, -INF , P4 ;  /* 0xff80000022177808 */ /* 0x000fe40002000000 */
[----:B------:R-:W-:-:S02]  /*2610*/  FMNMX.FTZ R30, R31, R30, !PT ;  /* 0x0000001e1f1e7209 */ /* 0x000fc40007810000 */
[----:B------:R-:W-:Y:S02]  /*2620*/  ISETP.GT.AND P4, PT, R20, 0x28, PT ;  /* 0x000000281400780c */ /* 0x000fe40003f84270 */
        /* <DEDUP_REMOVED lines=8> */
[----:B------:R-:W-:Y:S02]  /*26b0*/  FMNMX.FTZ R30, R157, R30, !PT ;  /* 0x0000001e9d1e7209 */ /* 0x000fe40007810000 */
[----:B------:R-:W-:Y:S02]  /*26c0*/  ISETP.GT.AND P2, PT, R20, 0x30, PT ;  /* 0x000000301400780c */ /* 0x000fe40003f44270 */
[----:B------:R-:W-:-:S02]  /*26d0*/  FSEL R173, R45, -INF , P3 ;  /* 0xff8000002dad7808 */ /* 0x000fc40001800000 */
[----:B------:R-:W-:Y:S02]  /*26e0*/  FMNMX.FTZ R32, R169, R32, !PT ;  /* 0x00000020a9207209 */ /* 0x000fe40007810000 */
[----:B------:R-:W-:Y:S02]  /*26f0*/  FSEL R163, R39, -INF , P1 ;  /* 0xff80000027a37808 */ /* 0x000fe40000800000 */
[----:B------:R-:W-:Y:S02]  /*2700*/  FMNMX.FTZ R30, R159, R30, !PT ;  /* 0x0000001e9f1e7209 */ /* 0x000fe40007810000 */
[----:B------:R-:W-:Y:S02]  /*2710*/  ISETP.GT.AND P1, PT, R20, 0x31, PT ;  /* 0x000000311400780c */ /* 0x000fe40003f24270 */
[----:B------:R-:W-:Y:S02]  /*2720*/  FSEL R170, R48, -INF , P2 ;  /* 0xff80000030aa7808 */ /* 0x000fe40001000000 */
[----:B------:R-:W-:-:S02]  /*2730*/  FMNMX.FTZ R29, R173, R32, !PT ;  /* 0x00000020ad1d7209 */ /* 0x000fc40007810000 */
[----:B------:R-:W-:Y:S02]  /*2740*/  FSEL R160, R42, -INF , P6 ;  /* 0xff8000002aa07808 */ /* 0x000fe40003000000 */
        /* <DEDUP_REMOVED lines=11> */
[C---:B------:R-:W-:Y:S02]  /*2800*/  ISETP.GT.AND P4, PT, R20.reuse, 0x40, PT ;  /* 0x000000401400780c */ /* 0x040fe40003f84270 */
        /* <DEDUP_REMOVED lines=14> */
[----:B------:R-:W-:Y:S02]  /*28f0*/  FSEL R176, R54, -INF , P6 ;  /* 0xff80000036b07808 */ /* 0x000fe40003000000 */
[----:B------:R-:W-:Y:S02]  /*2900*/  ISETP.GT.AND P6, PT, R20, 0x49, PT ;  /* 0x000000491400780c */ /* 0x000fe40003fc4270 */
        /* <DEDUP_REMOVED lines=13> */
[----:B------:R-:W-:Y:S02]  /*29e0*/  FSEL R187, R59, -INF , P3 ;  /* 0xff8000003bbb7808 */ /* 0x000fe40001800000 */
[C---:B------:R-:W-:Y:S02]  /*29f0*/  ISETP.GT.AND P4, PT, R20.reuse, 0x58, PT ;  /* 0x000000581400780c */ /* 0x040fe40003f84270 */
[----:B------:R-:W-:Y:S02]  /*2a00*/  FSEL R183, R65, -INF , P5 ;  /* 0xff80000041b77808 */ /* 0x000fe40002800000 */
[----:B------:R-:W-:Y:S02]  /*2a10*/  FMNMX.FTZ R30, R179, R30, !PT ;  /* 0x0000001eb31e7209 */ /* 0x000fe40007810000 */
[----:B------:R-:W-:Y:S02]  /*2a20*/  ISETP.GT.AND P3, PT, R20, 0x59, PT ;  /* 0x000000591400780c */ /* 0x000fe40003f64270 */
[----:B------:R-:W-:-:S02]  /*2a30*/  FMNMX.FTZ R20, R182, R21, !PT ;  /* 0x00000015b6147209 */ /* 0x000fc40007810000 */
[----:B------:R-:W-:Y:S02]  /*2a40*/  FSEL R186, R68, -INF , P4 ;  /* 0xff80000044ba7808 */ /* 0x000fe40002000000 */
[----:B------:R-:W-:Y:S02]  /*2a50*/  FMNMX.FTZ R21, R183, R30, !PT ;  /* 0x0000001eb7157209 */ /* 0x000fe40007810000 */
[----:B------:R-:W-:Y:S02]  /*2a60*/  FSEL R199, R62, -INF , P2 ;  /* 0xff8000003ec77808 */ /* 0x000fe40001000000 */
[----:B------:R-:W-:Y:S02]  /*2a70*/  FMNMX.FTZ R20, R187, R20, !PT ;  /* 0x00000014bb147209 */ /* 0x000fe40007810000 */
[----:B------:R-:W-:Y:S02]  /*2a80*/  FMNMX.FTZ R29, R186, R21, !PT ;  /* 0x00000015ba1d7209 */ /* 0x000fe40007810000 */
[----:B------:R-:W-:-:S02]  /*2a90*/  FSEL R202, R63, -INF , P6 ;  /* 0xff8000003fca7808 */ /* 0x000fc40003000000 */
[----:B------:R-:W-:Y:S02]  /*2aa0*/  FMNMX.FTZ R21, R199, R20, !PT ;  /* 0x00000014c7157209 */ /* 0x000fe40007810000 */
[----:B------:R-:W-:Y:S02]  /*2ab0*/  FSEL R197, R66, -INF , P1 ;  /* 0xff80000042c57808 */ /* 0x000fe40000800000 */
[----:B------:R-:W-:Y:S02]  /*2ac0*/  FMNMX.FTZ R20, R202, R21, !PT ;  /* 0x00000015ca147209 */ /* 0x000fe40007810000 */
[----:B------:R-:W-:Y:S02]  /*2ad0*/  FSEL R200, R67, -INF , P5 ;  /* 0xff80000043c87808 */ /* 0x000fe40002800000 */
[----:B------:R-:W-:Y:S02]  /*2ae0*/  FMNMX.FTZ R21, R197, R20, !PT ;  /* 0x00000014c5157209 */ /* 0x000fe40007810000 */
[----:B------:R-:W-:-:S02]  /*2af0*/  FSEL R188, R69, -INF , P3 ;  /* 0xff80000045bc7808 */ /* 0x000fc40001800000 */
[----:B------:R-:W-:Y:S02]  /*2b00*/  FSEL R201, R70, -INF , P4 ;  /* 0xff80000046c97808 */ /* 0x000fe40002000000 */
[----:B------:R-:W-:Y:S02]  /*2b10*/  FMNMX.FTZ R20, R200, R21, !PT ;  /* 0x00000015c8147209 */ /* 0x000fe40007810000 */
[----:B------:R-:W-:Y:S02]  /*2b20*/  FMNMX.FTZ R29, R188, R29, !PT ;  /* 0x0000001dbc1d7209 */ /* 0x000fe40007810000 */
[----:B------:R-:W-:Y:S02]  /*2b30*/  FSEL R205, R71, -INF , P3 ;  /* 0xff80000047cd7808 */ /* 0x000fe40001800000 */
[----:B------:R-:W-:Y:S01]  /*2b40*/  FMNMX.FTZ R20, R201, R20, !PT ;  /* 0x00000014c9147209 */ /* 0x000fe20007810000 */
[----:B------:R-:W0:Y:S03]  /*2b50*/  SHFL.BFLY PT, R30, R29, 0x2, 0x1f ;  /* 0x0c401f001d1e7f89 */ /* 0x000e2600000e0000 */
[----:B------:R-:W-:-:S05]  /*2b60*/  FMNMX.FTZ R21, R205, R20, !PT ;  /* 0x00000014cd157209 */ /* 0x000fca0007810000 */
[----:B------:R-:W1:Y:S01]  /*2b70*/  SHFL.BFLY PT, R20, R21, 0x2, 0x1f ;  /* 0x0c401f0015147f89 */ /* 0x000e6200000e0000 */
[----:B0-----:R-:W-:-:S05]  /*2b80*/  FMNMX.FTZ R30, R29, R30, !PT ;  /* 0x0000001e1d1e7209 */ /* 0x001fca0007810000 */
[----:B------:R-:W0:Y:S01]  /*2b90*/  SHFL.BFLY PT, R33, R30, 0x1, 0x1f ;  /* 0x0c201f001e217f89 */ /* 0x000e2200000e0000 */
[----:B-1----:R-:W-:-:S05]  /*2ba0*/  FMNMX.FTZ R29, R21, R20, !PT ;  /* 0x00000014151d7209 */ /* 0x002fca0007810000 */
[----:B------:R-:W1:Y:S01]  /*2bb0*/  SHFL.BFLY PT, R32, R29, 0x1, 0x1f ;  /* 0x0c201f001d207f89 */ /* 0x000e6200000e0000 */
[----:B0-----:R-:W-:-:S04]  /*2bc0*/  FMNMX.FTZ R20, R30, R33, !PT ;  /* 0x000000211e147209 */ /* 0x001fc80007810000 */
[C---:B------:R-:W-:Y:S01]  /*2bd0*/  FSETP.NEU.FTZ.AND P1, PT, R20.reuse, -INF , PT ;  /* 0xff8000001400780b */ /* 0x040fe20003f3d000 */
[----:B------:R-:W-:Y:S01]  /*2be0*/  FMUL.FTZ R203, R20, UR6 ;  /* 0x0000000614cb7c20 */ /* 0x000fe20008410000 */
[----:B-1----:R-:W-:-:S04]  /*2bf0*/  FMNMX.FTZ R21, R29, R32, !PT ;  /* 0x000000201d157209 */ /* 0x002fc80007810000 */
[----:B------:R-:W-:Y:S02]  /*2c00*/  FSEL R203, R203, RZ, P1 ;  /* 0x000000ffcbcb7208 */ /* 0x000fe40000800000 */
[C---:B------:R-:W-:Y:S01]  /*2c10*/  FSETP.NEU.FTZ.AND P1, PT, R21.reuse, -INF , PT ;  /* 0xff8000001500780b */ /* 0x040fe20003f3d000 */
[----:B------:R-:W-:Y:S02]  /*2c20*/  FMUL.FTZ R204, R21, UR6 ;  /* 0x0000000615cc7c20 */ /* 0x000fe40008410000 */
[--C-:B------:R-:W-:Y:S01]  /*2c30*/  FFMA.FTZ R190, R24, UR6, -R203.reuse ;  /* 0x0000000618be7c23 */ /* 0x100fe200080108cb */
[--C-:B------:R-:W-:Y:S01]  /*2c40*/  FFMA.FTZ R189, R22, UR6, -R203.reuse ;  /* 0x0000000616bd7c23 */ /* 0x100fe200080108cb */
[----:B------:R-:W-:Y:S01]  /*2c50*/  IADD3 R22, -R19, 0xb, RZ ;  /* 0x0000000b13167810 */ /* 0x000fe20007ffe1ff */
[--C-:B------:R-:W-:Y:S01]  /*2c60*/  FFMA.FTZ R192, R28, UR6, -R203.reuse ;  /* 0x000000061cc07c23 */ /* 0x100fe200080108cb */
[----:B------:R-:W-:Y:S01]  /*2c70*/  FSEL R204, R204, RZ, P1 ;  /* 0x000000ffcccc7208 */ /* 0x000fe20000800000 */
[--C-:B------:R-:W-:Y:S01]  /*2c80*/  FFMA.FTZ R193, R26, UR6, -R203.reuse ;  /* 0x000000061ac17c23 */ /* 0x100fe200080108cb */
[----:B------:R-:W-:Y:S01]  /*2c90*/  ISETP.NE.AND P1, PT, R72, RZ, PT ;  /* 0x000000ff4800720c */ /* 0x000fe20003f25270 */
[----:B------:R-:W-:Y:S01]  /*2ca0*/  MUFU.EX2 R190, R190 ;  /* 0x000000be00be7308 */ /* 0x000fe20000000800 */
[--C-:B------:R-:W-:Y:S01]  /*2cb0*/  FFMA.FTZ R207, R158, UR6, -R203.reuse ;  /* 0x000000069ecf7c23 */ /* 0x100fe200080108cb */
[--C-:B------:R-:W-:Y:S01]  /*2cc0*/  FFMA.FTZ R191, R73, UR6, -R204.reuse ;  /* 0x0000000649bf7c23 */ /* 0x100fe200080108cc */
[--C-:B------:R-:W-:Y:S01]  /*2cd0*/  FFMA.FTZ R196, R27, UR6, -R204.reuse ;  /* 0x000000061bc47c23 */ /* 0x100fe200080108cc */
[--C-:B------:R-:W-:Y:S01]  /*2ce0*/  FFMA.FTZ R194, R25, UR6, -R204.reuse ;  /* 0x0000000619c27c23 */ /* 0x100fe200080108cc */
[--C-:B------:R-:W-:Y:S01]  /*2cf0*/  FFMA.FTZ R195, R31, UR6, -R204.reuse ;  /* 0x000000061fc37c23 */ /* 0x100fe200080108cc */
[--C-:B------:R-:W-:Y:S01]  /*2d00*/  FFMA.FTZ R158, R161, UR6, -R203.reuse ;  /* 0x00000006a19e7c23 */ /* 0x100fe200080108cb */
[--C-:B------:R-:W-:Y:S01]  /*2d10*/  FFMA.FTZ R208, R157, UR6, -R204.reuse ;  /* 0x000000069dd07c23 */ /* 0x100fe200080108cc */
[----:B------:R-:W0:Y:S01]  /*2d20*/  MUFU.EX2 R189, R189 ;  /* 0x000000bd00bd7308 */ /* 0x000e220000000800 */
[--C-:B------:R-:W-:Y:S01]  /*2d30*/  FFMA.FTZ R156, R156, UR6, -R203.reuse ;  /* 0x000000069c9c7c23 */ /* 0x100fe200080108cb */
[----:B------:R-:W-:Y:S01]  /*2d40*/  FFMA.FTZ R161, R165, UR6, -R203 ;  /* 0x00000006a5a17c23 */ /* 0x000fe200080108cb */
[----:B------:R-:W-:Y:S01]  /*2d50*/  FFMA.FTZ R23, R23, UR6, -R204 ;  /* 0x0000000617177c23 */ /* 0x000fe200080108cc */
[----:B------:R-:W-:-:S02]  /*2d60*/  @!P1 VIADD R24, R198, 0x32440 ;  /* 0x00032440c6189836 */ /* 0x000fc40000000000 */
[--C-:B------:R-:W-:Y:S01]  /*2d70*/  FFMA.FTZ R157, R159, UR6, -R204.reuse ;  /* 0x000000069f9d7c23 */ /* 0x100fe200080108cc */
[----:B------:R-:W-:Y:S01]  /*2d80*/  FFMA.FTZ R210, R163, UR6, -R204 ;  /* 0x00000006a3d27c23 */ /* 0x000fe200080108cc */
[--C-:B------:R-:W-:Y:S01]  /*2d90*/  FFMA.FTZ R159, R162, UR6, -R203.reuse ;  /* 0x00000006a29f7c23 */ /* 0x100fe200080108cb */
[----:B------:R-:W-:Y:S01]  /*2da0*/  MUFU.EX2 R192, R192 ;  /* 0x000000c000c07308 */ /* 0x000fe20000000800 */
[----:B------:R-:W-:Y:S01]  /*2db0*/  @!P1 PRMT R24, RZ, 0x654, R24 ;  /* 0x00000654ff189816 */ /* 0x000fe20000000018 */
[----:B------:R1:W-:Y:S06]  /*2dc0*/  BAR.ARV R22, 0x100 ;  /* 0x000400160000751d */ /* 0x0003ec0000002000 */
[----:B------:R2:W-:Y:S01]  /*2dd0*/  @!P1 SYNCS.ARRIVE.TRANS64.RED.A1T0 RZ, [R24+URZ], RZ ;  /* 0x000000ff18ff99a7 */ /* 0x0005e2000810043f */
[----:B------:R-:W3:Y:S01]  /*2de0*/  MUFU.EX2 R193, R193 ;  /* 0x000000c100c17308 */ /* 0x000ee20000000800 */
[----:B0-----:R-:W-:Y:S01]  /*2df0*/  F2FP.BF16.F32.PACK_AB R152, R189, R190 ;  /* 0x000000bebd98723e */ /* 0x001fe200000010ff */
[--C-:B------:R-:W-:Y:S01]  /*2e00*/  FFMA.FTZ R165, R164, UR6, -R204.reuse ;  /* 0x00000006a4a57c23 */ /* 0x100fe200080108cc */
[--C-:B------:R-:W-:Y:S01]  /*2e10*/  FFMA.FTZ R162, R166, UR6, -R203.reuse ;  /* 0x00000006a6a27c23 */ /* 0x100fe200080108cb */
[--C-:B------:R-:W-:Y:S01]  /*2e20*/  FFMA.FTZ R164, R167, UR6, -R204.reuse ;  /* 0x00000006a7a47c23 */ /* 0x100fe200080108cc */
[--C-:B------:R-:W-:Y:S01]  /*2e30*/  FFMA.FTZ R163, R169, UR6, -R203.reuse ;  /* 0x00000006a9a37c23 */ /* 0x100fe200080108cb */
[--C-:B------:R-:W-:Y:S01]  /*2e40*/  FFMA.FTZ R166, R173, UR6, -R203.reuse ;  /* 0x00000006ada67c23 */ /* 0x100fe200080108cb */
[--C-:B------:R-:W-:Y:S01]  /*2e50*/  FFMA.FTZ R160, R160, UR6, -R204.reuse ;  /* 0x00000006a0a07c23 */ /* 0x100fe200080108cc */
        /* <DEDUP_REMOVED lines=9> */
[----:B---3--:R-:W-:Y:S01]  /*2ef0*/  F2FP.BF16.F32.PACK_AB R154, R193, R192 ;  /* 0x000000c0c19a723e */ /* 0x008fe200000010ff */
        /* <DEDUP_REMOVED lines=14> */
[----:B------:R-:W3:Y:S01]  /*2fe0*/  MUFU.EX2 R195, R195 ;  /* 0x000000c300c37308 */ /* 0x000ee20000000800 */
[----:B0-----:R-:W-:Y:S01]  /*2ff0*/  F2FP.BF16.F32.PACK_AB R153, R196, R191 ;  /* 0x000000bfc499723e */ /* 0x001fe200000010ff */
[--C-:B------:R-:W-:Y:S01]  /*3000*/  FFMA.FTZ R188, R197, UR6, -R204.reuse ;  /* 0x00000006c5bc7c23 */ /* 0x100fe200080108cc */
[--C-:B------:R-:W-:Y:S01]  /*3010*/  FFMA.FTZ R197, R200, UR6, -R204.reuse ;  /* 0x00000006c8c57c23 */ /* 0x100fe200080108cc */
[----:B------:R-:W-:Y:S01]  /*3020*/  FFMA.FTZ R179, R179, UR6, -R203 ;  /* 0x00000006b3b37c23 */ /* 0x000fe200080108cb */
[--C-:B------:R-:W-:Y:S01]  /*3030*/  FFMA.FTZ R199, R201, UR6, -R204.reuse ;  /* 0x00000006c9c77c23 */ /* 0x100fe200080108cc */
[----:B------:R-:W-:Y:S01]  /*3040*/  FFMA.FTZ R200, R205, UR6, -R204 ;  /* 0x00000006cdc87c23 */ /* 0x000fe200080108cc */
[----:B------:R-:W-:Y:S01]  /*3050*/  FADD.FTZ R189, R190, R189 ;  /* 0x000000bdbebd7221 */ /* 0x000fe20000010000 */
[----:B------:R-:W-:Y:S01]  /*3060*/  MUFU.EX2 R156, R156 ;  /* 0x0000009c009c7308 */ /* 0x000fe20000000800 */
[----:B------:R-:W-:Y:S01]  /*3070*/  FADD.FTZ R191, R191, R196 ;  /* 0x000000c4bfbf7221 */ /* 0x000fe20000010000 */
[----:B------:R-:W-:-:S02]  /*3080*/  @!P1 VIADD R198, R198, 0x32460 ;  /* 0x00032460c6c69836 */ /* 0x000fc40000000000 */
[----:B------:R-:W-:-:S04]  /*3090*/  FADD.FTZ R192, R192, R189 ;  /* 0x000000bdc0c07221 */ /* 0x000fc80000010000 */
[----:B------:R-:W-:Y:S01]  /*30a0*/  FADD.FTZ R193, R193, R192 ;  /* 0x000000c0c1c17221 */ /* 0x000fe20000010000 */
[----:B------:R-:W0:Y:S01]  /*30b0*/  MUFU.EX2 R207, R207 ;  /* 0x000000cf00cf7308 */ /* 0x000e220000000800 */
[----:B---3--:R-:W-:Y:S01]  /*30c0*/  F2FP.BF16.F32.PACK_AB R155, R195, R194 ;  /* 0x000000c2c39b723e */ /* 0x008fe200000010ff */
[----:B------:R1:W-:Y:S01]  /*30d0*/  BAR.SYNC.DEFER_BLOCKING R15, 0x100 ;  /* 0x0004000f0000751d */ /* 0x0003e20000010000 */
[----:B------:R-:W-:Y:S01]  /*30e0*/  FADD.FTZ R194, R194, R191 ;  /* 0x000000bfc2c27221 */ /* 0x000fe20000010000 */
[----:B------:R-:W-:-:S03]  /*30f0*/  @!P1 PRMT R198, RZ, 0x654, R198 ;  /* 0x00000654ffc69816 */ /* 0x000fc600000000c6 */
[----:B------:R-:W-:Y:S01]  /*3100*/  FADD.FTZ R194, R195, R194 ;  /* 0x000000c2c3c27221 */ /* 0x000fe20000010000 */
[----:B------:R-:W-:Y:S08]  /*3110*/  MUFU.EX2 R158, R158 ;  /* 0x0000009e009e7308 */ /* 0x000ff00000000800 */
[----:B------:R-:W-:Y:S08]  /*3120*/  MUFU.EX2 R161, R161 ;  /* 0x000000a100a17308 */ /* 0x000ff00000000800 */
[----:B------:R-:W-:Y:S01]  /*3130*/  MUFU.EX2 R23, R23 ;  /* 0x0000001700177308 */ /* 0x000fe20000000800 */
[----:B--2---:R-:W-:-:S06]  /*3140*/  WARPGROUP.ARRIVE ;  /* 0x00000000000079c5 */ /* 0x004fcc0000000000 */
[----:B------:R-:W-:Y:S01]  /*3150*/  HGMMA.64x256x16.F32.BF16 R24, R152, gdesc[UR8].tnspB, RZ, !UPT, gsb0 ;  /* 0x43e0000898187df0 */ /* 0x000fe2000c0018ff */
[----:B------:R-:W2:Y:S01]  /*3160*/  MUFU.EX2 R208, R208 ;  /* 0x000000d000d07308 */ /* 0x000ea20000000800 */
[----:B------:R-:W-:Y:S01]  /*3170*/  UIADD3 UR10, UR7, 0x80, URZ ;  /* 0x00000080070a7890 */ /* 0x000fe2000fffe03f */
[----:B------:R-:W-:-:S06]  /*3180*/  UMOV UR11, 0x40000040 ;  /* 0x40000040000b7882 */ /* 0x000fcc0000000000 */
[----:B------:R-:W-:Y:S08]  /*3190*/  MUFU.EX2 R157, R157 ;  /* 0x0000009d009d7308 */ /* 0x000ff00000000800 */
[----:B------:R-:W3:Y:S08]  /*31a0*/  MUFU.EX2 R210, R210 ;  /* 0x000000d200d27308 */ /* 0x000ef00000000800 */
[----:B------:R-:W-:Y:S08]  /*31b0*/  MUFU.EX2 R159, R159 ;  /* 0x0000009f009f7308 */ /* 0x000ff00000000800 */
[----:B------:R-:W4:Y:S08]  /*31c0*/  MUFU.EX2 R162, R162 ;  /* 0x000000a200a27308 */ /* 0x000f300000000800 */
[----:B------:R-:W-:Y:S08]  /*31d0*/  MUFU.EX2 R163, R163 ;  /* 0x000000a300a37308 */ /* 0x000ff00000000800 */
[----:B------:R-:W-:Y:S08]  /*31e0*/  MUFU.EX2 R166, R166 ;  /* 0x000000a600a67308 */ /* 0x000ff00000000800 */
[----:B------:R-:W-:Y:S08]  /*31f0*/  MUFU.EX2 R160, R160 ;  /* 0x000000a000a07308 */ /* 0x000ff00000000800 */
[----:B------:R-:W5:Y:S08]  /*3200*/  MUFU.EX2 R165, R165 ;  /* 0x000000a500a57308 */ /* 0x000f700000000800 */
[----:B------:R-:W-:Y:S08]  /*3210*/  MUFU.EX2 R164, R164 ;  /* 0x000000a400a47308 */ /* 0x000ff00000000800 */
[----:B------:R-:W1:Y:S08]  /*3220*/  MUFU.EX2 R167, R167 ;  /* 0x000000a700a77308 */ /* 0x000e700000000800 */
[----:B------:R-:W-:Y:S08]  /*3230*/  MUFU.EX2 R169, R169 ;  /* 0x000000a900a97308 */ /* 0x000ff00000000800 */
[----:B------:R-:W1:Y:S08]  /*3240*/  MUFU.EX2 R170, R170 ;  /* 0x000000aa00aa7308 */ /* 0x000e700000000800 */
[----:B------:R-:W-:Y:S08]  /*3250*/  MUFU.EX2 R171, R171 ;  /* 0x000000ab00ab7308 */ /* 0x000ff00000000800 */
[----:B------:R-:W-:Y:S08]  /*3260*/  MUFU.EX2 R174, R174 ;  /* 0x000000ae00ae7308 */ /* 0x000ff00000000800 */
[----:B------:R-:W-:Y:S08]  /*3270*/  MUFU.EX2 R168, R168 ;  /* 0x000000a800a87308 */ /* 0x000ff00000000800 */
[----:B------:R-:W1:Y:S08]  /*3280*/  MUFU.EX2 R173, R173 ;  /* 0x000000ad00ad7308 */ /* 0x000e700000000800 */
        /* <DEDUP_REMOVED lines=16> */
[----:B------:R-:W-:Y:S01]  /*3390*/  MUFU.EX2 R199, R199 ;  /* 0x000000c700c77308 */ /* 0x000fe20000000800 */
[----:B------:R-:W-:-:S02]  /*33a0*/  WARPGROUP.DEPBAR.LE gsb0, 0x0 ;  /* 0x00008000000079c5 */ /* 0x000fc40000010000 */
[----:B0-----:R-:W-:-:S05]  /*33b0*/  F2FP.BF16.F32.PACK_AB R152, R207, R156 ;  /* 0x0000009ccf98723e */ /* 0x001fca00000010ff */
[----:B------:R-:W0:Y:S01]  /*33c0*/  MUFU.EX2 R200, R200 ;  /* 0x000000c800c87308 */ /* 0x000e220000000800 */
[----:B--2---:R-:W-:Y:S01]  /*33d0*/  F2FP.BF16.F32.PACK_AB R153, R208, R23 ;  /* 0x00000017d099723e */ /* 0x004fe200000010ff */
[----:B------:R-:W-:Y:S01]  /*33e0*/  FADD.FTZ R156, R156, R193 ;  /* 0x000000c19c9c7221 */ /* 0x000fe20000010000 */
[----:B------:R-:W-:Y:S01]  /*33f0*/  F2FP.BF16.F32.PACK_AB R154, R161, R158 ;  /* 0x0000009ea19a723e */ /* 0x000fe200000010ff */
[----:B------:R-:W-:Y:S01]  /*3400*/  FADD.FTZ R23, R23, R194 ;  /* 0x000000c217177221 */ /* 0x000fe20000010000 */
[----:B---3--:R-:W-:Y:S01]  /*3410*/  F2FP.BF16.F32.PACK_AB R155, R210, R157 ;  /* 0x0000009dd29b723e */ /* 0x008fe200000010ff */
[----:B------:R-:W-:Y:S02]  /*3420*/  FADD.FTZ R207, R207, R156 ;  /* 0x0000009ccfcf7221 */ /* 0x000fe40000010000 */
[----:B------:R-:W-:Y:S01]  /*3430*/  FADD.FTZ R208, R208, R23 ;  /* 0x00000017d0d07221 */ /* 0x000fe20000010000 */
[----:B------:R-:W-:Y:S01]  /*3440*/  WARPGROUP.ARRIVE ;  /* 0x00000000000079c5 */ /* 0x000fe20000000000 */
[----:B------:R-:W-:-:S02]  /*3450*/  FADD.FTZ R158, R158, R207 ;  /* 0x000000cf9e9e7221 */ /* 0x000fc40000010000 */
[----:B------:R-:W-:Y:S02]  /*3460*/  FADD.FTZ R157, R157, R208 ;  /* 0x000000d09d9d7221 */ /* 0x000fe40000010000 */
[----:B------:R-:W-:Y:S01]  /*3470*/  FADD.FTZ R158, R161, R158 ;  /* 0x0000009ea19e7221 */ /* 0x000fe20000010000 */
[----:B------:R-:W-:Y:S01]  /*3480*/  HGMMA.64x256x16.F32.BF16 R24, R152, gdesc[UR8].tnspB, R24, gsb0 ;  /* 0x43e0000898187df0 */ /* 0x000fe20008001818 */
[----:B------:R-:W-:Y:S01]  /*3490*/  UIADD3 UR10, UR7, 0x100, URZ ;  /* 0x00000100070a7890 */ /* 0x000fe2000fffe03f */
[----:B------:R-:W-:Y:S01]  /*34a0*/  FADD.FTZ R157, R210, R157 ;  /* 0x0000009dd29d7221 */ /* 0x000fe20000010000 */
[----:B------:R-:W-:Y:S01]  /*34b0*/  UMOV UR11, 0x40000040 ;  /* 0x40000040000b7882 */ /* 0x000fe20000000000 */
[----:B------:R-:W-:Y:S02]  /*34c0*/  WARPGROUP.DEPBAR.LE gsb0, 0x0 ;  /* 0x00008000000079c5 */ /* 0x000fe40000010000 */
[----:B----4-:R-:W-:Y:S01]  /*34d0*/  F2FP.BF16.F32.PACK_AB R152, R162, R159 ;  /* 0x0000009fa298723e */ /* 0x010fe200000010ff */
[----:B------:R-:W-:Y:S01]  /*34e0*/  FADD.FTZ R159, R159, R158 ;  /* 0x0000009e9f9f7221 */ /* 0x000fe20000010000 */
[----:B-----5:R-:W-:Y:S01]  /*34f0*/  F2FP.BF16.F32.PACK_AB R153, R165, R160 ;  /* 0x000000a0a599723e */ /* 0x020fe200000010ff */
[----:B------:R-:W-:Y:S01]  /*3500*/  FADD.FTZ R160, R160, R157 ;  /* 0x0000009da0a07221 */ /* 0x000fe20000010000 */
[----:B------:R-:W-:Y:S01]  /*3510*/  F2FP.BF16.F32.PACK_AB R154, R166, R163 ;  /* 0x000000a3a69a723e */ /* 0x000fe200000010ff */
[----:B------:R-:W-:Y:S01]  /*3520*/  FADD.FTZ R162, R162, R159 ;  /* 0x0000009fa2a27221 */ /* 0x000fe20000010000 */
[----:B-1----:R-:W-:Y:S01]  /*3530*/  F2FP.BF16.F32.PACK_AB R155, R167, R164 ;  /* 0x000000a4a79b723e */ /* 0x002fe200000010ff */
[----:B------:R-:W-:-:S02]  /*3540*/  FADD.FTZ R165, R165, R160 ;  /* 0x000000a0a5a57221 */ /* 0x000fc40000010000 */
[----:B------:R-:W-:Y:S01]  /*3550*/  FADD.FTZ R163, R163, R162 ;  /* 0x000000a2a3a37221 */ /* 0x000fe20000010000 */
[----:B------:R-:W-:Y:S01]  /*3560*/  WARPGROUP.ARRIVE ;  /* 0x00000000000079c5 */ /* 0x000fe20000000000 */
[----:B------:R-:W-:Y:S02]  /*3570*/  FADD.FTZ R164, R164, R165 ;  /* 0x000000a5a4a47221 */ /* 0x000fe40000010000 */
[----:B------:R-:W-:Y:S02]  /*3580*/  FADD.FTZ R166, R166, R163 ;  /* 0x000000a3a6a67221 */ /* 0x000fe40000010000 */
[----:B------:R-:W-:-:S07]  /*3590*/  FADD.FTZ R167, R167, R164 ;  /* 0x000000a4a7a77221 */ /* 0x000fce0000010000 */
[----:B------:R-:W-:Y:S01]  /*35a0*/  HGMMA.64x256x16.F32.BF16 R24, R152, gdesc[UR8].tnspB, R24, gsb0 ;  /* 0x43e0000898187df0 */ /* 0x000fe20008001818 */
[----:B------:R-:W-:Y:S01]  /*35b0*/  UIADD3 UR10, UR7, 0x180, URZ ;  /* 0x00000180070a7890 */ /* 0x000fe2000fffe03f */
[----:B------:R-:W-:Y:S01]  /*35c0*/  UMOV UR11, 0x40000040 ;  /* 0x40000040000b7882 */ /* 0x000fe20000000000 */
[----:B------:R-:W-:Y:S02]  /*35d0*/  WARPGROUP.DEPBAR.LE gsb0, 0x0 ;  /* 0x00008000000079c5 */ /* 0x000fe40000010000 */
[----:B------:R-:W-:Y:S01]  /*35e0*/  F2FP.BF16.F32.PACK_AB R152, R170, R169 ;  /* 0x000000a9aa98723e */ /* 0x000fe200000010ff */
[----:B------:R-:W-:Y:S01]  /*35f0*/  FADD.FTZ R169, R169, R166 ;  /* 0x000000a6a9a97221 */ /* 0x000fe20000010000 */
[----:B------:R-:W-:Y:S01]  /*3600*/  F2FP.BF16.F32.PACK_AB R153, R173, R168 ;  /* 0x000000a8ad99723e */ /* 0x000fe200000010ff */
[----:B------:R-:W-:Y:S01]  /*3610*/  FADD.FTZ R168, R168, R167 ;  /* 0x000000a7a8a87221 */ /* 0x000fe20000010000 */
[----:B------:R-:W-:Y:S01]  /*3620*/  F2FP.BF16.F32.PACK_AB R154, R174, R171 ;  /* 0x000000abae9a723e */ /* 0x000fe200000010ff */
[----:B------:R-:W-:Y:S01]  /*3630*/  FADD.FTZ R170, R170, R169 ;  /* 0x000000a9aaaa7221 */ /* 0x000fe20000010000 */
[----:B------:R-:W-:Y:S01]  /*3640*/  F2FP.BF16.F32.PACK_AB R155, R177, R172 ;  /* 0x000000acb19b723e */ /* 0x000fe200000010ff */
[----:B------:R-:W-:-:S02]  /*3650*/  FADD.FTZ R173, R173, R168 ;  /* 0x000000a8adad7221 */ /* 0x000fc40000010000 */
[----:B------:R-:W-:Y:S01]  /*3660*/  FADD.FTZ R171, R171, R170 ;  /* 0x000000aaabab7221 */ /* 0x000fe20000010000 */
[----:B------:R-:W-:Y:S01]  /*3670*/  WARPGROUP.ARRIVE ;  /* 0x00000000000079c5 */ /* 0x000fe20000000000 */
[----:B------:R-:W-:Y:S02]  /*3680*/  FADD.FTZ R172, R172, R173 ;  /* 0x000000adacac7221 */ /* 0x000fe40000010000 */
[----:B------:R-:W-:Y:S02]  /*3690*/  FADD.FTZ R174, R174, R171 ;  /* 0x000000abaeae7221 */ /* 0x000fe40000010000 */
[----:B------:R-:W-:-:S08]  /*36a0*/  FADD.FTZ R177, R177, R172 ;  /* 0x000000acb1b17221 */ /* 0x000fd00000010000 */
        /* <DEDUP_REMOVED lines=19> */
[----:B------:R-:W-:Y:S01]  /*37e0*/  R2UR UR7, R17 ;  /* 0x00000000110772ca */ /* 0x000fe200000e0000 */
[----:B------:R-:W-:-:S12]  /*37f0*/  UMOV UR11, 0x40000040 ;  /* 0x40000040000b7882 */ /* 0x000fd80000000000 */
[----:B------:R-:W-:-:S06]  /*3800*/  UISETP.GE.AND UP0, UPT, UR60, UR7, UPT ;  /* 0x000000073c00728c */ /* 0x000fcc000bf06270 */
[----:B------:R-:W-:Y:S01]  /*3810*/  PLOP3.LUT P2, PT, PT, PT, UP0, 0x80, 0x0 ;  /* 0x000000000000781c */ /* 0x000fe20003f4f008 */
[----:B------:R-:W-:Y:S02]  /*3820*/  WARPGROUP.DEPBAR.LE gsb0, 0x0 ;  /* 0x00008000000079c5 */ /* 0x000fe40000010000 */
[----:B------:R-:W-:Y:S01]  /*3830*/  F2FP.BF16.F32.PACK_AB R152, R184, R179 ;  /* 0x000000b3b898723e */ /* 0x000fe200000010ff */
[----:B------:R-:W-:Y:S01]  /*3840*/  FADD.FTZ R179, R179, R178 ;  /* 0x000000b2b3b37221 */ /* 0x000fe20000010000 */
[C---:B------:R-:W-:Y:S01]  /*3850*/  F2FP.BF16.F32.PACK_AB R153, R197.reuse, R188 ;  /* 0x000000bcc599723e */ /* 0x040fe200000010ff */
[----:B------:R-:W-:Y:S01]  /*3860*/  FADD.FTZ R188, R188, R187 ;  /* 0x000000bbbcbc7221 */ /* 0x000fe20000010000 */
[----:B------:R-:W-:Y:S01]  /*3870*/  F2FP.BF16.F32.PACK_AB R154, R186, R183 ;  /* 0x000000b7ba9a723e */ /* 0x000fe200000010ff */
[----:B------:R-:W-:Y:S01]  /*3880*/  FADD.FTZ R184, R184, R179 ;  /* 0x000000b3b8b87221 */ /* 0x000fe20000010000 */
[----:B0-----:R-:W-:Y:S01]  /*3890*/  F2FP.BF16.F32.PACK_AB R155, R200, R199 ;  /* 0x000000c7c89b723e */ /* 0x001fe200000010ff */
[----:B------:R-:W-:-:S02]  /*38a0*/  FADD.FTZ R188, R197, R188 ;  /* 0x000000bcc5bc7221 */ /* 0x000fc40000010000 */
[----:B------:R-:W-:Y:S01]  /*38b0*/  FADD.FTZ R23, R183, R184 ;  /* 0x000000b8b7177221 */ /* 0x000fe20000010000 */
[----:B------:R-:W-:Y:S01]  /*38c0*/  WARPGROUP.ARRIVE ;  /* 0x00000000000079c5 */ /* 0x000fe20000000000 */
[----:B------:R-:W-:Y:S02]  /*38d0*/  FADD.FTZ R199, R199, R188 ;  /* 0x000000bcc7c77221 */ /* 0x000fe40000010000 */
[----:B------:R-:W-:Y:S02]  /*38e0*/  FADD.FTZ R23, R186, R23 ;  /* 0x00000017ba177221 */ /* 0x000fe40000010000 */
[----:B------:R-:W-:Y:S01]  /*38f0*/  FADD.FTZ R201, R200, R199 ;  /* 0x000000c7c8c97221 */ /* 0x000fe20000010000 */
[----:B------:R-:W-:Y:S03]  /*3900*/  HGMMA.64x256x16.F32.BF16 R24, R152, gdesc[UR8].tnspB, R24, gsb0 ;  /* 0x43e0000898187df0 */ /* 0x000fe60008001818 */
[----:B------:R-:W-:-:S02]  /*3910*/  WARPGROUP.DEPBAR.LE gsb0, 0x0 ;  /* 0x00008000000079c5 */ /* 0x000fc40000010000 */
[----:B------:R0:W-:Y:S01]  /*3920*/  @!P1 SYNCS.ARRIVE.TRANS64.RED.A1T0 RZ, [R198+URZ], RZ ;  /* 0x000000ffc6ff99a7 */ /* 0x0001e2000810043f */
[----:B------:R-:W-:Y:S05]  /*3930*/  @!P2 BRA `(.L_x_187) ;  /* 0x000000240038a947 */ /* 0x000fea0003800000 */
[----:B------:R-:W-:Y:S01]  /*3940*/  UMOV UR6, URZ ;  /* 0x0000003f00067c82 */ /* 0x000fe20008000000 */
[----:B------:R-:W-:Y:S02]  /*3950*/  IMAD.MOV.U32 R204, RZ, RZ, R21 ;  /* 0x000000ffffcc7224 */ /* 0x000fe400078e0015 */
[----:B------:R-:W-:Y:S02]  /*3960*/  IMAD.MOV.U32 R203, RZ, RZ, R20 ;  /* 0x000000ffffcb7224 */ /* 0x000fe400078e0014 */
[----:B------:R-:W-:Y:S02]  /*3970*/  IMAD.U32 R210, RZ, RZ, UR6 ;  /* 0x00000006ffd27e24 */ /* 0x000fe4000f8e00ff */
[----:B------:R-:W-:Y:S01]  /*3980*/  IMAD.U32 R209, RZ, RZ, UR60 ;  /* 0x0000003cffd17e24 */ /* 0x000fe2000f8e00ff */
[----:B------:R-:W-:-:S06]  /*3990*/  UMOV UR60, URZ ;  /* 0x0000003f003c7c82 */ /* 0x000fcc0008000000 */
.L_x_196:
[----:B------:R-:W-:Y:S01]  /*39a0*/  R2UR UR6, R209 ;  /* 0x00000000d10672ca */ /* 0x000fe200000e0000 */
[----:B------:R-:W-:Y:S01]  /*39b0*/  UIADD3 UR60, UR60, 0x1, URZ ;  /* 0x000000013c3c7890 */ /* 0x000fe2000fffe03f */
[----:B------:R-:W-:Y:S02]  /*39c0*/  R2UR UR7, R210 ;  /* 0x00000000d20772ca */ /* 0x000fe400000e0000 */
[----:B------:R-:W-:Y:S01]  /*39d0*/  R2UR UR10, R17 ;  /* 0x00000000110a72ca */ /* 0x000fe200000e0000 */
[----:B------:R-:W-:-:S04]  /*39e0*/  UISETP.NE.AND UP0, UPT, UR60, 0x2, UPT ;  /* 0x000000023c00788c */ /* 0x000fc8000bf05270 */
[----:B------:R-:W-:-:S04]  /*39f0*/  USEL UR60, UR60, URZ, UP0 ;  /* 0x0000003f3c3c7287 */ /* 0x000fc80008000000 */
[----:B------:R-:W-:Y:S01]  /*3a00*/  IMAD.U32 R20, RZ, RZ, UR6 ;  /* 0x00000006ff147e24 */ /* 0x000fe2000f8e00ff */
[----:B------:R-:W-:-:S04]  /*3a10*/  UIADD3 UR6, UR6, -0x1, URZ ;  /* 0xffffffff06067890 */ /* 0x000fc8000fffe03f */
[----:B------:R-:W-:Y:S02]  /*3a20*/  ISETP.GT.AND P2, PT, R20, UR10, PT ;  /* 0x0000000a14007c0c */ /* 0x000fe4000bf44270 */
[----:B------:R-:W-:Y:S01]  /*3a30*/  IMAD.U32 R209, RZ, RZ, UR6 ;  /* 0x00000006ffd17e24 */ /* 0x000fe2000f8e00ff */
[----:B------:R-:W-:-:S04]  /*3a40*/  USEL UR6, URZ, 0x1, UP0 ;  /* 0x000000013f067887 */ /* 0x000fc80008000000 */
[----:B------:R-:W-:-:S06]  /*3a50*/  ULOP3.LUT UR7, UR7, UR6, URZ, 0x3c, !UPT ;  /* 0x0000000607077292 */ /* 0x000fcc000f8e3c3f */
[----:B------:R-:W-:Y:S01]  /*3a60*/  IMAD.U32 R210, RZ, RZ, UR7 ;  /* 0x00000007ffd27e24 */ /* 0x000fe2000f8e00ff */
[----:B-1----:R-:W-:Y:S06]  /*3a70*/  @!P0 BRA `(.L_x_188) ;  /* 0x0000000000048947 */ /* 0x002fec0003800000 */
[----:B------:R-:W-:Y:S01]  /*3a80*/  BPT.TRAP 0x1 ;  /* 0x000000040000795c */ /* 0x000fe20000300000 */
.L_x_188:
[----:B------:R-:W-:Y:S02]  /*3a90*/  R2UR UR7, R16 ;  /* 0x00000000100772ca */ /* 0x000fe400000e0000 */
[----:B------:R-:W-:-:S11]  /*3aa0*/  R2UR UR6, R210 ;  /* 0x00000000d20672ca */ /* 0x000fd600000e0000 */
[----:B------:R-:W-:Y:S02]  /*3ab0*/  ULEA UR61, UR60, UR7, 0x3 ;  /* 0x000000073c3d7291 */ /* 0x000fe4000f8e183f */
[----:B------:R-:W-:-:S05]  /*3ac0*/  IMAD.U32 R20, RZ, RZ, UR6 ;  /* 0x00000006ff147e24 */ /* 0x000fca000f8e00ff */
[----:B------:R-:W-:-:S04]  /*3ad0*/  SHF.L.U32 R20, R20, 0x1f, RZ ;  /* 0x0000001f14147819 */ /* 0x000fc800000006ff */
[----:B------:R1:W2:Y:S01]  /*3ae0*/  SYNCS.PHASECHK.TRANS64.TRYWAIT P3, [UR61+0x32430], R20 ;  /* 0x03243014ff0075a7 */ /* 0x0002a2000806017d */
[----:B------:R-:W-:Y:S05]  /*3af0*/  @!P0 BRA `(.L_x_189) ;  /* 0x0000000000048947 */ /* 0x000fea0003800000 */
[----:B------:R-:W-:Y:S01]  /*3b00*/  BPT.TRAP 0x1 ;  /* 0x000000040000795c */ /* 0x000fe20000300000 */
.L_x_189:
[----:B--2---:R-:W-:Y:S05]  /*3b10*/  @P3 BRA `(.L_x_190) ;  /* 0x0000000000083947 */ /* 0x004fea0003800000 */
[----:B------:R-:W2:Y:S02]  /*3b20*/  SYNCS.PHASECHK.TRANS64.TRYWAIT P3, [UR61+0x32430], R20 ;  /* 0x03243014ff0075a7 */ /* 0x000ea4000806017d */
[----:B--2---:R-:W-:Y:S05]  /*3b30*/  @!P3 BRA `(.L_x_191) ;  /* 0x0000009c00ecb947 */ /* 0x004fea0003800000 */
.L_x_190:
[----:B------:R-:W-:Y:S01]  /*3b40*/  R2UR UR6, R0 ;  /* 0x00000000000672ca */ /* 0x000fe200000e0000 */
[----:B0-----:R-:W-:Y:S01]  /*3b50*/  WARPGROUP.ARRIVE ;  /* 0x00000000000079c5 */ /* 0x001fe20000000000 */
[----:B--2---:R-:W-:Y:S01]  /*3b60*/  MOV R21, UR21 ;  /* 0x0000001500157c02 */ /* 0x004fe20008000f00 */
[----:B------:R-:W-:Y:S01]  /*3b70*/  UMOV UR23, 0x40000040 ;  /* 0x4000004000177882 */ /* 0x000fe20000000000 */
[----:B------:R-:W-:Y:S01]  /*3b80*/  MOV R22, UR20 ;  /* 0x0000001400167c02 */ /* 0x000fe20008000f00 */
[----:B------:R-:W-:Y:S01]  /*3b90*/  UMOV UR19, 0x40000040 ;  /* 0x4000004000137882 */ /* 0x000fe20000000000 */
[----:B------:R-:W-:Y:S01]  /*3ba0*/  R2UR UR20, R2 ;  /* 0x00000000021472ca */ /* 0x000fe200000e0000 */
[----:B------:R-:W-:Y:S01]  /*3bb0*/  UMOV UR15, 0x40000040 ;  /* 0x40000040000f7882 */ /* 0x000fe20000000000 */
[----:B------:R-:W-:Y:S01]  /*3bc0*/  R2UR UR21, R3 ;  /* 0x00000000031572ca */ /* 0x000fe200000e0000 */
[----:B------:R-:W-:Y:S01]  /*3bd0*/  UMOV UR11, 0x40000040 ;  /* 0x40000040000b7882 */ /* 0x000fe20000000000 */
[----:B------:R-:W-:-:S02]  /*3be0*/  MOV R200, UR17 ;  /* 0x0000001100c87c02 */ /* 0x000fc40008000f00 */
[----:B------:R-:W-:Y:S01]  /*3bf0*/  MOV R202, UR16 ;  /* 0x0000001000ca7c02 */ /* 0x000fe20008000f00 */
[----:B------:R-:W-:Y:S01]  /*3c00*/  UIMAD UR6, UR60, 0x300, UR6 ;  /* 0x000003003c0678a4 */ /* 0x000fe2000f8e0206 */
[----:B------:R-:W-:Y:S02]  /*3c10*/  R2UR UR16, R4 ;  /* 0x00000000041072ca */ /* 0x000fe400000e0000 */
[----:B------:R-:W-:Y:S01]  /*3c20*/  R2UR UR17, R5 ;  /* 0x00000000051172ca */ /* 0x000fe200000e0000 */
[----:B------:R-:W-:Y:S01]  /*3c30*/  UIADD3 UR7, UR6, 0x2, URZ ;  /* 0x0000000206077890 */ /* 0x000fe2000fffe03f */
[----:B------:R-:W-:Y:S02]  /*3c40*/  MOV R205, UR13 ;  /* 0x0000000d00cd7c02 */ /* 0x000fe40008000f00 */
[----:B------:R-:W-:Y:S01]  /*3c50*/  UMOV UR22, UR6 ;  /* 0x0000000600167c82 */ /* 0x000fe20008000000 */
[----:B------:R-:W-:Y:S01]  /*3c60*/  MOV R207, UR12 ;  /* 0x0000000c00cf7c02 */ /* 0x000fe20008000f00 */
[----:B------:R-:W-:Y:S01]  /*3c70*/  HGMMA.64x96x16.F32.BF16 R152, gdesc[UR20], RZ, !UPT, gsb0 ;  /* 0x01600000149879f0 */ /* 0x000fe2000c0018ff */
[----:B------:R-:W-:Y:S01]  /*3c80*/  R2UR UR12, R6 ;  /* 0x00000000060c72ca */ /* 0x000fe200000e0000 */
[----:B------:R-:W-:Y:S01]  /*3c90*/  UMOV UR18, UR7 ;  /* 0x0000000700127c82 */ /* 0x000fe20008000000 */
[----:B------:R-:W-:Y:S01]  /*3ca0*/  R2UR UR13, R7 ;  /* 0x00000000070d72ca */ /* 0x000fe200000e0000 */
[----:B------:R-:W-:Y:S01]  /*3cb0*/  UIADD3 UR7, UR6, 0x4, URZ ;  /* 0x0000000406077890 */ /* 0x000fe2000fffe03f */
[----:B------:R-:W-:Y:S01]  /*3cc0*/  MOV R208, UR9 ;  /* 0x0000000900d07c02 */ /* 0x000fe20008000f00 */
[----:B------:R-:W-:Y:S01]  /*3cd0*/  UIADD3 UR6, UR6, 0x6, URZ ;  /* 0x0000000606067890 */ /* 0x000fe2000fffe03f */
[----:B------:R-:W-:-:S02]  /*3ce0*/  MOV R211, UR8 ;  /* 0x0000000800d37c02 */ /* 0x000fc40008000f00 */
[----:B------:R-:W-:Y:S02]  /*3cf0*/  R2UR UR8, R8 ;  /* 0x00000000080872ca */ /* 0x000fe400000e0000 */
[----:B------:R-:W-:Y:S01]  /*3d00*/  UMOV UR14, UR7 ;  /* 0x00000007000e7c82 */ /* 0x000fe20008000000 */
[----:B------:R-:W-:Y:S01]  /*3d10*/  R2UR UR9, R9 ;  /* 0x00000000090972ca */ /* 0x000fe200000e0000 */
[----:B------:R-:W-:Y:S01]  /*3d20*/  UMOV UR10, UR6 ;  /* 0x00000006000a7c82 */ /* 0x000fe20008000000 */
[----:B------:R-:W-:Y:S02]  /*3d30*/  R2UR UR21, R21 ;  /* 0x00000000151572ca */ /* 0x000fe400000e0000 */
[----:B------:R-:W-:Y:S01]  /*3d40*/  R2UR UR20, R22 ;  /* 0x00000000161472ca */ /* 0x000fe200000e0000 */
[----:B------:R-:W-:Y:S02]  /*3d50*/  WARPGROUP.DEPBAR.LE gsb0, 0x0 ;  /* 0x00008000000079c5 */ /* 0x000fe40000010000 */
[----:B------:R-:W-:-:S06]  /*3d60*/  WARPGROUP.ARRIVE ;  /* 0x00000000000079c5 */ /* 0x000fcc0000000000 */
[----:B------:R-:W-:Y:S01]  /*3d70*/  HGMMA.64x96x16.F32.BF16 R152, gdesc[UR16], R152, gsb0 ;  /* 0x01600000109879f0 */ /* 0x000fe20008001898 */
        /* <DEDUP_REMOVED lines=13> */
[----:B------:R-:W-:-:S12]  /*3e50*/  @!P0 BRA `(.L_x_192) ;  /* 0x0000000000048947 */ /* 0x000fd80003800000 */
[----:B------:R-:W-:Y:S01]  /*3e60*/  BPT.TRAP 0x1 ;  /* 0x000000040000795c */ /* 0x000fe20000300000 */
.L_x_192:
[----:B------:R0:W2:Y:S01]  /*3e70*/  SYNCS.PHASECHK.TRANS64.TRYWAIT P3, [UR61+0x32450], R20 ;  /* 0x03245014ff0075a7 */ /* 0x0000a2000806017d */
[----:B------:R-:W-:Y:S05]  /*3e80*/  @!P0 BRA `(.L_x_193) ;  /* 0x0000000000048947 */ /* 0x000fea0003800000 */
[----:B------:R-:W-:Y:S01]  /*3e90*/  BPT.TRAP 0x1 ;  /* 0x000000040000795c */ /* 0x000fe20000300000 */
.L_x_193:
[----:B--2---:R-:W-:Y:S05]  /*3ea0*/  @P3 BRA `(.L_x_194) ;  /* 0x0000000000083947 */ /* 0x004fea0003800000 */
[----:B------:R-:W2:Y:S02]  /*3eb0*/  SYNCS.PHASECHK.TRANS64.TRYWAIT P3, [UR61+0x32450], R20 ;  /* 0x03245014ff0075a7 */ /* 0x000ea4000806017d */
[----:B--2---:R-:W-:Y:S05]  /*3ec0*/  @!P3 BRA `(.L_x_195) ;  /* 0x0000009c0020b947 */ /* 0x004fea0003800000 */
.L_x_194:
[----:B------:R-:W-:Y:S01]  /*3ed0*/  R2UR UR6, R14 ;  /* 0x000000000e0672ca */ /* 0x000fe200000e0000 */
[----:B------:R-:W-:Y:S01]  /*3ee0*/  WARPGROUP.ARRIVE ;  /* 0x00000000000079c5 */ /* 0x000fe20000000000 */
[----:B012---:R-:W-:Y:S01]  /*3ef0*/  MOV R20, UR49 ;  /* 0x0000003100147c02 */ /* 0x007fe20008000f00 */
[----:B------:R-:W-:Y:S01]  /*3f00*/  UMOV UR51, 0x40000040 ;  /* 0x4000004000337882 */ /* 0x000fe20000000000 */
[----:B------:R-:W-:Y:S01]  /*3f10*/  MOV R21, UR48 ;  /* 0x0000003000157c02 */ /* 0x000fe20008000f00 */
[----:B------:R-:W-:Y:S01]  /*3f20*/  UMOV UR55, 0x40000040 ;  /* 0x4000004000377882 */ /* 0x000fe20000000000 */
[----:B------:R-:W-:Y:S01]  /*3f30*/  R2UR UR48, R10 ;  /* 0x000000000a3072ca */ /* 0x000fe200000e0000 */
[----:B------:R-:W-:Y:S01]  /*3f40*/  UMOV UR7, 0x40000040 ;  /* 0x4000004000077882 */ /* 0x000fe20000000000 */
[----:B------:R-:W-:Y:S01]  /*3f50*/  R2UR UR49, R11 ;  /* 0x000000000b3172ca */ /* 0x000fe200000e0000 */
[----:B------:R-:W-:Y:S01]  /*3f60*/  UMOV UR11, 0x40000040 ;  /* 0x40000040000b7882 */ /* 0x000fe20000000000 */
[----:B------:R-:W-:Y:S01]  /*3f70*/  MOV R22, UR53 ;  /* 0x0000003500167c02 */ /* 0x000fe20008000f00 */
[----:B------:R-:W-:Y:S01]  /*3f80*/  UMOV UR15, 0x40000040 ;  /* 0x40000040000f7882 */ /* 0x000fe20000000000 */
[----:B------:R-:W-:Y:S01]  /*3f90*/  MOV R200, UR52 ;  /* 0x0000003400c87c02 */ /* 0x000fe20008000f00 */
[----:B------:R-:W-:Y:S01]  /*3fa0*/  UIMAD UR58, UR60, 0xc00, UR6 ;  /* 0x00000c003c3a78a4 */ /* 0x000fe2000f8e0206 */
[----:B------:R-:W-:Y:S01]  /*3fb0*/  R2UR UR52, R12 ;  /* 0x000000000c3472ca */ /* 0x000fe200000e0000 */
[----:B------:R-:W-:Y:S01]  /*3fc0*/  UMOV UR19, 0x40000040 ;  /* 0x4000004000137882 */ /* 0x000fe20000000000 */
[----:B------:R-:W-:Y:S01]  /*3fd0*/  R2UR UR53, R13 ;  /* 0x000000000d3572ca */ /* 0x000fe200000e0000 */
[----:B------:R-:W-:Y:S01]  /*3fe0*/  UIADD3 UR6, UR58, 0x2, URZ ;  /* 0x000000023a067890 */ /* 0x000fe2000fffe03f */
[----:B------:R-:W-:Y:S01]  /*3ff0*/  IMAD.U32 R211, RZ, RZ, UR61 ;  /* 0x0000003dffd37e24 */ /* 0x000fe2000f8e00ff */
[----:B------:R-:W-:-:S02]  /*4000*/  UIADD3 UR10, UR58, 0x6, URZ ;  /* 0x000000063a0a7890 */ /* 0x000fc4000fffe03f */
[----:B------:R-:W-:Y:S01]  /*4010*/  UMOV UR50, UR58 ;  /* 0x0000003a00327c82 */ /* 0x000fe20008000000 */
[----:B------:R-:W-:Y:S01]  /*4020*/  UIADD3 UR14, UR58, 0x300, URZ ;  /* 0x000003003a0e7890 */ /* 0x000fe2000fffe03f */
[----:B------:R-:W-:Y:S01]  /*4030*/  HGMMA.64x96x16.F32.BF16 R152, gdesc[UR48], R152, gsb0 ;  /* 0x01600000309879f0 */ /* 0x000fe20008001898 */
[----:B------:R-:W-:Y:S01]  /*4040*/  UMOV UR54, UR6 ;  /* 0x0000000600367c82 */ /* 0x000fe20008000000 */
[----:B------:R-:W-:Y:S01]  /*4050*/  UIADD3 UR6, UR58, 0x4, URZ ;  /* 0x000000043a067890 */ /* 0x000fe2000fffe03f */
[----:B------:R-:W-:Y:S01]  /*4060*/  R2UR UR49, R20 ;  /* 0x00000000143172ca */ /* 0x000fe200000e0000 */
[----:B------:R-:W-:Y:S01]  /*4070*/  UIADD3 UR18, UR58, 0x302, URZ ;  /* 0x000003023a127890 */ /* 0x000fe2000fffe03f */
[----:B------:R-:W-:Y:S01]  /*4080*/  R2UR UR48, R21 ;  /* 0x00000000153072ca */ /* 0x000fe200000e0000 */
[----:B------:R-:W-:Y:S01]  /*4090*/  UIADD3 UR22, UR58, 0x304, URZ ;  /* 0x000003043a167890 */ /* 0x000fe2000fffe03f */
[----:B------:R-:W-:Y:S01]  /*40a0*/  UMOV UR23, 0x40000040 ;  /* 0x4000004000177882 */ /* 0x000fe20000000000 */
        /* <DEDUP_REMOVED lines=14> */
[----:B------:R-:W-:Y:S01]  /*4190*/  UMOV UR59, 0x40000040 ;  /* 0x40000040003b7882 */ /* 0x000fe20000000000 */
[----:B------:R-:W-:-:S02]  /*41a0*/  WARPGROUP.DEPBAR.LE gsb0, 0x0 ;  /* 0x00008000000079c5 */ /* 0x000fc40000010000 */
[----:B------:R-:W-:-:S06]  /*41b0*/  WARPGROUP.ARRIVE ;  /* 0x00000000000079c5 */ /* 0x000fcc0000000000 */
[----:B------:R-:W-:Y:S01]  /*41c0*/  HGMMA.64x96x16.F32.BF16 R152, gdesc[UR52], R152, gsb0 ;  /* 0x01600000349879f0 */ /* 0x000fe20008001898 */
[----:B------:R-:W-:Y:S01]  /*41d0*/  R2UR UR53, R22 ;  /* 0x00000000163572ca */ /* 0x000fe200000e0000 */
[----:B------:R-:W-:Y:S01]  /*41e0*/  UIADD3 UR54, UR58, 0x904, URZ ;  /* 0x000009043a367890 */ /* 0x000fe2000fffe03f */
[----:B------:R-:W-:Y:S01]  /*41f0*/  R2UR UR52, R200 ;  /* 0x00000000c83472ca */ /* 0x000fe200000e0000 */
[----:B------:R-:W-:Y:S01]  /*4200*/  UMOV UR55, 0x40000040 ;  /* 0x4000004000377882 */ /* 0x000fe20000000000 */
[----:B------:R-:W-:Y:S01]  /*4210*/  UIADD3 UR58, UR58, 0x906, URZ ;  /* 0x000009063a3a7890 */ /* 0x000fe2000fffe03f */
[----:B------:R-:W-:Y:S02]  /*4220*/  WARPGROUP.DEPBAR.LE gsb0, 0x0 ;  /* 0x00008000000079c5 */ /* 0x000fe40000010000 */
[----:B------:R-:W-:-:S06]  /*4230*/  WARPGROUP.ARRIVE ;  /* 0x00000000000079c5 */ /* 0x000fcc0000000000 */
[----:B------:R-:W-:Y:S01]  /*4240*/  HGMMA.64x96x16.F32.BF16 R152, gdesc[UR4], R152, gsb0 ;  /* 0x01600000049879f0 */ /* 0x000fe20008001898 */
[----:B------:R-:W-:Y:S01]  /*4250*/  ULDC UR6, c[0x0][0xa80] ;  /* 0x0002a00000067ab9 */ /* 0x000fe20000000800 */
[----:B------:R-:W-:-:S13]  /*4260*/  R2UR UR7, R206 ;  /* 0x00000000ce0772ca */ /* 0x000fda00000e0000 */
[----:B------:R-:W-:Y:S01]  /*4270*/  UIMAD UR7, UR60, 0xc00, UR7 ;  /* 0x00000c003c0778a4 */ /* 0x000fe2000f8e0207 */
[----:B------:R-:W-:Y:S02]  /*4280*/  WARPGROUP.DEPBAR.LE gsb0, 0x0 ;  /* 0x00008000000079c5 */ /* 0x000fe40000010000 */
[----:B------:R-:W-:-:S06]  /*4290*/  WARPGROUP.ARRIVE ;  /* 0x00000000000079c5 */ /* 0x000fcc0000000000 */
[----:B------:R-:W-:Y:S01]  /*42a0*/  HGMMA.64x96x16.F32.BF16 R152, gdesc[UR8], R152, gsb0 ;  /* 0x01600000089879f0 */ /* 0x000fe20008001898 */
        /* <DEDUP_REMOVED lines=39> */
[----:B------:R-:W-:-:S04]  /*4520*/  FMNMX.FTZ R20, R152, R203, !PT ;  /* 0x000000cb98147209 */ /* 0x000fc80007810000 */
[----:B------:R-:W-:-:S04]  /*4530*/  FMNMX.FTZ R21, R153, R20, !PT ;  /* 0x0000001499157209 */ /* 0x000fc80007810000 */
[----:B------:R-:W-:-:S04]  /*4540*/  FMNMX.FTZ R20, R156, R21, !PT ;  /* 0x000000159c147209 */ /* 0x000fc80007810000 */
[----:B------:R-:W-:-:S04]  /*4550*/  FMNMX.FTZ R21, R157, R20, !PT ;  /* 0x000000149d157209 */ /* 0x000fc80007810000 */
[----:B------:R-:W-:-:S04]  /*4560*/  FMNMX.FTZ R20, R160, R21, !PT ;  /* 0x00000015a0147209 */ /* 0x000fc80007810000 */
[----:B------:R-:W-:Y:S02]  /*4570*/  FMNMX.FTZ R21, R161, R20, !PT ;  /* 0x00000014a1157209 */ /* 0x000fe40007810000 */
[----:B------:R-:W-:Y:S02]  /*4580*/  FMNMX.FTZ R20, R154, R204, !PT ;  /* 0x000000cc9a147209 */ /* 0x000fe40007810000 */
[----:B------:R-:W-:Y:S02]  /*4590*/  FMNMX.FTZ R22, R164, R21, !PT ;  /* 0x00000015a4167209 */ /* 0x000fe40007810000 */
[----:B------:R-:W-:Y:S02]  /*45a0*/  FMNMX.FTZ R21, R155, R20, !PT ;  /* 0x000000149b157209 */ /* 0x000fe40007810000 */
[----:B------:R-:W-:Y:S02]  /*45b0*/  FMNMX.FTZ R205, R165, R22, !PT ;  /* 0x00000016a5cd7209 */ /* 0x000fe40007810000 */
[----:B------:R-:W-:-:S02]  /*45c0*/  FMNMX.FTZ R20, R158, R21, !PT ;  /* 0x000000159e147209 */ /* 0x000fc40007810000 */
        /* <DEDUP_REMOVED lines=31> */
[----:B------:R-:W-:-:S03]  /*47c0*/  FMNMX.FTZ R20, R190, R21, !PT ;  /* 0x00000015be147209 */ /* 0x000fc60007810000 */
[----:B------:R-:W0:Y:S01]  /*47d0*/  SHFL.BFLY PT, R205, R22, 0x2, 0x1f ;  /* 0x0c401f0016cd7f89 */ /* 0x000e2200000e0000 */
[----:B------:R-:W-:-:S04]  /*47e0*/  FMNMX.FTZ R21, R191, R20, !PT ;  /* 0x00000014bf157209 */ /* 0x000fc80007810000 */
[----:B------:R-:W-:-:S04]  /*47f0*/  FMNMX.FTZ R20, R194, R21, !PT ;  /* 0x00000015c2147209 */ /* 0x000fc80007810000 */
[----:B------:R-:W-:-:S04]  /*4800*/  FMNMX.FTZ R21, R195, R20, !PT ;  /* 0x00000014c3157209 */ /* 0x000fc80007810000 */
[----:B------:R-:W-:-:S04]  /*4810*/  FMNMX.FTZ R20, R198, R21, !PT ;  /* 0x00000015c6147209 */ /* 0x000fc80007810000 */
[----:B------:R-:W-:-:S05]  /*4820*/  FMNMX.FTZ R21, R199, R20, !PT ;  /* 0x00000014c7157209 */ /* 0x000fca0007810000 */
[----:B------:R-:W1:Y:S01]  /*4830*/  SHFL.BFLY PT, R20, R21, 0x2, 0x1f ;  /* 0x0c401f0015147f89 */ /* 0x000e6200000e0000 */
[----:B0-----:R-:W-:-:S05]  /*4840*/  FMNMX.FTZ R202, R22, R205, !PT ;  /* 0x000000cd16ca7209 */ /* 0x001fca0007810000 */
[----:B------:R-:W0:Y:S01]  /*4850*/  SHFL.BFLY PT, R205, R202, 0x1, 0x1f ;  /* 0x0c201f00cacd7f89 */ /* 0x000e2200000e0000 */
[----:B-1----:R-:W-:-:S05]  /*4860*/  FMNMX.FTZ R207, R21, R20, !PT ;  /* 0x0000001415cf7209 */ /* 0x002fca0007810000 */
[----:B------:R-:W1:Y:S01]  /*4870*/  SHFL.BFLY PT, R22, R207, 0x1, 0x1f ;  /* 0x0c201f00cf167f89 */ /* 0x000e6200000e0000 */
[----:B0-----:R-:W-:-:S05]  /*4880*/  FMNMX.FTZ R20, R202, R205, !PT ;  /* 0x000000cdca147209 */ /* 0x001fca0007810000 */
[C---:B------:R-:W-:Y:S01]  /*4890*/  FMUL.FTZ R205, R20.reuse, UR6 ;  /* 0x0000000614cd7c20 */ /* 0x040fe20008410000 */
[----:B------:R-:W-:-:S03]  /*48a0*/  FADD.FTZ R200, -R20, R203 ;  /* 0x000000cb14c87221 */ /* 0x000fc60000010100 */
[--C-:B------:R-:W-:Y:S01]  /*48b0*/  FFMA.FTZ R203, R152, UR6, -R205.reuse ;  /* 0x0000000698cb7c23 */ /* 0x100fe200080108cd */
[----:B------:R-:W-:Y:S02]  /*48c0*/  @!P1 VIADD R152, R211, 0x32440 ;  /* 0x00032440d3989836 */ /* 0x000fe40000000000 */
[----:B------:R-:W-:Y:S01]  /*48d0*/  FMUL.FTZ R200, R200, UR6 ;  /* 0x00000006c8c87c20 */ /* 0x000fe20008410000 */
[--C-:B------:R-:W-:Y:S01]  /*48e0*/  FFMA.FTZ R202, R153, UR6, -R205.reuse ;  /* 0x0000000699ca7c23 */ /* 0x100fe200080108cd */
[--C-:B------:R-:W-:Y:S01]  /*48f0*/  FFMA.FTZ R156, R156, UR6, -R205.reuse ;  /* 0x000000069c9c7c23 */ /* 0x100fe200080108cd */
[--C-:B------:R-:W-:Y:S01]  /*4900*/  FFMA.FTZ R157, R157, UR6, -R205.reuse ;  /* 0x000000069d9d7c23 */ /* 0x100fe200080108cd */
[----:B------:R-:W-:Y:S01]  /*4910*/  @!P1 PRMT R152, RZ, 0x654, R152 ;  /* 0x00000654ff989816 */ /* 0x000fe20000000098 */
[----:B------:R-:W-:Y:S01]  /*4920*/  MUFU.EX2 R203, R203 ;  /* 0x000000cb00cb7308 */ /* 0x000fe20000000800 */
[--C-:B------:R-:W-:Y:S01]  /*4930*/  FFMA.FTZ R160, R160, UR6, -R205.reuse ;  /* 0x00000006a0a07c23 */ /* 0x100fe200080108cd */
[--C-:B------:R-:W-:Y:S01]  /*4940*/  FFMA.FTZ R161, R161, UR6, -R205.reuse ;  /* 0x00000006a1a17c23 */ /* 0x100fe200080108cd */
[--C-:B------:R-:W-:Y:S01]  /*4950*/  FFMA.FTZ R164, R164, UR6, -R205.reuse ;  /* 0x00000006a4a47c23 */ /* 0x100fe200080108cd */
[--C-:B------:R-:W-:Y:S01]  /*4960*/  FFMA.FTZ R165, R165, UR6, -R205.reuse ;  /* 0x00000006a5a57c23 */ /* 0x100fe200080108cd */
[--C-:B------:R-:W-:Y:S01]  /*4970*/  FFMA.FTZ R168, R168, UR6, -R205.reuse ;  /* 0x00000006a8a87c23 */ /* 0x100fe200080108cd */
[----:B-1----:R-:W-:Y:S01]  /*4980*/  FMNMX.FTZ R21, R207, R22, !PT ;  /* 0x00000016cf157209 */ /* 0x002fe20007810000 */
[--C-:B------:R-:W-:Y:S01]  /*4990*/  FFMA.FTZ R169, R169, UR6, -R205.reuse ;  /* 0x00000006a9a97c23 */ /* 0x100fe200080108cd */
[----:B------:R-:W0:Y:S01]  /*49a0*/  MUFU.EX2 R200, R200 ;  /* 0x000000c800c87308 */ /* 0x000e220000000800 */
[--C-:B------:R-:W-:Y:S01]  /*49b0*/  FFMA.FTZ R172, R172, UR6, -R205.reuse ;  /* 0x00000006acac7c23 */ /* 0x100fe200080108cd */
[--C-:B------:R-:W-:Y:S01]  /*49c0*/  FFMA.FTZ R173, R173, UR6, -R205.reuse ;  /* 0x00000006adad7c23 */ /* 0x100fe200080108cd */
[C---:B------:R-:W-:Y:S01]  /*49d0*/  FADD.FTZ R22, -R21.reuse, R204 ;  /* 0x000000cc15167221 */ /* 0x040fe20000010100 */
[----:B------:R-:W-:Y:S01]  /*49e0*/  FMUL.FTZ R212, R21, UR6 ;  /* 0x0000000615d47c20 */ /* 0x000fe20008410000 */
[--C-:B------:R-:W-:Y:S01]  /*49f0*/  FFMA.FTZ R176, R176, UR6, -R205.reuse ;  /* 0x00000006b0b07c23 */ /* 0x100fe200080108cd */
[--C-:B------:R-:W-:Y:S01]  /*4a00*/  FFMA.FTZ R177, R177, UR6, -R205.reuse ;  /* 0x00000006b1b17c23 */ /* 0x100fe200080108cd */
[----:B------:R-:W-:Y:S01]  /*4a10*/  FMUL.FTZ R204, R22, UR6 ;  /* 0x0000000616cc7c20 */ /* 0x000fe20008410000 */
[----:B------:R-:W-:Y:S01]  /*4a20*/  IADD3 R22, -R19, 0xb, RZ ;  /* 0x0000000b13167810 */ /* 0x000fe20007ffe1ff */
[--C-:B------:R-:W-:Y:S01]  /*4a30*/  FFMA.FTZ R207, R154, UR6, -R212.reuse ;  /* 0x000000069acf7c23 */ /* 0x100fe200080108d4 */
[--C-:B------:R-:W-:Y:S01]  /*4a40*/  FFMA.FTZ R208, R155, UR6, -R212.reuse ;  /* 0x000000069bd07c23 */ /* 0x100fe200080108d4 */
[--C-:B------:R-:W-:Y:S01]  /*4a50*/  FFMA.FTZ R158, R158, UR6, -R212.reuse ;  /* 0x000000069e9e7c23 */ /* 0x100fe200080108d4 */
[--C-:B------:R-:W-:Y:S01]  /*4a60*/  FFMA.FTZ R159, R159, UR6, -R212.reuse ;  /* 0x000000069f9f7c23 */ /* 0x100fe200080108d4 */
[----:B------:R1:W-:Y:S06]  /*4a70*/  BAR.ARV R22, 0x100 ;  /* 0x000400160000751d */ /* 0x0003ec0000002000 */
[----:B------:R2:W-:Y:S01]  /*4a80*/  @!P1 SYNCS.ARRIVE.TRANS64.RED.A1T0 RZ, [R152+URZ], RZ ;  /* 0x000000ff98ff99a7 */ /* 0x0005e2000810043f */
[----:B------:R-:W3:Y:S01]  /*4a90*/  MUFU.EX2 R204, R204 ;  /* 0x000000cc00cc7308 */ /* 0x000ee20000000800 */
[-C--:B0-----:R-:W-:Y:S01]  /*4aa0*/  FMUL.FTZ R24, R24, R200.reuse ;  /* 0x000000c818187220 */ /* 0x081fe20000410000 */
[-C--:B------:R-:W-:Y:S01]  /*4ab0*/  FMUL.FTZ R25, R25, R200.reuse ;  /* 0x000000c819197220 */ /* 0x080fe20000410000 */
[-C--:B------:R-:W-:Y:S01]  /*4ac0*/  FMUL.FTZ R28, R28, R200.reuse ;  /* 0x000000c81c1c7220 */ /* 0x080fe20000410000 */
[-C--:B------:R-:W-:Y:S01]  /*4ad0*/  FMUL.FTZ R29, R29, R200.reuse ;  /* 0x000000c81d1d7220 */ /* 0x080fe20000410000 */
[-C--:B------:R-:W-:Y:S01]  /*4ae0*/  FMUL.FTZ R32, R32, R200.reuse ;  /* 0x000000c820207220 */ /* 0x080fe20000410000 */
[-C--:B------:R-:W-:Y:S01]  /*4af0*/  FMUL.FTZ R33, R33, R200.reuse ;  /* 0x000000c821217220 */ /* 0x080fe20000410000 */
[-C--:B------:R-:W-:Y:S01]  /*4b00*/  FMUL.FTZ R36, R36, R200.reuse ;  /* 0x000000c824247220 */ /* 0x080fe20000410000 */
[----:B------:R-:W2:Y:S01]  /*4b10*/  MUFU.EX2 R202, R202 ;  /* 0x000000ca00ca7308 */ /* 0x000ea20000000800 */
        /* <DEDUP_REMOVED lines=15> */
[----:B------:R-:W0:Y:S01]  /*4c10*/  MUFU.EX2 R157, R157 ;  /* 0x0000009d009d7308 */ /* 0x000e220000000800 */
        /* <DEDUP_REMOVED lines=15> */
[----:B------:R-:W4:Y:S01]  /*4d10*/  MUFU.EX2 R208, R208 ;  /* 0x000000d000d07308 */ /* 0x000f220000000800 */
        /* <DEDUP_REMOVED lines=15> */
[----:B------:R-:W5:Y:S01]  /*4e10*/  MUFU.EX2 R159, R159 ;  /* 0x0000009f009f7308 */ /* 0x000f620000000800 */
        /* <DEDUP_REMOVED lines=15> */
[-C--:B---3--:R-:W-:Y:S01]  /*4f10*/  FMUL.FTZ R26, R26, R204.reuse ;  /* 0x000000cc1a1a7220 */ /* 0x088fe20000410000 */
        /* <DEDUP_REMOVED lines=63> */
[----:B--2---:R-:W-:Y:S01]  /*5310*/  F2FP.BF16.F32.PACK_AB R152, R202, R203 ;  /* 0x000000cbca98723e */ /* 0x004fe200000010ff */
[--C-:B------:R-:W-:Y:S01]  /*5320*/  FFMA.FTZ R162, R162, UR6, -R212.reuse ;  /* 0x00000006a2a27c23 */ /* 0x100fe200080108d4 */
[----:B0-----:R-:W-:Y:S01]  /*5330*/  F2FP.BF16.F32.PACK_AB R154, R157, R156 ;  /* 0x0000009c9d9a723e */ /* 0x001fe200000010ff */
[--C-:B------:R-:W-:Y:S01]  /*5340*/  FFMA.FTZ R163, R163, UR6, -R212.reuse ;  /* 0x00000006a3a37c23 */ /* 0x100fe200080108d4 */
[----:B----4-:R-:W-:Y:S01]  /*5350*/  F2FP.BF16.F32.PACK_AB R153, R208, R207 ;  /* 0x000000cfd099723e */ /* 0x010fe200000010ff */
[--C-:B------:R-:W-:Y:S01]  /*5360*/  FFMA.FTZ R166, R166, UR6, -R212.reuse ;  /* 0x00000006a6a67c23 */ /* 0x100fe200080108d4 */
[----:B-----5:R-:W-:Y:S01]  /*5370*/  F2FP.BF16.F32.PACK_AB R155, R159, R158 ;  /* 0x0000009e9f9b723e */ /* 0x020fe200000010ff */
[----:B------:R1:W-:Y:S01]  /*5380*/  BAR.SYNC.DEFER_BLOCKING R15, 0x100 ;  /* 0x0004000f0000751d */ /* 0x0003e20000010000 */
        /* <DEDUP_REMOVED lines=23> */
[----:B------:R-:W-:Y:S01]  /*5500*/  WARPGROUP.ARRIVE ;  /* 0x00000000000079c5 */ /* 0x000fe20000000000 */
[--C-:B------:R-:W-:Y:S01]  /*5510*/  FFMA.FTZ R193, R193, UR6, -R205.reuse ;  /* 0x00000006c1c17c23 */ /* 0x100fe200080108cd */
[--C-:B------:R-:W-:Y:S01]  /*5520*/  FFMA.FTZ R196, R196, UR6, -R205.reuse ;  /* 0x00000006c4c47c23 */ /* 0x100fe200080108cd */
[----:B------:R-:W-:Y:S01]  /*5530*/  FFMA.FTZ R197, R197, UR6, -R205 ;  /* 0x00000006c5c57c23 */ /* 0x000fe200080108cd */
[--C-:B------:R-:W-:Y:S01]  /*5540*/  FFMA.FTZ R194, R194, UR6, -R212.reuse ;  /* 0x00000006c2c27c23 */ /* 0x100fe200080108d4 */
[--C-:B------:R-:W-:Y:S01]  /*5550*/  FFMA.FTZ R195, R195, UR6, -R212.reuse ;  /* 0x00000006c3c37c23 */ /* 0x100fe200080108d4 */
[----:B------:R-:W-:Y:S01]  /*5560*/  HGMMA.64x256x16.F32.BF16 R24, R152, gdesc[UR8].tnspB, R24, gsb0 ;  /* 0x43e0000898187df0 */ /* 0x000fe20008001818 */
[----:B------:R-:W-:Y:S01]  /*5570*/  MUFU.EX2 R165, R165 ;  /* 0x000000a500a57308 */ /* 0x000fe20000000800 */
[----:B------:R-:W-:Y:S01]  /*5580*/  UIADD3 UR10, UR7, 0x80, URZ ;  /* 0x00000080070a7890 */ /* 0x000fe2000fffe03f */
[--C-:B------:R-:W-:Y:S01]  /*5590*/  FFMA.FTZ R198, R198, UR6, -R212.reuse ;  /* 0x00000006c6c67c23 */ /* 0x100fe200080108d4 */
[----:B------:R-:W-:Y:S01]  /*55a0*/  UMOV UR11, 0x40000040 ;  /* 0x40000040000b7882 */ /* 0x000fe20000000000 */
[----:B------:R-:W-:Y:S01]  /*55b0*/  FFMA.FTZ R199, R199, UR6, -R212 ;  /* 0x00000006c7c77c23 */ /* 0x000fe200080108d4 */
[----:B------:R-:W-:Y:S01]  /*55c0*/  FFMA.FTZ R23, R200, R23, R203 ;  /* 0x00000017c8177223 */ /* 0x000fe200000100cb */
[----:B------:R-:W-:Y:S01]  /*55d0*/  FFMA.FTZ R201, R204, R201, R207 ;  /* 0x000000c9ccc97223 */ /* 0x000fe200000100cf */
[----:B------:R-:W-:Y:S01]  /*55e0*/  @!P1 VIADD R211, R211, 0x32460 ;  /* 0x00032460d3d39836 */ /* 0x000fe20000000000 */
[----:B------:R-:W-:Y:S01]  /*55f0*/  MUFU.EX2 R162, R162 ;  /* 0x000000a200a27308 */ /* 0x000fe20000000800 */
[----:B------:R-:W-:Y:S01]  /*5600*/  FADD.FTZ R23, R202, R23 ;  /* 0x00000017ca177221 */ /* 0x000fe20000010000 */
[----:B------:R-:W-:Y:S01]  /*5610*/  FADD.FTZ R201, R208, R201 ;  /* 0x000000c9d0c97221 */ /* 0x000fe20000010000 */
[----:B------:R-:W-:Y:S01]  /*5620*/  IMAD.MOV.U32 R204, RZ, RZ, R21 ;  /* 0x000000ffffcc7224 */ /* 0x000fe200078e0015 */
[----:B------:R-:W-:Y:S01]  /*5630*/  @!P1 PRMT R211, RZ, 0x654, R211 ;  /* 0x00000654ffd39816 */ /* 0x000fe200000000d3 */
[----:B------:R-:W-:Y:S01]  /*5640*/  FADD.FTZ R156, R156, R23 ;  /* 0x000000179c9c7221 */ /* 0x000fe20000010000 */
[----:B------:R-:W-:Y:S01]  /*5650*/  FADD.FTZ R158, R158, R201 ;  /* 0x000000c99e9e7221 */ /* 0x000fe20000010000 */
[----:B------:R-:W-:Y:S01]  /*5660*/  IMAD.MOV.U32 R203, RZ, RZ, R20 ;  /* 0x000000ffffcb7224 */ /* 0x000fe200078e0014 */
[----:B------:R-:W2:Y:S01]  /*5670*/  MUFU.EX2 R163, R163 ;  /* 0x000000a300a37308 */ /* 0x000ea20000000800 */
[----:B------:R-:W-:Y:S01]  /*5680*/  FADD.FTZ R157, R157, R156 ;  /* 0x0000009c9d9d7221 */ /* 0x000fe20000010000 */
[----:B------:R-:W-:-:S06]  /*5690*/  FADD.FTZ R159, R159, R158 ;  /* 0x0000009e9f9f7221 */ /* 0x000fcc0000010000 */
        /* <DEDUP_REMOVED lines=40> */
[----:B------:R-:W-:Y:S01]  /*5920*/  MUFU.EX2 R198, R198 ;  /* 0x000000c600c67308 */ /* 0x000fe20000000800 */
[----:B------:R-:W-:Y:S01]  /*5930*/  WARPGROUP.ARRIVE ;  /* 0x00000000000079c5 */ /* 0x000fe20000000000 */
[----:B------:R-:W-:Y:S01]  /*5940*/  FADD.FTZ R163, R163, R162 ;  /* 0x000000a2a3a37221 */ /* 0x000fe20000010000 */
[----:B------:R-:W-:-:S03]  /*5950*/  FADD.FTZ R164, R164, R161 ;  /* 0x000000a1a4a47221 */ /* 0x000fc60000010000 */
[----:B------:R-:W-:Y:S01]  /*5960*/  FADD.FTZ R166, R166, R163 ;  /* 0x000000a3a6a67221 */ /* 0x000fe20000010000 */
[----:B------:R-:W-:Y:S01]  /*5970*/  HGMMA.64x256x16.F32.BF16 R24, R152, gdesc[UR8].tnspB, R24, gsb0 ;  /* 0x43e0000898187df0 */ /* 0x000fe20008001818 */
[----:B------:R-:W-:Y:S01]  /*5980*/  UIADD3 UR10, UR7, 0x100, URZ ;  /* 0x00000100070a7890 */ /* 0x000fe2000fffe03f */
[----:B------:R-:W2:Y:S01]  /*5990*/  MUFU.EX2 R199, R199 ;  /* 0x000000c700c77308 */ /* 0x000ea20000000800 */
[----:B------:R-:W-:Y:S01]  /*59a0*/  UMOV UR11, 0x40000040 ;  /* 0x40000040000b7882 */ /* 0x000fe20000000000 */
[----:B------:R-:W-:Y:S01]  /*59b0*/  FADD.FTZ R165, R165, R164 ;  /* 0x000000a4a5a57221 */ /* 0x000fe20000010000 */
[----:B------:R-:W-:Y:S01]  /*59c0*/  FADD.FTZ R167, R167, R166 ;  /* 0x000000a6a7a77221 */ /* 0x000fe20000010000 */
        /* <DEDUP_REMOVED lines=13> */
[----:B------:R-:W-:-:S05]  /*5aa0*/  FADD.FTZ R175, R175, R174 ;  /* 0x000000aeafaf7221 */ /* 0x000fca0000010000 */
        /* <DEDUP_REMOVED lines=40> */
[----:B0-----:R-:W-:Y:S01]  /*5d30*/  F2FP.BF16.F32.PACK_AB R153, R195, R194 ;  /* 0x000000c2c399723e */ /* 0x001fe200000010ff */
[----:B------:R-:W-:Y:S01]  /*5d40*/  FADD.FTZ R194, R194, R191 ;  /* 0x000000bfc2c27221 */ /* 0x000fe20000010000 */
[----:B------:R-:W-:Y:S01]  /*5d50*/  F2FP.BF16.F32.PACK_AB R154, R197, R196 ;  /* 0x000000c4c59a723e */ /* 0x000fe200000010ff */
[----:B------:R-:W-:Y:S01]  /*5d60*/  FADD.FTZ R193, R193, R192 ;  /* 0x000000c0c1c17221 */ /* 0x000fe20000010000 */
[----:B--2---:R-:W-:Y:S01]  /*5d70*/  F2FP.BF16.F32.PACK_AB R155, R199, R198 ;  /* 0x000000c6c79b723e */ /* 0x004fe200000010ff */
[----:B------:R-:W-:-:S02]  /*5d80*/  FADD.FTZ R195, R195, R194 ;  /* 0x000000c2c3c37221 */ /* 0x000fc40000010000 */
[----:B------:R-:W-:Y:S01]  /*5d90*/  FADD.FTZ R196, R196, R193 ;  /* 0x000000c1c4c47221 */ /* 0x000fe20000010000 */
[----:B------:R-:W-:Y:S01]  /*5da0*/  WARPGROUP.ARRIVE ;  /* 0x00000000000079c5 */ /* 0x000fe20000000000 */
[----:B------:R-:W-:Y:S02]  /*5db0*/  FADD.FTZ R198, R198, R195 ;  /* 0x000000c3c6c67221 */ /* 0x000fe40000010000 */
[----:B------:R-:W-:Y:S02]  /*5dc0*/  FADD.FTZ R23, R197, R196 ;  /* 0x000000c4c5177221 */ /* 0x000fe40000010000 */
[----:B------:R-:W-:-:S08]  /*5dd0*/  FADD.FTZ R201, R199, R198 ;  /* 0x000000c6c7c97221 */ /* 0x000fd00000010000 */
[----:B------:R-:W-:Y:S03]  /*5de0*/  HGMMA.64x256x16.F32.BF16 R24, R152, gdesc[UR8].tnspB, R24, gsb0 ;  /* 0x43e0000898187df0 */ /* 0x000fe60008001818 */
[----:B------:R-:W-:Y:S02]  /*5df0*/  WARPGROUP.DEPBAR.LE gsb0, 0x0 ;  /* 0x00008000000079c5 */ /* 0x000fe40000010000 */
[----:B------:R1:W-:Y:S01]  /*5e00*/  @!P1 SYNCS.ARRIVE.TRANS64.RED.A1T0 RZ, [R211+URZ], RZ ;  /* 0x000000ffd3ff99a7 */ /* 0x0003e2000810043f */
[----:B------:R-:W-:Y:S05]  /*5e10*/  @P2 BRA `(.L_x_196) ;  /* 0xffffffd800e02947 */ /* 0x000fea000383ffff */
.L_x_187:
[----:B------:R-:W2:Y:S01]  /*5e20*/  SHFL.BFLY PT, R0, R23, 0x2, 0x1f ;  /* 0x0c401f0017007f89 */ /* 0x000ea200000e0000 */
[----:B------:R3:W-:Y:S08]  /*5e30*/  BAR.ARV R22, 0x100 ;  /* 0x000400160000751d */ /* 0x0007f00000002000 */
[----:B------:R-:W-:Y:S06]  /*5e40*/  BAR.ARV 0x8, 0x180 ;  /* 0x0206000000007b1d */ /* 0x000fec0000002000 */
[----:B------:R-:W-:Y:S01]  /*5e50*/  PLOP3.LUT P0, PT, PT, PT, PT, 0x8, 0x0 ;  /* 0x000000000000781c */ /* 0x000fe20003f0e170 */
[----:B------:R-:W4:Y:S01]  /*5e60*/  SHFL.BFLY PT, R4, R201, 0x2, 0x1f ;  /* 0x0c401f00c9047f89 */ /* 0x000f2200000e0000 */
[----:B--2---:R-:W-:Y:S01]  /*5e70*/  FADD.FTZ R2, R0, R23 ;  /* 0x0000001700027221 */ /* 0x004fe20000010000 */
[----:B------:R-:W-:-:S04]  /*5e80*/  IMAD.MOV.U32 R0, RZ, RZ, RZ ;  /* 0x000000ffff007224 */ /* 0x000fc800078e00ff */
[----:B------:R-:W2:Y:S01]  /*5e90*/  SHFL.BFLY PT, R3, R2, 0x1, 0x1f ;  /* 0x0c201f0002037f89 */ /* 0x000ea200000e0000 */
[----:B----4-:R-:W-:-:S05]  /*5ea0*/  FADD.FTZ R4, R4, R201 ;  /* 0x000000c904047221 */ /* 0x010fca0000010000 */
[----:B------:R-:W4:Y:S01]  /*5eb0*/  SHFL.BFLY PT, R5, R4, 0x1, 0x1f ;  /* 0x0c201f0004057f89 */ /* 0x000f2200000e0000 */
[----:B--2---:R-:W-:Y:S01]  /*5ec0*/  FADD.FTZ R7, R2, R3 ;  /* 0x0000000302077221 */ /* 0x004fe20000010000 */
[----:B------:R-:W-:Y:S02]  /*5ed0*/  IMAD.MOV.U32 R3, RZ, RZ, RZ ;  /* 0x000000ffff037224 */ /* 0x000fe400078e00ff */
[----:B------:R-:W-:Y:S02]  /*5ee0*/  IMAD.MOV.U32 R2, RZ, RZ, -0x800000 ;  /* 0xff800000ff027424 */ /* 0x000fe400078e00ff */
[----:B------:R-:W-:-:S13]  /*5ef0*/  FSETP.NE.FTZ.AND P1, PT, R7, RZ, PT ;  /* 0x000000ff0700720b */ /* 0x000fda0003f35000 */
[----:B------:R-:W2:Y:S01]  /*5f00*/  @P1 MUFU.LG2 R6, R7 ;  /* 0x0000000700061308 */ /* 0x000ea20000000c00 */
[----:B----4-:R-:W-:-:S05]  /*5f10*/  FADD.FTZ R5, R4, R5 ;  /* 0x0000000504057221 */ /* 0x010fca0000010000 */
[----:B------:R-:W-:Y:S02]  /*5f20*/  FSETP.NE.FTZ.AND P2, PT, R5, RZ, PT ;  /* 0x000000ff0500720b */ /* 0x000fe40003f55000 */
[----:B------:R4:W5:Y:S02]  /*5f30*/  @P1 MUFU.RCP R3, R7 ;  /* 0x0000000700031308 */ /* 0x0009640000001000 */
[----:B----4-:R-:W-:Y:S02]  /*5f40*/  IMAD.U32 R7, RZ, RZ, UR6 ;  /* 0x00000006ff077e24 */ /* 0x010fe4000f8e00ff */
[----:B--2---:R-:W-:-:S07]  /*5f50*/  @P1 FMUL.FTZ R6, R6, 0.69314718246459960938 ;  /* 0x3f31721806061820 */ /* 0x004fce0000410000 */
[----:B------:R-:W2:Y:S01]  /*5f60*/  @P2 MUFU.LG2 R4, R5 ;  /* 0x0000000500042308 */ /* 0x000ea20000000c00 */
[----:B------:R-:W-:Y:S01]  /*5f70*/  @P2 FMUL.FTZ R7, R7, 0.69314718246459960938 ;  /* 0x3f31721807072820 */ /* 0x000fe20000410000 */
[-C--:B-----5:R-:W-:Y:S01]  /*5f80*/  FMUL.FTZ R24, R24, R3.reuse ;  /* 0x0000000318187220 */ /* 0x0a0fe20000410000 */
[-C--:B------:R-:W-:Y:S01]  /*5f90*/  FMUL.FTZ R25, R25, R3.reuse ;  /* 0x0000000319197220 */ /* 0x080fe20000410000 */
[----:B------:R-:W-:-:S04]  /*5fa0*/  FMUL.FTZ R28, R28, R3 ;  /* 0x000000031c1c7220 */ /* 0x000fc80000410000 */
[----:B------:R4:W5:Y:S01]  /*5fb0*/  @P2 MUFU.RCP R0, R5 ;  /* 0x0000000500002308 */ /* 0x0009620000001000 */
        /* <DEDUP_REMOVED lines=8> */
[----:B----4-:R-:W-:Y:S02]  /*6040*/  IMAD.U32 R5, RZ, RZ, UR6 ;  /* 0x00000006ff057e24 */ /* 0x010fe4000f8e00ff */
[----:B--2---:R-:W-:Y:S01]  /*6050*/  @P2 FMUL.FTZ R4, R4, 0.69314718246459960938 ;  /* 0x3f31721804042820 */ /* 0x004fe20000410000 */
[-C--:B------:R-:W-:Y:S01]  /*6060*/  FMUL.FTZ R45, R45, R3.reuse ;  /* 0x000000032d2d7220 */ /* 0x080fe20000410000 */
[-C--:B------:R-:W-:Y:S01]  /*6070*/  FMUL.FTZ R48, R48, R3.reuse ;  /* 0x0000000330307220 */ /* 0x080fe20000410000 */
        /* <DEDUP_REMOVED lines=52> */
[----:B------:R-:W-:-:S02]  /*63c0*/  IMAD.MOV.U32 R3, RZ, RZ, -0x800000 ;  /* 0xff800000ff037424 */ /* 0x000fc400078e00ff */
[-C--:B-----5:R-:W-:Y:S01]  /*63d0*/  FMUL.FTZ R26, R26, R0.reuse ;  /* 0x000000001a1a7220 */ /* 0x0a0fe20000410000 */
        /* <DEDUP_REMOVED lines=64> */
[----:B---3--:R-:W-:-:S07]  /*67e0*/  @P2 FFMA.FTZ R2, R7, R21, R4 ;  /* 0x0000001507022223 */ /* 0x008fce0000010004 */
.L_x_175:
[----:B------:R-:W-:Y:S05]  /*67f0*/  @P0 BRA `(.L_x_197) ;  /* 0x0000002000600947 */ /* 0x000fea0003800000 */
[----:B------:R-:W2:Y:S01]  /*6800*/  S2R R0, SR_TID.X ;  /* 0x0000000000007919 */ /* 0x000ea20000002100 */
[----:B------:R-:W3:Y:S01]  /*6810*/  LDC R8, c[0x0][0xce8] ;  /* 0x00033a00ff087b82 */ /* 0x000ee20000000800 */
[----:B------:R-:W-:Y:S01]  /*6820*/  R2UR UR13, R18 ;  /* 0x00000000120d72ca */ /* 0x000fe200000e0000 */
[----:B------:R-:W-:Y:S01]  /*6830*/  ULDC.64 UR8, c[0x0][0xcd0] ;  /* 0x0003340000087ab9 */ /* 0x000fe20000000a00 */
[----:B------:R-:W4:Y:S01]  /*6840*/  S2R R16, SR_CTAID.X ;  /* 0x0000000000107919 */ /* 0x000f220000002500 */
[----:B------:R-:W-:Y:S01]  /*6850*/  ULDC.64 UR14, c[0x0][0x208] ;  /* 0x00008200000e7ab9 */ /* 0x000fe20000000a00 */
[----:B------:R-:W-:Y:S03]  /*6860*/  BSSY B0, `(.L_x_198) ;  /* 0x000014b000007945 */ /* 0x000fe60003800000 */
[----:B------:R-:W5:Y:S06]  /*6870*/  S2UR UR12, SR_CTAID.Z ;  /* 0x00000000000c79c3 */ /* 0x000f6c0000002700 */
[----:B------:R-:W-:-:S02]  /*6880*/  USHF.R.S32.HI UR7, URZ, 0x1f, UR13 ;  /* 0x0000001f3f077899 */ /* 0x000fc4000801140d */
[----:B------:R-:W-:Y:S01]  /*6890*/  IMAD R19, RZ, RZ, -UR13 ;  /* 0x8000000dff137e24 */ /* 0x000fe2000f8e02ff */
[----:B------:R-:W0:Y:S01]  /*68a0*/  LDC.64 R20, c[0x0][0xcd8] ;  /* 0x00033600ff147b82 */ /* 0x000e220000000a00 */
[----:B------:R-:W-:Y:S02]  /*68b0*/  UIMAD.WIDE.U32 UR4, UR13, UR8, URZ ;  /* 0x000000080d0472a5 */ /* 0x000fe4000f8e003f */
[----:B------:R-:W-:-:S04]  /*68c0*/  UIMAD UR6, UR7, UR8, URZ ;  /* 0x00000008070672a4 */ /* 0x000fc8000f8e023f */
[----:B------:R-:W-:Y:S01]  /*68d0*/  UIMAD UR6, UR13, UR9, UR6 ;  /* 0x000000090d0672a4 */ /* 0x000fe2000f8e0206 */
[----:B---3--:R-:W-:Y:S01]  /*68e0*/  ISETP.NE.AND P0, PT, R8, 0x1, PT ;  /* 0x000000010800780c */ /* 0x008fe20003f05270 */
[----:B------:R-:W3:Y:S01]  /*68f0*/  S2UR UR11, SR_CTAID.Y ;  /* 0x00000000000b79c3 */ /* 0x000ee20000002600 */
[----:B------:R-:W-:Y:S01]  /*6900*/  ULDC.64 UR8, c[0x0][0xc38] ;  /* 0x00030e0000087ab9 */ /* 0x000fe20000000a00 */
[----:B------:R-:W-:Y:S02]  /*6910*/  UIADD3 UR6, UR5, UR6, URZ ;  /* 0x0000000605067290 */ /* 0x000fe4000fffe03f */
[----:B------:R-:W-:Y:S01]  /*6920*/  UIMAD UR7, UR7, UR8, URZ ;  /* 0x00000008070772a4 */ /* 0x000fe2000f8e023f */
[----:B--2---:R-:W-:Y:S01]  /*6930*/  VIADD R14, R0, 0xffffff80 ;  /* 0xffffff80000e7836 */ /* 0x004fe20000000000 */
[----:B-----5:R-:W-:Y:S02]  /*6940*/  USHF.R.S32.HI UR10, URZ, 0x1f, UR12 ;  /* 0x0000001f3f0a7899 */ /* 0x020fe4000801140c */
[----:B------:R-:W3:Y:S02]  /*6950*/  LDC R152, c[0x0][0xd50] ;  /* 0x00035400ff987b82 */ /* 0x000ee40000000800 */
[----:B------:R-:W-:-:S04]  /*6960*/  SHF.R.S32.HI R7, RZ, 0x1f, R14 ;  /* 0x0000001fff077819 */ /* 0x000fc8000001140e */
[CC--:B------:R-:W-:Y:S02]  /*6970*/  LEA.HI R4, R7.reuse, R14.reuse, RZ, 0x7 ;  /* 0x0000000e07047211 */ /* 0x0c0fe400078f38ff */
[----:B------:R-:W2:Y:S01]  /*6980*/  LDC.64 R22, c[0x0][0xc40] ;  /* 0x00031000ff167b82 */ /* 0x000ea20000000a00 */
[----:B------:R-:W-:Y:S02]  /*6990*/  LEA.HI R7, R7, R14, RZ, 0x2 ;  /* 0x0000000e07077211 */ /* 0x000fe400078f10ff */
[----:B------:R-:W-:Y:S02]  /*69a0*/  LOP3.LUT R5, R4, 0xffffff80, RZ, 0xc0, !PT ;  /* 0xffffff8004057812 */ /* 0x000fe400078ec0ff */
[----:B------:R-:W-:Y:S02]  /*69b0*/  SHF.R.S32.HI R9, RZ, 0x7, R4 ;  /* 0x00000007ff097819 */ /* 0x000fe40000011404 */
[----:B------:R-:W-:Y:S01]  /*69c0*/  LOP3.LUT R7, R7, 0xfffffffc, RZ, 0xc0, !PT ;  /* 0xfffffffc07077812 */ /* 0x000fe200078ec0ff */
[----:B------:R-:W-:Y:S01]  /*69d0*/  IMAD.IADD R0, R14, 0x1, -R5 ;  /* 0x000000010e007824 */ /* 0x000fe200078e0a05 */
[----:B------:R-:W-:Y:S01]  /*69e0*/  LEA.HI R4, R4, R9, RZ, 0x1 ;  /* 0x0000000904047211 */ /* 0x000fe200078f08ff */
[----:B------:R-:W5:Y:S02]  /*69f0*/  @P0 LDC R17, c[0x0][0xcf0] ;  /* 0x00033c00ff110b82 */ /* 0x000f640000000800 */
[----:B------:R-:W-:Y:S01]  /*6a00*/  IMAD.IADD R7, R14, 0x1, -R7 ;  /* 0x000000010e077824 */ /* 0x000fe200078e0a07 */
[----:B------:R-:W-:-:S02]  /*6a10*/  SHF.R.S32.HI R11, RZ, 0x1f, R0 ;  /* 0x0000001fff0b7819 */ /* 0x000fc40000011400 */
[----:B------:R-:W-:Y:S02]  /*6a20*/  LOP3.LUT R4, R4, 0x3fffffe, RZ, 0xc0, !PT ;  /* 0x03fffffe04047812 */ /* 0x000fe400078ec0ff */
[----:B------:R-:W-:Y:S01]  /*6a30*/  LEA.HI R10, R11, R0, RZ, 0x2 ;  /* 0x000000000b0a7211 */ /* 0x000fe200078f10ff */
[----:B------:R-:W1:Y:S03]  /*6a40*/  @P0 LDC R14, c[0x0][0xcec] ;  /* 0x00033b00ff0e0b82 */ /* 0x000e660000000800 */
[--C-:B------:R-:W-:Y:S02]  /*6a50*/  SHF.R.S32.HI R5, RZ, 0x2, R10.reuse ;  /* 0x00000002ff057819 */ /* 0x100fe4000001140a */
[----:B------:R-:W-:-:S03]  /*6a60*/  SHF.R.S32.HI R6, RZ, 0x1f, R10 ;  /* 0x0000001fff067819 */ /* 0x000fc6000001140a */
[----:B------:R-:W5:Y:S01]  /*6a70*/  @P0 LDC R154, c[0x0][0xcec] ;  /* 0x00033b00ff9a0b82 */ /* 0x000f620000000800 */
[----:B------:R-:W-:-:S04]  /*6a80*/  LEA.HI R6, R6, R5, RZ, 0x3 ;  /* 0x0000000506067211 */ /* 0x000fc800078f18ff */
[----:B------:R-:W-:Y:S01]  /*6a90*/  LOP3.LUT R12, R6, 0xfffffff8, RZ, 0xc0, !PT ;  /* 0xfffffff8060c7812 */ /* 0x000fe200078ec0ff */
[----:B------:R-:W-:Y:S01]  /*6aa0*/  IMAD.IADD R6, R9, 0x1, -R4 ;  /* 0x0000000109067824 */ /* 0x000fe200078e0a04 */
[----:B------:R-:W-:Y:S01]  /*6ab0*/  LEA.HI R9, R7, R7, RZ, 0x1 ;  /* 0x0000000707097211 */ /* 0x000fe200078f08ff */
[----:B------:R-:W5:Y:S01]  /*6ac0*/  @P0 LDC R153, c[0x0][0xcf0] ;  /* 0x00033c00ff990b82 */ /* 0x000f620000000800 */
[----:B------:R-:W-:Y:S01]  /*6ad0*/  LEA.HI R4, R11, R0, RZ, 0x5 ;  /* 0x000000000b047211 */ /* 0x000fe200078f28ff */
[----:B------:R-:W-:Y:S01]  /*6ae0*/  IMAD.IADD R5, R5, 0x1, -R12 ;  /* 0x0000000105057824 */ /* 0x000fe200078e0a0c */
[----:B------:R-:W-:Y:S02]  /*6af0*/  LOP3.LUT R12, R9, 0x1ffffffe, RZ, 0xc0, !PT ;  /* 0x1ffffffe090c7812 */ /* 0x000fe400078ec0ff */
[----:B------:R-:W-:-:S03]  /*6b00*/  SHF.R.S32.HI R4, RZ, 0x5, R4 ;  /* 0x00000005ff047819 */ /* 0x000fc60000011404 */
[----:B------:R-:W-:Y:S02]  /*6b10*/  IMAD.IADD R12, R7, 0x1, -R12 ;  /* 0x00000001070c7824 */ /* 0x000fe400078e0a0c */
[----:B------:R-:W-:Y:S02]  /*6b20*/  IMAD R7, R4, 0x10, R5 ;  /* 0x0000001004077824 */ /* 0x000fe400078e0205 */
[----:B------:R-:W-:Y:S02]  /*6b30*/  IMAD.U32 R5, RZ, RZ, UR5 ;  /* 0x00000005ff057e24 */ /* 0x000fe4000f8e00ff */
[----:B------:R-:W-:Y:S02]  /*6b40*/  IMAD R9, R6, 0x40, R7 ;  /* 0x0000004006097824 */ /* 0x000fe400078e0207 */
[----:B------:R-:W-:Y:S01]  /*6b50*/  IMAD.U32 R4, RZ, RZ, UR4 ;  /* 0x00000004ff047e24 */ /* 0x000fe2000f8e00ff */
[----:B------:R-:W-:Y:S01]  /*6b60*/  UIMAD.WIDE.U32 UR4, UR13, UR8, URZ ;  /* 0x000000080d0472a5 */ /* 0x000fe2000f8e003f */
[----:B------:R-:W-:Y:S01]  /*6b70*/  IMAD.U32 R5, RZ, RZ, UR6 ;  /* 0x00000006ff057e24 */ /* 0x000fe2000f8e00ff */
[----:B------:R-:W-:Y:S01]  /*6b80*/  UIMAD UR6, UR13, UR9, UR7 ;  /* 0x000000090d0672a4 */ /* 0x000fe2000f8e0207 */
[----:B------:R-:W-:-:S02]  /*6b90*/  IMAD R12, R12, 0x8, R9 ;  /* 0x000000080c0c7824 */ /* 0x000fc400078e0209 */
[----:B0-----:R-:W-:Y:S01]  /*6ba0*/  IMAD R6, R20, UR10, RZ ;  /* 0x0000000a14067c24 */ /* 0x001fe2000f8e02ff */
[----:B------:R-:W-:Y:S01]  /*6bb0*/  UIADD3 UR6, UR5, UR6, URZ ;  /* 0x0000000605067290 */ /* 0x000fe2000fffe03f */
[----:B----4-:R-:W-:Y:S01]  /*6bc0*/  IMAD R11, R16, 0x80, R12 ;  /* 0x00000080100b7824 */ /* 0x010fe200078e020c */
[----:B------:R-:W-:Y:S01]  /*6bd0*/  ULDC.64 UR8, c[0x0][0xc28] ;  /* 0x00030a0000087ab9 */ /* 0x000fe20000000a00 */
[----:B------:R-:W-:Y:S02]  /*6be0*/  IMAD R15, R21, UR12, R6 ;  /* 0x0000000c150f7c24 */ /* 0x000fe4000f8e0206 */
[----:B-1----:R-:W-:-:S04]  /*6bf0*/  @P0 IMAD.HI.U32 R12, R11, R14, RZ ;  /* 0x0000000e0b0c0227 */ /* 0x002fc800078e00ff */
[----:B------:R-:W-:Y:S02]  /*6c00*/  IMAD.U32 R7, RZ, RZ, UR5 ;  /* 0x00000005ff077e24 */ /* 0x000fe4000f8e00ff */
[----:B--2---:R-:W-:Y:S02]  /*6c10*/  IMAD R14, R22, UR10, RZ ;  /* 0x0000000a160e7c24 */ /* 0x004fe4000f8e02ff */
[----:B---3--:R-:W-:Y:S02]  /*6c20*/  IMAD R21, R152, R19, UR11 ;  /* 0x0000000b98157e24 */ /* 0x008fe4000f8e0213 */
[----:B------:R-:W-:Y:S01]  /*6c30*/  IMAD.U32 R6, RZ, RZ, UR4 ;  /* 0x00000004ff067e24 */ /* 0x000fe2000f8e00ff */
[----:B------:R-:W-:Y:S01]  /*6c40*/  ULDC.64 UR4, c[0x0][0xce0] ;  /* 0x0003380000047ab9 */ /* 0x000fe20000000a00 */
[----:B------:R-:W-:Y:S01]  /*6c50*/  IMAD.U32 R7, RZ, RZ, UR6 ;  /* 0x00000006ff077e24 */ /* 0x000fe2000f8e00ff */
[----:B------:R-:W-:Y:S01]  /*6c60*/  ULDC.64 UR6, c[0x0][0xc48] ;  /* 0x0003120000067ab9 */ /* 0x000fe20000000a00 */
[----:B------:R-:W-:-:S04]  /*6c70*/  IMAD.WIDE.U32 R4, R20, UR12, R4 ;  /* 0x0000000c14047c25 */ /* 0x000fc8000f8e0004 */
[----:B------:R-:W-:Y:S01]  /*6c80*/  IMAD.MOV.U32 R13, RZ, RZ, R11 ;  /* 0x000000ffff0d7224 */ /* 0x000fe200078e000b */
[----:B-----5:R-:W-:Y:S01]  /*6c90*/  @P0 SHF.R.U32.HI R13, RZ, R17, R12 ;  /* 0x00000011ff0d0219 */ /* 0x020fe2000001160c */
[----:B------:R-:W-:Y:S01]  /*6ca0*/  IMAD R17, R23, UR12, R14 ;  /* 0x0000000c17117c24 */ /* 0x000fe2000f8e020e */
[----:B------:R-:W-:Y:S01]  /*6cb0*/  SHF.R.S32.HI R14, RZ, 0x1f, R21 ;  /* 0x0000001fff0e7819 */ /* 0x000fe20000011415 */
[----:B------:R-:W-:-:S04]  /*6cc0*/  IMAD.WIDE.U32 R6, R22, UR12, R6 ;  /* 0x0000000c16067c25 */ /* 0x000fc8000f8e0006 */
[----:B------:R-:W-:Y:S02]  /*6cd0*/  IMAD.IADD R5, R5, 0x1, R15 ;  /* 0x0000000105057824 */ /* 0x000fe400078e020f */
[----:B------:R-:W-:-:S04]  /*6ce0*/  @P0 IMAD.HI.U32 R154, R11, R154, RZ ;  /* 0x0000009a0b9a0227 */ /* 0x000fc800078e00ff */
[----:B------:R-:W-:Y:S02]  /*6cf0*/  IMAD.IADD R7, R7, 0x1, R17 ;  /* 0x0000000107077824 */ /* 0x000fe400078e0211 */
[----:B------:R-:W-:Y:S01]  /*6d00*/  IMAD.MOV.U32 R15, RZ, RZ, R11 ;  /* 0x000000ffff0f7224 */ /* 0x000fe200078e000b */
[----:B------:R-:W-:Y:S01]  /*6d10*/  @P0 SHF.R.U32.HI R15, RZ, R153, R154 ;  /* 0x00000099ff0f0219 */ /* 0x000fe2000001169a */
[C---:B------:R-:W-:Y:S02]  /*6d20*/  IMAD R12, R14.reuse, UR4, RZ ;  /* 0x000000040e0c7c24 */ /* 0x040fe4000f8e02ff */
[----:B------:R-:W-:Y:S02]  /*6d30*/  IMAD R17, R14, UR6, RZ ;  /* 0x000000060e117c24 */ /* 0x000fe4000f8e02ff */
[----:B------:R-:W-:-:S04]  /*6d40*/  IMAD.WIDE.U32 R4, R21, UR4, R4 ;  /* 0x0000000415047c25 */ /* 0x000fc8000f8e0004 */
[C---:B------:R-:W-:Y:S01]  /*6d50*/  IMAD R14, R21.reuse, UR5, R12 ;  /* 0x00000005150e7c24 */ /* 0x040fe2000f8e020c */
[----:B------:R-:W-:Y:S01]  /*6d60*/  BAR.SYNC.DEFER_BLOCKING 0x1, 0x100 ;  /* 0x0044000000007b1d */ /* 0x000fe20000010000 */
[----:B------:R-:W-:Y:S01]  /*6d70*/  IMAD R19, R21, UR7, R17 ;  /* 0x0000000715137c24 */ /* 0x000fe2000f8e0211 */
[----:B------:R-:W-:Y:S01]  /*6d80*/  SHF.R.S32.HI R17, RZ, 0x1f, R13 ;  /* 0x0000001fff117819 */ /* 0x000fe2000001140d */
[----:B------:R-:W-:Y:S01]  /*6d90*/  IMAD.MOV R20, RZ, RZ, -R15 ;  /* 0x000000ffff147224 */ /* 0x000fe200078e0a0f */
[----:B------:R-:W-:Y:S01]  /*6da0*/  IADD3 R4, P0, R13, R4, RZ ;  /* 0x000000040d047210 */ /* 0x000fe20007f1e0ff */
[----:B------:R-:W-:Y:S01]  /*6db0*/  IMAD.MOV R13, RZ, RZ, -R13 ;  /* 0x000000ffff0d7224 */ /* 0x000fe200078e0a0d */
[----:B------:R-:W-:Y:S01]  /*6dc0*/  SHF.R.S32.HI R12, RZ, 0x1f, R15 ;  /* 0x0000001fff0c7819 */ /* 0x000fe2000001140f */
[----:B------:R-:W-:Y:S01]  /*6dd0*/  ULDC.64 UR4, c[0x0][0xc30] ;  /* 0x00030c0000047ab9 */ /* 0x000fe20000000a00 */
[----:B------:R-:W-:Y:S01]  /*6de0*/  IMAD.WIDE.U32 R6, R21, UR6, R6 ;  /* 0x0000000615067c25 */ /* 0x000fe2000f8e0006 */
[----:B------:R-:W-:Y:S01]  /*6df0*/  IADD3.X R5, R17, R5, R14, P0, !PT ;  /* 0x0000000511057210 */ /* 0x000fe200007fe40e */
[----:B------:R-:W-:-:S02]  /*6e00*/  ULDC.64 UR6, c[0x0][0xcc8] ;  /* 0x0003320000067ab9 */ /* 0x000fc40000000a00 */
[----:B------:R-:W-:Y:S02]  /*6e10*/  IMAD R12, R12, UR4, RZ ;  /* 0x000000040c0c7c24 */ /* 0x000fe4000f8e02ff */
[C-C-:B------:R-:W-:Y:S02]  /*6e20*/  IMAD R13, R8.reuse, R13, R11.reuse ;  /* 0x0000000d080d7224 */ /* 0x140fe400078e020b */
        /* <DEDUP_REMOVED lines=28> */
[----:B------:R-:W-:Y:S01]  /*6ff0*/  SHFL.IDX PT, R12, R19, RZ, 0x1c1f ;  /* 0x001c1fff130c7589 */ /* 0x000fe200000e0000 */
[----:B------:R-:W-:Y:S01]  /*7000*/  LOP3.LUT P0, RZ, R0, 0x3, RZ, 0xc0, !PT ;  /* 0x0000000300ff7812 */ /* 0x000fe2000780c0ff */
[C---:B------:R-:W-:Y:S01]  /*7010*/  VIADD R9, R11.reuse, 0x8 ;  /* 0x000000080b097836 */ /* 0x040fe20000000000 */
[----:B------:R-:W-:Y:S01]  /*7020*/  UIADD3 UR4, UR4, 0x32420, URZ ;  /* 0x0003242004047890 */ /* 0x000fe2000fffe03f */
[----:B------:R-:W0:Y:S01]  /*7030*/  SHFL.IDX PT, R13, R17, RZ, 0x1c1f ;  /* 0x001c1fff110d7589 */ /* 0x000e2200000e0000 */
[----:B------:R-:W-:-:S02]  /*7040*/  ISETP.GE.OR P1, PT, R11, R8, P0 ;  /* 0x000000080b00720c */ /* 0x000fc40000726670 */
[-C--:B------:R-:W-:Y:S01]  /*7050*/  ISETP.GE.OR P0, PT, R9, R8.reuse, P0 ;  /* 0x000000080900720c */ /* 0x080fe20000706670 */
[----:B------:R1:W2:Y:S01]  /*7060*/  SHFL.IDX PT, R15, R17, 0x1, 0x1c1f ;  /* 0x003c1f00110f7f89 */ /* 0x0002a200000e0000 */
[----:B------:R-:W-:Y:S01]  /*7070*/  ISETP.GE.AND P2, PT, R11, R8, PT ;  /* 0x000000080b00720c */ /* 0x000fe20003f46270 */
[----:B------:R-:W-:Y:S02]  /*7080*/  UPRMT UR4, URZ, 0x654, UR4 ;  /* 0x000006543f047896 */ /* 0x000fe40008000004 */
[----:B------:R3:W4:Y:S01]  /*7090*/  SHFL.IDX PT, R4, R6, RZ, 0x1c1f ;  /* 0x001c1fff06047589 */ /* 0x00072200000e0000 */
[----:B-1----:R-:W-:-:S03]  /*70a0*/  LOP3.LUT R17, R10, 0x7ffffffc, RZ, 0xc0, !PT ;  /* 0x7ffffffc0a117812 */ /* 0x002fc600078ec0ff */
[----:B------:R3:W1:Y:S03]  /*70b0*/  SHFL.IDX PT, R5, R7, RZ, 0x1c1f ;  /* 0x001c1fff07057589 */ /* 0x00066600000e0000 */
[----:B------:R-:W-:Y:S01]  /*70c0*/  SYNCS.ARRIVE.TRANS64.RED.A1T0 RZ, [UR4], RZ ;  /* 0x000000ffffff79a7 */ /* 0x000fe20008100404 */
[----:B------:R-:W-:-:S04]  /*70d0*/  IMAD.IADD R0, R0, 0x1, -R17 ;  /* 0x0000000100007824 */ /* 0x000fc800078e0a11 */
[----:B------:R-:W-:Y:S01]  /*70e0*/  IMAD.SHL.U32 R0, R0, 0x2, RZ ;  /* 0x0000000200007824 */ /* 0x000fe200078e00ff */
[----:B0-----:R3:W-:Y:S04]  /*70f0*/  @!P1 ST.E desc[UR14][R12.64], R3 ;  /* 0x000000030c009985 */ /* 0x0017e8000c10190e */
[----:B--2---:R3:W-:Y:S01]  /*7100*/  @!P0 ST.E desc[UR14][R14.64], R2 ;  /* 0x000000020e008985 */ /* 0x0047e2000c10190e */
[----:B------:R-:W-:Y:S05]  /*7110*/  @P2 BRA `(.L_x_199) ;  /* 0x0000000800fc2947 */ /* 0x000fea0003800000 */
[C---:B---3--:R-:W-:Y:S01]  /*7120*/  VIADD R2, R0.reuse, 0x8 ;  /* 0x0000000800027836 */ /* 0x048fe20000000000 */
        /* <DEDUP_REMOVED lines=9> */
[----:B------:R-:W-:Y:S01]  /*71c0*/  VIADD R19, R0, 0x30 ;  /* 0x0000003000137836 */ /* 0x000fe20000000000 */
[----:B------:R-:W-:Y:S01]  /*71d0*/  ISETP.GE.AND P0, PT, R16, UR4, PT ;  /* 0x0000000410007c0c */ /* 0x000fe2000bf06270 */
[C---:B------:R-:W-:Y:S01]  /*71e0*/  VIADD R20, R0.reuse, 0x38 ;  /* 0x0000003800147836 */ /* 0x040fe20000000000 */
[----:B------:R-:W-:Y:S01]  /*71f0*/  ISETP.GE.AND P1, PT, R17, UR4, PT ;  /* 0x0000000411007c0c */ /* 0x000fe2000bf26270 */
[----:B------:R-:W-:Y:S01]  /*7200*/  ULDC.64 UR6, c[0x0][0x208] ;  /* 0x0000820000067ab9 */ /* 0x000fe20000000a00 */
[----:B------:R-:W-:-:S02]  /*7210*/  VIADD R21, R0, 0x40 ;  /* 0x0000004000157836 */ /* 0x000fc40000000000 */
[----:B------:R-:W-:Y:S01]  /*7220*/  VIADD R22, R0, 0x48 ;  /* 0x0000004800167836 */ /* 0x000fe20000000000 */
[----:B------:R-:W-:Y:S01]  /*7230*/  @!P3 LEA.HI R2, R2, R2, RZ, 0x1 ;  /* 0x000000020202b211 */ /* 0x000fe200078f08ff */
[----:B------:R-:W-:Y:S01]  /*7240*/  VIADD R23, R0, 0x50 ;  /* 0x0000005000177836 */ /* 0x000fe20000000000 */
[----:B------:R-:W-:Y:S02]  /*7250*/  @!P4 LEA.HI R3, R3, R3, RZ, 0x1 ;  /* 0x000000030303c211 */ /* 0x000fe400078f08ff */
[----:B------:R-:W-:Y:S02]  /*7260*/  @!P5 LEA.HI R10, R10, R10, RZ, 0x1 ;  /* 0x0000000a0a0ad211 */ /* 0x000fe400078f08ff */
[----:B------:R-:W-:Y:S02]  /*7270*/  @!P3 LOP3.LUT R11, R2, 0xfffffffe, RZ, 0xc0, !PT ;  /* 0xfffffffe020bb812 */ /* 0x000fe400078ec0ff */
[----:B------:R-:W-:Y:S01]  /*7280*/  @!P4 LOP3.LUT R13, R3, 0xfffffffe, RZ, 0xc0, !PT ;  /* 0xfffffffe030dc812 */ /* 0x000fe200078ec0ff */
[----:B-1--4-:R-:W-:Y:S01]  /*7290*/  @!P2 IMAD.WIDE R2, R0, 0x4, R4 ;  /* 0x000000040002a825 */ /* 0x012fe200078e0204 */
[----:B------:R-:W-:-:S02]  /*72a0*/  @!P5 LOP3.LUT R15, R10, 0xfffffffe, RZ, 0xc0, !PT ;  /* 0xfffffffe0a0fd812 */ /* 0x000fc400078ec0ff */
[----:B------:R-:W-:Y:S01]  /*72b0*/  ISETP.GE.AND P6, PT, R23, UR4, PT ;  /* 0x0000000417007c0c */ /* 0x000fe2000bfc6270 */
[--C-:B------:R-:W-:Y:S01]  /*72c0*/  @!P3 IMAD.WIDE R10, R11, 0x4, R4.reuse ;  /* 0x000000040b0ab825 */ /* 0x100fe200078e0204 */
[----:B------:R0:W-:Y:S01]  /*72d0*/  @!P2 ST.E.64 desc[UR6][R2.64], R24 ;  /* 0x000000180200a985 */ /* 0x0001e2000c101b06 */
[----:B------:R-:W-:Y:S02]  /*72e0*/  ISETP.GE.AND P2, PT, R19, UR4, PT ;  /* 0x0000000413007c0c */ /* 0x000fe4000bf46270 */
[--C-:B------:R-:W-:Y:S01]  /*72f0*/  @!P4 IMAD.WIDE R12, R13, 0x4, R4.reuse ;  /* 0x000000040d0cc825 */ /* 0x100fe200078e0204 */
[----:B------:R1:W-:Y:S01]  /*7300*/  @!P3 ST.E.64 desc[UR6][R10.64], R28 ;  /* 0x0000001c0a00b985 */ /* 0x0003e2000c101b06 */
[----:B------:R-:W-:Y:S02]  /*7310*/  ISETP.GE.AND P3, PT, R20, UR4, PT ;  /* 0x0000000414007c0c */ /* 0x000fe4000bf66270 */
[----:B------:R-:W-:Y:S01]  /*7320*/  @!P5 IMAD.WIDE R14, R15, 0x4, R4 ;  /* 0x000000040f0ed825 */ /* 0x000fe200078e0204 */
[----:B------:R2:W-:Y:S01]  /*7330*/  @!P4 ST.E.64 desc[UR6][R12.64], R32 ;  /* 0x000000200c00c985 */ /* 0x0005e2000c101b06 */
[----:B------:R-:W-:-:S02]  /*7340*/  ISETP.GE.AND P4, PT, R21, UR4, PT ;  /* 0x0000000415007c0c */ /* 0x000fc4000bf86270 */
[----:B------:R-:W-:Y:S01]  /*7350*/  @!P0 LEA.HI R16, R16, R16, RZ, 0x1 ;  /* 0x0000001010108211 */ /* 0x000fe200078f08ff */
[----:B------:R3:W-:Y:S01]  /*7360*/  @!P5 ST.E.64 desc[UR6][R14.64], R36 ;  /* 0x000000240e00d985 */ /* 0x0007e2000c101b06 */
[----:B------:R-:W-:Y:S01]  /*7370*/  ISETP.GE.AND P5, PT, R22, UR4, PT ;  /* 0x0000000416007c0c */ /* 0x000fe2000bfa6270 */
[C---:B0-----:R-:W-:Y:S01]  /*7380*/  VIADD R24, R0.reuse, 0x58 ;  /* 0x0000005800187836 */ /* 0x041fe20000000000 */
[----:B------:R-:W-:Y:S01]  /*7390*/  @!P1 LEA.HI R17, R17, R17, RZ, 0x1 ;  /* 0x0000001111119211 */ /* 0x000fe200078f08ff */
[----:B------:R-:W-:Y:S01]  /*73a0*/  VIADD R25, R0, 0x60 ;  /* 0x0000006000197836 */ /* 0x000fe20000000000 */
[----:B------:R-:W-:Y:S02]  /*73b0*/  @!P0 LOP3.LUT R3, R16, 0xfffffffe, RZ, 0xc0, !PT ;  /* 0xfffffffe10038812 */ /* 0x000fe400078ec0ff */
[----:B-1----:R-:W-:Y:S02]  /*73c0*/  @!P1 LOP3.LUT R11, R17, 0xfffffffe, RZ, 0xc0, !PT ;  /* 0xfffffffe110b9812 */ /* 0x002fe400078ec0ff */
[----:B------:R-:W-:Y:S01]  /*73d0*/  @!P2 LEA.HI R19, R19, R19, RZ, 0x1 ;  /* 0x000000131313a211 */ /* 0x000fe200078f08ff */
[----:B------:R-:W-:Y:S01]  /*73e0*/  @!P0 IMAD.WIDE R2, R3, 0x4, R4 ;  /* 0x0000000403028825 */ /* 0x000fe200078e0204 */
[----:B------:R-:W-:-:S02]  /*73f0*/  @!P3 LEA.HI R20, R20, R20, RZ, 0x1 ;  /* 0x000000141414b211 */ /* 0x000fc400078f08ff */
[----:B------:R-:W-:Y:S01]  /*7400*/  @!P4 LEA.HI R21, R21, R21, RZ, 0x1 ;  /* 0x000000151515c211 */ /* 0x000fe200078f08ff */
[----:B------:R-:W-:Y:S01]  /*7410*/  @!P1 IMAD.WIDE R10, R11, 0x4, R4 ;  /* 0x000000040b0a9825 */ /* 0x000fe200078e0204 */
[----:B------:R-:W-:Y:S01]  /*7420*/  @!P5 LEA.HI R22, R22, R22, RZ, 0x1 ;  /* 0x000000161616d211 */ /* 0x000fe200078f08ff */
[----:B------:R0:W-:Y:S01]  /*7430*/  @!P0 ST.E.64 desc[UR6][R2.64], R40 ;  /* 0x0000002802008985 */ /* 0x0001e2000c101b06 */
[----:B------:R-:W-:Y:S02]  /*7440*/  @!P6 LEA.HI R23, R23, R23, RZ, 0x1 ;  /* 0x000000171717e211 */ /* 0x000fe400078f08ff */
[----:B------:R-:W-:Y:S01]  /*7450*/  @!P2 LOP3.LUT R19, R19, 0xfffffffe, RZ, 0xc0, !PT ;  /* 0xfffffffe1313a812 */ /* 0x000fe200078ec0ff */
[----:B------:R1:W-:Y:S01]  /*7460*/  @!P1 ST.E.64 desc[UR6][R10.64], R44 ;  /* 0x0000002c0a009985 */ /* 0x0003e2000c101b06 */
[----:B--2---:R-:W-:Y:S01]  /*7470*/  @!P3 LOP3.LUT R13, R20, 0xfffffffe, RZ, 0xc0, !PT ;  /* 0xfffffffe140db812 */ /* 0x004fe200078ec0ff */
[----:B------:R-:W-:Y:S01]  /*7480*/  VIADD R20, R0, 0x70 ;  /* 0x0000007000147836 */ /* 0x000fe20000000000 */
[----:B------:R-:W-:-:S02]  /*7490*/  @!P4 LOP3.LUT R21, R21, 0xfffffffe, RZ, 0xc0, !PT ;  /* 0xfffffffe1515c812 */ /* 0x000fc400078ec0ff */
[----:B---3--:R-:W-:Y:S01]  /*74a0*/  @!P5 LOP3.LUT R15, R22, 0xfffffffe, RZ, 0xc0, !PT ;  /* 0xfffffffe160fd812 */ /* 0x008fe200078ec0ff */
[C---:B------:R-:W-:Y:S01]  /*74b0*/  VIADD R22, R0.reuse, 0x80 ;  /* 0x0000008000167836 */ /* 0x040fe20000000000 */
[----:B------:R-:W-:Y:S01]  /*74c0*/  @!P6 LOP3.LUT R17, R23, 0xfffffffe, RZ, 0xc0, !PT ;  /* 0xfffffffe1711e812 */ /* 0x000fe200078ec0ff */
        /* <DEDUP_REMOVED lines=11> */
[----:B------:R-:W-:-:S02]  /*7580*/  ISETP.GE.AND P4, PT, R22, UR4, PT ;  /* 0x0000000416007c0c */ /* 0x000fc4000bf86270 */
[----:B------:R-:W-:Y:S01]  /*7590*/  @!P6 IMAD.WIDE R16, R17, 0x4, R4 ;  /* 0x000000041110e825 */ /* 0x000fe200078e0204 */
[----:B------:R3:W-:Y:S01]  /*75a0*/  @!P5 ST.E.64 desc[UR6][R14.64], R60 ;  /* 0x0000003c0e00d985 */ /* 0x0007e2000c101b06 */
[----:B------:R-:W-:Y:S02]  /*75b0*/  @!P1 LEA.HI R24, R24, R24, RZ, 0x1 ;  /* 0x0000001818189211 */ /* 0x000fe400078f08ff */
[C---:B------:R-:W-:Y:S01]  /*75c0*/  VIADD R19, R0.reuse, 0x68 ;  /* 0x0000006800137836 */ /* 0x040fe20000000000 */
[----:B------:R4:W-:Y:S01]  /*75d0*/  @!P6 ST.E.64 desc[UR6][R16.64], R64 ;  /* 0x000000401000e985 */ /* 0x0009e2000c101b06 */
[----:B------:R-:W-:Y:S01]  /*75e0*/  VIADD R21, R0, 0x78 ;  /* 0x0000007800157836 */ /* 0x000fe20000000000 */
        /* <DEDUP_REMOVED lines=16> */
[----:B------:R-:W-:Y:S01]  /*76f0*/  @!P2 LOP3.LUT R19, R19, 0xfffffffe, RZ, 0xc0, !PT ;  /* 0xfffffffe1313a812 */ /* 0x000fe200078ec0ff */
[----:B------:R1:W-:Y:S01]  /*7700*/  @!P0 ST.E.64 desc[UR6][R10.64], R72 ;  /* 0x000000480a008985 */ /* 0x0003e2000c101b06 */
[----:B--2---:R-:W-:Y:S01]  /*7710*/  @!P6 LOP3.LUT R13, R20, 0xfffffffe, RZ, 0xc0, !PT ;  /* 0xfffffffe140de812 */ /* 0x004fe200078ec0ff */
[----:B------:R-:W-:Y:S01]  /*7720*/  VIADD R20, R0, 0xa8 ;  /* 0x000000a800147836 */ /* 0x000fe20000000000 */
[----:B------:R-:W-:Y:S02]  /*7730*/  @!P5 LOP3.LUT R21, R21, 0xfffffffe, RZ, 0xc0, !PT ;  /* 0xfffffffe1515d812 */ /* 0x000fe400078ec0ff */
[----:B---3--:R-:W-:Y:S01]  /*7740*/  @!P4 LOP3.LUT R15, R22, 0xfffffffe, RZ, 0xc0, !PT ;  /* 0xfffffffe160fc812 */ /* 0x008fe200078ec0ff */
[C---:B------:R-:W-:Y:S01]  /*7750*/  VIADD R22, R0.reuse, 0xb8 ;  /* 0x000000b800167836 */ /* 0x040fe20000000000 */
        /* <DEDUP_REMOVED lines=24> */
[----:B-1----:R-:W-:Y:S02]  /*78e0*/  @!P1 LOP3.LUT R11, R25, 0xfffffffe, RZ, 0xc0, !PT ;  /* 0xfffffffe190b9812 */ /* 0x002fe400078ec0ff */
[----:B------:R-:W-:Y:S01]  /*78f0*/  @!P5 LEA.HI R22, R22, R22, RZ, 0x1 ;  /* 0x000000161616d211 */ /* 0x000fe200078f08ff */
[--C-:B------:R-:W-:Y:S01]  /*7900*/  @!P0 IMAD.WIDE R2, R3, 0x4, R4.reuse ;  /* 0x0000000403028825 */ /* 0x100fe200078e0204 */
[----:B------:R-:W-:Y:S02]  /*7910*/  @!P3 LEA.HI R20, R20, R20, RZ, 0x1 ;  /* 0x000000141414b211 */ /* 0x000fe400078f08ff */
[----:B------:R-:W-:Y:S01]  /*7920*/  @!P2 LEA.HI R19, R19, R19, RZ, 0x1 ;  /* 0x000000131313a211 */ /* 0x000fe200078f08ff */
[--C-:B------:R-:W-:Y:S01]  /*7930*/  @!P1 IMAD.WIDE R10, R11, 0x4, R4.reuse ;  /* 0x000000040b0a9825 */ /* 0x100fe200078e0204 */
[----:B------:R-:W-:Y:S01]  /*7940*/  @!P4 LEA.HI R21, R21, R21, RZ, 0x1 ;  /* 0x000000151515c211 */ /* 0x000fe200078f08ff */
[----:B------:R0:W-:Y:S01]  /*7950*/  @!P0 ST.E.64 desc[UR6][R2.64], R96 ;  /* 0x0000006002008985 */ /* 0x0001e2000c101b06 */
[----:B--2---:R-:W-:Y:S01]  /*7960*/  @!P2 LOP3.LUT R13, R19, 0xfffffffe, RZ, 0xc0, !PT ;  /* 0xfffffffe130da812 */ /* 0x004fe200078ec0ff */
[----:B------:R-:W-:Y:S01]  /*7970*/  VIADD R19, R0, 0xc8 ;  /* 0x000000c800137836 */ /* 0x000fe20000000000 */
[----:B---3--:R-:W-:Y:S01]  /*7980*/  @!P3 LOP3.LUT R15, R20, 0xfffffffe, RZ, 0xc0, !PT ;  /* 0xfffffffe140fb812 */ /* 0x008fe200078ec0ff */
[----:B------:R1:W-:Y:S01]  /*7990*/  @!P1 ST.E.64 desc[UR6][R10.64], R100 ;  /* 0x000000640a009985 */ /* 0x0003e2000c101b06 */
[----:B------:R-:W-:Y:S01]  /*79a0*/  @!P6 LEA.HI R23, R23, R23, RZ, 0x1 ;  /* 0x000000171717e211 */ /* 0x000fe200078f08ff */
[----:B------:R-:W-:Y:S01]  /*79b0*/  @!P2 IMAD.WIDE R12, R13, 0x4, R4 ;  /* 0x000000040d0ca825 */ /* 0x000fe200078e0204 */
[----:B------:R-:W-:-:S02]  /*79c0*/  @!P4 LOP3.LUT R21, R21, 0xfffffffe, RZ, 0xc0, !PT ;  /* 0xfffffffe1515c812 */ /* 0x000fc400078ec0ff */
[----:B----4-:R-:W-:Y:S01]  /*79d0*/  @!P5 LOP3.LUT R17, R22, 0xfffffffe, RZ, 0xc0, !PT ;  /* 0xfffffffe1611d812 */ /* 0x010fe200078ec0ff */
[C---:B------:R-:W-:Y:S01]  /*79e0*/  VIADD R20, R0.reuse, 0xd0 ;  /* 0x000000d000147836 */ /* 0x040fe20000000000 */
[----:B------:R-:W-:Y:S01]  /*79f0*/  @!P6 LOP3.LUT R23, R23, 0xfffffffe, RZ, 0xc0, !PT ;  /* 0xfffffffe1717e812 */ /* 0x000fe200078ec0ff */
[----:B------:R2:W-:Y:S01]  /*7a00*/  @!P2 ST.E.64 desc[UR6][R12.64], R104 ;  /* 0x000000680c00a985 */ /* 0x0005e2000c101b06 */
[----:B------:R-:W-:Y:S01]  /*7a10*/  VIADD R22, R0, 0xe0 ;  /* 0x000000e000167836 */ /* 0x000fe20000000000 */
[----:B------:R-:W-:Y:S01]  /*7a20*/  ISETP.GE.AND P0, PT, R19, UR4, PT ;  /* 0x0000000413007c0c */ /* 0x000fe2000bf06270 */
[----:B0-----:R-:W-:Y:S01]  /*7a30*/  @!P3 IMAD.WIDE R2, R15, 0x4, R4 ;  /* 0x000000040f02b825 */ /* 0x001fe200078e0204 */
[----:B------:R-:W-:-:S03]  /*7a40*/  ISETP.GE.AND P1, PT, R20, UR4, PT ;  /* 0x0000000414007c0c */ /* 0x000fc6000bf26270 */
        /* <DEDUP_REMOVED lines=8> */
[C---:B------:R-:W-:Y:S01]  /*7ad0*/  VIADD R21, R0.reuse, 0xd8 ;  /* 0x000000d800157836 */ /* 0x040fe20000000000 */
[----:B------:R4:W-:Y:S01]  /*7ae0*/  @!P6 ST.E.64 desc[UR6][R16.64], R120 ;  /* 0x000000781000e985 */ /* 0x0009e2000c101b06 */
[----:B--2---:R-:W-:Y:S01]  /*7af0*/  VIADD R12, R0, 0xe8 ;  /* 0x000000e8000c7836 */ /* 0x004fe20000000000 */
[----:B------:R-:W-:Y:S01]  /*7b00*/  @!P1 LEA.HI R20, R20, R20, RZ, 0x1 ;  /* 0x0000001414149211 */ /* 0x000fe200078f08ff */
[C---:B0-----:R-:W-:Y:S01]  /*7b10*/  VIADD R3, R0.reuse, 0xf8 ;  /* 0x000000f800037836 */ /* 0x041fe20000000000 */
[----:B------:R-:W-:Y:S01]  /*7b20*/  ISETP.GE.AND P2, PT, R21, UR4, PT ;  /* 0x0000000415007c0c */ /* 0x000fe2000bf46270 */
[----:B------:R-:W-:Y:S01]  /*7b30*/  VIADD R13, R0, 0xf0 ;  /* 0x000000f0000d7836 */ /* 0x000fe20000000000 */
[----:B------:R-:W-:Y:S02]  /*7b40*/  ISETP.GE.AND P4, PT, R12, UR4, PT ;  /* 0x000000040c007c0c */ /* 0x000fe4000bf86270 */
[----:B------:R-:W-:Y:S02]  /*7b50*/  ISETP.GE.AND P6, PT, R3, UR4, PT ;  /* 0x0000000403007c0c */ /* 0x000fe4000bfc6270 */
[----:B------:R-:W-:-:S02]  /*7b60*/  ISETP.GE.AND P5, PT, R13, UR4, PT ;  /* 0x000000040d007c0c */ /* 0x000fc4000bfa6270 */
[----:B------:R-:W-:Y:S02]  /*7b70*/  @!P3 LEA.HI R22, R22, R22, RZ, 0x1 ;  /* 0x000000161616b211 */ /* 0x000fe400078f08ff */
[----:B-1----:R-:W-:Y:S02]  /*7b80*/  @!P1 LOP3.LUT R11, R20, 0xfffffffe, RZ, 0xc0, !PT ;  /* 0xfffffffe140b9812 */ /* 0x002fe400078ec0ff */
[----:B---3--:R-:W-:Y:S02]  /*7b90*/  @!P3 LOP3.LUT R15, R22, 0xfffffffe, RZ, 0xc0, !PT ;  /* 0xfffffffe160fb812 */ /* 0x008fe400078ec0ff */
[----:B------:R-:W-:Y:S02]  /*7ba0*/  @!P2 LEA.HI R21, R21, R21, RZ, 0x1 ;  /* 0x000000151515a211 */ /* 0x000fe400078f08ff */
[----:B------:R-:W-:Y:S01]  /*7bb0*/  @!P4 LEA.HI R12, R12, R12, RZ, 0x1 ;  /* 0x0000000c0c0cc211 */ /* 0x000fe200078f08ff */
[----:B------:R-:W-:Y:S01]  /*7bc0*/  @!P3 IMAD.WIDE R14, R15, 0x4, R4 ;  /* 0x000000040f0eb825 */ /* 0x000fe200078e0204 */
[----:B------:R-:W-:-:S02]  /*7bd0*/  @!P6 LEA.HI R10, R3, R3, RZ, 0x1 ;  /* 0x00000003030ae211 */ /* 0x000fc400078f08ff */
[----:B------:R-:W-:Y:S02]  /*7be0*/  @!P5 LEA.HI R2, R13, R13, RZ, 0x1 ;  /* 0x0000000d0d02d211 */ /* 0x000fe400078f08ff */
[----:B------:R-:W-:Y:S02]  /*7bf0*/  @!P0 LOP3.LUT R3, R19, 0xfffffffe, RZ, 0xc0, !PT ;  /* 0xfffffffe13038812 */ /* 0x000fe400078ec0ff */
[----:B------:R-:W-:Y:S02]  /*7c00*/  @!P2 LOP3.LUT R13, R21, 0xfffffffe, RZ, 0xc0, !PT ;  /* 0xfffffffe150da812 */ /* 0x000fe400078ec0ff */
[----:B----4-:R-:W-:Y:S02]  /*7c10*/  @!P4 LOP3.LUT R17, R12, 0xfffffffe, RZ, 0xc0, !PT ;  /* 0xfffffffe0c11c812 */ /* 0x010fe400078ec0ff */
[----:B------:R-:W-:Y:S01]  /*7c20*/  @!P5 LOP3.LUT R21, R2, 0xfffffffe, RZ, 0xc0, !PT ;  /* 0xfffffffe0215d812 */ /* 0x000fe200078ec0ff */
[----:B------:R-:W-:Y:S01]  /*7c30*/  @!P0 IMAD.WIDE R2, R3, 0x4, R4 ;  /* 0x0000000403028825 */ /* 0x000fe200078e0204 */
[----:B------:R-:W-:-:S03]  /*7c40*/  @!P6 LOP3.LUT R19, R10, 0xfffffffe, RZ, 0xc0, !PT ;  /* 0xfffffffe0a13e812 */ /* 0x000fc600078ec0ff */
[--C-:B------:R-:W-:Y:S01]  /*7c50*/  @!P1 IMAD.WIDE R10, R11, 0x4, R4.reuse ;  /* 0x000000040b0a9825 */ /* 0x100fe200078e0204 */
[----:B------:R0:W-:Y:S03]  /*7c60*/  @!P0 ST.E.64 desc[UR6][R2.64], R124 ;  /* 0x0000007c02008985 */ /* 0x0001e6000c101b06 */
        /* <DEDUP_REMOVED lines=9> */
[----:B------:R0:W-:Y:S02]  /*7d00*/  @!P6 ST.E.64 desc[UR6][R4.64], R148 ;  /* 0x000000940400e985 */ /* 0x0001e4000c101b06 */
.L_x_199:
[----:B------:R-:W-:Y:S05]  /*7d10*/  BSYNC B0 ;  /* 0x0000000000007941 */ /* 0x000fea0003800000 */
.L_x_198:
[----:B------:R-:W-:Y:S01]  /*7d20*/  ISETP.GE.AND P0, PT, R9, R8, PT ;  /* 0x000000080900720c */ /* 0x000fe20003f06270 */
[----:B0--3--:R2:W3:Y:S04]  /*7d30*/  SHFL.IDX PT, R3, R7, 0x1, 0x1c1f ;  /* 0x003c1f0007037f89 */ /* 0x0094e800000e0000 */
[----:B------:R2:W0:Y:S08]  /*7d40*/  SHFL.IDX PT, R2, R6, 0x1, 0x1c1f ;  /* 0x003c1f0006027f89 */ /* 0x00043000000e0000 */
[----:B--2---:R-:W-:Y:S05]  /*7d50*/  @P0 BRA `(.L_x_173) ;  /* 0x0000005800ec0947 */ /* 0x004fea0003800000 */
[C---:B----4-:R-:W-:Y:S01]  /*7d60*/  VIADD R4, R0.reuse, 0x8 ;  /* 0x0000000800047836 */ /* 0x050fe20000000000 */
[----:B------:R-:W-:Y:S01]  /*7d70*/  ULDC UR4, c[0x0][0xbc8] ;  /* 0x0002f20000047ab9 */ /* 0x000fe20000000800 */
[C---:B-1----:R-:W-:Y:S01]  /*7d80*/  VIADD R5, R0.reuse, 0x10 ;  /* 0x0000001000057836 */ /* 0x042fe20000000000 */
        /* <DEDUP_REMOVED lines=9> */
[----:B------:R-:W-:Y:S01]  /*7e20*/  ULDC.64 UR6, c[0x0][0x208] ;  /* 0x0000820000067ab9 */ /* 0x000fe20000000a00 */
[----:B------:R-:W-:-:S02]  /*7e30*/  VIADD R14, R0, 0x38 ;  /* 0x00000038000e7836 */ /* 0x000fc40000000000 */
[C---:B------:R-:W-:Y:S02]  /*7e40*/  VIADD R15, R0.reuse, 0x40 ;  /* 0x00000040000f7836 */ /* 0x040fe40000000000 */
[----:B------:R-:W-:Y:S01]  /*7e50*/  VIADD R16, R0, 0x48 ;  /* 0x0000004800107836 */ /* 0x000fe20000000000 */
[----:B------:R-:W-:Y:S01]  /*7e60*/  @!P1 LEA.HI R4, R4, R4, RZ, 0x1 ;  /* 0x0000000404049211 */ /* 0x000fe200078f08ff */
[C---:B------:R-:W-:Y:S01]  /*7e70*/  VIADD R19, R0.reuse, 0x50 ;  /* 0x0000005000137836 */ /* 0x040fe20000000000 */
[----:B------:R-:W-:Y:S01]  /*7e80*/  @!P2 LEA.HI R5, R5, R5, RZ, 0x1 ;  /* 0x000000050505a211 */ /* 0x000fe200078f08ff */
[----:B------:R-:W-:Y:S01]  /*7e90*/  VIADD R20, R0, 0x58 ;  /* 0x0000005800147836 */ /* 0x000fe20000000000 */
[----:B------:R-:W-:Y:S01]  /*7ea0*/  @!P1 LOP3.LUT R7, R4, 0xfffffffe, RZ, 0xc0, !PT ;  /* 0xfffffffe04079812 */ /* 0x000fe200078ec0ff */
[C---:B------:R-:W-:Y:S01]  /*7eb0*/  VIADD R21, R0.reuse, 0x80 ;  /* 0x0000008000157836 */ /* 0x040fe20000000000 */
[----:B------:R-:W-:Y:S01]  /*7ec0*/  @!P2 LOP3.LUT R9, R5, 0xfffffffe, RZ, 0xc0, !PT ;  /* 0xfffffffe0509a812 */ /* 0x000fe200078ec0ff */
[----:B0--3--:R-:W-:Y:S01]  /*7ed0*/  @!P0 IMAD.WIDE R4, R0, 0x4, R2 ;  /* 0x0000000400048825 */ /* 0x009fe200078e0202 */
[----:B------:R-:W-:-:S02]  /*7ee0*/  ISETP.GE.AND P3, PT, R15, UR4, PT ;  /* 0x000000040f007c0c */ /* 0x000fc4000bf66270 */
[----:B------:R-:W-:Y:S01]  /*7ef0*/  ISETP.GE.AND P4, PT, R16, UR4, PT ;  /* 0x0000000410007c0c */ /* 0x000fe2000bf86270 */
        /* <DEDUP_REMOVED lines=18> */
[----:B------:R-:W-:Y:S01]  /*8020*/  @!P4 LEA.HI R16, R16, R16, RZ, 0x1 ;  /* 0x000000101010c211 */ /* 0x000fe200078f08ff */
[----:B------:R0:W-:Y:S01]  /*8030*/  @!P5 ST.E.64 desc[UR6][R4.64], R38 ;  /* 0x000000260400d985 */ /* 0x0001e2000c101b06 */
[----:B--2---:R-:W-:Y:S02]  /*8040*/  @!P0 LOP3.LUT R9, R12, 0xfffffffe, RZ, 0xc0, !PT ;  /* 0xfffffffe0c098812 */ /* 0x004fe400078ec0ff */
[----:B------:R-:W-:Y:S01]  /*8050*/  @!P1 LOP3.LUT R13, R13, 0xfffffffe, RZ, 0xc0, !PT ;  /* 0xfffffffe0d0d9812 */ /* 0x000fe200078ec0ff */
[----:B------:R1:W-:Y:S01]  /*8060*/  @!P6 ST.E.64 desc[UR6][R6.64], R42 ;  /* 0x0000002a0600e985 */ /* 0x0003e2000c101b06 */
[----:B------:R-:W-:Y:S01]  /*8070*/  @!P2 LOP3.LUT R11, R14, 0xfffffffe, RZ, 0xc0, !PT ;  /* 0xfffffffe0e0ba812 */ /* 0x000fe200078ec0ff */
[----:B------:R-:W-:Y:S01]  /*8080*/  VIADD R14, R0, 0x60 ;  /* 0x00000060000e7836 */ /* 0x000fe20000000000 */
[----:B------:R-:W-:-:S02]  /*8090*/  @!P3 LOP3.LUT R15, R15, 0xfffffffe, RZ, 0xc0, !PT ;  /* 0xfffffffe0f0fb812 */ /* 0x000fc400078ec0ff */
[----:B------:R-:W-:Y:S01]  /*80a0*/  @!P4 LOP3.LUT R17, R16, 0xfffffffe, RZ, 0xc0, !PT ;  /* 0xfffffffe1011c812 */ /* 0x000fe200078ec0ff */
[----:B------:R-:W-:Y:S01]  /*80b0*/  VIADD R16, R0, 0x70 ;  /* 0x0000007000107836 */ /* 0x000fe20000000000 */
[----:B------:R-:W-:Y:S02]  /*80c0*/  ISETP.GE.AND P5, PT, R19, UR4, PT ;  /* 0x0000000413007c0c */ /* 0x000fe4000bfa6270 */
        /* <DEDUP_REMOVED lines=53> */
[----:B------:R-:W-:Y:S01]  /*8420*/  @!P1 ST.E.64 desc[UR6][R10.64], R86 ;  /* 0x000000560a009985 */ /* 0x000fe2000c101b06 */
[----:B------:R-:W-:Y:S02]  /*8430*/  @!P5 LEA.HI R20, R20, R20, RZ, 0x1 ;  /* 0x000000141414d211 */ /* 0x000fe400078f08ff */
[----:B------:R-:W-:Y:S01]  /*8440*/  VIADD R15, R0, 0xa0 ;  /* 0x000000a0000f7836 */ /* 0x000fe20000000000 */
[----:B------:R-:W-:Y:S01]  /*8450*/  @!P0 ST.E.64 desc[UR6][R12.64], R90 ;  /* 0x0000005a0c008985 */ /* 0x000fe2000c101b06 */
[----:B------:R-:W-:Y:S01]  /*8460*/  ISETP.GE.AND P0, PT, R14, UR4, PT ;  /* 0x000000040e007c0c */ /* 0x000fe2000bf06270 */
[C---:B------:R-:W-:Y:S01]  /*8470*/  VIADD R17, R0.reuse, 0xb0 ;  /* 0x000000b000117836 */ /* 0x040fe20000000000 */
[----:B0-----:R-:W-:Y:S01]  /*8480*/  @!P6 LOP3.LUT R5, R19, 0xfffffffe, RZ, 0xc0, !PT ;  /* 0xfffffffe1305e812 */ /* 0x001fe200078ec0ff */
[----:B------:R-:W-:Y:S01]  /*8490*/  VIADD R19, R0, 0xc0 ;  /* 0x000000c000137836 */ /* 0x000fe20000000000 */
[----:B------:R-:W-:-:S02]  /*84a0*/  ISETP.GE.AND P4, PT, R15, UR4, PT ;  /* 0x000000040f007c0c */ /* 0x000fc4000bf86270 */
[----:B------:R-:W-:Y:S01]  /*84b0*/  ISETP.GE.AND P2, PT, R17, UR4, PT ;  /* 0x0000000411007c0c */ /* 0x000fe2000bf46270 */
[--C-:B------:R-:W-:Y:S01]  /*84c0*/  @!P6 IMAD.WIDE R4, R5, 0x4, R2.reuse ;  /* 0x000000040504e825 */ /* 0x100fe200078e0202 */
[----:B------:R-:W-:Y:S02]  /*84d0*/  ISETP.GE.AND P1, PT, R21, UR4, PT ;  /* 0x0000000415007c0c */ /* 0x000fe4000bf26270 */
[----:B-1----:R-:W-:Y:S01]  /*84e0*/  @!P5 LOP3.LUT R7, R20, 0xfffffffe, RZ, 0xc0, !PT ;  /* 0xfffffffe1407d812 */ /* 0x002fe200078ec0ff */
[----:B------:R-:W-:Y:S01]  /*84f0*/  VIADD R20, R0, 0xc8 ;  /* 0x000000c800147836 */ /* 0x000fe20000000000 */
[----:B------:R0:W-:Y:S01]  /*8500*/  @!P6 ST.E.64 desc[UR6][R4.64], R94 ;  /* 0x0000005e0400e985 */ /* 0x0001e2000c101b06 */
[----:B------:R-:W-:Y:S02]  /*8510*/  @!P0 LEA.HI R14, R14, R14, RZ, 0x1 ;  /* 0x0000000e0e0e8211 */ /* 0x000fe400078f08ff */
[----:B------:R-:W-:Y:S01]  /*8520*/  @!P5 IMAD.WIDE R6, R7, 0x4, R2 ;  /* 0x000000040706d825 */ /* 0x000fe200078e0202 */
[----:B------:R-:W-:-:S02]  /*8530*/  @!P3 LEA.HI R16, R16, R16, RZ, 0x1 ;  /* 0x000000101010b211 */ /* 0x000fc400078f08ff */
[----:B--2---:R-:W-:Y:S01]  /*8540*/  @!P0 LOP3.LUT R9, R14, 0xfffffffe, RZ, 0xc0, !PT ;  /* 0xfffffffe0e098812 */ /* 0x004fe200078ec0ff */
[----:B------:R-:W-:Y:S01]  /*8550*/  VIADD R14, R0, 0xd0 ;  /* 0x000000d0000e7836 */ /* 0x000fe20000000000 */
[----:B------:R-:W-:Y:S01]  /*8560*/  @!P4 LEA.HI R15, R15, R15, RZ, 0x1 ;  /* 0x0000000f0f0fc211 */ /* 0x000fe200078f08ff */
[----:B------:R1:W-:Y:S01]  /*8570*/  @!P5 ST.E.64 desc[UR6][R6.64], R98 ;  /* 0x000000620600d985 */ /* 0x0003e2000c101b06 */
[----:B------:R-:W-:Y:S02]  /*8580*/  ISETP.GE.AND P5, PT, R19, UR4, PT ;  /* 0x0000000413007c0c */ /* 0x000fe4000bfa6270 */
[----:B------:R-:W-:Y:S01]  /*8590*/  @!P2 LEA.HI R17, R17, R17, RZ, 0x1 ;  /* 0x000000111111a211 */ /* 0x000fe200078f08ff */
[----:B0-----:R-:W-:Y:S01]  /*85a0*/  @!P0 IMAD.WIDE R4, R9, 0x4, R2 ;  /* 0x0000000409048825 */ /* 0x001fe200078e0202 */
[----:B------:R-:W-:Y:S02]  /*85b0*/  @!P1 LEA.HI R21, R21, R21, RZ, 0x1 ;  /* 0x0000001515159211 */ /* 0x000fe400078f08ff */
[----:B------:R-:W-:-:S02]  /*85c0*/  @!P4 LOP3.LUT R15, R15, 0xfffffffe, RZ, 0xc0, !PT ;  /* 0xfffffffe0f0fc812 */ /* 0x000fc400078ec0ff */
[----:B------:R-:W-:Y:S01]  /*85d0*/  @!P3 LOP3.LUT R11, R16, 0xfffffffe, RZ, 0xc0, !PT ;  /* 0xfffffffe100bb812 */ /* 0x000fe200078ec0ff */
[----:B------:R0:W-:Y:S01]  /*85e0*/  @!P0 ST.E.64 desc[UR6][R4.64], R102 ;  /* 0x0000006604008985 */ /* 0x0001e2000c101b06 */
[----:B------:R-:W-:Y:S01]  /*85f0*/  @!P2 LOP3.LUT R17, R17, 0xfffffffe, RZ, 0xc0, !PT ;  /* 0xfffffffe1111a812 */ /* 0x000fe200078ec0ff */
[----:B------:R-:W-:Y:S01]  /*8600*/  VIADD R16, R0, 0xe0 ;  /* 0x000000e000107836 */ /* 0x000fe20000000000 */
[----:B------:R-:W-:Y:S01]  /*8610*/  ISETP.GE.AND P6, PT, R20, UR4, PT ;  /* 0x0000000414007c0c */ /* 0x000fe2000bfc6270 */
[--C-:B-1----:R-:W-:Y:S01]  /*8620*/  @!P4 IMAD.WIDE R6, R15, 0x4, R2.reuse ;  /* 0x000000040f06c825 */ /* 0x102fe200078e0202 */
[----:B------:R-:W-:Y:S02]  /*8630*/  @!P1 LOP3.LUT R13, R21, 0xfffffffe, RZ, 0xc0, !PT ;  /* 0xfffffffe150d9812 */ /* 0x000fe400078ec0ff */
[----:B------:R-:W-:Y:S01]  /*8640*/  ISETP.GE.AND P0, PT, R14, UR4, PT ;  /* 0x000000040e007c0c */ /* 0x000fe2000bf06270 */
[----:B------:R-:W-:Y:S01]  /*8650*/  @!P3 IMAD.WIDE R8, R11, 0x4, R2 ;  /* 0x000000040b08b825 */ /* 0x000fe200078e0202 */
[----:B------:R1:W-:Y:S01]  /*8660*/  @!P4 ST.E.64 desc[UR6][R6.64], R106 ;  /* 0x0000006a0600c985 */ /* 0x0003e2000c101b06 */
[----:B------:R-:W-:-:S02]  /*8670*/  @!P5 LEA.HI R19, R19, R19, RZ, 0x1 ;  /* 0x000000131313d211 */ /* 0x000fc400078f08ff */
[--C-:B------:R-:W-:Y:S01]  /*8680*/  @!P2 IMAD.WIDE R10, R17, 0x4, R2.reuse ;  /* 0x00000004110aa825 */ /* 0x100fe200078e0202 */
[----:B------:R2:W-:Y:S01]  /*8690*/  @!P3 ST.E.64 desc[UR6][R8.64], R110 ;  /* 0x0000006e0800b985 */ /* 0x0005e2000c101b06 */
[----:B0-----:R-:W-:Y:S02]  /*86a0*/  @!P5 LOP3.LUT R5, R19, 0xfffffffe, RZ, 0xc0, !PT ;  /* 0xfffffffe1305d812 */ /* 0x001fe400078ec0ff */
[--C-:B------:R-:W-:Y:S01]  /*86b0*/  @!P1 IMAD.WIDE R12, R13, 0x4, R2.reuse ;  /* 0x000000040d0c9825 */ /* 0x100fe200078e0202 */
[----:B------:R-:W-:Y:S01]  /*86c0*/  @!P2 ST.E.64 desc[UR6][R10.64], R114 ;  /* 0x000000720a00a985 */ /* 0x000fe2000c101b06 */
[----:B------:R-:W-:Y:S02]  /*86d0*/  ISETP.GE.AND P2, PT, R16, UR4, PT ;  /* 0x0000000410007c0c */ /* 0x000fe4000bf46270 */
[C---:B------:R-:W-:Y:S01]  /*86e0*/  VIADD R15, R0.reuse, 0xd8 ;  /* 0x000000d8000f7836 */ /* 0x040fe20000000000 */
[----:B------:R-:W-:Y:S01]  /*86f0*/  @!P1 ST.E.64 desc[UR6][R12.64], R118 ;  /* 0x000000760c009985 */ /* 0x000fe2000c101b06 */
[----:B------:R-:W-:Y:S01]  /*8700*/  VIADD R17, R0, 0xe8 ;  /* 0x000000e800117836 */ /* 0x000fe20000000000 */
[----:B------:R-:W-:Y:S01]  /*8710*/  @!P6 LEA.HI R20, R20, R20, RZ, 0x1 ;  /* 0x000000141414e211 */ /* 0x000fe200078f08ff */
[----:B------:R-:W-:Y:S01]  /*8720*/  VIADD R21, R0, 0xf0 ;  /* 0x000000f000157836 */ /* 0x000fe20000000000 */
[----:B------:R-:W-:Y:S01]  /*8730*/  ISETP.GE.AND P1, PT, R15, UR4, PT ;  /* 0x000000040f007c0c */ /* 0x000fe2000bf26270 */
[----:B------:R-:W-:Y:S01]  /*8740*/  @!P5 IMAD.WIDE R4, R5, 0x4, R2 ;  /* 0x000000040504d825 */ /* 0x000fe200078e0202 */
[----:B------:R-:W-:-:S02]  /*8750*/  ISETP.GE.AND P3, PT, R17, UR4, PT ;  /* 0x0000000411007c0c */ /* 0x000fc4000bf66270 */
[----:B------:R-:W-:Y:S01]  /*8760*/  ISETP.GE.AND P4, PT, R21, UR4, PT ;  /* 0x0000000415007c0c */ /* 0x000fe2000bf86270 */
[----:B------:R-:W-:Y:S01]  /*8770*/  VIADD R0, R0, 0xf8 ;  /* 0x000000f800007836 */ /* 0x000fe20000000000 */
[----:B------:R-:W-:Y:S01]  /*8780*/  @!P0 LEA.HI R14, R14, R14, RZ, 0x1 ;  /* 0x0000000e0e0e8211 */ /* 0x000fe200078f08ff */
[----:B------:R0:W-:Y:S01]  /*8790*/  @!P5 ST.E.64 desc[UR6][R4.64], R122 ;  /* 0x0000007a0400d985 */ /* 0x0001e2000c101b06 */
[----:B-1----:R-:W-:Y:S02]  /*87a0*/  @!P6 LOP3.LUT R7, R20, 0xfffffffe, RZ, 0xc0, !PT ;  /* 0xfffffffe1407e812 */ /* 0x002fe400078ec0ff */
[----:B--2---:R-:W-:Y:S02]  /*87b0*/  @!P0 LOP3.LUT R9, R14, 0xfffffffe, RZ, 0xc0, !PT ;  /* 0xfffffffe0e098812 */ /* 0x004fe400078ec0ff */
[----:B------:R-:W-:Y:S01]  /*87c0*/  @!P2 LEA.HI R16, R16, R16, RZ, 0x1 ;  /* 0x000000101010a211 */ /* 0x000fe200078f08ff */
[----:B------:R-:W-:Y:S01]  /*87d0*/  @!P6 IMAD.WIDE R6, R7, 0x4, R2 ;  /* 0x000000040706e825 */ /* 0x000fe200078e0202 */
[----:B------:R-:W-:-:S02]  /*87e0*/  @!P1 LEA.HI R15, R15, R15, RZ, 0x1 ;  /* 0x0000000f0f0f9211 */ /* 0x000fc400078f08ff */
[----:B------:R-:W-:Y:S02]  /*87f0*/  @!P3 LEA.HI R17, R17, R17, RZ, 0x1 ;  /* 0x000000111111b211 */ /* 0x000fe400078f08ff */
[----:B------:R1:W-:Y:S01]  /*8800*/  @!P6 ST.E.64 desc[UR6][R6.64], R126 ;  /* 0x0000007e0600e985 */ /* 0x0003e2000c101b06 */
[----:B------:R-:W-:Y:S01]  /*8810*/  @!P4 LEA.HI R21, R21, R21, RZ, 0x1 ;  /* 0x000000151515c211 */ /* 0x000fe200078f08ff */
[----:B0-----:R-:W-:Y:S01]  /*8820*/  @!P0 IMAD.WIDE R4, R9, 0x4, R2 ;  /* 0x0000000409048825 */ /* 0x001fe200078e0202 */
[----:B------:R-:W-:Y:S02]  /*8830*/  @!P1 LOP3.LUT R15, R15, 0xfffffffe, RZ, 0xc0, !PT ;  /* 0xfffffffe0f0f9812 */ /* 0x000fe400078ec0ff */
[----:B------:R-:W-:Y:S02]  /*8840*/  @!P2 LOP3.LUT R11, R16, 0xfffffffe, RZ, 0xc0, !PT ;  /* 0xfffffffe100ba812 */ /* 0x000fe400078ec0ff */
[----:B------:R2:W-:Y:S01]  /*8850*/  @!P0 ST.E.64 desc[UR6][R4.64], R130 ;  /* 0x0000008204008985 */ /* 0x0005e2000c101b06 */
[----:B------:R-:W-:-:S02]  /*8860*/  ISETP.GE.AND P0, PT, R0, UR4, PT ;  /* 0x0000000400007c0c */ /* 0x000fc4000bf06270 */
[----:B------:R-:W-:Y:S01]  /*8870*/  @!P3 LOP3.LUT R17, R17, 0xfffffffe, RZ, 0xc0, !PT ;  /* 0xfffffffe1111b812 */ /* 0x000fe200078ec0ff */
[----:B------:R-:W-:Y:S01]  /*8880*/  @!P2 IMAD.WIDE R8, R11, 0x4, R2 ;  /* 0x000000040b08a825 */ /* 0x000fe200078e0202 */
[----:B------:R-:W-:-:S03]  /*8890*/  @!P4 LOP3.LUT R13, R21, 0xfffffffe, RZ, 0xc0, !PT ;  /* 0xfffffffe150dc812 */ /* 0x000fc600078ec0ff */
[----:B-1----:R-:W-:-:S04]  /*88a0*/  @!P1 IMAD.WIDE R6, R15, 0x4, R2 ;  /* 0x000000040f069825 */ /* 0x002fc800078e0202 */
[--C-:B------:R-:W-:Y:S01]  /*88b0*/  @!P3 IMAD.WIDE R10, R17, 0x4, R2.reuse ;  /* 0x00000004110ab825 */ /* 0x100fe200078e0202 */
[----:B------:R2:W-:Y:S03]  /*88c0*/  @!P1 ST.E.64 desc[UR6][R6.64], R134 ;  /* 0x0000008606009985 */ /* 0x0005e6000c101b06 */
[----:B------:R-:W-:Y:S01]  /*88d0*/  @!P4 IMAD.WIDE R12, R13, 0x4, R2 ;  /* 0x000000040d0cc825 */ /* 0x000fe200078e0202 */
[----:B------:R2:W-:Y:S04]  /*88e0*/  @!P2 ST.E.64 desc[UR6][R8.64], R138 ;  /* 0x0000008a0800a985 */ /* 0x0005e8000c101b06 */
[----:B------:R2:W-:Y:S04]  /*88f0*/  @!P3 ST.E.64 desc[UR6][R10.64], R142 ;  /* 0x0000008e0a00b985 */ /* 0x0005e8000c101b06 */
[----:B------:R2:W-:Y:S01]  /*8900*/  @!P4 ST.E.64 desc[UR6][R12.64], R146 ;  /* 0x000000920c00c985 */ /* 0x0005e2000c101b06 */
[----:B------:R-:W-:Y:S05]  /*8910*/  @P0 BRA `(.L_x_173) ;  /* 0x0000004c00fc0947 */ /* 0x000fea0003800000 */
[----:B------:R-:W-:Y:S01]  /*8920*/  LEA.HI R0, R0, R0, RZ, 0x1 ;  /* 0x0000000000007211 */ /* 0x000fe200078f08ff */
[----:B------:R-:W-:-:S03]  /*8930*/  ULDC.64 UR4, c[0x0][0x208] ;  /* 0x0000820000047ab9 */ /* 0x000fc60000000a00 */
[----:B--2---:R-:W-:-:S05]  /*8940*/  LOP3.LUT R5, R0, 0xfffffffe, RZ, 0xc0, !PT ;  /* 0xfffffffe00057812 */ /* 0x004fca00078ec0ff */
[----:B------:R-:W-:-:S05]  /*8950*/  IMAD.WIDE R2, R5, 0x4, R2 ;  /* 0x0000000405027825 */ /* 0x000fca00078e0202 */
[----:B------:R0:W-:Y:S01]  /*8960*/  ST.E.64 desc[UR4][R2.64], R150 ;  /* 0x0000009602007985 */ /* 0x0001e2000c101b04 */
[----:B------:R-:W-:Y:S05]  /*8970*/  BRA `(.L_x_173) ;  /* 0x0000004c00e47947 */ /* 0x000fea0003800000 */
.L_x_197:
[----:B------:R-:W2:Y:S02]  /*8980*/  S2R R0, SR_TID.X ;  /* 0x0000000000007919 */ /* 0x000ea40000002100 */
[----:B--2---:R-:W-:-:S05]  /*8990*/  VIADD R2, R0, 0xffffff80 ;  /* 0xffffff8000027836 */ /* 0x004fca0000000000 */
[----:B------:R-:W-:-:S13]  /*89a0*/  ISETP.GT.AND P0, PT, R2, 0x7f, PT ;  /* 0x0000007f0200780c */ /* 0x000fda0003f04270 */
[----:B------:R-:W-:Y:S05]  /*89b0*/  @P0 BRA `(.L_x_173) ;  /* 0x0000004c00d40947 */ /* 0x000fea0003800000 */
[----:B------:R-:W2:Y:S01]  /*89c0*/  S2R R3, SR_CTAID.X ;  /* 0x0000000000037919 */ /* 0x000ea20000002500 */
[----:B------:R-:W3:Y:S01]  /*89d0*/  LDC R6, c[0x0][0xce8] ;  /* 0x00033a00ff067b82 */ /* 0x000ee20000000800 */
[----:B------:R-:W-:Y:S01]  /*89e0*/  ULDC UR4, c[0x0][0xb88] ;  /* 0x0002e20000047ab9 */ /* 0x000fe20000000800 */
[----:B--2---:R-:W-:Y:S02]  /*89f0*/  IMAD R0, R3, 0x80, R0 ;  /* 0x0000008003007824 */ /* 0x004fe400078e0200 */
[----:B---3--:R-:W-:Y:S02]  /*8a00*/  IMAD R3, R6, UR4, RZ ;  /* 0x0000000406037c24 */ /* 0x008fe4000f8e02ff */
[----:B------:R-:W-:-:S05]  /*8a10*/  VIADD R0, R0, 0xffffff80 ;  /* 0xffffff8000007836 */ /* 0x000fca0000000000 */
[----:B------:R-:W-:-:S13]  /*8a20*/  ISETP.GE.AND P0, PT, R0, R3, PT ;  /* 0x000000030000720c */ /* 0x000fda0003f06270 */
[----:B------:R-:W-:Y:S05]  /*8a30*/  @P0 BRA `(.L_x_173) ;  /* 0x0000004c00b40947 */ /* 0x000fea0003800000 */
[----:B------:R-:W-:Y:S01]  /*8a40*/  ISETP.NE.AND P0, PT, R6, 0x1, PT ;  /* 0x000000010600780c */ /* 0x000fe20003f05270 */
[----:B------:R-:W2:Y:S01]  /*8a50*/  S2UR UR7, SR_CTAID.Z ;  /* 0x00000000000779c3 */ /* 0x000ea20000002700 */
[----:B------:R-:W-:Y:S01]  /*8a60*/  R2UR UR11, R18 ;  /* 0x00000000120b72ca */ /* 0x000fe200000e0000 */
[----:B------:R-:W-:Y:S01]  /*8a70*/  ULDC.64 UR8, c[0x0][0xcd0] ;  /* 0x0003340000087ab9 */ /* 0x000fe20000000a00 */
[----:B------:R-:W-:Y:S01]  /*8a80*/  IMAD.MOV.U32 R5, RZ, RZ, R0 ;  /* 0x000000ffff057224 */ /* 0x000fe200078e0000 */
[----:B------:R-:W-:-:S04]  /*8a90*/  ULDC.64 UR12, c[0x0][0x208] ;  /* 0x00008200000c7ab9 */ /* 0x000fc80000000a00 */
[----:B------:R-:W3:Y:S06]  /*8aa0*/  LDC.64 R10, c[0x0][0xcd8] ;  /* 0x00033600ff0a7b82 */ /* 0x000eec0000000a00 */
[----:B------:R-:W-:Y:S02]  /*8ab0*/  USHF.R.S32.HI UR6, URZ, 0x1f, UR11 ;  /* 0x0000001f3f067899 */ /* 0x000fe4000801140b */
[----:B------:R-:W4:Y:S01]  /*8ac0*/  @P0 LDC R7, c[0x0][0xcec] ;  /* 0x00033b00ff070b82 */ /* 0x000f220000000800 */
[----:B------:R-:W-:Y:S02]  /*8ad0*/  UIMAD.WIDE.U32 UR4, UR11, UR8, URZ ;  /* 0x000000080b0472a5 */ /* 0x000fe4000f8e003f */
[----:B------:R-:W-:-:S04]  /*8ae0*/  UIMAD UR6, UR6, UR8, URZ ;  /* 0x00000008060672a4 */ /* 0x000fc8000f8e023f */
[----:B------:R-:W-:Y:S01]  /*8af0*/  UIMAD UR6, UR11, UR9, UR6 ;  /* 0x000000090b0672a4 */ /* 0x000fe2000f8e0206 */
[----:B------:R-:W5:Y:S01]  /*8b00*/  @P0 LDC R9, c[0x0][0xcf0] ;  /* 0x00033c00ff090b82 */ /* 0x000f620000000800 */
[----:B--2---:R-:W-:Y:S01]  /*8b10*/  USHF.R.S32.HI UR8, URZ, 0x1f, UR7 ;  /* 0x0000001f3f087899 */ /* 0x004fe20008011407 */
[----:B------:R-:W-:Y:S01]  /*8b20*/  IMAD.U32 R3, RZ, RZ, UR5 ;  /* 0x00000005ff037e24 */ /* 0x000fe2000f8e00ff */
[----:B------:R-:W-:Y:S01]  /*8b30*/  UIADD3 UR6, UR5, UR6, URZ ;  /* 0x0000000605067290 */ /* 0x000fe2000fffe03f */
[----:B------:R-:W-:Y:S02]  /*8b40*/  IMAD.U32 R2, RZ, RZ, UR4 ;  /* 0x00000004ff027e24 */ /* 0x000fe4000f8e00ff */
[----:B------:R-:W-:Y:S02]  /*8b50*/  ULDC.64 UR4, c[0x0][0xce0] ;  /* 0x0003380000047ab9 */ /* 0x000fe40000000a00 */
[----:B------:R-:W2:Y:S01]  /*8b60*/  S2UR UR10, SR_CTAID.Y ;  /* 0x00000000000a79c3 */ /* 0x000ea20000002600 */
[----:B------:R-:W-:-:S02]  /*8b70*/  IMAD.U32 R3, RZ, RZ, UR6 ;  /* 0x00000006ff037e24 */ /* 0x000fc4000f8e00ff */
[C---:B---3--:R-:W-:Y:S02]  /*8b80*/  IMAD R12, R10.reuse, UR8, RZ ;  /* 0x000000080a0c7c24 */ /* 0x048fe4000f8e02ff */
[----:B------:R-:W-:-:S03]  /*8b90*/  IMAD.WIDE.U32 R2, R10, UR7, R2 ;  /* 0x000000070a027c25 */ /* 0x000fc6000f8e0002 */
[----:B------:R-:W2:Y:S01]  /*8ba0*/  LDC R8, c[0x0][0xd50] ;  /* 0x00035400ff087b82 */ /* 0x000ea20000000800 */
[----:B----4-:R-:W-:-:S04]  /*8bb0*/  @P0 IMAD.HI.U32 R4, R0, R7, RZ ;  /* 0x0000000700040227 */ /* 0x010fc800078e00ff */
[----:B------:R-:W-:Y:S02]  /*8bc0*/  IMAD R7, RZ, RZ, -UR11 ;  /* 0x8000000bff077e24 */ /* 0x000fe4000f8e02ff */
[----:B------:R-:W-:Y:S01]  /*8bd0*/  IMAD R11, R11, UR7, R12 ;  /* 0x000000070b0b7c24 */ /* 0x000fe2000f8e020c */
[----:B-----5:R-:W-:-:S03]  /*8be0*/  @P0 SHF.R.U32.HI R5, RZ, R9, R4 ;  /* 0x00000009ff050219 */ /* 0x020fc60000011604 */
[----:B------:R-:W-:Y:S02]  /*8bf0*/  IMAD.IADD R3, R11, 0x1, R3 ;  /* 0x000000010b037824 */ /* 0x000fe400078e0203 */
[----:B--2---:R-:W-:Y:S02]  /*8c00*/  IMAD R9, R8, R7, UR10 ;  /* 0x0000000a08097e24 */ /* 0x004fe4000f8e0207 */
        /* <DEDUP_REMOVED lines=21> */
.L_x_171:
[----:B------:R-:W-:-:S08]  /*8d60*/  NOP ;  /* 0x0000000000007918 */ /* 0x000fd00000000000 */
[----:B0-----:R-:W0:-:S00]  /*8d70*/  USETMAXREG.DEALLOC.CTAPOOL 0x18 ;  /* 0x00000018000079c8 */ /* 0x001e0000080e0500 */
[----:B0-----:R-:W-:-:S06]  /*8d80*/  LOP3.LUT R0, R0, 0x3, RZ, 0xc0, !PT ;  /* 0x0000000300007812 */ /* 0x001fcc00078ec0ff */
[----:B------:R-:W0:Y:S01]  /*8d90*/  S2UR UR6, SR_CTAID.Y ;  /* 0x00000000000679c3 */ /* 0x000e220000002600 */
[----:B------:R-:W1:Y:S07]  /*8da0*/  SHFL.IDX PT, R0, R0, RZ, 0x1f ;  /* 0x00001fff00007589 */ /* 0x000e6e00000e0000 */
[----:B------:R-:W2:Y:S01]  /*8db0*/  S2UR UR45, SR_CTAID.Z ;  /* 0x00000000002d79c3 */ /* 0x000ea20000002700 */
[----:B-1----:R-:W-:-:S13]  /*8dc0*/  ISETP.NE.AND P0, PT, R0, RZ, PT ;  /* 0x000000ff0000720c */ /* 0x002fda0003f05270 */
[----:B0-2---:R-:W-:Y:S05]  /*8dd0*/  @!P0 BRA `(.L_x_200) ;  /* 0x0000000000288947 */ /* 0x005fea0003800000 */
        /* <DEDUP_REMOVED lines=10> */
.L_x_200:
[----:B------:R-:W-:Y:S01]  /*8e80*/  ULDC UR7, c[0x0][0xd50] ;  /* 0x0003540000077ab9 */ /* 0x000fe20000000800 */
[----:B------:R-:W-:Y:S01]  /*8e90*/  UMOV UR36, UR6 ;  /* 0x0000000600247c82 */ /* 0x000fe20008000000 */
[----:B------:R-:W-:-:S11]  /*8ea0*/  UISETP.NE.AND UP0, UPT, UR7, 0x1, UPT ;  /* 0x000000010700788c */ /* 0x000fd6000bf05270 */
[----:B------:R-:W-:Y:S01]  /*8eb0*/  @UP0 ULDC UR4, c[0x0][0xd54] ;  /* 0x0003550000040ab9 */ /* 0x000fe20000000800 */
[----:B------:R-:W-:Y:S01]  /*8ec0*/  @UP0 ULDC UR8, c[0x0][0xd58] ;  /* 0x0003560000080ab9 */ /* 0x000fe20000000800 */
[----:B------:R-:W-:-:S04]  /*8ed0*/  UIMAD.WIDE.U32 UR4, UR6, UR4, URZ ;  /* 0x00000004060472a5 */ /* 0x000fc8000f8e003f */
[----:B------:R-:W-:-:S12]  /*8ee0*/  @UP0 USHF.R.U32.HI UR36, URZ, UR8, UR5 ;  /* 0x000000083f240299 */ /* 0x000fd80008011605 */
.L_x_201:
[----:B------:R-:W-:Y:S01]  /*8ef0*/  ISETP.LE.AND P0, PT, RZ, UR45, PT ;  /* 0x0000002dff007c0c */ /* 0x000fe2000bf03270 */
[----:B------:R-:W-:Y:S01]  /*8f00*/  UIADD3 UR4, -UR36, URZ, URZ ;  /* 0x0000003f24047290 */ /* 0x000fe2000fffe13f */
[----:B------:R-:W-:Y:S02]  /*8f10*/  IMAD.MOV.U32 R0, RZ, RZ, 0x1 ;  /* 0x00000001ff007424 */ /* 0x000fe400078e00ff */
[----:B------:R-:W-:Y:S01]  /*8f20*/  IMAD.MOV.U32 R6, RZ, RZ, RZ ;  /* 0x000000ffff067224 */ /* 0x000fe200078e00ff */
[----:B------:R-:W-:Y:S01]  /*8f30*/  UIMAD UR6, UR7, UR4, UR6 ;  /* 0x00000004070672a4 */ /* 0x000fe2000f8e0206 */
[----:B------:R-:W-:-:S07]  /*8f40*/  IMAD.MOV.U32 R7, RZ, RZ, 0x1 ;  /* 0x00000001ff077424 */ /* 0x000fce00078e00ff */
        /* <DEDUP_REMOVED lines=53> */
.L_x_203:
[----:B------:R-:W-:Y:S01]  /*92a0*/  UIMAD UR39, UR44, UR42, URZ ;  /* 0x0000002a2c2772a4 */ /* 0x000fe2000f8e023f */
[----:B------:R-:W-:Y:S02]  /*92b0*/  IMAD.U32 R2, RZ, RZ, UR41 ;  /* 0x00000029ff027e24 */ /* 0x000fe4000f8e00ff */
[----:B------:R-:W-:Y:S02]  /*92c0*/  IMAD.MOV.U32 R6, RZ, RZ, RZ ;  /* 0x000000ffff067224 */ /* 0x000fe400078e00ff */
[----:B------:R-:W-:Y:S02]  /*92d0*/  IMAD.MOV.U32 R7, RZ, RZ, 0x1 ;  /* 0x00000001ff077424 */ /* 0x000fe400078e00ff */
[----:B------:R-:W-:-:S05]  /*92e0*/  IMAD.U32 R3, RZ, RZ, UR39 ;  /* 0x00000027ff037e24 */ /* 0x000fca000f8e00ff */
[----:B------:R-:W-:-:S04]  /*92f0*/  VIADDMNMX R2, R3, UR42, R2, PT ;  /* 0x0000002a03027c46 */ /* 0x000fc8000b800102 */
[----:B------:R-:W-:-:S13]  /*9300*/  R2UR UR40, R2 ;  /* 0x00000000022872ca */ /* 0x000fda00000e0000 */
[----:B------:R-:W-:-:S06]  /*9310*/  UISETP.GT.AND UP0, UPT, UR40, UR39, UPT ;  /* 0x000000272800728c */ /* 0x000fcc000bf04270 */
[----:B------:R-:W-:-:S13]  /*9320*/  PLOP3.LUT P0, PT, PT, PT, UP0, 0x80, 0x0 ;  /* 0x000000000000781c */ /* 0x000fda0003f0f008 */
[----:B------:R-:W-:Y:S05]  /*9330*/  @!P0 BRA `(.L_x_202) ;  /* 0x0000004000ac8947 */ /* 0x000fea0003800000 */
        /* <DEDUP_REMOVED lines=11> */
[----:B------:R-:W-:Y:S02]  /*93f0*/  IMAD.U32 R4, RZ, RZ, UR6 ;  /* 0x00000006ff047e24 */ /* 0x000fe4000f8e00ff */
[----:B------:R-:W0:Y:S01]  /*9400*/  LDC.64 R2, c[0x4][R2] ;  /* 0x0100000002027b82 */ /* 0x000e220000000a00 */
[----:B------:R-:W-:Y:S02]  /*9410*/  IMAD.U32 R5, RZ, RZ, UR7 ;  /* 0x00000007ff057e24 */ /* 0x000fe4000f8e00ff */
[----:B------:R-:W-:Y:S02]  /*9420*/  IMAD.U32 R6, RZ, RZ, UR8 ;  /* 0x00000008ff067e24 */ /* 0x000fe4000f8e00ff */
[----:B------:R-:W-:-:S02]  /*9430*/  IMAD.U32 R7, RZ, RZ, UR9 ;  /* 0x00000009ff077e24 */ /* 0x000fc4000f8e00ff */
[----:B------:R-:W-:Y:S02]  /*9440*/  IMAD.U32 R10, RZ, RZ, UR4 ;  /* 0x00000004ff0a7e24 */ /* 0x000fe4000f8e00ff */
[----:B------:R-:W-:Y:S02]  /*9450*/  IMAD.U32 R11, RZ, RZ, UR5 ;  /* 0x00000005ff0b7e24 */ /* 0x000fe4000f8e00ff */
[----:B------:R-:W-:Y:S02]  /*9460*/  IMAD.MOV.U32 R8, RZ, RZ, 0x70 ;  /* 0x00000070ff087424 */ /* 0x000fe400078e00ff */
[----:B------:R-:W-:Y:S02]  /*9470*/  IMAD.MOV.U32 R12, RZ, RZ, 0x1 ;  /* 0x00000001ff0c7424 */ /* 0x000fe400078e00ff */
[----:B------:R-:W-:-:S07]  /*9480*/  IMAD.MOV.U32 R13, RZ, RZ, RZ ;  /* 0x000000ffff0d7224 */ /* 0x000fce00078e00ff */
[----:B------:R-:W-:-:S07]  /*9490*/  LEPC R20, `(.L_x_204) ;  /* 0x000000001014794e */ /* 0x000fce0000000000 */
[----:B0-----:R-:W-:Y:S05]  /*94a0*/  CALL.ABS.NOINC R2 ;  /* 0x0000000002007343 */ /* 0x001fea0003c00000 */
.L_x_204:
        /* <DEDUP_REMOVED lines=9> */
[----:B------:R-:W-:Y:S02]  /*9540*/  IMAD.U32 R4, RZ, RZ, UR6 ;  /* 0x00000006ff047e24 */ /* 0x000fe4000f8e00ff */
[----:B------:R-:W-:Y:S02]  /*9550*/  IMAD.U32 R5, RZ, RZ, UR7 ;  /* 0x00000007ff057e24 */ /* 0x000fe4000f8e00ff */
[----:B------:R-:W-:Y:S02]  /*9560*/  IMAD.U32 R6, RZ, RZ, UR8 ;  /* 0x00000008ff067e24 */ /* 0x000fe4000f8e00ff */
[----:B------:R-:W-:-:S02]  /*9570*/  IMAD.U32 R7, RZ, RZ, UR9 ;  /* 0x00000009ff077e24 */ /* 0x000fc4000f8e00ff */
[----:B------:R-:W-:Y:S02]  /*9580*/  IMAD.U32 R10, RZ, RZ, UR4 ;  /* 0x00000004ff0a7e24 */ /* 0x000fe4000f8e00ff */
[----:B------:R-:W-:Y:S02]  /*9590*/  IMAD.U32 R11, RZ, RZ, UR5 ;  /* 0x00000005ff0b7e24 */ /* 0x000fe4000f8e00ff */
[----:B------:R-:W-:Y:S02]  /*95a0*/  IMAD.MOV.U32 R8, RZ, RZ, 0x70 ;  /* 0x00000070ff087424 */ /* 0x000fe400078e00ff */
[----:B------:R-:W-:Y:S02]  /*95b0*/  IMAD.MOV.U32 R12, RZ, RZ, 0x1 ;  /* 0x00000001ff0c7424 */ /* 0x000fe400078e00ff */
[----:B0-----:R-:W-:-:S07]  /*95c0*/  IMAD.MOV.U32 R13, RZ, RZ, RZ ;  /* 0x000000ffff0d7224 */ /* 0x001fce00078e00ff */
[----:B------:R-:W-:-:S07]  /*95d0*/  LEPC R20, `(.L_x_206) ;  /* 0x000000001014794e */ /* 0x000fce0000000000 */
[----:B-1----:R-:W-:Y:S05]  /*95e0*/  CALL.ABS.NOINC R2 ;  /* 0x0000000002007343 */ /* 0x002fea0003c00000 */
.L_x_206:
[----:B------:R0:W1:Y:S01]  /*95f0*/  LDC.64 R2, c[0x4][R16] ;  /* 0x0100000010027b82 */ /* 0x0000620000000a00 */
[----:B------:R-:W-:Y:S01]  /*9600*/  ULDC.64 UR6, c[0x4][0x98] ;  /* 0x0100260000067ab9 */ /* 0x000fe20000000a00 */
[----:B------:R-:W-:Y:S01]  /*9610*/  ULDC.64 UR8, c[0x4][0xa0] ;  /* 0x0100280000087ab9 */ /* 0x000fe20000000a00 */
[----:B------:R-:W-:Y:S01]  /*9620*/  ULDC.64 UR4, c[0x4][0x18] ;  /* 0x0100060000047ab9 */ /* 0x000fe20000000a00 */
        /* <DEDUP_REMOVED lines=11> */
.L_x_205:
[----:B------:R-:W-:Y:S01]  /*96e0*/  ULDC.64 UR4, c[0x0][0xaf0] ;  /* 0x0002bc0000047ab9 */ /* 0x000fe20000000a00 */
[----:B------:R-:W-:Y:S01]  /*96f0*/  IMAD.U32 R18, RZ, RZ, UR45 ;  /* 0x0000002dff127e24 */ /* 0x000fe2000f8e00ff */
[----:B------:R-:W-:Y:S01]  /*9700*/  UISETP.NE.U32.AND UP0, UPT, UR4, URZ, UPT ;  /* 0x0000003f0400728c */ /* 0x000fe2000bf05070 */
[----:B------:R-:W0:Y:S01]  /*9710*/  LDC.64 R4, c[0x0][0x418] ;  /* 0x00010600ff047b82 */ /* 0x000e220000000a00 */
[----:B------:R-:W-:Y:S02]  /*9720*/  ULDC.64 UR6, c[0x0][0x208] ;  /* 0x0000820000067ab9 */ /* 0x000fe40000000a00 */
[----:B------:R-:W-:-:S06]  /*9730*/  UISETP.NE.AND.EX UP0, UPT, UR5, URZ, UPT, UP0 ;  /* 0x0000003f0500728c */ /* 0x000fcc000bf05300 */
[----:B------:R-:W-:-:S05]  /*9740*/  PLOP3.LUT P0, PT, PT, PT, UP0, 0x80, 0x0 ;  /* 0x000000000000781c */ /* 0x000fca0003f0f008 */
[----:B------:R-:W-:Y:S02]  /*9750*/  @UP0 ULDC.64 UR4, c[0x0][0xaf0] ;  /* 0x0002bc0000040ab9 */ /* 0x000fe40000000a00 */
[----:B------:R-:W-:-:S06]  /*9760*/  @UP0 UIMAD.WIDE UR4, UR45, 0x4, UR4 ;  /* 0x000000042d0408a5 */ /* 0x000fcc000f8e0204 */
[----:B------:R-:W-:Y:S02]  /*9770*/  IMAD.U32 R2, RZ, RZ, UR4 ;  /* 0x00000004ff027e24 */ /* 0x000fe4000f8e00ff */
[----:B------:R-:W-:-:S05]  /*9780*/  IMAD.U32 R3, RZ, RZ, UR5 ;  /* 0x00000005ff037e24 */ /* 0x000fca000f8e00ff */
[----:B------:R-:W2:Y:S01]  /*9790*/  @P0 LDG.E R18, desc[UR6][R2.64] ;  /* 0x0000000602120981 */ /* 0x000ea2000c1e1900 */
[----:B0-----:R-:W-:Y:S01]  /*97a0*/  ISETP.NE.U32.AND P0, PT, R4, RZ, PT ;  /* 0x000000ff0400720c */ /* 0x001fe20003f05070 */
[----:B------:R-:W-:Y:S01]  /*97b0*/  UMOV UR4, 0xffffffff ;  /* 0xffffffff00047882 */ /* 0x000fe20000000000 */
[----:B------:R-:W-:Y:S01]  /*97c0*/  IMAD.U32 R0, RZ, RZ, UR40 ;  /* 0x00000028ff007e24 */ /* 0x000fe2000f8e00ff */
[----:B------:R-:W0:Y:S01]  /*97d0*/  S2R R16, SR_TID.X ;  /* 0x0000000000107919 */ /* 0x000e220000002100 */
[----:B------:R-:W-:Y:S02]  /*97e0*/  ISETP.NE.AND.EX P1, PT, R5, RZ, PT, P0 ;  /* 0x000000ff0500720c */ /* 0x000fe40003f25300 */
[----:B------:R-:W-:Y:S01]  /*97f0*/  LOP3.LUT R17, R17, 0xfffffffe, RZ, 0xc0, !PT ;  /* 0xfffffffe11117812 */ /* 0x000fe200078ec0ff */
[----:B------:R-:W-:-:S10]  /*9800*/  VIADD R0, R0, 0xffffffff ;  /* 0xffffffff00007836 */ /* 0x000fd40000000000 */
[----:B------:R-:W-:Y:S02]  /*9810*/  @P1 LOP3.LUT R17, R17, 0x1, RZ, 0xfc, !PT ;  /* 0x0000000111111812 */ /* 0x000fe400078efcff */
[----:B0-----:R-:W-:-:S04]  /*9820*/  SHF.R.U32.HI R6, RZ, 0x5, R16 ;  /* 0x00000005ff067819 */ /* 0x001fc80000011610 */
[----:B------:R-:W-:Y:S02]  /*9830*/  LOP3.LUT R6, R6, 0x3, RZ, 0xc0, !PT ;  /* 0x0000000306067812 */ /* 0x000fe400078ec0ff */
[----:B--2---:R-:W-:Y:S02]  /*9840*/  SHF.R.S32.HI R19, RZ, 0x1f, R18 ;  /* 0x0000001fff137819 */ /* 0x004fe40000011412 */
[----:B------:R-:W-:Y:S01]  /*9850*/  SEL R16, R18, RZ, !P1 ;  /* 0x000000ff12107207 */ /* 0x000fe20004800000 */
[----:B------:R-:W-:Y:S06]  /*9860*/  BRA.DIV UR4, `(.L_x_207) ;  /* 0x0000004204d07947 */ /* 0x000fec000b800000 */
[----:B------:R0:W1:Y:S02]  /*9870*/  SHFL.IDX PT, R14, R6, RZ, 0x1f ;  /* 0x00001fff060e7589 */ /* 0x00006400000e0000 */
.L_x_291:
[----:B------:R2:W-:Y:S01]  /*9880*/  STL [R1+0x8], R0 ;  /* 0x0000080001007387 */ /* 0x0005e20000100800 */
[----:B-1----:R-:W-:Y:S02]  /*9890*/  ISETP.NE.AND P0, PT, R14, RZ, PT ;  /* 0x000000ff0e00720c */ /* 0x002fe40003f05270 */
[----:B------:R-:W-:Y:S02]  /*98a0*/  PLOP3.LUT P2, PT, PT, PT, PT, 0x8, 0x0 ;  /* 0x000000000000781c */ /* 0x000fe40003f4e170 */
[----:B------:R-:W-:-:S11]  /*98b0*/  LOP3.LUT R17, R17, 0xfffffffd, RZ, 0xc0, !PT ;  /* 0xfffffffd11117812 */ /* 0x000fd600078ec0ff */
[----:B------:R-:W-:Y:S01]  /*98c0*/  @P2 LOP3.LUT R17, R17, 0x2, RZ, 0xfc, !PT ;  /* 0x0000000211112812 */ /* 0x000fe200078efcff */
[----:B--2---:R-:W-:Y:S06]  /*98d0*/  @P0 BRA `(.L_x_208) ;  /* 0x0000000000ec0947 */ /* 0x004fec0003800000 */
[----:B------:R-:W-:-:S03]  /*98e0*/  UMOV UR4, 0xffffffff ;  /* 0xffffffff00047882 */ /* 0x000fc60000000000 */
[----:B------:R-:W-:Y:S05]  /*98f0*/  BRA.DIV UR4, `(.L_x_209) ;  /* 0x0000004204cc7947 */ /* 0x000fea000b800000 */
[----:B------:R-:W-:-:S13]  /*9900*/  ELECT P6, URZ, PT ;  /* 0x00000000003f782f */ /* 0x000fda00038c0000 */
.L_x_294:
[----:B------:R-:W-:Y:S05]  /*9910*/  @!P6 BRA `(.L_x_208) ;  /* 0x0000000000dce947 */ /* 0x000fea0003800000 */
[----:B------:R-:W-:Y:S01]  /*9920*/  IMAD.MOV.U32 R16, RZ, RZ, R18 ;  /* 0x000000ffff107224 */ /* 0x000fe200078e0012 */
[----:B------:R-:W-:Y:S06]  /*9930*/  @!P1 BRA `(.L_x_210) ;  /* 0x0000000000549947 */ /* 0x000fec0003800000 */
[----:B0-----:R-:W-:Y:S01]  /*9940*/  IMAD.MOV.U32 R6, RZ, RZ, R0 ;  /* 0x000000ffff067224 */ /* 0x001fe200078e0000 */
[----:B------:R-:W-:Y:S01]  /*9950*/  ULDC.64 UR4, c[0x0][0x428] ;  /* 0x00010a0000047ab9 */ /* 0x000fe20000000a00 */
[----:B------:R-:W0:Y:S01]  /*9960*/  LDC R0, c[0x0][0x43c] ;  /* 0x00010f00ff007b82 */ /* 0x000e220000000800 */
[----:B------:R-:W-:Y:S01]  /*9970*/  IMAD R9, R19, UR4, RZ ;  /* 0x0000000413097c24 */ /* 0x000fe2000f8e02ff */
[----:B------:R-:W-:Y:S01]  /*9980*/  ULDC.64 UR6, c[0x0][0x208] ;  /* 0x0000820000067ab9 */ /* 0x000fe20000000a00 */
[----:B------:R-:W-:Y:S02]  /*9990*/  IMAD.MOV.U32 R7, RZ, RZ, R6 ;  /* 0x000000ffff077224 */ /* 0x000fe400078e0006 */
        /* <DEDUP_REMOVED lines=15> */
.L_x_210:
[----:B------:R-:W-:Y:S01]  /*9a90*/  IMAD.MOV.U32 R0, RZ, RZ, 0x1 ;  /* 0x00000001ff007424 */ /* 0x000fe200078e00ff */
[----:B01----:R-:W0:Y:S04]  /*9aa0*/  S2R R6, SR_TID.X ;  /* 0x0000000000067919 */ /* 0x003e280000002100 */
[----:B------:R-:W-:-:S04]  /*9ab0*/  SHF.L.U32 R0, R0, 0x1f, RZ ;  /* 0x0000001f00007819 */ /* 0x000fc800000006ff */
[----:B------:R-:W1:Y:S01]  /*9ac0*/  SYNCS.PHASECHK.TRANS64.TRYWAIT P0, [UR38+0x32440], R0 ;  /* 0x03244000ff0075a7 */ /* 0x000e620008000166 */
[----:B0-----:R-:W-:-:S04]  /*9ad0*/  LOP3.LUT R2, R6, 0x7f, RZ, 0xc0, !PT ;  /* 0x0000007f06027812 */ /* 0x001fc800078ec0ff */
[----:B------:R-:W-:Y:S01]  /*9ae0*/  ISETP.NE.AND P1, PT, R2, RZ, PT ;  /* 0x000000ff0200720c */ /* 0x000fe20003f25270 */
[----:B-1----:R-:W-:-:S12]  /*9af0*/  @!P0 BRA `(.L_x_211) ;  /* 0x00000040006c8947 */ /* 0x002fd80003800000 */
.L_x_295:
[----:B------:R-:W-:Y:S05]  /*9b00*/  @P1 BRA `(.L_x_212) ;  /* 0x0000000000181947 */ /* 0x000fea0003800000 */
[----:B------:R-:W1:Y:S01]  /*9b10*/  S2R R2, SR_TID.X ;  /* 0x0000000000027919 */ /* 0x000e620000002100 */
[----:B0-----:R-:W-:-:S04]  /*9b20*/  IMAD.MOV.U32 R0, RZ, RZ, 0x3000 ;  /* 0x00003000ff007424 */ /* 0x001fc800078e00ff */
[----:B------:R2:W-:Y:S01]  /*9b30*/  SYNCS.ARRIVE.TRANS64 RZ, [UR38+0x32430], R0 ;  /* 0x03243000ffff79a7 */ /* 0x0005e20008000026 */
[----:B-1----:R-:W-:-:S13]  /*9b40*/  LOP3.LUT P0, RZ, R2, 0x1f, RZ, 0xc0, !PT ;  /* 0x0000001f02ff7812 */ /* 0x002fda000780c0ff */
[----:B--2---:R-:W-:Y:S05]  /*9b50*/  @!P0 BRA `(.L_x_212) ;  /* 0x0000000000048947 */ /* 0x004fea0003800000 */
[----:B------:R-:W-:Y:S01]  /*9b60*/  BPT.TRAP 0x1 ;  /* 0x000000040000795c */ /* 0x000fe20000300000 */
.L_x_212:
[----:B0-----:R-:W2:Y:S01]  /*9b70*/  LDL R0, [R1+0x8] ;  /* 0x0000080001007983 */ /* 0x001ea20000100800 */
[----:B------:R-:W-:Y:S01]  /*9b80*/  ULDC.64 UR4, c[0x0][0x198] ;  /* 0x0000660000047ab9 */ /* 0x000fe20000000a00 */
[----:B-----5:R-:W-:Y:S01]  /*9b90*/  R2UR UR13, R16 ;  /* 0x00000000100d72ca */ /* 0x020fe200000e0000 */
[----:B------:R-:W-:Y:S01]  /*9ba0*/  UIADD3 UR4, UP0, UR4, 0x370, URZ ;  /* 0x0000037004047890 */ /* 0x000fe2000ff1e03f */
[----:B------:R-:W-:Y:S01]  /*9bb0*/  PLOP3.LUT P0, PT, PT, PT, PT, 0x80, 0x0 ;  /* 0x000000000000781c */ /* 0x000fe20003f0f070 */
[----:B------:R-:W-:Y:S01]  /*9bc0*/  UIADD3 UR8, UR38, 0x1c400, URZ ;  /* 0x0001c40026087890 */ /* 0x000fe2000fffe03f */
[----:B------:R-:W-:Y:S01]  /*9bd0*/  LOP3.LUT R17, R17, 0xfffffffd, RZ, 0xc0, !PT ;  /* 0xfffffffd11117812 */ /* 0x000fe200078ec0ff */
[----:B------:R-:W-:Y:S02]  /*9be0*/  UIADD3 UR9, UR38, 0x32430, URZ ;  /* 0x0003243026097890 */ /* 0x000fe4000fffe03f */
[----:B------:R-:W-:Y:S01]  /*9bf0*/  UIADD3.X UR5, URZ, UR5, URZ, UP0, !UPT ;  /* 0x000000053f057290 */ /* 0x000fe200087fe43f */
[----:B------:R-:W-:Y:S01]  /*9c00*/  UMOV UR6, 0x0 ;  /* 0x0000000000067882 */ /* 0x000fe20000000000 */
[----:B------:R-:W-:Y:S01]  /*9c10*/  UMOV UR7, 0x14f00000 ;  /* 0x14f0000000077882 */ /* 0x000fe20000000000 */
[----:B------:R-:W-:Y:S01]  /*9c20*/  UMOV UR10, URZ ;  /* 0x0000003f000a7c82 */ /* 0x000fe20008000000 */
[----:B------:R-:W-:-:S04]  /*9c30*/  UMOV UR12, UR36 ;  /* 0x00000024000c7c82 */ /* 0x000fc80008000000 */
[----:B------:R-:W-:Y:S02]  /*9c40*/  @P0 LOP3.LUT R17, R17, 0x2, RZ, 0xfc, !PT ;  /* 0x0000000211110812 */ /* 0x000fe400078efcff */
[----:B--2---:R-:W-:-:S13]  /*9c50*/  R2UR UR11, R0 ;  /* 0x00000000000b72ca */ /* 0x004fda00000e0000 */
[----:B------:R-:W-:-:S09]  /*9c60*/  UIMAD UR11, UR11, 0x60, URZ ;  /* 0x000000600b0b78a4 */ /* 0x000fd2000f8e023f */
[----:B------:R1:W-:Y:S02]  /*9c70*/  UTMALDG.4D [UR8], [UR4], desc[UR6] ;  /* 0x00000608040075b4 */ /* 0x0003e40008019000 */
[----:B-1----:R-:W-:Y:S01]  /*9c80*/  NOP ;  /* 0x0000000000007918 */ /* 0x002fe20000000000 */
.L_x_208:
[----:B------:R-:W-:Y:S05]  /*9c90*/  WARPSYNC.ALL ;  /* 0x0000000000007948 */ /* 0x000fea0003800000 */
[----:B------:R-:W-:Y:S01]  /*9ca0*/  UIADD3 UR4, UR38, 0x18400, URZ ;  /* 0x0001840026047890 */ /* 0x000fe2000fffe03f */
[----:B------:R-:W-:Y:S01]  /*9cb0*/  BAR.SYNC.DEFER_BLOCKING 0x8, 0x180 ;  /* 0x0206000000007b1d */ /* 0x000fe20000010000 */
[----:B------:R-:W-:Y:S02]  /*9cc0*/  USHF.R.S32.HI UR43, URZ, 0x1f, UR36 ;  /* 0x0000001f3f2b7899 */ /* 0x000fe40008011424 */
[----:B------:R-:W-:Y:S02]  /*9cd0*/  ULOP3.LUT UP0, URZ, UR4, 0x3ff, URZ, 0xc0, !UPT ;  /* 0x000003ff043f7892 */ /* 0x000fe4000f80c03f */
[----:B------:R-:W-:-:S04]  /*9ce0*/  USHF.R.S32.HI UR46, URZ, 0x1f, UR45 ;  /* 0x0000001f3f2e7899 */ /* 0x000fc8000801142d */
[----:B------:R-:W-:-:S13]  /*9cf0*/  PLOP3.LUT P0, PT, PT, PT, UP0, 0x80, 0x0 ;  /* 0x000000000000781c */ /* 0x000fda0003f0f008 */
[----:B------:R-:W-:Y:S05]  /*9d00*/  @!P0 BRA `(.L_x_213) ;  /* 0x0000000000408947 */ /* 0x000fea0003800000 */
[----:B------:R-:W-:Y:S01]  /*9d10*/  MOV R2, 0x0 ;  /* 0x0000000000027802 */ /* 0x000fe20000000f00 */
[----:B------:R-:W-:Y:S01]  /*9d20*/  ULDC.64 UR6, c[0x4][0x98] ;  /* 0x0100260000067ab9 */ /* 0x000fe20000000a00 */
[----:B------:R-:W-:Y:S01]  /*9d30*/  ULDC.64 UR8, c[0x4][0xa0] ;  /* 0x0100280000087ab9 */ /* 0x000fe20000000a00 */
[----:B------:R-:W-:Y:S01]  /*9d40*/  ULDC.64 UR4, c[0x4][0x20] ;  /* 0x0100080000047ab9 */ /* 0x000fe20000000a00 */
[----:B------:R-:W-:Y:S02]  /*9d50*/  IMAD.U32 R4, RZ, RZ, UR6 ;  /* 0x00000006ff047e24 */ /* 0x000fe4000f8e00ff */
[----:B------:R-:W1:Y:S01]  /*9d60*/  LDC.64 R2, c[0x4][R2] ;  /* 0x0100000002027b82 */ /* 0x000e620000000a00 */
[----:B------:R-:W-:Y:S02]  /*9d70*/  IMAD.U32 R5, RZ, RZ, UR7 ;  /* 0x00000007ff057e24 */ /* 0x000fe4000f8e00ff */
[----:B0-----:R-:W-:Y:S02]  /*9d80*/  IMAD.U32 R6, RZ, RZ, UR8 ;  /* 0x00000008ff067e24 */ /* 0x001fe4000f8e00ff */
[----:B------:R-:W-:-:S02]  /*9d90*/  IMAD.U32 R7, RZ, RZ, UR9 ;  /* 0x00000009ff077e24 */ /* 0x000fc4000f8e00ff */
[----:B------:R-:W-:Y:S02]  /*9da0*/  IMAD.U32 R10, RZ, RZ, UR4 ;  /* 0x00000004ff0a7e24 */ /* 0x000fe4000f8e00ff */
[----:B------:R-:W-:Y:S02]  /*9db0*/  IMAD.U32 R11, RZ, RZ, UR5 ;  /* 0x00000005ff0b7e24 */ /* 0x000fe4000f8e00ff */
[----:B------:R-:W-:Y:S02]  /*9dc0*/  IMAD.MOV.U32 R8, RZ, RZ, 0x70 ;  /* 0x00000070ff087424 */ /* 0x000fe400078e00ff */
[----:B------:R-:W-:Y:S02]  /*9dd0*/  IMAD.MOV.U32 R12, RZ, RZ, 0x1 ;  /* 0x00000001ff0c7424 */ /* 0x000fe400078e00ff */
[----:B------:R-:W-:-:S07]  /*9de0*/  IMAD.MOV.U32 R13, RZ, RZ, RZ ;  /* 0x000000ffff0d7224 */ /* 0x000fce00078e00ff */
[----:B------:R-:W-:-:S07]  /*9df0*/  LEPC R20, `(.L_x_213) ;  /* 0x000000001014794e */ /* 0x000fce0000000000 */
[----:B-1----:R-:W-:Y:S05]  /*9e00*/  CALL.ABS.NOINC R2 ;  /* 0x0000000002007343 */ /* 0x002fea0003c00000 */
.L_x_213:
[----:B------:R-:W1:Y:S01]  /*9e10*/  LDC R7, c[0x0][0x448] ;  /* 0x00011200ff077b82 */ /* 0x000e620000000800 */
[----:B------:R-:W2:Y:S01]  /*9e20*/  S2R R3, SR_TID.X ;  /* 0x0000000000037919 */ /* 0x000ea20000002100 */
[----:B------:R-:W-:Y:S02]  /*9e30*/  ULDC.64 UR8, c[0x0][0x2d8] ;  /* 0x0000b60000087ab9 */ /* 0x000fe40000000a00 */
[----:B------:R-:W-:Y:S01]  /*9e40*/  UIMAD UR6, UR43, UR8, URZ ;  /* 0x000000082b0672a4 */ /* 0x000fe2000f8e023f */
[----:B------:R-:W3:Y:S01]  /*9e50*/  S2R R12, SR_CTAID.X ;  /* 0x00000000000c7919 */ /* 0x000ee20000002500 */
[----:B------:R-:W-:Y:S02]  /*9e60*/  UIMAD.WIDE.U32 UR4, UR36, UR8, URZ ;  /* 0x00000008240472a5 */ /* 0x000fe4000f8e003f */
[----:B------:R-:W-:-:S03]  /*9e70*/  UIMAD UR6, UR36, UR9, UR6 ;  /* 0x00000009240672a4 */ /* 0x000fc6000f8e0206 */
[----:B------:R-:W-:Y:S01]  /*9e80*/  ULDC.64 UR8, c[0x0][0x2e0] ;  /* 0x0000b80000087ab9 */ /* 0x000fe20000000a00 */
[----:B------:R-:W-:Y:S02]  /*9e90*/  UIADD3 UR5, UR5, UR6, URZ ;  /* 0x0000000605057290 */ /* 0x000fe4000fffe03f */
[----:B------:R-:W-:Y:S02]  /*9ea0*/  UIMAD UR7, UR46, UR8, URZ ;  /* 0x000000082e0772a4 */ /* 0x000fe4000f8e023f */
[----:B------:R-:W-:Y:S02]  /*9eb0*/  UIMAD.WIDE.U32 UR4, UR45, UR8, UR4 ;  /* 0x000000082d0472a5 */ /* 0x000fe4000f8e0004 */
[----:B------:R-:W-:-:S04]  /*9ec0*/  UIMAD UR6, UR45, UR9, UR7 ;  /* 0x000000092d0672a4 */ /* 0x000fc8000f8e0207 */
[----:B------:R-:W-:Y:S01]  /*9ed0*/  IMAD.U32 R4, RZ, RZ, UR4 ;  /* 0x00000004ff047e24 */ /* 0x000fe2000f8e00ff */
[----:B------:R-:W-:Y:S01]  /*9ee0*/  UIADD3 UR6, UR5, UR6, URZ ;  /* 0x0000000605067290 */ /* 0x000fe2000fffe03f */
[----:B-1----:R-:W-:Y:S02]  /*9ef0*/  ISETP.NE.AND P0, PT, R7, 0x1, PT ;  /* 0x000000010700780c */ /* 0x002fe40003f05270 */
[----:B------:R-:W-:Y:S01]  /*9f00*/  IMAD.MOV.U32 R2, RZ, RZ, R4 ;  /* 0x000000ffff027224 */ /* 0x000fe200078e0004 */
[C---:B--2---:R-:W-:Y:S01]  /*9f10*/  LOP3.LUT R10, R3.reuse, 0x7f, RZ, 0xc0, !PT ;  /* 0x0000007f030a7812 */ /* 0x044fe200078ec0ff */
[----:B------:R-:W-:-:S09]  /*9f20*/  IMAD.SHL.U32 R3, R3, 0x10, RZ ;  /* 0x0000001003037824 */ /* 0x000fd200078e00ff */
[----:B------:R-:W1:Y:S01]  /*9f30*/  @P0 LDC R0, c[0x0][0x44c] ;  /* 0x00011300ff000b82 */ /* 0x000e620000000800 */
[----:B0-----:R-:W-:-:S04]  /*9f40*/  SHF.R.U32.HI R6, RZ, 0x3, R10 ;  /* 0x00000003ff067819 */ /* 0x001fc8000001160a */
[----:B------:R-:W-:-:S03]  /*9f50*/  LOP3.LUT R3, R6, 0x70, R3, 0xf8, !PT ;  /* 0x0000007006037812 */ /* 0x000fc600078ef803 */
[----:B------:R-:W0:Y:S02]  /*9f60*/  @P0 LDC R5, c[0x0][0x450] ;  /* 0x00011400ff050b82 */ /* 0x000e240000000800 */
[----:B---3--:R-:W-:Y:S02]  /*9f70*/  IMAD R8, R12, 0x80, R3 ;  /* 0x000000800c087824 */ /* 0x008fe400078e0203 */
[----:B------:R-:W-:Y:S02]  /*9f80*/  IMAD.U32 R3, RZ, RZ, UR6 ;  /* 0x00000006ff037e24 */ /* 0x000fe4000f8e00ff */
[----:B------:R-:W-:Y:S02]  /*9f90*/  IMAD.MOV.U32 R9, RZ, RZ, R8 ;  /* 0x000000ffff097224 */ /* 0x000fe400078e0008 */
[----:B-1----:R-:W-:-:S05]  /*9fa0*/  @P0 IMAD.HI.U32 R0, R8, R0, RZ ;  /* 0x0000000008000227 */ /* 0x002fca00078e00ff */
[----:B0-----:R-:W-:Y:S01]  /*9fb0*/  @P0 SHF.R.U32.HI R9, RZ, R5, R0 ;  /* 0x00000005ff090219 */ /* 0x001fe20000011600 */
[----:B------:R-:W-:Y:S01]  /*9fc0*/  IMAD.U32 R5, RZ, RZ, UR5 ;  /* 0x00000005ff057e24 */ /* 0x000fe2000f8e00ff */
[----:B------:R-:W-:Y:S02]  /*9fd0*/  ULDC.64 UR4, c[0x0][0x2d0] ;  /* 0x0000b40000047ab9 */ /* 0x000fe40000000a00 */
[--C-:B------:R-:W-:Y:S01]  /*9fe0*/  SHF.R.S32.HI R0, RZ, 0x1f, R9.reuse ;  /* 0x0000001fff007819 */ /* 0x100fe20000011409 */
[----:B------:R-:W-:Y:S02]  /*9ff0*/  IMAD.MOV R4, RZ, RZ, -R9 ;  /* 0x000000ffff047224 */ /* 0x000fe400078e0a09 */
[----:B------:R-:W-:-:S04]  /*a000*/  IMAD.WIDE.U32 R2, R9, UR4, R2 ;  /* 0x0000000409027c25 */ /* 0x000fc8000f8e0002 */
[----:B------:R-:W-:Y:S02]  /*a010*/  IMAD R0, R0, UR4, RZ ;  /* 0x0000000400007c24 */ /* 0x000fe4000f8e02ff */
[----:B------:R-:W-:Y:S02]  /*a020*/  IMAD R5, R7, R4, R8 ;  /* 0x0000000407057224 */ /* 0x000fe400078e0208 */
[----:B------:R-:W-:Y:S01]  /*a030*/  IMAD R11, R9, UR5, R0 ;  /* 0x00000005090b7c24 */ /* 0x000fe2000f8e0200 */
[----:B------:R-:W-:Y:S02]  /*a040*/  ULDC.64 UR4, c[0x0][0x2c8] ;  /* 0x0000b20000047ab9 */ /* 0x000fe40000000a00 */
[----:B------:R-:W-:Y:S01]  /*a050*/  SHF.R.S32.HI R0, RZ, 0x1f, R5 ;  /* 0x0000001fff007819 */ /* 0x000fe20000011405 */
[----:B------:R-:W-:-:S04]  /*a060*/  IMAD.IADD R3, R3, 0x1, R11 ;  /* 0x0000000103037824 */ /* 0x000fc800078e020b */
[----:B------:R-:W-:Y:S02]  /*a070*/  IMAD R0, R0, UR4, RZ ;  /* 0x0000000400007c24 */ /* 0x000fe4000f8e02ff */
[----:B------:R-:W-:-:S04]  /*a080*/  IMAD.WIDE.U32 R2, R5, UR4, R2 ;  /* 0x0000000405027c25 */ /* 0x000fc8000f8e0002 */
[----:B------:R-:W-:Y:S01]  /*a090*/  IMAD R9, R5, UR5, R0 ;  /* 0x0000000505097c24 */ /* 0x000fe2000f8e0200 */
[----:B------:R-:W-:Y:S02]  /*a0a0*/  ULDC.64 UR4, c[0x0][0x280] ;  /* 0x0000a00000047ab9 */ /* 0x000fe40000000a00 */
[C---:B------:R-:W-:Y:S01]  /*a0b0*/  LEA R0, P0, R2.reuse, UR4, 0x1 ;  /* 0x0000000402007c11 */ /* 0x040fe2000f8008ff */
[----:B------:R-:W-:Y:S01]  /*a0c0*/  IMAD.IADD R3, R3, 0x1, R9 ;  /* 0x0000000103037824 */ /* 0x000fe200078e0209 */
[----:B------:R-:W-:Y:S01]  /*a0d0*/  ULDC UR4, c[0x0][0x2b8] ;  /* 0x0000ae0000047ab9 */ /* 0x000fe20000000800 */
[----:B------:R-:W0:Y:S03]  /*a0e0*/  S2R R9, SR_TID.X ;  /* 0x0000000000097919 */ /* 0x000e260000002100 */
[----:B------:R-:W-:Y:S01]  /*a0f0*/  LEA.HI.X R3, R2, UR5, R3, 0x1, P0 ;  /* 0x0000000502037c11 */ /* 0x000fe200080f0c03 */
[----:B0-----:R-:W-:-:S05]  /*a100*/  IMAD.SHL.U32 R2, R9, 0x8, RZ ;  /* 0x0000000809027824 */ /* 0x001fca00078e00ff */
[C---:B------:R-:W-:Y:S02]  /*a110*/  LOP3.LUT R8, R2.reuse, 0x38, RZ, 0xc0, !PT ;  /* 0x0000003802087812 */ /* 0x040fe400078ec0ff */
[----:B------:R-:W-:Y:S02]  /*a120*/  LOP3.LUT R2, R2, 0x1f8, RZ, 0xc0, !PT ;  /* 0x000001f802027812 */ /* 0x000fe400078ec0ff */
[----:B------:R-:W-:Y:S01]  /*a130*/  ISETP.GE.AND P0, PT, R8, UR4, PT ;  /* 0x0000000408007c0c */ /* 0x000fe2000bf06270 */
[----:B------:R-:W-:Y:S01]  /*a140*/  UMOV UR4, 0xffffffff ;  /* 0xffffffff00047882 */ /* 0x000fe20000000000 */
[----:B------:R-:W-:Y:S01]  /*a150*/  LOP3.LUT R5, R2, 0x38, R9, 0x78, !PT ;  /* 0x0000003802057812 */ /* 0x000fe200078e7809 */
[----:B------:R-:W-:-:S05]  /*a160*/  IMAD.SHL.U32 R2, R10, 0x8, RZ ;  /* 0x000000080a027824 */ /* 0x000fca00078e00ff */
[----:B------:R-:W-:-:S05]  /*a170*/  LOP3.LUT R10, R5, 0x200, R2, 0xf8, !PT ;  /* 0x00000200050a7812 */ /* 0x000fca00078ef802 */
[----:B------:R0:W-:Y:S01]  /*a180*/  STL [R1], R10 ;  /* 0x0000000a01007387 */ /* 0x0001e20000100800 */
[----:B------:R-:W-:Y:S05]  /*a190*/  BRA.DIV UR4, `(.L_x_214) ;  /* 0x0000003a04dc7947 */ /* 0x000fea000b800000 */
[----:B------:R-:W1:Y:S01]  /*a1a0*/  S2R R4, SR_CTAID.X ;  /* 0x0000000000047919 */ /* 0x000e620000002500 */
[----:B------:R-:W-:Y:S01]  /*a1b0*/  ULDC UR4, c[0x0][0x288] ;  /* 0x0000a20000047ab9 */ /* 0x000fe20000000800 */
[----:B------:R-:W-:Y:S01]  /*a1c0*/  ULDC.64 UR6, c[0x0][0x208] ;  /* 0x0000820000067ab9 */ /* 0x000fe20000000a00 */
[----:B------:R-:W-:Y:S01]  /*a1d0*/  IMAD R2, R7, UR4, RZ ;  /* 0x0000000407027c24 */ /* 0x000fe2000f8e02ff */
[----:B------:R-:W2:Y:S01]  /*a1e0*/  S2R R8, SR_TID.X ;  /* 0x0000000000087919 */ /* 0x000ea20000002100 */
[----:B------:R-:W3:Y:S04]  /*a1f0*/  SHFL.IDX PT, R5, R0, RZ, 0x181f ;  /* 0x00181fff00057589 */ /* 0x000ee800000e0000 */
[----:B------:R-:W-:Y:S04]  /*a200*/  SHFL.IDX PT, R7, R0, 0x1, 0x181f ;  /* 0x00381f0000077f89 */ /* 0x000fe800000e0000 */
[----:B------:R-:W-:Y:S01]  /*a210*/  SHFL.IDX PT, R14, R0, 0x2, 0x181f ;  /* 0x00581f00000e7f89 */ /* 0x000fe200000e0000 */
[----:B-1----:R-:W-:-:S03]  /*a220*/  IMAD R12, R4, 0x80, R6 ;  /* 0x00000080040c7824 */ /* 0x002fc600078e0206 */
[----:B------:R-:W1:Y:S01]  /*a230*/  SHFL.IDX PT, R4, R3, RZ, 0x181f ;  /* 0x00181fff03047589 */ /* 0x000e6200000e0000 */
[----:B--2---:R-:W-:Y:S01]  /*a240*/  IMAD.SHL.U32 R11, R8, 0x8, RZ ;  /* 0x00000008080b7824 */ /* 0x004fe200078e00ff */
[CC--:B------:R-:W-:Y:S02]  /*a250*/  ISETP.GE.AND P1, PT, R12.reuse, R2.reuse, PT ;  /* 0x000000020c00720c */ /* 0x0c0fe40003f26270 */
[----:B------:R-:W2:Y:S01]  /*a260*/  SHFL.IDX PT, R6, R3, 0x1, 0x181f ;  /* 0x00381f0003067f89 */ /* 0x000ea200000e0000 */
[C---:B------:R-:W-:Y:S01]  /*a270*/  VIADD R8, R12.reuse, 0x10 ;  /* 0x000000100c087836 */ /* 0x040fe20000000000 */
[----:B------:R-:W-:Y:S02]  /*a280*/  LOP3.LUT R11, R11, 0x38, RZ, 0xc0, !PT ;  /* 0x000000380b0b7812 */ /* 0x000fe400078ec0ff */
[----:B------:R-:W-:Y:S01]  /*a290*/  STL [R1+0x4], R12 ;  /* 0x0000040c01007387 */ /* 0x000fe20000100800 */
[----:B------:R-:W-:Y:S01]  /*a2a0*/  VIADD R13, R12, 0x20 ;  /* 0x000000200c0d7836 */ /* 0x000fe20000000000 */
[----:B------:R-:W-:-:S02]  /*a2b0*/  ISETP.GE.AND P2, PT, R8, R2, PT ;  /* 0x000000020800720c */ /* 0x000fc40003f46270 */
[----:B------:R4:W-:Y:S03]  /*a2c0*/  STL [R1+0xc], R8 ;  /* 0x00000c0801007387 */ /* 0x0009e60000100800 */
[----:B---3--:R-:W-:Y:S01]  /*a2d0*/  @!P1 LEA R5, P3, R11, R5, 0x1 ;  /* 0x000000050b059211 */ /* 0x008fe200078608ff */
[----:B------:R-:W-:Y:S01]  /*a2e0*/  STL [R1+0x10], R13 ;  /* 0x0000100d01007387 */ /* 0x000fe20000100800 */
[----:B----4-:R-:W-:-:S03]  /*a2f0*/  @!P1 LEA R8, R10, UR38, 0x1 ;  /* 0x000000260a089c11 */ /* 0x010fc6000f8e08ff */
[----:B-1----:R-:W-:-:S03]  /*a300*/  @!P1 IMAD.X R4, RZ, RZ, R4, P3 ;  /* 0x000000ffff049224 */ /* 0x002fc600018e0604 */
[----:B------:R-:W-:Y:S02]  /*a310*/  @!P2 LEA R9, R10, UR38, 0x1 ;  /* 0x000000260a09ac11 */ /* 0x000fe4000f8e08ff */
[----:B------:R-:W-:-:S04]  /*a320*/  @!P1 LOP3.LUT R5, R5, R4, RZ, 0x3c, !PT ;  /* 0x0000000405059212 */ /* 0x000fc800078e3cff */
[----:B------:R-:W-:-:S04]  /*a330*/  @!P1 LOP3.LUT R4, R5, R4, RZ, 0x3c, !PT ;  /* 0x0000000405049212 */ /* 0x000fc800078e3cff */
[----:B------:R-:W-:-:S05]  /*a340*/  @!P1 LOP3.LUT R5, R5, R4, RZ, 0x3c, !PT ;  /* 0x0000000405059212 */ /* 0x000fca00078e3cff */
[----:B------:R1:W-:Y:S02]  /*a350*/  @!P1 LDGSTS.E.BYPASS.LTC128B.128 [R8+0x18400], desc[UR6][R4.64], !P0 ;  /* 0x1840000004089fae */ /* 0x0003e4000c101d46 */
[----:B-1----:R-:W-:Y:S01]  /*a360*/  @!P2 LEA R4, P1, R11, R7, 0x1 ;  /* 0x000000070b04a211 */ /* 0x002fe200078208ff */
[----:B------:R-:W-:-:S04]  /*a370*/  VIADD R8, R12, 0x30 ;  /* 0x000000300c087836 */ /* 0x000fc80000000000 */
[----:B--2---:R-:W-:Y:S01]  /*a380*/  @!P2 IMAD.X R5, RZ, RZ, R6, P1 ;  /* 0x000000ffff05a224 */ /* 0x004fe200008e0606 */
[----:B------:R-:W-:Y:S01]  /*a390*/  ISETP.GE.AND P1, PT, R13, R2, PT ;  /* 0x000000020d00720c */ /* 0x000fe20003f26270 */
[----:B------:R-:W-:Y:S04]  /*a3a0*/  STL [R1+0x14], R8 ;  /* 0x0000140801007387 */ /* 0x000fe80000100800 */
[----:B------:R1:W-:Y:S08]  /*a3b0*/  @!P2 LDGSTS.E.BYPASS.LTC128B.128 [R9+0x18c00], desc[UR6][R4.64], !P0 ;  /* 0x18c000000409afae */ /* 0x0003f0000c101d46 */
[----:B------:R-:W-:-:S02]  /*a3c0*/  @!P1 LEA R6, P2, R11, R14, 0x1 ;  /* 0x0000000e0b069211 */ /* 0x000fc400078408ff */
[----:B------:R-:W-:Y:S01]  /*a3d0*/  @!P1 LEA R7, R10, UR38, 0x1 ;  /* 0x000000260a079c11 */ /* 0x000fe2000f8e08ff */
[----:B------:R-:W-:Y:S04]  /*a3e0*/  SHFL.IDX PT, R14, R0, 0x3, 0x181f ;  /* 0x00781f00000e7f89 */ /* 0x000fe800000e0000 */
[----:B-1----:R-:W1:Y:S02]  /*a3f0*/  SHFL.IDX PT, R4, R3, 0x2, 0x181f ;  /* 0x00581f0003047f89 */ /* 0x002e6400000e0000 */
[----:B-1----:R-:W-:Y:S02]  /*a400*/  @!P1 IMAD.X R5, RZ, RZ, R4, P2 ;  /* 0x000000ffff059224 */ /* 0x002fe400010e0604 */
[----:B------:R-:W-:-:S05]  /*a410*/  @!P1 IMAD.MOV.U32 R4, RZ, RZ, R6 ;  /* 0x000000ffff049224 */ /* 0x000fca00078e0006 */
[----:B------:R1:W-:Y:S01]  /*a420*/  @!P1 LDGSTS.E.BYPASS.LTC128B.128 [R7+0x19400], desc[UR6][R4.64], !P0 ;  /* 0x1940000004079fae */ /* 0x0003e2000c101d46 */
[----:B------:R-:W-:-:S03]  /*a430*/  ISETP.GE.AND P1, PT, R8, R2, PT ;  /* 0x000000020800720c */ /* 0x000fc60003f26270 */
[----:B-1----:R-:W1:Y:S01]  /*a440*/  SHFL.IDX PT, R4, R3, 0x3, 0x181f ;  /* 0x00781f0003047f89 */ /* 0x002e6200000e0000 */
[----:B------:R-:W-:-:S09]  /*a450*/  VIADD R7, R12, 0x40 ;  /* 0x000000400c077836 */ /* 0x000fd20000000000 */
[----:B------:R-:W-:Y:S02]  /*a460*/  @!P1 LEA R5, P2, R11, R14, 0x1 ;  /* 0x0000000e0b059211 */ /* 0x000fe400078408ff */
[----:B------:R-:W-:Y:S01]  /*a470*/  @!P1 LEA R6, R10, UR38, 0x1 ;  /* 0x000000260a069c11 */ /* 0x000fe2000f8e08ff */
[----:B------:R2:W-:Y:S02]  /*a480*/  STL [R1+0x18], R7 ;  /* 0x0000180701007387 */ /* 0x0005e40000100800 */
[----:B-1----:R-:W-:-:S05]  /*a490*/  @!P1 IMAD.X R4, RZ, RZ, R4, P2 ;  /* 0x000000ffff049224 */ /* 0x002fca00010e0604 */
[----:B------:R-:W-:-:S04]  /*a4a0*/  @!P1 LOP3.LUT R5, R5, R4, RZ, 0x3c, !PT ;  /* 0x0000000405059212 */ /* 0x000fc800078e3cff */
[----:B------:R-:W-:-:S04]  /*a4b0*/  @!P1 LOP3.LUT R4, R5, R4, RZ, 0x3c, !PT ;  /* 0x0000000405049212 */ /* 0x000fc800078e3cff */
[----:B------:R-:W-:-:S05]  /*a4c0*/  @!P1 LOP3.LUT R5, R5, R4, RZ, 0x3c, !PT ;  /* 0x0000000405059212 */ /* 0x000fca00078e3cff */
[----:B------:R1:W-:Y:S01]  /*a4d0*/  @!P1 LDGSTS.E.BYPASS.LTC128B.128 [R6+0x19c00], desc[UR6][R4.64], !P0 ;  /* 0x19c0000004069fae */ /* 0x0003e2000c101d46 */
[----:B------:R-:W-:Y:S01]  /*a4e0*/  ISETP.GE.AND P1, PT, R7, R2, PT ;  /* 0x000000020700720c */ /* 0x000fe20003f26270 */
[----:B--2---:R-:W-:-:S05]  /*a4f0*/  VIADD R7, R12, 0x50 ;  /* 0x000000500c077836 */ /* 0x004fca0000000000 */
[----:B------:R-:W-:Y:S04]  /*a500*/  STL [R1+0x1c], R7 ;  /* 0x00001c0701007387 */ /* 0x000fe80000100800 */
[----:B-1----:R-:W1:Y:S03]  /*a510*/  SHFL.IDX PT, R5, R0, 0x4, 0x181f ;  /* 0x00981f0000057f89 */ /* 0x002e6600000e0000 */
[----:B------:R-:W-:Y:S01]  /*a520*/  @!P1 LEA R6, R10, UR38, 0x1 ;  /* 0x000000260a069c11 */ /* 0x000fe2000f8e08ff */
[----:B------:R-:W2:Y:S01]  /*a530*/  SHFL.IDX PT, R4, R3, 0x4, 0x181f ;  /* 0x00981f0003047f89 */ /* 0x000ea200000e0000 */
[----:B-1----:R-:W-:-:S05]  /*a540*/  @!P1 LEA R5, P2, R11, R5, 0x1 ;  /* 0x000000050b059211 */ /* 0x002fca00078408ff */
[----:B--2---:R-:W-:-:S05]  /*a550*/  @!P1 IMAD.X R4, RZ, RZ, R4, P2 ;  /* 0x000000ffff049224 */ /* 0x004fca00010e0604 */
[----:B------:R-:W-:-:S04]  /*a560*/  @!P1 LOP3.LUT R5, R5, R4, RZ, 0x3c, !PT ;  /* 0x0000000405059212 */ /* 0x000fc800078e3cff */
[----:B------:R-:W-:-:S04]  /*a570*/  @!P1 LOP3.LUT R4, R5, R4, RZ, 0x3c, !PT ;  /* 0x0000000405049212 */ /* 0x000fc800078e3cff */
[----:B------:R-:W-:-:S05]  /*a580*/  @!P1 LOP3.LUT R5, R5, R4, RZ, 0x3c, !PT ;  /* 0x0000000405059212 */ /* 0x000fca00078e3cff */
[----:B------:R1:W-:Y:S01]  /*a590*/  @!P1 LDGSTS.E.BYPASS.LTC128B.128 [R6+0x1a400], desc[UR6][R4.64], !P0 ;  /* 0x1a40000004069fae */ /* 0x0003e2000c101d46 */
[----:B------:R-:W-:Y:S01]  /*a5a0*/  ISETP.GE.AND P1, PT, R7, R2, PT ;  /* 0x000000020700720c */ /* 0x000fe20003f26270 */
[----:B------:R-:W-:-:S05]  /*a5b0*/  VIADD R7, R12, 0x60 ;  /* 0x000000600c077836 */ /* 0x000fca0000000000 */
        /* <DEDUP_REMOVED lines=10> */
[----:B------:R-:W-:-:S03]  /*a660*/  ISETP.GE.AND P1, PT, R7, R2, PT ;  /* 0x000000020700720c */ /* 0x000fc60003f26270 */
[----:B-1----:R-:W1:Y:S10]  /*a670*/  SHFL.IDX PT, R5, R0, 0x6, 0x181f ;  /* 0x00d81f0000057f89 */ /* 0x002e7400000e0000 */
[----:B------:R-:W-:Y:S01]  /*a680*/  @!P1 LEA R6, R10, UR38, 0x1 ;  /* 0x000000260a069c11 */ /* 0x000fe2000f8e08ff */
[----:B------:R-:W2:Y:S04]  /*a690*/  SHFL.IDX PT, R4, R3, 0x6, 0x181f ;  /* 0x00d81f0003047f89 */ /* 0x000ea800000e0000 */
[----:B------:R-:W3:Y:S04]  /*a6a0*/  SHFL.IDX PT, R3, R3, 0x7, 0x181f ;  /* 0x00f81f0003037f89 */ /* 0x000ee800000e0000 */
[----:B------:R-:W4:Y:S01]  /*a6b0*/  SHFL.IDX PT, R0, R0, 0x7, 0x181f ;  /* 0x00f81f0000007f89 */ /* 0x000f2200000e0000 */
[----:B-1----:R-:W-:-:S05]  /*a6c0*/  @!P1 LEA R5, P2, R11, R5, 0x1 ;  /* 0x000000050b059211 */ /* 0x002fca00078408ff */
[----:B--2---:R-:W-:-:S05]  /*a6d0*/  @!P1 IMAD.X R4, RZ, RZ, R4, P2 ;  /* 0x000000ffff049224 */ /* 0x004fca00010e0604 */
[----:B------:R-:W-:-:S04]  /*a6e0*/  @!P1 LOP3.LUT R5, R5, R4, RZ, 0x3c, !PT ;  /* 0x0000000405059212 */ /* 0x000fc800078e3cff */
[----:B------:R-:W-:-:S04]  /*a6f0*/  @!P1 LOP3.LUT R4, R5, R4, RZ, 0x3c, !PT ;  /* 0x0000000405049212 */ /* 0x000fc800078e3cff */
[----:B------:R-:W-:-:S05]  /*a700*/  @!P1 LOP3.LUT R5, R5, R4, RZ, 0x3c, !PT ;  /* 0x0000000405059212 */ /* 0x000fca00078e3cff */
[----:B---34-:R1:W-:Y:S02]  /*a710*/  @!P1 LDGSTS.E.BYPASS.LTC128B.128 [R6+0x1b400], desc[UR6][R4.64], !P0 ;  /* 0x1b40000004069fae */ /* 0x0183e4000c101d46 */
.L_x_312:
[----:B-1----:R-:W2:Y:S01]  /*a720*/  LDL R5, [R1+0x4] ;  /* 0x0000040001057983 */ /* 0x002ea20000100800 */
[----:B------:R-:W-:Y:S01]  /*a730*/  ULDC.64 UR4, c[0x0][0x208] ;  /* 0x0000820000047ab9 */ /* 0x000fe20000000a00 */
[----:B------:R-:W1:Y:S02]  /*a740*/  S2R R4, SR_TID.X ;  /* 0x0000000000047919 */ /* 0x000e640000002100 */
[----:B-1----:R-:W-:-:S05]  /*a750*/  IMAD.SHL.U32 R4, R4, 0x8, RZ ;  /* 0x0000000804047824 */ /* 0x002fca00078e00ff */
[----:B------:R-:W-:Y:S01]  /*a760*/  LOP3.LUT R4, R4, 0x38, RZ, 0xc0, !PT ;  /* 0x0000003804047812 */ /* 0x000fe200078ec0ff */
[----:B--2---:R-:W-:-:S05]  /*a770*/  VIADD R5, R5, 0x70 ;  /* 0x0000007005057836 */ /* 0x004fca0000000000 */
[----:B------:R-:W-:Y:S01]  /*a780*/  ISETP.GE.AND P1, PT, R5, R2, PT ;  /* 0x000000020500720c */ /* 0x000fe20003f26270 */
[----:B------:R1:W-:-:S12]  /*a790*/  STL [R1+0x24], R5 ;  /* 0x0000240501007387 */ /* 0x0003d80000100800 */
[----:B------:R-:W-:Y:S02]  /*a7a0*/  @!P1 LEA R2, P2, R4, R0, 0x1 ;  /* 0x0000000004029211 */ /* 0x000fe400078408ff */
[----:B------:R-:W-:-:S03]  /*a7b0*/  @!P1 LEA R0, R10, UR38, 0x1 ;  /* 0x000000260a009c11 */ /* 0x000fc6000f8e08ff */
[----:B------:R-:W-:-:S05]  /*a7c0*/  @!P1 IMAD.X R3, RZ, RZ, R3, P2 ;  /* 0x000000ffff039224 */ /* 0x000fca00010e0603 */
[----:B------:R-:W-:Y:S01]  /*a7d0*/  @!PT LDS RZ, [RZ] ;  /* 0x00000000fffff984 */ /* 0x000fe20000000800 */
[----:B------:R-:W-:Y:S01]  /*a7e0*/  @!PT LDS RZ, [RZ] ;  /* 0x00000000fffff984 */ /* 0x000fe20000000800 */
[----:B------:R-:W-:Y:S01]  /*a7f0*/  @!PT LDS RZ, [RZ] ;  /* 0x00000000fffff984 */ /* 0x000fe20000000800 */
[----:B------:R2:W-:Y:S01]  /*a800*/  @!P1 LDGSTS.E.BYPASS.LTC128B.128 [R0+0x1bc00], desc[UR4][R2.64], !P0 ;  /* 0x1bc0000002009fae */ /* 0x0005e2000c101d44 */
[----:B------:R-:W-:Y:S01]  /*a810*/  NOP ;  /* 0x0000000000007918 */ /* 0x000fe20000000000 */
[----:B------:R-:W-:Y:S02]  /*a820*/  SYNCS.ARRIVE.TRANS64.RED.A0T1 RZ, [UR38+0x32400], RZ ;  /* 0x032400ffffff79a7 */ /* 0x000fe40008200426 */
[----:B------:R-:W-:Y:S01]  /*a830*/  ARRIVES.LDGSTSBAR.64.TRANSCNT [UR38+0x32400] ;  /* 0x03240000ff0079b0 */ /* 0x000fe20008000aa6 */
[----:B--2---:R-:W2:Y:S01]  /*a840*/  LDC.64 R2, c[0x0][0x3d8] ;  /* 0x0000f600ff027b82 */ /* 0x004ea20000000a00 */
[----:B------:R-:W-:Y:S01]  /*a850*/  NOP ;  /* 0x0000000000007918 */ /* 0x000fe20000000000 */
[C---:B--2---:R-:W-:Y:S01]  /*a860*/  IMAD R0, R2.reuse, UR43, RZ ;  /* 0x0000002b02007c24 */ /* 0x044fe2000f8e02ff */
[----:B------:R-:W-:Y:S01]  /*a870*/  UIADD3 UR4, UR38, 0x22400, URZ ;  /* 0x0002240026047890 */ /* 0x000fe2000fffe03f */
[----:B-1----:R-:W-:Y:S01]  /*a880*/  IMAD.WIDE.U32 R4, R2, UR36, RZ ;  /* 0x0000002402047c25 */ /* 0x002fe2000f8e00ff */
[----:B------:R-:W-:Y:S02]  /*a890*/  SYNCS.ARRIVE.TRANS64.A1T0 RZ, [UR38+0x32400], RZ ;  /* 0x032400ffffff79a7 */ /* 0x000fe40008100026 */
[----:B------:R-:W-:Y:S01]  /*a8a0*/  ULOP3.LUT UP0, URZ, UR4, 0x3ff, URZ, 0xc0, !UPT ;  /* 0x000003ff043f7892 */ /* 0x000fe2000f80c03f */
[----:B------:R-:W-:Y:S01]  /*a8b0*/  IMAD R3, R3, UR36, R0 ;  /* 0x0000002403037c24 */ /* 0x000fe2000f8e0200 */
[----:B------:R1:W-:Y:S03]  /*a8c0*/  STL.64 [R1+0x28], R4 ;  /* 0x0000280401007387 */ /* 0x0003e60000100a00 */
[----:B------:R-:W-:Y:S01]  /*a8d0*/  IMAD.IADD R0, R5, 0x1, R3 ;  /* 0x0000000105007824 */ /* 0x000fe200078e0203 */
[----:B------:R-:W-:-:S04]  /*a8e0*/  PLOP3.LUT P0, PT, PT, PT, UP0, 0x80, 0x0 ;  /* 0x000000000000781c */ /* 0x000fc80003f0f008 */
[----:B------:R1:W-:Y:S09]  /*a8f0*/  STL [R1+0x34], R0 ;  /* 0x0000340001007387 */ /* 0x0003f20000100800 */
[----:B------:R-:W-:Y:S05]  /*a900*/  @!P0 BRA `(.L_x_215) ;  /* 0x0000000000408947 */ /* 0x000fea0003800000 */
[----:B------:R-:W-:Y:S01]  /*a910*/  MOV R2, 0x0 ;  /* 0x0000000000027802 */ /* 0x000fe20000000f00 */
[----:B------:R-:W-:Y:S01]  /*a920*/  ULDC.64 UR6, c[0x4][0x98] ;  /* 0x0100260000067ab9 */ /* 0x000fe20000000a00 */
[----:B------:R-:W-:Y:S01]  /*a930*/  ULDC.64 UR8, c[0x4][0xa0] ;  /* 0x0100280000087ab9 */ /* 0x000fe20000000a00 */
[----:B------:R-:W-:Y:S01]  /*a940*/  ULDC.64 UR4, c[0x4][0x28] ;  /* 0x01000a0000047ab9 */ /* 0x000fe20000000a00 */
[----:B-1----:R-:W-:Y:S02]  /*a950*/  IMAD.U32 R4, RZ, RZ, UR6 ;  /* 0x00000006ff047e24 */ /* 0x002fe4000f8e00ff */
[----:B------:R-:W1:Y:S01]  /*a960*/  LDC.64 R2, c[0x4][R2] ;  /* 0x0100000002027b82 */ /* 0x000e620000000a00 */
[----:B------:R-:W-:Y:S02]  /*a970*/  IMAD.U32 R5, RZ, RZ, UR7 ;  /* 0x00000007ff057e24 */ /* 0x000fe4000f8e00ff */
[----:B------:R-:W-:Y:S02]  /*a980*/  IMAD.U32 R6, RZ, RZ, UR8 ;  /* 0x00000008ff067e24 */ /* 0x000fe4000f8e00ff */
[----:B------:R-:W-:-:S02]  /*a990*/  IMAD.U32 R7, RZ, RZ, UR9 ;  /* 0x00000009ff077e24 */ /* 0x000fc4000f8e00ff */
[----:B0-----:R-:W-:Y:S02]  /*a9a0*/  IMAD.U32 R10, RZ, RZ, UR4 ;  /* 0x00000004ff0a7e24 */ /* 0x001fe4000f8e00ff */
[----:B------:R-:W-:Y:S02]  /*a9b0*/  IMAD.U32 R11, RZ, RZ, UR5 ;  /* 0x00000005ff0b7e24 */ /* 0x000fe4000f8e00ff */
[----:B------:R-:W-:Y:S02]  /*a9c0*/  IMAD.MOV.U32 R8, RZ, RZ, 0x70 ;  /* 0x00000070ff087424 */ /* 0x000fe400078e00ff */
[----:B------:R-:W-:Y:S02]  /*a9d0*/  IMAD.MOV.U32 R12, RZ, RZ, 0x1 ;  /* 0x00000001ff0c7424 */ /* 0x000fe400078e00ff */
[----:B------:R-:W-:-:S07]  /*a9e0*/  IMAD.MOV.U32 R13, RZ, RZ, RZ ;  /* 0x000000ffff0d7224 */ /* 0x000fce00078e00ff */
[----:B------:R-:W-:-:S07]  /*a9f0*/  LEPC R20, `(.L_x_215) ;  /* 0x000000001014794e */ /* 0x000fce0000000000 */
[----:B-1----:R-:W-:Y:S05]  /*aa00*/  CALL.ABS.NOINC R2 ;  /* 0x0000000002007343 */ /* 0x002fea0003c00000 */
.L_x_215:
[----:B-1----:R-:W2:Y:S01]  /*aa10*/  LDL.LU.64 R4, [R1+0x28] ;  /* 0x0000280001047983 */ /* 0x002ea20000300a00 */
[----:B------:R-:W1:Y:S01]  /*aa20*/  LDC R6, c[0x0][0x448] ;  /* 0x00011200ff067b82 */ /* 0x000e620000000800 */
[----:B------:R-:W-:Y:S02]  /*aa30*/  ULDC.64 UR8, c[0x0][0x3e0] ;  /* 0x0000f80000087ab9 */ /* 0x000fe40000000a00 */
[----:B------:R-:W3:Y:S01]  /*aa40*/  LDL.LU R2, [R1+0x34] ;  /* 0x0000340001027983 */ /* 0x000ee20000300800 */
[----:B------:R-:W-:Y:S01]  /*aa50*/  UIMAD UR6, UR46, UR8, URZ ;  /* 0x000000082e0672a4 */ /* 0x000fe2000f8e023f */
[----:B------:R-:W4:Y:S03]  /*aa60*/  S2R R3, SR_TID.X ;  /* 0x0000000000037919 */ /* 0x000f260000002100 */
[----:B------:R-:W-:Y:S01]  /*aa70*/  UIMAD UR6, UR45, UR9, UR6 ;  /* 0x000000092d0672a4 */ /* 0x000fe2000f8e0206 */
[----:B-1----:R-:W-:-:S02]  /*aa80*/  ISETP.NE.AND P0, PT, R6, 0x1, PT ;  /* 0x000000010600780c */ /* 0x002fc40003f05270 */
[C---:B----4-:R-:W-:Y:S01]  /*aa90*/  LOP3.LUT R0, R3.reuse, 0x7f, RZ, 0xc0, !PT ;  /* 0x0000007f03007812 */ /* 0x050fe200078ec0ff */
[----:B------:R-:W-:-:S10]  /*aaa0*/  IMAD.SHL.U32 R15, R3, 0x10, RZ ;  /* 0x00000010030f7824 */ /* 0x000fd400078e00ff */
[----:B------:R-:W1:Y:S01]  /*aab0*/  @P0 LDC R3, c[0x0][0x44c] ;  /* 0x00011300ff030b82 */ /* 0x000e620000000800 */
[----:B--2---:R-:W-:Y:S02]  /*aac0*/  R2UR UR5, R5 ;  /* 0x00000000050572ca */ /* 0x004fe400000e0000 */
[----:B------:R-:W-:Y:S01]  /*aad0*/  R2UR UR4, R4 ;  /* 0x00000000040472ca */ /* 0x000fe200000e0000 */
[----:B------:R-:W2:Y:S01]  /*aae0*/  S2R R5, SR_TID.X ;  /* 0x0000000000057919 */ /* 0x000ea20000002100 */
[----:B---3--:R-:W-:Y:S02]  /*aaf0*/  R2UR UR5, R2 ;  /* 0x00000000020572ca */ /* 0x008fe400000e0000 */
[----:B------:R-:W-:Y:S01]  /*ab00*/  SHF.R.U32.HI R4, RZ, 0x3, R0 ;  /* 0x00000003ff047819 */ /* 0x000fe20000011600 */
[----:B------:R-:W3:Y:S01]  /*ab10*/  S2R R2, SR_CTAID.X ;  /* 0x0000000000027919 */ /* 0x000ee20000002500 */
[----:B------:R-:W4:Y:S02]  /*ab20*/  @P0 LDC R0, c[0x0][0x450] ;  /* 0x00011400ff000b82 */ /* 0x000f240000000800 */
[----:B------:R-:W-:-:S07]  /*ab30*/  LOP3.LUT R4, R4, 0x70, R15, 0xf8, !PT ;  /* 0x0000007004047812 */ /* 0x000fce00078ef80f */
[----:B------:R-:W-:-:S03]  /*ab40*/  UIMAD.WIDE.U32 UR4, UR45, UR8, UR4 ;  /* 0x000000082d0472a5 */ /* 0x000fc6000f8e0004 */
[----:B------:R-:W-:Y:S01]  /*ab50*/  ULDC.64 UR8, c[0x0][0x3d0] ;  /* 0x0000f40000087ab9 */ /* 0x000fe20000000a00 */
[----:B------:R-:W-:Y:S01]  /*ab60*/  UIADD3 UR5, UR5, UR6, URZ ;  /* 0x0000000605057290 */ /* 0x000fe2000fffe03f */
[----:B--2---:R-:W-:Y:S02]  /*ab70*/  IMAD.SHL.U32 R8, R5, 0x8, RZ ;  /* 0x0000000805087824 */ /* 0x004fe400078e00ff */
[----:B---3--:R-:W-:-:S03]  /*ab80*/  IMAD R4, R2, 0x80, R4 ;  /* 0x0000008002047824 */ /* 0x008fc600078e0204 */
[----:B------:R-:W-:Y:S01]  /*ab90*/  LOP3.LUT R8, R8, 0x38, RZ, 0xc0, !PT ;  /* 0x0000003808087812 */ /* 0x000fe200078ec0ff */
[----:B-1----:R-:W-:-:S04]  /*aba0*/  @P0 IMAD.HI.U32 R3, R4, R3, RZ ;  /* 0x0000000304030227 */ /* 0x002fc800078e00ff */
[----:B------:R-:W-:Y:S01]  /*abb0*/  IMAD.MOV.U32 R2, RZ, RZ, R4 ;  /* 0x000000ffff027224 */ /* 0x000fe200078e0004 */
[----:B----4-:R-:W-:Y:S01]  /*abc0*/  @P0 SHF.R.U32.HI R2, RZ, R0, R3 ;  /* 0x00000000ff020219 */ /* 0x010fe20000011603 */
[----:B------:R-:W-:-:S04]  /*abd0*/  IMAD.U32 R3, RZ, RZ, UR8 ;  /* 0x00000008ff037e24 */ /* 0x000fc8000f8e00ff */
[----:B------:R-:W-:-:S04]  /*abe0*/  IMAD.MOV R0, RZ, RZ, -R2 ;  /* 0x000000ffff007224 */ /* 0x000fc800078e0a02 */
[----:B------:R-:W-:Y:S01]  /*abf0*/  IMAD R0, R6, R0, R4 ;  /* 0x0000000006007224 */ /* 0x000fe200078e0204 */
[----:B------:R-:W-:-:S05]  /*ac00*/  SHF.R.S32.HI R4, RZ, 0x1f, R2 ;  /* 0x0000001fff047819 */ /* 0x000fca0000011402 */
[----:B------:R-:W-:-:S04]  /*ac10*/  IMAD R4, R4, UR8, RZ ;  /* 0x0000000804047c24 */ /* 0x000fc8000f8e02ff */
[C---:B------:R-:W-:Y:S02]  /*ac20*/  IMAD R4, R2.reuse, UR9, R4 ;  /* 0x0000000902047c24 */ /* 0x040fe4000f8e0204 */
[----:B------:R-:W-:Y:S01]  /*ac30*/  IMAD.WIDE.U32 R2, R2, R3, UR4 ;  /* 0x0000000402027e25 */ /* 0x000fe2000f8e0003 */
[----:B------:R-:W-:-:S03]  /*ac40*/  ULDC.64 UR4, c[0x0][0x3c8] ;  /* 0x0000f20000047ab9 */ /* 0x000fc60000000a00 */
[----:B------:R-:W-:Y:S01]  /*ac50*/  IMAD.IADD R3, R3, 0x1, R4 ;  /* 0x0000000103037824 */ /* 0x000fe200078e0204 */
[----:B------:R-:W-:Y:S01]  /*ac60*/  SHF.R.S32.HI R4, RZ, 0x1f, R0 ;  /* 0x0000001fff047819 */ /* 0x000fe20000011400 */
[----:B------:R-:W-:-:S04]  /*ac70*/  IMAD.WIDE.U32 R2, R0, UR4, R2 ;  /* 0x0000000400027c25 */ /* 0x000fc8000f8e0002 */
[----:B------:R-:W-:-:S04]  /*ac80*/  IMAD R4, R4, UR4, RZ ;  /* 0x0000000404047c24 */ /* 0x000fc8000f8e02ff */
[----:B------:R-:W-:Y:S01]  /*ac90*/  IMAD R4, R0, UR5, R4 ;  /* 0x0000000500047c24 */ /* 0x000fe2000f8e0204 */
[----:B------:R-:W-:Y:S01]  /*aca0*/  ULDC.64 UR4, c[0x0][0x390] ;  /* 0x0000e40000047ab9 */ /* 0x000fe20000000a00 */
[----:B------:R-:W-:Y:S02]  /*acb0*/  LOP3.LUT R0, R8, 0x40, RZ, 0xfc, !PT ;  /* 0x0000004008007812 */ /* 0x000fe400078efcff */
[----:B------:R-:W-:Y:S01]  /*acc0*/  IMAD.IADD R4, R3, 0x1, R4 ;  /* 0x0000000103047824 */ /* 0x000fe200078e0204 */
[----:B------:R-:W-:Y:S01]  /*acd0*/  LEA R5, P0, R2, UR4, 0x1 ;  /* 0x0000000402057c11 */ /* 0x000fe2000f8008ff */
[----:B------:R-:W-:Y:S02]  /*ace0*/  ULDC UR4, c[0x0][0x3b8] ;  /* 0x0000ee0000047ab9 */ /* 0x000fe40000000800 */
[----:B------:R-:W-:Y:S02]  /*acf0*/  ISETP.GE.AND P3, PT, R8, UR4, PT ;  /* 0x0000000408007c0c */ /* 0x000fe4000bf66270 */
[----:B------:R-:W-:-:S02]  /*ad00*/  LEA.HI.X R4, R2, UR5, R4, 0x1, P0 ;  /* 0x0000000502047c11 */ /* 0x000fc400080f0c04 */
[----:B------:R-:W-:Y:S02]  /*ad10*/  ISETP.GE.AND P0, PT, R0, UR4, PT ;  /* 0x0000000400007c0c */ /* 0x000fe4000bf06270 */
[----:B------:R-:W-:-:S04]  /*ad20*/  LOP3.LUT R0, R8, 0x80, RZ, 0xfc, !PT ;  /* 0x0000008008007812 */ /* 0x000fc800078efcff */
[----:B------:R-:W-:Y:S02]  /*ad30*/  ISETP.GE.AND P1, PT, R0, UR4, PT ;  /* 0x0000000400007c0c */ /* 0x000fe4000bf26270 */
[----:B------:R-:W-:-:S04]  /*ad40*/  LOP3.LUT R0, R8, 0xc0, RZ, 0xfc, !PT ;  /* 0x000000c008007812 */ /* 0x000fc800078efcff */
[----:B------:R-:W-:Y:S01]  /*ad50*/  ISETP.GE.AND P2, PT, R0, UR4, PT ;  /* 0x0000000400007c0c */ /* 0x000fe2000bf46270 */
[----:B------:R-:W-:-:S03]  /*ad60*/  UMOV UR4, 0xffffffff ;  /* 0xffffffff00047882 */ /* 0x000fc60000000000 */
[----:B------:R-:W-:Y:S09]  /*ad70*/  BRA.DIV UR4, `(.L_x_216) ;  /* 0x0000003a04dc7947 */ /* 0x000ff2000b800000 */
[----:B------:R-:W2:Y:S01]  /*ad80*/  LDL.LU R3, [R1+0x4] ;  /* 0x0000040001037983 */ /* 0x000ea20000300800 */
[----:B------:R-:W-:-:S03]  /*ad90*/  ULDC UR4, c[0x0][0x288] ;  /* 0x0000a20000047ab9 */ /* 0x000fc60000000800 */
[----:B------:R-:W3:Y:S01]  /*ada0*/  LDL.LU R2, [R1+0xc] ;  /* 0x00000c0001027983 */ /* 0x000ee20000300800 */
[----:B------:R-:W-:-:S03]  /*adb0*/  IMAD R0, R6, UR4, RZ ;  /* 0x0000000406007c24 */ /* 0x000fc6000f8e02ff */
[----:B------:R-:W4:Y:S01]  /*adc0*/  LDL.LU R13, [R1+0x10] ;  /* 0x00001000010d7983 */ /* 0x000f220000300800 */
[----:B0-----:R-:W0:Y:S01]  /*add0*/  S2R R10, SR_TID.X ;  /* 0x00000000000a7919 */ /* 0x001e220000002100 */
[----:B------:R-:W1:Y:S02]  /*ade0*/  S2R R7, SR_TID.X ;  /* 0x0000000000077919 */ /* 0x000e640000002100 */
[----:B------:R-:W5:Y:S01]  /*adf0*/  LDL.LU R8, [R1+0x14] ;  /* 0x0000140001087983 */ /* 0x000f620000300800 */
[----:B0-----:R-:W-:Y:S01]  /*ae00*/  LOP3.LUT R10, R10, 0x7f, RZ, 0xc0, !PT ;  /* 0x0000007f0a0a7812 */ /* 0x001fe200078ec0ff */
[----:B-1----:R-:W-:-:S04]  /*ae10*/  IMAD.SHL.U32 R12, R7, 0x8, RZ ;  /* 0x00000008070c7824 */ /* 0x002fc800078e00ff */
[----:B------:R-:W-:Y:S02]  /*ae20*/  IMAD.SHL.U32 R11, R10, 0x8, RZ ;  /* 0x000000080a0b7824 */ /* 0x000fe400078e00ff */
[----:B------:R-:W-:Y:S01]  /*ae30*/  IMAD.SHL.U32 R10, R7, 0x8, RZ ;  /* 0x00000008070a7824 */ /* 0x000fe200078e00ff */
[----:B------:R-:W-:-:S04]  /*ae40*/  LOP3.LUT R12, R12, 0x38, RZ, 0xc0, !PT ;  /* 0x000000380c0c7812 */ /* 0x000fc800078ec0ff */
[----:B------:R-:W-:-:S04]  /*ae50*/  LOP3.LUT R10, R10, 0x1f8, RZ, 0xc0, !PT ;  /* 0x000001f80a0a7812 */ /* 0x000fc800078ec0ff */
[----:B------:R-:W-:Y:S02]  /*ae60*/  LOP3.LUT R10, R10, 0x38, R7, 0x78, !PT ;  /* 0x000000380a0a7812 */ /* 0x000fe400078e7807 */
[----:B------:R-:W5:Y:S02]  /*ae70*/  LDL.LU R7, [R1+0x18] ;  /* 0x0000180001077983 */ /* 0x000f640000300800 */
[----:B------:R-:W-:Y:S01]  /*ae80*/  LOP3.LUT R10, R10, 0x200, R11, 0xf8, !PT ;  /* 0x000002000a0a7812 */ /* 0x000fe200078ef80b */
[----:B------:R-:W-:Y:S01]  /*ae90*/  ULDC.64 UR6, c[0x0][0x208] ;  /* 0x0000820000067ab9 */ /* 0x000fe20000000a00 */
[----:B------:R-:W-:Y:S04]  /*aea0*/  SHFL.IDX PT, R6, R4, 0x1, 0x181f ;  /* 0x00381f0004067f89 */ /* 0x000fe800000e0000 */
[----:B------:R-:W5:Y:S01]  /*aeb0*/  LDL.LU R15, [R1+0x1c] ;  /* 0x00001c00010f7983 */ /* 0x000f620000300800 */
[----:B--2---:R-:W-:-:S03]  /*aec0*/  ISETP.GE.AND P5, PT, R3, R0, PT ;  /* 0x000000000300720c */ /* 0x004fc60003fa6270 */
[----:B------:R-:W0:Y:S01]  /*aed0*/  SHFL.IDX PT, R3, R5, RZ, 0x181f ;  /* 0x00181fff05037589 */ /* 0x000e2200000e0000 */
[----:B---3--:R-:W-:-:S03]  /*aee0*/  ISETP.GE.AND P4, PT, R2, R0, PT ;  /* 0x000000000200720c */ /* 0x008fc60003f86270 */
[----:B------:R-:W1:Y:S06]  /*aef0*/  SHFL.IDX PT, R2, R4, RZ, 0x181f ;  /* 0x00181fff04027589 */ /* 0x000e6c00000e0000 */
[----:B0-----:R-:W-:-:S05]  /*af00*/  @!P5 LEA R3, P6, R12, R3, 0x1 ;  /* 0x000000030c03d211 */ /* 0x001fca00078c08ff */
[----:B-1----:R-:W-:-:S05]  /*af10*/  @!P5 IMAD.X R2, RZ, RZ, R2, P6 ;  /* 0x000000ffff02d224 */ /* 0x002fca00030e0602 */
[----:B------:R-:W-:-:S04]  /*af20*/  @!P5 LOP3.LUT R3, R3, R2, RZ, 0x3c, !PT ;  /* 0x000000020303d212 */ /* 0x000fc800078e3cff */
[C---:B------:R-:W-:Y:S02]  /*af30*/  @!P5 LOP3.LUT R2, R3.reuse, R2, RZ, 0x3c, !PT ;  /* 0x000000020302d212 */ /* 0x040fe400078e3cff */
[----:B------:R-:W-:Y:S02]  /*af40*/  @!P5 LEA R21, R10, UR38, 0x1 ;  /* 0x000000260a15dc11 */ /* 0x000fe4000f8e08ff */
[----:B------:R-:W-:-:S05]  /*af50*/  @!P5 LOP3.LUT R3, R3, R2, RZ, 0x3c, !PT ;  /* 0x000000020303d212 */ /* 0x000fca00078e3cff */
[----:B------:R-:W-:Y:S04]  /*af60*/  @!P5 LDGSTS.E.BYPASS.LTC128B.128 [R21+0x22400], desc[UR6][R2.64], !P3 ;  /* 0x224000000215dfae */ /* 0x000fe8000d901d46 */
[----:B------:R-:W-:Y:S04]  /*af70*/  @!P5 LDGSTS.E.BYPASS.LTC128B.128 [R21+0x26400], desc[UR6][R2.64+0x80], !P0 ;  /* 0x264000800215dfae */ /* 0x000fe8000c101d46 */
[----:B------:R-:W-:Y:S04]  /*af80*/  @!P5 LDGSTS.E.BYPASS.LTC128B.128 [R21+0x2a400], desc[UR6][R2.64+0x100], !P1 ;  /* 0x2a4001000215dfae */ /* 0x000fe8000c901d46 */
[----:B------:R0:W-:Y:S04]  /*af90*/  @!P5 LDGSTS.E.BYPASS.LTC128B.128 [R21+0x2e400], desc[UR6][R2.64+0x180], !P2 ;  /* 0x2e4001800215dfae */ /* 0x0001e8000d101d46 */
[----:B0-----:R-:W0:Y:S01]  /*afa0*/  SHFL.IDX PT, R2, R5, 0x1, 0x181f ;  /* 0x00381f0005027f89 */ /* 0x001e2200000e0000 */
[----:B------:R-:W-:-:S02]  /*afb0*/  @!P4 LEA R9, R10, UR38, 0x1 ;  /* 0x000000260a09cc11 */ /* 0x000fc4000f8e08ff */
[----:B0-----:R-:W-:-:S05]  /*afc0*/  @!P4 LEA R2, P6, R12, R2, 0x1 ;  /* 0x000000020c02c211 */ /* 0x001fca00078c08ff */
[----:B------:R-:W-:-:S05]  /*afd0*/  @!P4 IMAD.X R3, RZ, RZ, R6, P6 ;  /* 0x000000ffff03c224 */ /* 0x000fca00030e0606 */
[----:B------:R-:W-:Y:S04]  /*afe0*/  @!P4 LDGSTS.E.BYPASS.LTC128B.128 [R9+0x22c00], desc[UR6][R2.64], !P3 ;  /* 0x22c000000209cfae */ /* 0x000fe8000d901d46 */
[----:B------:R-:W-:Y:S04]  /*aff0*/  @!P4 LDGSTS.E.BYPASS.LTC128B.128 [R9+0x26c00], desc[UR6][R2.64+0x80], !P0 ;  /* 0x26c000800209cfae */ /* 0x000fe8000c101d46 */
[----:B------:R-:W-:Y:S04]  /*b000*/  @!P4 LDGSTS.E.BYPASS.LTC128B.128 [R9+0x2ac00], desc[UR6][R2.64+0x100], !P1 ;  /* 0x2ac001000209cfae */ /* 0x000fe8000c901d46 */
[----:B------:R0:W-:Y:S01]  /*b010*/  @!P4 LDGSTS.E.BYPASS.LTC128B.128 [R9+0x2ec00], desc[UR6][R2.64+0x180], !P2 ;  /* 0x2ec001800209cfae */ /* 0x0001e2000d101d46 */
[----:B----4-:R-:W-:-:S03]  /*b020*/  ISETP.GE.AND P4, PT, R13, R0, PT ;  /* 0x000000000d00720c */ /* 0x010fc60003f86270 */
[----:B------:R-:W2:Y:S04]  /*b030*/  LDL.LU R13, [R1+0x20] ;  /* 0x00002000010d7983 */ /* 0x000ea80000300800 */
[----:B0-----:R-:W0:Y:S04]  /*b040*/  SHFL.IDX PT, R2, R5, 0x2, 0x181f ;  /* 0x00581f0005027f89 */ /* 0x001e2800000e0000 */
[----:B------:R-:W1:Y:S02]  /*b050*/  SHFL.IDX PT, R6, R4, 0x2, 0x181f ;  /* 0x00581f0004067f89 */ /* 0x000e6400000e0000 */
[----:B------:R-:W-:-:S02]  /*b060*/  @!P4 LEA R21, R10, UR38, 0x1 ;  /* 0x000000260a15cc11 */ /* 0x000fc4000f8e08ff */
[----:B------:R-:W3:Y:S01]  /*b070*/  SHFL.IDX PT, R14, R5, 0x3, 0x181f ;  /* 0x00781f00050e7f89 */ /* 0x000ee200000e0000 */
[----:B0-----:R-:W-:-:S05]  /*b080*/  @!P4 LEA R2, P6, R12, R2, 0x1 ;  /* 0x000000020c02c211 */ /* 0x001fca00078c08ff */
[----:B-1----:R-:W-:Y:S02]  /*b090*/  @!P4 IMAD.X R3, RZ, RZ, R6, P6 ;  /* 0x000000ffff03c224 */ /* 0x002fe400030e0606 */
[----:B------:R-:W0:Y:S04]  /*b0a0*/  SHFL.IDX PT, R6, R4, 0x3, 0x181f ;  /* 0x00781f0004067f89 */ /* 0x000e2800000e0000 */
[----:B------:R-:W-:Y:S04]  /*b0b0*/  @!P4 LDGSTS.E.BYPASS.LTC128B.128 [R21+0x23400], desc[UR6][R2.64], !P3 ;  /* 0x234000000215cfae */ /* 0x000fe8000d901d46 */
[----:B------:R-:W-:Y:S04]  /*b0c0*/  @!P4 LDGSTS.E.BYPASS.LTC128B.128 [R21+0x27400], desc[UR6][R2.64+0x80], !P0 ;  /* 0x274000800215cfae */ /* 0x000fe8000c101d46 */
[----:B------:R-:W-:Y:S04]  /*b0d0*/  @!P4 LDGSTS.E.BYPASS.LTC128B.128 [R21+0x2b400], desc[UR6][R2.64+0x100], !P1 ;  /* 0x2b4001000215cfae */ /* 0x000fe8000c901d46 */
[----:B------:R3:W-:Y:S01]  /*b0e0*/  @!P4 LDGSTS.E.BYPASS.LTC128B.128 [R21+0x2f400], desc[UR6][R2.64+0x180], !P2 ;  /* 0x2f4001800215cfae */ /* 0x0007e2000d101d46 */
[----:B-----5:R-:W-:-:S13]  /*b0f0*/  ISETP.GE.AND P4, PT, R8, R0, PT ;  /* 0x000000000800720c */ /* 0x020fda0003f86270 */
[----:B---3--:R-:W-:Y:S02]  /*b100*/  @!P4 LEA R2, P6, R12, R14, 0x1 ;  /* 0x0000000e0c02c211 */ /* 0x008fe400078c08ff */
[----:B------:R-:W1:Y:S01]  /*b110*/  SHFL.IDX PT, R14, R5, 0x4, 0x181f ;  /* 0x00981f00050e7f89 */ /* 0x000e6200000e0000 */
[----:B------:R-:W-:Y:S02]  /*b120*/  @!P4 LEA R9, R10, UR38, 0x1 ;  /* 0x000000260a09cc11 */ /* 0x000fe4000f8e08ff */
[----:B0-----:R-:W-:Y:S02]  /*b130*/  @!P4 IMAD.X R3, RZ, RZ, R6, P6 ;  /* 0x000000ffff03c224 */ /* 0x001fe400030e0606 */
[----:B------:R-:W0:Y:S04]  /*b140*/  SHFL.IDX PT, R6, R4, 0x4, 0x181f ;  /* 0x00981f0004067f89 */ /* 0x000e2800000e0000 */
[----:B------:R-:W-:Y:S04]  /*b150*/  @!P4 LDGSTS.E.BYPASS.LTC128B.128 [R9+0x23c00], desc[UR6][R2.64], !P3 ;  /* 0x23c000000209cfae */ /* 0x000fe8000d901d46 */
[----:B------:R-:W-:Y:S04]  /*b160*/  @!P4 LDGSTS.E.BYPASS.LTC128B.128 [R9+0x27c00], desc[UR6][R2.64+0x80], !P0 ;  /* 0x27c000800209cfae */ /* 0x000fe8000c101d46 */
[----:B------:R-:W-:Y:S04]  /*b170*/  @!P4 LDGSTS.E.BYPASS.LTC128B.128 [R9+0x2bc00], desc[UR6][R2.64+0x100], !P1 ;  /* 0x2bc001000209cfae */ /* 0x000fe8000c901d46 */
[----:B------:R3:W-:Y:S01]  /*b180*/  @!P4 LDGSTS.E.BYPASS.LTC128B.128 [R9+0x2fc00], desc[UR6][R2.64+0x180], !P2 ;  /* 0x2fc001800209cfae */ /* 0x0007e2000d101d46 */
[----:B------:R-:W-:-:S13]  /*b190*/  ISETP.GE.AND P4, PT, R7, R0, PT ;  /* 0x000000000700720c */ /* 0x000fda0003f86270 */
[----:B-1----:R-:W-:Y:S02]  /*b1a0*/  @!P4 LEA R8, P6, R12, R14, 0x1 ;  /* 0x0000000e0c08c211 */ /* 0x002fe400078c08ff */
[----:B------:R-:W1:Y:S03]  /*b1b0*/  SHFL.IDX PT, R14, R5, 0x5, 0x181f ;  /* 0x00b81f00050e7f89 */ /* 0x000e6600000e0000 */
[----:B0-----:R-:W-:Y:S01]  /*b1c0*/  @!P4 IMAD.X R21, RZ, RZ, R6, P6 ;  /* 0x000000ffff15c224 */ /* 0x001fe200030e0606 */
[----:B------:R-:W-:Y:S01]  /*b1d0*/  @!P4 LEA R7, R10, UR38, 0x1 ;  /* 0x000000260a07cc11 */ /* 0x000fe2000f8e08ff */
[----:B---3--:R-:W-:Y:S02]  /*b1e0*/  @!P4 IMAD.MOV.U32 R2, RZ, RZ, R8 ;  /* 0x000000ffff02c224 */ /* 0x008fe400078e0008 */
[----:B------:R-:W-:Y:S01]  /*b1f0*/  @!P4 IMAD.MOV.U32 R3, RZ, RZ, R21 ;  /* 0x000000ffff03c224 */ /* 0x000fe200078e0015 */
[----:B------:R-:W0:Y:S04]  /*b200*/  SHFL.IDX PT, R6, R4, 0x5, 0x181f ;  /* 0x00b81f0004067f89 */ /* 0x000e2800000e0000 */
[----:B------:R-:W-:Y:S04]  /*b210*/  @!P4 LDGSTS.E.BYPASS.LTC128B.128 [R7+0x24400], desc[UR6][R2.64], !P3 ;  /* 0x244000000207cfae */ /* 0x000fe8000d901d46 */
[----:B------:R-:W-:Y:S04]  /*b220*/  @!P4 LDGSTS.E.BYPASS.LTC128B.128 [R7+0x28400], desc[UR6][R2.64+0x80], !P0 ;  /* 0x284000800207cfae */ /* 0x000fe8000c101d46 */
[----:B------:R-:W-:Y:S04]  /*b230*/  @!P4 LDGSTS.E.BYPASS.LTC128B.128 [R7+0x2c400], desc[UR6][R2.64+0x100], !P1 ;  /* 0x2c4001000207cfae */ /* 0x000fe8000c901d46 */
[----:B------:R3:W-:Y:S01]  /*b240*/  @!P4 LDGSTS.E.BYPASS.LTC128B.128 [R7+0x30400], desc[UR6][R2.64+0x180], !P2 ;  /* 0x304001800207cfae */ /* 0x0007e2000d101d46 */
[----:B------:R-:W-:-:S13]  /*b250*/  ISETP.GE.AND P4, PT, R15, R0, PT ;  /* 0x000000000f00720c */ /* 0x000fda0003f86270 */
[----:B-1----:R-:W-:-:S05]  /*b260*/  @!P4 LEA R14, P6, R12, R14, 0x1 ;  /* 0x0000000e0c0ec211 */ /* 0x002fca00078c08ff */
[----:B0-----:R-:W-:Y:S02]  /*b270*/  @!P4 IMAD.X R9, RZ, RZ, R6, P6 ;  /* 0x000000ffff09c224 */ /* 0x001fe400030e0606 */
[----:B---3--:R-:W-:Y:S02]  /*b280*/  @!P4 IMAD.MOV.U32 R2, RZ, RZ, R14 ;  /* 0x000000ffff02c224 */ /* 0x008fe400078e000e */
[----:B------:R-:W0:Y:S01]  /*b290*/  SHFL.IDX PT, R14, R5, 0x6, 0x181f ;  /* 0x00d81f00050e7f89 */ /* 0x000e2200000e0000 */
[----:B------:R-:W-:Y:S01]  /*b2a0*/  @!P4 LEA R21, R10, UR38, 0x1 ;  /* 0x000000260a15cc11 */ /* 0x000fe2000f8e08ff */
[----:B------:R-:W-:Y:S02]  /*b2b0*/  @!P4 IMAD.MOV.U32 R3, RZ, RZ, R9 ;  /* 0x000000ffff03c224 */ /* 0x000fe400078e0009 */
[----:B------:R-:W1:Y:S04]  /*b2c0*/  SHFL.IDX PT, R6, R4, 0x6, 0x181f ;  /* 0x00d81f0004067f89 */ /* 0x000e6800000e0000 */
[----:B------:R-:W-:Y:S04]  /*b2d0*/  @!P4 LDGSTS.E.BYPASS.LTC128B.128 [R21+0x24c00], desc[UR6][R2.64], !P3 ;  /* 0x24c000000215cfae */ /* 0x000fe8000d901d46 */
[----:B------:R-:W-:Y:S04]  /*b2e0*/  @!P4 LDGSTS.E.BYPASS.LTC128B.128 [R21+0x28c00], desc[UR6][R2.64+0x80], !P0 ;  /* 0x28c000800215cfae */ /* 0x000fe8000c101d46 */
[----:B------:R-:W-:Y:S04]  /*b2f0*/  @!P4 LDGSTS.E.BYPASS.LTC128B.128 [R21+0x2cc00], desc[UR6][R2.64+0x100], !P1 ;  /* 0x2cc001000215cfae */ /* 0x000fe8000c901d46 */
[----:B------:R3:W-:Y:S01]  /*b300*/  @!P4 LDGSTS.E.BYPASS.LTC128B.128 [R21+0x30c00], desc[UR6][R2.64+0x180], !P2 ;  /* 0x30c001800215cfae */ /* 0x0007e2000d101d46 */
[----:B--2---:R-:W-:-:S13]  /*b310*/  ISETP.GE.AND P4, PT, R13, R0, PT ;  /* 0x000000000d00720c */ /* 0x004fda0003f86270 */
[----:B0-----:R-:W-:-:S05]  /*b320*/  @!P4 LEA R14, P6, R12, R14, 0x1 ;  /* 0x0000000e0c0ec211 */ /* 0x001fca00078c08ff */
[----:B-1----:R-:W-:Y:S01]  /*b330*/  @!P4 IMAD.X R7, RZ, RZ, R6, P6 ;  /* 0x000000ffff07c224 */ /* 0x002fe200030e0606 */
[----:B------:R-:W-:Y:S01]  /*b340*/  @!P4 LEA R9, R10, UR38, 0x1 ;  /* 0x000000260a09cc11 */ /* 0x000fe2000f8e08ff */
[----:B---3--:R-:W-:Y:S02]  /*b350*/  @!P4 IMAD.MOV.U32 R2, RZ, RZ, R14 ;  /* 0x000000ffff02c224 */ /* 0x008fe400078e000e */
[----:B------:R-:W-:Y:S01]  /*b360*/  @!P4 IMAD.MOV.U32 R3, RZ, RZ, R7 ;  /* 0x000000ffff03c224 */ /* 0x000fe200078e0007 */
[----:B------:R0:W1:Y:S04]  /*b370*/  SHFL.IDX PT, R6, R4, 0x7, 0x181f ;  /* 0x00f81f0004067f89 */ /* 0x00006800000e0000 */
[----:B------:R0:W-:Y:S04]  /*b380*/  @!P4 LDGSTS.E.BYPASS.LTC128B.128 [R9+0x25400], desc[UR6][R2.64], !P3 ;  /* 0x254000000209cfae */ /* 0x0001e8000d901d46 */
[----:B------:R0:W-:Y:S04]  /*b390*/  @!P4 LDGSTS.E.BYPASS.LTC128B.128 [R9+0x29400], desc[UR6][R2.64+0x80], !P0 ;  /* 0x294000800209cfae */ /* 0x0001e8000c101d46 */
[----:B------:R0:W-:Y:S04]  /*b3a0*/  @!P4 LDGSTS.E.BYPASS.LTC128B.128 [R9+0x2d400], desc[UR6][R2.64+0x100], !P1 ;  /* 0x2d4001000209cfae */ /* 0x0001e8000c901d46 */
[----:B------:R0:W-:Y:S04]  /*b3b0*/  @!P4 LDGSTS.E.BYPASS.LTC128B.128 [R9+0x31400], desc[UR6][R2.64+0x180], !P2 ;  /* 0x314001800209cfae */ /* 0x0001e8000d101d46 */
[----:B------:R0:W2:Y:S02]  /*b3c0*/  SHFL.IDX PT, R14, R5, 0x7, 0x181f ;  /* 0x00f81f00050e7f89 */ /* 0x0000a400000e0000 */
.L_x_330:
[----:B------:R-:W3:Y:S01]  /*b3d0*/  LDL.LU R10, [R1+0x24] ;  /* 0x00002400010a7983 */ /* 0x000ee20000300800 */
[----:B------:R-:W-:Y:S01]  /*b3e0*/  BSSY B0, `(.L_x_217) ;  /* 0x0000018000007945 */ /* 0x000fe20003800000 */
[----:B---3--:R-:W-:-:S13]  /*b3f0*/  ISETP.GE.AND P4, PT, R10, R0, PT ;  /* 0x000000000a00720c */ /* 0x008fda0003f86270 */
[----:B------:R-:W-:Y:S05]  /*b400*/  @P4 BRA `(.L_x_218) ;  /* 0x0000000000544947 */ /* 0x000fea0003800000 */
[----:B------:R-:W3:Y:S01]  /*b410*/  S2R R10, SR_TID.X ;  /* 0x00000000000a7919 */ /* 0x000ee20000002100 */
[----:B------:R-:W-:Y:S01]  /*b420*/  ULDC.64 UR4, c[0x0][0x208] ;  /* 0x0000820000047ab9 */ /* 0x000fe20000000a00 */
[----:B0-----:R-:W0:Y:S01]  /*b430*/  S2R R3, SR_TID.X ;  /* 0x0000000000037919 */ /* 0x001e220000002100 */
[----:B---3--:R-:W-:Y:S01]  /*b440*/  LOP3.LUT R10, R10, 0x7f, RZ, 0xc0, !PT ;  /* 0x0000007f0a0a7812 */ /* 0x008fe200078ec0ff */
[----:B0-----:R-:W-:-:S04]  /*b450*/  IMAD.SHL.U32 R2, R3, 0x8, RZ ;  /* 0x0000000803027824 */ /* 0x001fc800078e00ff */
[----:B------:R-:W-:Y:S02]  /*b460*/  IMAD.SHL.U32 R4, R10, 0x8, RZ ;  /* 0x000000080a047824 */ /* 0x000fe400078e00ff */
[----:B------:R-:W-:Y:S01]  /*b470*/  IMAD.SHL.U32 R10, R3, 0x8, RZ ;  /* 0x00000008030a7824 */ /* 0x000fe200078e00ff */
[----:B------:R-:W-:-:S04]  /*b480*/  LOP3.LUT R2, R2, 0x38, RZ, 0xc0, !PT ;  /* 0x0000003802027812 */ /* 0x000fc800078ec0ff */
[----:B------:R-:W-:Y:S02]  /*b490*/  LOP3.LUT R10, R10, 0x1f8, RZ, 0xc0, !PT ;  /* 0x000001f80a0a7812 */ /* 0x000fe400078ec0ff */
[----:B--2---:R-:W-:Y:S02]  /*b4a0*/  LEA R2, P4, R2, R14, 0x1 ;  /* 0x0000000e02027211 */ /* 0x004fe400078808ff */
[----:B------:R-:W-:-:S03]  /*b4b0*/  LOP3.LUT R10, R10, 0x38, R3, 0x78, !PT ;  /* 0x000000380a0a7812 */ /* 0x000fc600078e7803 */
[----:B-1----:R-:W-:Y:S01]  /*b4c0*/  IMAD.X R3, RZ, RZ, R6, P4 ;  /* 0x000000ffff037224 */ /* 0x002fe200020e0606 */
[----:B------:R-:W-:-:S04]  /*b4d0*/  LOP3.LUT R10, R10, 0x200, R4, 0xf8, !PT ;  /* 0x000002000a0a7812 */ /* 0x000fc800078ef804 */
[----:B------:R-:W-:-:S05]  /*b4e0*/  LEA R5, R10, UR38, 0x1 ;  /* 0x000000260a057c11 */ /* 0x000fca000f8e08ff */
[----:B------:R-:W-:Y:S01]  /*b4f0*/  @!PT LDS RZ, [RZ] ;  /* 0x00000000fffff984 */ /* 0x000fe20000000800 */
[----:B------:R-:W-:Y:S01]  /*b500*/  @!PT LDS RZ, [RZ] ;  /* 0x00000000fffff984 */ /* 0x000fe20000000800 */
[----:B------:R-:W-:Y:S01]  /*b510*/  @!PT LDS RZ, [RZ] ;  /* 0x00000000fffff984 */ /* 0x000fe20000000800 */
[----:B------:R3:W-:Y:S04]  /*b520*/  LDGSTS.E.BYPASS.LTC128B.128 [R5+0x25c00], desc[UR4][R2.64], !P3 ;  /* 0x25c0000002057fae */ /* 0x0007e8000d901d44 */
[----:B------:R3:W-:Y:S04]  /*b530*/  LDGSTS.E.BYPASS.LTC128B.128 [R5+0x29c00], desc[UR4][R2.64+0x80], !P0 ;  /* 0x29c0008002057fae */ /* 0x0007e8000c101d44 */
[----:B------:R3:W-:Y:S04]  /*b540*/  LDGSTS.E.BYPASS.LTC128B.128 [R5+0x2dc00], desc[UR4][R2.64+0x100], !P1 ;  /* 0x2dc0010002057fae */ /* 0x0007e8000c901d44 */
[----:B------:R3:W-:Y:S02]  /*b550*/  LDGSTS.E.BYPASS.LTC128B.128 [R5+0x31c00], desc[UR4][R2.64+0x180], !P2 ;  /* 0x31c0018002057fae */ /* 0x0007e4000d101d44 */
.L_x_218:
[----:B------:R-:W-:Y:S05]  /*b560*/  BSYNC B0 ;  /* 0x0000000000007941 */ /* 0x000fea0003800000 */
.L_x_217:
[----:B------:R-:W-:Y:S01]  /*b570*/  NOP ;  /* 0x0000000000007918 */ /* 0x000fe20000000000 */
[----:B------:R-:W-:Y:S01]  /*b580*/  SYNCS.ARRIVE.TRANS64.RED.A0T1 RZ, [UR38+0x32410], RZ ;  /* 0x032410ffffff79a7 */ /* 0x000fe20008200426 */
[----:B0--3--:R-:W-:Y:S01]  /*b590*/  IMAD.MOV.U32 R2, RZ, RZ, 0x1 ;  /* 0x00000001ff027424 */ /* 0x009fe200078e00ff */
[----:B------:R-:W-:Y:S04]  /*b5a0*/  ARRIVES.LDGSTSBAR.64.TRANSCNT [UR38+0x32410] ;  /* 0x03241000ff0079b0 */ /* 0x000fe80008000aa6 */
[----:B------:R-:W-:Y:S01]  /*b5b0*/  SHF.L.U32 R2, R2, 0x1f, RZ ;  /* 0x0000001f02027819 */ /* 0x000fe200000006ff */
[----:B------:R-:W-:Y:S01]  /*b5c0*/  NOP ;  /* 0x0000000000007918 */ /* 0x000fe20000000000 */
[----:B------:R-:W-:Y:S02]  /*b5d0*/  SYNCS.ARRIVE.TRANS64.A1T0 RZ, [UR38+0x32410], RZ ;  /* 0x032410ffffff79a7 */ /* 0x000fe40008100026 */
[----:B------:R-:W0:Y:S02]  /*b5e0*/  SYNCS.PHASECHK.TRANS64.TRYWAIT P0, [UR38+0x32420], R2 ;  /* 0x03242002ff0075a7 */ /* 0x000e240008000166 */
[----:B0-----:R-:W-:Y:S05]  /*b5f0*/  @!P0 BRA `(.L_x_219) ;  /* 0x0000004000208947 */ /* 0x001fea0003800000 */
.L_x_331:
[----:B------:R-:W-:Y:S01]  /*b600*/  LOP3.LUT P0, RZ, R17, 0x2, RZ, 0xc0, !PT ;  /* 0x0000000211ff7812 */ /* 0x000fe2000780c0ff */
[----:B------:R-:W-:Y:S01]  /*b610*/  BSSY B0, `(.L_x_220) ;  /* 0x000004b000007945 */ /* 0x000fe20003800000 */
[----:B------:R-:W-:-:S11]  /*b620*/  IMAD.MOV.U32 R0, RZ, RZ, 0x1 ;  /* 0x00000001ff007424 */ /* 0x000fd600078e00ff */
[----:B------:R-:W-:Y:S05]  /*b630*/  @!P0 BRA `(.L_x_221) ;  /* 0x0000000400208947 */ /* 0x000fea0003800000 */
[----:B------:R-:W3:Y:S01]  /*b640*/  SYNCS.PHASECHK.TRANS64.TRYWAIT P0, [UR38+0x32460], R2 ;  /* 0x03246002ff0075a7 */ /* 0x000ee20008000166 */
[----:B0-----:R-:W0:Y:S02]  /*b650*/  S2R R3, SR_TID.X ;  /* 0x0000000000037919 */ /* 0x001e240000002100 */
[----:B0-----:R-:W-:-:S04]  /*b660*/  LOP3.LUT R3, R3, 0x7f, RZ, 0xc0, !PT ;  /* 0x0000007f03037812 */ /* 0x001fc800078ec0ff */
[----:B------:R-:W-:Y:S01]  /*b670*/  ISETP.NE.AND P1, PT, R3, RZ, PT ;  /* 0x000000ff0300720c */ /* 0x000fe20003f25270 */
[----:B---3--:R-:W-:-:S12]  /*b680*/  @!P0 BRA `(.L_x_222) ;  /* 0x0000004000148947 */ /* 0x008fd80003800000 */
.L_x_332:
[----:B------:R-:W-:Y:S04]  /*b690*/  BSSY B1, `(.L_x_223) ;  /* 0x0000008000017945 */ /* 0x000fe80003800000 */
[----:B------:R-:W-:Y:S05]  /*b6a0*/  @P1 BRA `(.L_x_224) ;  /* 0x0000000000181947 */ /* 0x000fea0003800000 */
[----:B0-----:R-:W0:Y:S01]  /*b6b0*/  S2R R3, SR_TID.X ;  /* 0x0000000000037919 */ /* 0x001e220000002100 */
[----:B------:R-:W-:-:S04]  /*b6c0*/  IMAD.MOV.U32 R2, RZ, RZ, 0xc000 ;  /* 0x0000c000ff027424 */ /* 0x000fc800078e00ff */
[----:B------:R3:W-:Y:S01]  /*b6d0*/  SYNCS.ARRIVE.TRANS64 RZ, [UR38+0x32450], R2 ;  /* 0x03245002ffff79a7 */ /* 0x0007e20008000026 */
[----:B0-----:R-:W-:-:S13]  /*b6e0*/  LOP3.LUT P0, RZ, R3, 0x1f, RZ, 0xc0, !PT ;  /* 0x0000001f03ff7812 */ /* 0x001fda000780c0ff */
[----:B---3--:R-:W-:Y:S05]  /*b6f0*/  @!P0 BRA `(.L_x_224) ;  /* 0x0000000000048947 */ /* 0x008fea0003800000 */
[----:B------:R-:W-:Y:S01]  /*b700*/  BPT.TRAP 0x1 ;  /* 0x000000040000795c */ /* 0x000fe20000300000 */
.L_x_224:
[----:B------:R-:W-:Y:S05]  /*b710*/  BSYNC B1 ;  /* 0x0000000000017941 */ /* 0x000fea0003800000 */
.L_x_223:
[----:B0-----:R-:W3:Y:S01]  /*b720*/  LDL.LU R2, [R1+0x8] ;  /* 0x0000080001027983 */ /* 0x001ee20000300800 */
        /* <DEDUP_REMOVED lines=9> */
[----:B---3--:R-:W-:-:S08]  /*b7c0*/  IMAD R2, R2, 0x60, RZ ;  /* 0x0000006002027824 */ /* 0x008fd000078e02ff */
.L_x_225:
        /* <DEDUP_REMOVED lines=8> */
[----:B------:R-:W-:Y:S01]  /*b850*/  PLOP3.LUT P0, PT, PT, PT, PT, 0x80, 0x0 ;  /* 0x000000000000781c */ /* 0x000fe20003f0f070 */
[----:B------:R-:W-:Y:S01]  /*b860*/  UIADD3 UR8, UR38, 0x3400, URZ ;  /* 0x0000340026087890 */ /* 0x000fe2000fffe03f */
[----:B------:R-:W-:Y:S01]  /*b870*/  UMOV UR6, 0x0 ;  /* 0x0000000000067882 */ /* 0x000fe20000000000 */
[----:B------:R-:W-:Y:S01]  /*b880*/  UMOV UR7, 0x14f00000 ;  /* 0x14f0000000077882 */ /* 0x000fe20000000000 */
[----:B------:R-:W-:-:S09]  /*b890*/  UMOV UR10, 0x40 ;  /* 0x00000040000a7882 */ /* 0x000fd20000000000 */
.L_x_226:
        /* <DEDUP_REMOVED lines=13> */
.L_x_227:
        /* <DEDUP_REMOVED lines=13> */
.L_x_228:
[----:B------:R-:W-:-:S13]  /*ba40*/  @P0 ELECT P1, URZ, PT ;  /* 0x00000000003f082f */ /* 0x000fda0003820000 */
[----:B------:R-:W-:Y:S01]  /*ba50*/  @P1 R2UR UR13, R16 ;  /* 0x00000000100d12ca */ /* 0x000fe200000e0000 */
[----:B------:R-:W-:Y:S01]  /*ba60*/  UMOV UR12, UR36 ;  /* 0x00000024000c7c82 */ /* 0x000fe20008000000 */
[----:B------:R-:W-:Y:S02]  /*ba70*/  @P1 R2UR UR11, R2 ;  /* 0x00000000020b12ca */ /* 0x000fe400000e0000 */
[----:B------:R-:W-:Y:S02]  /*ba80*/  @P1 PLOP3.LUT P0, PT, P1, PT, PT, 0x8, 0x0 ;  /* 0x000000000000181c */ /* 0x000fe40000f0e170 */
[----:B------:R-:W-:-:S09]  /*ba90*/  PLOP3.LUT P1, PT, PT, PT, PT, 0x8, 0x0 ;  /* 0x000000000000781c */ /* 0x000fd20003f2e170 */
[----:B------:R3:W-:Y:S02]  /*baa0*/  UTMALDG.4D [UR8], [UR4], desc[UR6] ;  /* 0x00000608040075b4 */ /* 0x0007e40008019000 */
[----:B---3--:R-:W-:Y:S05]  /*bab0*/  @P0 BRA.U.ANY `(.L_x_228) ;  /* 0xfffffffd00e00947 */ /* 0x008fea000393ffff */
.L_x_221:
[----:B------:R-:W-:Y:S05]  /*bac0*/  BSYNC B0 ;  /* 0x0000000000007941 */ /* 0x000fea0003800000 */
.L_x_220:
[----:B------:R-:W-:Y:S01]  /*bad0*/  UIADD3 UR6, UR40, -0x2, URZ ;  /* 0xfffffffe28067890 */ /* 0x000fe2000fffe03f */
[----:B------:R-:W-:Y:S02]  /*bae0*/  IMAD.MOV.U32 R7, RZ, RZ, RZ ;  /* 0x000000ffff077224 */ /* 0x000fe400078e00ff */
[----:B-1----:R-:W-:Y:S01]  /*baf0*/  IMAD.MOV.U32 R6, RZ, RZ, 0x1 ;  /* 0x00000001ff067424 */ /* 0x002fe200078e00ff */
[----:B------:R-:W-:-:S06]  /*bb00*/  UISETP.GE.AND UP0, UPT, UR6, UR39, UPT ;  /* 0x000000270600728c */ /* 0x000fcc000bf06270 */
[----:B------:R-:W-:-:S13]  /*bb10*/  PLOP3.LUT P0, PT, PT, PT, UP0, 0x80, 0x0 ;  /* 0x000000000000781c */ /* 0x000fda0003f0f008 */
[----:B------:R-:W-:Y:S05]  /*bb20*/  @!P0 BRA `(.L_x_202) ;  /* 0x0000001800b08947 */ /* 0x000fea0003800000 */
[----:B------:R-:W-:Y:S01]  /*bb30*/  UIADD3 UR4, UR44, 0x1, URZ ;  /* 0x000000012c047890 */ /* 0x000fe2000fffe03f */
[----:B------:R-:W-:Y:S01]  /*bb40*/  LOP3.LUT R0, RZ, UR39, RZ, 0x33, !PT ;  /* 0x00000027ff007c12 */ /* 0x000fe2000f8e33ff */
[----:B------:R-:W1:Y:S01]  /*bb50*/  S2R R4, SR_TID.X ;  /* 0x0000000000047919 */ /* 0x000e620000002100 */
[----:B------:R-:W-:Y:S01]  /*bb60*/  IMAD.U32 R8, RZ, RZ, UR6 ;  /* 0x00000006ff087e24 */ /* 0x000fe2000f8e00ff */
[----:B------:R-:W-:Y:S01]  /*bb70*/  UIMAD UR4, UR4, UR42, URZ ;  /* 0x0000002a040472a4 */ /* 0x000fe2000f8e023f */
[----:B------:R-:W-:-:S03]  /*bb80*/  IMAD.MOV.U32 R6, RZ, RZ, 0x1 ;  /* 0x00000001ff067424 */ /* 0x000fc600078e00ff */
[----:B------:R-:W-:-:S04]  /*bb90*/  UISETP.LT.AND UP0, UPT, UR41, UR4, UPT ;  /* 0x000000042900728c */ /* 0x000fc8000bf01270 */
[----:B------:R-:W-:-:S06]  /*bba0*/  USEL UR4, UR41, UR4, UP0 ;  /* 0x0000000429047287 */ /* 0x000fcc0008000000 */
[----:B0-----:R-:W-:-:S05]  /*bbb0*/  IMAD R3, RZ, RZ, -UR4 ;  /* 0x80000004ff037e24 */ /* 0x001fca000f8e02ff */
[----:B------:R-:W-:-:S04]  /*bbc0*/  VIADDMNMX R0, R3, 0x1, R0, !PT ;  /* 0x0000000103007846 */ /* 0x000fc80007800100 */
[----:B------:R-:W-:Y:S02]  /*bbd0*/  R2UR UR5, R0 ;  /* 0x00000000000572ca */ /* 0x000fe400000e0000 */
[----:B------:R-:W-:Y:S02]  /*bbe0*/  LOP3.LUT R0, RZ, UR4, RZ, 0x33, !PT ;  /* 0x00000004ff007c12 */ /* 0x000fe4000f8e33ff */
[----:B-1----:R-:W-:-:S09]  /*bbf0*/  LOP3.LUT R10, R4, 0x1f, RZ, 0xc0, !PT ;  /* 0x0000001f040a7812 */ /* 0x002fd200078ec0ff */
        /* <DEDUP_REMOVED lines=12> */
.L_x_262:
[----:B------:R-:W-:Y:S01]  /*bcc0*/  LOP3.LUT P0, RZ, R17, 0x2, RZ, 0xc0, !PT ;  /* 0x0000000211ff7812 */ /* 0x000fe2000780c0ff */
[----:B------:R-:W-:Y:S01]  /*bcd0*/  VIADD R9, R9, 0xfffffffe ;  /* 0xfffffffe09097836 */ /* 0x000fe20000000000 */
[----:B------:R-:W-:Y:S04]  /*bce0*/  BSSY B1, `(.L_x_230) ;  /* 0x0000082000017945 */ /* 0x000fe80003800000 */
[----:B------:R-:W-:-:S07]  /*bcf0*/  ISETP.NE.AND P1, PT, R9, RZ, PT ;  /* 0x000000ff0900720c */ /* 0x000fce0003f25270 */
[----:B------:R-:W-:Y:S06]  /*bd00*/  @!P0 BRA `(.L_x_231) ;  /* 0x0000000400fc8947 */ /* 0x000fec0003800000 */
[----:B------:R-:W-:Y:S01]  /*bd10*/  LOP3.LUT P0, RZ, R17, 0x1, RZ, 0xc0, !PT ;  /* 0x0000000111ff7812 */ /* 0x000fe2000780c0ff */
[----:B------:R-:W-:-:S12]  /*bd20*/  IMAD.MOV.U32 R13, RZ, RZ, R8 ;  /* 0x000000ffff0d7224 */ /* 0x000fd800078e0008 */
[----:B------:R-:W-:Y:S05]  /*bd30*/  @!P0 BRA `(.L_x_232) ;  /* 0x0000000000508947 */ /* 0x000fea0003800000 */
[----:B------:R-:W0:Y:S01]  /*bd40*/  LDC R13, c[0x0][0x43c] ;  /* 0x00010f00ff0d7b82 */ /* 0x000e220000000800 */
[----:B------:R-:W-:Y:S01]  /*bd50*/  IMAD.MOV.U32 R12, RZ, RZ, R8 ;  /* 0x000000ffff0c7224 */ /* 0x000fe200078e0008 */
[----:B------:R-:W-:Y:S01]  /*bd60*/  ULDC.64 UR4, c[0x0][0x428] ;  /* 0x00010a0000047ab9 */ /* 0x000fe20000000a00 */
[----:B------:R-:W-:Y:S01]  /*bd70*/  ULDC.64 UR6, c[0x0][0x208] ;  /* 0x0000820000067ab9 */ /* 0x000fe20000000a00 */
        /* <DEDUP_REMOVED lines=16> */
.L_x_232:
[----:B------:R-:W1:Y:S01]  /*be80*/  S2R R2, SR_TID.X ;  /* 0x0000000000027919 */ /* 0x000e620000002100 */
[----:B------:R-:W-:Y:S01]  /*be90*/  BSSY B2, `(.L_x_233) ;  /* 0x0000006000027945 */ /* 0x000fe20003800000 */
[----:B-1----:R-:W-:Y:S02]  /*bea0*/  LOP3.LUT R3, R2, 0x7f, RZ, 0xc0, !PT ;  /* 0x0000007f02037812 */ /* 0x002fe400078ec0ff */
[----:B------:R-:W-:Y:S02]  /*beb0*/  SHF.L.U32 R2, R0, 0x1f, RZ ;  /* 0x0000001f00027819 */ /* 0x000fe400000006ff */
[----:B------:R-:W-:Y:S02]  /*bec0*/  ISETP.NE.AND P2, PT, R3, RZ, PT ;  /* 0x000000ff0300720c */ /* 0x000fe40003f45270 */
[----:B------:R-:W1:Y:S02]  /*bed0*/  SYNCS.PHASECHK.TRANS64.TRYWAIT P0, [UR38+0x32448], R2 ;  /* 0x03244802ff0075a7 */ /* 0x000e640008000166 */
[----:B-1----:R-:W-:Y:S09]  /*bee0*/  @!P0 BRA `(.L_x_234) ;  /* 0x0000003800148947 */ /* 0x002ff20003800000 */
.L_x_333:
[----:B------:R-:W-:Y:S05]  /*bef0*/  BSYNC B2 ;  /* 0x0000000000027941 */ /* 0x000fea0003800000 */
.L_x_233:
[----:B------:R-:W-:Y:S04]  /*bf00*/  BSSY B2, `(.L_x_235) ;  /* 0x0000007000027945 */ /* 0x000fe80003800000 */
[----:B------:R-:W-:Y:S05]  /*bf10*/  @P2 BRA `(.L_x_236) ;  /* 0x0000000000142947 */ /* 0x000fea0003800000 */
[----:B------:R-:W-:Y:S01]  /*bf20*/  ISETP.NE.AND P0, PT, R10, RZ, PT ;  /* 0x000000ff0a00720c */ /* 0x000fe20003f05270 */
[----:B-1----:R-:W-:-:S04]  /*bf30*/  IMAD.MOV.U32 R3, RZ, RZ, 0x3000 ;  /* 0x00003000ff037424 */ /* 0x002fc800078e00ff */
[----:B------:R3:W-:Y:S08]  /*bf40*/  SYNCS.ARRIVE.TRANS64 RZ, [UR38+0x32438], R3 ;  /* 0x03243803ffff79a7 */ /* 0x0007f00008000026 */
[----:B---3--:R-:W-:Y:S05]  /*bf50*/  @!P0 BRA `(.L_x_236) ;  /* 0x0000000000048947 */ /* 0x008fea0003800000 */
[----:B------:R-:W-:Y:S01]  /*bf60*/  BPT.TRAP 0x1 ;  /* 0x000000040000795c */ /* 0x000fe20000300000 */
.L_x_236:
[----:B------:R-:W-:Y:S05]  /*bf70*/  BSYNC B2 ;  /* 0x0000000000027941 */ /* 0x000fea0003800000 */
.L_x_235:
        /* <DEDUP_REMOVED lines=11> */
.L_x_237:
        /* <DEDUP_REMOVED lines=10> */
.L_x_334:
[----:B------:R-:W-:Y:S05]  /*c0d0*/  BSYNC B2 ;  /* 0x0000000000027941 */ /* 0x000fea0003800000 */
.L_x_238:
        /* <DEDUP_REMOVED lines=9> */
.L_x_241:
[----:B------:R-:W-:Y:S05]  /*c170*/  BSYNC B2 ;  /* 0x0000000000027941 */ /* 0x000fea0003800000 */
.L_x_240:
        /* <DEDUP_REMOVED lines=9> */
.L_x_242:
        /* <DEDUP_REMOVED lines=13> */
.L_x_243:
        /* <DEDUP_REMOVED lines=13> */
.L_x_244:
        /* <DEDUP_REMOVED lines=13> */
.L_x_245:
        /* <DEDUP_REMOVED lines=8> */
.L_x_231:
[----:B------:R-:W-:Y:S05]  /*c500*/  BSYNC B1 ;  /* 0x0000000000017941 */ /* 0x000fea0003800000 */
.L_x_230:
[----:B------:R-:W-:Y:S01]  /*c510*/  LOP3.LUT P3, RZ, R17, 0x2, RZ, 0xc0, !PT ;  /* 0x0000000211ff7812 */ /* 0x000fe2000786c0ff */
[----:B------:R-:W-:Y:S01]  /*c520*/  BSSY B1, `(.L_x_246) ;  /* 0x0000083000017945 */ /* 0x000fe20003800000 */
[----:B------:R-:W-:-:S11]  /*c530*/  LOP3.LUT R0, R0, 0x1, RZ, 0x3c, !PT ;  /* 0x0000000100007812 */ /* 0x000fd600078e3cff */
[----:B------:R-:W-:Y:S05]  /*c540*/  @!P3 BRA `(.L_x_247) ;  /* 0x000000080000b947 */ /* 0x000fea0003800000 */
[----:B------:R-:W-:Y:S01]  /*c550*/  LOP3.LUT P3, RZ, R17, 0x1, RZ, 0xc0, !PT ;  /* 0x0000000111ff7812 */ /* 0x000fe2000786c0ff */
[----:B------:R-:W-:-:S12]  /*c560*/  VIADD R12, R8, 0xffffffff ;  /* 0xffffffff080c7836 */ /* 0x000fd80000000000 */
[----:B------:R-:W-:Y:S05]  /*c570*/  @!P3 BRA `(.L_x_248) ;  /* 0x000000000050b947 */ /* 0x000fea0003800000 */
[----:B--2---:R-:W0:Y:S01]  /*c580*/  LDC R14, c[0x0][0x43c] ;  /* 0x00010f00ff0e7b82 */ /* 0x004e220000000800 */
        /* <DEDUP_REMOVED lines=19> */
.L_x_248:
[----:B------:R-:W1:Y:S01]  /*c6c0*/  S2R R2, SR_TID.X ;  /* 0x0000000000027919 */ /* 0x000e620000002100 */
[----:B------:R-:W-:Y:S01]  /*c6d0*/  BSSY B2, `(.L_x_249) ;  /* 0x0000006000027945 */ /* 0x000fe20003800000 */
[----:B-1----:R-:W-:Y:S02]  /*c6e0*/  LOP3.LUT R3, R2, 0x7f, RZ, 0xc0, !PT ;  /* 0x0000007f02037812 */ /* 0x002fe400078ec0ff */
[----:B------:R-:W-:Y:S02]  /*c6f0*/  SHF.L.U32 R2, R0, 0x1f, RZ ;  /* 0x0000001f00027819 */ /* 0x000fe400000006ff */
[----:B------:R-:W-:Y:S02]  /*c700*/  ISETP.NE.AND P2, PT, R3, RZ, PT ;  /* 0x000000ff0300720c */ /* 0x000fe40003f45270 */
[----:B------:R-:W1:Y:S02]  /*c710*/  SYNCS.PHASECHK.TRANS64.TRYWAIT P0, [UR38+0x32440], R2 ;  /* 0x03244002ff0075a7 */ /* 0x000e640008000166 */
[----:B-1----:R-:W-:Y:S09]  /*c720*/  @!P0 BRA `(.L_x_250) ;  /* 0x0000003000348947 */ /* 0x002ff20003800000 */
.L_x_335:
[----:B------:R-:W-:Y:S05]  /*c730*/  BSYNC B2 ;  /* 0x0000000000027941 */ /* 0x000fea0003800000 */
.L_x_249:
[----:B------:R-:W-:Y:S04]  /*c740*/  BSSY B2, `(.L_x_251) ;  /* 0x0000007000027945 */ /* 0x000fe80003800000 */
[----:B------:R-:W-:Y:S05]  /*c750*/  @P2 BRA `(.L_x_252) ;  /* 0x0000000000142947 */ /* 0x000fea0003800000 */
[----:B------:R-:W-:Y:S01]  /*c760*/  ISETP.NE.AND P0, PT, R10, RZ, PT ;  /* 0x000000ff0a00720c */ /* 0x000fe20003f05270 */
[----:B-1----:R-:W-:-:S04]  /*c770*/  IMAD.MOV.U32 R3, RZ, RZ, 0x3000 ;  /* 0x00003000ff037424 */ /* 0x002fc800078e00ff */
[----:B------:R3:W-:Y:S08]  /*c780*/  SYNCS.ARRIVE.TRANS64 RZ, [UR38+0x32430], R3 ;  /* 0x03243003ffff79a7 */ /* 0x0007f00008000026 */
[----:B---3--:R-:W-:Y:S05]  /*c790*/  @!P0 BRA `(.L_x_252) ;  /* 0x0000000000048947 */ /* 0x008fea0003800000 */
[----:B------:R-:W-:Y:S01]  /*c7a0*/  BPT.TRAP 0x1 ;  /* 0x000000040000795c */ /* 0x000fe20000300000 */
.L_x_252:
[----:B------:R-:W-:Y:S05]  /*c7b0*/  BSYNC B2 ;  /* 0x0000000000027941 */ /* 0x000fea0003800000 */
.L_x_251:
        /* <DEDUP_REMOVED lines=11> */
.L_x_253:
        /* <DEDUP_REMOVED lines=11> */
.L_x_336:
[----:B------:R-:W-:Y:S05]  /*c920*/  BSYNC B2 ;  /* 0x0000000000027941 */ /* 0x000fea0003800000 */
.L_x_254:
        /* <DEDUP_REMOVED lines=9> */
.L_x_257:
[----:B------:R-:W-:Y:S05]  /*c9c0*/  BSYNC B2 ;  /* 0x0000000000027941 */ /* 0x000fea0003800000 */
.L_x_256:
        /* <DEDUP_REMOVED lines=9> */
.L_x_258:
        /* <DEDUP_REMOVED lines=13> */
.L_x_259:
        /* <DEDUP_REMOVED lines=13> */
.L_x_260:
        /* <DEDUP_REMOVED lines=13> */
.L_x_261:
        /* <DEDUP_REMOVED lines=8> */
.L_x_247:
[----:B------:R-:W-:Y:S05]  /*cd50*/  BSYNC B1 ;  /* 0x0000000000017941 */ /* 0x000fea0003800000 */
.L_x_246:
[----:B------:R-:W-:Y:S01]  /*cd60*/  VIADD R8, R8, 0xfffffffe ;  /* 0xfffffffe08087836 */ /* 0x000fe20000000000 */
[----:B------:R-:W-:Y:S06]  /*cd70*/  @P1 BRA `(.L_x_262) ;  /* 0xffffffec00d01947 */ /* 0x000fec000383ffff */
[----:B------:R-:W-:Y:S05]  /*cd80*/  BSYNC B0 ;  /* 0x0000000000007941 */ /* 0x000fea0003800000 */
.L_x_229:
[----:B------:R-:W-:-:S13]  /*cd90*/  ISETP.NE.AND P0, PT, R11, RZ, PT ;  /* 0x000000ff0b00720c */ /* 0x000fda0003f05270 */
[----:B------:R-:W-:Y:S05]  /*cda0*/  @!P0 BRA `(.L_x_202) ;  /* 0x0000000800108947 */ /* 0x000fea0003800000 */
[----:B------:R-:W-:Y:S01]  /*cdb0*/  LOP3.LUT P1, RZ, R17, 0x2, RZ, 0xc0, !PT ;  /* 0x0000000211ff7812 */ /* 0x000fe2000782c0ff */
[----:B------:R-:W-:-:S12]  /*cdc0*/  BSSY B0, `(.L_x_263) ;  /* 0x0000080000007945 */ /* 0x000fd80003800000 */
[----:B------:R-:W-:Y:S05]  /*cdd0*/  @!P1 BRA `(.L_x_264) ;  /* 0x0000000400f89947 */ /* 0x000fea0003800000 */
[----:B------:R-:W-:-:S13]  /*cde0*/  LOP3.LUT P1, RZ, R17, 0x1, RZ, 0xc0, !PT ;  /* 0x0000000111ff7812 */ /* 0x000fda000782c0ff */
[----:B------:R-:W-:Y:S05]  /*cdf0*/  @!P1 BRA `(.L_x_265) ;  /* 0x00000000004c9947 */ /* 0x000fea0003800000 */
[----:B------:R-:W0:Y:S01]  /*ce00*/  LDC R5, c[0x0][0x43c] ;  /* 0x00010f00ff057b82 */ /* 0x000e220000000800 */
[----:B------:R-:W-:Y:S01]  /*ce10*/  ULDC.64 UR4, c[0x0][0x428] ;  /* 0x00010a0000047ab9 */ /* 0x000fe20000000a00 */
[----:B------:R-:W-:Y:S01]  /*ce20*/  ULDC.64 UR6, c[0x0][0x208] ;  /* 0x0000820000067ab9 */ /* 0x000fe20000000a00 */
[----:B------:R-:W-:-:S04]  /*ce30*/  IMAD R19, R19, UR4, RZ ;  /* 0x0000000413137c24 */ /* 0x000fc8000f8e02ff */
[----:B------:R-:W-:Y:S01]  /*ce40*/  IMAD R7, R18, UR5, R19 ;  /* 0x0000000512077c24 */ /* 0x000fe2000f8e0213 */
[----:B0-----:R-:W-:-:S13]  /*ce50*/  ISETP.NE.AND P0, PT, R5, 0x1, PT ;  /* 0x000000010500780c */ /* 0x001fda0003f05270 */
[----:B------:R-:W0:Y:S02]  /*ce60*/  @P0 LDC.64 R2, c[0x0][0x440] ;  /* 0x00011000ff020b82 */ /* 0x000e240000000a00 */
[----:B0-----:R-:W-:-:S04]  /*ce70*/  @P0 IMAD.HI.U32 R4, R8, R2, RZ ;  /* 0x0000000208040227 */ /* 0x001fc800078e00ff */
[----:B------:R-:W-:Y:S01]  /*ce80*/  IMAD.MOV.U32 R2, RZ, RZ, R8 ;  /* 0x000000ffff027224 */ /* 0x000fe200078e0008 */
[----:B------:R-:W-:-:S04]  /*ce90*/  @P0 SHF.R.U32.HI R2, RZ, R3, R4 ;  /* 0x00000003ff020219 */ /* 0x000fc80000011604 */
[----:B------:R-:W-:-:S03]  /*cea0*/  SHF.R.S32.HI R3, RZ, 0x1f, R2 ;  /* 0x0000001fff037819 */ /* 0x000fc60000011402 */
        /* <DEDUP_REMOVED lines=8> */
.L_x_265:
[----:B------:R-:W1:Y:S01]  /*cf30*/  S2R R2, SR_TID.X ;  /* 0x0000000000027919 */ /* 0x000e620000002100 */
[----:B------:R-:W-:Y:S01]  /*cf40*/  BSSY B1, `(.L_x_266) ;  /* 0x0000006000017945 */ /* 0x000fe20003800000 */
[----:B-1----:R-:W-:Y:S02]  /*cf50*/  LOP3.LUT R3, R2, 0x7f, RZ, 0xc0, !PT ;  /* 0x0000007f02037812 */ /* 0x002fe400078ec0ff */
[----:B------:R-:W-:Y:S02]  /*cf60*/  SHF.L.U32 R2, R0, 0x1f, RZ ;  /* 0x0000001f00027819 */ /* 0x000fe400000006ff */
[----:B------:R-:W-:Y:S02]  /*cf70*/  ISETP.NE.AND P1, PT, R3, RZ, PT ;  /* 0x000000ff0300720c */ /* 0x000fe40003f25270 */
[----:B------:R-:W1:Y:S02]  /*cf80*/  SYNCS.PHASECHK.TRANS64.TRYWAIT P0, [UR38+0x32448], R2 ;  /* 0x03244802ff0075a7 */ /* 0x000e640008000166 */
[----:B-1----:R-:W-:Y:S09]  /*cf90*/  @!P0 BRA `(.L_x_267) ;  /* 0x0000002800488947 */ /* 0x002ff20003800000 */
.L_x_337:
[----:B------:R-:W-:Y:S05]  /*cfa0*/  BSYNC B1 ;  /* 0x0000000000017941 */ /* 0x000fea0003800000 */
.L_x_266:
[----:B------:R-:W-:Y:S04]  /*cfb0*/  BSSY B1, `(.L_x_268) ;  /* 0x0000007000017945 */ /* 0x000fe80003800000 */
[----:B------:R-:W-:Y:S05]  /*cfc0*/  @P1 BRA `(.L_x_269) ;  /* 0x0000000000141947 */ /* 0x000fea0003800000 */
[----:B------:R-:W-:Y:S01]  /*cfd0*/  ISETP.NE.AND P0, PT, R10, RZ, PT ;  /* 0x000000ff0a00720c */ /* 0x000fe20003f05270 */
[----:B-1----:R-:W-:-:S04]  /*cfe0*/  IMAD.MOV.U32 R3, RZ, RZ, 0x3000 ;  /* 0x00003000ff037424 */ /* 0x002fc800078e00ff */
[----:B------:R3:W-:Y:S08]  /*cff0*/  SYNCS.ARRIVE.TRANS64 RZ, [UR38+0x32438], R3 ;  /* 0x03243803ffff79a7 */ /* 0x0007f00008000026 */
[----:B---3--:R-:W-:Y:S05]  /*d000*/  @!P0 BRA `(.L_x_269) ;  /* 0x0000000000048947 */ /* 0x008fea0003800000 */
[----:B------:R-:W-:Y:S01]  /*d010*/  BPT.TRAP 0x1 ;  /* 0x000000040000795c */ /* 0x000fe20000300000 */
.L_x_269:
[----:B------:R-:W-:Y:S05]  /*d020*/  BSYNC B1 ;  /* 0x0000000000017941 */ /* 0x000fea0003800000 */
.L_x_268:
        /* <DEDUP_REMOVED lines=11> */
.L_x_270:
[----:B------:R-:W-:-:S13]  /*d0e0*/  @P0 ELECT P2, URZ, PT ;  /* 0x00000000003f082f */ /* 0x000fda0003840000 */
[----:B-----5:R-:W-:Y:S01]  /*d0f0*/  @P2 R2UR UR13, R16 ;  /* 0x00000000100d22ca */ /* 0x020fe200000e0000 */
[----:B------:R-:W-:Y:S01]  /*d100*/  UMOV UR12, UR36 ;  /* 0x00000024000c7c82 */ /* 0x000fe20008000000 */
[----:B------:R-:W-:Y:S02]  /*d110*/  @P2 R2UR UR11, R8 ;  /* 0x00000000080b22ca */ /* 0x000fe400000e0000 */
[----:B------:R-:W-:Y:S02]  /*d120*/  @P2 PLOP3.LUT P0, PT, P2, PT, PT, 0x8, 0x0 ;  /* 0x000000000000281c */ /* 0x000fe4000170e170 */
[----:B------:R-:W-:-:S09]  /*d130*/  PLOP3.LUT P2, PT, PT, PT, PT, 0x8, 0x0 ;  /* 0x000000000000781c */ /* 0x000fd20003f4e170 */
[----:B------:R3:W-:Y:S02]  /*d140*/  UTMALDG.4D [UR8], [UR4], desc[UR6] ;  /* 0x00000608040075b4 */ /* 0x0007e40008019000 */
[----:B---3--:R-:W-:Y:S05]  /*d150*/  @P0 BRA.U.ANY `(.L_x_270) ;  /* 0xfffffffd00e00947 */ /* 0x008fea000393ffff */
[----:B------:R-:W3:Y:S01]  /*d160*/  SYNCS.PHASECHK.TRANS64.TRYWAIT P0, [UR38+0x32468], R2 ;  /* 0x03246802ff0075a7 */ /* 0x000ee20008000166 */
[----:B------:R-:W-:Y:S04]  /*d170*/  BSSY B1, `(.L_x_271) ;  /* 0x0000002000017945 */ /* 0x000fe80003800000 */
[----:B---3--:R-:W-:Y:S05]  /*d180*/  @!P0 BRA `(.L_x_272) ;  /* 0x0000002400e48947 */ /* 0x008fea0003800000 */
.L_x_338:
[----:B------:R-:W-:Y:S05]  /*d190*/  BSYNC B1 ;  /* 0x0000000000017941 */ /* 0x000fea0003800000 */
.L_x_271:
        /* <DEDUP_REMOVED lines=9> */
.L_x_274:
[----:B------:R-:W-:Y:S05]  /*d230*/  BSYNC B1 ;  /* 0x0000000000017941 */ /* 0x000fea0003800000 */
.L_x_273:
        /* <DEDUP_REMOVED lines=9> */
.L_x_275:
        /* <DEDUP_REMOVED lines=13> */
.L_x_276:
        /* <DEDUP_REMOVED lines=13> */
.L_x_277:
        /* <DEDUP_REMOVED lines=13> */
.L_x_278:
        /* <DEDUP_REMOVED lines=8> */
.L_x_264:
[----:B------:R-:W-:Y:S05]  /*d5c0*/  BSYNC B0 ;  /* 0x0000000000007941 */ /* 0x000fea0003800000 */
.L_x_263:
[----:B------:R-:W-:Y:S02]  /*d5d0*/  LOP3.LUT R0, R0, 0x1, RZ, 0x3c, !PT ;  /* 0x0000000100007812 */ /* 0x000fe400078e3cff */
[----:B------:R-:W-:-:S07]  /*d5e0*/  CS2R R6, SRZ ;  /* 0x0000000000067805 */ /* 0x000fce000001ff00 */
.L_x_202:
[----:B0-----:R-:W0:Y:S01]  /*d5f0*/  S2R R3, SR_CgaCtaId ;  /* 0x0000000000037919 */ /* 0x001e220000008800 */
[----:B------:R-:W-:Y:S02]  /*d600*/  MOV R2, 0x400 ;  /* 0x0000040000027802 */ /* 0x000fe40000000f00 */
[----:B------:R-:W-:Y:S02]  /*d610*/  SHF.L.U32 R7, R7, 0x1f, RZ ;  /* 0x0000001f07077819 */ /* 0x000fe400000006ff */
[----:B0-----:R-:W-:-:S04]  /*d620*/  LEA R2, R3, R2, 0x18 ;  /* 0x0000000203027211 */ /* 0x001fc800078ec0ff */
[----:B------:R-:W0:Y:S02]  /*d630*/  SYNCS.PHASECHK.TRANS64.TRYWAIT P0, [R2+URZ+0x32420], R7 ;  /* 0x03242007020075a7 */ /* 0x000e24000800017f */
[----:B0-----:R-:W-:Y:S05]  /*d640*/  @!P0 BRA `(.L_x_279) ;  /* 0x0000002000cc8947 */ /* 0x001fea0003800000 */
.L_x_339:
[----:B------:R-:W-:-:S03]  /*d650*/  UMOV UR4, 0xffffffff ;  /* 0xffffffff00047882 */ /* 0x000fc60000000000 */
[----:B------:R-:W-:Y:S05]  /*d660*/  BRA.DIV UR4, `(.L_x_280) ;  /* 0x0000002204d87947 */ /* 0x000fea000b800000 */
[----:B------:R-:W1:Y:S02]  /*d670*/  S2R R3, SR_TID.X ;  /* 0x0000000000037919 */ /* 0x000e640000002100 */
[----:B-1----:R-:W-:-:S04]  /*d680*/  SHF.R.U32.HI R3, RZ, 0x5, R3 ;  /* 0x00000005ff037819 */ /* 0x002fc80000011603 */
[----:B------:R-:W-:-:S05]  /*d690*/  LOP3.LUT R3, R3, 0x3, RZ, 0xc0, !PT ;  /* 0x0000000303037812 */ /* 0x000fca00078ec0ff */
[----:B--2---:R1:W2:Y:S02]  /*d6a0*/  SHFL.IDX PT, R14, R3, RZ, 0x1f ;  /* 0x00001fff030e7589 */ /* 0x0042a400000e0000 */
.L_x_342:
[----:B--2---:R-:W-:-:S13]  /*d6b0*/  ISETP.NE.AND P0, PT, R14, RZ, PT ;  /* 0x000000ff0e00720c */ /* 0x004fda0003f05270 */
[----:B------:R-:W-:Y:S05]  /*d6c0*/  @P0 BRA `(.L_x_173) ;  /* 0x0000000000900947 */ /* 0x000fea0003800000 */
[----:B------:R-:W-:-:S03]  /*d6d0*/  UMOV UR4, 0xffffffff ;  /* 0xffffffff00047882 */ /* 0x000fc60000000000 */
[----:B------:R-:W-:Y:S05]  /*d6e0*/  BRA.DIV UR4, `(.L_x_281) ;  /* 0x0000002204ec7947 */ /* 0x000fea000b800000 */
[----:B------:R-:W-:-:S13]  /*d6f0*/  ELECT P6, URZ, PT ;  /* 0x00000000003f782f */ /* 0x000fda00038c0000 */
.L_x_345:
[----:B------:R-:W-:Y:S05]  /*d700*/  @!P6 BRA `(.L_x_173) ;  /* 0x000000000080e947 */ /* 0x000fea0003800000 */
[----:B-1----:R-:W2:Y:S02]  /*d710*/  LDL R3, [R1+0x30] ;  /* 0x0000300001037983 */ /* 0x002ea40000100800 */
[----:B--2---:R-:W-:-:S13]  /*d720*/  R2UR UR4, R3 ;  /* 0x00000000030472ca */ /* 0x004fda00000e0000 */
[----:B------:R-:W-:-:S06]  /*d730*/  ULOP3.LUT UR4, UR4, 0x2, URZ, 0xfc, !UPT ;  /* 0x0000000204047892 */ /* 0x000fcc000f8efc3f */
[----:B------:R-:W-:-:S05]  /*d740*/  IMAD.U32 R3, RZ, RZ, UR4 ;  /* 0x00000004ff037e24 */ /* 0x000fca000f8e00ff */
[----:B------:R-:W-:-:S13]  /*d750*/  ISETP.NE.AND P2, PT, R3, 0x3, PT ;  /* 0x000000030300780c */ /* 0x000fda0003f45270 */
[----:B------:R-:W-:Y:S05]  /*d760*/  @!P2 BRA `(.L_x_282) ;  /* 0x000000000004a947 */ /* 0x000fea0003800000 */
[----:B------:R-:W-:Y:S01]  /*d770*/  BPT.TRAP 0x1 ;  /* 0x000000040000795c */ /* 0x000fe20000300000 */
.L_x_282:
[----:B------:R-:W-:Y:S01]  /*d780*/  VIADD R8, R2, 0x32440 ;  /* 0x0003244002087836 */ /* 0x000fe20000000000 */
[----:B------:R-:W-:Y:S01]  /*d790*/  SHF.L.U32 R4, R0, 0x1f, RZ ;  /* 0x0000001f00047819 */ /* 0x000fe200000006ff */
[C---:B------:R-:W-:Y:S02]  /*d7a0*/  VIADD R3, R6.reuse, 0x1 ;  /* 0x0000000106037836 */ /* 0x040fe40000000000 */
[----:B0-----:R-:W-:-:S03]  /*d7b0*/  IMAD R7, R6, 0x8, R8 ;  /* 0x0000000806077824 */ /* 0x001fc600078e0208 */
[C---:B------:R-:W-:Y:S01]  /*d7c0*/  ISETP.NE.AND P1, PT, R3.reuse, 0x2, PT ;  /* 0x000000020300780c */ /* 0x040fe20003f25270 */
[----:B------:R-:W0:Y:S03]  /*d7d0*/  SYNCS.PHASECHK.TRANS64.TRYWAIT P0, [R7+URZ], R4 ;  /* 0x00000004070075a7 */ /* 0x000e26000800017f */
[----:B------:R-:W-:Y:S02]  /*d7e0*/  SEL R5, RZ, 0x1, P1 ;  /* 0x00000001ff057807 */ /* 0x000fe40000800000 */
[----:B------:R-:W-:Y:S02]  /*d7f0*/  SEL R3, R3, RZ, P1 ;  /* 0x000000ff03037207 */ /* 0x000fe40000800000 */
[----:B------:R-:W-:-:S03]  /*d800*/  LOP3.LUT R0, R0, R5, RZ, 0x3c, !PT ;  /* 0x0000000500007212 */ /* 0x000fc600078e3cff */
[----:B------:R-:W-:Y:S01]  /*d810*/  IMAD R5, R3, 0x8, R8 ;  /* 0x0000000803057824 */ /* 0x000fe200078e0208 */
[----:B------:R-:W-:Y:S01]  /*d820*/  SHF.L.U32 R0, R0, 0x1f, RZ ;  /* 0x0000001f00007819 */ /* 0x000fe200000006ff */
[----:B0-----:R-:W-:Y:S06]  /*d830*/  @!P0 BRA `(.L_x_283) ;  /* 0x0000002000b88947 */ /* 0x001fec0003800000 */
.L_x_346:
[----:B------:R-:W1:Y:S02]  /*d840*/  SYNCS.PHASECHK.TRANS64.TRYWAIT P0, [R5+URZ], R0 ;  /* 0x00000000050075a7 */ /* 0x000e64000800017f */
[----:B-1----:R-:W-:Y:S05]  /*d850*/  @!P0 BRA `(.L_x_284) ;  /* 0x0000002000c48947 */ /* 0x002fea0003800000 */
.L_x_347:
[----:B------:R-:W-:Y:S05]  /*d860*/  @!P2 BRA `(.L_x_285) ;  /* 0x000000000004a947 */ /* 0x000fea0003800000 */
[----:B------:R-:W-:Y:S01]  /*d870*/  BPT.TRAP 0x1 ;  /* 0x000000040000795c */ /* 0x000fe20000300000 */
.L_x_285:
[----:B------:R-:W-:-:S04]  /*d880*/  VIADD R2, R2, 0x32460 ;  /* 0x0003246002027836 */ /* 0x000fc80000000000 */
[----:B-1----:R-:W-:-:S04]  /*d890*/  IMAD R5, R6, 0x8, R2 ;  /* 0x0000000806057824 */ /* 0x002fc800078e0202 */
[----:B------:R-:W1:Y:S02]  /*d8a0*/  SYNCS.PHASECHK.TRANS64.TRYWAIT P0, [R5+URZ], R4 ;  /* 0x00000004050075a7 */ /* 0x000e64000800017f */
[----:B-1----:R-:W-:Y:S05]  /*d8b0*/  @!P0 BRA `(.L_x_286) ;  /* 0x0000002000c08947 */ /* 0x002fea0003800000 */
.L_x_348:
[----:B------:R-:W-:-:S07]  /*d8c0*/  IMAD R3, R3, 0x8, R2 ;  /* 0x0000000803037824 */ /* 0x000fce00078e0202 */
.L_x_287:
[----:B--2---:R2:W3:Y:S02]  /*d8d0*/  SYNCS.PHASECHK.TRANS64.TRYWAIT P0, [R3+URZ], R0 ;  /* 0x00000000030075a7 */ /* 0x0044e4000800017f */
[----:B---3--:R-:W-:Y:S05]  /*d8e0*/  @!P0 NANOSLEEP.SYNCS 0x989680 ;  /* 0x009896800000895d */ /* 0x008fea0003900000 */
[----:B------:R-:W3:Y:S02]  /*d8f0*/  @!P0 SYNCS.PHASECHK.TRANS64 P0, [R3+URZ], R0 ;  /* 0x00000000030085a7 */ /* 0x000ee4000800007f */
[----:B---3--:R-:W-:Y:S05]  /*d900*/  @!P0 BRA `(.L_x_287) ;  /* 0xfffffffc00f08947 */ /* 0x008fea000383ffff */
.L_x_173:
[----:B------:R-:W-:Y:S05]  /*d910*/  BSYNC B6 ;  /* 0x0000000000067941 */ /* 0x000fea0003800000 */
.L_x_170:
[----:B------:R-:W-:Y:S05]  /*d920*/  EXIT ;  /* 0x000000000000794d */ /* 0x000fea0003800000 */
.L_x_177:
[----:B------:R-:W-:-:S13]  /*d930*/  R2UR UR4, R16 ;  /* 0x00000000100472ca */ /* 0x000fda00000e0000 */
[----:B0-----:R-:W-:-:S04]  /*d940*/  IMAD.U32 R3, RZ, RZ, UR4 ;  /* 0x00000004ff037e24 */ /* 0x001fc8000f8e00ff */
[----:B------:R0:W1:Y:S03]  /*d950*/  SYNCS.PHASECHK.TRANS64.TRYWAIT P0, [R3+URZ+0x32400], R10 ;  /* 0x0324000a030075a7 */ /* 0x000066000800017f */
[----:B-1----:R-:W-:Y:S05]  /*d960*/  @!P0 NANOSLEEP.SYNCS 0x989680 ;  /* 0x009896800000895d */ /* 0x002fea0003900000 */
[----:B------:R-:W1:Y:S02]  /*d970*/  @!P0 SYNCS.PHASECHK.TRANS64 P0, [R3+URZ+0x32400], R10 ;  /* 0x0324000a030085a7 */ /* 0x000e64000800007f */
[----:B-1----:R-:W-:Y:S05]  /*d980*/  @!P0 BRA `(.L_x_177) ;  /* 0xfffffffc00e88947 */ /* 0x002fea000383ffff */
[----:B------:R-:W-:Y:S05]  /*d990*/  BRA `(.L_x_288) ;  /* 0xffffff3800f07947 */ /* 0x000fea000383ffff */
.L_x_181:
[----:B------:R-:W-:-:S13]  /*d9a0*/  R2UR UR4, R16 ;  /* 0x00000000100472ca */ /* 0x000fda00000e0000 */
[----:B0-----:R-:W-:-:S04]  /*d9b0*/  IMAD.U32 R3, RZ, RZ, UR4 ;  /* 0x00000004ff037e24 */ /* 0x001fc8000f8e00ff */
[----:B------:R0:W2:Y:S03]  /*d9c0*/  SYNCS.PHASECHK.TRANS64.TRYWAIT P1, [R3+URZ+0x32430], R10 ;  /* 0x0324300a030075a7 */ /* 0x0000a6000802017f */
[----:B--2---:R-:W-:Y:S05]  /*d9d0*/  @!P1 NANOSLEEP.SYNCS 0x989680 ;  /* 0x009896800000995d */ /* 0x004fea0003900000 */
[----:B------:R-:W2:Y:S02]  /*d9e0*/  @!P1 SYNCS.PHASECHK.TRANS64 P1, [R3+URZ+0x32430], R10 ;  /* 0x0324300a030095a7 */ /* 0x000ea4000802007f */
[----:B--2---:R-:W-:Y:S05]  /*d9f0*/  @!P1 BRA `(.L_x_181) ;  /* 0xfffffffc00e89947 */ /* 0x004fea000383ffff */
[----:B------:R-:W-:Y:S05]  /*da00*/  BRA `(.L_x_180) ;  /* 0xffffff3c00187947 */ /* 0x000fea000383ffff */
.L_x_182:
[----:B------:R-:W-:-:S13]  /*da10*/  R2UR UR4, R16 ;  /* 0x00000000100472ca */ /* 0x000fda00000e0000 */
[----:B0-----:R-:W-:-:S04]  /*da20*/  IMAD.U32 R11, RZ, RZ, UR4 ;  /* 0x00000004ff0b7e24 */ /* 0x001fc8000f8e00ff */
[----:B------:R0:W2:Y:S03]  /*da30*/  SYNCS.PHASECHK.TRANS64.TRYWAIT P1, [R11+URZ+0x32410], R10 ;  /* 0x0324100a0b0075a7 */ /* 0x0000a6000802017f */
[----:B--2---:R-:W-:Y:S05]  /*da40*/  @!P1 NANOSLEEP.SYNCS 0x989680 ;  /* 0x009896800000995d */ /* 0x004fea0003900000 */
[----:B------:R-:W2:Y:S02]  /*da50*/  @!P1 SYNCS.PHASECHK.TRANS64 P1, [R11+URZ+0x32410], R10 ;  /* 0x0324100a0b0095a7 */ /* 0x000ea4000802007f */
[----:B--2---:R-:W-:Y:S05]  /*da60*/  @!P1 BRA `(.L_x_182) ;  /* 0xfffffffc00e89947 */ /* 0x004fea000383ffff */
[----:B------:R-:W-:Y:S05]  /*da70*/  BRA `(.L_x_289) ;  /* 0xffffff3c00dc7947 */ /* 0x000fea000383ffff */
.L_x_186:
[----:B------:R-:W-:-:S13]  /*da80*/  R2UR UR4, R16 ;  /* 0x00000000100472ca */ /* 0x000fda00000e0000 */
[----:B0-----:R-:W-:-:S04]  /*da90*/  IMAD.U32 R11, RZ, RZ, UR4 ;  /* 0x00000004ff0b7e24 */ /* 0x001fc8000f8e00ff */
[----:B------:R0:W3:Y:S03]  /*daa0*/  SYNCS.PHASECHK.TRANS64.TRYWAIT P1, [R11+URZ+0x32450], R10 ;  /* 0x0324500a0b0075a7 */ /* 0x0000e6000802017f */
[----:B---3--:R-:W-:Y:S05]  /*dab0*/  @!P1 NANOSLEEP.SYNCS 0x989680 ;  /* 0x009896800000995d */ /* 0x008fea0003900000 */
[----:B------:R-:W3:Y:S02]  /*dac0*/  @!P1 SYNCS.PHASECHK.TRANS64 P1, [R11+URZ+0x32450], R10 ;  /* 0x0324500a0b0095a7 */ /* 0x000ee4000802007f */
[----:B---3--:R-:W-:Y:S05]  /*dad0*/  @!P1 BRA `(.L_x_186) ;  /* 0xfffffffc00e89947 */ /* 0x008fea000383ffff */
[----:B------:R-:W-:Y:S05]  /*dae0*/  BRA `(.L_x_185) ;  /* 0xffffff3c00e87947 */ /* 0x000fea000383ffff */
.L_x_191:
[----:B--2---:R-:W-:-:S04]  /*daf0*/  IMAD.U32 R21, RZ, RZ, UR61 ;  /* 0x0000003dff157e24 */ /* 0x004fc8000f8e00ff */
[----:B------:R2:W3:Y:S03]  /*db00*/  SYNCS.PHASECHK.TRANS64.TRYWAIT P3, [R21+URZ+0x32430], R20 ;  /* 0x03243014150075a7 */ /* 0x0004e6000806017f */
[----:B---3--:R-:W-:Y:S05]  /*db10*/  @!P3 NANOSLEEP.SYNCS 0x989680 ;  /* 0x009896800000b95d */ /* 0x008fea0003900000 */
[----:B------:R-:W3:Y:S02]  /*db20*/  @!P3 SYNCS.PHASECHK.TRANS64 P3, [R21+URZ+0x32430], R20 ;  /* 0x032430141500b5a7 */ /* 0x000ee4000806007f */
[----:B---3--:R-:W-:Y:S05]  /*db30*/  @!P3 BRA `(.L_x_191) ;  /* 0xfffffffc00ecb947 */ /* 0x008fea000383ffff */
[----:B------:R-:W-:Y:S05]  /*db40*/  BRA `(.L_x_190) ;  /* 0xffffff5c00fc7947 */ /* 0x000fea000383ffff */
.L_x_195:
[----:B--2---:R-:W-:-:S04]  /*db50*/  IMAD.U32 R21, RZ, RZ, UR61 ;  /* 0x0000003dff157e24 */ /* 0x004fc8000f8e00ff */
[----:B------:R2:W3:Y:S03]  /*db60*/  SYNCS.PHASECHK.TRANS64.TRYWAIT P3, [R21+URZ+0x32450], R20 ;  /* 0x03245014150075a7 */ /* 0x0004e6000806017f */
[----:B---3--:R-:W-:Y:S05]  /*db70*/  @!P3 NANOSLEEP.SYNCS 0x989680 ;  /* 0x009896800000b95d */ /* 0x008fea0003900000 */
[----:B------:R-:W3:Y:S02]  /*db80*/  @!P3 SYNCS.PHASECHK.TRANS64 P3, [R21+URZ+0x32450], R20 ;  /* 0x032450141500b5a7 */ /* 0x000ee4000806007f */
[----:B---3--:R-:W-:Y:S05]  /*db90*/  @!P3 BRA `(.L_x_195) ;  /* 0xfffffffc00ecb947 */ /* 0x008fea000383ffff */
[----:B------:R-:W-:Y:S05]  /*dba0*/  BRA `(.L_x_194) ;  /* 0xffffff6000c87947 */ /* 0x000fea000383ffff */
.L_x_207:
[----:B------:R-:W-:Y:S02]  /*dbb0*/  IMAD.MOV.U32 R13, RZ, RZ, R6 ;  /* 0x000000ffff0d7224 */ /* 0x000fe400078e0006 */
[----:B------:R-:W-:Y:S02]  /*dbc0*/  IMAD.MOV.U32 R12, RZ, RZ, RZ ;  /* 0x000000ffff0c7224 */ /* 0x000fe400078e00ff */
[----:B------:R-:W-:Y:S02]  /*dbd0*/  IMAD.MOV.U32 R11, RZ, RZ, 0x1f ;  /* 0x0000001fff0b7424 */ /* 0x000fe400078e00ff */
[----:B------:R-:W-:-:S07]  /*dbe0*/  IMAD.MOV.U32 R15, RZ, RZ, -0x1 ;  /* 0xffffffffff0f7424 */ /* 0x000fce00078e00ff */
[----:B------:R-:W-:Y:S05]  /*dbf0*/  WARPSYNC.COLLECTIVE R15, `(.L_x_290) ;  /* 0x000000000f087348 */ /* 0x000fea0003c00000 */
[----:B------:R0:W1:Y:S02]  /*dc00*/  SHFL.IDX P6, R14, R13, R12, R11 ;  /* 0x0000000c0d0e7389 */ /* 0x00006400000c000b */
[----:B01----:R-:W-:Y:S01]  /*dc10*/  ENDCOLLECTIVE ;  /* 0x000000000000791b */ /* 0x003fe20003800000 */
.L_x_290:
[----:B------:R-:W-:Y:S05]  /*dc20*/  BRA `(.L_x_291) ;  /* 0xffffffbc00147947 */ /* 0x000fea000383ffff */
.L_x_209:
[----:B------:R-:W-:Y:S01]  /*dc30*/  BSSY B0, `(.L_x_292) ;  /* 0x0000006000007945 */ /* 0x000fe20003800000 */
[----:B------:R-:W-:-:S07]  /*dc40*/  IMAD.MOV.U32 R15, RZ, RZ, -0x1 ;  /* 0xffffffffff0f7424 */ /* 0x000fce00078e00ff */
[----:B0-----:R-:W-:Y:S05]  /*dc50*/  WARPSYNC.COLLECTIVE R15, `(.L_x_293) ;  /* 0x000000000f0c7348 */ /* 0x001fea0003c00000 */
[----:B------:R-:W-:Y:S02]  /*dc60*/  ELECT P6, UR62, PT ;  /* 0x00000000003e782f */ /* 0x000fe400038c0000 */
[----:B------:R-:W-:Y:S01]  /*dc70*/  MOV R14, UR62 ;  /* 0x0000003e000e7c02 */ /* 0x000fe20008000f00 */
[----:B0-----:R-:W-:Y:S10]  /*dc80*/  ENDCOLLECTIVE ;  /* 0x000000000000791b */ /* 0x001ff40003800000 */
.L_x_293:
[----:B------:R-:W-:Y:S05]  /*dc90*/  BSYNC B0 ;  /* 0x0000000000007941 */ /* 0x000fea0003800000 */
.L_x_292:
[----:B------:R-:W-:Y:S05]  /*dca0*/  BRA `(.L_x_294) ;  /* 0xffffffbc00187947 */ /* 0x000fea000383ffff */
.L_x_211:
[----:B0-----:R-:W-:-:S04]  /*dcb0*/  IMAD.U32 R3, RZ, RZ, UR38 ;  /* 0x00000026ff037e24 */ /* 0x001fc8000f8e00ff */
[----:B------:R0:W1:Y:S03]  /*dcc0*/  SYNCS.PHASECHK.TRANS64.TRYWAIT P0, [R3+URZ+0x32440], R0 ;  /* 0x03244000030075a7 */ /* 0x000066000800017f */
[----:B-1----:R-:W-:Y:S05]  /*dcd0*/  @!P0 NANOSLEEP.SYNCS 0x989680 ;  /* 0x009896800000895d */ /* 0x002fea0003900000 */
[----:B------:R-:W1:Y:S02]  /*dce0*/  @!P0 SYNCS.PHASECHK.TRANS64 P0, [R3+URZ+0x32440], R0 ;  /* 0x03244000030085a7 */ /* 0x000e64000800007f */
[----:B-1----:R-:W-:Y:S05]  /*dcf0*/  @!P0 BRA `(.L_x_211) ;  /* 0xfffffffc00ec8947 */ /* 0x002fea000383ffff */
[----:B------:R-:W-:Y:S05]  /*dd00*/  BRA `(.L_x_295) ;  /* 0xffffffbc007c7947 */ /* 0x000fea000383ffff */
.L_x_214:
[----:B------:R-:W-:Y:S02]  /*dd10*/  IMAD R6, R12, 0x80, R6 ;  /* 0x000000800c067824 */ /* 0x000fe400078e0206 */
[----:B------:R-:W-:Y:S02]  /*dd20*/  IMAD.MOV.U32 R13, RZ, RZ, R3 ;  /* 0x000000ffff0d7224 */ /* 0x000fe400078e0003 */
[----:B------:R-:W-:Y:S01]  /*dd30*/  IMAD.MOV.U32 R12, RZ, RZ, RZ ;  /* 0x000000ffff0c7224 */ /* 0x000fe200078e00ff */
[----:B------:R1:W-:Y:S01]  /*dd40*/  STL [R1+0x4], R6 ;  /* 0x0000040601007387 */ /* 0x0003e20000100800 */
[----:B------:R-:W-:Y:S02]  /*dd50*/  IMAD.MOV.U32 R11, RZ, RZ, 0x181f ;  /* 0x0000181fff0b7424 */ /* 0x000fe400078e00ff */
[----:B------:R-:W-:-:S07]  /*dd60*/  IMAD.MOV.U32 R15, RZ, RZ, -0x1 ;  /* 0xffffffffff0f7424 */ /* 0x000fce00078e00ff */
[----:B01----:R-:W-:Y:S05]  /*dd70*/  WARPSYNC.COLLECTIVE R15, `(.L_x_296) ;  /* 0x000000000f087348 */ /* 0x003fea0003c00000 */
[----:B------:R2:W3:Y:S02]  /*dd80*/  SHFL.IDX P6, R14, R13, R12, R11 ;  /* 0x0000000c0d0e7389 */ /* 0x0004e400000c000b */
[----:B0123--:R-:W-:Y:S01]  /*dd90*/  ENDCOLLECTIVE ;  /* 0x000000000000791b */ /* 0x00ffe20003800000 */
.L_x_296:
[----:B------:R-:W-:Y:S02]  /*dda0*/  IMAD.MOV.U32 R13, RZ, RZ, R0 ;  /* 0x000000ffff0d7224 */ /* 0x000fe400078e0000 */
[----:B------:R-:W-:-:S07]  /*ddb0*/  IMAD.MOV.U32 R4, RZ, RZ, R14 ;  /* 0x000000ffff047224 */ /* 0x000fce00078e000e */
[----:B------:R-:W-:Y:S05]  /*ddc0*/  WARPSYNC.COLLECTIVE R15, `(.L_x_297) ;  /* 0x000000000f087348 */ /* 0x000fea0003c00000 */
[----:B------:R0:W1:Y:S02]  /*ddd0*/  SHFL.IDX P6, R14, R13, R12, R11 ;  /* 0x0000000c0d0e7389 */ /* 0x00006400000c000b */
[----:B01----:R-:W-:Y:S01]  /*dde0*/  ENDCOLLECTIVE ;  /* 0x000000000000791b */ /* 0x003fe20003800000 */
.L_x_297:
[----:B------:R-:W-:Y:S01]  /*ddf0*/  ULDC UR4, c[0x0][0x288] ;  /* 0x0000a20000047ab9 */ /* 0x000fe20000000800 */
[----:B------:R-:W-:Y:S01]  /*de00*/  ULDC.64 UR6, c[0x0][0x208] ;  /* 0x0000820000067ab9 */ /* 0x000fe20000000a00 */
[----:B------:R-:W-:Y:S02]  /*de10*/  IMAD R2, R7, UR4, RZ ;  /* 0x0000000407027c24 */ /* 0x000fe4000f8e02ff */
[----:B------:R-:W-:-:S05]  /*de20*/  IMAD.MOV.U32 R7, RZ, RZ, R6 ;  /* 0x000000ffff077224 */ /* 0x000fca00078e0006 */
[----:B------:R-:W-:Y:S01]  /*de30*/  ISETP.GE.AND P1, PT, R7, R2, PT ;  /* 0x000000020700720c */ /* 0x000fe20003f26270 */
[----:B------:R-:W-:Y:S02]  /*de40*/  IMAD.MOV.U32 R13, RZ, RZ, R3 ;  /* 0x000000ffff0d7224 */ /* 0x000fe400078e0003 */
[----:B------:R-:W-:Y:S02]  /*de50*/  IMAD.MOV.U32 R12, RZ, RZ, 0x1 ;  /* 0x00000001ff0c7424 */ /* 0x000fe400078e00ff */
[----:B------:R-:W-:-:S08]  /*de60*/  IMAD.MOV.U32 R5, RZ, RZ, R14 ;  /* 0x000000ffff057224 */ /* 0x000fd000078e000e */
[----:B------:R-:W-:Y:S02]  /*de70*/  @!P1 LEA R5, P3, R8, R5, 0x1 ;  /* 0x0000000508059211 */ /* 0x000fe400078608ff */
[----:B------:R-:W-:-:S03]  /*de80*/  @!P1 LEA R8, R10, UR38, 0x1 ;  /* 0x000000260a089c11 */ /* 0x000fc6000f8e08ff */
[----:B------:R-:W-:-:S05]  /*de90*/  @!P1 IMAD.X R4, RZ, RZ, R4, P3 ;  /* 0x000000ffff049224 */ /* 0x000fca00018e0604 */
[----:B------:R-:W-:-:S04]  /*dea0*/  @!P1 LOP3.LUT R5, R5, R4, RZ, 0x3c, !PT ;  /* 0x0000000405059212 */ /* 0x000fc800078e3cff */
[----:B------:R-:W-:-:S04]  /*deb0*/  @!P1 LOP3.LUT R4, R5, R4, RZ, 0x3c, !PT ;  /* 0x0000000405049212 */ /* 0x000fc800078e3cff */
[----:B------:R-:W-:-:S05]  /*dec0*/  @!P1 LOP3.LUT R5, R5, R4, RZ, 0x3c, !PT ;  /* 0x0000000405059212 */ /* 0x000fca00078e3cff */
[----:B------:R-:W-:Y:S01]  /*ded0*/  @!PT LDS RZ, [RZ] ;  /* 0x00000000fffff984 */ /* 0x000fe20000000800 */
[----:B------:R-:W-:Y:S01]  /*dee0*/  @!PT LDS RZ, [RZ] ;  /* 0x00000000fffff984 */ /* 0x000fe20000000800 */
[----:B------:R-:W-:Y:S01]  /*def0*/  @!PT LDS RZ, [RZ] ;  /* 0x00000000fffff984 */ /* 0x000fe20000000800 */
[----:B------:R0:W-:Y:S02]  /*df00*/  @!P1 LDGSTS.E.BYPASS.LTC128B.128 [R8+0x18400], desc[UR6][R4.64], !P0 ;  /* 0x1840000004089fae */ /* 0x0001e4000c101d46 */
[----:B0-----:R-:W-:Y:S05]  /*df10*/  WARPSYNC.COLLECTIVE R15, `(.L_x_298) ;  /* 0x000000000f087348 */ /* 0x001fea0003c00000 */
[----:B------:R1:W2:Y:S02]  /*df20*/  SHFL.IDX P6, R14, R13, R12, R11 ;  /* 0x0000000c0d0e7389 */ /* 0x0002a400000c000b */
[----:B012---:R-:W-:Y:S01]  /*df30*/  ENDCOLLECTIVE ;  /* 0x000000000000791b */ /* 0x007fe20003800000 */
.L_x_298:
[----:B------:R-:W-:-:S05]  /*df40*/  IMAD.SHL.U32 R8, R9, 0x8, RZ ;  /* 0x0000000809087824 */ /* 0x000fca00078e00ff */
[----:B------:R-:W-:Y:S01]  /*df50*/  LOP3.LUT R8, R8, 0x38, RZ, 0xc0, !PT ;  /* 0x0000003808087812 */ /* 0x000fe200078ec0ff */
[----:B------:R-:W-:Y:S02]  /*df60*/  IMAD.MOV.U32 R13, RZ, RZ, R0 ;  /* 0x000000ffff0d7224 */ /* 0x000fe400078e0000 */
[----:B------:R-:W-:-:S07]  /*df70*/  IMAD.MOV.U32 R6, RZ, RZ, R14 ;  /* 0x000000ffff067224 */ /* 0x000fce00078e000e */
[----:B------:R-:W-:Y:S05]  /*df80*/  WARPSYNC.COLLECTIVE R15, `(.L_x_299) ;  /* 0x000000000f087348 */ /* 0x000fea0003c00000 */
[----:B------:R0:W1:Y:S02]  /*df90*/  SHFL.IDX P6, R14, R13, R12, R11 ;  /* 0x0000000c0d0e7389 */ /* 0x00006400000c000b */
[----:B01----:R-:W-:Y:S01]  /*dfa0*/  ENDCOLLECTIVE ;  /* 0x000000000000791b */ /* 0x003fe20003800000 */
.L_x_299:
[----:B------:R-:W-:Y:S01]  /*dfb0*/  ULDC.64 UR4, c[0x0][0x208] ;  /* 0x0000820000047ab9 */ /* 0x000fe20000000a00 */
[----:B------:R-:W-:Y:S02]  /*dfc0*/  IMAD.MOV.U32 R15, RZ, RZ, R7 ;  /* 0x000000ffff0f7224 */ /* 0x000fe400078e0007 */
[----:B------:R-:W-:Y:S02]  /*dfd0*/  IMAD.MOV.U32 R13, RZ, RZ, R3 ;  /* 0x000000ffff0d7224 */ /* 0x000fe400078e0003 */
[----:B------:R-:W-:Y:S02]  /*dfe0*/  VIADD R4, R15, 0x10 ;  /* 0x000000100f047836 */ /* 0x000fe40000000000 */
[----:B------:R-:W-:-:S03]  /*dff0*/  IMAD.MOV.U32 R12, RZ, RZ, 0x2 ;  /* 0x00000002ff0c7424 */ /* 0x000fc600078e00ff */
[----:B------:R-:W-:Y:S01]  /*e000*/  ISETP.GE.AND P2, PT, R4, R2, PT ;  /* 0x000000020400720c */ /* 0x000fe20003f46270 */
[----:B------:R-:W-:Y:S01]  /*e010*/  IMAD.MOV.U32 R7, RZ, RZ, R14 ;  /* 0x000000ffff077224 */ /* 0x000fe200078e000e */
[----:B------:R0:W-:Y:S11]  /*e020*/  STL [R1+0xc], R4 ;  /* 0x00000c0401007387 */ /* 0x0001f60000100800 */
[----:B0-----:R-:W-:-:S02]  /*e030*/  @!P2 LEA R4, P1, R8, R7, 0x1 ;  /* 0x000000070804a211 */ /* 0x001fc400078208ff */
[----:B------:R-:W-:-:S03]  /*e040*/  @!P2 LEA R9, R10, UR38, 0x1 ;  /* 0x000000260a09ac11 */ /* 0x000fc6000f8e08ff */
[----:B------:R-:W-:-:S05]  /*e050*/  @!P2 IMAD.X R5, RZ, RZ, R6, P1 ;  /* 0x000000ffff05a224 */ /* 0x000fca00008e0606 */
[----:B------:R-:W-:Y:S01]  /*e060*/  @!PT LDS RZ, [RZ] ;  /* 0x00000000fffff984 */ /* 0x000fe20000000800 */
[----:B------:R-:W-:Y:S01]  /*e070*/  @!PT LDS RZ, [RZ] ;  /* 0x00000000fffff984 */ /* 0x000fe20000000800 */
[----:B------:R-:W-:Y:S01]  /*e080*/  @!PT LDS RZ, [RZ] ;  /* 0x00000000fffff984 */ /* 0x000fe20000000800 */
[----:B------:R0:W-:Y:S02]  /*e090*/  @!P2 LDGSTS.E.BYPASS.LTC128B.128 [R9+0x18c00], desc[UR4][R4.64], !P0 ;  /* 0x18c000000409afae */ /* 0x0001e4000c101d44 */
[----:B0-----:R-:W-:Y:S02]  /*e0a0*/  IMAD.MOV.U32 R9, RZ, RZ, R15 ;  /* 0x000000ffff097224 */ /* 0x001fe400078e000f */
[----:B------:R-:W-:Y:S02]  /*e0b0*/  IMAD.MOV.U32 R15, RZ, RZ, -0x1 ;  /* 0xffffffffff0f7424 */ /* 0x000fe400078e00ff */
[----:B------:R-:W-:-:S07]  /*e0c0*/  VIADD R5, R9, 0x20 ;  /* 0x0000002009057836 */ /* 0x000fce0000000000 */
[----:B------:R-:W-:Y:S05]  /*e0d0*/  WARPSYNC.COLLECTIVE R15, `(.L_x_300) ;  /* 0x000000000f087348 */ /* 0x000fea0003c00000 */
[----:B------:R0:W1:Y:S02]  /*e0e0*/  SHFL.IDX P6, R14, R13, R12, R11 ;  /* 0x0000000c0d0e7389 */ /* 0x00006400000c000b */
[----:B01----:R-:W-:Y:S01]  /*e0f0*/  ENDCOLLECTIVE ;  /* 0x000000000000791b */ /* 0x003fe20003800000 */
.L_x_300:
[----:B------:R-:W-:Y:S01]  /*e100*/  ISETP.GE.AND P1, PT, R5, R2, PT ;  /* 0x000000020500720c */ /* 0x000fe20003f26270 */
[----:B------:R0:W-:Y:S01]  /*e110*/  STL [R1+0x10], R5 ;  /* 0x0000100501007387 */ /* 0x0001e20000100800 */
[----:B------:R-:W-:-:S11]  /*e120*/  IMAD.MOV.U32 R13, RZ, RZ, R0 ;  /* 0x000000ffff0d7224 */ /* 0x000fd600078e0000 */
[----:B------:R-:W-:Y:S01]  /*e130*/  @!P1 LEA R7, R10, UR38, 0x1 ;  /* 0x000000260a079c11 */ /* 0x000fe2000f8e08ff */
[----:B0-----:R-:W-:-:S07]  /*e140*/  IMAD.MOV.U32 R4, RZ, RZ, R14 ;  /* 0x000000ffff047224 */ /* 0x001fce00078e000e */
[----:B------:R-:W-:Y:S05]  /*e150*/  WARPSYNC.COLLECTIVE R15, `(.L_x_301) ;  /* 0x000000000f087348 */ /* 0x000fea0003c00000 */
[----:B------:R0:W1:Y:S02]  /*e160*/  SHFL.IDX P6, R14, R13, R12, R11 ;  /* 0x0000000c0d0e7389 */ /* 0x00006400000c000b */
[----:B01----:R-:W-:Y:S01]  /*e170*/  ENDCOLLECTIVE ;  /* 0x000000000000791b */ /* 0x003fe20003800000 */
.L_x_301:
[----:B------:R-:W-:Y:S01]  /*e180*/  ULDC.64 UR4, c[0x0][0x208] ;  /* 0x0000820000047ab9 */ /* 0x000fe20000000a00 */
[----:B------:R-:W-:Y:S02]  /*e190*/  IMAD.MOV.U32 R13, RZ, RZ, R3 ;  /* 0x000000ffff0d7224 */ /* 0x000fe400078e0003 */
[----:B------:R-:W-:Y:S01]  /*e1a0*/  IMAD.MOV.U32 R12, RZ, RZ, 0x3 ;  /* 0x00000003ff0c7424 */ /* 0x000fe200078e00ff */
[----:B------:R-:W-:-:S05]  /*e1b0*/  @!P1 LEA R6, P2, R8, R14, 0x1 ;  /* 0x0000000e08069211 */ /* 0x000fca00078408ff */
[----:B------:R-:W-:Y:S02]  /*e1c0*/  @!P1 IMAD.X R5, RZ, RZ, R4, P2 ;  /* 0x000000ffff059224 */ /* 0x000fe400010e0604 */
[----:B------:R-:W-:Y:S02]  /*e1d0*/  @!P1 IMAD.MOV.U32 R4, RZ, RZ, R6 ;  /* 0x000000ffff049224 */ /* 0x000fe400078e0006 */
[----:B------:R-:W-:-:S03]  /*e1e0*/  VIADD R6, R9, 0x30 ;  /* 0x0000003009067836 */ /* 0x000fc60000000000 */
[----:B------:R-:W-:Y:S01]  /*e1f0*/  @!PT LDS RZ, [RZ] ;  /* 0x00000000fffff984 */ /* 0x000fe20000000800 */
[----:B------:R-:W-:Y:S01]  /*e200*/  @!PT LDS RZ, [RZ] ;  /* 0x00000000fffff984 */ /* 0x000fe20000000800 */
[----:B------:R-:W-:Y:S01]  /*e210*/  @!PT LDS RZ, [RZ] ;  /* 0x00000000fffff984 */ /* 0x000fe20000000800 */
[----:B------:R0:W-:Y:S02]  /*e220*/  @!P1 LDGSTS.E.BYPASS.LTC128B.128 [R7+0x19400], desc[UR4][R4.64], !P0 ;  /* 0x1940000004079fae */ /* 0x0001e4000c101d44 */
[----:B------:R-:W-:-:S13]  /*e230*/  ISETP.GE.AND P1, PT, R6, R2, PT ;  /* 0x000000020600720c */ /* 0x000fda0003f26270 */
[----:B0-----:R-:W-:Y:S05]  /*e240*/  WARPSYNC.COLLECTIVE R15, `(.L_x_302) ;  /* 0x000000000f087348 */ /* 0x001fea0003c00000 */
[----:B------:R1:W2:Y:S02]  /*e250*/  SHFL.IDX P6, R14, R13, R12, R11 ;  /* 0x0000000c0d0e7389 */ /* 0x0002a400000c000b */
[----:B012---:R-:W-:Y:S01]  /*e260*/  ENDCOLLECTIVE ;  /* 0x000000000000791b */ /* 0x007fe20003800000 */
.L_x_302:
[----:B------:R0:W-:Y:S01]  /*e270*/  STL [R1+0x14], R6 ;  /* 0x0000140601007387 */ /* 0x0001e20000100800 */
[----:B------:R-:W-:-:S05]  /*e280*/  VIADD R7, R9, 0x40 ;  /* 0x0000004009077836 */ /* 0x000fca0000000000 */
[----:B------:R1:W-:Y:S01]  /*e290*/  STL [R1+0x18], R7 ;  /* 0x0000180701007387 */ /* 0x0003e20000100800 */
[----:B------:R-:W-:Y:S01]  /*e2a0*/  IMAD.MOV.U32 R13, RZ, RZ, R0 ;  /* 0x000000ffff0d7224 */ /* 0x000fe200078e0000 */
[----:B0-----:R-:W-:Y:S01]  /*e2b0*/  @!P1 LEA R6, R10, UR38, 0x1 ;  /* 0x000000260a069c11 */ /* 0x001fe2000f8e08ff */
[----:B------:R-:W-:-:S07]  /*e2c0*/  IMAD.MOV.U32 R4, RZ, RZ, R14 ;  /* 0x000000ffff047224 */ /* 0x000fce00078e000e */
[----:B-1----:R-:W-:Y:S05]  /*e2d0*/  WARPSYNC.COLLECTIVE R15, `(.L_x_303) ;  /* 0x000000000f087348 */ /* 0x002fea0003c00000 */
[----:B------:R0:W2:Y:S02]  /*e2e0*/  SHFL.IDX P6, R14, R13, R12, R11 ;  /* 0x0000000c0d0e7389 */ /* 0x0000a400000c000b */
[----:B012---:R-:W-:Y:S01]  /*e2f0*/  ENDCOLLECTIVE ;  /* 0x000000000000791b */ /* 0x007fe20003800000 */
.L_x_303:
[----:B------:R-:W-:Y:S01]  /*e300*/  ULDC.64 UR4, c[0x0][0x208] ;  /* 0x0000820000047ab9 */ /* 0x000fe20000000a00 */
[----:B------:R-:W-:Y:S02]  /*e310*/  IMAD.MOV.U32 R13, RZ, RZ, R3 ;  /* 0x000000ffff0d7224 */ /* 0x000fe400078e0003 */
[----:B------:R-:W-:Y:S01]  /*e320*/  IMAD.MOV.U32 R12, RZ, RZ, 0x4 ;  /* 0x00000004ff0c7424 */ /* 0x000fe200078e00ff */
[----:B------:R-:W-:-:S05]  /*e330*/  @!P1 LEA R5, P2, R8, R14, 0x1 ;  /* 0x0000000e08059211 */ /* 0x000fca00078408ff */
[----:B------:R-:W-:-:S05]  /*e340*/  @!P1 IMAD.X R4, RZ, RZ, R4, P2 ;  /* 0x000000ffff049224 */ /* 0x000fca00010e0604 */
[----:B------:R-:W-:-:S04]  /*e350*/  @!P1 LOP3.LUT R5, R5, R4, RZ, 0x3c, !PT ;  /* 0x0000000405059212 */ /* 0x000fc800078e3cff */
[----:B------:R-:W-:-:S04]  /*e360*/  @!P1 LOP3.LUT R4, R5, R4, RZ, 0x3c, !PT ;  /* 0x0000000405049212 */ /* 0x000fc800078e3cff */
[----:B------:R-:W-:-:S05]  /*e370*/  @!P1 LOP3.LUT R5, R5, R4, RZ, 0x3c, !PT ;  /* 0x0000000405059212 */ /* 0x000fca00078e3cff */
[----:B------:R-:W-:Y:S01]  /*e380*/  @!PT LDS RZ, [RZ] ;  /* 0x00000000fffff984 */ /* 0x000fe20000000800 */
[----:B------:R-:W-:Y:S01]  /*e390*/  @!PT LDS RZ, [RZ] ;  /* 0x00000000fffff984 */ /* 0x000fe20000000800 */
[----:B------:R-:W-:Y:S01]  /*e3a0*/  @!PT LDS RZ, [RZ] ;  /* 0x00000000fffff984 */ /* 0x000fe20000000800 */
[----:B------:R0:W-:Y:S01]  /*e3b0*/  @!P1 LDGSTS.E.BYPASS.LTC128B.128 [R6+0x19c00], desc[UR4][R4.64], !P0 ;  /* 0x19c0000004069fae */ /* 0x0001e2000c101d44 */
[----:B------:R-:W-:Y:S01]  /*e3c0*/  ISETP.GE.AND P1, PT, R7, R2, PT ;  /* 0x000000020700720c */ /* 0x000fe20003f26270 */
[----:B------:R-:W-:-:S12]  /*e3d0*/  VIADD R7, R9, 0x50 ;  /* 0x0000005009077836 */ /* 0x000fd80000000000 */
[----:B0-----:R-:W-:Y:S05]  /*e3e0*/  WARPSYNC.COLLECTIVE R15, `(.L_x_304) ;  /* 0x000000000f087348 */ /* 0x001fea0003c00000 */
[----:B------:R1:W2:Y:S02]  /*e3f0*/  SHFL.IDX P6, R14, R13, R12, R11 ;  /* 0x0000000c0d0e7389 */ /* 0x0002a400000c000b */
[----:B012---:R-:W-:Y:S01]  /*e400*/  ENDCOLLECTIVE ;  /* 0x000000000000791b */ /* 0x007fe20003800000 */
.L_x_304:
[----:B------:R0:W-:Y:S01]  /*e410*/  STL [R1+0x1c], R7 ;  /* 0x00001c0701007387 */ /* 0x0001e20000100800 */
[----:B------:R-:W-:Y:S01]  /*e420*/  @!P1 LEA R6, R10, UR38, 0x1 ;  /* 0x000000260a069c11 */ /* 0x000fe2000f8e08ff */
[----:B------:R-:W-:Y:S02]  /*e430*/  IMAD.MOV.U32 R13, RZ, RZ, R0 ;  /* 0x000000ffff0d7224 */ /* 0x000fe400078e0000 */
[----:B------:R-:W-:-:S07]  /*e440*/  IMAD.MOV.U32 R4, RZ, RZ, R14 ;  /* 0x000000ffff047224 */ /* 0x000fce00078e000e */
[----:B0-----:R-:W-:Y:S05]  /*e450*/  WARPSYNC.COLLECTIVE R15, `(.L_x_305) ;  /* 0x000000000f087348 */ /* 0x001fea0003c00000 */
[----:B------:R1:W2:Y:S02]  /*e460*/  SHFL.IDX P6, R14, R13, R12, R11 ;  /* 0x0000000c0d0e7389 */ /* 0x0002a400000c000b */
[----:B012---:R-:W-:Y:S01]  /*e470*/  ENDCOLLECTIVE ;  /* 0x000000000000791b */ /* 0x007fe20003800000 */
.L_x_305:
[----:B------:R-:W-:Y:S01]  /*e480*/  ULDC.64 UR4, c[0x0][0x208] ;  /* 0x0000820000047ab9 */ /* 0x000fe20000000a00 */
[----:B------:R-:W-:Y:S02]  /*e490*/  IMAD.MOV.U32 R13, RZ, RZ, R3 ;  /* 0x000000ffff0d7224 */ /* 0x000fe400078e0003 */
[----:B------:R-:W-:Y:S02]  /*e4a0*/  IMAD.MOV.U32 R12, RZ, RZ, 0x5 ;  /* 0x00000005ff0c7424 */ /* 0x000fe400078e00ff */
[----:B------:R-:W-:-:S05]  /*e4b0*/  IMAD.MOV.U32 R5, RZ, RZ, R14 ;  /* 0x000000ffff057224 */ /* 0x000fca00078e000e */
        /* <DEDUP_REMOVED lines=14> */
.L_x_306:
[----:B------:R0:W-:Y:S01]  /*e5a0*/  STL [R1+0x20], R7 ;  /* 0x0000200701007387 */ /* 0x0001e20000100800 */
[----:B------:R-:W-:Y:S01]  /*e5b0*/  @!P1 LEA R6, R10, UR38, 0x1 ;  /* 0x000000260a069c11 */ /* 0x000fe2000f8e08ff */
[----:B------:R-:W-:Y:S02]  /*e5c0*/  IMAD.MOV.U32 R13, RZ, RZ, R0 ;  /* 0x000000ffff0d7224 */ /* 0x000fe400078e0000 */
[----:B------:R-:W-:-:S07]  /*e5d0*/  IMAD.MOV.U32 R4, RZ, RZ, R14 ;  /* 0x000000ffff047224 */ /* 0x000fce00078e000e */
[----:B0-----:R-:W-:Y:S05]  /*e5e0*/  WARPSYNC.COLLECTIVE R15, `(.L_x_307) ;  /* 0x000000000f087348 */ /* 0x001fea0003c00000 */
[----:B------:R1:W2:Y:S02]  /*e5f0*/  SHFL.IDX P6, R14, R13, R12, R11 ;  /* 0x0000000c0d0e7389 */ /* 0x0002a400000c000b */
[----:B012---:R-:W-:Y:S01]  /*e600*/  ENDCOLLECTIVE ;  /* 0x000000000000791b */ /* 0x007fe20003800000 */
.L_x_307:
        /* <DEDUP_REMOVED lines=13> */
[----:B------:R-:W-:-:S13]  /*e6e0*/  ISETP.GE.AND P1, PT, R7, R2, PT ;  /* 0x000000020700720c */ /* 0x000fda0003f26270 */
[----:B0-----:R-:W-:Y:S05]  /*e6f0*/  WARPSYNC.COLLECTIVE R15, `(.L_x_308) ;  /* 0x000000000f087348 */ /* 0x001fea0003c00000 */
[----:B------:R1:W2:Y:S02]  /*e700*/  SHFL.IDX P6, R14, R13, R12, R11 ;  /* 0x0000000c0d0e7389 */ /* 0x0002a400000c000b */
[----:B012---:R-:W-:Y:S01]  /*e710*/  ENDCOLLECTIVE ;  /* 0x000000000000791b */ /* 0x007fe20003800000 */
.L_x_308:
[----:B------:R-:W-:Y:S01]  /*e720*/  @!P1 LEA R6, R10, UR38, 0x1 ;  /* 0x000000260a069c11 */ /* 0x000fe2000f8e08ff */
[----:B------:R-:W-:Y:S02]  /*e730*/  IMAD.MOV.U32 R13, RZ, RZ, R0 ;  /* 0x000000ffff0d7224 */ /* 0x000fe400078e0000 */
[----:B------:R-:W-:-:S07]  /*e740*/  IMAD.MOV.U32 R4, RZ, RZ, R14 ;  /* 0x000000ffff047224 */ /* 0x000fce00078e000e */
[----:B------:R-:W-:Y:S05]  /*e750*/  WARPSYNC.COLLECTIVE R15, `(.L_x_309) ;  /* 0x000000000f087348 */ /* 0x000fea0003c00000 */
[----:B------:R0:W1:Y:S02]  /*e760*/  SHFL.IDX P6, R14, R13, R12, R11 ;  /* 0x0000000c0d0e7389 */ /* 0x00006400000c000b */
[----:B01----:R-:W-:Y:S01]  /*e770*/  ENDCOLLECTIVE ;  /* 0x000000000000791b */ /* 0x003fe20003800000 */
.L_x_309:
        /* <DEDUP_REMOVED lines=16> */
.L_x_310:
[----:B------:R-:W-:Y:S02]  /*e880*/  IMAD.MOV.U32 R13, RZ, RZ, R0 ;  /* 0x000000ffff0d7224 */ /* 0x000fe400078e0000 */
[----:B------:R-:W-:-:S07]  /*e890*/  IMAD.MOV.U32 R3, RZ, RZ, R14 ;  /* 0x000000ffff037224 */ /* 0x000fce00078e000e */
[----:B------:R-:W-:Y:S05]  /*e8a0*/  WARPSYNC.COLLECTIVE R15, `(.L_x_311) ;  /* 0x000000000f087348 */ /* 0x000fea0003c00000 */
[----:B------:R0:W1:Y:S02]  /*e8b0*/  SHFL.IDX P6, R14, R13, R12, R11 ;  /* 0x0000000c0d0e7389 */ /* 0x00006400000c000b */
[----:B01----:R-:W-:Y:S01]  /*e8c0*/  ENDCOLLECTIVE ;  /* 0x000000000000791b */ /* 0x003fe20003800000 */
.L_x_311:
[----:B------:R-:W-:Y:S01]  /*e8d0*/  IMAD.MOV.U32 R0, RZ, RZ, R14 ;  /* 0x000000ffff007224 */ /* 0x000fe200078e000e */
[----:B------:R-:W-:Y:S06]  /*e8e0*/  BRA `(.L_x_312) ;  /* 0xffffffbc008c7947 */ /* 0x000fec000383ffff */
.L_x_216:
[----:B------:R-:W-:Y:S01]  /*e8f0*/  BSSY B0, `(.L_x_313) ;  /* 0x0000008000007945 */ /* 0x000fe20003800000 */
[----:B------:R-:W-:Y:S02]  /*e900*/  IMAD.MOV.U32 R13, RZ, RZ, R4 ;  /* 0x000000ffff0d7224 */ /* 0x000fe400078e0004 */
[----:B------:R-:W-:Y:S02]  /*e910*/  IMAD.MOV.U32 R12, RZ, RZ, RZ ;  /* 0x000000ffff0c7224 */ /* 0x000fe400078e00ff */
[----:B------:R-:W-:Y:S02]  /*e920*/  IMAD.MOV.U32 R11, RZ, RZ, 0x181f ;  /* 0x0000181fff0b7424 */ /* 0x000fe400078e00ff */
[----:B------:R-:W-:-:S07]  /*e930*/  IMAD.MOV.U32 R15, RZ, RZ, -0x1 ;  /* 0xffffffffff0f7424 */ /* 0x000fce00078e00ff */
[----:B0-----:R-:W-:Y:S05]  /*e940*/  WARPSYNC.COLLECTIVE R15, `(.L_x_314) ;  /* 0x000000000f087348 */ /* 0x001fea0003c00000 */
[----:B------:R1:W2:Y:S02]  /*e950*/  SHFL.IDX P6, R14, R13, R12, R11 ;  /* 0x0000000c0d0e7389 */ /* 0x0002a400000c000b */
[----:B012---:R-:W-:Y:S01]  /*e960*/  ENDCOLLECTIVE ;  /* 0x000000000000791b */ /* 0x007fe20003800000 */
.L_x_314:
[----:B------:R-:W-:Y:S05]  /*e970*/  BSYNC B0 ;  /* 0x0000000000007941 */ /* 0x000fea0003800000 */
.L_x_313:
[----:B------:R-:W-:Y:S01]  /*e980*/  IMAD.MOV.U32 R13, RZ, RZ, R5 ;  /* 0x000000ffff0d7224 */ /* 0x000fe200078e0005 */
[----:B------:R0:W5:Y:S01]  /*e990*/  LDL.LU R9, [R1+0x1c] ;  /* 0x00001c0001097983 */ /* 0x0001620000300800 */
[----:B------:R-:W-:Y:S02]  /*e9a0*/  IMAD.MOV.U32 R12, RZ, RZ, RZ ;  /* 0x000000ffff0c7224 */ /* 0x000fe400078e00ff */
[----:B------:R-:W-:Y:S01]  /*e9b0*/  IMAD.MOV.U32 R11, RZ, RZ, 0x181f ;  /* 0x0000181fff0b7424 */ /* 0x000fe200078e00ff */
[----:B------:R0:W5:Y:S01]  /*e9c0*/  LDL.LU R7, [R1+0x20] ;  /* 0x0000200001077983 */ /* 0x0001620000300800 */
[----:B------:R-:W-:Y:S02]  /*e9d0*/  IMAD.MOV.U32 R15, RZ, RZ, -0x1 ;  /* 0xffffffffff0f7424 */ /* 0x000fe400078e00ff */
[----:B------:R-:W-:Y:S01]  /*e9e0*/  IMAD.MOV.U32 R2, RZ, RZ, R14 ;  /* 0x000000ffff027224 */ /* 0x000fe200078e000e */
[----:B------:R0:W5:Y:S06]  /*e9f0*/  LDL R10, [R1] ;  /* 0x00000000010a7983 */ /* 0x00016c0000100800 */
[----:B0----5:R-:W-:Y:S05]  /*ea00*/  WARPSYNC.COLLECTIVE R15, `(.L_x_315) ;  /* 0x000000000f087348 */ /* 0x021fea0003c00000 */
[----:B------:R1:W2:Y:S02]  /*ea10*/  SHFL.IDX P6, R14, R13, R12, R11 ;  /* 0x0000000c0d0e7389 */ /* 0x0002a400000c000b */
[----:B012--5:R-:W-:Y:S01]  /*ea20*/  ENDCOLLECTIVE ;  /* 0x000000000000791b */ /* 0x027fe20003800000 */
.L_x_315:
[----:B------:R-:W-:Y:S01]  /*ea30*/  ULDC UR4, c[0x0][0x288] ;  /* 0x0000a20000047ab9 */ /* 0x000fe20000000800 */
[----:B------:R-:W2:Y:S04]  /*ea40*/  LDL.LU R13, [R1+0xc] ;  /* 0x00000c00010d7983 */ /* 0x000ea80000300800 */
[----:B------:R-:W3:Y:S04]  /*ea50*/  LDL.LU R12, [R1+0x10] ;  /* 0x00001000010c7983 */ /* 0x000ee80000300800 */
[----:B------:R-:W4:Y:S04]  /*ea60*/  LDL.LU R11, [R1+0x14] ;  /* 0x00001400010b7983 */ /* 0x000f280000300800 */
[----:B------:R-:W5:Y:S01]  /*ea70*/  LDL.LU R15, [R1+0x18] ;  /* 0x00001800010f7983 */ /* 0x000f620000300800 */
[----:B------:R-:W-:-:S03]  /*ea80*/  IMAD.MOV.U32 R3, RZ, RZ, R14 ;  /* 0x000000ffff037224 */ /* 0x000fc600078e000e */
[----:B------:R-:W5:Y:S01]  /*ea90*/  LDL.LU R14, [R1+0x4] ;  /* 0x00000400010e7983 */ /* 0x000f620000300800 */
[----:B------:R-:W-:Y:S01]  /*eaa0*/  IMAD R0, R6, UR4, RZ ;  /* 0x0000000406007c24 */ /* 0x000fe2000f8e02ff */
[----:B------:R-:W-:Y:S01]  /*eab0*/  LOP3.LUT R17, R17, 0xffffffbf, RZ, 0xc0, !PT ;  /* 0xffffffbf11117812 */ /* 0x000fe200078ec0ff */
[----:B------:R-:W-:-:S03]  /*eac0*/  ULDC.64 UR6, c[0x0][0x208] ;  /* 0x0000820000067ab9 */ /* 0x000fc60000000a00 */
[-C--:B--2---:R-:W-:Y:S01]  /*ead0*/  ISETP.GE.AND P6, PT, R13, R0.reuse, PT ;  /* 0x000000000d00720c */ /* 0x084fe20003fc6270 */
[----:B------:R-:W-:Y:S01]  /*eae0*/  IMAD.MOV.U32 R13, RZ, RZ, R4 ;  /* 0x000000ffff0d7224 */ /* 0x000fe200078e0004 */
[----:B---3--:R-:W-:Y:S01]  /*eaf0*/  ISETP.GE.AND P5, PT, R12, R0, PT ;  /* 0x000000000c00720c */ /* 0x008fe20003fa6270 */
[----:B------:R-:W-:-:S10]  /*eb00*/  IMAD.MOV.U32 R12, RZ, RZ, 0x1 ;  /* 0x00000001ff0c7424 */ /* 0x000fd400078e00ff */
[----:B------:R-:W-:Y:S02]  /*eb10*/  @P6 LOP3.LUT R17, R17, 0x40, RZ, 0xfc, !PT ;  /* 0x0000004011116812 */ /* 0x000fe400078efcff */
[-C--:B----4-:R-:W-:Y:S01]  /*eb20*/  ISETP.GE.AND P6, PT, R11, R0.reuse, PT ;  /* 0x000000000b00720c */ /* 0x090fe20003fc6270 */
[----:B------:R-:W-:Y:S01]  /*eb30*/  IMAD.MOV.U32 R11, RZ, RZ, 0x181f ;  /* 0x0000181fff0b7424 */ /* 0x000fe200078e00ff */
[----:B------:R-:W-:Y:S02]  /*eb40*/  LOP3.LUT R17, R17, 0xffffffdf, RZ, 0xc0, !PT ;  /* 0xffffffdf11117812 */ /* 0x000fe400078ec0ff */
[-C--:B-----5:R-:W-:Y:S02]  /*eb50*/  ISETP.GE.AND P4, PT, R14, R0.reuse, PT ;  /* 0x000000000e00720c */ /* 0x0a0fe40003f86270 */
[----:B------:R-:W-:Y:S02]  /*eb60*/  @P5 LOP3.LUT R17, R17, 0x20, RZ, 0xfc, !PT ;  /* 0x0000002011115812 */ /* 0x000fe400078efcff */
[----:B------:R-:W-:Y:S01]  /*eb70*/  ISETP.GE.AND P5, PT, R15, R0, PT ;  /* 0x000000000f00720c */ /* 0x000fe20003fa6270 */
[----:B------:R-:W-:Y:S01]  /*eb80*/  IMAD.MOV.U32 R15, RZ, RZ, -0x1 ;  /* 0xffffffffff0f7424 */ /* 0x000fe200078e00ff */
[----:B------:R-:W-:-:S04]  /*eb90*/  LOP3.LUT R17, R17, 0xffffffef, RZ, 0xc0, !PT ;  /* 0xffffffef11117812 */ /* 0x000fc800078ec0ff */
[----:B------:R-:W-:Y:S02]  /*eba0*/  @P6 LOP3.LUT R17, R17, 0x10, RZ, 0xfc, !PT ;  /* 0x0000001011116812 */ /* 0x000fe400078efcff */
[-C--:B------:R-:W-:Y:S02]  /*ebb0*/  ISETP.GE.AND P6, PT, R9, R0.reuse, PT ;  /* 0x000000000900720c */ /* 0x080fe40003fc6270 */
[----:B------:R-:W-:Y:S02]  /*ebc0*/  LOP3.LUT R17, R17, 0xfffffff7, RZ, 0xc0, !PT ;  /* 0xfffffff711117812 */ /* 0x000fe400078ec0ff */
[----:B------:R-:W-:Y:S02]  /*ebd0*/  @!P4 LEA R21, R10, UR38, 0x1 ;  /* 0x000000260a15cc11 */ /* 0x000fe4000f8e08ff */
[----:B------:R-:W-:Y:S02]  /*ebe0*/  @P5 LOP3.LUT R17, R17, 0x8, RZ, 0xfc, !PT ;  /* 0x0000000811115812 */ /* 0x000fe400078efcff */
[----:B------:R-:W-:-:S02]  /*ebf0*/  ISETP.GE.AND P5, PT, R7, R0, PT ;  /* 0x000000000700720c */ /* 0x000fc40003fa6270 */
[----:B------:R-:W-:Y:S02]  /*ec00*/  LOP3.LUT R17, R17, 0xfffffffb, RZ, 0xc0, !PT ;  /* 0xfffffffb11117812 */ /* 0x000fe400078ec0ff */
[----:B------:R-:W-:Y:S02]  /*ec10*/  P2R R7, PR, RZ, 0x20 ;  /* 0x00000020ff077803 */ /* 0x000fe40000000000 */
[----:B------:R-:W-:Y:S02]  /*ec20*/  @P6 LOP3.LUT R17, R17, 0x4, RZ, 0xfc, !PT ;  /* 0x0000000411116812 */ /* 0x000fe400078efcff */
[----:B------:R-:W-:Y:S02]  /*ec30*/  @!P4 LEA R3, P6, R8, R3, 0x1 ;  /* 0x000000030803c211 */ /* 0x000fe400078c08ff */
[----:B------:R-:W-:-:S03]  /*ec40*/  LOP3.LUT P5, RZ, R17, 0x20, RZ, 0xc0, !PT ;  /* 0x0000002011ff7812 */ /* 0x000fc600078ac0ff */
[----:B------:R-:W-:-:S05]  /*ec50*/  @!P4 IMAD.X R2, RZ, RZ, R2, P6 ;  /* 0x000000ffff02c224 */ /* 0x000fca00030e0602 */
[----:B------:R-:W-:-:S04]  /*ec60*/  @!P4 LOP3.LUT R3, R3, R2, RZ, 0x3c, !PT ;  /* 0x000000020303c212 */ /* 0x000fc800078e3cff */
[----:B------:R-:W-:-:S04]  /*ec70*/  @!P4 LOP3.LUT R2, R3, R2, RZ, 0x3c, !PT ;  /* 0x000000020302c212 */ /* 0x000fc800078e3cff */
[----:B------:R-:W-:-:S05]  /*ec80*/  @!P4 LOP3.LUT R3, R3, R2, RZ, 0x3c, !PT ;  /* 0x000000020303c212 */ /* 0x000fca00078e3cff */
[----:B------:R-:W-:Y:S01]  /*ec90*/  @!PT LDS RZ, [RZ] ;  /* 0x00000000fffff984 */ /* 0x000fe20000000800 */
[----:B------:R-:W-:Y:S01]  /*eca0*/  @!PT LDS RZ, [RZ] ;  /* 0x00000000fffff984 */ /* 0x000fe20000000800 */
[----:B------:R-:W-:Y:S01]  /*ecb0*/  @!PT LDS RZ, [RZ] ;  /* 0x00000000fffff984 */ /* 0x000fe20000000800 */
[----:B------:R0:W-:Y:S04]  /*ecc0*/  @!P4 LDGSTS.E.BYPASS.LTC128B.128 [R21+0x22400], desc[UR6][R2.64], !P3 ;  /* 0x224000000215cfae */ /* 0x0001e8000d901d46 */
[----:B------:R0:W-:Y:S04]  /*ecd0*/  @!P4 LDGSTS.E.BYPASS.LTC128B.128 [R21+0x26400], desc[UR6][R2.64+0x80], !P0 ;  /* 0x264000800215cfae */ /* 0x0001e8000c101d46 */
[----:B------:R0:W-:Y:S04]  /*ece0*/  @!P4 LDGSTS.E.BYPASS.LTC128B.128 [R21+0x2a400], desc[UR6][R2.64+0x100], !P1 ;  /* 0x2a4001000215cfae */ /* 0x0001e8000c901d46 */
[----:B------:R0:W-:Y:S01]  /*ecf0*/  @!P4 LDGSTS.E.BYPASS.LTC128B.128 [R21+0x2e400], desc[UR6][R2.64+0x180], !P2 ;  /* 0x2e4001800215cfae */ /* 0x0001e2000d101d46 */
[----:B------:R-:W-:-:S13]  /*ed00*/  LOP3.LUT P4, RZ, R17, 0x40, RZ, 0xc0, !PT ;  /* 0x0000004011ff7812 */ /* 0x000fda000788c0ff */
[----:B0-----:R-:W-:Y:S05]  /*ed10*/  WARPSYNC.COLLECTIVE R15, `(.L_x_316) ;  /* 0x000000000f087348 */ /* 0x001fea0003c00000 */
[----:B------:R1:W2:Y:S02]  /*ed20*/  SHFL.IDX P6, R14, R13, R12, R11 ;  /* 0x0000000c0d0e7389 */ /* 0x0002a400000c000b */
[----:B012---:R-:W-:Y:S01]  /*ed30*/  ENDCOLLECTIVE ;  /* 0x000000000000791b */ /* 0x007fe20003800000 */
.L_x_316:
[C---:B------:R-:W-:Y:S02]  /*ed40*/  @!P5 LEA R21, R10.reuse, UR38, 0x1 ;  /* 0x000000260a15dc11 */ /* 0x040fe4000f8e08ff */
[----:B------:R-:W-:Y:S01]  /*ed50*/  @!P4 LEA R9, R10, UR38, 0x1 ;  /* 0x000000260a09cc11 */ /* 0x000fe2000f8e08ff */
[----:B------:R-:W-:Y:S02]  /*ed60*/  IMAD.MOV.U32 R13, RZ, RZ, R5 ;  /* 0x000000ffff0d7224 */ /* 0x000fe400078e0005 */
[----:B------:R-:W-:-:S07]  /*ed70*/  IMAD.MOV.U32 R6, RZ, RZ, R14 ;  /* 0x000000ffff067224 */ /* 0x000fce00078e000e */
[----:B------:R-:W-:Y:S05]  /*ed80*/  WARPSYNC.COLLECTIVE R15, `(.L_x_317) ;  /* 0x000000000f087348 */ /* 0x000fea0003c00000 */
[----:B------:R0:W1:Y:S02]  /*ed90*/  SHFL.IDX P6, R14, R13, R12, R11 ;  /* 0x0000000c0d0e7389 */ /* 0x00006400000c000b */
[----:B01----:R-:W-:Y:S01]  /*eda0*/  ENDCOLLECTIVE ;  /* 0x000000000000791b */ /* 0x003fe20003800000 */
.L_x_317:
[----:B------:R-:W-:Y:S01]  /*edb0*/  ULDC.64 UR4, c[0x0][0x208] ;  /* 0x0000820000047ab9 */ /* 0x000fe20000000a00 */
[----:B------:R-:W-:Y:S02]  /*edc0*/  IMAD.MOV.U32 R13, RZ, RZ, R4 ;  /* 0x000000ffff0d7224 */ /* 0x000fe400078e0004 */
[----:B------:R-:W-:Y:S02]  /*edd0*/  IMAD.MOV.U32 R12, RZ, RZ, 0x2 ;  /* 0x00000002ff0c7424 */ /* 0x000fe400078e00ff */
[----:B------:R-:W-:-:S05]  /*ede0*/  IMAD.MOV.U32 R2, RZ, RZ, R14 ;  /* 0x000000ffff027224 */ /* 0x000fca00078e000e */
[----:B------:R-:W-:-:S05]  /*edf0*/  @!P4 LEA R2, P6, R8, R2, 0x1 ;  /* 0x000000020802c211 */ /* 0x000fca00078c08ff */
[----:B------:R-:W-:-:S05]  /*ee00*/  @!P4 IMAD.X R3, RZ, RZ, R6, P6 ;  /* 0x000000ffff03c224 */ /* 0x000fca00030e0606 */
        /* <DEDUP_REMOVED lines=11> */
.L_x_318:
[----:B------:R-:W-:Y:S01]  /*eec0*/  @!P4 LEA R9, R10, UR38, 0x1 ;  /* 0x000000260a09cc11 */ /* 0x000fe2000f8e08ff */
[----:B------:R-:W-:Y:S02]  /*eed0*/  IMAD.MOV.U32 R13, RZ, RZ, R5 ;  /* 0x000000ffff0d7224 */ /* 0x000fe400078e0005 */
[----:B------:R-:W-:-:S07]  /*eee0*/  IMAD.MOV.U32 R6, RZ, RZ, R14 ;  /* 0x000000ffff067224 */ /* 0x000fce00078e000e */
[----:B------:R-:W-:Y:S05]  /*eef0*/  WARPSYNC.COLLECTIVE R15, `(.L_x_319) ;  /* 0x000000000f087348 */ /* 0x000fea0003c00000 */
[----:B------:R0:W1:Y:S02]  /*ef00*/  SHFL.IDX P6, R14, R13, R12, R11 ;  /* 0x0000000c0d0e7389 */ /* 0x00006400000c000b */
[----:B01----:R-:W-:Y:S01]  /*ef10*/  ENDCOLLECTIVE ;  /* 0x000000000000791b */ /* 0x003fe20003800000 */
.L_x_319:
        /* <DEDUP_REMOVED lines=17> */
.L_x_320:
[----:B------:R-:W-:Y:S02]  /*f030*/  IMAD.MOV.U32 R13, RZ, RZ, R5 ;  /* 0x000000ffff0d7224 */ /* 0x000fe400078e0005 */
[----:B------:R-:W-:-:S07]  /*f040*/  IMAD.MOV.U32 R6, RZ, RZ, R14 ;  /* 0x000000ffff067224 */ /* 0x000fce00078e000e */
[----:B------:R-:W-:Y:S05]  /*f050*/  WARPSYNC.COLLECTIVE R15, `(.L_x_321) ;  /* 0x000000000f087348 */ /* 0x000fea0003c00000 */
[----:B------:R0:W1:Y:S02]  /*f060*/  SHFL.IDX P6, R14, R13, R12, R11 ;  /* 0x0000000c0d0e7389 */ /* 0x00006400000c000b */
[----:B01----:R-:W-:Y:S01]  /*f070*/  ENDCOLLECTIVE ;  /* 0x000000000000791b */ /* 0x003fe20003800000 */
.L_x_321:
[----:B------:R-:W-:Y:S01]  /*f080*/  ULDC.64 UR4, c[0x0][0x208] ;  /* 0x0000820000047ab9 */ /* 0x000fe20000000a00 */
[----:B------:R-:W-:Y:S02]  /*f090*/  IMAD.MOV.U32 R13, RZ, RZ, R4 ;  /* 0x000000ffff0d7224 */ /* 0x000fe400078e0004 */
[----:B------:R-:W-:Y:S01]  /*f0a0*/  IMAD.MOV.U32 R12, RZ, RZ, 0x4 ;  /* 0x00000004ff0c7424 */ /* 0x000fe200078e00ff */
        /* <DEDUP_REMOVED lines=13> */
.L_x_322:
[----:B------:R-:W0:Y:S01]  /*f180*/  S2R R9, SR_TID.X ;  /* 0x0000000000097919 */ /* 0x000e220000002100 */
[----:B------:R-:W-:Y:S02]  /*f190*/  IMAD.MOV.U32 R13, RZ, RZ, R5 ;  /* 0x000000ffff0d7224 */ /* 0x000fe400078e0005 */
[----:B------:R-:W-:-:S07]  /*f1a0*/  IMAD.MOV.U32 R6, RZ, RZ, R14 ;  /* 0x000000ffff067224 */ /* 0x000fce00078e000e */
[----:B0-----:R-:W-:Y:S05]  /*f1b0*/  WARPSYNC.COLLECTIVE R15, `(.L_x_323) ;  /* 0x000000000f087348 */ /* 0x001fea0003c00000 */
[----:B------:R1:W2:Y:S02]  /*f1c0*/  SHFL.IDX P6, R14, R13, R12, R11 ;  /* 0x0000000c0d0e7389 */ /* 0x0002a400000c000b */
[----:B012---:R-:W-:Y:S01]  /*f1d0*/  ENDCOLLECTIVE ;  /* 0x000000000000791b */ /* 0x007fe20003800000 */
.L_x_323:
[----:B------:R-:W-:Y:S01]  /*f1e0*/  ULDC.64 UR4, c[0x0][0x208] ;  /* 0x0000820000047ab9 */ /* 0x000fe20000000a00 */
[----:B------:R-:W-:Y:S02]  /*f1f0*/  IMAD.MOV.U32 R13, RZ, RZ, R4 ;  /* 0x000000ffff0d7224 */ /* 0x000fe400078e0004 */
[----:B------:R-:W-:Y:S01]  /*f200*/  IMAD.MOV.U32 R12, RZ, RZ, 0x5 ;  /* 0x00000005ff0c7424 */ /* 0x000fe200078e00ff */
[----:B------:R-:W-:-:S05]  /*f210*/  @!P5 LEA R8, P6, R8, R14, 0x1 ;  /* 0x0000000e0808d211 */ /* 0x000fca00078c08ff */
[----:B------:R-:W-:Y:S01]  /*f220*/  @!P5 IMAD.X R21, RZ, RZ, R6, P6 ;  /* 0x000000ffff15d224 */ /* 0x000fe200030e0606 */
[----:B------:R-:W-:Y:S02]  /*f230*/  LOP3.LUT P6, RZ, R17, 0x8, RZ, 0xc0, !PT ;  /* 0x0000000811ff7812 */ /* 0x000fe400078cc0ff */
[----:B------:R-:W-:-:S11]  /*f240*/  ISETP.NE.AND P5, PT, R7, RZ, PT ;  /* 0x000000ff0700720c */ /* 0x000fd60003fa5270 */
[C---:B------:R-:W-:Y:S01]  /*f250*/  @!P6 LEA R7, R10.reuse, UR38, 0x1 ;  /* 0x000000260a07ec11 */ /* 0x040fe2000f8e08ff */
[----:B------:R-:W-:Y:S02]  /*f260*/  @!P6 IMAD.MOV.U32 R2, RZ, RZ, R8 ;  /* 0x000000ffff02e224 */ /* 0x000fe400078e0008 */
[----:B------:R-:W-:Y:S01]  /*f270*/  @!P6 IMAD.MOV.U32 R3, RZ, RZ, R21 ;  /* 0x000000ffff03e224 */ /* 0x000fe200078e0015 */
[----:B------:R-:W-:Y:S01]  /*f280*/  @!P4 LEA R21, R10, UR38, 0x1 ;  /* 0x000000260a15cc11 */ /* 0x000fe2000f8e08ff */
[----:B------:R-:W-:-:S03]  /*f290*/  IMAD.SHL.U32 R8, R9, 0x8, RZ ;  /* 0x0000000809087824 */ /* 0x000fc600078e00ff */
[----:B------:R-:W-:Y:S01]  /*f2a0*/  @!PT LDS RZ, [RZ] ;  /* 0x00000000fffff984 */ /* 0x000fe20000000800 */
[----:B------:R-:W-:Y:S01]  /*f2b0*/  @!PT LDS RZ, [RZ] ;  /* 0x00000000fffff984 */ /* 0x000fe20000000800 */
[----:B------:R-:W-:Y:S01]  /*f2c0*/  @!PT LDS RZ, [RZ] ;  /* 0x00000000fffff984 */ /* 0x000fe20000000800 */
[----:B------:R0:W-:Y:S02]  /*f2d0*/  @!P6 LDGSTS.E.BYPASS.LTC128B.128 [R7+0x24400], desc[UR4][R2.64], !P3 ;  /* 0x244000000207efae */ /* 0x0001e4000d901d44 */
[----:B------:R-:W-:Y:S02]  /*f2e0*/  LOP3.LUT R8, R8, 0x38, RZ, 0xc0, !PT ;  /* 0x0000003808087812 */ /* 0x000fe400078ec0ff */
[----:B------:R0:W-:Y:S04]  /*f2f0*/  @!P6 LDGSTS.E.BYPASS.LTC128B.128 [R7+0x28400], desc[UR4][R2.64+0x80], !P0 ;  /* 0x284000800207efae */ /* 0x0001e8000c101d44 */
[----:B------:R0:W-:Y:S04]  /*f300*/  @!P6 LDGSTS.E.BYPASS.LTC128B.128 [R7+0x2c400], desc[UR4][R2.64+0x100], !P1 ;  /* 0x2c4001000207efae */ /* 0x0001e8000c901d44 */
[----:B------:R0:W-:Y:S02]  /*f310*/  @!P6 LDGSTS.E.BYPASS.LTC128B.128 [R7+0x30400], desc[UR4][R2.64+0x180], !P2 ;  /* 0x304001800207efae */ /* 0x0001e4000d101d44 */
[----:B0-----:R-:W-:Y:S05]  /*f320*/  WARPSYNC.COLLECTIVE R15, `(.L_x_324) ;  /* 0x000000000f087348 */ /* 0x001fea0003c00000 */
[----:B------:R1:W2:Y:S02]  /*f330*/  SHFL.IDX P6, R14, R13, R12, R11 ;  /* 0x0000000c0d0e7389 */ /* 0x0002a400000c000b */
[----:B012---:R-:W-:Y:S01]  /*f340*/  ENDCOLLECTIVE ;  /* 0x000000000000791b */ /* 0x007fe20003800000 */
.L_x_324:
[----:B------:R-:W-:Y:S02]  /*f350*/  IMAD.MOV.U32 R13, RZ, RZ, R5 ;  /* 0x000000ffff0d7224 */ /* 0x000fe400078e0005 */
[----:B------:R-:W-:-:S07]  /*f360*/  IMAD.MOV.U32 R6, RZ, RZ, R14 ;  /* 0x000000ffff067224 */ /* 0x000fce00078e000e */
[----:B------:R-:W-:Y:S05]  /*f370*/  WARPSYNC.COLLECTIVE R15, `(.L_x_325) ;  /* 0x000000000f087348 */ /* 0x000fea0003c00000 */
[----:B------:R0:W1:Y:S02]  /*f380*/  SHFL.IDX P6, R14, R13, R12, R11 ;  /* 0x0000000c0d0e7389 */ /* 0x00006400000c000b */
[----:B01----:R-:W-:Y:S01]  /*f390*/  ENDCOLLECTIVE ;  /* 0x000000000000791b */ /* 0x003fe20003800000 */
.L_x_325:
[----:B------:R-:W-:Y:S01]  /*f3a0*/  ULDC.64 UR4, c[0x0][0x208] ;  /* 0x0000820000047ab9 */ /* 0x000fe20000000a00 */
[----:B------:R-:W-:Y:S02]  /*f3b0*/  IMAD.MOV.U32 R13, RZ, RZ, R4 ;  /* 0x000000ffff0d7224 */ /* 0x000fe400078e0004 */
[----:B------:R-:W-:Y:S01]  /*f3c0*/  IMAD.MOV.U32 R12, RZ, RZ, 0x6 ;  /* 0x00000006ff0c7424 */ /* 0x000fe200078e00ff */
[----:B------:R-:W-:-:S05]  /*f3d0*/  @!P4 LEA R14, P6, R8, R14, 0x1 ;  /* 0x0000000e080ec211 */ /* 0x000fca00078c08ff */
[----:B------:R-:W-:Y:S02]  /*f3e0*/  @!P4 IMAD.X R9, RZ, RZ, R6, P6 ;  /* 0x000000ffff09c224 */ /* 0x000fe400030e0606 */
[----:B------:R-:W-:Y:S02]  /*f3f0*/  @!P4 IMAD.MOV.U32 R2, RZ, RZ, R14 ;  /* 0x000000ffff02c224 */ /* 0x000fe400078e000e */
[----:B------:R-:W-:Y:S01]  /*f400*/  @!P4 IMAD.MOV.U32 R3, RZ, RZ, R9 ;  /* 0x000000ffff03c224 */ /* 0x000fe200078e0009 */
[----:B------:R-:W-:-:S04]  /*f410*/  @!P5 LEA R9, R10, UR38, 0x1 ;  /* 0x000000260a09dc11 */ /* 0x000fc8000f8e08ff */
[----:B------:R-:W-:Y:S01]  /*f420*/  @!PT LDS RZ, [RZ] ;  /* 0x00000000fffff984 */ /* 0x000fe20000000800 */
[----:B------:R-:W-:Y:S01]  /*f430*/  @!PT LDS RZ, [RZ] ;  /* 0x00000000fffff984 */ /* 0x000fe20000000800 */
[----:B------:R-:W-:Y:S01]  /*f440*/  @!PT LDS RZ, [RZ] ;  /* 0x00000000fffff984 */ /* 0x000fe20000000800 */
[----:B------:R0:W-:Y:S04]  /*f450*/  @!P4 LDGSTS.E.BYPASS.LTC128B.128 [R21+0x24c00], desc[UR4][R2.64], !P3 ;  /* 0x24c000000215cfae */ /* 0x0001e8000d901d44 */
[----:B------:R0:W-:Y:S04]  /*f460*/  @!P4 LDGSTS.E.BYPASS.LTC128B.128 [R21+0x28c00], desc[UR4][R2.64+0x80], !P0 ;  /* 0x28c000800215cfae */ /* 0x0001e8000c101d44 */
[----:B------:R0:W-:Y:S04]  /*f470*/  @!P4 LDGSTS.E.BYPASS.LTC128B.128 [R21+0x2cc00], desc[UR4][R2.64+0x100], !P1 ;  /* 0x2cc001000215cfae */ /* 0x0001e8000c901d44 */
[----:B------:R0:W-:Y:S02]  /*f480*/  @!P4 LDGSTS.E.BYPASS.LTC128B.128 [R21+0x30c00], desc[UR4][R2.64+0x180], !P2 ;  /* 0x30c001800215cfae */ /* 0x0001e4000d101d44 */
[----:B0-----:R-:W-:Y:S05]  /*f490*/  WARPSYNC.COLLECTIVE R15, `(.L_x_326) ;  /* 0x000000000f087348 */ /* 0x001fea0003c00000 */
[----:B------:R1:W2:Y:S02]  /*f4a0*/  SHFL.IDX P6, R14, R13, R12, R11 ;  /* 0x0000000c0d0e7389 */ /* 0x0002a400000c000b */
[----:B012---:R-:W-:Y:S01]  /*f4b0*/  ENDCOLLECTIVE ;  /* 0x000000000000791b */ /* 0x007fe20003800000 */
.L_x_326:
[----:B------:R-:W-:Y:S02]  /*f4c0*/  IMAD.MOV.U32 R13, RZ, RZ, R5 ;  /* 0x000000ffff0d7224 */ /* 0x000fe400078e0005 */
[----:B------:R-:W-:-:S07]  /*f4d0*/  IMAD.MOV.U32 R6, RZ, RZ, R14 ;  /* 0x000000ffff067224 */ /* 0x000fce00078e000e */
[----:B------:R-:W-:Y:S05]  /*f4e0*/  WARPSYNC.COLLECTIVE R15, `(.L_x_327) ;  /* 0x000000000f087348 */ /* 0x000fea0003c00000 */
[----:B------:R0:W1:Y:S02]  /*f4f0*/  SHFL.IDX P6, R14, R13, R12, R11 ;  /* 0x0000000c0d0e7389 */ /* 0x00006400000c000b */
[----:B01----:R-:W-:Y:S01]  /*f500*/  ENDCOLLECTIVE ;  /* 0x000000000000791b */ /* 0x003fe20003800000 */
.L_x_327:
[----:B------:R-:W-:Y:S01]  /*f510*/  ULDC.64 UR4, c[0x0][0x208] ;  /* 0x0000820000047ab9 */ /* 0x000fe20000000a00 */
[----:B------:R-:W-:Y:S02]  /*f520*/  IMAD.MOV.U32 R13, RZ, RZ, R4 ;  /* 0x000000ffff0d7224 */ /* 0x000fe400078e0004 */
[----:B------:R-:W-:Y:S01]  /*f530*/  IMAD.MOV.U32 R12, RZ, RZ, 0x7 ;  /* 0x00000007ff0c7424 */ /* 0x000fe200078e00ff */
[----:B------:R-:W-:-:S05]  /*f540*/  @!P5 LEA R14, P6, R8, R14, 0x1 ;  /* 0x0000000e080ed211 */ /* 0x000fca00078c08ff */
[----:B------:R-:W-:Y:S02]  /*f550*/  @!P5 IMAD.X R7, RZ, RZ, R6, P6 ;  /* 0x000000ffff07d224 */ /* 0x000fe400030e0606 */
[----:B------:R-:W-:Y:S02]  /*f560*/  @!P5 IMAD.MOV.U32 R2, RZ, RZ, R14 ;  /* 0x000000ffff02d224 */ /* 0x000fe400078e000e */
[----:B------:R-:W-:-:S05]  /*f570*/  @!P5 IMAD.MOV.U32 R3, RZ, RZ, R7 ;  /* 0x000000ffff03d224 */ /* 0x000fca00078e0007 */
        /* <DEDUP_REMOVED lines=10> */
.L_x_328:
[----:B------:R-:W-:Y:S02]  /*f620*/  IMAD.MOV.U32 R13, RZ, RZ, R5 ;  /* 0x000000ffff0d7224 */ /* 0x000fe400078e0005 */
[----:B------:R-:W-:-:S07]  /*f630*/  IMAD.MOV.U32 R6, RZ, RZ, R14 ;  /* 0x000000ffff067224 */ /* 0x000fce00078e000e */
[----:B------:R-:W-:Y:S05]  /*f640*/  WARPSYNC.COLLECTIVE R15, `(.L_x_329) ;  /* 0x000000000f087348 */ /* 0x000fea0003c00000 */
[----:B------:R0:W1:Y:S02]  /*f650*/  SHFL.IDX P6, R14, R13, R12, R11 ;  /* 0x0000000c0d0e7389 */ /* 0x00006400000c000b */
[----:B01----:R-:W-:Y:S01]  /*f660*/  ENDCOLLECTIVE ;  /* 0x000000000000791b */ /* 0x003fe20003800000 */
.L_x_329:
[----:B------:R-:W-:Y:S05]  /*f670*/  BRA `(.L_x_330) ;  /* 0xffffffbc00547947 */ /* 0x000fea000383ffff */
.L_x_219:
[----:B0-----:R-:W-:-:S04]  /*f680*/  IMAD.U32 R3, RZ, RZ, UR38 ;  /* 0x00000026ff037e24 */ /* 0x001fc8000f8e00ff */
[----:B------:R0:W3:Y:S03]  /*f690*/  SYNCS.PHASECHK.TRANS64.TRYWAIT P0, [R3+URZ+0x32420], R2 ;  /* 0x03242002030075a7 */ /* 0x0000e6000800017f */
[----:B---3--:R-:W-:Y:S05]  /*f6a0*/  @!P0 NANOSLEEP.SYNCS 0x989680 ;  /* 0x009896800000895d */ /* 0x008fea0003900000 */
[----:B------:R-:W3:Y:S02]  /*f6b0*/  @!P0 SYNCS.PHASECHK.TRANS64 P0, [R3+URZ+0x32420], R2 ;  /* 0x03242002030085a7 */ /* 0x000ee4000800007f */
[----:B---3--:R-:W-:Y:S05]  /*f6c0*/  @!P0 BRA `(.L_x_219) ;  /* 0xfffffffc00ec8947 */ /* 0x008fea000383ffff */
[----:B------:R-:W-:Y:S05]  /*f6d0*/  BRA `(.L_x_331) ;  /* 0xffffffbc00c87947 */ /* 0x000fea000383ffff */
.L_x_222:
[----:B0-----:R-:W-:-:S04]  /*f6e0*/  IMAD.U32 R3, RZ, RZ, UR38 ;  /* 0x00000026ff037e24 */ /* 0x001fc8000f8e00ff */
[----:B------:R0:W3:Y:S03]  /*f6f0*/  SYNCS.PHASECHK.TRANS64.TRYWAIT P0, [R3+URZ+0x32460], R2 ;  /* 0x03246002030075a7 */ /* 0x0000e6000800017f */
[----:B---3--:R-:W-:Y:S05]  /*f700*/  @!P0 NANOSLEEP.SYNCS 0x989680 ;  /* 0x009896800000895d */ /* 0x008fea0003900000 */
[----:B------:R-:W3:Y:S02]  /*f710*/  @!P0 SYNCS.PHASECHK.TRANS64 P0, [R3+URZ+0x32460], R2 ;  /* 0x03246002030085a7 */ /* 0x000ee4000800007f */
[----:B---3--:R-:W-:Y:S05]  /*f720*/  @!P0 BRA `(.L_x_222) ;  /* 0xfffffffc00ec8947 */ /* 0x008fea000383ffff */
[----:B------:R-:W-:Y:S05]  /*f730*/  BRA `(.L_x_332) ;  /* 0xffffffbc00d47947 */ /* 0x000fea000383ffff */
.L_x_234:
[----:B-1----:R-:W-:-:S04]  /*f740*/  IMAD.U32 R3, RZ, RZ, UR38 ;  /* 0x00000026ff037e24 */ /* 0x002fc8000f8e00ff */
[----:B------:R1:W3:Y:S03]  /*f750*/  SYNCS.PHASECHK.TRANS64.TRYWAIT P0, [R3+URZ+0x32448], R2 ;  /* 0x03244802030075a7 */ /* 0x0002e6000800017f */
[----:B---3--:R-:W-:Y:S05]  /*f760*/  @!P0 NANOSLEEP.SYNCS 0x989680 ;  /* 0x009896800000895d */ /* 0x008fea0003900000 */
[----:B------:R-:W3:Y:S02]  /*f770*/  @!P0 SYNCS.PHASECHK.TRANS64 P0, [R3+URZ+0x32448], R2 ;  /* 0x03244802030085a7 */ /* 0x000ee4000800007f */
[----:B---3--:R-:W-:Y:S05]  /*f780*/  @!P0 BRA `(.L_x_234) ;  /* 0xfffffffc00ec8947 */ /* 0x008fea000383ffff */
[----:B------:R-:W-:Y:S05]  /*f790*/  BRA `(.L_x_333) ;  /* 0xffffffc400d47947 */ /* 0x000fea000383ffff */
.L_x_239:
[----:B01----:R-:W-:-:S04]  /*f7a0*/  IMAD.U32 R3, RZ, RZ, UR38 ;  /* 0x00000026ff037e24 */ /* 0x003fc8000f8e00ff */
[----:B------:R0:W1:Y:S03]  /*f7b0*/  SYNCS.PHASECHK.TRANS64.TRYWAIT P0, [R3+URZ+0x32468], R2 ;  /* 0x03246802030075a7 */ /* 0x000066000800017f */
[----:B-1----:R-:W-:Y:S05]  /*f7c0*/  @!P0 NANOSLEEP.SYNCS 0x989680 ;  /* 0x009896800000895d */ /* 0x002fea0003900000 */
[----:B------:R-:W1:Y:S02]  /*f7d0*/  @!P0 SYNCS.PHASECHK.TRANS64 P0, [R3+URZ+0x32468], R2 ;  /* 0x03246802030085a7 */ /* 0x000e64000800007f */
[----:B-1----:R-:W-:Y:S05]  /*f7e0*/  @!P0 BRA `(.L_x_239) ;  /* 0xfffffffc00ec8947 */ /* 0x002fea000383ffff */
[----:B------:R-:W-:Y:S05]  /*f7f0*/  BRA `(.L_x_334) ;  /* 0xffffffc800347947 */ /* 0x000fea000383ffff */
.L_x_250:
[----:B-1----:R-:W-:-:S04]  /*f800*/  IMAD.U32 R3, RZ, RZ, UR38 ;  /* 0x00000026ff037e24 */ /* 0x002fc8000f8e00ff */
[----:B------:R1:W3:Y:S03]  /*f810*/  SYNCS.PHASECHK.TRANS64.TRYWAIT P0, [R3+URZ+0x32440], R2 ;  /* 0x03244002030075a7 */ /* 0x0002e6000800017f */
[----:B---3--:R-:W-:Y:S05]  /*f820*/  @!P0 NANOSLEEP.SYNCS 0x989680 ;  /* 0x009896800000895d */ /* 0x008fea0003900000 */
[----:B------:R-:W3:Y:S02]  /*f830*/  @!P0 SYNCS.PHASECHK.TRANS64 P0, [R3+URZ+0x32440], R2 ;  /* 0x03244002030085a7 */ /* 0x000ee4000800007f */
[----:B---3--:R-:W-:Y:S05]  /*f840*/  @!P0 BRA `(.L_x_250) ;  /* 0xfffffffc00ec8947 */ /* 0x008fea000383ffff */
[----:B------:R-:W-:Y:S05]  /*f850*/  BRA `(.L_x_335) ;  /* 0xffffffcc00b47947 */ /* 0x000fea000383ffff */
.L_x_255:
[----:B01----:R-:W-:-:S04]  /*f860*/  IMAD.U32 R3, RZ, RZ, UR38 ;  /* 0x00000026ff037e24 */ /* 0x003fc8000f8e00ff */
[----:B------:R0:W1:Y:S03]  /*f870*/  SYNCS.PHASECHK.TRANS64.TRYWAIT P0, [R3+URZ+0x32460], R2 ;  /* 0x03246002030075a7 */ /* 0x000066000800017f */
[----:B-1----:R-:W-:Y:S05]  /*f880*/  @!P0 NANOSLEEP.SYNCS 0x989680 ;  /* 0x009896800000895d */ /* 0x002fea0003900000 */
[----:B------:R-:W1:Y:S02]  /*f890*/  @!P0 SYNCS.PHASECHK.TRANS64 P0, [R3+URZ+0x32460], R2 ;  /* 0x03246002030085a7 */ /* 0x000e64000800007f */
[----:B-1----:R-:W-:Y:S05]  /*f8a0*/  @!P0 BRA `(.L_x_255) ;  /* 0xfffffffc00ec8947 */ /* 0x002fea000383ffff */
[----:B------:R-:W-:Y:S05]  /*f8b0*/  BRA `(.L_x_336) ;  /* 0xffffffd000187947 */ /* 0x000fea000383ffff */
.L_x_267:
[----:B-1----:R-:W-:-:S04]  /*f8c0*/  IMAD.U32 R3, RZ, RZ, UR38 ;  /* 0x00000026ff037e24 */ /* 0x002fc8000f8e00ff */
[----:B------:R1:W3:Y:S03]  /*f8d0*/  SYNCS.PHASECHK.TRANS64.TRYWAIT P0, [R3+URZ+0x32448], R2 ;  /* 0x03244802030075a7 */ /* 0x0002e6000800017f */
[----:B---3--:R-:W-:Y:S05]  /*f8e0*/  @!P0 NANOSLEEP.SYNCS 0x989680 ;  /* 0x009896800000895d */ /* 0x008fea0003900000 */
[----:B------:R-:W3:Y:S02]  /*f8f0*/  @!P0 SYNCS.PHASECHK.TRANS64 P0, [R3+URZ+0x32448], R2 ;  /* 0x03244802030085a7 */ /* 0x000ee4000800007f */
[----:B---3--:R-:W-:Y:S05]  /*f900*/  @!P0 BRA `(.L_x_267) ;  /* 0xfffffffc00ec8947 */ /* 0x008fea000383ffff */
[----:B------:R-:W-:Y:S05]  /*f910*/  BRA `(.L_x_337) ;  /* 0xffffffd400a07947 */ /* 0x000fea000383ffff */
.L_x_272:
[----:B-1----:R-:W-:-:S04]  /*f920*/  IMAD.U32 R3, RZ, RZ, UR38 ;  /* 0x00000026ff037e24 */ /* 0x002fc8000f8e00ff */
[----:B------:R1:W3:Y:S03]  /*f930*/  SYNCS.PHASECHK.TRANS64.TRYWAIT P0, [R3+URZ+0x32468], R2 ;  /* 0x03246802030075a7 */ /* 0x0002e6000800017f */
[----:B---3--:R-:W-:Y:S05]  /*f940*/  @!P0 NANOSLEEP.SYNCS 0x989680 ;  /* 0x009896800000895d */ /* 0x008fea0003900000 */
[----:B------:R-:W3:Y:S02]  /*f950*/  @!P0 SYNCS.PHASECHK.TRANS64 P0, [R3+URZ+0x32468], R2 ;  /* 0x03246802030085a7 */ /* 0x000ee4000800007f */
[----:B---3--:R-:W-:Y:S05]  /*f960*/  @!P0 BRA `(.L_x_272) ;  /* 0xfffffffc00ec8947 */ /* 0x008fea000383ffff */
[----:B------:R-:W-:Y:S05]  /*f970*/  BRA `(.L_x_338) ;  /* 0xffffffd800047947 */ /* 0x000fea000383ffff */
.L_x_279:
[----:B0-----:R0:W1:Y:S02]  /*f980*/  SYNCS.PHASECHK.TRANS64.TRYWAIT P0, [R2+URZ+0x32420], R7 ;  /* 0x03242007020075a7 */ /* 0x001064000800017f */
[----:B-1----:R-:W-:Y:S05]  /*f990*/  @!P0 NANOSLEEP.SYNCS 0x989680 ;  /* 0x009896800000895d */ /* 0x002fea0003900000 */
[----:B------:R-:W1:Y:S02]  /*f9a0*/  @!P0 SYNCS.PHASECHK.TRANS64 P0, [R2+URZ+0x32420], R7 ;  /* 0x03242007020085a7 */ /* 0x000e64000800007f */
[----:B-1----:R-:W-:Y:S05]  /*f9b0*/  @!P0 BRA `(.L_x_279) ;  /* 0xfffffffc00f08947 */ /* 0x002fea000383ffff */
[----:B------:R-:W-:Y:S05]  /*f9c0*/  BRA `(.L_x_339) ;  /* 0xffffffdc00207947 */ /* 0x000fea000383ffff */
.L_x_280:
[----:B------:R-:W1:Y:S01]  /*f9d0*/  S2R R3, SR_TID.X ;  /* 0x0000000000037919 */ /* 0x000e620000002100 */
[----:B------:R-:W-:Y:S01]  /*f9e0*/  BSSY B0, `(.L_x_340) ;  /* 0x000000a000007945 */ /* 0x000fe20003800000 */
[----:B------:R-:W-:Y:S02]  /*f9f0*/  IMAD.MOV.U32 R12, RZ, RZ, RZ ;  /* 0x000000ffff0c7224 */ /* 0x000fe400078e00ff */
[----:B------:R-:W-:Y:S02]  /*fa00*/  IMAD.MOV.U32 R11, RZ, RZ, 0x1f ;  /* 0x0000001fff0b7424 */ /* 0x000fe400078e00ff */
[----:B------:R-:W-:Y:S01]  /*fa10*/  IMAD.MOV.U32 R15, RZ, RZ, -0x1 ;  /* 0xffffffffff0f7424 */ /* 0x000fe200078e00ff */
[----:B-1----:R-:W-:-:S04]  /*fa20*/  SHF.R.U32.HI R3, RZ, 0x5, R3 ;  /* 0x00000005ff037819 */ /* 0x002fc80000011603 */
[----:B------:R-:W-:-:S05]  /*fa30*/  LOP3.LUT R3, R3, 0x3, RZ, 0xc0, !PT ;  /* 0x0000000303037812 */ /* 0x000fca00078ec0ff */
[----:B------:R-:W-:-:S07]  /*fa40*/  IMAD.MOV.U32 R13, RZ, RZ, R3 ;  /* 0x000000ffff0d7224 */ /* 0x000fce00078e0003 */
[----:B0-2---:R-:W-:Y:S05]  /*fa50*/  WARPSYNC.COLLECTIVE R15, `(.L_x_341) ;  /* 0x000000000f087348 */ /* 0x005fea0003c00000 */
[----:B--2---:R1:W2:Y:S02]  /*fa60*/  SHFL.IDX P6, R14, R13, R12, R11 ;  /* 0x0000000c0d0e7389 */ /* 0x0042a400000c000b */
[----:B012---:R-:W-:Y:S01]  /*fa70*/  ENDCOLLECTIVE ;  /* 0x000000000000791b */ /* 0x007fe20003800000 */
.L_x_341:
[----:B------:R-:W-:Y:S05]  /*fa80*/  BSYNC B0 ;  /* 0x0000000000007941 */ /* 0x000fea0003800000 */
.L_x_340:
[----:B------:R-:W-:Y:S05]  /*fa90*/  BRA `(.L_x_342) ;  /* 0xffffffdc00047947 */ /* 0x000fea000383ffff */
.L_x_281:
[----:B------:R-:W-:Y:S01]  /*faa0*/  BSSY B0, `(.L_x_343) ;  /* 0x0000006000007945 */ /* 0x000fe20003800000 */
[----:B------:R-:W-:-:S07]  /*fab0*/  IMAD.MOV.U32 R15, RZ, RZ, -0x1 ;  /* 0xffffffffff0f7424 */ /* 0x000fce00078e00ff */
[----:B01----:R-:W-:Y:S05]  /*fac0*/  WARPSYNC.COLLECTIVE R15, `(.L_x_344) ;  /* 0x000000000f0c7348 */ /* 0x003fea0003c00000 */
[----:B------:R-:W-:Y:S02]  /*fad0*/  ELECT P6, UR62, PT ;  /* 0x00000000003e782f */ /* 0x000fe400038c0000 */
[----:B------:R-:W-:Y:S01]  /*fae0*/  MOV R14, UR62 ;  /* 0x0000003e000e7c02 */ /* 0x000fe20008000f00 */
[----:B01----:R-:W-:Y:S10]  /*faf0*/  ENDCOLLECTIVE ;  /* 0x000000000000791b */ /* 0x003ff40003800000 */
.L_x_344:
[----:B------:R-:W-:Y:S05]  /*fb00*/  BSYNC B0 ;  /* 0x0000000000007941 */ /* 0x000fea0003800000 */
.L_x_343:
[----:B------:R-:W-:Y:S05]  /*fb10*/  BRA `(.L_x_345) ;  /* 0xffffffd800f87947 */ /* 0x000fea000383ffff */
.L_x_283:
[----:B0-----:R0:W1:Y:S02]  /*fb20*/  SYNCS.PHASECHK.TRANS64.TRYWAIT P0, [R7+URZ], R4 ;  /* 0x00000004070075a7 */ /* 0x001064000800017f */
[----:B-1----:R-:W-:Y:S05]  /*fb30*/  @!P0 NANOSLEEP.SYNCS 0x989680 ;  /* 0x009896800000895d */ /* 0x002fea0003900000 */
[----:B------:R-:W1:Y:S02]  /*fb40*/  @!P0 SYNCS.PHASECHK.TRANS64 P0, [R7+URZ], R4 ;  /* 0x00000004070085a7 */ /* 0x000e64000800007f */
[----:B-1----:R-:W-:Y:S05]  /*fb50*/  @!P0 BRA `(.L_x_283) ;  /* 0xfffffffc00f08947 */ /* 0x002fea000383ffff */
[----:B------:R-:W-:Y:S05]  /*fb60*/  BRA `(.L_x_346) ;  /* 0xffffffdc00347947 */ /* 0x000fea000383ffff */
.L_x_284:
[----:B-1----:R1:W2:Y:S02]  /*fb70*/  SYNCS.PHASECHK.TRANS64.TRYWAIT P0, [R5+URZ], R0 ;  /* 0x00000000050075a7 */ /* 0x0022a4000800017f */
[----:B--2---:R-:W-:Y:S05]  /*fb80*/  @!P0 NANOSLEEP.SYNCS 0x989680 ;  /* 0x009896800000895d */ /* 0x004fea0003900000 */
[----:B------:R-:W2:Y:S02]  /*fb90*/  @!P0 SYNCS.PHASECHK.TRANS64 P0, [R5+URZ], R0 ;  /* 0x00000000050085a7 */ /* 0x000ea4000800007f */
[----:B--2---:R-:W-:Y:S05]  /*fba0*/  @!P0 BRA `(.L_x_284) ;  /* 0xfffffffc00f08947 */ /* 0x004fea000383ffff */
[----:B------:R-:W-:Y:S05]  /*fbb0*/  BRA `(.L_x_347) ;  /* 0xffffffdc00287947 */ /* 0x000fea000383ffff */
.L_x_286:
[----:B-1----:R1:W2:Y:S02]  /*fbc0*/  SYNCS.PHASECHK.TRANS64.TRYWAIT P0, [R5+URZ], R4 ;  /* 0x00000004050075a7 */ /* 0x0022a4000800017f */
[----:B--2---:R-:W-:Y:S05]  /*fbd0*/  @!P0 NANOSLEEP.SYNCS 0x989680 ;  /* 0x009896800000895d */ /* 0x004fea0003900000 */
[----:B------:R-:W2:Y:S02]  /*fbe0*/  @!P0 SYNCS.PHASECHK.TRANS64 P0, [R5+URZ], R4 ;  /* 0x00000004050085a7 */ /* 0x000ea4000800007f */
[----:B--2---:R-:W-:Y:S05]  /*fbf0*/  @!P0 BRA `(.L_x_286) ;  /* 0xfffffffc00f08947 */ /* 0x004fea000383ffff */
[----:B------:R-:W-:Y:S05]  /*fc00*/  BRA `(.L_x_348) ;  /* 0xffffffdc002c7947 */ /* 0x000fea000383ffff */
.L_x_349:
        /* <DEDUP_REMOVED lines=15> */
.L_x_6129:


//--------------------- .text._ZN7cutlass13device_kernelIN5flash11enable_sm90INS1_16FlashAttnFwdSm90INS1_25CollectiveMainloopFwdSm90ILi2EN4cute5tupleIJNS5_1CILi1EEES8_S8_EEENS6_IJNS7_ILi128EEENS7_ILi96EEENS7_ILi64EEEEEELi256ENS_10bfloat16_tEfNS_4arch4Sm90ELb0ELb0ELb0ELb1ELb0ELb0ELb0ELb1ELb0ELb1ELb1ELb0EEENS1_21CollectiveEpilogueFwdINS6_IJSA_NS7_ILi256EEESB_EEES9_SE_SG_Li256ELb1ELb1ELb1ELb0EEENS1_36VarlenDynamicPersistentTileSchedulerILi128ELi96ELi256ELi128ELb1ELb1ELb1ELb0ELb1ELb1EEEEEEEEEvNT_6ParamsE --------------------------
	.section	.text._ZN7cutlass13device_kernelIN5flash11enable_sm90INS1_16FlashAttnFwdSm90INS1_25CollectiveMainloopFwdSm90ILi2EN4cute5tupleIJNS5_1CILi1EEES8_S8_EEENS6_IJNS7_ILi128EEENS7_ILi96EEENS7_ILi64EEEEEELi256ENS_10bfloat16_tEfNS_4arch4Sm90ELb0ELb0ELb0ELb1ELb0ELb0ELb0ELb1ELb0ELb1ELb1ELb0EEENS1_21CollectiveEpilogueFwdINS6_IJSA_NS7_ILi256EEESB_EEES9_SE_SG_Li256ELb1ELb1ELb1ELb0EEENS1_36VarlenDynamicPersistentTileSchedulerILi128ELi96ELi256ELi128ELb1ELb1ELb1ELb0ELb1ELb1EEEEEEEEEvNT_6ParamsE,"ax",@progbits
	.align	128
.text._ZN7cutlass13device_kernelIN5flash11enable_sm90INS1_16FlashAttnFwdSm90INS1_25CollectiveMainloopFwdSm90ILi2EN4cute5tupleIJNS5_1CILi1EEES8_S8_EEENS6_IJNS7_ILi128EEENS7_ILi96EEENS7_ILi64EEEEEELi256ENS_10bfloat16_tEfNS_4arch4Sm90ELb0ELb0ELb0ELb1ELb0ELb0ELb0ELb1ELb0ELb1ELb1ELb0EEENS1_21CollectiveEpilogueFwdINS6_IJSA_NS7_ILi256EEESB_EEES9_SE_SG_Li256ELb1ELb1ELb1ELb0EEENS1_36VarlenDynamicPersistentTileSchedulerILi128ELi96ELi256ELi128ELb1ELb1ELb1ELb0ELb1ELb1EEEEEEEEEvNT_6ParamsE:
        .type           _ZN7cutlass13device_kernelIN5flash11enable_sm90INS1_16FlashAttnFwdSm90INS1_25CollectiveMainloopFwdSm90ILi2EN4cute5tupleIJNS5_1CILi1EEES8_S8_EEENS6_IJNS7_ILi128EEENS7_ILi96EEENS7_ILi64EEEEEELi256ENS_10bfloat16_tEfNS_4arch4Sm90ELb0ELb0ELb0ELb1ELb0ELb0ELb0ELb1ELb0ELb1ELb1ELb0EEENS1_21CollectiveEpilogueFwdINS6_IJSA_NS7_ILi256EEESB_EEES9_SE_SG_Li256ELb1ELb1ELb1ELb0EEENS1_36VarlenDynamicPersistentTileSchedulerILi128ELi96ELi256ELi128ELb1ELb1ELb1ELb0ELb1ELb1EEEEEEEEEvNT_6ParamsE,@function
        .size           _ZN7cutlass13device_kernelIN5flash11enable_sm90INS1_16FlashAttnFwdSm90INS1_25CollectiveMainloopFwdSm90ILi2EN4cute5tupleIJNS5_1CILi1EEES8_S8_EEENS6_IJNS7_ILi128EEENS7_ILi96EEENS7_ILi64EEEEEELi256ENS_10bfloat16_tEfNS_4arch4Sm90ELb0ELb0ELb0ELb1ELb0ELb0ELb0ELb1ELb0ELb1ELb1ELb0EEENS1_21CollectiveEpilogueFwdINS6_IJSA_NS7_ILi256EEESB_EEES9_SE_SG_Li256ELb1ELb1ELb1ELb0EEENS1_36VarlenDynamicPersistentTileSchedulerILi128ELi96ELi256ELi128ELb1ELb1ELb1ELb0ELb1ELb1EEEEEEEEEvNT_6ParamsE,(.L_x_6130 - _ZN7cutlass13device_kernelIN5flash11enable_sm90INS1_16FlashAttnFwdSm90INS1_25CollectiveMainloopFwdSm90ILi2EN4cute5tupleIJNS5_1CILi1EEES8_S8_EEENS6_IJNS7_ILi128EEENS7_ILi96EEENS7_ILi64EEEEEELi256ENS_10bfloat16_tEfNS_4arch4Sm90ELb0ELb0ELb0ELb1ELb0ELb0ELb0ELb1ELb0ELb1ELb1ELb0EEENS1_21CollectiveEpilogueFwdINS6_IJSA_NS7_ILi256EEESB_EEES9_SE_SG_Li256ELb1ELb1ELb1ELb0EEENS1_36VarlenDynamicPersistentTileSchedulerILi128ELi96ELi256ELi128ELb1ELb1ELb1ELb0ELb1ELb1EEEEEEEEEvNT_6ParamsE)
        .other          _ZN7cutlass13device_kernelIN5flash11enable_sm90INS1_16FlashAttnFwdSm90INS1_25CollectiveMainloopFwdSm90ILi2EN4cute5tupleIJNS5_1CILi1EEES8_S8_EEENS6_IJNS7_ILi128EEENS7_ILi96EEENS7_ILi64EEEEEELi256ENS_10bfloat16_tEfNS_4arch4Sm90ELb0ELb0ELb0ELb1ELb0ELb0ELb0ELb1ELb0ELb1ELb1ELb0EEENS1_21CollectiveEpilogueFwdINS6_IJSA_NS7_ILi256EEESB_EEES9_SE_SG_Li256ELb1ELb1ELb1ELb0EEENS1_36VarlenDynamicPersistentTileSchedulerILi128ELi96ELi256ELi128ELb1ELb1ELb1ELb0ELb1ELb1EEEEEEEEEvNT_6ParamsE,@"STO_CUDA_ENTRY STV_DEFAULT"
_ZN7cutlass13device_kernelIN5flash11enable_sm90INS1_16FlashAttnFwdSm90INS1_25CollectiveMainloopFwdSm90ILi2EN4cute5tupleIJNS5_1CILi1EEES8_S8_EEENS6_IJNS7_ILi128EEENS7_ILi96EEENS7_ILi64EEEEEELi256ENS_10bfloat16_tEfNS_4arch4Sm90ELb0ELb0ELb0ELb1ELb0ELb0ELb0ELb1ELb0ELb1ELb1ELb0EEENS1_21CollectiveEpilogueFwdINS6_IJSA_NS7_ILi256EEESB_EEES9_SE_SG_Li256ELb1ELb1ELb1ELb0EEENS1_36VarlenDynamicPersistentTileSchedulerILi128ELi96ELi256ELi128ELb1ELb1ELb1ELb0ELb1ELb1EEEEEEEEEvNT_6ParamsE:
        /* <DEDUP_REMOVED lines=18> */
.L_x_351:
[----:B------:R-:W-:Y:S05]  /*0120*/  BSYNC B0 ;  /* 0x0000000000007941 */ /* 0x000fea0003800000 */
.L_x_350:
        /* <DEDUP_REMOVED lines=41> */
.L_x_352:
        /* <DEDUP_REMOVED lines=22> */
.L_x_353:
        /* <DEDUP_REMOVED lines=18> */
.L_x_354:
        /* <DEDUP_REMOVED lines=22> */
.L_x_355:
        /* <DEDUP_REMOVED lines=22> */
.L_x_356:
[----:B------:R-:W-:Y:S01]  /*0900*/  PLOP3.LUT P0, PT, PT, PT, UP0, 0x80, 0x0 ;  /* 0x000000000000781c */ /* 0x000fe20003f0f008 */
[----:B------:R-:W-:Y:S01]  /*0910*/  UMOV UR36, 0x1 ;  /* 0x0000000100247882 */ /* 0x000fe20000000000 */
[----:B------:R-:W-:Y:S01]  /*0920*/  NOP ;  /* 0x0000000000007918 */ /* 0x000fe20000000000 */
[----:B------:R-:W-:Y:S01]  /*0930*/  USEL UR36, UR36, 0x2, !UP0 ;  /* 0x0000000224247887 */ /* 0x000fe2000c000000 */
[----:B------:R-:W-:Y:S01]  /*0940*/  ULDC.64 UR40, c[0x0][0x208] ;  /* 0x0000820000287ab9 */ /* 0x000fe20000000a00 */
[----:B012-4-:R-:W-:Y:S08]  /*0950*/  BAR.SYNC.DEFER_BLOCKING 0x0 ;  /* 0x0000000000007b1d */ /* 0x017ff00000010000 */
[----:B------:R-:W-:Y:S05]  /*0960*/  @!P0 BRA `(.L_x_357) ;  /* 0x0000009c00f08947 */ /* 0x000fea0003800000 */
.L_x_358:
[----:B------:R-:W-:-:S08]  /*0970*/  NOP ;  /* 0x0000000000007918 */ /* 0x000fd00000000000 */
[----:B------:R-:W0:Y:S02]  /*0980*/  USETMAXREG.TRY_ALLOC.CTAPOOL UP0, 0xf0 ;  /* 0x000000f0000079c8 */ /* 0x000e240008000600 */
[----:B0-----:R-:W-:-:S13]  /*0990*/  PLOP3.LUT P0, PT, PT, PT, UP0, 0x80, 0x0 ;  /* 0x000000000000781c */ /* 0x001fda0003f0f008 */
[----:B------:R-:W-:Y:S05]  /*09a0*/  @!P0 BRA `(.L_x_358) ;  /* 0xfffffffc00f08947 */ /* 0x000fea000383ffff */
[----:B------:R-:W-:Y:S01]  /*09b0*/  SHF.R.U32.HI R0, RZ, 0x7, R6 ;  /* 0x00000007ff007819 */ /* 0x000fe20000011606 */
[----:B------:R-:W0:Y:S08]  /*09c0*/  S2UR UR5, SR_CgaCtaId ;  /* 0x00000000000579c3 */ /* 0x000e300000008800 */
[----:B------:R-:W-:Y:S06]  /*09d0*/  BAR.ARV 0x8, 0x180 ;  /* 0x0206000000007b1d */ /* 0x000fec0000002000 */
[----:B------:R-:W-:Y:S01]  /*09e0*/  ISETP.NE.AND P0, PT, R0, 0x1, PT ;  /* 0x000000010000780c */ /* 0x000fe20003f05270 */
[----:B------:R-:W-:-:S12]  /*09f0*/  UMOV UR4, 0x400 ;  /* 0x0000040000047882 */ /* 0x000fd80000000000 */
[----:B------:R-:W-:Y:S06]  /*0a00*/  @!P0 BAR.ARV 0x9, 0x100 ;  /* 0x0244000000008b1d */ /* 0x000fec0000002000 */
[----:B0-----:R-:W-:Y:S02]  /*0a10*/  ULEA UR4, UR5, UR4, 0x18 ;  /* 0x0000000405047291 */ /* 0x001fe4000f8ec03f */
[----:B------:R-:W-:Y:S07]  /*0a20*/  BAR.SYNC.DEFER_BLOCKING 0x5, 0x180 ;  /* 0x0146000000007b1d */ /* 0x000fee0000010000 */
[----:B------:R-:W0:Y:S01]  /*0a30*/  LDS.128 R8, [UR4+0x228d0] ;  /* 0x0228d004ff087984 */ /* 0x000e220008000c00 */
[----:B------:R-:W-:Y:S01]  /*0a40*/  ULDC UR4, c[0x0][0xc3c] ;  /* 0x00030f0000047ab9 */ /* 0x000fe20000000800 */
[----:B------:R-:W-:Y:S06]  /*0a50*/  BAR.ARV 0x4, 0x180 ;  /* 0x0106000000007b1d */ /* 0x000fec0000002000 */
[----:B0-----:R-:W-:-:S13]  /*0a60*/  ISETP.GE.AND P0, PT, R11, UR4, PT ;  /* 0x000000040b007c0c */ /* 0x001fda000bf06270 */
[----:B------:R-:W-:Y:S05]  /*0a70*/  @P0 EXIT ;  /* 0x000000000000094d */ /* 0x000fea0003800000 */
[----:B------:R-:W-:Y:S01]  /*0a80*/  VIADD R6, R6, 0xffffff80 ;  /* 0xffffff8006067836 */ /* 0x000fe20000000000 */
[----:B------:R-:W-:Y:S01]  /*0a90*/  R2UR UR5, R9 ;  /* 0x00000000090572ca */ /* 0x000fe200000e0000 */
[----:B------:R-:W-:Y:S01]  /*0aa0*/  ULOP3.LUT UR49, UR36, 0x1, URZ, 0xfc, !UPT ;  /* 0x0000000124317892 */ /* 0x000fe2000f8efc3f */
[----:B------:R-:W-:Y:S01]  /*0ab0*/  R2UR UR6, R10 ;  /* 0x000000000a0672ca */ /* 0x000fe200000e0000 */
[----:B------:R-:W-:Y:S01]  /*0ac0*/  UMOV UR48, URZ ;  /* 0x0000003f00307c82 */ /* 0x000fe20008000000 */
[----:B------:R-:W-:Y:S01]  /*0ad0*/  SHF.R.S32.HI R3, RZ, 0x1f, R6 ;  /* 0x0000001fff037819 */ /* 0x000fe20000011406 */
[----:B------:R-:W-:Y:S01]  /*0ae0*/  UMOV UR47, URZ ;  /* 0x0000003f002f7c82 */ /* 0x000fe20008000000 */
[----:B------:R-:W-:Y:S01]  /*0af0*/  R2UR UR7, R11 ;  /* 0x000000000b0772ca */ /* 0x000fe200000e0000 */
[----:B------:R-:W-:Y:S01]  /*0b00*/  UMOV UR37, URZ ;  /* 0x0000003f00257c82 */ /* 0x000fe20008000000 */
[CC--:B------:R-:W-:Y:S02]  /*0b10*/  LEA.HI R0, R3.reuse, R6.reuse, RZ, 0x7 ;  /* 0x0000000603007211 */ /* 0x0c0fe400078f38ff */
[----:B------:R-:W-:-:S02]  /*0b20*/  LEA.HI R2, R3, R6, RZ, 0x5 ;  /* 0x0000000603027211 */ /* 0x000fc400078f28ff */
[----:B------:R-:W-:Y:S02]  /*0b30*/  LOP3.LUT R5, R0, 0xffffff80, RZ, 0xc0, !PT ;  /* 0xffffff8000057812 */ /* 0x000fe400078ec0ff */
[CC--:B------:R-:W-:Y:S01]  /*0b40*/  LEA.HI R4, R3.reuse, R6.reuse, RZ, 0x2 ;  /* 0x0000000603047211 */ /* 0x0c0fe200078f10ff */
[----:B------:R-:W-:Y:S01]  /*0b50*/  IMAD.SHL.U32 R7, R2, 0x20, RZ ;  /* 0x0000002002077824 */ /* 0x000fe200078e00ff */
[----:B------:R-:W-:Y:S01]  /*0b60*/  LEA.HI R3, R3, R6, RZ, 0x4 ;  /* 0x0000000603037211 */ /* 0x000fe200078f20ff */
[----:B------:R-:W-:Y:S01]  /*0b70*/  IMAD.IADD R226, R6, 0x1, -R5 ;  /* 0x0000000106e27824 */ /* 0x000fe200078e0a05 */
[----:B------:R-:W-:Y:S02]  /*0b80*/  LOP3.LUT R13, R4, 0xfffffffc, RZ, 0xc0, !PT ;  /* 0xfffffffc040d7812 */ /* 0x000fe400078ec0ff */
[----:B------:R-:W-:Y:S02]  /*0b90*/  SHF.R.S32.HI R2, RZ, 0x4, R3 ;  /* 0x00000004ff027819 */ /* 0x000fe40000011403 */
[----:B------:R-:W-:Y:S01]  /*0ba0*/  SHF.R.S32.HI R9, RZ, 0x1f, R226 ;  /* 0x0000001fff097819 */ /* 0x000fe200000114e2 */
[----:B------:R-:W-:Y:S01]  /*0bb0*/  IMAD.IADD R13, R6, 0x1, -R13 ;  /* 0x00000001060d7824 */ /* 0x000fe200078e0a0d */
[----:B------:R-:W-:-:S02]  /*0bc0*/  LOP3.LUT R5, R3, 0x3fffff0, RZ, 0xc0, !PT ;  /* 0x03fffff003057812 */ /* 0x000fc400078ec0ff */
[----:B------:R-:W-:Y:S02]  /*0bd0*/  LEA.HI R8, R9, R226, RZ, 0x2 ;  /* 0x000000e209087211 */ /* 0x000fe400078f10ff */
[----:B------:R-:W-:Y:S01]  /*0be0*/  LEA.HI R4, R3, R2, RZ, 0x1 ;  /* 0x0000000203047211 */ /* 0x000fe200078f08ff */
[----:B------:R-:W-:Y:S01]  /*0bf0*/  IMAD.IADD R5, R6, 0x1, -R5 ;  /* 0x0000000106057824 */ /* 0x000fe200078e0a05 */
[--C-:B------:R-:W-:Y:S02]  /*0c00*/  SHF.R.S32.HI R10, RZ, 0x2, R8.reuse ;  /* 0x00000002ff0a7819 */ /* 0x100fe40000011408 */
[----:B------:R-:W-:Y:S02]  /*0c10*/  SHF.R.S32.HI R11, RZ, 0x1f, R8 ;  /* 0x0000001fff0b7819 */ /* 0x000fe40000011408 */
[----:B------:R-:W-:Y:S02]  /*0c20*/  SHF.R.S32.HI R3, RZ, 0x7, R0 ;  /* 0x00000007ff037819 */ /* 0x000fe40000011400 */
[----:B------:R-:W-:-:S02]  /*0c30*/  LEA.HI R11, R11, R10, RZ, 0x3 ;  /* 0x0000000a0b0b7211 */ /* 0x000fc400078f18ff */
[----:B------:R-:W-:Y:S02]  /*0c40*/  LOP3.LUT R6, R7, 0xfffffc00, RZ, 0xc0, !PT ;  /* 0xfffffc0007067812 */ /* 0x000fe400078ec0ff */
[----:B------:R-:W-:Y:S02]  /*0c50*/  LOP3.LUT R7, R4, 0x1ffffffe, RZ, 0xc0, !PT ;  /* 0x1ffffffe04077812 */ /* 0x000fe400078ec0ff */
[----:B------:R-:W-:Y:S01]  /*0c60*/  LOP3.LUT R11, R11, 0xfffffff8, RZ, 0xc0, !PT ;  /* 0xfffffff80b0b7812 */ /* 0x000fe200078ec0ff */
[----:B------:R-:W-:Y:S01]  /*0c70*/  IMAD R6, R5, 0x40, R6 ;  /* 0x0000004005067824 */ /* 0x000fe200078e0206 */
[----:B------:R-:W-:Y:S01]  /*0c80*/  LEA.HI R0, R0, R3, RZ, 0x1 ;  /* 0x0000000300007211 */ /* 0x000fe200078f08ff */
[----:B------:R-:W-:Y:S01]  /*0c90*/  IMAD.IADD R7, R2, 0x1, -R7 ;  /* 0x0000000102077824 */ /* 0x000fe200078e0a07 */
[----:B------:R-:W-:Y:S01]  /*0ca0*/  LEA.HI R9, R9, R226, RZ, 0x5 ;  /* 0x000000e209097211 */ /* 0x000fe200078f28ff */
[----:B------:R-:W-:Y:S01]  /*0cb0*/  IMAD.IADD R10, R10, 0x1, -R11 ;  /* 0x000000010a0a7824 */ /* 0x000fe200078e0a0b */
[----:B------:R-:W-:-:S02]  /*0cc0*/  LOP3.LUT R0, R0, 0x3fffffe, RZ, 0xc0, !PT ;  /* 0x03fffffe00007812 */ /* 0x000fc400078ec0ff */
[----:B------:R-:W-:Y:S02]  /*0cd0*/  SHF.R.S32.HI R9, RZ, 0x5, R9 ;  /* 0x00000005ff097819 */ /* 0x000fe40000011409 */
[----:B------:R-:W-:Y:S01]  /*0ce0*/  LEA.HI R2, R13, R13, RZ, 0x1 ;  /* 0x0000000d0d027211 */ /* 0x000fe200078f08ff */
[----:B------:R-:W-:Y:S01]  /*0cf0*/  IMAD.IADD R0, R3, 0x1, -R0 ;  /* 0x0000000103007824 */ /* 0x000fe200078e0a00 */
[----:B------:R-:W-:Y:S01]  /*0d00*/  LOP3.LUT R5, R8, 0x7ffffffc, RZ, 0xc0, !PT ;  /* 0x7ffffffc08057812 */ /* 0x000fe200078ec0ff */
[----:B------:R-:W-:Y:S01]  /*0d10*/  IMAD R9, R9, 0x10, R10 ;  /* 0x0000001009097824 */ /* 0x000fe200078e020a */
[----:B------:R-:W-:Y:S01]  /*0d20*/  LOP3.LUT R2, R2, 0x1ffffffe, RZ, 0xc0, !PT ;  /* 0x1ffffffe02027812 */ /* 0x000fe200078ec0ff */
[----:B------:R-:W-:Y:S02]  /*0d30*/  IMAD R3, R7, 0x8, R6 ;  /* 0x0000000807037824 */ /* 0x000fe400078e0206 */
[----:B------:R-:W-:Y:S02]  /*0d40*/  IMAD R0, R0, 0x40, R9 ;  /* 0x0000004000007824 */ /* 0x000fe400078e0209 */
[----:B------:R-:W-:Y:S01]  /*0d50*/  IMAD.IADD R13, R13, 0x1, -R2 ;  /* 0x000000010d0d7824 */ /* 0x000fe200078e0a02 */
[----:B------:R0:W-:Y:S01]  /*0d60*/  STL [R1+0x48], R3 ;  /* 0x0000480301007387 */ /* 0x0001e20000100800 */
[----:B------:R-:W-:-:S03]  /*0d70*/  IMAD.IADD R5, R226, 0x1, -R5 ;  /* 0x00000001e2057824 */ /* 0x000fc600078e0a05 */
[----:B------:R1:W-:Y:S01]  /*0d80*/  STL [R1+0x40], R0 ;  /* 0x0000400001007387 */ /* 0x0003e20000100800 */
[----:B------:R-:W-:-:S04]  /*0d90*/  IMAD.SHL.U32 R2, R5, 0x2, RZ ;  /* 0x0000000205027824 */ /* 0x000fc800078e00ff */
[C---:B------:R-:W-:Y:S02]  /*0da0*/  VIADD R225, R2.reuse, 0x8 ;  /* 0x0000000802e17836 */ /* 0x040fe40000000000 */
[C---:B------:R-:W-:Y:S02]  /*0db0*/  VIADD R224, R2.reuse, 0x10 ;  /* 0x0000001002e07836 */ /* 0x040fe40000000000 */
[C---:B------:R-:W-:Y:S01]  /*0dc0*/  VIADD R223, R2.reuse, 0x18 ;  /* 0x0000001802df7836 */ /* 0x040fe20000000000 */
[----:B0-----:R-:W-:Y:S01]  /*0dd0*/  SHF.R.S32.HI R3, RZ, 0x1f, R225 ;  /* 0x0000001fff037819 */ /* 0x001fe200000114e1 */
[----:B-1----:R-:W-:Y:S01]  /*0de0*/  IMAD R0, R13, 0x8, R0 ;  /* 0x000000080d007824 */ /* 0x002fe200078e0200 */
[----:B------:R-:W-:Y:S01]  /*0df0*/  SHF.R.S32.HI R5, RZ, 0x1f, R224 ;  /* 0x0000001fff057819 */ /* 0x000fe200000114e0 */
[C---:B------:R-:W-:Y:S01]  /*0e00*/  VIADD R222, R2.reuse, 0x20 ;  /* 0x0000002002de7836 */ /* 0x040fe20000000000 */
[----:B------:R-:W-:Y:S01]  /*0e10*/  SHF.R.S32.HI R4, RZ, 0x1f, R223 ;  /* 0x0000001fff047819 */ /* 0x000fe200000114df */
[C---:B------:R-:W-:Y:S01]  /*0e20*/  VIADD R221, R2.reuse, 0x28 ;  /* 0x0000002802dd7836 */ /* 0x040fe20000000000 */
[----:B------:R0:W-:Y:S01]  /*0e30*/  STL [R1+0x44], R0 ;  /* 0x0000440001007387 */ /* 0x0001e20000100800 */
[C---:B------:R-:W-:Y:S01]  /*0e40*/  VIADD R220, R2.reuse, 0x30 ;  /* 0x0000003002dc7836 */ /* 0x040fe20000000000 */
[----:B------:R-:W-:Y:S01]  /*0e50*/  SHF.R.S32.HI R3, RZ, 0x1f, R222 ;  /* 0x0000001fff037819 */ /* 0x000fe200000114de */
        /* <DEDUP_REMOVED lines=42> */
[----:B------:R-:W-:Y:S01]  /*1100*/  VIADD R16, R2, 0xe0 ;  /* 0x000000e002107836 */ /* 0x000fe20000000000 */
[----:B------:R-:W-:-:S02]  /*1110*/  SHF.R.S32.HI R228, RZ, 0x1f, R18 ;  /* 0x0000001fffe47819 */ /* 0x000fc40000011412 */
[----:B0-----:R-:W-:-:S07]  /*1120*/  SHF.R.S32.HI R227, RZ, 0x1f, R17 ;  /* 0x0000001fffe37819 */ /* 0x001fce0000011411 */
.L_x_404:
[----:B------:R-:W-:Y:S01]  /*1130*/  ULDC.64 UR8, c[0x0][0xc88] ;  /* 0x0003220000087ab9 */ /* 0x000fe20000000a00 */
[----:B------:R-:W-:Y:S01]  /*1140*/  ULDC.64 UR10, c[0x0][0xa20] ;  /* 0x00028800000a7ab9 */ /* 0x000fe20000000a00 */
[----:B------:R-:W-:Y:S01]  /*1150*/  UIMAD.WIDE UR8, UR7, 0x4, UR8 ;  /* 0x00000004070878a5 */ /* 0x000fe2000f8e0208 */
[----:B------:R-:W-:-:S05]  /*1160*/  ULDC UR4, c[0x0][0x424] ;  /* 0x0001090000047ab9 */ /* 0x000fca0000000800 */
[----:B012---:R-:W-:Y:S02]  /*1170*/  IMAD.U32 R4, RZ, RZ, UR8 ;  /* 0x00000008ff047e24 */ /* 0x007fe4000f8e00ff */
[----:B---3--:R-:W-:Y:S01]  /*1180*/  IMAD.U32 R5, RZ, RZ, UR9 ;  /* 0x00000009ff057e24 */ /* 0x008fe2000f8e00ff */
[----:B------:R-:W-:-:S04]  /*1190*/  ULDC.64 UR8, c[0x0][0xa28] ;  /* 0x00028a0000087ab9 */ /* 0x000fc80000000a00 */
[----:B------:R-:W2:Y:S01]  /*11a0*/  LDG.E R4, desc[UR40][R4.64] ;  /* 0x0000002804047981 */ /* 0x000ea2000c1e1900 */
[----:B------:R-:W-:Y:S02]  /*11b0*/  UISETP.NE.U32.AND UP0, UPT, UR8, URZ, UPT ;  /* 0x0000003f0800728c */ /* 0x000fe4000bf05070 */
[----:B------:R-:W-:Y:S02]  /*11c0*/  UISETP.NE.U32.AND UP1, UPT, UR10, URZ, UPT ;  /* 0x0000003f0a00728c */ /* 0x000fe4000bf25070 */
[----:B------:R-:W-:Y:S02]  /*11d0*/  UISETP.NE.AND.EX UP0, UPT, UR9, URZ, UPT, UP0 ;  /* 0x0000003f0900728c */ /* 0x000fe4000bf05300 */
[----:B------:R-:W-:-:S04]  /*11e0*/  UISETP.NE.AND.EX UP1, UPT, UR11, URZ, UPT, UP1 ;  /* 0x0000003f0b00728c */ /* 0x000fc8000bf25310 */
[----:B------:R-:W-:Y:S02]  /*11f0*/  PLOP3.LUT P0, PT, PT, PT, UP0, 0x80, 0x0 ;  /* 0x000000000000781c */ /* 0x000fe40003f0f008 */
[----:B------:R-:W-:Y:S02]  /*1200*/  PLOP3.LUT P1, PT, PT, PT, UP1, 0x80, 0x0 ;  /* 0x000000000000781c */ /* 0x000fe40003f2f018 */
[----:B--2---:R-:W-:-:S13]  /*1210*/  R2UR UR46, R4 ;  /* 0x00000000042e72ca */ /* 0x004fda00000e0000 */
[----:B------:R-:W-:Y:S02]  /*1220*/  USHF.R.S32.HI UR45, URZ, 0x1f, UR46 ;  /* 0x0000001f3f2d7899 */ /* 0x000fe4000801142e */
[----:B------:R-:W-:-:S04]  /*1230*/  @UP0 ULEA UR8, UP2, UR46, UR8, 0x2 ;  /* 0x000000082e080291 */ /* 0x000fc8000f84103f */
[----:B------:R-:W-:Y:S02]  /*1240*/  @UP0 ULEA.HI.X UR9, UR46, UR9, UR45, 0x2, UP2 ;  /* 0x000000092e090291 */ /* 0x000fe400090f142d */
[----:B------:R-:W-:Y:S01]  /*1250*/  @UP1 ULEA UR10, UP0, UR46, UR10, 0x2 ;  /* 0x0000000a2e0a1291 */ /* 0x000fe2000f80103f */
[----:B------:R-:W-:-:S03]  /*1260*/  IMAD.U32 R4, RZ, RZ, UR8 ;  /* 0x00000008ff047e24 */ /* 0x000fc6000f8e00ff */
[----:B------:R-:W-:Y:S01]  /*1270*/  @UP1 ULEA.HI.X UR11, UR46, UR11, UR45, 0x2, UP0 ;  /* 0x0000000b2e0b1291 */ /* 0x000fe200080f142d */
[----:B------:R-:W-:Y:S01]  /*1280*/  IMAD.U32 R5, RZ, RZ, UR9 ;  /* 0x00000009ff057e24 */ /* 0x000fe2000f8e00ff */
[----:B------:R-:W-:Y:S01]  /*1290*/  ULDC.64 UR8, c[0x0][0x418] ;  /* 0x0001060000087ab9 */ /* 0x000fe20000000a00 */
[----:B----4-:R-:W-:-:S03]  /*12a0*/  IMAD.U32 R6, RZ, RZ, UR10 ;  /* 0x0000000aff067e24 */ /* 0x010fc6000f8e00ff */
[----:B------:R-:W-:Y:S01]  /*12b0*/  IMAD.U32 R7, RZ, RZ, UR11 ;  /* 0x0000000bff077e24 */ /* 0x000fe2000f8e00ff */
[----:B------:R-:W2:Y:S04]  /*12c0*/  @P0 LDG.E R4, desc[UR40][R4.64] ;  /* 0x0000002804040981 */ /* 0x000ea8000c1e1900 */
[----:B------:R-:W3:Y:S01]  /*12d0*/  @P1 LDG.E R6, desc[UR40][R6.64] ;  /* 0x0000002806061981 */ /* 0x000ee2000c1e1900 */
[----:B------:R-:W-:Y:S01]  /*12e0*/  UISETP.NE.U32.AND UP0, UPT, UR8, URZ, UPT ;  /* 0x0000003f0800728c */ /* 0x000fe2000bf05070 */
[----:B------:R-:W-:Y:S01]  /*12f0*/  UMOV UR44, UR5 ;  /* 0x00000005002c7c82 */ /* 0x000fe20008000000 */
[----:B------:R-:W-:Y:S02]  /*1300*/  ULDC UR5, c[0x0][0x2f0] ;  /* 0x0000bc0000057ab9 */ /* 0x000fe40000000800 */
[----:B------:R-:W-:Y:S01]  /*1310*/  UISETP.NE.AND.EX UP0, UPT, UR9, URZ, UPT, UP0 ;  /* 0x0000003f0900728c */ /* 0x000fe2000bf05300 */
[----:B------:R-:W-:Y:S01]  /*1320*/  UMOV UR51, URZ ;  /* 0x0000003f00337c82 */ /* 0x000fe20008000000 */
[----:B------:R-:W-:-:S02]  /*1330*/  ULOP3.LUT UR43, UR6, 0xffff, URZ, 0xc0, !UPT ;  /* 0x0000ffff062b7892 */ /* 0x000fc4000f8ec03f */
[----:B------:R-:W-:Y:S02]  /*1340*/  USEL UR4, UR4, 0x1, UP0 ;  /* 0x0000000104047887 */ /* 0x000fe40008000000 */
[----:B------:R-:W-:Y:S02]  /*1350*/  ULOP3.LUT UR7, UR6, 0xff0000, URZ, 0xc0, !UPT ;  /* 0x00ff000006077892 */ /* 0x000fe4000f8ec03f */
[----:B------:R-:W-:Y:S02]  /*1360*/  UIMAD UR4, UR4, UR5, URZ ;  /* 0x00000005040472a4 */ /* 0x000fe4000f8e023f */
[----:B------:R-:W-:Y:S01]  /*1370*/  ULOP3.LUT UR6, UR6, 0xff000000, URZ, 0xc0, !UPT ;  /* 0xff00000006067892 */ /* 0x000fe2000f8ec03f */
[----:B--2---:R-:W-:-:S04]  /*1380*/  @P0 R2UR UR51, R4 ;  /* 0x00000000043302ca */ /* 0x004fc800000e0000 */
[----:B---3--:R-:W-:Y:S01]  /*1390*/  @P1 R2UR UR4, R6 ;  /* 0x00000000060412ca */ /* 0x008fe200000e0000 */
[----:B-----5:R-:W-:-:S14]  /*13a0*/  @P1 BRA `(.L_x_359) ;  /* 0x0000000000341947 */ /* 0x020fdc0003800000 */
[----:B------:R-:W-:Y:S02]  /*13b0*/  ULDC.64 UR8, c[0x0][0xa08] ;  /* 0x0002820000087ab9 */ /* 0x000fe40000000a00 */
[----:B------:R-:W-:-:S04]  /*13c0*/  ISETP.NE.U32.AND P0, PT, RZ, UR8, PT ;  /* 0x00000008ff007c0c */ /* 0x000fc8000bf05070 */
[----:B------:R-:W-:-:S13]  /*13d0*/  ISETP.NE.AND.EX P0, PT, RZ, UR9, PT, P0 ;  /* 0x00000009ff007c0c */ /* 0x000fda000bf05300 */
[----:B------:R-:W-:Y:S05]  /*13e0*/  @!P0 BRA `(.L_x_359) ;  /* 0x0000000000248947 */ /* 0x000fea0003800000 */
[----:B------:R-:W-:Y:S02]  /*13f0*/  ULDC.64 UR4, c[0x0][0xa08] ;  /* 0x0002820000047ab9 */ /* 0x000fe40000000a00 */
[----:B------:R-:W-:-:S06]  /*1400*/  UIMAD.WIDE UR4, UR46, 0x4, UR4 ;  /* 0x000000042e0478a5 */ /* 0x000fcc000f8e0204 */
[----:B------:R-:W-:Y:S02]  /*1410*/  IMAD.U32 R4, RZ, RZ, UR4 ;  /* 0x00000004ff047e24 */ /* 0x000fe4000f8e00ff */
[----:B------:R-:W-:-:S05]  /*1420*/  IMAD.U32 R5, RZ, RZ, UR5 ;  /* 0x00000005ff057e24 */ /* 0x000fca000f8e00ff */
[----:B------:R-:W2:Y:S04]  /*1430*/  LDG.E R3, desc[UR40][R4.64] ;  /* 0x0000002804037981 */ /* 0x000ea8000c1e1900 */
[----:B------:R-:W3:Y:S01]  /*1440*/  LDG.E R0, desc[UR40][R4.64+0x4] ;  /* 0x0000042804007981 */ /* 0x000ee2000c1e1900 */
[----:B--2---:R-:W-:Y:S02]  /*1450*/  R2UR UR4, R3 ;  /* 0x00000000030472ca */ /* 0x004fe400000e0000 */
[----:B---3--:R-:W-:-:S13]  /*1460*/  R2UR UR5, R0 ;  /* 0x00000000000572ca */ /* 0x008fda00000e0000 */
[----:B------:R-:W-:-:S12]  /*1470*/  UIADD3 UR4, -UR4, UR5, URZ ;  /* 0x0000000504047290 */ /* 0x000fd8000fffe13f */
.L_x_359:
[----:B------:R-:W-:Y:S02]  /*1480*/  UIADD3 UR51, -UR51, UR4, URZ ;  /* 0x0000000433337290 */ /* 0x000fe4000fffe13f */
[----:B------:R-:W-:Y:S02]  /*1490*/  USHF.R.U32.HI UR6, URZ, 0x8, UR6 ;  /* 0x000000083f067899 */ /* 0x000fe40008011606 */
[----:B------:R-:W-:Y:S02]  /*14a0*/  UISETP.GE.AND UP0, UPT, UR51, 0x1, UPT ;  /* 0x000000013300788c */ /* 0x000fe4000bf06270 */
[----:B------:R-:W-:Y:S02]  /*14b0*/  UIADD3 UR4, UR51, 0x5f, URZ ;  /* 0x0000005f33047890 */ /* 0x000fe4000fffe03f */
[----:B------:R-:W-:Y:S02]  /*14c0*/  ULEA.HI UR7, UR7, UR6, URZ, 0x10 ;  /* 0x0000000607077291 */ /* 0x000fe4000f8f803f */
[----:B------:R-:W-:Y:S01]  /*14d0*/  PLOP3.LUT P0, PT, PT, PT, UP0, 0x80, 0x0 ;  /* 0x000000000000781c */ /* 0x000fe20003f0f008 */
[----:B------:R-:W-:-:S02]  /*14e0*/  UIMAD.WIDE UR4, UR4, 0x2aaaaaab, URZ ;  /* 0x2aaaaaab040478a5 */ /* 0x000fc4000f8e023f */
[----:B------:R-:W-:Y:S02]  /*14f0*/  ULOP3.LUT UR42, UR7, 0xff, URZ, 0xc0, !UPT ;  /* 0x000000ff072a7892 */ /* 0x000fe4000f8ec03f */
[----:B------:R-:W-:Y:S02]  /*1500*/  USHF.R.U32.HI UR6, URZ, 0x1f, UR5 ;  /* 0x0000001f3f067899 */ /* 0x000fe40008011605 */
[----:B------:R-:W-:Y:S01]  /*1510*/  USHF.R.U32.HI UR39, URZ, 0x10, UR7 ;  /* 0x000000103f277899 */ /* 0x000fe20008011607 */
[----:B------:R-:W-:Y:S01]  /*1520*/  UMOV UR4, URZ ;  /* 0x0000003f00047c82 */ /* 0x000fe20008000000 */
[----:B------:R-:W-:-:S04]  /*1530*/  ULEA.HI.SX32 UR9, UR5, UR6, 0x1c ;  /* 0x0000000605097291 */ /* 0x000fc8000f8fe23f */
[----:B------:R-:W-:Y:S08]  /*1540*/  @!P0 BRA `(.L_x_360) ;  /* 0x0000000000908947 */ /* 0x000ff00003800000 */
[----:B------:R-:W-:Y:S01]  /*1550*/  UISETP.NE.AND UP0, UPT, UR39, URZ, UPT ;  /* 0x0000003f2700728c */ /* 0x000fe2000bf05270 */
[----:B------:R-:W-:-:S03]  /*1560*/  ULDC UR4, c[0x0][0x9f0] ;  /* 0x00027c0000047ab9 */ /* 0x000fc60000000800 */
[----:B------:R-:W-:-:S03]  /*1570*/  USEL UR10, UR39, UR4, UP0 ;  /* 0x00000004270a7287 */ /* 0x000fc60008000000 */
[----:B------:R-:W-:Y:S01]  /*1580*/  UMOV UR4, URZ ;  /* 0x0000003f00047c82 */ /* 0x000fe20008000000 */
[----:B------:R-:W-:Y:S02]  /*1590*/  UIADD3 UR6, UR9, -0x1, UR10 ;  /* 0xffffffff09067890 */ /* 0x000fe4000fffe00a */
[----:B------:R-:W-:-:S04]  /*15a0*/  IMAD.U32 R4, RZ, RZ, UR10 ;  /* 0x0000000aff047e24 */ /* 0x000fc8000f8e00ff */
[----:B------:R-:W-:Y:S01]  /*15b0*/  IMAD.U32 R5, RZ, RZ, UR6 ;  /* 0x00000006ff057e24 */ /* 0x000fe2000f8e00ff */
[-C--:B------:R-:W-:Y:S01]  /*15c0*/  IABS R0, R4.reuse ;  /* 0x0000000400007213 */ /* 0x080fe20000000000 */
[----:B------:R-:W-:Y:S01]  /*15d0*/  ULOP3.LUT UR6, UR6, UR10, URZ, 0x3c, !UPT ;  /* 0x0000000a06067292 */ /* 0x000fe2000f8e3c3f */
[----:B------:R-:W-:Y:S02]  /*15e0*/  IABS R6, R4 ;  /* 0x0000000400067213 */ /* 0x000fe40000000000 */
        /* <DEDUP_REMOVED lines=26> */
.L_x_360:
[----:B------:R-:W-:Y:S01]  /*1790*/  UIMAD UR38, UR42, UR4, URZ ;  /* 0x000000042a2672a4 */ /* 0x000fe2000f8e023f */
[----:B------:R-:W-:Y:S01]  /*17a0*/  IMAD.U32 R0, RZ, RZ, UR9 ;  /* 0x00000009ff007e24 */ /* 0x000fe2000f8e00ff */
[----:B------:R-:W-:Y:S01]  /*17b0*/  PLOP3.LUT P0, PT, PT, PT, PT, 0x80, 0x0 ;  /* 0x000000000000781c */ /* 0x000fe20003f0f070 */
[----:B------:R-:W-:Y:S01]  /*17c0*/  IMAD.U32 R3, RZ, RZ, UR4 ;  /* 0x00000004ff037e24 */ /* 0x000fe2000f8e00ff */
[----:B------:R-:W-:Y:S01]  /*17d0*/  CS2R R150, SRZ ;  /* 0x0000000000967805 */ /* 0x000fe2000001ff00 */
[----:B------:R-:W-:Y:S01]  /*17e0*/  IMAD.MOV.U32 R6, RZ, RZ, RZ ;  /* 0x000000ffff067224 */ /* 0x000fe200078e00ff */
[----:B------:R-:W-:Y:S01]  /*17f0*/  CS2R R148, SRZ ;  /* 0x0000000000947805 */ /* 0x000fe2000001ff00 */
[----:B------:R-:W-:Y:S01]  /*1800*/  IMAD.MOV.U32 R5, RZ, RZ, RZ ;  /* 0x000000ffff057224 */ /* 0x000fe200078e00ff */
[----:B------:R-:W-:Y:S02]  /*1810*/  VIADDMNMX R0, R3, UR38, R0, PT ;  /* 0x0000002603007c46 */ /* 0x000fe4000b800100 */
[----:B------:R-:W-:-:S02]  /*1820*/  CS2R R146, SRZ ;  /* 0x0000000000927805 */ /* 0x000fc4000001ff00 */
[----:B------:R-:W-:Y:S02]  /*1830*/  CS2R R144, SRZ ;  /* 0x0000000000907805 */ /* 0x000fe4000001ff00 */
[----:B------:R-:W-:Y:S02]  /*1840*/  CS2R R142, SRZ ;  /* 0x00000000008e7805 */ /* 0x000fe4000001ff00 */
[----:B------:R-:W-:Y:S02]  /*1850*/  R2UR UR50, R0 ;  /* 0x00000000003272ca */ /* 0x000fe400000e0000 */
        /* <DEDUP_REMOVED lines=11> */
[----:B------:R-:W-:Y:S01]  /*1910*/  CS2R R118, SRZ ;  /* 0x0000000000767805 */ /* 0x000fe2000001ff00 */
[----:B------:R-:W-:Y:S01]  /*1920*/  UISETP.GT.AND UP0, UPT, UR50, UR38, UPT ;  /* 0x000000263200728c */ /* 0x000fe2000bf04270 */
[----:B------:R-:W-:Y:S02]  /*1930*/  CS2R R116, SRZ ;  /* 0x0000000000747805 */ /* 0x000fe4000001ff00 */
[----:B------:R-:W-:Y:S02]  /*1940*/  CS2R R114, SRZ ;  /* 0x0000000000727805 */ /* 0x000fe4000001ff00 */
[----:B------:R-:W-:-:S02]  /*1950*/  CS2R R112, SRZ ;  /* 0x0000000000707805 */ /* 0x000fc4000001ff00 */
[----:B------:R-:W-:Y:S02]  /*1960*/  CS2R R110, SRZ ;  /* 0x00000000006e7805 */ /* 0x000fe4000001ff00 */
[----:B------:R-:W-:Y:S02]  /*1970*/  CS2R R108, SRZ ;  /* 0x00000000006c7805 */ /* 0x000fe4000001ff00 */
[----:B------:R-:W-:Y:S02]  /*1980*/  PLOP3.LUT P1, PT, PT, PT, UP0, 0x80, 0x0 ;  /* 0x000000000000781c */ /* 0x000fe40003f2f008 */
        /* <DEDUP_REMOVED lines=42> */
[----:B------:R-:W-:Y:S06]  /*1c30*/  @!P1 BRA `(.L_x_361) ;  /* 0x00000044003c9947 */ /* 0x000fec0003800000 */
[----:B------:R-:W0:Y:S01]  /*1c40*/  S2R R0, SR_TID.X ;  /* 0x0000000000007919 */ /* 0x000e220000002100 */
[----:B------:R-:W1:Y:S01]  /*1c50*/  S2UR UR7, SR_CgaCtaId ;  /* 0x00000000000779c3 */ /* 0x000e620000008800 */
[----:B------:R-:W-:Y:S02]  /*1c60*/  UMOV UR6, 0x400 ;  /* 0x0000040000067882 */ /* 0x000fe40000000000 */
[----:B-1----:R-:W-:-:S04]  /*1c70*/  ULEA UR6, UR7, UR6, 0x18 ;  /* 0x0000000607067291 */ /* 0x002fc8000f8ec03f */
[----:B------:R-:W-:Y:S01]  /*1c80*/  UIADD3 UR6, UR6, 0x18400, URZ ;  /* 0x0001840006067890 */ /* 0x000fe2000fffe03f */
[----:B0-----:R-:W-:-:S03]  /*1c90*/  VIADD R0, R0, 0xffffff80 ;  /* 0xffffff8000007836 */ /* 0x001fc60000000000 */
[----:B------:R-:W-:Y:S02]  /*1ca0*/  ULOP3.LUT UP0, URZ, UR6, 0x1bf, URZ, 0xc0, !UPT ;  /* 0x000001bf063f7892 */ /* 0x000fe4000f80c03f */
[----:B------:R-:W-:-:S04]  /*1cb0*/  SHF.R.S32.HI R3, RZ, 0x1f, R0 ;  /* 0x0000001fff037819 */ /* 0x000fc80000011400 */
[----:B------:R-:W-:Y:S02]  /*1cc0*/  PLOP3.LUT P0, PT, PT, PT, UP0, 0x80, 0x0 ;  /* 0x000000000000781c */ /* 0x000fe40003f0f008 */
[----:B------:R-:W-:-:S04]  /*1cd0*/  LEA.HI R3, R3, R0, RZ, 0x7 ;  /* 0x0000000003037211 */ /* 0x000fc800078f38ff */
[----:B------:R-:W-:-:S06]  /*1ce0*/  SHF.R.S32.HI R3, RZ, 0x7, R3 ;  /* 0x00000007ff037819 */ /* 0x000fcc0000011403 */
[----:B------:R-:W0:Y:S02]  /*1cf0*/  SHFL.IDX PT, R3, R3, RZ, 0x1f ;  /* 0x00001fff03037589 */ /* 0x000e2400000e0000 */
[----:B0-----:R-:W-:-:S13]  /*1d00*/  R2UR UR4, R3 ;  /* 0x00000000030472ca */ /* 0x001fda00000e0000 */
        /* <DEDUP_REMOVED lines=23> */
.L_x_362:
[----:B------:R-:W0:Y:S01]  /*1e80*/  S2R R3, SR_CgaCtaId ;  /* 0x0000000000037919 */ /* 0x000e220000008800 */
[----:B------:R-:W-:Y:S01]  /*1e90*/  ULEA.HI UR4, UR48, UR48, URZ, 0x1 ;  /* 0x0000003030047291 */ /* 0x000fe2000f8f083f */
[----:B------:R-:W-:Y:S01]  /*1ea0*/  MOV R6, 0x400 ;  /* 0x0000040000067802 */ /* 0x000fe20000000f00 */
[----:B------:R-:W1:Y:S02]  /*1eb0*/  S2R R20, SR_TID.X ;  /* 0x0000000000147919 */ /* 0x000e640000002100 */
[----:B------:R-:W-:-:S04]  /*1ec0*/  ULOP3.LUT UR4, UR4, 0xfffffffe, URZ, 0xc0, !UPT ;  /* 0xfffffffe04047892 */ /* 0x000fc8000f8ec03f */
[----:B------:R-:W-:-:S06]  /*1ed0*/  UIADD3 UR4, UR48, -UR4, URZ ;  /* 0x8000000430047290 */ /* 0x000fcc000fffe03f */
[----:B------:R-:W-:Y:S01]  /*1ee0*/  IMAD.U32 R0, RZ, RZ, UR4 ;  /* 0x00000004ff007e24 */ /* 0x000fe2000f8e00ff */
[----:B0-----:R-:W-:-:S04]  /*1ef0*/  LEA R6, R3, R6, 0x18 ;  /* 0x0000000603067211 */ /* 0x001fc800078ec0ff */
[----:B------:R-:W-:Y:S02]  /*1f00*/  SHF.L.U32 R3, R0, 0x1f, RZ ;  /* 0x0000001f00037819 */ /* 0x000fe400000006ff */
[----:B-1----:R-:W-:Y:S02]  /*1f10*/  SHF.R.U32.HI R20, RZ, 0x7, R20 ;  /* 0x00000007ff147819 */ /* 0x002fe40000011614 */
[----:B------:R-:W0:Y:S03]  /*1f20*/  SYNCS.PHASECHK.TRANS64.TRYWAIT P0, [R6+URZ+0x22800], R3 ;  /* 0x02280003060075a7 */ /* 0x000e26000800017f */
[----:B------:R-:W-:Y:S01]  /*1f30*/  VIADD R7, R20, 0x8 ;  /* 0x0000000814077836 */ /* 0x000fe20000000000 */
[----:B0-----:R-:W-:Y:S06]  /*1f40*/  @!P0 BRA `(.L_x_363) ;  /* 0x000000ec00ac8947 */ /* 0x001fec0003800000 */
.L_x_527:
[----:B------:R-:W-:Y:S01]  /*1f50*/  IMAD.U32 R0, RZ, RZ, UR49 ;  /* 0x00000031ff007e24 */ /* 0x000fe2000f8e00ff */
[----:B------:R-:W-:Y:S05]  /*1f60*/  WARPSYNC.ALL ;  /* 0x0000000000007948 */ /* 0x000fea0003800000 */
[----:B------:R1:W-:Y:S01]  /*1f70*/  BAR.SYNC.DEFER_BLOCKING R7, 0x100 ;  /* 0x000400070000751d */ /* 0x0003e20000010000 */
[----:B------:R-:W-:-:S13]  /*1f80*/  ISETP.NE.AND P0, PT, R0, 0x3, PT ;  /* 0x000000030000780c */ /* 0x000fda0003f05270 */
[----:B-1----:R-:W-:Y:S05]  /*1f90*/  @!P0 BRA `(.L_x_364) ;  /* 0x0000000000048947 */ /* 0x002fea0003800000 */
[----:B------:R-:W-:Y:S01]  /*1fa0*/  BPT.TRAP 0x1 ;  /* 0x000000040000795c */ /* 0x000fe20000300000 */
.L_x_364:
[----:B------:R-:W-:Y:S01]  /*1fb0*/  R2UR UR22, R6 ;  /* 0x00000000061672ca */ /* 0x000fe200000e0000 */
[----:B------:R-:W-:-:S05]  /*1fc0*/  IMAD.U32 R8, RZ, RZ, UR47 ;  /* 0x0000002fff087e24 */ /* 0x000fca000f8e00ff */
[----:B------:R-:W-:-:S07]  /*1fd0*/  SHF.L.U32 R8, R8, 0x1f, RZ ;  /* 0x0000001f08087819 */ /* 0x000fce00000006ff */
[----:B------:R-:W-:-:S09]  /*1fe0*/  ULEA UR22, UR37, UR22, 0x3 ;  /* 0x0000001625167291 */ /* 0x000fd2000f8e183f */
[----:B------:R1:W2:Y:S01]  /*1ff0*/  SYNCS.PHASECHK.TRANS64.TRYWAIT P1, [UR22+0x22830], R8 ;  /* 0x02283008ff0075a7 */ /* 0x0002a20008020156 */
[----:B------:R-:W-:Y:S05]  /*2000*/  @!P0 BRA `(.L_x_365) ;  /* 0x0000000000048947 */ /* 0x000fea0003800000 */
[----:B------:R-:W-:Y:S01]  /*2010*/  BPT.TRAP 0x1 ;  /* 0x000000040000795c */ /* 0x000fe20000300000 */
.L_x_365:
[----:B--2---:R-:W-:Y:S05]  /*2020*/  @P1 BRA `(.L_x_366) ;  /* 0x0000000000081947 */ /* 0x004fea0003800000 */
[----:B------:R-:W2:Y:S02]  /*2030*/  SYNCS.PHASECHK.TRANS64.TRYWAIT P1, [UR22+0x22830], R8 ;  /* 0x02283008ff0075a7 */ /* 0x000ea40008020156 */
[----:B--2---:R-:W-:Y:S05]  /*2040*/  @!P1 BRA `(.L_x_367) ;  /* 0x000000ec00809947 */ /* 0x004fea0003800000 */
.L_x_366:
[----:B------:R-:W-:Y:S01]  /*2050*/  R2UR UR4, R6 ;  /* 0x00000000060472ca */ /* 0x000fe200000e0000 */
[----:B------:R-:W-:Y:S01]  /*2060*/  ULOP3.LUT UR16, UR52, 0x10000, URZ, 0xfc, !UPT ;  /* 0x0001000034107892 */ /* 0x000fe2000f8efc3f */
[----:B------:R-:W-:Y:S01]  /*2070*/  WARPGROUP.ARRIVE ;  /* 0x00000000000079c5 */ /* 0x000fe20000000000 */
[----:B------:R-:W-:Y:S01]  /*2080*/  UMOV UR17, 0x40000040 ;  /* 0x4000004000117882 */ /* 0x000fe20000000000 */
[----:B------:R-:W-:Y:S01]  /*2090*/  UMOV UR19, 0x40000040 ;  /* 0x4000004000137882 */ /* 0x000fe20000000000 */
[----:B------:R-:W-:Y:S01]  /*20a0*/  UMOV UR5, 0x40000040 ;  /* 0x4000004000057882 */ /* 0x000fe20000000000 */
[----:B------:R-:W-:Y:S01]  /*20b0*/  UMOV UR7, 0x40000040 ;  /* 0x4000004000077882 */ /* 0x000fe20000000000 */
[----:B------:R-:W-:Y:S01]  /*20c0*/  UIADD3 UR8, UR16, 0x4, URZ ;  /* 0x0000000410087890 */ /* 0x000fe2000fffe03f */
[----:B------:R-:W-:Y:S01]  /*20d0*/  P2R R10, PR, RZ, 0x1 ;  /* 0x00000001ff0a7803 */ /* 0x000fe20000000000 */
[----:B------:R-:W-:Y:S01]  /*20e0*/  UMOV UR9, 0x40000040 ;  /* 0x4000004000097882 */ /* 0x000fe20000000000 */
[----:B------:R-:W-:Y:S01]  /*20f0*/  UMOV UR11, 0x40000040 ;  /* 0x40000040000b7882 */ /* 0x000fe20000000000 */
[----:B------:R-:W-:Y:S01]  /*2100*/  UIADD3 UR12, UR16, 0x6, URZ ;  /* 0x00000006100c7890 */ /* 0x000fe2000fffe03f */
[----:B------:R-:W2:Y:S01]  /*2110*/  S2R R20, SR_TID.X ;  /* 0x0000000000147919 */ /* 0x000ea20000002100 */
[----:B------:R-:W-:Y:S01]  /*2120*/  UIADD3 UR4, UR4, 0x1c400, URZ ;  /* 0x0001c40004047890 */ /* 0x000fe2000fffe03f */
[----:B------:R-:W-:Y:S01]  /*2130*/  UMOV UR13, 0x40000040 ;  /* 0x40000040000d7882 */ /* 0x000fe20000000000 */
[----:B------:R-:W-:-:S02]  /*2140*/  UMOV UR15, 0x40000040 ;  /* 0x40000040000f7882 */ /* 0x000fc40000000000 */
[----:B------:R-:W-:Y:S01]  /*2150*/  USHF.R.U32.HI UR4, URZ, 0x4, UR4 ;  /* 0x000000043f047899 */ /* 0x000fe20008011604 */
[----:B------:R-:W3:Y:S01]  /*2160*/  S2R R72, SR_TID.X ;  /* 0x0000000000487919 */ /* 0x000ee20000002100 */
[----:B------:R-:W-:Y:S02]  /*2170*/  UIMAD UR51, UR50, -0x60, UR51 ;  /* 0xffffffa0323378a4 */ /* 0x000fe4000f8e0233 */
[----:B------:R-:W-:-:S04]  /*2180*/  ULOP3.LUT UR4, UR4, 0x3fff, URZ, 0xc0, !UPT ;  /* 0x00003fff04047892 */ /* 0x000fc8000f8ec03f */
[----:B------:R-:W-:Y:S01]  /*2190*/  ULOP3.LUT UR20, UR4, 0x10000, URZ, 0xfc, !UPT ;  /* 0x0001000004147892 */ /* 0x000fe2000f8efc3f */
[----:B0-----:R-:W-:Y:S01]  /*21a0*/  IMAD.U32 R3, RZ, RZ, UR51 ;  /* 0x00000033ff037e24 */ /* 0x001fe2000f8e00ff */
[----:B------:R-:W-:Y:S02]  /*21b0*/  UIADD3 UR4, UR16, 0x2, URZ ;  /* 0x0000000210047890 */ /* 0x000fe4000fffe03f */
[----:B------:R-:W-:Y:S02]  /*21c0*/  UIMAD UR18, UR37, 0x300, UR20 ;  /* 0x00000300251278a4 */ /* 0x000fe4000f8e0214 */
[----:B------:R-:W-:Y:S02]  /*21d0*/  IADD3 R0, -R2, 0x60, R3 ;  /* 0x0000006002007810 */ /* 0x000fe40007ffe103 */
[----:B------:R-:W-:Y:S02]  /*21e0*/  UIADD3 UR6, UR18, 0x2, URZ ;  /* 0x0000000212067890 */ /* 0x000fe4000fffe03f */
[----:B------:R-:W-:Y:S01]  /*21f0*/  UIADD3 UR10, UR18, 0x4, URZ ;  /* 0x00000004120a7890 */ /* 0x000fe2000fffe03f */
[----:B------:R-:W-:Y:S01]  /*2200*/  ISETP.GT.AND P6, PT, R0, RZ, PT ;  /* 0x000000ff0000720c */ /* 0x000fe20003fc4270 */
[----:B------:R-:W-:-:S02]  /*2210*/  UIADD3 UR14, UR18, 0x6, URZ ;  /* 0x00000006120e7890 */ /* 0x000fc4000fffe03f */
[----:B------:R-:W-:Y:S01]  /*2220*/  HGMMA.64x96x16.F32.BF16 R24, gdesc[UR16], RZ, !UPT, gsb0 ;  /* 0x01600000101879f0 */ /* 0x000fe2000c0018ff */
[C---:B------:R-:W-:Y:S02]  /*2230*/  ISETP.GT.AND P5, PT, R0.reuse, 0x1, PT ;  /* 0x000000010000780c */ /* 0x040fe40003fa4270 */
[C---:B------:R-:W-:Y:S02]  /*2240*/  ISETP.GT.AND P4, PT, R0.reuse, 0x8, PT ;  /* 0x000000080000780c */ /* 0x040fe40003f84270 */
[C---:B------:R-:W-:Y:S02]  /*2250*/  ISETP.GT.AND P3, PT, R0.reuse, 0x9, PT ;  /* 0x000000090000780c */ /* 0x040fe40003f64270 */
[C---:B------:R-:W-:Y:S02]  /*2260*/  ISETP.GT.AND P2, PT, R0.reuse, 0x10, PT ;  /* 0x000000100000780c */ /* 0x040fe40003f44270 */
[----:B------:R-:W-:Y:S02]  /*2270*/  ISETP.GT.AND P1, PT, R0, 0x11, PT ;  /* 0x000000110000780c */ /* 0x000fe40003f24270 */
[----:B--2---:R-:W-:-:S02]  /*2280*/  LOP3.LUT R20, R20, 0x7f, RZ, 0xc0, !PT ;  /* 0x0000007f14147812 */ /* 0x004fc400078ec0ff */
[----:B---3--:R-:W-:Y:S01]  /*2290*/  SHF.R.U32.HI R72, RZ, 0x7, R72 ;  /* 0x00000007ff487819 */ /* 0x008fe20000011648 */
[----:B------:R-:W-:Y:S02]  /*22a0*/  WARPGROUP.DEPBAR.LE gsb0, 0x0 ;  /* 0x00008000000079c5 */ /* 0x000fe40000010000 */
[----:B------:R-:W-:-:S06]  /*22b0*/  WARPGROUP.ARRIVE ;  /* 0x00000000000079c5 */ /* 0x000fcc0000000000 */
[----:B------:R-:W-:Y:S03]  /*22c0*/  HGMMA.64x96x16.F32.BF16 R24, gdesc[UR4], R24, gsb0 ;  /* 0x01600000041879f0 */ /* 0x000fe60008001818 */
[----:B------:R-:W-:Y:S02]  /*22d0*/  WARPGROUP.DEPBAR.LE gsb0, 0x0 ;  /* 0x00008000000079c5 */ /* 0x000fe40000010000 */
[----:B------:R-:W-:-:S06]  /*22e0*/  WARPGROUP.ARRIVE ;  /* 0x00000000000079c5 */ /* 0x000fcc0000000000 */
[----:B------:R-:W-:Y:S01]  /*22f0*/  HGMMA.64x96x16.F32.BF16 R24, gdesc[UR8], R24, gsb0 ;  /* 0x01600000081879f0 */ /* 0x000fe20008001818 */
[----:B------:R-:W-:Y:S02]  /*2300*/  ULDC UR10, c[0x0][0x988] ;  /* 0x00026200000a7ab9 */ /* 0x000fe40000000800 */
        /* <DEDUP_REMOVED lines=96> */
[----:B0-----:R-:W-:-:S04]  /*2910*/  FMNMX.FTZ R0, R9, R0, !PT ;  /* 0x0000000009007209 */ /* 0x001fc80007810000 */
[C---:B------:R-:W-:Y:S01]  /*2920*/  FSETP.NEU.FTZ.AND P0, PT, R0.reuse, -INF , PT ;  /* 0xff8000000000780b */ /* 0x040fe20003f1d000 */
[----:B------:R-:W-:-:S05]  /*2930*/  FMUL.FTZ R3, R0, UR10 ;  /* 0x0000000a00037c20 */ /* 0x000fca0008410000 */
[----:B------:R-:W-:Y:S02]  /*2940*/  FSEL R12, R3, RZ, P0 ;  /* 0x000000ff030c7208 */ /* 0x000fe40000000000 */
[----:B------:R-:W-:Y:S02]  /*2950*/  FMNMX.FTZ R3, R26, R27, !PT ;  /* 0x0000001b1a037209 */ /* 0x000fe40007810000 */
[----:B------:R-:W-:Y:S01]  /*2960*/  ISETP.NE.AND P0, PT, R10, RZ, PT ;  /* 0x000000ff0a00720c */ /* 0x000fe20003f05270 */
[--C-:B------:R-:W-:Y:S01]  /*2970*/  FFMA.FTZ R200, R24, UR10, -R12.reuse ;  /* 0x0000000a18c87c23 */ /* 0x100fe2000801080c */
[----:B------:R-:W-:Y:S01]  /*2980*/  FMNMX.FTZ R4, R30, R3, !PT ;  /* 0x000000031e047209 */ /* 0x000fe20007810000 */
[--C-:B------:R-:W-:Y:S01]  /*2990*/  FFMA.FTZ R5, R25, UR10, -R12.reuse ;  /* 0x0000000a19057c23 */ /* 0x100fe2000801080c */
[--C-:B------:R-:W-:Y:S01]  /*29a0*/  FFMA.FTZ R202, R28, UR10, -R12.reuse ;  /* 0x0000000a1cca7c23 */ /* 0x100fe2000801080c */
[--C-:B------:R-:W-:Y:S01]  /*29b0*/  FFMA.FTZ R9, R29, UR10, -R12.reuse ;  /* 0x0000000a1d097c23 */ /* 0x100fe2000801080c */
[----:B------:R-:W-:Y:S01]  /*29c0*/  FMNMX.FTZ R3, R31, R4, !PT ;  /* 0x000000041f037209 */ /* 0x000fe20007810000 */
[----:B------:R-:W-:Y:S01]  /*29d0*/  MUFU.EX2 R200, R200 ;  /* 0x000000c800c87308 */ /* 0x000fe20000000800 */
[--C-:B------:R-:W-:Y:S01]  /*29e0*/  FFMA.FTZ R152, R32, UR10, -R12.reuse ;  /* 0x0000000a20987c23 */ /* 0x100fe2000801080c */
[--C-:B------:R-:W-:Y:S01]  /*29f0*/  FFMA.FTZ R11, R33, UR10, -R12.reuse ;  /* 0x0000000a210b7c23 */ /* 0x100fe2000801080c */
[----:B------:R-:W-:Y:S01]  /*2a00*/  FMNMX.FTZ R4, R34, R3, !PT ;  /* 0x0000000322047209 */ /* 0x000fe20007810000 */
[--C-:B------:R-:W-:Y:S01]  /*2a10*/  FFMA.FTZ R154, R36, UR10, -R12.reuse ;  /* 0x0000000a249a7c23 */ /* 0x100fe2000801080c */
[--C-:B------:R-:W-:Y:S01]  /*2a20*/  FFMA.FTZ R13, R37, UR10, -R12.reuse ;  /* 0x0000000a250d7c23 */ /* 0x100fe2000801080c */
[--C-:B------:R-:W-:Y:S01]  /*2a30*/  FFMA.FTZ R156, R40, UR10, -R12.reuse ;  /* 0x0000000a289c7c23 */ /* 0x100fe2000801080c */
[----:B------:R-:W-:Y:S01]  /*2a40*/  FMNMX.FTZ R3, R35, R4, !PT ;  /* 0x0000000423037209 */ /* 0x000fe20007810000 */
[----:B------:R-:W0:Y:S01]  /*2a50*/  MUFU.EX2 R5, R5 ;  /* 0x0000000500057308 */ /* 0x000e220000000800 */
[--C-:B------:R-:W-:Y:S01]  /*2a60*/  FFMA.FTZ R41, R41, UR10, -R12.reuse ;  /* 0x0000000a29297c23 */ /* 0x100fe2000801080c */
        /* <DEDUP_REMOVED lines=15> */
[----:B0-----:R-:W-:Y:S01]  /*2b60*/  FADD.FTZ R21, R200, R5 ;  /* 0x00000005c8157221 */ /* 0x001fe20000010000 */
[--C-:B------:R-:W-:Y:S01]  /*2b70*/  FFMA.FTZ R61, R61, UR10, -R12.reuse ;  /* 0x0000000a3d3d7c23 */ /* 0x100fe2000801080c */
[----:B------:R-:W-:Y:S01]  /*2b80*/  FMNMX.FTZ R4, R46, R3, !PT ;  /* 0x000000032e047209 */ /* 0x000fe20007810000 */
[--C-:B------:R-:W-:Y:S01]  /*2b90*/  FFMA.FTZ R64, R64, UR10, -R12.reuse ;  /* 0x0000000a40407c23 */ /* 0x100fe2000801080c */
[--C-:B------:R-:W-:Y:S01]  /*2ba0*/  FFMA.FTZ R65, R65, UR10, -R12.reuse ;  /* 0x0000000a41417c23 */ /* 0x100fe2000801080c */
[--C-:B------:R-:W-:Y:S01]  /*2bb0*/  FFMA.FTZ R68, R68, UR10, -R12.reuse ;  /* 0x0000000a44447c23 */ /* 0x100fe2000801080c */
[----:B------:R-:W-:Y:S01]  /*2bc0*/  FMNMX.FTZ R3, R47, R4, !PT ;  /* 0x000000042f037209 */ /* 0x000fe20007810000 */
[----:B------:R-:W-:Y:S01]  /*2bd0*/  MUFU.EX2 R152, R152 ;  /* 0x0000009800987308 */ /* 0x000fe20000000800 */
[----:B------:R-:W-:Y:S01]  /*2be0*/  FFMA.FTZ R12, R69, UR10, -R12 ;  /* 0x0000000a450c7c23 */ /* 0x000fe2000801080c */
[----:B------:R-:W-:-:S02]  /*2bf0*/  F2FP.BF16.F32.PACK_AB R200, R5, R200 ;  /* 0x000000c805c8723e */ /* 0x000fc400000010ff */
[----:B------:R-:W-:-:S04]  /*2c00*/  FMNMX.FTZ R4, R50, R3, !PT ;  /* 0x0000000332047209 */ /* 0x000fc80007810000 */
[----:B------:R-:W-:Y:S01]  /*2c10*/  FMNMX.FTZ R3, R51, R4, !PT ;  /* 0x0000000433037209 */ /* 0x000fe20007810000 */
[----:B------:R-:W-:Y:S03]  /*2c20*/  MUFU.EX2 R11, R11 ;  /* 0x0000000b000b7308 */ /* 0x000fe60000000800 */
        /* <DEDUP_REMOVED lines=14> */
[----:B------:R-:W-:Y:S04]  /*2d10*/  MUFU.EX2 R44, R44 ;  /* 0x0000002c002c7308 */ /* 0x000fe80000000800 */
[----:B------:R-:W0:Y:S04]  /*2d20*/  SHFL.BFLY PT, R3, R4, 0x2, 0x1f ;  /* 0x0c401f0004037f89 */ /* 0x000e2800000e0000 */
[----:B------:R-:W-:Y:S08]  /*2d30*/  MUFU.EX2 R15, R12 ;  /* 0x0000000c000f7308 */ /* 0x000ff00000000800 */
[----:B------:R-:W2:Y:S08]  /*2d40*/  MUFU.EX2 R45, R45 ;  /* 0x0000002d002d7308 */ /* 0x000eb00000000800 */
[----:B------:R-:W-:Y:S01]  /*2d50*/  MUFU.EX2 R48, R48 ;  /* 0x0000003000307308 */ /* 0x000fe20000000800 */
[----:B0-----:R-:W-:-:S07]  /*2d60*/  FMNMX.FTZ R10, R4, R3, !PT ;  /* 0x00000003040a7209 */ /* 0x001fce0007810000 */
[----:B------:R-:W0:Y:S01]  /*2d70*/  MUFU.EX2 R49, R49 ;  /* 0x0000003100317308 */ /* 0x000e220000000800 */
[----:B------:R-:W3:Y:S01]  /*2d80*/  SHFL.BFLY PT, R3, R10, 0x1, 0x1f ;  /* 0x0c201f000a037f89 */ /* 0x000ee200000e0000 */
[----:B--2---:R-:W-:-:S06]  /*2d90*/  F2FP.BF16.F32.PACK_AB R158, R45, R44 ;  /* 0x0000002c2d9e723e */ /* 0x004fcc00000010ff */
[----:B------:R-:W-:Y:S08]  /*2da0*/  MUFU.EX2 R52, R52 ;  /* 0x0000003400347308 */ /* 0x000ff00000000800 */
[----:B------:R-:W2:Y:S01]  /*2db0*/  MUFU.EX2 R53, R53 ;  /* 0x0000003500357308 */ /* 0x000ea20000000800 */
[----:B0-----:R-:W-:-:S07]  /*2dc0*/  F2FP.BF16.F32.PACK_AB R160, R49, R48 ;  /* 0x0000003031a0723e */ /* 0x001fce00000010ff */
[----:B------:R-:W-:Y:S01]  /*2dd0*/  MUFU.EX2 R56, R56 ;  /* 0x0000003800387308 */ /* 0x000fe20000000800 */
[----:B---3--:R-:W-:Y:S02]  /*2de0*/  FMNMX.FTZ R3, R10, R3, !PT ;  /* 0x000000030a037209 */ /* 0x008fe40007810000 */
[----:B------:R-:W-:Y:S02]  /*2df0*/  IADD3 R10, -R72, 0xb, RZ ;  /* 0x0000000b480a7810 */ /* 0x000fe40007ffe1ff */
[C---:B------:R-:W-:Y:S01]  /*2e00*/  FSETP.NEU.FTZ.AND P1, PT, R3.reuse, -INF , PT ;  /* 0xff8000000300780b */ /* 0x040fe20003f3d000 */
[----:B------:R-:W-:Y:S02]  /*2e10*/  FMUL.FTZ R4, R3, UR10 ;  /* 0x0000000a03047c20 */ /* 0x000fe40008410000 */
[----:B------:R-:W-:Y:S01]  /*2e20*/  MUFU.EX2 R57, R57 ;  /* 0x0000003900397308 */ /* 0x000fe20000000800 */
[----:B--2---:R-:W-:Y:S02]  /*2e30*/  F2FP.BF16.F32.PACK_AB R162, R53, R52 ;  /* 0x0000003435a2723e */ /* 0x004fe400000010ff */
[----:B------:R-:W-:Y:S01]  /*2e40*/  FSEL R14, R4, RZ, P1 ;  /* 0x000000ff040e7208 */ /* 0x000fe20000800000 */
[----:B------:R-:W-:Y:S01]  /*2e50*/  FADD.FTZ R4, R202, R21 ;  /* 0x00000015ca047221 */ /* 0x000fe20000010000 */
[----:B------:R-:W-:Y:S01]  /*2e60*/  ISETP.NE.AND P1, PT, R20, RZ, PT ;  /* 0x000000ff1400720c */ /* 0x000fe20003f25270 */
[----:B------:R-:W-:Y:S01]  /*2e70*/  IMAD.U32 R20, RZ, RZ, UR22 ;  /* 0x00000016ff147e24 */ /* 0x000fe2000f8e00ff */
[----:B------:R-:W-:Y:S01]  /*2e80*/  F2FP.BF16.F32.PACK_AB R202, R9, R202 ;  /* 0x000000ca09ca723e */ /* 0x000fe200000010ff */
[--C-:B------:R-:W-:Y:S01]  /*2e90*/  FFMA.FTZ R26, R26, UR10, -R14.reuse ;  /* 0x0000000a1a1a7c23 */ /* 0x100fe2000801080e */
[--C-:B------:R-:W-:Y:S01]  /*2ea0*/  FFMA.FTZ R27, R27, UR10, -R14.reuse ;  /* 0x0000000a1b1b7c23 */ /* 0x100fe2000801080e */
[--C-:B------:R-:W-:Y:S01]  /*2eb0*/  FFMA.FTZ R30, R30, UR10, -R14.reuse ;  /* 0x0000000a1e1e7c23 */ /* 0x100fe2000801080e */
[--C-:B------:R-:W-:Y:S01]  /*2ec0*/  FFMA.FTZ R31, R31, UR10, -R14.reuse ;  /* 0x0000000a1f1f7c23 */ /* 0x100fe2000801080e */
[--C-:B------:R-:W-:Y:S01]  /*2ed0*/  FFMA.FTZ R34, R34, UR10, -R14.reuse ;  /* 0x0000000a22227c23 */ /* 0x100fe2000801080e */
[----:B------:R-:W-:Y:S01]  /*2ee0*/  FFMA.FTZ R35, R35, UR10, -R14 ;  /* 0x0000000a23237c23 */ /* 0x000fe2000801080e */
[----:B------:R-:W-:Y:S01]  /*2ef0*/  MUFU.EX2 R26, R26 ;  /* 0x0000001a001a7308 */ /* 0x000fe20000000800 */
[----:B------:R-:W-:Y:S01]  /*2f00*/  FADD.FTZ R21, R9, R4 ;  /* 0x0000000409157221 */ /* 0x000fe20000010000 */
[--C-:B------:R-:W-:Y:S01]  /*2f10*/  FFMA.FTZ R38, R38, UR10, -R14.reuse ;  /* 0x0000000a26267c23 */ /* 0x100fe2000801080e */
[--C-:B------:R-:W-:Y:S01]  /*2f20*/  FFMA.FTZ R39, R39, UR10, -R14.reuse ;  /* 0x0000000a27277c23 */ /* 0x100fe2000801080e */
[--C-:B------:R-:W-:Y:S01]  /*2f30*/  FFMA.FTZ R42, R42, UR10, -R14.reuse ;  /* 0x0000000a2a2a7c23 */ /* 0x100fe2000801080e */
[----:B------:R-:W-:Y:S01]  /*2f40*/  FADD.FTZ R4, R152, R21 ;  /* 0x0000001598047221 */ /* 0x000fe20000010000 */
[--C-:B------:R-:W-:Y:S01]  /*2f50*/  FFMA.FTZ R43, R43, UR10, -R14.reuse ;  /* 0x0000000a2b2b7c23 */ /* 0x100fe2000801080e */
[----:B------:R-:W-:Y:S01]  /*2f60*/  FFMA.FTZ R46, R46, UR10, -R14 ;  /* 0x0000000a2e2e7c23 */ /* 0x000fe2000801080e */
[----:B------:R-:W0:Y:S01]  /*2f70*/  MUFU.EX2 R27, R27 ;  /* 0x0000001b001b7308 */ /* 0x000e220000000800 */
[----:B------:R-:W-:Y:S01]  /*2f80*/  FADD.FTZ R25, R11, R4 ;  /* 0x000000040b197221 */ /* 0x000fe20000010000 */
[--C-:B------:R-:W-:Y:S01]  /*2f90*/  FFMA.FTZ R47, R47, UR10, -R14.reuse ;  /* 0x0000000a2f2f7c23 */ /* 0x100fe2000801080e */
[--C-:B------:R-:W-:Y:S01]  /*2fa0*/  FFMA.FTZ R50, R50, UR10, -R14.reuse ;  /* 0x0000000a32327c23 */ /* 0x100fe2000801080e */
[--C-:B------:R-:W-:Y:S01]  /*2fb0*/  FFMA.FTZ R51, R51, UR10, -R14.reuse ;  /* 0x0000000a33337c23 */ /* 0x100fe2000801080e */
[----:B------:R-:W-:Y:S01]  /*2fc0*/  FADD.FTZ R12, R154, R25 ;  /* 0x000000199a0c7221 */ /* 0x000fe20000010000 */
[--C-:B------:R-:W-:Y:S01]  /*2fd0*/  FFMA.FTZ R54, R54, UR10, -R14.reuse ;  /* 0x0000000a36367c23 */ /* 0x100fe2000801080e */
[----:B------:R-:W-:Y:S01]  /*2fe0*/  FFMA.FTZ R55, R55, UR10, -R14 ;  /* 0x0000000a37377c23 */ /* 0x000fe2000801080e */
[----:B------:R-:W2:Y:S01]  /*2ff0*/  MUFU.EX2 R30, R30 ;  /* 0x0000001e001e7308 */ /* 0x000ea20000000800 */
[----:B------:R-:W-:Y:S01]  /*3000*/  FADD.FTZ R25, R13, R12 ;  /* 0x0000000c0d197221 */ /* 0x000fe20000010000 */
[--C-:B------:R-:W-:Y:S01]  /*3010*/  FFMA.FTZ R58, R58, UR10, -R14.reuse ;  /* 0x0000000a3a3a7c23 */ /* 0x100fe2000801080e */
[--C-:B------:R-:W-:Y:S01]  /*3020*/  FFMA.FTZ R59, R59, UR10, -R14.reuse ;  /* 0x0000000a3b3b7c23 */ /* 0x100fe2000801080e */
[--C-:B------:R-:W-:Y:S01]  /*3030*/  FFMA.FTZ R62, R62, UR10, -R14.reuse ;  /* 0x0000000a3e3e7c23 */ /* 0x100fe2000801080e */
[--C-:B------:R-:W-:Y:S01]  /*3040*/  FFMA.FTZ R63, R63, UR10, -R14.reuse ;  /* 0x0000000a3f3f7c23 */ /* 0x100fe2000801080e */
[--C-:B------:R-:W-:Y:S01]  /*3050*/  FFMA.FTZ R66, R66, UR10, -R14.reuse ;  /* 0x0000000a42427c23 */ /* 0x100fe2000801080e */
[--C-:B------:R-:W-:Y:S01]  /*3060*/  FFMA.FTZ R67, R67, UR10, -R14.reuse ;  /* 0x0000000a43437c23 */ /* 0x100fe2000801080e */
[----:B------:R-:W3:Y:S01]  /*3070*/  MUFU.EX2 R31, R31 ;  /* 0x0000001f001f7308 */ /* 0x000ee20000000800 */
[----:B0-----:R-:W-:Y:S01]  /*3080*/  FADD.FTZ R21, R26, R27 ;  /* 0x0000001b1a157221 */ /* 0x001fe20000010000 */
[--C-:B------:R-:W-:Y:S01]  /*3090*/  FFMA.FTZ R70, R70, UR10, -R14.reuse ;  /* 0x0000000a46467c23 */ /* 0x100fe2000801080e */
[----:B------:R-:W-:Y:S01]  /*30a0*/  FFMA.FTZ R14, R71, UR10, -R14 ;  /* 0x0000000a470e7c23 */ /* 0x000fe2000801080e */
[----:B------:R-:W-:-:S02]  /*30b0*/  F2FP.BF16.F32.PACK_AB R152, R11, R152 ;  /* 0x000000980b98723e */ /* 0x000fc400000010ff */
[----:B------:R-:W-:Y:S02]  /*30c0*/  F2FP.BF16.F32.PACK_AB R154, R13, R154 ;  /* 0x0000009a0d9a723e */ /* 0x000fe400000010ff */
[----:B------:R-:W0:Y:S01]  /*30d0*/  MUFU.EX2 R34, R34 ;  /* 0x0000002200227308 */ /* 0x000e220000000800 */
[----:B--2---:R-:W-:Y:S01]  /*30e0*/  FADD.FTZ R4, R30, R21 ;  /* 0x000000151e047221 */ /* 0x004fe20000010000 */
[----:B------:R-:W-:Y:S02]  /*30f0*/  F2FP.BF16.F32.PACK_AB R164, R57, R56 ;  /* 0x0000003839a4723e */ /* 0x000fe400000010ff */
[----:B------:R-:W-:-:S04]  /*3100*/  F2FP.BF16.F32.PACK_AB R201, R27, R26 ;  /* 0x0000001a1bc9723e */ /* 0x000fc800000010ff */
[----:B------:R-:W2:Y:S01]  /*3110*/  MUFU.EX2 R35, R35 ;  /* 0x0000002300237308 */ /* 0x000ea20000000800 */
[----:B---3--:R-:W-:Y:S01]  /*3120*/  FADD.FTZ R21, R31, R4 ;  /* 0x000000041f157221 */ /* 0x008fe20000010000 */
[----:B------:R-:W-:Y:S02]  /*3130*/  @!P1 VIADD R4, R20, 0x22840 ;  /* 0x0002284014049836 */ /* 0x000fe40000000000 */
[----:B------:R-:W-:Y:S01]  /*3140*/  FADD.FTZ R20, R156, R25 ;  /* 0x000000199c147221 */ /* 0x000fe20000010000 */
[----:B------:R-:W-:Y:S02]  /*3150*/  F2FP.BF16.F32.PACK_AB R156, R41, R156 ;  /* 0x0000009c299c723e */ /* 0x000fe400000010ff */
[----:B------:R-:W-:Y:S01]  /*3160*/  F2FP.BF16.F32.PACK_AB R203, R31, R30 ;  /* 0x0000001e1fcb723e */ /* 0x000fe200000010ff */
[----:B------:R-:W-:Y:S01]  /*3170*/  FADD.FTZ R25, R41, R20 ;  /* 0x0000001429197221 */ /* 0x000fe20000010000 */
[----:B------:R-:W3:Y:S01]  /*3180*/  MUFU.EX2 R38, R38 ;  /* 0x0000002600267308 */ /* 0x000ee20000000800 */
[----:B0-----:R-:W-:Y:S01]  /*3190*/  FADD.FTZ R12, R34, R21 ;  /* 0x00000015220c7221 */ /* 0x001fe20000010000 */
[----:B------:R-:W-:Y:S01]  /*31a0*/  @!P1 PRMT R4, RZ, 0x654, R4 ;  /* 0x00000654ff049816 */ /* 0x000fe20000000004 */
[----:B------:R-:W-:Y:S01]  /*31b0*/  FADD.FTZ R20, R44, R25 ;  /* 0x000000192c147221 */ /* 0x000fe20000010000 */
[----:B------:R0:W-:Y:S06]  /*31c0*/  BAR.ARV R10, 0x100 ;  /* 0x0004000a0000751d */ /* 0x0001ec0000002000 */
[----:B------:R-:W4:Y:S01]  /*31d0*/  MUFU.EX2 R39, R39 ;  /* 0x0000002700277308 */ /* 0x000f220000000800 */
[----:B--2---:R-:W-:Y:S01]  /*31e0*/  FADD.FTZ R21, R35, R12 ;  /* 0x0000000c23157221 */ /* 0x004fe20000010000 */
[----:B------:R-:W-:Y:S01]  /*31f0*/  FADD.FTZ R25, R45, R20 ;  /* 0x000000142d197221 */ /* 0x000fe20000010000 */
[----:B------:R2:W-:Y:S01]  /*3200*/  @!P1 SYNCS.ARRIVE.TRANS64.RED.A1T0 RZ, [R4+URZ], RZ ;  /* 0x000000ff04ff99a7 */ /* 0x0005e2000810043f */
[----:B------:R-:W-:Y:S01]  /*3210*/  F2FP.BF16.F32.PACK_AB R153, R35, R34 ;  /* 0x000000222399723e */ /* 0x000fe200000010ff */
[----:B---3--:R-:W-:-:S03]  /*3220*/  FADD.FTZ R12, R38, R21 ;  /* 0x00000015260c7221 */ /* 0x008fc60000010000 */
[----:B------:R-:W2:Y:S08]  /*3230*/  MUFU.EX2 R42, R42 ;  /* 0x0000002a002a7308 */ /* 0x000eb00000000800 */
[----:B------:R-:W3:Y:S01]  /*3240*/  MUFU.EX2 R43, R43 ;  /* 0x0000002b002b7308 */ /* 0x000ee20000000800 */
[C---:B----4-:R-:W-:Y:S01]  /*3250*/  FADD.FTZ R21, R39.reuse, R12 ;  /* 0x0000000c27157221 */ /* 0x050fe20000010000 */
        /* <DEDUP_REMOVED lines=9> */
[----:B------:R-:W-:Y:S01]  /*32f0*/  FADD.FTZ R12, R56, R25 ;  /* 0x00000019380c7221 */ /* 0x000fe20000010000 */
[----:B------:R-:W-:-:S03]  /*3300*/  F2FP.BF16.F32.PACK_AB R157, R43, R42 ;  /* 0x0000002a2b9d723e */ /* 0x000fc600000010ff */
[----:B------:R-:W-:Y:S02]  /*3310*/  FADD.FTZ R9, R57, R12 ;  /* 0x0000000c39097221 */ /* 0x000fe40000010000 */
        /* <DEDUP_REMOVED lines=11> */
[----:B--2---:R-:W-:-:S07]  /*33d0*/  FADD.FTZ R4, R54, R5 ;  /* 0x0000000536047221 */ /* 0x004fce0000010000 */
        /* <DEDUP_REMOVED lines=22> */
[----:B------:R-:W-:-:S06]  /*3540*/  F2FP.BF16.F32.PACK_AB R170, R15, R68 ;  /* 0x000000440faa723e */ /* 0x000fcc00000010ff */
[----:B------:R-:W2:Y:S01]  /*3550*/  MUFU.EX2 R67, R67 ;  /* 0x0000004300437308 */ /* 0x000ea20000000800 */
[----:B---3--:R-:W-:Y:S01]  /*3560*/  FADD.FTZ R5, R63, R4 ;  /* 0x000000043f057221 */ /* 0x008fe20000010000 */
[----:B------:R-:W-:Y:S01]  /*3570*/  FADD.FTZ R4, R15, R12 ;  /* 0x0000000c0f047221 */ /* 0x000fe20000010000 */
[----:B------:R-:W-:-:S05]  /*3580*/  F2FP.BF16.F32.PACK_AB R167, R63, R62 ;  /* 0x0000003e3fa7723e */ /* 0x000fca00000010ff */
[----:B------:R-:W3:Y:S01]  /*3590*/  MUFU.EX2 R70, R70 ;  /* 0x0000004600467308 */ /* 0x000ee20000000800 */
[----:B----4-:R-:W-:-:S07]  /*35a0*/  FADD.FTZ R12, R66, R5 ;  /* 0x00000005420c7221 */ /* 0x010fce0000010000 */
[----:B------:R-:W4:Y:S01]  /*35b0*/  MUFU.EX2 R171, R14 ;  /* 0x0000000e00ab7308 */ /* 0x000f220000000800 */
[C---:B--2---:R-:W-:Y:S01]  /*35c0*/  FADD.FTZ R5, R67.reuse, R12 ;  /* 0x0000000c43057221 */ /* 0x044fe20000010000 */
[----:B------:R-:W-:-:S03]  /*35d0*/  F2FP.BF16.F32.PACK_AB R169, R67, R66 ;  /* 0x0000004243a9723e */ /* 0x000fc600000010ff */
[----:B---3--:R-:W-:-:S04]  /*35e0*/  FADD.FTZ R12, R70, R5 ;  /* 0x00000005460c7221 */ /* 0x008fc80000010000 */
[C---:B----4-:R-:W-:Y:S01]  /*35f0*/  FADD.FTZ R5, R171.reuse, R12 ;  /* 0x0000000cab057221 */ /* 0x050fe20000010000 */
[----:B------:R-:W-:Y:S01]  /*3600*/  F2FP.BF16.F32.PACK_AB R171, R171, R70 ;  /* 0x00000046abab723e */ /* 0x000fe200000010ff */
[----:B0-----:R-:W-:Y:S06]  /*3610*/  @!P0 BRA `(.L_x_368) ;  /* 0x0000000000048947 */ /* 0x001fec0003800000 */
[----:B------:R-:W-:Y:S01]  /*3620*/  BPT.TRAP 0x1 ;  /* 0x000000040000795c */ /* 0x000fe20000300000 */
.L_x_368:
[----:B------:R0:W2:Y:S01]  /*3630*/  SYNCS.PHASECHK.TRANS64.TRYWAIT P2, [UR22+0x22850], R8 ;  /* 0x02285008ff0075a7 */ /* 0x0000a20008040156 */
[----:B------:R-:W-:Y:S05]  /*3640*/  @!P0 BRA `(.L_x_369) ;  /* 0x0000000000048947 */ /* 0x000fea0003800000 */
[----:B------:R-:W-:Y:S01]  /*3650*/  BPT.TRAP 0x1 ;  /* 0x000000040000795c */ /* 0x000fe20000300000 */
.L_x_369:
[----:B--2---:R-:W-:Y:S05]  /*3660*/  @P2 BRA `(.L_x_370) ;  /* 0x0000000000082947 */ /* 0x004fea0003800000 */
[----:B------:R-:W2:Y:S02]  /*3670*/  SYNCS.PHASECHK.TRANS64.TRYWAIT P2, [UR22+0x22850], R8 ;  /* 0x02285008ff0075a7 */ /* 0x000ea40008040156 */
[----:B--2---:R-:W-:Y:S05]  /*3680*/  @!P2 BRA `(.L_x_371) ;  /* 0x000000d80008a947 */ /* 0x004fea0003800000 */
.L_x_370:
[----:B------:R-:W-:Y:S01]  /*3690*/  R2UR UR6, R6 ;  /* 0x00000000060672ca */ /* 0x000fe200000e0000 */
[----:B------:R3:W-:Y:S06]  /*36a0*/  BAR.SYNC.DEFER_BLOCKING R7, 0x100 ;  /* 0x000400070000751d */ /* 0x0007ec0000010000 */
[----:B------:R-:W-:Y:S01]  /*36b0*/  UMOV UR7, 0x40000040 ;  /* 0x4000004000077882 */ /* 0x000fe20000000000 */
[----:B------:R-:W-:-:S05]  /*36c0*/  VOTEU.ALL UP0, P1 ;  /* 0x00000000003f7886 */ /* 0x000fca0000800000 */
[----:B------:R-:W-:Y:S02]  /*36d0*/  UIADD3 UR6, UR6, 0x400, URZ ;  /* 0x0000040006067890 */ /* 0x000fe4000fffe03f */
[----:B------:R-:W-:Y:S02]  /*36e0*/  @!UP0 UIADD3 UR22, UR22, 0x22860, URZ ;  /* 0x0002286016168890 */ /* 0x000fe4000fffe03f */
[----:B------:R-:W-:Y:S02]  /*36f0*/  USHF.R.U32.HI UR6, URZ, 0x4, UR6 ;  /* 0x000000043f067899 */ /* 0x000fe40008011606 */
[----:B------:R-:W-:Y:S02]  /*3700*/  @!UP0 UPRMT UR22, URZ, 0x654, UR22 ;  /* 0x000006543f168896 */ /* 0x000fe40008000016 */
[----:B------:R-:W-:-:S04]  /*3710*/  ULOP3.LUT UR6, UR6, 0x3fff, URZ, 0xc0, !UPT ;  /* 0x00003fff06067892 */ /* 0x000fc8000f8ec03f */
[----:B------:R-:W-:Y:S01]  /*3720*/  ULOP3.LUT UR21, UR6, 0x3000000, URZ, 0xfc, !UPT ;  /* 0x0300000006157892 */ /* 0x000fe2000f8efc3f */
[----:B------:R-:W-:-:S03]  /*3730*/  WARPGROUP.ARRIVE ;  /* 0x00000000000079c5 */ /* 0x000fc60000000000 */
[----:B------:R-:W-:-:S07]  /*3740*/  UIMAD UR11, UR37, 0xc00, UR21 ;  /* 0x00000c00250b78a4 */ /* 0x000fce000f8e0215 */
[----:B------:R-:W-:Y:S02]  /*3750*/  UMOV UR6, UR11 ;  /* 0x0000000b00067c82 */ /* 0x000fe40008000000 */
[----:B------:R-:W-:Y:S01]  /*3760*/  HGMMA.64x256x16.F32.BF16 R24, R200, gdesc[UR4].tnspB, RZ, !UPT, gsb0 ;  /* 0x43e00004c8187df0 */ /* 0x000fe2000c0018ff */
        /* <DEDUP_REMOVED lines=29> */
[----:B------:R-:W-:Y:S03]  /*3940*/  HGMMA.64x256x16.F32.BF16 R24, R168, gdesc[UR4].tnspB, R24, gsb0 ;  /* 0x43e00004a8187df0 */ /* 0x000fe60008001818 */
[----:B------:R-:W-:Y:S02]  /*3950*/  WARPGROUP.DEPBAR.LE gsb0, 0x0 ;  /* 0x00008000000079c5 */ /* 0x000fe40000010000 */
[----:B------:R-:W-:Y:S01]  /*3960*/  @!P1 SYNCS.ARRIVE.TRANS64.RED.A1T0 RZ, [UR22], RZ ;  /* 0x000000ffffff99a7 */ /* 0x000fe20008100416 */
[----:B------:R-:W-:-:S04]  /*3970*/  UIADD3 UR22, UR50, -0x2, URZ ;  /* 0xfffffffe32167890 */ /* 0x000fc8000fffe03f */
[----:B------:R-:W-:-:S06]  /*3980*/  UISETP.GE.AND UP0, UPT, UR22, UR38, UPT ;  /* 0x000000261600728c */ /* 0x000fcc000bf06270 */
[----:B------:R-:W-:-:S13]  /*3990*/  PLOP3.LUT P2, PT, PT, PT, UP0, 0x80, 0x0 ;  /* 0x000000000000781c */ /* 0x000fda0003f4f008 */
[----:B---3--:R-:W-:Y:S05]  /*39a0*/  @!P2 BRA `(.L_x_372) ;  /* 0x0000001c0054a947 */ /* 0x008fea0003800000 */
[----:B------:R-:W-:Y:S01]  /*39b0*/  IMAD.MOV.U32 R7, RZ, RZ, R3 ;  /* 0x000000ffff077224 */ /* 0x000fe200078e0003 */
[----:B------:R-:W-:Y:S01]  /*39c0*/  ULDC UR23, c[0x0][0x988] ;  /* 0x0002620000177ab9 */ /* 0x000fe20000000800 */
[----:B012---:R-:W-:-:S07]  /*39d0*/  IMAD.MOV.U32 R8, RZ, RZ, R0 ;  /* 0x000000ffff087224 */ /* 0x007fce00078e0000 */
.L_x_381:
[----:B------:R-:W-:Y:S01]  /*39e0*/  UIADD3 UR37, UR37, 0x1, URZ ;  /* 0x0000000125257890 */ /* 0x000fe2000fffe03f */
[----:B------:R-:W-:Y:S01]  /*39f0*/  UMOV UR6, UR22 ;  /* 0x0000001600067c82 */ /* 0x000fe20008000000 */
[----:B------:R-:W-:Y:S02]  /*3a00*/  UIADD3 UR22, UR22, -0x1, URZ ;  /* 0xffffffff16167890 */ /* 0x000fe4000fffe03f */
[----:B------:R-:W-:-:S04]  /*3a10*/  UISETP.NE.AND UP0, UPT, UR37, 0x2, UPT ;  /* 0x000000022500788c */ /* 0x000fc8000bf05270 */
[----:B------:R-:W-:Y:S02]  /*3a20*/  USEL UR7, URZ, 0x1, UP0 ;  /* 0x000000013f077887 */ /* 0x000fe40008000000 */
[----:B------:R-:W-:Y:S02]  /*3a30*/  USEL UR37, UR37, URZ, UP0 ;  /* 0x0000003f25257287 */ /* 0x000fe40008000000 */
[----:B------:R-:W-:Y:S02]  /*3a40*/  ULOP3.LUT UR47, UR47, UR7, URZ, 0x3c, !UPT ;  /* 0x000000072f2f7292 */ /* 0x000fe4000f8e3c3f */
[----:B------:R-:W-:Y:S01]  /*3a50*/  UISETP.GT.AND UP0, UPT, UR6, UR38, UPT ;  /* 0x000000260600728c */ /* 0x000fe2000bf04270 */
[----:B---3--:R-:W-:Y:S10]  /*3a60*/  @!P0 BRA `(.L_x_373) ;  /* 0x0000000000048947 */ /* 0x008ff40003800000 */
[----:B------:R-:W-:Y:S01]  /*3a70*/  BPT.TRAP 0x1 ;  /* 0x000000040000795c */ /* 0x000fe20000300000 */
.L_x_373:
[----:B------:R-:W0:Y:S01]  /*3a80*/  S2UR UR7, SR_CgaCtaId ;  /* 0x00000000000779c3 */ /* 0x000e220000008800 */
[----:B------:R-:W-:Y:S01]  /*3a90*/  UMOV UR6, 0x400 ;  /* 0x0000040000067882 */ /* 0x000fe20000000000 */
[----:B------:R-:W-:-:S05]  /*3aa0*/  IMAD.U32 R6, RZ, RZ, UR47 ;  /* 0x0000002fff067e24 */ /* 0x000fca000f8e00ff */
[----:B------:R-:W-:Y:S01]  /*3ab0*/  SHF.L.U32 R6, R6, 0x1f, RZ ;  /* 0x0000001f06067819 */ /* 0x000fe200000006ff */
[----:B0-----:R-:W-:-:S04]  /*3ac0*/  ULEA UR6, UR7, UR6, 0x18 ;  /* 0x0000000607067291 */ /* 0x001fc8000f8ec03f */
[----:B------:R-:W-:-:S09]  /*3ad0*/  ULEA UR24, UR37, UR6, 0x3 ;  /* 0x0000000625187291 */ /* 0x000fd2000f8e183f */
[----:B------:R0:W1:Y:S01]  /*3ae0*/  SYNCS.PHASECHK.TRANS64.TRYWAIT P2, [UR24+0x22830], R6 ;  /* 0x02283006ff0075a7 */ /* 0x0000620008040158 */
[----:B------:R-:W-:Y:S05]  /*3af0*/  @!P0 BRA `(.L_x_374) ;  /* 0x0000000000048947 */ /* 0x000fea0003800000 */
[----:B------:R-:W-:Y:S01]  /*3b00*/  BPT.TRAP 0x1 ;  /* 0x000000040000795c */ /* 0x000fe20000300000 */
.L_x_374:
[----:B-1----:R-:W-:Y:S05]  /*3b10*/  @P2 BRA `(.L_x_375) ;  /* 0x0000000000082947 */ /* 0x002fea0003800000 */
[----:B------:R-:W1:Y:S02]  /*3b20*/  SYNCS.PHASECHK.TRANS64.TRYWAIT P2, [UR24+0x22830], R6 ;  /* 0x02283006ff0075a7 */ /* 0x000e640008040158 */
[----:B-1----:R-:W-:Y:S05]  /*3b30*/  @!P2 BRA `(.L_x_376) ;  /* 0x000000d000f4a947 */ /* 0x002fea0003800000 */
.L_x_375:
[----:B------:R-:W-:Y:S01]  /*3b40*/  UIMAD UR18, UR37, 0x300, UR20 ;  /* 0x00000300251278a4 */ /* 0x000fe2000f8e0214 */
[----:B------:R-:W-:Y:S01]  /*3b50*/  WARPGROUP.ARRIVE ;  /* 0x00000000000079c5 */ /* 0x000fe20000000000 */
[----:B------:R-:W-:Y:S01]  /*3b60*/  UMOV UR19, 0x40000040 ;  /* 0x4000004000137882 */ /* 0x000fe20000000000 */
[----:B------:R-:W-:Y:S01]  /*3b70*/  UMOV UR7, 0x40000040 ;  /* 0x4000004000077882 */ /* 0x000fe20000000000 */
[----:B------:R-:W-:-:S03]  /*3b80*/  UIADD3 UR6, UR18, 0x2, URZ ;  /* 0x0000000212067890 */ /* 0x000fc6000fffe03f */
[----:B------:R-:W2:Y:S01]  /*3b90*/  S2R R10, SR_TID.X ;  /* 0x00000000000a7919 */ /* 0x000ea20000002100 */
[----:B------:R-:W-:Y:S01]  /*3ba0*/  UIADD3 UR10, UR18, 0x4, URZ ;  /* 0x00000004120a7890 */ /* 0x000fe2000fffe03f */
[----:B------:R-:W-:Y:S01]  /*3bb0*/  UMOV UR11, 0x40000040 ;  /* 0x40000040000b7882 */ /* 0x000fe20000000000 */
[----:B------:R-:W-:Y:S01]  /*3bc0*/  HGMMA.64x96x16.F32.BF16 R152, gdesc[UR16], RZ, !UPT, gsb0 ;  /* 0x01600000109879f0 */ /* 0x000fe2000c0018ff */
[----:B------:R-:W-:Y:S01]  /*3bd0*/  UIADD3 UR14, UR18, 0x6, URZ ;  /* 0x00000006120e7890 */ /* 0x000fe2000fffe03f */
[----:B------:R-:W-:Y:S01]  /*3be0*/  UMOV UR15, 0x40000040 ;  /* 0x40000040000f7882 */ /* 0x000fe20000000000 */
[----:B--2---:R-:W-:-:S04]  /*3bf0*/  SHF.R.U32.HI R10, RZ, 0x7, R10 ;  /* 0x00000007ff0a7819 */ /* 0x004fc8000001160a */
[----:B------:R-:W-:Y:S01]  /*3c00*/  IADD3 R10, -R10, 0xb, RZ ;  /* 0x0000000b0a0a7810 */ /* 0x000fe20007ffe1ff */
[----:B------:R-:W-:Y:S02]  /*3c10*/  WARPGROUP.DEPBAR.LE gsb0, 0x0 ;  /* 0x00008000000079c5 */ /* 0x000fe40000010000 */
[----:B------:R-:W-:-:S06]  /*3c20*/  WARPGROUP.ARRIVE ;  /* 0x00000000000079c5 */ /* 0x000fcc0000000000 */
[----:B------:R-:W-:Y:S03]  /*3c30*/  HGMMA.64x96x16.F32.BF16 R152, gdesc[UR4], R152, gsb0 ;  /* 0x01600000049879f0 */ /* 0x000fe60008001898 */
[----:B------:R-:W-:Y:S02]  /*3c40*/  WARPGROUP.DEPBAR.LE gsb0, 0x0 ;  /* 0x00008000000079c5 */ /* 0x000fe40000010000 */
[----:B------:R-:W-:-:S06]  /*3c50*/  WARPGROUP.ARRIVE ;  /* 0x00000000000079c5 */ /* 0x000fcc0000000000 */
[----:B------:R-:W-:Y:S01]  /*3c60*/  HGMMA.64x96x16.F32.BF16 R152, gdesc[UR8], R152, gsb0 ;  /* 0x01600000089879f0 */ /* 0x000fe20008001898 */
[----:B------:R-:W-:Y:S02]  /*3c70*/  UMOV UR10, UR23 ;  /* 0x00000017000a7c82 */ /* 0x000fe40008000000 */
        /* <DEDUP_REMOVED lines=27> */
[----:B------:R-:W-:-:S05]  /*3e30*/  FMNMX.FTZ R0, R197, R0, !PT ;  /* 0x00000000c5007209 */ /* 0x000fca0007810000 */
[----:B-1----:R-:W1:Y:S02]  /*3e40*/  SHFL.BFLY PT, R3, R0, 0x2, 0x1f ;  /* 0x0c401f0000037f89 */ /* 0x002e6400000e0000 */
[----:B-1----:R-:W-:-:S05]  /*3e50*/  FMNMX.FTZ R0, R0, R3, !PT ;  /* 0x0000000300007209 */ /* 0x002fca0007810000 */
[----:B------:R-:W1:Y:S02]  /*3e60*/  SHFL.BFLY PT, R3, R0, 0x1, 0x1f ;  /* 0x0c201f0000037f89 */ /* 0x000e6400000e0000 */
[----:B-1----:R-:W-:-:S05]  /*3e70*/  FMNMX.FTZ R0, R0, R3, !PT ;  /* 0x0000000300007209 */ /* 0x002fca0007810000 */
[C---:B------:R-:W-:Y:S01]  /*3e80*/  FMUL.FTZ R3, R0.reuse, UR10 ;  /* 0x0000000a00037c20 */ /* 0x040fe20008410000 */
[----:B------:R-:W-:-:S03]  /*3e90*/  FADD.FTZ R8, -R0, R8 ;  /* 0x0000000800087221 */ /* 0x000fc60000010100 */
[--C-:B------:R-:W-:Y:S01]  /*3ea0*/  FFMA.FTZ R152, R152, UR10, -R3.reuse ;  /* 0x0000000a98987c23 */ /* 0x100fe20008010803 */
        /* <DEDUP_REMOVED lines=22> */
[----:B------:R-:W-:Y:S01]  /*4010*/  FFMA.FTZ R197, R197, UR10, -R3 ;  /* 0x0000000ac5c57c23 */ /* 0x000fe20008010803 */
[----:B------:R-:W-:Y:S01]  /*4020*/  FMNMX.FTZ R3, R154, R7, !PT ;  /* 0x000000079a037209 */ /* 0x000fe20007810000 */
[----:B------:R-:W-:Y:S01]  /*4030*/  FMUL.FTZ R8, R8, UR10 ;  /* 0x0000000a08087c20 */ /* 0x000fe20008410000 */
[----:B------:R-:W-:Y:S02]  /*4040*/  MUFU.EX2 R152, R152 ;  /* 0x0000009800987308 */ /* 0x000fe40000000800 */
[----:B------:R-:W-:-:S04]  /*4050*/  FMNMX.FTZ R3, R155, R3, !PT ;  /* 0x000000039b037209 */ /* 0x000fc80007810000 */
[----:B------:R-:W-:Y:S02]  /*4060*/  FMNMX.FTZ R3, R158, R3, !PT ;  /* 0x000000039e037209 */ /* 0x000fe40007810000 */
[----:B------:R-:W1:Y:S02]  /*4070*/  MUFU.EX2 R8, R8 ;  /* 0x0000000800087308 */ /* 0x000e640000000800 */
[----:B------:R-:W-:-:S04]  /*4080*/  FMNMX.FTZ R3, R159, R3, !PT ;  /* 0x000000039f037209 */ /* 0x000fc80007810000 */
[----:B------:R-:W-:Y:S02]  /*4090*/  FMNMX.FTZ R3, R162, R3, !PT ;  /* 0x00000003a2037209 */ /* 0x000fe40007810000 */
[----:B------:R-:W2:Y:S02]  /*40a0*/  MUFU.EX2 R153, R153 ;  /* 0x0000009900997308 */ /* 0x000ea40000000800 */
[----:B------:R-:W-:-:S04]  /*40b0*/  FMNMX.FTZ R3, R163, R3, !PT ;  /* 0x00000003a3037209 */ /* 0x000fc80007810000 */
[----:B------:R-:W-:Y:S02]  /*40c0*/  FMNMX.FTZ R3, R166, R3, !PT ;  /* 0x00000003a6037209 */ /* 0x000fe40007810000 */
[----:B------:R-:W3:Y:S01]  /*40d0*/  MUFU.EX2 R156, R156 ;  /* 0x0000009c009c7308 */ /* 0x000ee20000000800 */
[-C--:B-1----:R-:W-:Y:S01]  /*40e0*/  FMUL.FTZ R24, R24, R8.reuse ;  /* 0x0000000818187220 */ /* 0x082fe20000410000 */
[----:B------:R-:W-:Y:S01]  /*40f0*/  FMNMX.FTZ R3, R167, R3, !PT ;  /* 0x00000003a7037209 */ /* 0x000fe20007810000 */
[-C--:B------:R-:W-:Y:S01]  /*4100*/  FMUL.FTZ R25, R25, R8.reuse ;  /* 0x0000000819197220 */ /* 0x080fe20000410000 */
[-C--:B------:R-:W-:Y:S01]  /*4110*/  FMUL.FTZ R28, R28, R8.reuse ;  /* 0x000000081c1c7220 */ /* 0x080fe20000410000 */
[-C--:B------:R-:W-:Y:S01]  /*4120*/  FMUL.FTZ R29, R29, R8.reuse ;  /* 0x000000081d1d7220 */ /* 0x080fe20000410000 */
        /* <DEDUP_REMOVED lines=76> */
[----:B------:R-:W-:Y:S01]  /*45f0*/  FFMA.FTZ R4, R8, R4, R152 ;  /* 0x0000000408047223 */ /* 0x000fe20000010098 */
[----:B------:R-:W1:Y:S01]  /*4600*/  MUFU.EX2 R157, R157 ;  /* 0x0000009d009d7308 */ /* 0x000e620000000800 */
[----:B------:R-:W4:Y:S01]  /*4610*/  SHFL.BFLY PT, R8, R3, 0x2, 0x1f ;  /* 0x0c401f0003087f89 */ /* 0x000f2200000e0000 */
[C---:B--2---:R-:W-:Y:S01]  /*4620*/  F2FP.BF16.F32.PACK_AB R200, R153.reuse, R152 ;  /* 0x0000009899c8723e */ /* 0x044fe200000010ff */
[----:B------:R-:W-:-:S04]  /*4630*/  FADD.FTZ R4, R153, R4 ;  /* 0x0000000499047221 */ /* 0x000fc80000010000 */
[----:B---3--:R-:W-:Y:S01]  /*4640*/  FADD.FTZ R4, R156, R4 ;  /* 0x000000049c047221 */ /* 0x008fe20000010000 */
[----:B------:R-:W2:Y:S08]  /*4650*/  MUFU.EX2 R152, R160 ;  /* 0x000000a000987308 */ /* 0x000eb00000000800 */
[----:B------:R-:W3:Y:S01]  /*4660*/  MUFU.EX2 R161, R161 ;  /* 0x000000a100a17308 */ /* 0x000ee20000000800 */
[C---:B-1----:R-:W-:Y:S01]  /*4670*/  FADD.FTZ R4, R157.reuse, R4 ;  /* 0x000000049d047221 */ /* 0x042fe20000010000 */
[----:B------:R-:W-:-:S06]  /*4680*/  F2FP.BF16.F32.PACK_AB R202, R157, R156 ;  /* 0x0000009c9dca723e */ /* 0x000fcc00000010ff */
[----:B------:R-:W1:Y:S01]  /*4690*/  MUFU.EX2 R164, R164 ;  /* 0x000000a400a47308 */ /* 0x000e620000000800 */
[----:B----4-:R-:W-:Y:S01]  /*46a0*/  FMNMX.FTZ R3, R3, R8, !PT ;  /* 0x0000000803037209 */ /* 0x010fe20007810000 */
[----:B--2---:R-:W-:-:S04]  /*46b0*/  FADD.FTZ R4, R152, R4 ;  /* 0x0000000498047221 */ /* 0x004fc80000010000 */
[----:B------:R-:W2:Y:S02]  /*46c0*/  SHFL.BFLY PT, R8, R3, 0x1, 0x1f ;  /* 0x0c201f0003087f89 */ /* 0x000ea400000e0000 */
[----:B------:R-:W4:Y:S01]  /*46d0*/  MUFU.EX2 R165, R165 ;  /* 0x000000a500a57308 */ /* 0x000f220000000800 */
[C---:B---3--:R-:W-:Y:S01]  /*46e0*/  FADD.FTZ R4, R161.reuse, R4 ;  /* 0x00000004a1047221 */ /* 0x048fe20000010000 */
[----:B------:R-:W-:-:S06]  /*46f0*/  F2FP.BF16.F32.PACK_AB R152, R161, R152 ;  /* 0x00000098a198723e */ /* 0x000fcc00000010ff */
[----:B------:R-:W3:Y:S01]  /*4700*/  MUFU.EX2 R156, R168 ;  /* 0x000000a8009c7308 */ /* 0x000ee20000000800 */
[----:B-1----:R-:W-:-:S07]  /*4710*/  FADD.FTZ R4, R164, R4 ;  /* 0x00000004a4047221 */ /* 0x002fce0000010000 */
[----:B------:R-:W1:Y:S01]  /*4720*/  MUFU.EX2 R169, R169 ;  /* 0x000000a900a97308 */ /* 0x000e620000000800 */
[----:B----4-:R-:W-:Y:S01]  /*4730*/  FADD.FTZ R4, R165, R4 ;  /* 0x00000004a5047221 */ /* 0x010fe20000010000 */
[----:B--2---:R-:W-:-:S06]  /*4740*/  FMNMX.FTZ R3, R3, R8, !PT ;  /* 0x0000000803037209 */ /* 0x004fcc0007810000 */
[----:B------:R-:W2:Y:S01]  /*4750*/  MUFU.EX2 R172, R172 ;  /* 0x000000ac00ac7308 */ /* 0x000ea20000000800 */
[----:B---3--:R-:W-:Y:S01]  /*4760*/  FADD.FTZ R4, R156, R4 ;  /* 0x000000049c047221 */ /* 0x008fe20000010000 */
[C---:B------:R-:W-:Y:S01]  /*4770*/  FADD.FTZ R7, -R3.reuse, R7 ;  /* 0x0000000703077221 */ /* 0x040fe20000010100 */
[----:B------:R-:W-:-:S03]  /*4780*/  FMUL.FTZ R8, R3, UR10 ;  /* 0x0000000a03087c20 */ /* 0x000fc60008410000 */
[----:B------:R-:W-:Y:S01]  /*4790*/  FMUL.FTZ R7, R7, UR10 ;  /* 0x0000000a07077c20 */ /* 0x000fe20008410000 */
[--C-:B------:R-:W-:Y:S01]  /*47a0*/  FFMA.FTZ R154, R154, UR10, -R8.reuse ;  /* 0x0000000a9a9a7c23 */ /* 0x100fe20008010808 */
[--C-:B------:R-:W-:Y:S01]  /*47b0*/  FFMA.FTZ R155, R155, UR10, -R8.reuse ;  /* 0x0000000a9b9b7c23 */ /* 0x100fe20008010808 */
[--C-:B------:R-:W-:Y:S01]  /*47c0*/  FFMA.FTZ R9, R170, UR10, -R8.reuse ;  /* 0x0000000aaa097c23 */ /* 0x100fe20008010808 */
[--C-:B------:R-:W-:Y:S01]  /*47d0*/  FFMA.FTZ R158, R158, UR10, -R8.reuse ;  /* 0x0000000a9e9e7c23 */ /* 0x100fe20008010808 */
[----:B------:R3:W-:Y:S01]  /*47e0*/  MUFU.EX2 R201, R154 ;  /* 0x0000009a00c97308 */ /* 0x0007e20000000800 */
[--C-:B------:R-:W-:Y:S01]  /*47f0*/  FFMA.FTZ R159, R159, UR10, -R8.reuse ;  /* 0x0000000a9f9f7c23 */ /* 0x100fe20008010808 */
[--C-:B------:R-:W-:Y:S01]  /*4800*/  FFMA.FTZ R162, R162, UR10, -R8.reuse ;  /* 0x0000000aa2a27c23 */ /* 0x100fe20008010808 */
[--C-:B------:R-:W-:Y:S01]  /*4810*/  FFMA.FTZ R163, R163, UR10, -R8.reuse ;  /* 0x0000000aa3a37c23 */ /* 0x100fe20008010808 */
[--C-:B------:R-:W-:Y:S01]  /*4820*/  FFMA.FTZ R166, R166, UR10, -R8.reuse ;  /* 0x0000000aa6a67c23 */ /* 0x100fe20008010808 */
[--C-:B------:R-:W-:Y:S01]  /*4830*/  FFMA.FTZ R167, R167, UR10, -R8.reuse ;  /* 0x0000000aa7a77c23 */ /* 0x100fe20008010808 */
[--C-:B------:R-:W-:Y:S01]  /*4840*/  FFMA.FTZ R171, R171, UR10, -R8.reuse ;  /* 0x0000000aabab7c23 */ /* 0x100fe20008010808 */
[--C-:B------:R-:W-:Y:S01]  /*4850*/  FFMA.FTZ R174, R174, UR10, -R8.reuse ;  /* 0x0000000aaeae7c23 */ /* 0x100fe20008010808 */
[----:B------:R-:W4:Y:S01]  /*4860*/  MUFU.EX2 R7, R7 ;  /* 0x0000000700077308 */ /* 0x000f220000000800 */
[--C-:B------:R-:W-:Y:S01]  /*4870*/  FFMA.FTZ R175, R175, UR10, -R8.reuse ;  /* 0x0000000aafaf7c23 */ /* 0x100fe20008010808 */
[--C-:B------:R-:W-:Y:S01]  /*4880*/  FFMA.FTZ R178, R178, UR10, -R8.reuse ;  /* 0x0000000ab2b27c23 */ /* 0x100fe20008010808 */
[--C-:B------:R-:W-:Y:S01]  /*4890*/  FFMA.FTZ R179, R179, UR10, -R8.reuse ;  /* 0x0000000ab3b37c23 */ /* 0x100fe20008010808 */
[----:B------:R-:W-:Y:S01]  /*48a0*/  FFMA.FTZ R182, R182, UR10, -R8 ;  /* 0x0000000ab6b67c23 */ /* 0x000fe20008010808 */
[----:B-1----:R-:W-:Y:S01]  /*48b0*/  FADD.FTZ R4, R169, R4 ;  /* 0x00000004a9047221 */ /* 0x002fe20000010000 */
[--C-:B------:R-:W-:Y:S01]  /*48c0*/  FFMA.FTZ R183, R183, UR10, -R8.reuse ;  /* 0x0000000ab7b77c23 */ /* 0x100fe20008010808 */
[----:B------:R-:W-:Y:S01]  /*48d0*/  FFMA.FTZ R186, R186, UR10, -R8 ;  /* 0x0000000ababa7c23 */ /* 0x000fe20008010808 */
[----:B------:R1:W-:Y:S01]  /*48e0*/  MUFU.EX2 R157, R9 ;  /* 0x00000009009d7308 */ /* 0x0003e20000000800 */
[----:B--2---:R-:W-:Y:S01]  /*48f0*/  FADD.FTZ R4, R172, R4 ;  /* 0x00000004ac047221 */ /* 0x004fe20000010000 */
[--C-:B------:R-:W-:Y:S01]  /*4900*/  FFMA.FTZ R187, R187, UR10, -R8.reuse ;  /* 0x0000000abbbb7c23 */ /* 0x100fe20008010808 */
[----:B---3--:R-:W-:Y:S01]  /*4910*/  F2FP.BF16.F32.PACK_AB R154, R165, R164 ;  /* 0x000000a4a59a723e */ /* 0x008fe200000010ff */
[--C-:B------:R-:W-:Y:S01]  /*4920*/  FFMA.FTZ R190, R190, UR10, -R8.reuse ;  /* 0x0000000abebe7c23 */ /* 0x100fe20008010808 */
[--C-:B------:R-:W-:Y:S01]  /*4930*/  FFMA.FTZ R191, R191, UR10, -R8.reuse ;  /* 0x0000000abfbf7c23 */ /* 0x100fe20008010808 */
[--C-:B------:R-:W-:Y:S01]  /*4940*/  FFMA.FTZ R194, R194, UR10, -R8.reuse ;  /* 0x0000000ac2c27c23 */ /* 0x100fe20008010808 */
[--C-:B------:R-:W-:Y:S01]  /*4950*/  FFMA.FTZ R195, R195, UR10, -R8.reuse ;  /* 0x0000000ac3c37c23 */ /* 0x100fe20008010808 */
[----:B------:R-:W2:Y:S01]  /*4960*/  MUFU.EX2 R155, R155 ;  /* 0x0000009b009b7308 */ /* 0x000ea20000000800 */
[----:B-1----:R-:W-:Y:S01]  /*4970*/  IMAD.U32 R9, RZ, RZ, UR24 ;  /* 0x00000018ff097e24 */ /* 0x002fe2000f8e00ff */
[----:B------:R-:W-:Y:S01]  /*4980*/  F2FP.BF16.F32.PACK_AB R156, R169, R156 ;  /* 0x0000009ca99c723e */ /* 0x000fe200000010ff */
[--C-:B------:R-:W-:Y:S01]  /*4990*/  FFMA.FTZ R198, R198, UR10, -R8.reuse ;  /* 0x0000000ac6c67c23 */ /* 0x100fe20008010808 */
[----:B------:R-:W-:Y:S01]  /*49a0*/  FFMA.FTZ R8, R199, UR10, -R8 ;  /* 0x0000000ac7087c23 */ /* 0x000fe20008010808 */
[----:B------:R-:W-:-:S02]  /*49b0*/  @!P1 VIADD R12, R9, 0x22840 ;  /* 0x00022840090c9836 */ /* 0x000fc40000000000 */
[-C--:B----4-:R-:W-:Y:S01]  /*49c0*/  FMUL.FTZ R26, R26, R7.reuse ;  /* 0x000000071a1a7220 */ /* 0x090fe20000410000 */
[-C--:B------:R-:W-:Y:S01]  /*49d0*/  FMUL.FTZ R27, R27, R7.reuse ;  /* 0x000000071b1b7220 */ /* 0x080fe20000410000 */
[----:B------:R-:W1:Y:S01]  /*49e0*/  MUFU.EX2 R203, R158 ;  /* 0x0000009e00cb7308 */ /* 0x000e620000000800 */
[-C--:B------:R-:W-:Y:S01]  /*49f0*/  FMUL.FTZ R30, R30, R7.reuse ;  /* 0x000000071e1e7220 */ /* 0x080fe20000410000 */
[----:B------:R-:W-:Y:S01]  /*4a00*/  @!P1 PRMT R12, RZ, 0x654, R12 ;  /* 0x00000654ff0c9816 */ /* 0x000fe2000000000c */
[----:B------:R3:W-:Y:S06]  /*4a10*/  BAR.ARV R10, 0x100 ;  /* 0x0004000a0000751d */ /* 0x0007ec0000002000 */
[----:B------:R-:W4:Y:S01]  /*4a20*/  MUFU.EX2 R159, R159 ;  /* 0x0000009f009f7308 */ /* 0x000f220000000800 */
[----:B------:R5:W-:Y:S01]  /*4a30*/  @!P1 SYNCS.ARRIVE.TRANS64.RED.A1T0 RZ, [R12+URZ], RZ ;  /* 0x000000ff0cff99a7 */ /* 0x000be2000810043f */
[-C--:B------:R-:W-:Y:S01]  /*4a40*/  FMUL.FTZ R31, R31, R7.reuse ;  /* 0x000000071f1f7220 */ /* 0x080fe20000410000 */
[-C--:B------:R-:W-:Y:S01]  /*4a50*/  FMUL.FTZ R34, R34, R7.reuse ;  /* 0x0000000722227220 */ /* 0x080fe20000410000 */
[-C--:B------:R-:W-:Y:S01]  /*4a60*/  FMUL.FTZ R35, R35, R7.reuse ;  /* 0x0000000723237220 */ /* 0x080fe20000410000 */
[-C--:B------:R-:W-:Y:S01]  /*4a70*/  FMUL.FTZ R38, R38, R7.reuse ;  /* 0x0000000726267220 */ /* 0x080fe20000410000 */
[-C--:B------:R-:W-:Y:S01]  /*4a80*/  FMUL.FTZ R39, R39, R7.reuse ;  /* 0x0000000727277220 */ /* 0x080fe20000410000 */
[----:B------:R-:W-:Y:S01]  /*4a90*/  FMUL.FTZ R42, R42, R7 ;  /* 0x000000072a2a7220 */ /* 0x000fe20000410000 */
[----:B------:R-:W0:Y:S01]  /*4aa0*/  MUFU.EX2 R153, R162 ;  /* 0x000000a200997308 */ /* 0x000e220000000800 */
[----:B-----5:R-:W-:Y:S01]  /*4ab0*/  FFMA.FTZ R12, R7, R5, R201 ;  /* 0x00000005070c7223 */ /* 0x020fe200000100c9 */
[-C--:B------:R-:W-:Y:S01]  /*4ac0*/  FMUL.FTZ R43, R43, R7.reuse ;  /* 0x000000072b2b7220 */ /* 0x080fe20000410000 */
[-C--:B------:R-:W-:Y:S01]  /*4ad0*/  FMUL.FTZ R46, R46, R7.reuse ;  /* 0x000000072e2e7220 */ /* 0x080fe20000410000 */
[-C--:B------:R-:W-:Y:S01]  /*4ae0*/  FMUL.FTZ R47, R47, R7.reuse ;  /* 0x000000072f2f7220 */ /* 0x080fe20000410000 */
[----:B--2---:R-:W-:Y:S01]  /*4af0*/  FADD.FTZ R12, R155, R12 ;  /* 0x0000000c9b0c7221 */ /* 0x004fe20000010000 */
[-C--:B------:R-:W-:Y:S01]  /*4b00*/  FMUL.FTZ R50, R50, R7.reuse ;  /* 0x0000000732327220 */ /* 0x080fe20000410000 */
[-C--:B------:R-:W-:Y:S01]  /*4b10*/  FMUL.FTZ R51, R51, R7.reuse ;  /* 0x0000000733337220 */ /* 0x080fe20000410000 */
[----:B------:R-:W2:Y:S01]  /*4b20*/  MUFU.EX2 R163, R163 ;  /* 0x000000a300a37308 */ /* 0x000ea20000000800 */
[----:B-1----:R-:W-:Y:S01]  /*4b30*/  FADD.FTZ R12, R203, R12 ;  /* 0x0000000ccb0c7221 */ /* 0x002fe20000010000 */
[-C--:B------:R-:W-:Y:S01]  /*4b40*/  FMUL.FTZ R54, R54, R7.reuse ;  /* 0x0000000736367220 */ /* 0x080fe20000410000 */
[-C--:B------:R-:W-:Y:S01]  /*4b50*/  FMUL.FTZ R55, R55, R7.reuse ;  /* 0x0000000737377220 */ /* 0x080fe20000410000 */
[-C--:B------:R-:W-:Y:S01]  /*4b60*/  FMUL.FTZ R58, R58, R7.reuse ;  /* 0x000000073a3a7220 */ /* 0x080fe20000410000 */
[----:B----4-:R-:W-:Y:S01]  /*4b70*/  FADD.FTZ R12, R159, R12 ;  /* 0x0000000c9f0c7221 */ /* 0x010fe20000010000 */
[-C--:B------:R-:W-:Y:S01]  /*4b80*/  FMUL.FTZ R59, R59, R7.reuse ;  /* 0x000000073b3b7220 */ /* 0x080fe20000410000 */
[-C--:B------:R-:W-:Y:S01]  /*4b90*/  FMUL.FTZ R62, R62, R7.reuse ;  /* 0x000000073e3e7220 */ /* 0x080fe20000410000 */
[----:B------:R-:W1:Y:S01]  /*4ba0*/  MUFU.EX2 R11, R166 ;  /* 0x000000a6000b7308 */ /* 0x000e620000000800 */
[----:B0-----:R-:W-:Y:S01]  /*4bb0*/  FADD.FTZ R12, R153, R12 ;  /* 0x0000000c990c7221 */ /* 0x001fe20000010000 */
[-C--:B------:R-:W-:Y:S01]  /*4bc0*/  FMUL.FTZ R63, R63, R7.reuse ;  /* 0x000000073f3f7220 */ /* 0x080fe20000410000 */
[-C--:B------:R-:W-:Y:S01]  /*4bd0*/  FMUL.FTZ R66, R66, R7.reuse ;  /* 0x0000000742427220 */ /* 0x080fe20000410000 */
[-C--:B------:R-:W-:Y:S01]  /*4be0*/  FMUL.FTZ R67, R67, R7.reuse ;  /* 0x0000000743437220 */ /* 0x080fe20000410000 */
[-C--:B------:R-:W-:Y:S01]  /*4bf0*/  FMUL.FTZ R70, R70, R7.reuse ;  /* 0x0000000746467220 */ /* 0x080fe20000410000 */
[-C--:B------:R-:W-:Y:S01]  /*4c00*/  FMUL.FTZ R71, R71, R7.reuse ;  /* 0x0000000747477220 */ /* 0x080fe20000410000 */
[-C--:B------:R-:W-:Y:S01]  /*4c10*/  FMUL.FTZ R74, R74, R7.reuse ;  /* 0x000000074a4a7220 */ /* 0x080fe20000410000 */
[----:B------:R-:W0:Y:S01]  /*4c20*/  MUFU.EX2 R167, R167 ;  /* 0x000000a700a77308 */ /* 0x000e220000000800 */
        /* <DEDUP_REMOVED lines=16> */
[----:B0-----:R-:W-:Y:S01]  /*4d30*/  FADD.FTZ R12, R167, R12 ;  /* 0x0000000ca70c7221 */ /* 0x001fe20000010000 */
[-C--:B------:R-:W-:Y:S01]  /*4d40*/  FMUL.FTZ R99, R99, R7.reuse ;  /* 0x0000000763637220 */ /* 0x080fe20000410000 */
[-C--:B------:R-:W-:Y:S01]  /*4d50*/  FMUL.FTZ R102, R102, R7.reuse ;  /* 0x0000000766667220 */ /* 0x080fe20000410000 */
[-C--:B------:R-:W-:Y:S01]  /*4d60*/  FMUL.FTZ R103, R103, R7.reuse ;  /* 0x0000000767677220 */ /* 0x080fe20000410000 */
[----:B------:R-:W-:Y:S01]  /*4d70*/  FADD.FTZ R12, R157, R12 ;  /* 0x0000000c9d0c7221 */ /* 0x000fe20000010000 */
        /* <DEDUP_REMOVED lines=31> */
[----:B------:R-:W-:Y:S01]  /*4f70*/  FMUL.FTZ R151, R151, R7 ;  /* 0x0000000797977220 */ /* 0x000fe20000410000 */
[----:B------:R-:W-:-:S02]  /*4f80*/  F2FP.BF16.F32.PACK_AB R201, R155, R201 ;  /* 0x000000c99bc9723e */ /* 0x000fc400000010ff */
[----:B------:R-:W2:Y:S01]  /*4f90*/  MUFU.EX2 R177, R177 ;  /* 0x000000b100b17308 */ /* 0x000ea20000000800 */
[----:B-1----:R-:W-:Y:S01]  /*4fa0*/  FADD.FTZ R4, R160, R4 ;  /* 0x00000004a0047221 */ /* 0x002fe20000010000 */
[----:B------:R-:W-:Y:S02]  /*4fb0*/  F2FP.BF16.F32.PACK_AB R203, R159, R203 ;  /* 0x000000cb9fcb723e */ /* 0x000fe400000010ff */
[----:B------:R-:W-:Y:S02]  /*4fc0*/  F2FP.BF16.F32.PACK_AB R153, R163, R153 ;  /* 0x00000099a399723e */ /* 0x000fe400000010ff */
[----:B------:R-:W-:Y:S02]  /*4fd0*/  F2FP.BF16.F32.PACK_AB R155, R167, R11 ;  /* 0x0000000ba79b723e */ /* 0x000fe400000010ff */
[----:B------:R-:W1:Y:S01]  /*4fe0*/  MUFU.EX2 R179, R179 ;  /* 0x000000b300b37308 */ /* 0x000e620000000800 */
[----:B0-----:R-:W-:Y:S01]  /*4ff0*/  FADD.FTZ R12, R161, R12 ;  /* 0x0000000ca10c7221 */ /* 0x001fe20000010000 */
[----:B------:R-:W-:-:S02]  /*5000*/  F2FP.BF16.F32.PACK_AB R157, R171, R157 ;  /* 0x0000009dab9d723e */ /* 0x000fc400000010ff */
[----:B------:R-:W-:Y:S02]  /*5010*/  F2FP.BF16.F32.PACK_AB R158, R173, R172 ;  /* 0x000000acad9e723e */ /* 0x000fe400000010ff */
[----:B------:R-:W-:Y:S02]  /*5020*/  F2FP.BF16.F32.PACK_AB R159, R175, R174 ;  /* 0x000000aeaf9f723e */ /* 0x000fe400000010ff */
[----:B------:R-:W0:Y:S01]  /*5030*/  MUFU.EX2 R180, R180 ;  /* 0x000000b400b47308 */ /* 0x000e220000000800 */
[C---:B--2---:R-:W-:Y:S01]  /*5040*/  FADD.FTZ R4, R177.reuse, R4 ;  /* 0x00000004b1047221 */ /* 0x044fe20000010000 */
[----:B------:R-:W-:-:S06]  /*5050*/  F2FP.BF16.F32.PACK_AB R160, R177, R160 ;  /* 0x000000a0b1a0723e */ /* 0x000fcc00000010ff */
[----:B------:R-:W2:Y:S01]  /*5060*/  MUFU.EX2 R182, R182 ;  /* 0x000000b600b67308 */ /* 0x000ea20000000800 */
[C---:B-1----:R-:W-:Y:S01]  /*5070*/  FADD.FTZ R5, R179.reuse, R12 ;  /* 0x0000000cb3057221 */ /* 0x042fe20000010000 */
[----:B------:R-:W-:-:S06]  /*5080*/  F2FP.BF16.F32.PACK_AB R161, R179, R161 ;  /* 0x000000a1b3a1723e */ /* 0x000fcc00000010ff */
[----:B------:R-:W1:Y:S01]  /*5090*/  MUFU.EX2 R181, R181 ;  /* 0x000000b500b57308 */ /* 0x000e620000000800 */
[----:B0-----:R-:W-:-:S07]  /*50a0*/  FADD.FTZ R4, R180, R4 ;  /* 0x00000004b4047221 */ /* 0x001fce0000010000 */
[----:B------:R-:W0:Y:S01]  /*50b0*/  MUFU.EX2 R183, R183 ;  /* 0x000000b700b77308 */ /* 0x000e220000000800 */
[----:B--2---:R-:W-:-:S07]  /*50c0*/  FADD.FTZ R12, R182, R5 ;  /* 0x00000005b60c7221 */ /* 0x004fce0000010000 */
[----:B------:R-:W2:Y:S01]  /*50d0*/  MUFU.EX2 R184, R184 ;  /* 0x000000b800b87308 */ /* 0x000ea20000000800 */
[C---:B-1----:R-:W-:Y:S01]  /*50e0*/  FADD.FTZ R4, R181.reuse, R4 ;  /* 0x00000004b5047221 */ /* 0x042fe20000010000 */
[----:B------:R-:W-:-:S06]  /*50f0*/  F2FP.BF16.F32.PACK_AB R162, R181, R180 ;  /* 0x000000b4b5a2723e */ /* 0x000fcc00000010ff */
[----:B------:R-:W1:Y:S01]  /*5100*/  MUFU.EX2 R165, R186 ;  /* 0x000000ba00a57308 */ /* 0x000e620000000800 */
[C---:B0-----:R-:W-:Y:S01]  /*5110*/  FADD.FTZ R12, R183.reuse, R12 ;  /* 0x0000000cb70c7221 */ /* 0x041fe20000010000 */
[----:B------:R-:W-:-:S06]  /*5120*/  F2FP.BF16.F32.PACK_AB R163, R183, R182 ;  /* 0x000000b6b7a3723e */ /* 0x000fcc00000010ff */
[----:B------:R-:W0:Y:S01]  /*5130*/  MUFU.EX2 R185, R185 ;  /* 0x000000b900b97308 */ /* 0x000e220000000800 */
[----:B--2---:R-:W-:-:S07]  /*5140*/  FADD.FTZ R4, R184, R4 ;  /* 0x00000004b8047221 */ /* 0x004fce0000010000 */
[----:B------:R-:W2:Y:S01]  /*5150*/  MUFU.EX2 R187, R187 ;  /* 0x000000bb00bb7308 */ /* 0x000ea20000000800 */
[----:B-1----:R-:W-:-:S07]  /*5160*/  FADD.FTZ R12, R165, R12 ;  /* 0x0000000ca50c7221 */ /* 0x002fce0000010000 */
[----:B------:R-:W1:Y:S01]  /*5170*/  MUFU.EX2 R188, R188 ;  /* 0x000000bc00bc7308 */ /* 0x000e620000000800 */
[C---:B0-----:R-:W-:Y:S01]  /*5180*/  FADD.FTZ R4, R185.reuse, R4 ;  /* 0x00000004b9047221 */ /* 0x041fe20000010000 */
[----:B------:R-:W-:-:S06]  /*5190*/  F2FP.BF16.F32.PACK_AB R164, R185, R184 ;  /* 0x000000b8b9a4723e */ /* 0x000fcc00000010ff */
[----:B------:R-:W0:Y:S01]  /*51a0*/  MUFU.EX2 R190, R190 ;  /* 0x000000be00be7308 */ /* 0x000e220000000800 */
[C---:B--2---:R-:W-:Y:S01]  /*51b0*/  FADD.FTZ R5, R187.reuse, R12 ;  /* 0x0000000cbb057221 */ /* 0x044fe20000010000 */
[----:B------:R-:W-:-:S06]  /*51c0*/  F2FP.BF16.F32.PACK_AB R165, R187, R165 ;  /* 0x000000a5bba5723e */ /* 0x000fcc00000010ff */
[----:B------:R-:W2:Y:S01]  /*51d0*/  MUFU.EX2 R189, R189 ;  /* 0x000000bd00bd7308 */ /* 0x000ea20000000800 */
[----:B-1----:R-:W-:-:S07]  /*51e0*/  FADD.FTZ R4, R188, R4 ;  /* 0x00000004bc047221 */ /* 0x002fce0000010000 */
[----:B------:R-:W1:Y:S01]  /*51f0*/  MUFU.EX2 R191, R191 ;  /* 0x000000bf00bf7308 */ /* 0x000e620000000800 */
[----:B0-----:R-:W-:-:S07]  /*5200*/  FADD.FTZ R12, R190, R5 ;  /* 0x00000005be0c7221 */ /* 0x001fce0000010000 */
        /* <DEDUP_REMOVED lines=19> */
[----:B-1----:R-:W-:Y:S01]  /*5340*/  FADD.FTZ R12, R198, R5 ;  /* 0x00000005c60c7221 */ /* 0x002fe20000010000 */
[C---:B0-----:R-:W-:Y:S01]  /*5350*/  FADD.FTZ R4, R170.reuse, R13 ;  /* 0x0000000daa047221 */ /* 0x041fe20000010000 */
[----:B------:R-:W-:Y:S02]  /*5360*/  F2FP.BF16.F32.PACK_AB R170, R170, R196 ;  /* 0x000000c4aaaa723e */ /* 0x000fe400000010ff */
[C---:B--2---:R-:W-:Y:S01]  /*5370*/  FADD.FTZ R5, R7.reuse, R12 ;  /* 0x0000000c07057221 */ /* 0x044fe20000010000 */
[----:B------:R-:W-:Y:S01]  /*5380*/  F2FP.BF16.F32.PACK_AB R171, R7, R198 ;  /* 0x000000c607ab723e */ /* 0x000fe200000010ff */
[----:B---3--:R-:W-:Y:S06]  /*5390*/  @!P0 BRA `(.L_x_377) ;  /* 0x0000000000048947 */ /* 0x008fec0003800000 */
[----:B------:R-:W-:Y:S01]  /*53a0*/  BPT.TRAP 0x1 ;  /* 0x000000040000795c */ /* 0x000fe20000300000 */
.L_x_377:
[----:B------:R0:W1:Y:S01]  /*53b0*/  SYNCS.PHASECHK.TRANS64.TRYWAIT P2, [UR24+0x22850], R6 ;  /* 0x02285006ff0075a7 */ /* 0x0000620008040158 */
[----:B------:R-:W-:Y:S05]  /*53c0*/  @!P0 BRA `(.L_x_378) ;  /* 0x0000000000048947 */ /* 0x000fea0003800000 */
[----:B------:R-:W-:Y:S01]  /*53d0*/  BPT.TRAP 0x1 ;  /* 0x000000040000795c */ /* 0x000fe20000300000 */
.L_x_378:
[----:B-1----:R-:W-:Y:S05]  /*53e0*/  @P2 BRA `(.L_x_379) ;  /* 0x0000000000082947 */ /* 0x002fea0003800000 */
[----:B------:R-:W1:Y:S02]  /*53f0*/  SYNCS.PHASECHK.TRANS64.TRYWAIT P2, [UR24+0x22850], R6 ;  /* 0x02285006ff0075a7 */ /* 0x000e640008040158 */
[----:B-1----:R-:W-:Y:S05]  /*5400*/  @!P2 BRA `(.L_x_380) ;  /* 0x000000b800d8a947 */ /* 0x002fea0003800000 */
.L_x_379:
[----:B------:R-:W2:Y:S01]  /*5410*/  S2R R7, SR_TID.X ;  /* 0x0000000000077919 */ /* 0x000ea20000002100 */
[----:B------:R-:W-:Y:S01]  /*5420*/  UIMAD UR11, UR37, 0xc00, UR21 ;  /* 0x00000c00250b78a4 */ /* 0x000fe2000f8e0215 */
[----:B------:R-:W-:Y:S01]  /*5430*/  PLOP3.LUT P2, PT, PT, PT, UP0, 0x80, 0x0 ;  /* 0x000000000000781c */ /* 0x000fe20003f4f008 */
[----:B------:R-:W-:Y:S01]  /*5440*/  UMOV UR7, 0x40000040 ;  /* 0x4000004000077882 */ /* 0x000fe20000000000 */
[----:B-1----:R-:W-:Y:S02]  /*5450*/  @!P1 VIADD R9, R9, 0x22860 ;  /* 0x0002286009099836 */ /* 0x002fe40000000000 */
[----:B------:R-:W-:Y:S02]  /*5460*/  IMAD.MOV.U32 R8, RZ, RZ, R0 ;  /* 0x000000ffff087224 */ /* 0x000fe400078e0000 */
[----:B------:R-:W-:Y:S01]  /*5470*/  UMOV UR6, UR11 ;  /* 0x0000000b00067c82 */ /* 0x000fe20008000000 */
[----:B------:R-:W-:Y:S02]  /*5480*/  @!P1 PRMT R9, RZ, 0x654, R9 ;  /* 0x00000654ff099816 */ /* 0x000fe40000000009 */
[----:B--2---:R-:W-:-:S05]  /*5490*/  SHF.R.U32.HI R7, RZ, 0x7, R7 ;  /* 0x00000007ff077819 */ /* 0x004fca0000011607 */
[----:B0-----:R-:W-:Y:S02]  /*54a0*/  VIADD R6, R7, 0x8 ;  /* 0x0000000807067836 */ /* 0x001fe40000000000 */
[----:B------:R-:W-:-:S03]  /*54b0*/  IMAD.MOV.U32 R7, RZ, RZ, R3 ;  /* 0x000000ffff077224 */ /* 0x000fc600078e0003 */
[----:B------:R3:W-:Y:S06]  /*54c0*/  BAR.SYNC.DEFER_BLOCKING R6, 0x100 ;  /* 0x000400060000751d */ /* 0x0007ec0000010000 */
[----:B------:R-:W-:-:S06]  /*54d0*/  WARPGROUP.ARRIVE ;  /* 0x00000000000079c5 */ /* 0x000fcc0000000000 */
        /* <DEDUP_REMOVED lines=32> */
[----:B------:R3:W-:Y:S01]  /*56e0*/  @!P1 SYNCS.ARRIVE.TRANS64.RED.A1T0 RZ, [R9+URZ], RZ ;  /* 0x000000ff09ff99a7 */ /* 0x0007e2000810043f */
[----:B------:R-:W-:Y:S05]  /*56f0*/  @P2 BRA `(.L_x_381) ;  /* 0xffffffe000b82947 */ /* 0x000fea000383ffff */
.L_x_372:
[----:B------:R-:W4:Y:S01]  /*5700*/  SHFL.BFLY PT, R7, R4, 0x2, 0x1f ;  /* 0x0c401f0004077f89 */ /* 0x000f2200000e0000 */
[----:B------:R-:W-:Y:S01]  /*5710*/  UIADD3 UR37, UR37, 0x1, URZ ;  /* 0x0000000125257890 */ /* 0x000fe2000fffe03f */
[----:B------:R5:W-:Y:S06]  /*5720*/  BAR.ARV R10, 0x100 ;  /* 0x0004000a0000751d */ /* 0x000bec0000002000 */
[----:B------:R-:W-:Y:S02]  /*5730*/  UISETP.NE.AND UP0, UPT, UR37, 0x2, UPT ;  /* 0x000000022500788c */ /* 0x000fe4000bf05270 */
[----:B------:R-:W-:Y:S06]  /*5740*/  BAR.ARV 0x8, 0x180 ;  /* 0x0206000000007b1d */ /* 0x000fec0000002000 */
[----:B------:R-:W-:Y:S01]  /*5750*/  USEL UR4, URZ, 0x1, UP0 ;  /* 0x000000013f047887 */ /* 0x000fe20008000000 */
[----:B------:R-:W-:Y:S01]  /*5760*/  PLOP3.LUT P0, PT, PT, PT, PT, 0x8, 0x0 ;  /* 0x000000000000781c */ /* 0x000fe20003f0e170 */
[----:B012---:R-:W0:Y:S01]  /*5770*/  SHFL.BFLY PT, R8, R5, 0x2, 0x1f ;  /* 0x0c401f0005087f89 */ /* 0x007e2200000e0000 */
[----:B------:R-:W-:-:S02]  /*5780*/  UIADD3 UR48, UR48, 0x1, URZ ;  /* 0x0000000130307890 */ /* 0x000fc4000fffe03f */
[----:B------:R-:W-:Y:S01]  /*5790*/  USEL UR37, UR37, URZ, UP0 ;  /* 0x0000003f25257287 */ /* 0x000fe20008000000 */
[----:B----4-:R-:W-:Y:S01]  /*57a0*/  FADD.FTZ R7, R7, R4 ;  /* 0x0000000407077221 */ /* 0x010fe20000010000 */
[----:B------:R-:W-:Y:S01]  /*57b0*/  IMAD.MOV.U32 R4, RZ, RZ, RZ ;  /* 0x000000ffff047224 */ /* 0x000fe200078e00ff */
[----:B------:R-:W-:-:S03]  /*57c0*/  ULOP3.LUT UR47, UR47, UR4, URZ, 0x3c, !UPT ;  /* 0x000000042f2f7292 */ /* 0x000fc6000f8e3c3f */
[----:B---3--:R-:W1:Y:S01]  /*57d0*/  SHFL.BFLY PT, R6, R7, 0x1, 0x1f ;  /* 0x0c201f0007067f89 */ /* 0x008e6200000e0000 */
[----:B0-----:R-:W-:-:S05]  /*57e0*/  FADD.FTZ R8, R8, R5 ;  /* 0x0000000508087221 */ /* 0x001fca0000010000 */
[----:B------:R-:W0:Y:S01]  /*57f0*/  SHFL.BFLY PT, R9, R8, 0x1, 0x1f ;  /* 0x0c201f0008097f89 */ /* 0x000e2200000e0000 */
[----:B-1----:R-:W-:Y:S01]  /*5800*/  FADD.FTZ R11, R7, R6 ;  /* 0x00000006070b7221 */ /* 0x002fe20000010000 */
[----:B------:R-:W-:Y:S02]  /*5810*/  IMAD.MOV.U32 R6, RZ, RZ, RZ ;  /* 0x000000ffff067224 */ /* 0x000fe400078e00ff */
[----:B------:R-:W-:Y:S02]  /*5820*/  IMAD.U32 R7, RZ, RZ, UR10 ;  /* 0x0000000aff077e24 */ /* 0x000fe4000f8e00ff */
[----:B------:R-:W-:-:S13]  /*5830*/  FSETP.NE.FTZ.AND P1, PT, R11, RZ, PT ;  /* 0x000000ff0b00720b */ /* 0x000fda0003f35000 */
[----:B------:R-:W1:Y:S01]  /*5840*/  @P1 MUFU.RCP R6, R11 ;  /* 0x0000000b00061308 */ /* 0x000e620000001000 */
[----:B------:R-:W-:Y:S01]  /*5850*/  @P1 FMUL.FTZ R7, R7, 0.69314718246459960938 ;  /* 0x3f31721807071820 */ /* 0x000fe20000410000 */
[----:B0-----:R-:W-:Y:S01]  /*5860*/  FADD.FTZ R5, R8, R9 ;  /* 0x0000000908057221 */ /* 0x001fe20000010000 */
[----:B------:R-:W-:-:S04]  /*5870*/  IMAD.U32 R8, RZ, RZ, UR10 ;  /* 0x0000000aff087e24 */ /* 0x000fc8000f8e00ff */
[----:B------:R-:W-:Y:S01]  /*5880*/  FSETP.NE.FTZ.AND P2, PT, R5, RZ, PT ;  /* 0x000000ff0500720b */ /* 0x000fe20003f55000 */
[----:B------:R-:W0:Y:S01]  /*5890*/  @P1 MUFU.LG2 R9, R11 ;  /* 0x0000000b00091308 */ /* 0x000e220000000c00 */
[-C--:B-1----:R-:W-:Y:S01]  /*58a0*/  FMUL.FTZ R24, R24, R6.reuse ;  /* 0x0000000618187220 */ /* 0x082fe20000410000 */
[-C--:B------:R-:W-:Y:S01]  /*58b0*/  FMUL.FTZ R25, R25, R6.reuse ;  /* 0x0000000619197220 */ /* 0x080fe20000410000 */
[----:B------:R-:W-:-:S09]  /*58c0*/  FMUL.FTZ R28, R28, R6 ;  /* 0x000000061c1c7220 */ /* 0x000fd20000410000 */
[----:B-----5:R-:W1:Y:S01]  /*58d0*/  @P2 MUFU.LG2 R10, R5 ;  /* 0x00000005000a2308 */ /* 0x020e620000000c00 */
[----:B------:R-:W-:Y:S01]  /*58e0*/  @P2 FMUL.FTZ R8, R8, 0.69314718246459960938 ;  /* 0x3f31721808082820 */ /* 0x000fe20000410000 */
[-C--:B------:R-:W-:Y:S01]  /*58f0*/  FMUL.FTZ R29, R29, R6.reuse ;  /* 0x000000061d1d7220 */ /* 0x080fe20000410000 */
[-C--:B------:R-:W-:Y:S01]  /*5900*/  FMUL.FTZ R32, R32, R6.reuse ;  /* 0x0000000620207220 */ /* 0x080fe20000410000 */
[-C--:B------:R-:W-:Y:S01]  /*5910*/  FMUL.FTZ R33, R33, R6.reuse ;  /* 0x0000000621217220 */ /* 0x080fe20000410000 */
[----:B0-----:R-:W-:Y:S01]  /*5920*/  @P1 FMUL.FTZ R9, R9, 0.69314718246459960938 ;  /* 0x3f31721809091820 */ /* 0x001fe20000410000 */
[-C--:B------:R-:W-:Y:S01]  /*5930*/  FMUL.FTZ R36, R36, R6.reuse ;  /* 0x0000000624247220 */ /* 0x080fe20000410000 */
[-C--:B------:R-:W-:Y:S01]  /*5940*/  FMUL.FTZ R37, R37, R6.reuse ;  /* 0x0000000625257220 */ /* 0x080fe20000410000 */
[----:B------:R0:W2:Y:S01]  /*5950*/  @P2 MUFU.RCP R4, R5 ;  /* 0x0000000500042308 */ /* 0x0000a20000001000 */
        /* <DEDUP_REMOVED lines=8> */
[----:B-1----:R-:W-:Y:S01]  /*59e0*/  @P2 FMUL.FTZ R10, R10, 0.69314718246459960938 ;  /* 0x3f3172180a0a2820 */ /* 0x002fe20000410000 */
        /* <DEDUP_REMOVED lines=48> */
[----:B0-----:R-:W-:-:S02]  /*5cf0*/  IMAD.MOV.U32 R5, RZ, RZ, -0x800000 ;  /* 0xff800000ff057424 */ /* 0x001fc400078e00ff */
[-C--:B--2---:R-:W-:Y:S01]  /*5d00*/  FMUL.FTZ R26, R26, R4.reuse ;  /* 0x000000041a1a7220 */ /* 0x084fe20000410000 */
[----:B------:R-:W-:Y:S02]  /*5d10*/  IMAD.MOV.U32 R6, RZ, RZ, -0x800000 ;  /* 0xff800000ff067424 */ /* 0x000fe400078e00ff */
        /* <DEDUP_REMOVED lines=65> */
.L_x_361:
[----:B------:R-:W0:Y:S08]  /*6130*/  S2UR UR4, SR_CgaCtaId ;  /* 0x00000000000479c3 */ /* 0x000e300000008800 */
[----:B------:R-:W-:Y:S06]  /*6140*/  BAR.SYNC.DEFER_BLOCKING 0x5, 0x180 ;  /* 0x0146000000007b1d */ /* 0x000fec0000010000 */
[----:B------:R-:W-:Y:S01]  /*6150*/  UMOV UR8, 0x400 ;  /* 0x0000040000087882 */ /* 0x000fe20000000000 */
[----:B------:R-:W-:Y:S01]  /*6160*/  BSSY B0, `(.L_x_382) ;  /* 0x0000477000007945 */ /* 0x000fe20003800000 */
[----:B0-----:R-:W-:-:S09]  /*6170*/  ULEA UR8, UR4, UR8, 0x18 ;  /* 0x0000000804087291 */ /* 0x001fd2000f8ec03f */
[----:B------:R-:W0:Y:S02]  /*6180*/  LDS.128 R8, [UR8+0x228d0] ;  /* 0x0228d008ff087984 */ /* 0x000e240008000c00 */
[----:B0-----:R-:W-:Y:S02]  /*6190*/  R2UR UR5, R9 ;  /* 0x00000000090572ca */ /* 0x001fe400000e0000 */
[----:B------:R-:W-:Y:S02]  /*61a0*/  R2UR UR6, R10 ;  /* 0x000000000a0672ca */ /* 0x000fe400000e0000 */
[----:B------:R-:W-:Y:S01]  /*61b0*/  R2UR UR7, R11 ;  /* 0x000000000b0772ca */ /* 0x000fe200000e0000 */
[----:B------:R-:W-:Y:S06]  /*61c0*/  BAR.ARV 0x4, 0x180 ;  /* 0x0106000000007b1d */ /* 0x000fec0000002000 */
[----:B------:R-:W-:Y:S08]  /*61d0*/  @P0 BRA `(.L_x_383) ;  /* 0x0000003400e00947 */ /* 0x000ff00003800000 */
[----:B------:R-:W2:Y:S01]  /*61e0*/  LDL R0, [R1+0x48] ;  /* 0x0000480001007983 */ /* 0x000ea20000100800 */
[----:B------:R-:W0:Y:S01]  /*61f0*/  S2UR UR4, SR_SWINHI ;  /* 0x00000000000479c3 */ /* 0x000e220000002f00 */
[----:B------:R-:W-:Y:S01]  /*6200*/  IMAD.MOV.U32 R20, RZ, RZ, 0x2 ;  /* 0x00000002ff147424 */ /* 0x000fe200078e00ff */
[----:B------:R-:W-:Y:S01]  /*6210*/  F2FP.BF16.F32.PACK_AB R10, R29, R28 ;  /* 0x0000001c1d0a723e */ /* 0x000fe200000010ff */
[----:B------:R-:W-:Y:S01]  /*6220*/  ULDC.64 UR14, c[0x0][0xc00] ;  /* 0x00030000000e7ab9 */ /* 0x000fe20000000a00 */
[----:B------:R-:W-:Y:S01]  /*6230*/  F2FP.BF16.F32.PACK_AB R11, R31, R30 ;  /* 0x0000001e1f0b723e */ /* 0x000fe200000010ff */
[----:B------:R-:W-:Y:S01]  /*6240*/  USHF.L.U64.HI UR16, UR46, 0x2, UR45 ;  /* 0x000000022e107899 */ /* 0x000fe2000801022d */
[----:B------:R-:W3:Y:S01]  /*6250*/  LDL R179, [R1+0x44] ;  /* 0x0000440001b37983 */ /* 0x000ee20000100800 */
[----:B------:R-:W-:Y:S01]  /*6260*/  ULDC UR20, c[0x0][0xbe8] ;  /* 0x0002fa0000147ab9 */ /* 0x000fe20000000800 */
[----:B------:R-:W-:Y:S01]  /*6270*/  UMOV UR10, UR8 ;  /* 0x00000008000a7c82 */ /* 0x000fe20008000000 */
[----:B0-----:R-:W-:Y:S01]  /*6280*/  UMOV UR11, UR4 ;  /* 0x00000004000b7c82 */ /* 0x001fe20008000000 */
[----:B------:R-:W-:-:S04]  /*6290*/  USHF.L.U32 UR4, UR46, 0x2, URZ ;  /* 0x000000022e047899 */ /* 0x000fc8000800063f */
[----:B------:R-:W-:-:S04]  /*62a0*/  UIADD3 UR9, UP0, UR4, UR14, URZ ;  /* 0x0000000e04097290 */ /* 0x000fc8000ff1e03f */
[----:B------:R-:W-:Y:S01]  /*62b0*/  UIADD3.X UR12, UR16, UR15, URZ, UP0, !UPT ;  /* 0x0000000f100c7290 */ /* 0x000fe200087fe43f */
[----:B------:R-:W-:Y:S01]  /*62c0*/  BAR.SYNC.DEFER_BLOCKING 0x1, 0x100 ;  /* 0x0044000000007b1d */ /* 0x000fe20000010000 */
[----:B--2---:R-:W-:-:S03]  /*62d0*/  IMAD.WIDE R20, R0, R20, UR10 ;  /* 0x0000000a00147e25 */ /* 0x004fc6000f8e0214 */
[C---:B------:R-:W-:Y:S02]  /*62e0*/  IADD3 R13, P1, R20.reuse, 0x20, RZ ;  /* 0x00000020140d7810 */ /* 0x040fe40007f3e0ff */
[C---:B------:R-:W-:Y:S02]  /*62f0*/  IADD3 R15, P0, R20.reuse, 0x40, RZ ;  /* 0x00000040140f7810 */ /* 0x040fe40007f1e0ff */
[----:B------:R-:W-:Y:S02]  /*6300*/  IADD3 R157, P6, R20, 0x4020, RZ ;  /* 0x00004020149d7810 */ /* 0x000fe40007fde0ff */
[----:B------:R-:W-:Y:S02]  /*6310*/  LOP3.LUT R12, R13, 0x380, RZ, 0xc0, !PT ;  /* 0x000003800d0c7812 */ /* 0x000fe400078ec0ff */
[----:B------:R-:W-:Y:S02]  /*6320*/  LOP3.LUT R14, R15, 0x380, RZ, 0xc0, !PT ;  /* 0x000003800f0e7812 */ /* 0x000fe400078ec0ff */
[----:B------:R-:W-:-:S02]  /*6330*/  LOP3.LUT R156, R157, 0x380, RZ, 0xc0, !PT ;  /* 0x000003809d9c7812 */ /* 0x000fc400078ec0ff */
[----:B------:R-:W-:Y:S02]  /*6340*/  LOP3.LUT R9, R20, 0x380, RZ, 0xc0, !PT ;  /* 0x0000038014097812 */ /* 0x000fe400078ec0ff */
[----:B------:R-:W-:Y:S02]  /*6350*/  SHF.R.U64 R12, R12, 0x3, RZ ;  /* 0x000000030c0c7819 */ /* 0x000fe400000012ff */
[----:B------:R-:W-:Y:S02]  /*6360*/  SHF.R.U64 R14, R14, 0x3, RZ ;  /* 0x000000030e0e7819 */ /* 0x000fe400000012ff */
[----:B------:R-:W-:Y:S02]  /*6370*/  SHF.R.U64 R156, R156, 0x3, RZ ;  /* 0x000000039c9c7819 */ /* 0x000fe400000012ff */
[----:B------:R-:W-:Y:S02]  /*6380*/  IADD3 R159, P5, R20, 0x4040, RZ ;  /* 0x00004040149f7810 */ /* 0x000fe40007fbe0ff */
[----:B------:R-:W-:-:S02]  /*6390*/  SHF.R.U64 R9, R9, 0x3, RZ ;  /* 0x0000000309097819 */ /* 0x000fc400000012ff */
[----:B------:R-:W-:Y:S01]  /*63a0*/  LOP3.LUT R12, R12, R13, RZ, 0x3c, !PT ;  /* 0x0000000d0c0c7212 */ /* 0x000fe200078e3cff */
[--C-:B------:R-:W-:Y:S01]  /*63b0*/  IMAD.X R13, RZ, RZ, R21.reuse, P1 ;  /* 0x000000ffff0d7224 */ /* 0x100fe200008e0615 */
[----:B------:R-:W-:Y:S01]  /*63c0*/  LOP3.LUT R14, R14, R15, RZ, 0x3c, !PT ;  /* 0x0000000f0e0e7212 */ /* 0x000fe200078e3cff */
[--C-:B------:R-:W-:Y:S01]  /*63d0*/  IMAD.X R15, RZ, RZ, R21.reuse, P0 ;  /* 0x000000ffff0f7224 */ /* 0x100fe200000e0615 */
[----:B------:R-:W-:Y:S02]  /*63e0*/  IADD3 R163, P2, R20, 0x4060, RZ ;  /* 0x0000406014a37810 */ /* 0x000fe40007f5e0ff */
[----:B------:R-:W-:Y:S01]  /*63f0*/  LOP3.LUT R156, R156, R157, RZ, 0x3c, !PT ;  /* 0x0000009d9c9c7212 */ /* 0x000fe200078e3cff */
[----:B------:R-:W-:Y:S01]  /*6400*/  IMAD.X R157, RZ, RZ, R21, P6 ;  /* 0x000000ffff9d7224 */ /* 0x000fe200030e0615 */
[----:B------:R-:W-:Y:S02]  /*6410*/  IADD3 R165, P1, R20, 0x8000, RZ ;  /* 0x0000800014a57810 */ /* 0x000fe40007f3e0ff */
[----:B------:R-:W-:-:S02]  /*6420*/  LOP3.LUT R158, R159, 0x380, RZ, 0xc0, !PT ;  /* 0x000003809f9e7812 */ /* 0x000fc400078ec0ff */
[C---:B------:R-:W-:Y:S02]  /*6430*/  IADD3 R167, P0, R20.reuse, 0x8020, RZ ;  /* 0x0000802014a77810 */ /* 0x040fe40007f1e0ff */
[----:B------:R-:W-:Y:S01]  /*6440*/  LOP3.LUT R8, R9, R20, RZ, 0x3c, !PT ;  /* 0x0000001409087212 */ /* 0x000fe200078e3cff */
[----:B------:R-:W-:Y:S01]  /*6450*/  IMAD.MOV.U32 R9, RZ, RZ, R21 ;  /* 0x000000ffff097224 */ /* 0x000fe200078e0015 */
[C---:B------:R-:W-:Y:S02]  /*6460*/  IADD3 R4, P6, R20.reuse, 0xc000, RZ ;  /* 0x0000c00014047810 */ /* 0x040fe40007fde0ff */
[C---:B------:R-:W-:Y:S02]  /*6470*/  IADD3 R153, P4, R20.reuse, 0x60, RZ ;  /* 0x0000006014997810 */ /* 0x040fe40007f9e0ff */
[----:B------:R-:W-:Y:S02]  /*6480*/  IADD3 R155, P3, R20, 0x4000, RZ ;  /* 0x00004000149b7810 */ /* 0x000fe40007f7e0ff */
[----:B------:R-:W-:-:S02]  /*6490*/  LOP3.LUT R162, R163, 0x380, RZ, 0xc0, !PT ;  /* 0x00000380a3a27812 */ /* 0x000fc400078ec0ff */
[----:B------:R-:W-:Y:S02]  /*64a0*/  LOP3.LUT R164, R165, 0x380, RZ, 0xc0, !PT ;  /* 0x00000380a5a47812 */ /* 0x000fe400078ec0ff */
[----:B------:R-:W-:Y:S02]  /*64b0*/  SHF.R.U64 R158, R158, 0x3, RZ ;  /* 0x000000039e9e7819 */ /* 0x000fe400000012ff */
[----:B------:R-:W-:Y:S02]  /*64c0*/  LOP3.LUT R166, R167, 0x380, RZ, 0xc0, !PT ;  /* 0x00000380a7a67812 */ /* 0x000fe400078ec0ff */
[----:B------:R-:W-:Y:S02]  /*64d0*/  LOP3.LUT R3, R4, 0x380, RZ, 0xc0, !PT ;  /* 0x0000038004037812 */ /* 0x000fe400078ec0ff */
[----:B------:R-:W-:Y:S02]  /*64e0*/  LOP3.LUT R152, R153, 0x380, RZ, 0xc0, !PT ;  /* 0x0000038099987812 */ /* 0x000fe400078ec0ff */
[----:B------:R-:W-:-:S02]  /*64f0*/  LOP3.LUT R154, R155, 0x380, RZ, 0xc0, !PT ;  /* 0x000003809b9a7812 */ /* 0x000fc400078ec0ff */
[----:B------:R-:W-:Y:S02]  /*6500*/  SHF.R.U64 R162, R162, 0x3, RZ ;  /* 0x00000003a2a27819 */ /* 0x000fe400000012ff */
[----:B------:R-:W-:Y:S02]  /*6510*/  MOV R0, R8 ;  /* 0x0000000800007202 */ /* 0x000fe40000000f00 */
[----:B------:R-:W-:Y:S02]  /*6520*/  SHF.R.U64 R164, R164, 0x3, RZ ;  /* 0x00000003a4a47819 */ /* 0x000fe400000012ff */
[----:B------:R-:W-:Y:S02]  /*6530*/  F2FP.BF16.F32.PACK_AB R8, R25, R24 ;  /* 0x000000181908723e */ /* 0x000fe400000010ff */
[----:B------:R-:W-:Y:S02]  /*6540*/  F2FP.BF16.F32.PACK_AB R9, R27, R26 ;  /* 0x0000001a1b09723e */ /* 0x000fe400000010ff */
[----:B------:R-:W-:Y:S01]  /*6550*/  LOP3.LUT R158, R158, R159, RZ, 0x3c, !PT ;  /* 0x0000009f9e9e7212 */ /* 0x000fe200078e3cff */
[----:B------:R-:W-:Y:S01]  /*6560*/  IMAD.X R159, RZ, RZ, R21, P5 ;  /* 0x000000ffff9f7224 */ /* 0x000fe200028e0615 */
[----:B------:R-:W-:-:S02]  /*6570*/  SHF.R.U64 R166, R166, 0x3, RZ ;  /* 0x00000003a6a67819 */ /* 0x000fc400000012ff */
[----:B------:R-:W-:Y:S02]  /*6580*/  SHF.R.U64 R3, R3, 0x3, RZ ;  /* 0x0000000303037819 */ /* 0x000fe400000012ff */
[----:B------:R-:W-:Y:S02]  /*6590*/  SHF.R.U64 R152, R152, 0x3, RZ ;  /* 0x0000000398987819 */ /* 0x000fe400000012ff */
[----:B------:R-:W-:Y:S02]  /*65a0*/  SHF.R.U64 R154, R154, 0x3, RZ ;  /* 0x000000039a9a7819 */ /* 0x000fe400000012ff */
[----:B------:R-:W-:Y:S01]  /*65b0*/  LOP3.LUT R162, R162, R163, RZ, 0x3c, !PT ;  /* 0x000000a3a2a27212 */ /* 0x000fe200078e3cff */
[--C-:B------:R-:W-:Y:S01]  /*65c0*/  IMAD.X R163, RZ, RZ, R21.reuse, P2 ;  /* 0x000000ffffa37224 */ /* 0x100fe200010e0615 */
[----:B------:R-:W-:Y:S01]  /*65d0*/  IADD3 R7, P5, R20, 0xc020, RZ ;  /* 0x0000c02014077810 */ /* 0x000fe20007fbe0ff */
[----:B------:R0:W-:Y:S01]  /*65e0*/  STSM.16.M88.4 [R0], R8 ;  /* 0x0000000800007844 */ /* 0x0001e20000000200 */
[----:B------:R-:W-:Y:S01]  /*65f0*/  LOP3.LUT R164, R164, R165, RZ, 0x3c, !PT ;  /* 0x000000a5a4a47212 */ /* 0x000fe200078e3cff */
[----:B------:R-:W-:Y:S01]  /*6600*/  IMAD.X R165, RZ, RZ, R21, P1 ;  /* 0x000000ffffa57224 */ /* 0x000fe200008e0615 */
[----:B------:R-:W-:-:S02]  /*6610*/  LOP3.LUT R166, R166, R167, RZ, 0x3c, !PT ;  /* 0x000000a7a6a67212 */ /* 0x000fc400078e3cff */
[C---:B------:R-:W-:Y:S02]  /*6620*/  IADD3 R161, P2, R20.reuse, 0xc040, RZ ;  /* 0x0000c04014a17810 */ /* 0x040fe40007f5e0ff */
[----:B------:R-:W-:Y:S02]  /*6630*/  IADD3 R167, P1, R20, 0xc060, RZ ;  /* 0x0000c06014a77810 */ /* 0x000fe40007f3e0ff */
[----:B------:R-:W-:Y:S01]  /*6640*/  LOP3.LUT R152, R152, R153, RZ, 0x3c, !PT ;  /* 0x0000009998987212 */ /* 0x000fe200078e3cff */
[--C-:B------:R-:W-:Y:S01]  /*6650*/  IMAD.X R153, RZ, RZ, R21.reuse, P4 ;  /* 0x000000ffff997224 */ /* 0x100fe200020e0615 */
[----:B------:R-:W-:Y:S01]  /*6660*/  LOP3.LUT R154, R154, R155, RZ, 0x3c, !PT ;  /* 0x0000009b9a9a7212 */ /* 0x000fe200078e3cff */
[----:B------:R-:W-:Y:S01]  /*6670*/  IMAD.X R155, RZ, RZ, R21, P3 ;  /* 0x000000ffff9b7224 */ /* 0x000fe200018e0615 */
[----:B------:R-:W-:Y:S02]  /*6680*/  IADD3 R169, P4, R20, 0x8040, RZ ;  /* 0x0000804014a97810 */ /* 0x000fe40007f9e0ff */
[----:B0-----:R-:W-:-:S02]  /*6690*/  LOP3.LUT R8, R3, R4, RZ, 0x3c, !PT ;  /* 0x0000000403087212 */ /* 0x001fc400078e3cff */
[----:B------:R-:W-:Y:S02]  /*66a0*/  LOP3.LUT R3, R7, 0x380, RZ, 0xc0, !PT ;  /* 0x0000038007037812 */ /* 0x000fe400078ec0ff */
[----:B------:R-:W-:Y:S02]  /*66b0*/  IADD3 R171, P3, R20, 0x8060, RZ ;  /* 0x0000806014ab7810 */ /* 0x000fe40007f7e0ff */
[----:B------:R-:W-:Y:S02]  /*66c0*/  LOP3.LUT R160, R161, 0x380, RZ, 0xc0, !PT ;  /* 0x00000380a1a07812 */ /* 0x000fe400078ec0ff */
[----:B------:R-:W-:Y:S02]  /*66d0*/  LOP3.LUT R20, R167, 0x380, RZ, 0xc0, !PT ;  /* 0x00000380a7147812 */ /* 0x000fe400078ec0ff */
[----:B------:R-:W-:Y:S01]  /*66e0*/  SHF.R.U64 R10, R3, 0x3, RZ ;  /* 0x00000003030a7819 */ /* 0x000fe200000012ff */
[--C-:B------:R-:W-:Y:S01]  /*66f0*/  IMAD.X R9, RZ, RZ, R21.reuse, P6 ;  /* 0x000000ffff097224 */ /* 0x100fe200030e0615 */
[----:B------:R-:W-:Y:S01]  /*6700*/  SHF.R.U64 R160, R160, 0x3, RZ ;  /* 0x00000003a0a07819 */ /* 0x000fe200000012ff */
[----:B------:R-:W-:Y:S01]  /*6710*/  IMAD.X R11, RZ, RZ, R21, P5 ;  /* 0x000000ffff0b7224 */ /* 0x000fe200028e0615 */
[----:B------:R-:W-:-:S02]  /*6720*/  LOP3.LUT R168, R169, 0x380, RZ, 0xc0, !PT ;  /* 0x00000380a9a87812 */ /* 0x000fc400078ec0ff */
[----:B------:R-:W-:Y:S02]  /*6730*/  SHF.R.U64 R20, R20, 0x3, RZ ;  /* 0x0000000314147819 */ /* 0x000fe400000012ff */
[----:B------:R-:W-:Y:S02]  /*6740*/  MOV R173, R156 ;  /* 0x0000009c00ad7202 */ /* 0x000fe40000000f00 */
[----:B------:R-:W-:Y:S02]  /*6750*/  MOV R174, R158 ;  /* 0x0000009e00ae7202 */ /* 0x000fe40000000f00 */
[----:B------:R-:W-:Y:S02]  /*6760*/  LOP3.LUT R10, R10, R7, RZ, 0x3c, !PT ;  /* 0x000000070a0a7212 */ /* 0x000fe400078e3cff */
[----:B------:R-:W-:Y:S02]  /*6770*/  MOV R12, R12 ;  /* 0x0000000c000c7202 */ /* 0x000fe40000000f00 */
[----:B------:R-:W-:-:S02]  /*6780*/  F2FP.BF16.F32.PACK_AB R156, R33, R32 ;  /* 0x00000020219c723e */ /* 0x000fc400000010ff */
[----:B------:R-:W-:Y:S02]  /*6790*/  F2FP.BF16.F32.PACK_AB R157, R35, R34 ;  /* 0x00000022239d723e */ /* 0x000fe400000010ff */
[----:B------:R-:W-:Y:S02]  /*67a0*/  F2FP.BF16.F32.PACK_AB R158, R37, R36 ;  /* 0x00000024259e723e */ /* 0x000fe400000010ff */
[----:B------:R-:W-:Y:S02]  /*67b0*/  F2FP.BF16.F32.PACK_AB R159, R39, R38 ;  /* 0x00000026279f723e */ /* 0x000fe400000010ff */
[----:B------:R-:W-:Y:S02]  /*67c0*/  LOP3.LUT R170, R171, 0x380, RZ, 0xc0, !PT ;  /* 0x00000380abaa7812 */ /* 0x000fe400078ec0ff */
[----:B------:R-:W-:Y:S01]  /*67d0*/  LOP3.LUT R160, R160, R161, RZ, 0x3c, !PT ;  /* 0x000000a1a0a07212 */ /* 0x000fe200078e3cff */
[----:B------:R-:W-:Y:S01]  /*67e0*/  IMAD.X R161, RZ, RZ, R21, P2 ;  /* 0x000000ffffa17224 */ /* 0x000fe200010e0615 */
[----:B------:R-:W-:-:S02]  /*67f0*/  SHF.R.U64 R168, R168, 0x3, RZ ;  /* 0x00000003a8a87819 */ /* 0x000fc400000012ff */
[----:B------:R-:W-:Y:S01]  /*6800*/  LOP3.LUT R20, R20, R167, RZ, 0x3c, !PT ;  /* 0x000000a714147212 */ /* 0x000fe200078e3cff */
[----:B------:R-:W-:Y:S01]  /*6810*/  IMAD.X R167, RZ, RZ, R21, P0 ;  /* 0x000000ffffa77224 */ /* 0x000fe200000e0615 */
[----:B------:R-:W-:Y:S01]  /*6820*/  MOV R0, R8 ;  /* 0x0000000800007202 */ /* 0x000fe20000000f00 */
[----:B------:R0:W-:Y:S01]  /*6830*/  STSM.16.M88.4 [R12], R156 ;  /* 0x0000009c0c007844 */ /* 0x0001e20000000200 */
[----:B------:R-:W-:Y:S02]  /*6840*/  MOV R3, R10 ;  /* 0x0000000a00037202 */ /* 0x000fe40000000f00 */
[----:B------:R-:W-:Y:S02]  /*6850*/  SHF.R.U64 R170, R170, 0x3, RZ ;  /* 0x00000003aaaa7819 */ /* 0x000fe400000012ff */
[----:B------:R-:W-:Y:S02]  /*6860*/  MOV R176, R14 ;  /* 0x0000000e00b07202 */ /* 0x000fe40000000f00 */
[----:B------:R-:W-:-:S02]  /*6870*/  F2FP.BF16.F32.PACK_AB R8, R41, R40 ;  /* 0x000000282908723e */ /* 0x000fc400000010ff */
[----:B------:R-:W-:Y:S02]  /*6880*/  F2FP.BF16.F32.PACK_AB R9, R43, R42 ;  /* 0x0000002a2b09723e */ /* 0x000fe400000010ff */
[----:B------:R-:W-:Y:S02]  /*6890*/  F2FP.BF16.F32.PACK_AB R10, R45, R44 ;  /* 0x0000002c2d0a723e */ /* 0x000fe400000010ff */
[----:B------:R-:W-:Y:S02]  /*68a0*/  F2FP.BF16.F32.PACK_AB R11, R47, R46 ;  /* 0x0000002e2f0b723e */ /* 0x000fe400000010ff */
[----:B------:R-:W-:Y:S02]  /*68b0*/  MOV R177, R152 ;  /* 0x0000009800b17202 */ /* 0x000fe40000000f00 */
[----:B------:R-:W-:Y:S02]  /*68c0*/  MOV R178, R154 ;  /* 0x0000009a00b27202 */ /* 0x000fe40000000f00 */
[----:B0-----:R-:W-:-:S02]  /*68d0*/  F2FP.BF16.F32.PACK_AB R12, R49, R48 ;  /* 0x00000030310c723e */ /* 0x001fc400000010ff */
[----:B------:R-:W-:Y:S02]  /*68e0*/  F2FP.BF16.F32.PACK_AB R13, R51, R50 ;  /* 0x00000032330d723e */ /* 0x000fe400000010ff */
[----:B------:R-:W-:Y:S02]  /*68f0*/  F2FP.BF16.F32.PACK_AB R14, R53, R52 ;  /* 0x00000034350e723e */ /* 0x000fe400000010ff */
[----:B------:R-:W-:Y:S02]  /*6900*/  F2FP.BF16.F32.PACK_AB R15, R55, R54 ;  /* 0x00000036370f723e */ /* 0x000fe400000010ff */
[----:B------:R-:W-:Y:S01]  /*6910*/  LOP3.LUT R168, R168, R169, RZ, 0x3c, !PT ;  /* 0x000000a9a8a87212 */ /* 0x000fe200078e3cff */
[----:B------:R-:W-:Y:S01]  /*6920*/  IMAD.X R169, RZ, RZ, R21, P4 ;  /* 0x000000ffffa97224 */ /* 0x000fe200020e0615 */
[----:B------:R-:W-:Y:S02]  /*6930*/  F2FP.BF16.F32.PACK_AB R152, R57, R56 ;  /* 0x000000383998723e */ /* 0x000fe400000010ff */
[----:B------:R-:W-:-:S02]  /*6940*/  F2FP.BF16.F32.PACK_AB R153, R59, R58 ;  /* 0x0000003a3b99723e */ /* 0x000fc400000010ff */
[----:B------:R-:W-:Y:S02]  /*6950*/  F2FP.BF16.F32.PACK_AB R154, R61, R60 ;  /* 0x0000003c3d9a723e */ /* 0x000fe400000010ff */
[----:B------:R-:W-:Y:S02]  /*6960*/  F2FP.BF16.F32.PACK_AB R155, R63, R62 ;  /* 0x0000003e3f9b723e */ /* 0x000fe400000010ff */
[----:B------:R-:W-:Y:S02]  /*6970*/  MOV R175, R162 ;  /* 0x000000a200af7202 */ /* 0x000fe40000000f00 */
[----:B------:R-:W-:Y:S02]  /*6980*/  MOV R4, R160 ;  /* 0x000000a000047202 */ /* 0x000fe40000000f00 */
[----:B------:R-:W-:Y:S02]  /*6990*/  F2FP.BF16.F32.PACK_AB R156, R65, R64 ;  /* 0x00000040419c723e */ /* 0x000fe400000010ff */
[----:B------:R-:W-:-:S02]  /*69a0*/  F2FP.BF16.F32.PACK_AB R157, R67, R66 ;  /* 0x00000042439d723e */ /* 0x000fc400000010ff */
[----:B------:R-:W-:Y:S02]  /*69b0*/  F2FP.BF16.F32.PACK_AB R158, R69, R68 ;  /* 0x00000044459e723e */ /* 0x000fe400000010ff */
[----:B------:R-:W-:Y:S01]  /*69c0*/  F2FP.BF16.F32.PACK_AB R159, R71, R70 ;  /* 0x00000046479f723e */ /* 0x000fe200000010ff */
[----:B------:R0:W-:Y:S01]  /*69d0*/  STSM.16.M88.4 [R176], R8 ;  /* 0x00000008b0007844 */ /* 0x0001e20000000200 */
[----:B------:R-:W-:Y:S01]  /*69e0*/  LOP3.LUT R170, R170, R171, RZ, 0x3c, !PT ;  /* 0x000000abaaaa7212 */ /* 0x000fe200078e3cff */
[----:B------:R-:W-:Y:S01]  /*69f0*/  IMAD.X R171, RZ, RZ, R21, P3 ;  /* 0x000000ffffab7224 */ /* 0x000fe200018e0615 */
[----:B------:R-:W-:Y:S02]  /*6a00*/  MOV R7, R164 ;  /* 0x000000a400077202 */ /* 0x000fe40000000f00 */
[----:B------:R-:W-:Y:S02]  /*6a10*/  MOV R172, R166 ;  /* 0x000000a600ac7202 */ /* 0x000fe40000000f00 */
[----:B------:R-:W-:-:S02]  /*6a20*/  F2FP.BF16.F32.PACK_AB R160, R73, R72 ;  /* 0x0000004849a0723e */ /* 0x000fc400000010ff */
[----:B------:R-:W-:Y:S02]  /*6a30*/  F2FP.BF16.F32.PACK_AB R161, R75, R74 ;  /* 0x0000004a4ba1723e */ /* 0x000fe400000010ff */
[----:B------:R-:W-:Y:S02]  /*6a40*/  F2FP.BF16.F32.PACK_AB R162, R77, R76 ;  /* 0x0000004c4da2723e */ /* 0x000fe400000010ff */
[----:B------:R-:W-:Y:S01]  /*6a50*/  F2FP.BF16.F32.PACK_AB R163, R79, R78 ;  /* 0x0000004e4fa3723e */ /* 0x000fe200000010ff */
[----:B------:R1:W-:Y:S01]  /*6a60*/  STSM.16.M88.4 [R177], R12 ;  /* 0x0000000cb1007844 */ /* 0x0003e20000000200 */
[----:B------:R-:W-:Y:S02]  /*6a70*/  F2FP.BF16.F32.PACK_AB R164, R81, R80 ;  /* 0x0000005051a4723e */ /* 0x000fe400000010ff */
[----:B------:R-:W-:Y:S02]  /*6a80*/  F2FP.BF16.F32.PACK_AB R165, R83, R82 ;  /* 0x0000005253a5723e */ /* 0x000fe400000010ff */
[----:B------:R-:W-:-:S02]  /*6a90*/  F2FP.BF16.F32.PACK_AB R166, R85, R84 ;  /* 0x0000005455a6723e */ /* 0x000fc400000010ff */
[----:B------:R-:W-:Y:S01]  /*6aa0*/  F2FP.BF16.F32.PACK_AB R167, R87, R86 ;  /* 0x0000005657a7723e */ /* 0x000fe200000010ff */
[----:B------:R2:W-:Y:S01]  /*6ab0*/  STSM.16.M88.4 [R178], R152 ;  /* 0x00000098b2007844 */ /* 0x0005e20000000200 */
[----:B0-----:R-:W-:Y:S02]  /*6ac0*/  F2FP.BF16.F32.PACK_AB R8, R89, R88 ;  /* 0x000000585908723e */ /* 0x001fe400000010ff */
[----:B------:R-:W-:Y:S02]  /*6ad0*/  F2FP.BF16.F32.PACK_AB R9, R91, R90 ;  /* 0x0000005a5b09723e */ /* 0x000fe400000010ff */
[----:B------:R-:W-:Y:S02]  /*6ae0*/  F2FP.BF16.F32.PACK_AB R10, R93, R92 ;  /* 0x0000005c5d0a723e */ /* 0x000fe400000010ff */
[----:B------:R-:W-:Y:S01]  /*6af0*/  F2FP.BF16.F32.PACK_AB R11, R95, R94 ;  /* 0x0000005e5f0b723e */ /* 0x000fe200000010ff */
[----:B------:R0:W-:Y:S01]  /*6b00*/  STSM.16.M88.4 [R173], R156 ;  /* 0x0000009cad007844 */ /* 0x0001e20000000200 */
[----:B-1----:R-:W-:-:S02]  /*6b10*/  F2FP.BF16.F32.PACK_AB R12, R97, R96 ;  /* 0x00000060610c723e */ /* 0x002fc400000010ff */
[----:B------:R-:W-:Y:S02]  /*6b20*/  F2FP.BF16.F32.PACK_AB R13, R99, R98 ;  /* 0x00000062630d723e */ /* 0x000fe400000010ff */
[----:B------:R-:W-:Y:S02]  /*6b30*/  F2FP.BF16.F32.PACK_AB R14, R101, R100 ;  /* 0x00000064650e723e */ /* 0x000fe400000010ff */
[----:B------:R-:W-:Y:S01]  /*6b40*/  F2FP.BF16.F32.PACK_AB R15, R103, R102 ;  /* 0x00000066670f723e */ /* 0x000fe200000010ff */
[----:B------:R-:W-:Y:S01]  /*6b50*/  IMAD.X R21, RZ, RZ, R21, P1 ;  /* 0x000000ffff157224 */ /* 0x000fe200008e0615 */
[----:B------:R-:W-:Y:S01]  /*6b60*/  MOV R168, R168 ;  /* 0x000000a800a87202 */ /* 0x000fe20000000f00 */
[----:B------:R1:W-:Y:S01]  /*6b70*/  STSM.16.M88.4 [R174], R160 ;  /* 0x000000a0ae007844 */ /* 0x0003e20000000200 */
[----:B--2---:R-:W-:Y:S02]  /*6b80*/  F2FP.BF16.F32.PACK_AB R152, R105, R104 ;  /* 0x000000686998723e */ /* 0x004fe400000010ff */
[----:B------:R-:W-:-:S02]  /*6b90*/  F2FP.BF16.F32.PACK_AB R153, R107, R106 ;  /* 0x0000006a6b99723e */ /* 0x000fc400000010ff */
[----:B------:R-:W-:Y:S02]  /*6ba0*/  F2FP.BF16.F32.PACK_AB R154, R109, R108 ;  /* 0x0000006c6d9a723e */ /* 0x000fe400000010ff */
[----:B------:R-:W-:Y:S01]  /*6bb0*/  F2FP.BF16.F32.PACK_AB R155, R111, R110 ;  /* 0x0000006e6f9b723e */ /* 0x000fe200000010ff */
[----:B------:R-:W-:Y:S01]  /*6bc0*/  STSM.16.M88.4 [R175], R164 ;  /* 0x000000a4af007844 */ /* 0x000fe20000000200 */
[----:B------:R-:W-:Y:S02]  /*6bd0*/  MOV R170, R170 ;  /* 0x000000aa00aa7202 */ /* 0x000fe40000000f00 */
[----:B0-----:R-:W-:Y:S01]  /*6be0*/  F2FP.BF16.F32.PACK_AB R156, R113, R112 ;  /* 0x00000070719c723e */ /* 0x001fe200000010ff */
[----:B------:R0:W-:Y:S01]  /*6bf0*/  STSM.16.M88.4 [R7], R8 ;  /* 0x0000000807007844 */ /* 0x0001e20000000200 */
[----:B------:R-:W-:Y:S02]  /*6c00*/  F2FP.BF16.F32.PACK_AB R157, R115, R114 ;  /* 0x00000072739d723e */ /* 0x000fe400000010ff */
[----:B------:R-:W-:-:S02]  /*6c10*/  F2FP.BF16.F32.PACK_AB R158, R117, R116 ;  /* 0x00000074759e723e */ /* 0x000fc400000010ff */
[----:B------:R-:W-:Y:S01]  /*6c20*/  F2FP.BF16.F32.PACK_AB R159, R119, R118 ;  /* 0x00000076779f723e */ /* 0x000fe200000010ff */
[----:B------:R2:W-:Y:S01]  /*6c30*/  STSM.16.M88.4 [R172], R12 ;  /* 0x0000000cac007844 */ /* 0x0005e20000000200 */
[----:B-1----:R-:W-:Y:S02]  /*6c40*/  F2FP.BF16.F32.PACK_AB R160, R121, R120 ;  /* 0x0000007879a0723e */ /* 0x002fe400000010ff */
[----:B------:R-:W-:Y:S02]  /*6c50*/  F2FP.BF16.F32.PACK_AB R161, R123, R122 ;  /* 0x0000007a7ba1723e */ /* 0x000fe400000010ff */
[----:B------:R-:W-:Y:S02]  /*6c60*/  F2FP.BF16.F32.PACK_AB R162, R125, R124 ;  /* 0x0000007c7da2723e */ /* 0x000fe400000010ff */
[----:B------:R-:W-:Y:S01]  /*6c70*/  F2FP.BF16.F32.PACK_AB R163, R127, R126 ;  /* 0x0000007e7fa3723e */ /* 0x000fe200000010ff */
[----:B------:R1:W-:Y:S01]  /*6c80*/  STSM.16.M88.4 [R168], R152 ;  /* 0x00000098a8007844 */ /* 0x0003e20000000200 */
[----:B0-----:R-:W-:-:S02]  /*6c90*/  F2FP.BF16.F32.PACK_AB R8, R129, R128 ;  /* 0x000000808108723e */ /* 0x001fc400000010ff */
[----:B------:R-:W-:Y:S02]  /*6ca0*/  F2FP.BF16.F32.PACK_AB R9, R131, R130 ;  /* 0x000000828309723e */ /* 0x000fe400000010ff */
[----:B------:R-:W-:Y:S02]  /*6cb0*/  F2FP.BF16.F32.PACK_AB R10, R133, R132 ;  /* 0x00000084850a723e */ /* 0x000fe400000010ff */
[----:B------:R-:W-:Y:S02]  /*6cc0*/  F2FP.BF16.F32.PACK_AB R11, R135, R134 ;  /* 0x00000086870b723e */ /* 0x000fe400000010ff */
[----:B--2---:R-:W-:Y:S02]  /*6cd0*/  F2FP.BF16.F32.PACK_AB R12, R137, R136 ;  /* 0x00000088890c723e */ /* 0x004fe400000010ff */
[----:B------:R-:W-:Y:S02]  /*6ce0*/  F2FP.BF16.F32.PACK_AB R13, R139, R138 ;  /* 0x0000008a8b0d723e */ /* 0x000fe400000010ff */
[----:B------:R-:W-:-:S02]  /*6cf0*/  F2FP.BF16.F32.PACK_AB R14, R141, R140 ;  /* 0x0000008c8d0e723e */ /* 0x000fc400000010ff */
[----:B------:R-:W-:Y:S01]  /*6d00*/  F2FP.BF16.F32.PACK_AB R15, R143, R142 ;  /* 0x0000008e8f0f723e */ /* 0x000fe200000010ff */
[----:B------:R-:W-:Y:S01]  /*6d10*/  STSM.16.M88.4 [R170], R156 ;  /* 0x0000009caa007844 */ /* 0x000fe20000000200 */
[----:B------:R-:W-:Y:S02]  /*6d20*/  MOV R169, R20 ;  /* 0x0000001400a97202 */ /* 0x000fe40000000f00 */
[----:B-1----:R-:W-:Y:S02]  /*6d30*/  F2FP.BF16.F32.PACK_AB R152, R145, R144 ;  /* 0x000000909198723e */ /* 0x002fe400000010ff */
[----:B------:R-:W-:Y:S02]  /*6d40*/  F2FP.BF16.F32.PACK_AB R153, R147, R146 ;  /* 0x000000929399723e */ /* 0x000fe400000010ff */
[----:B------:R-:W-:Y:S02]  /*6d50*/  F2FP.BF16.F32.PACK_AB R154, R149, R148 ;  /* 0x00000094959a723e */ /* 0x000fe400000010ff */
[----:B------:R-:W-:Y:S01]  /*6d60*/  F2FP.BF16.F32.PACK_AB R155, R151, R150 ;  /* 0x00000096979b723e */ /* 0x000fe200000010ff */
[----:B------:R-:W-:Y:S04]  /*6d70*/  STSM.16.M88.4 [R0], R160 ;  /* 0x000000a000007844 */ /* 0x000fe80000000200 */
[----:B------:R0:W-:Y:S04]  /*6d80*/  STSM.16.M88.4 [R3], R8 ;  /* 0x0000000803007844 */ /* 0x0001e80000000200 */
[----:B------:R1:W-:Y:S04]  /*6d90*/  STSM.16.M88.4 [R4], R12 ;  /* 0x0000000c04007844 */ /* 0x0003e80000000200 */
[----:B------:R2:W-:Y:S01]  /*6da0*/  STSM.16.M88.4 [R169], R152 ;  /* 0x00000098a9007844 */ /* 0x0005e20000000200 */
[----:B------:R-:W-:Y:S01]  /*6db0*/  BAR.SYNC.DEFER_BLOCKING 0x1, 0x100 ;  /* 0x0044000000007b1d */ /* 0x000fe20000010000 */
[----:B------:R-:W-:-:S04]  /*6dc0*/  ISETP.NE.U32.AND P0, PT, RZ, UR14, PT ;  /* 0x0000000eff007c0c */ /* 0x000fc8000bf05070 */
[----:B------:R-:W-:Y:S01]  /*6dd0*/  ISETP.NE.AND.EX P0, PT, RZ, UR15, PT, P0 ;  /* 0x0000000fff007c0c */ /* 0x000fe2000bf05300 */
[----:B------:R-:W-:Y:S02]  /*6de0*/  IMAD.U32 R20, RZ, RZ, UR9 ;  /* 0x00000009ff147e24 */ /* 0x000fe4000f8e00ff */
[----:B------:R-:W-:Y:S01]  /*6df0*/  IMAD.U32 R21, RZ, RZ, UR12 ;  /* 0x0000000cff157e24 */ /* 0x000fe2000f8e00ff */
[----:B------:R-:W-:Y:S02]  /*6e00*/  ULDC.64 UR12, c[0x0][0xc08] ;  /* 0x00030200000c7ab9 */ /* 0x000fe40000000a00 */
[----:B------:R-:W-:-:S07]  /*6e10*/  UISETP.NE.U32.AND UP0, UPT, UR12, URZ, UPT ;  /* 0x0000003f0c00728c */ /* 0x000fce000bf05070 */
[----:B------:R-:W4:Y:S01]  /*6e20*/  @P0 LDG.E R7, desc[UR40][R20.64] ;  /* 0x0000002814070981 */ /* 0x000f22000c1e1900 */
[----:B------:R-:W-:-:S06]  /*6e30*/  UISETP.NE.AND.EX UP0, UPT, UR13, URZ, UPT, UP0 ;  /* 0x0000003f0d00728c */ /* 0x000fcc000bf05300 */
[----:B------:R-:W-:-:S05]  /*6e40*/  PLOP3.LUT P4, PT, PT, PT, UP0, 0x80, 0x0 ;  /* 0x000000000000781c */ /* 0x000fca0003f8f008 */
[----:B------:R-:W-:-:S03]  /*6e50*/  @UP0 UIADD3 UR12, UP1, UR4, UR12, URZ ;  /* 0x0000000c040c0290 */ /* 0x000fc6000ff3e03f */
[----:B------:R-:W-:Y:S01]  /*6e60*/  ULDC UR4, c[0x0][0xad4] ;  /* 0x0002b50000047ab9 */ /* 0x000fe20000000800 */
[----:B------:R-:W-:Y:S02]  /*6e70*/  @UP0 UIADD3.X UR13, UR16, UR13, URZ, UP1, !UPT ;  /* 0x0000000d100d0290 */ /* 0x000fe40008ffe43f */
[----:B0-----:R-:W-:-:S04]  /*6e80*/  IMAD.U32 R8, RZ, RZ, UR12 ;  /* 0x0000000cff087e24 */ /* 0x001fc8000f8e00ff */
[----:B------:R-:W-:-:S05]  /*6e90*/  IMAD.U32 R9, RZ, RZ, UR13 ;  /* 0x0000000dff097e24 */ /* 0x000fca000f8e00ff */
[----:B------:R0:W5:Y:S01]  /*6ea0*/  @P4 LDG.E R0, desc[UR40][R8.64] ;  /* 0x0000002808004981 */ /* 0x000162000c1e1900 */
[----:B------:R-:W-:Y:S02]  /*6eb0*/  UISETP.NE.AND UP0, UPT, UR39, URZ, UPT ;  /* 0x0000003f2700728c */ /* 0x000fe4000bf05270 */
[----:B------:R-:W-:Y:S02]  /*6ec0*/  UISETP.NE.AND UP1, UPT, UR20, 0x1, UPT ;  /* 0x000000011400788c */ /* 0x000fe4000bf25270 */
[----:B------:R-:W-:Y:S01]  /*6ed0*/  USEL UR4, UR39, UR4, UP0 ;  /* 0x0000000427047287 */ /* 0x000fe20008000000 */
[----:B------:R-:W-:-:S03]  /*6ee0*/  UMOV UR21, 0x9b8 ;  /* 0x000009b800157882 */ /* 0x000fc60000000000 */
[----:B------:R-:W-:Y:S01]  /*6ef0*/  UISETP.GT.AND UP2, UPT, UR4, 0x1, UPT ;  /* 0x000000010400788c */ /* 0x000fe2000bf44270 */
[----:B------:R-:W-:Y:S01]  /*6f00*/  PLOP3.LUT P1, PT, PT, PT, UP1, 0x80, 0x0 ;  /* 0x000000000000781c */ /* 0x000fe20003f2f018 */
[----:B------:R-:W-:Y:S02]  /*6f10*/  UISETP.NE.U32.AND UP0, UPT, UR14, URZ, UPT ;  /* 0x0000003f0e00728c */ /* 0x000fe4000bf05070 */
[----:B------:R-:W-:Y:S01]  /*6f20*/  USEL UR21, UR21, 0x978, UP2 ;  /* 0x0000097815157887 */ /* 0x000fe20009000000 */
[----:B-1----:R-:W-:Y:S01]  /*6f30*/  IMAD.U32 R12, RZ, RZ, UR44 ;  /* 0x0000002cff0c7e24 */ /* 0x002fe2000f8e00ff */
[----:B------:R-:W-:Y:S01]  /*6f40*/  UISETP.NE.AND.EX UP0, UPT, UR15, URZ, UPT, UP0 ;  /* 0x0000003f0f00728c */ /* 0x000fe2000bf05300 */
[----:B------:R-:W-:Y:S02]  /*6f50*/  UMOV UR4, URZ ;  /* 0x0000003f00047c82 */ /* 0x000fe40008000000 */
[----:B---3--:R-:W-:Y:S01]  /*6f60*/  IMAD R12, R12, 0x80, R179 ;  /* 0x000000800c0c7824 */ /* 0x008fe200078e02b3 */
[----:B------:R-:W-:Y:S01]  /*6f70*/  USEL UR46, UR46, URZ, !UP0 ;  /* 0x0000003f2e2e7287 */ /* 0x000fe2000c000000 */
[----:B------:R-:W-:Y:S01]  /*6f80*/  @UP1 ULDC UR23, c[0x0][0xbec] ;  /* 0x0002fb0000171ab9 */ /* 0x000fe20000000800 */
[----:B------:R-:W-:-:S02]  /*6f90*/  USEL UR9, UR42, URZ, UP2 ;  /* 0x0000003f2a097287 */ /* 0x000fc40009000000 */
[----:B------:R-:W-:Y:S01]  /*6fa0*/  @P1 IMAD.HI.U32 R4, R12, UR23, RZ ;  /* 0x000000170c041c27 */ /* 0x000fe2000f8e00ff */
[----:B------:R-:W-:Y:S01]  /*6fb0*/  @UP1 ULDC UR26, c[0x0][0xbf0] ;  /* 0x0002fc00001a1ab9 */ /* 0x000fe20000000800 */
[----:B------:R-:W-:Y:S01]  /*6fc0*/  ULDC.64 UR16, c[0x0][UR21+0x220] ;  /* 0x0000880015107abb */ /* 0x000fe20008000a00 */
[----:B------:R-:W-:Y:S01]  /*6fd0*/  USEL UR45, UR45, URZ, !UP0 ;  /* 0x0000003f2d2d7287 */ /* 0x000fe2000c000000 */
[----:B------:R-:W-:Y:S01]  /*6fe0*/  ULDC.64 UR14, c[0x0][UR21+0x218] ;  /* 0x00008600150e7abb */ /* 0x000fe20008000a00 */
[----:B------:R-:W-:Y:S01]  /*6ff0*/  ULDC.64 UR18, c[0x0][UR21+0x228] ;  /* 0x00008a0015127abb */ /* 0x000fe20008000a00 */
[----:B------:R-:W-:Y:S01]  /*7000*/  UIMAD UR17, UR17, UR46, URZ ;  /* 0x0000002e111172a4 */ /* 0x000fe2000f8e023f */
[----:B------:R-:W-:Y:S01]  /*7010*/  IMAD.MOV.U32 R3, RZ, RZ, R12 ;  /* 0x000000ffff037224 */ /* 0x000fe200078e000c */
[----:B------:R-:W-:Y:S02]  /*7020*/  UIMAD.WIDE.U32 UR12, UR14, UR43, URZ ;  /* 0x0000002b0e0c72a5 */ /* 0x000fe4000f8e003f */
[----:B------:R-:W-:-:S02]  /*7030*/  UIMAD UR22, UR15, UR43, URZ ;  /* 0x0000002b0f1672a4 */ /* 0x000fc4000f8e023f */
[----:B------:R-:W-:Y:S01]  /*7040*/  UIMAD.WIDE.U32 UR24, UR18, UR9, URZ ;  /* 0x00000009121872a5 */ /* 0x000fe2000f8e003f */
[----:B------:R-:W-:Y:S01]  /*7050*/  @P1 SHF.R.U32.HI R3, RZ, UR26, R4 ;  /* 0x0000001aff031c19 */ /* 0x000fe20008011604 */
[----:B------:R-:W-:Y:S02]  /*7060*/  UIMAD UR9, UR19, UR9, URZ ;  /* 0x00000009130972a4 */ /* 0x000fe4000f8e023f */
[----:B------:R-:W-:Y:S02]  /*7070*/  UIMAD.WIDE.U32 UR14, UR16, UR46, URZ ;  /* 0x0000002e100e72a5 */ /* 0x000fe4000f8e003f */
[----:B------:R-:W-:Y:S02]  /*7080*/  UIMAD UR17, UR16, UR45, UR17 ;  /* 0x0000002d101172a4 */ /* 0x000fe4000f8e0211 */
[----:B------:R-:W-:Y:S02]  /*7090*/  UIADD3 UR22, UR13, UR22, URZ ;  /* 0x000000160d167290 */ /* 0x000fe4000fffe03f */
[----:B------:R-:W-:Y:S01]  /*70a0*/  UIADD3 UR13, UR25, UR9, URZ ;  /* 0x00000009190d7290 */ /* 0x000fe2000fffe03f */
[----:B0-----:R-:W-:Y:S01]  /*70b0*/  IMAD.U32 R8, RZ, RZ, UR24 ;  /* 0x00000018ff087e24 */ /* 0x001fe2000f8e00ff */
[----:B------:R-:W-:Y:S01]  /*70c0*/  UIADD3 UR9, UR15, UR17, URZ ;  /* 0x000000110f097290 */ /* 0x000fe2000fffe03f */
[----:B------:R-:W-:-:S03]  /*70d0*/  SHF.R.S32.HI R4, RZ, 0x1f, R3 ;  /* 0x0000001fff047819 */ /* 0x000fc60000011403 */
[----:B------:R-:W-:Y:S01]  /*70e0*/  IMAD.U32 R9, RZ, RZ, UR13 ;  /* 0x0000000dff097e24 */ /* 0x000fe2000f8e00ff */
[----:B----4-:R-:W-:Y:S01]  /*70f0*/  @P0 R2UR UR4, R7 ;  /* 0x00000000070402ca */ /* 0x010fe200000e0000 */
[----:B------:R-:W-:-:S04]  /*7100*/  IMAD.MOV R7, RZ, RZ, -R3 ;  /* 0x000000ffff077224 */ /* 0x000fc800078e0a03 */
[----:B------:R-:W-:-:S08]  /*7110*/  IMAD R7, R7, UR20, R12 ;  /* 0x0000001407077c24 */ /* 0x000fd0000f8e020c */
[----:B------:R-:W-:Y:S02]  /*7120*/  UIADD3 UR12, UP0, UP3, UR14, UR12, UR4 ;  /* 0x0000000c0e0c7290 */ /* 0x000fe4000fb1e004 */
[----:B------:R-:W-:Y:S01]  /*7130*/  USHF.R.S32.HI UR16, URZ, 0x1f, UR4 ;  /* 0x0000001f3f107899 */ /* 0x000fe20008011404 */
[----:B------:R-:W-:Y:S01]  /*7140*/  ULDC.64 UR14, c[0x0][0xba8] ;  /* 0x0002ea00000e7ab9 */ /* 0x000fe20000000a00 */
[----:B------:R-:W-:Y:S02]  /*7150*/  @!UP2 ULDC UR14, c[0x0][0xb50] ;  /* 0x0002d400000eaab9 */ /* 0x000fe40000000800 */
[----:B------:R-:W-:Y:S01]  /*7160*/  UIADD3.X UR9, UR9, UR22, UR16, UP0, UP3 ;  /* 0x0000001609097290 */ /* 0x000fe200087e6410 */
[----:B------:R-:W-:Y:S01]  /*7170*/  IADD3 R8, P2, P3, R3, UR12, R8 ;  /* 0x0000000c03087c10 */ /* 0x000fe2000fb5e008 */
[----:B------:R-:W-:Y:S01]  /*7180*/  ULDC.64 UR12, c[0x0][UR21+0x210] ;  /* 0x00008400150c7abb */ /* 0x000fe20008000a00 */
[----:B------:R-:W-:Y:S01]  /*7190*/  SHF.R.S32.HI R3, RZ, 0x1f, R7 ;  /* 0x0000001fff037819 */ /* 0x000fe20000011407 */
[----:B------:R-:W-:Y:S01]  /*71a0*/  IMAD R10, R7, UR13, RZ ;  /* 0x0000000d070a7c24 */ /* 0x000fe2000f8e02ff */
[----:B------:R-:W-:Y:S01]  /*71b0*/  @!UP2 ULDC UR15, c[0x0][0xb54] ;  /* 0x0002d500000faab9 */ /* 0x000fe20000000800 */
[----:B------:R-:W-:-:S02]  /*71c0*/  IADD3.X R9, R4, UR9, R9, P2, P3 ;  /* 0x0000000904097c10 */ /* 0x000fc400097e6409 */
[----:B------:R-:W-:Y:S02]  /*71d0*/  IMAD R3, R3, UR12, R10 ;  /* 0x0000000c03037c24 */ /* 0x000fe4000f8e020a */
[----:B------:R-:W-:-:S04]  /*71e0*/  IMAD.WIDE.U32 R8, R7, UR12, R8 ;  /* 0x0000000c07087c25 */ /* 0x000fc8000f8e0008 */
[----:B------:R-:W-:Y:S01]  /*71f0*/  IMAD.IADD R3, R9, 0x1, R3 ;  /* 0x0000000109037824 */ /* 0x000fe200078e0203 */
[----:B------:R-:W-:Y:S01]  /*7200*/  LEA R4, P2, R8, UR14, 0x2 ;  /* 0x0000000e08047c11 */ /* 0x000fe2000f8410ff */
[----:B------:R-:W-:Y:S01]  /*7210*/  ULDC UR9, c[0x0][0xa88] ;  /* 0x0002a20000097ab9 */ /* 0x000fe20000000800 */
[----:B-----5:R-:W-:Y:S02]  /*7220*/  @P4 R2UR UR9, R0 ;  /* 0x00000000000942ca */ /* 0x020fe400000e0000 */
[----:B------:R-:W-:Y:S01]  /*7230*/  LEA.HI.X R3, R8, UR15, R3, 0x2, P2 ;  /* 0x0000000f08037c11 */ /* 0x000fe200090f1403 */
[----:B--2---:R-:W-:-:S12]  /*7240*/  @P4 BRA `(.L_x_384) ;  /* 0x0000000000184947 */ /* 0x004fd80003800000 */
[----:B------:R-:W-:Y:S05]  /*7250*/  @!P0 BRA `(.L_x_384) ;  /* 0x0000000000148947 */ /* 0x000fea0003800000 */
[----:B------:R-:W2:Y:S04]  /*7260*/  LDG.E R7, desc[UR40][R20.64] ;  /* 0x0000002814077981 */ /* 0x000ea8000c1e1900 */
[----:B------:R-:W3:Y:S01]  /*7270*/  LDG.E R0, desc[UR40][R20.64+0x4] ;  /* 0x0000042814007981 */ /* 0x000ee2000c1e1900 */
[----:B--2---:R-:W-:Y:S02]  /*7280*/  R2UR UR12, R7 ;  /* 0x00000000070c72ca */ /* 0x004fe400000e0000 */
[----:B---3--:R-:W-:-:S13]  /*7290*/  R2UR UR9, R0 ;  /* 0x00000000000972ca */ /* 0x008fda00000e0000 */
[----:B------:R-:W-:-:S12]  /*72a0*/  UIADD3 UR9, -UR12, UR9, URZ ;  /* 0x000000090c097290 */ /* 0x000fd8000fffe13f */
.L_x_384:
[----:B------:R-:W2:Y:S01]  /*72b0*/  LDL R0, [R1+0x40] ;  /* 0x0000400001007983 */ /* 0x000ea20000100800 */
[----:B------:R-:W-:Y:S01]  /*72c0*/  IMAD.U32 R13, RZ, RZ, UR44 ;  /* 0x0000002cff0d7e24 */ /* 0x000fe2000f8e00ff */
[----:B------:R-:W-:Y:S01]  /*72d0*/  UIMAD UR9, UR9, UR20, URZ ;  /* 0x00000014090972a4 */ /* 0x000fe2000f8e023f */
[----:B------:R-:W-:Y:S01]  /*72e0*/  LOP3.LUT P0, RZ, R226, 0x3, RZ, 0xc0, !PT ;  /* 0x00000003e2ff7812 */ /* 0x000fe2000780c0ff */
[----:B------:R-:W-:Y:S04]  /*72f0*/  SHFL.IDX PT, R8, R4, RZ, 0x1c1f ;  /* 0x001c1fff04087589 */ /* 0x000fe800000e0000 */
[----:B------:R-:W0:Y:S04]  /*7300*/  SHFL.IDX PT, R9, R3, RZ, 0x1c1f ;  /* 0x001c1fff03097589 */ /* 0x000e2800000e0000 */
[----:B------:R-:W-:Y:S04]  /*7310*/  SHFL.IDX PT, R10, R4, 0x1, 0x1c1f ;  /* 0x003c1f00040a7f89 */ /* 0x000fe800000e0000 */
[----:B------:R-:W1:Y:S01]  /*7320*/  SHFL.IDX PT, R11, R3, 0x1, 0x1c1f ;  /* 0x003c1f00030b7f89 */ /* 0x000e6200000e0000 */
[----:B--2---:R-:W-:-:S04]  /*7330*/  IMAD R13, R13, 0x80, R0 ;  /* 0x000000800d0d7824 */ /* 0x004fc800078e0200 */
[C---:B------:R-:W-:Y:S01]  /*7340*/  VIADD R0, R13.reuse, 0x8 ;  /* 0x000000080d007836 */ /* 0x040fe20000000000 */
[----:B------:R-:W-:-:S04]  /*7350*/  ISETP.GE.OR P2, PT, R13, UR9, P0 ;  /* 0x000000090d007c0c */ /* 0x000fc80008746670 */
[----:B------:R-:W-:-:S09]  /*7360*/  ISETP.GE.OR P0, PT, R0, UR9, P0 ;  /* 0x0000000900007c0c */ /* 0x000fd20008706670 */
[----:B0-----:R0:W-:Y:S04]  /*7370*/  @!P2 ST.E desc[UR40][R8.64], R5 ;  /* 0x000000050800a985 */ /* 0x0011e8000c101928 */
[----:B-1----:R0:W-:Y:S01]  /*7380*/  @!P0 ST.E desc[UR40][R10.64], R6 ;  /* 0x000000060a008985 */ /* 0x0021e2000c101928 */
[----:B------:R-:W-:-:S13]  /*7390*/  PLOP3.LUT P0, PT, PT, PT, UP2, 0x80, 0x0 ;  /* 0x000000000000781c */ /* 0x000fda0003f0f028 */
[----:B0-----:R-:W-:Y:S05]  /*73a0*/  @P0 BRA `(.L_x_385) ;  /* 0x0000001000100947 */ /* 0x001fea0003800000 */
[----:B------:R-:W0:Y:S01]  /*73b0*/  S2R R0, SR_TID.X ;  /* 0x0000000000007919 */ /* 0x000e220000002100 */
[----:B------:R-:W-:Y:S01]  /*73c0*/  ULDC.64 UR14, c[0x0][0xaa0] ;  /* 0x0002a800000e7ab9 */ /* 0x000fe20000000a00 */
[----:B0-----:R-:W-:-:S05]  /*73d0*/  VIADD R0, R0, 0xffffff80 ;  /* 0xffffff8000007836 */ /* 0x001fca0000000000 */
[----:B------:R-:W-:-:S04]  /*73e0*/  SHF.R.S32.HI R3, RZ, 0x1f, R0 ;  /* 0x0000001fff037819 */ /* 0x000fc80000011400 */
[----:B------:R-:W-:-:S04]  /*73f0*/  LEA.HI R3, R3, R0, RZ, 0x3 ;  /* 0x0000000003037211 */ /* 0x000fc800078f18ff */
[----:B------:R-:W-:Y:S02]  /*7400*/  LOP3.LUT R5, R3, 0xfffffff8, RZ, 0xc0, !PT ;  /* 0xfffffff803057812 */ /* 0x000fe400078ec0ff */
[----:B------:R-:W-:-:S03]  /*7410*/  SHF.R.S32.HI R81, RZ, 0x3, R3 ;  /* 0x00000003ff517819 */ /* 0x000fc60000011403 */
[----:B------:R-:W-:Y:S02]  /*7420*/  IMAD.IADD R20, R0, 0x1, -R5 ;  /* 0x0000000100147824 */ /* 0x000fe400078e0a05 */
[----:B------:R-:W-:Y:S02]  /*7430*/  IMAD.MOV.U32 R5, RZ, RZ, 0x2 ;  /* 0x00000002ff057424 */ /* 0x000fe400078e00ff */
[----:B------:R-:W-:-:S04]  /*7440*/  IMAD.SHL.U32 R0, R20, 0x8, RZ ;  /* 0x0000000814007824 */ /* 0x000fc800078e00ff */
[----:B------:R-:W-:-:S04]  /*7450*/  IMAD R4, R81, 0x40, R0 ;  /* 0x0000004051047824 */ /* 0x000fc800078e0200 */
[----:B------:R-:W-:-:S03]  /*7460*/  IMAD.WIDE R4, R4, R5, UR10 ;  /* 0x0000000a04047e25 */ /* 0x000fc6000f8e0205 */
[C---:B------:R-:W-:Y:S02]  /*7470*/  IADD3 R25, P2, R4.reuse, 0x3000, RZ ;  /* 0x0000300004197810 */ /* 0x040fe40007f5e0ff */
[C---:B------:R-:W-:Y:S02]  /*7480*/  IADD3 R9, P4, R4.reuse, 0x1000, RZ ;  /* 0x0000100004097810 */ /* 0x040fe40007f9e0ff */
[----:B------:R-:W-:Y:S02]  /*7490*/  LOP3.LUT R24, R25, 0x380, RZ, 0xc0, !PT ;  /* 0x0000038019187812 */ /* 0x000fe400078ec0ff */
[----:B------:R-:W-:Y:S02]  /*74a0*/  IADD3 R13, P3, R4, 0x2000, RZ ;  /* 0x00002000040d7810 */ /* 0x000fe40007f7e0ff */
[----:B------:R-:W-:Y:S01]  /*74b0*/  SHF.R.U64 R24, R24, 0x3, RZ ;  /* 0x0000000318187819 */ /* 0x000fe200000012ff */
[----:B------:R-:W-:Y:S01]  /*74c0*/  UIMAD UR12, UR16, UR14, URZ ;  /* 0x0000000e100c72a4 */ /* 0x000fe2000f8e023f */
[----:B------:R-:W-:-:S02]  /*74d0*/  LOP3.LUT R8, R9, 0x380, RZ, 0xc0, !PT ;  /* 0x0000038009087812 */ /* 0x000fc400078ec0ff */
[----:B------:R-:W-:Y:S01]  /*74e0*/  LOP3.LUT R24, R24, R25, RZ, 0x3c, !PT ;  /* 0x0000001918187212 */ /* 0x000fe200078e3cff */
[--C-:B------:R-:W-:Y:S01]  /*74f0*/  IMAD.X R25, RZ, RZ, R5.reuse, P2 ;  /* 0x000000ffff197224 */ /* 0x100fe200010e0605 */
[----:B------:R-:W-:Y:S02]  /*7500*/  IADD3 R49, P2, R4, 0x9000, RZ ;  /* 0x0000900004317810 */ /* 0x000fe40007f5e0ff */
[----:B------:R-:W-:Y:S02]  /*7510*/  LOP3.LUT R12, R13, 0x380, RZ, 0xc0, !PT ;  /* 0x000003800d0c7812 */ /* 0x000fe400078ec0ff */
[----:B------:R-:W-:Y:S01]  /*7520*/  LOP3.LUT R48, R49, 0x380, RZ, 0xc0, !PT ;  /* 0x0000038031307812 */ /* 0x000fe200078ec0ff */
[----:B------:R-:W-:Y:S01]  /*7530*/  UIMAD UR12, UR4, UR15, UR12 ;  /* 0x0000000f040c72a4 */ /* 0x000fe2000f8e020c */
[----:B------:R-:W-:Y:S01]  /*7540*/  SHF.R.U64 R8, R8, 0x3, RZ ;  /* 0x0000000308087819 */ /* 0x000fe200000012ff */
[----:B------:R-:W-:Y:S01]  /*7550*/  UIMAD.WIDE.U32 UR10, UR4, UR14, URZ ;  /* 0x0000000e040a72a5 */ /* 0x000fe2000f8e003f */
[----:B------:R-:W-:Y:S01]  /*7560*/  SHF.R.U64 R48, R48, 0x3, RZ ;  /* 0x0000000330307819 */ /* 0x000fe200000012ff */
[----:B------:R-:W-:Y:S01]  /*7570*/  IMAD.U32 R78, RZ, RZ, UR44 ;  /* 0x0000002cff4e7e24 */ /* 0x000fe2000f8e00ff */
[----:B------:R-:W-:Y:S01]  /*7580*/  SHF.R.U64 R12, R12, 0x3, RZ ;  /* 0x000000030c0c7819 */ /* 0x000fe200000012ff */
[----:B------:R-:W5:Y:S01]  /*7590*/  LD.E.128 R24, desc[UR40][R24.64] ;  /* 0x0000002818187980 */ /* 0x000f62000c101d00 */
[----:B------:R-:W-:Y:S01]  /*75a0*/  LOP3.LUT R48, R48, R49, RZ, 0x3c, !PT ;  /* 0x0000003130307212 */ /* 0x000fe200078e3cff */
[--C-:B------:R-:W-:Y:S01]  /*75b0*/  IMAD.X R49, RZ, RZ, R5.reuse, P2 ;  /* 0x000000ffff317224 */ /* 0x100fe200010e0605 */
[----:B------:R-:W-:Y:S01]  /*75c0*/  IADD3 R6, P2, R4, 0xf000, RZ ;  /* 0x0000f00004067810 */ /* 0x000fe20007f5e0ff */
[----:B------:R-:W-:Y:S01]  /*75d0*/  UIADD3 UR11, UR11, UR12, URZ ;  /* 0x0000000c0b0b7290 */ /* 0x000fe2000fffe03f */
[----:B------:R-:W-:Y:S01]  /*75e0*/  LOP3.LUT R8, R8, R9, RZ, 0x3c, !PT ;  /* 0x0000000908087212 */ /* 0x000fe200078e3cff */
[--C-:B------:R-:W-:Y:S01]  /*75f0*/  IMAD.X R9, RZ, RZ, R5.reuse, P4 ;  /* 0x000000ffff097224 */ /* 0x100fe200020e0605 */
[----:B------:R-:W-:Y:S01]  /*7600*/  LOP3.LUT R3, R6, 0x380, RZ, 0xc0, !PT ;  /* 0x0000038006037812 */ /* 0x000fe200078ec0ff */
[----:B------:R-:W-:Y:S01]  /*7610*/  ULDC.64 UR12, c[0x0][0xae8] ;  /* 0x0002ba00000c7ab9 */ /* 0x000fe20000000a00 */
[----:B------:R-:W-:Y:S01]  /*7620*/  LOP3.LUT R12, R12, R13, RZ, 0x3c, !PT ;  /* 0x0000000d0c0c7212 */ /* 0x000fe200078e3cff */
[----:B------:R-:W-:Y:S01]  /*7630*/  IMAD.X R13, RZ, RZ, R5, P3 ;  /* 0x000000ffff0d7224 */ /* 0x000fe200018e0605 */
[----:B------:R-:W-:Y:S01]  /*7640*/  SHF.R.U64 R3, R3, 0x3, RZ ;  /* 0x0000000303037819 */ /* 0x000fe200000012ff */
[----:B------:R-:W-:Y:S01]  /*7650*/  UIMAD.WIDE.U32 UR10, UR43, UR12, UR10 ;  /* 0x0000000c2b0a72a5 */ /* 0x000fe2000f8e000a */
[----:B------:R-:W-:-:S02]  /*7660*/  IADD3 R29, P0, R4, 0x4000, RZ ;  /* 0x00004000041d7810 */ /* 0x000fc40007f1e0ff */
[C---:B------:R-:W-:Y:S02]  /*7670*/  IADD3 R33, P6, R4.reuse, 0x5000, RZ ;  /* 0x0000500004217810 */ /* 0x040fe40007fde0ff */
[----:B------:R-:W-:Y:S01]  /*7680*/  IADD3 R37, P5, R4, 0x6000, RZ ;  /* 0x0000600004257810 */ /* 0x000fe20007fbe0ff */
[----:B------:R-:W-:Y:S01]  /*7690*/  USHF.R.S32.HI UR4, URZ, 0x1f, UR46 ;  /* 0x0000001f3f047899 */ /* 0x000fe2000801142e */
[----:B------:R-:W-:Y:S01]  /*76a0*/  LOP3.LUT R72, R3, R6, RZ, 0x3c, !PT ;  /* 0x0000000603487212 */ /* 0x000fe200078e3cff */
[----:B------:R-:W-:Y:S01]  /*76b0*/  IMAD R3, R20, 0x20, R81 ;  /* 0x0000002014037824 */ /* 0x000fe200078e0251 */
[C---:B------:R-:W-:Y:S01]  /*76c0*/  IADD3 R41, P4, R4.reuse, 0x7000, RZ ;  /* 0x0000700004297810 */ /* 0x040fe20007f9e0ff */
[----:B------:R-:W-:Y:S01]  /*76d0*/  @UP1 ULDC UR14, c[0x0][0xbec] ;  /* 0x0002fb00000e1ab9 */ /* 0x000fe20000000800 */
[----:B------:R-:W-:Y:S01]  /*76e0*/  IADD3 R45, P3, R4, 0x8000, RZ ;  /* 0x00008000042d7810 */ /* 0x000fe20007f7e0ff */
[----:B------:R-:W-:Y:S01]  /*76f0*/  IMAD R78, R78, 0x80, R3 ;  /* 0x000000804e4e7824 */ /* 0x000fe200078e0203 */
[----:B------:R-:W-:Y:S01]  /*7700*/  LOP3.LUT R28, R29, 0x380, RZ, 0xc0, !PT ;  /* 0x000003801d1c7812 */ /* 0x000fe200078ec0ff */
[----:B------:R-:W-:Y:S01]  /*7710*/  UIMAD UR11, UR43, UR13, UR11 ;  /* 0x0000000d2b0b72a4 */ /* 0x000fe2000f8e020b */
[----:B------:R-:W-:Y:S01]  /*7720*/  LOP3.LUT R32, R33, 0x380, RZ, 0xc0, !PT ;  /* 0x0000038021207812 */ /* 0x000fe200078ec0ff */
[----:B------:R-:W-:Y:S01]  /*7730*/  IMAD.X R73, RZ, RZ, R5, P2 ;  /* 0x000000ffff497224 */ /* 0x000fe200010e0605 */
[----:B------:R-:W-:Y:S01]  /*7740*/  LOP3.LUT R36, R37, 0x380, RZ, 0xc0, !PT ;  /* 0x0000038025247812 */ /* 0x000fe200078ec0ff */
[----:B------:R-:W-:Y:S01]  /*7750*/  ULDC.64 UR12, c[0x0][0xaf0] ;  /* 0x0002bc00000c7ab9 */ /* 0x000fe20000000a00 */
[----:B------:R-:W-:Y:S01]  /*7760*/  LOP3.LUT R40, R41, 0x380, RZ, 0xc0, !PT ;  /* 0x0000038029287812 */ /* 0x000fe200078ec0ff */
[----:B------:R-:W5:Y:S01]  /*7770*/  LD.E.128 R8, desc[UR40][R8.64] ;  /* 0x0000002808087980 */ /* 0x000f62000c101d00 */
[----:B------:R-:W-:Y:S01]  /*7780*/  LOP3.LUT R44, R45, 0x380, RZ, 0xc0, !PT ;  /* 0x000003802d2c7812 */ /* 0x000fe200078ec0ff */
[----:B------:R-:W-:Y:S01]  /*7790*/  UIMAD UR4, UR4, UR12, URZ ;  /* 0x0000000c040472a4 */ /* 0x000fe2000f8e023f */
[----:B------:R-:W-:Y:S01]  /*77a0*/  SHF.R.U64 R28, R28, 0x3, RZ ;  /* 0x000000031c1c7819 */ /* 0x000fe200000012ff */
[----:B------:R-:W-:Y:S01]  /*77b0*/  @P1 IMAD.HI.U32 R20, R78, UR14, RZ ;  /* 0x0000000e4e141c27 */ /* 0x000fe2000f8e00ff */
[----:B------:R-:W-:Y:S01]  /*77c0*/  SHF.R.U64 R32, R32, 0x3, RZ ;  /* 0x0000000320207819 */ /* 0x000fe200000012ff */
[----:B------:R-:W5:Y:S01]  /*77d0*/  LD.E.128 R12, desc[UR40][R12.64] ;  /* 0x000000280c0c7980 */ /* 0x000f62000c101d00 */
[----:B------:R-:W-:-:S02]  /*77e0*/  SHF.R.U64 R36, R36, 0x3, RZ ;  /* 0x0000000324247819 */ /* 0x000fc400000012ff */
[----:B------:R-:W-:Y:S01]  /*77f0*/  SHF.R.U64 R40, R40, 0x3, RZ ;  /* 0x0000000328287819 */ /* 0x000fe200000012ff */
[----:B------:R-:W-:Y:S01]  /*7800*/  IMAD.MOV.U32 R3, RZ, RZ, R78 ;  /* 0x000000ffff037224 */ /* 0x000fe200078e004e */
[----:B------:R-:W-:Y:S01]  /*7810*/  SHF.R.U64 R44, R44, 0x3, RZ ;  /* 0x000000032c2c7819 */ /* 0x000fe200000012ff */
[----:B------:R-:W-:Y:S01]  /*7820*/  UIMAD.WIDE.U32 UR10, UR46, UR12, UR10 ;  /* 0x0000000c2e0a72a5 */ /* 0x000fe2000f8e000a */
[----:B------:R-:W-:Y:S01]  /*7830*/  LOP3.LUT R28, R28, R29, RZ, 0x3c, !PT ;  /* 0x0000001d1c1c7212 */ /* 0x000fe200078e3cff */
[----:B------:R-:W-:Y:S01]  /*7840*/  UIMAD UR4, UR46, UR13, UR4 ;  /* 0x0000000d2e0472a4 */ /* 0x000fe2000f8e0204 */
[----:B------:R-:W-:Y:S01]  /*7850*/  LOP3.LUT R32, R32, R33, RZ, 0x3c, !PT ;  /* 0x0000002120207212 */ /* 0x000fe200078e3cff */
[----:B------:R-:W-:Y:S01]  /*7860*/  @UP1 ULDC UR12, c[0x0][0xbf0] ;  /* 0x0002fc00000c1ab9 */ /* 0x000fe20000000800 */
[----:B------:R-:W-:Y:S01]  /*7870*/  LOP3.LUT R36, R36, R37, RZ, 0x3c, !PT ;  /* 0x0000002524247212 */ /* 0x000fe200078e3cff */
[--C-:B------:R-:W-:Y:S01]  /*7880*/  IMAD.X R29, RZ, RZ, R5.reuse, P0 ;  /* 0x000000ffff1d7224 */ /* 0x100fe200000e0605 */
[----:B------:R-:W-:Y:S01]  /*7890*/  LOP3.LUT R40, R40, R41, RZ, 0x3c, !PT ;  /* 0x0000002928287212 */ /* 0x000fe200078e3cff */
[--C-:B------:R-:W-:Y:S01]  /*78a0*/  IMAD.X R33, RZ, RZ, R5.reuse, P6 ;  /* 0x000000ffff217224 */ /* 0x100fe200030e0605 */
[----:B------:R-:W-:Y:S01]  /*78b0*/  LOP3.LUT R44, R44, R45, RZ, 0x3c, !PT ;  /* 0x0000002d2c2c7212 */ /* 0x000fe200078e3cff */
[--C-:B------:R-:W-:Y:S01]  /*78c0*/  IMAD.X R37, RZ, RZ, R5.reuse, P5 ;  /* 0x000000ffff257224 */ /* 0x100fe200028e0605 */
[----:B------:R-:W-:Y:S01]  /*78d0*/  @P1 SHF.R.U32.HI R3, RZ, UR12, R20 ;  /* 0x0000000cff031c19 */ /* 0x000fe20008011614 */
[--C-:B------:R-:W-:Y:S01]  /*78e0*/  IMAD.X R41, RZ, RZ, R5.reuse, P4 ;  /* 0x000000ffff297224 */ /* 0x100fe200020e0605 */
[C---:B------:R-:W-:Y:S01]  /*78f0*/  IADD3 R53, P0, R4.reuse, 0xa000, RZ ;  /* 0x0000a00004357810 */ /* 0x040fe20007f1e0ff */
[----:B------:R-:W-:Y:S01]  /*7900*/  IMAD.X R45, RZ, RZ, R5, P3 ;  /* 0x000000ffff2d7224 */ /* 0x000fe200018e0605 */
[C---:B------:R-:W-:Y:S01]  /*7910*/  IADD3 R57, P6, R4.reuse, 0xb000, RZ ;  /* 0x0000b00004397810 */ /* 0x040fe20007fde0ff */
[----:B------:R-:W-:Y:S01]  /*7920*/  UIADD3 UR4, UR11, UR4, URZ ;  /* 0x000000040b047290 */ /* 0x000fe2000fffe03f */
[C---:B------:R-:W-:Y:S01]  /*7930*/  IADD3 R61, P5, R4.reuse, 0xc000, RZ ;  /* 0x0000c000043d7810 */ /* 0x040fe20007fbe0ff */
[--C-:B------:R-:W-:Y:S01]  /*7940*/  IMAD.MOV R77, RZ, RZ, -R3.reuse ;  /* 0x000000ffff4d7224 */ /* 0x100fe200078e0a03 */
[C---:B------:R-:W-:Y:S01]  /*7950*/  IADD3 R65, P4, R4.reuse, 0xd000, RZ ;  /* 0x0000d00004417810 */ /* 0x040fe20007f9e0ff */
[----:B------:R-:W-:Y:S01]  /*7960*/  IMAD.U32 R20, RZ, RZ, UR10 ;  /* 0x0000000aff147e24 */ /* 0x000fe2000f8e00ff */
[----:B------:R-:W-:Y:S01]  /*7970*/  IADD3 R69, P3, R4, 0xe000, RZ ;  /* 0x0000e00004457810 */ /* 0x000fe20007f7e0ff */
[----:B------:R-:W-:Y:S01]  /*7980*/  IMAD.U32 R21, RZ, RZ, UR11 ;  /* 0x0000000bff157e24 */ /* 0x000fe2000f8e00ff */
[----:B------:R-:W-:Y:S01]  /*7990*/  SHF.R.S32.HI R76, RZ, 0x1f, R3 ;  /* 0x0000001fff4c7819 */ /* 0x000fe20000011403 */
[----:B------:R-:W-:Y:S01]  /*79a0*/  ULDC.64 UR10, c[0x0][0xae0] ;  /* 0x0002b800000a7ab9 */ /* 0x000fe20000000a00 */
[----:B------:R-:W-:Y:S01]  /*79b0*/  LOP3.LUT R52, R53, 0x380, RZ, 0xc0, !PT ;  /* 0x0000038035347812 */ /* 0x000fe200078ec0ff */
[----:B------:R-:W5:Y:S01]  /*79c0*/  LD.E.128 R28, desc[UR40][R28.64] ;  /* 0x000000281c1c7980 */ /* 0x000f62000c101d00 */
[----:B------:R-:W-:-:S02]  /*79d0*/  LOP3.LUT R56, R57, 0x380, RZ, 0xc0, !PT ;  /* 0x0000038039387812 */ /* 0x000fc400078ec0ff */
[----:B------:R-:W-:Y:S01]  /*79e0*/  LOP3.LUT R60, R61, 0x380, RZ, 0xc0, !PT ;  /* 0x000003803d3c7812 */ /* 0x000fe200078ec0ff */
[----:B------:R-:W5:Y:S01]  /*79f0*/  LD.E.128 R32, desc[UR40][R32.64] ;  /* 0x0000002820207980 */ /* 0x000f62000c101d00 */
[----:B------:R-:W-:Y:S02]  /*7a00*/  LOP3.LUT R64, R65, 0x380, RZ, 0xc0, !PT ;  /* 0x0000038041407812 */ /* 0x000fe400078ec0ff */
[----:B------:R-:W-:Y:S02]  /*7a10*/  LOP3.LUT R68, R69, 0x380, RZ, 0xc0, !PT ;  /* 0x0000038045447812 */ /* 0x000fe400078ec0ff */
[----:B------:R-:W-:Y:S01]  /*7a20*/  LOP3.LUT R7, R4, 0x380, RZ, 0xc0, !PT ;  /* 0x0000038004077812 */ /* 0x000fe200078ec0ff */
[----:B------:R-:W-:Y:S01]  /*7a30*/  IMAD.U32 R21, RZ, RZ, UR4 ;  /* 0x00000004ff157e24 */ /* 0x000fe2000f8e00ff */
[----:B------:R-:W-:Y:S01]  /*7a40*/  SHF.R.U64 R52, R52, 0x3, RZ ;  /* 0x0000000334347819 */ /* 0x000fe200000012ff */
[----:B------:R-:W-:Y:S01]  /*7a50*/  IMAD R76, R76, UR10, RZ ;  /* 0x0000000a4c4c7c24 */ /* 0x000fe2000f8e02ff */
[----:B------:R-:W-:Y:S01]  /*7a60*/  SHF.R.U64 R56, R56, 0x3, RZ ;  /* 0x0000000338387819 */ /* 0x000fe200000012ff */
[----:B------:R-:W-:Y:S01]  /*7a70*/  IMAD R77, R77, UR20, R78 ;  /* 0x000000144d4d7c24 */ /* 0x000fe2000f8e024e */
[----:B------:R-:W-:Y:S01]  /*7a80*/  SHF.R.U64 R60, R60, 0x3, RZ ;  /* 0x000000033c3c7819 */ /* 0x000fe200000012ff */
[----:B------:R-:W5:Y:S01]  /*7a90*/  LD.E.128 R36, desc[UR40][R36.64] ;  /* 0x0000002824247980 */ /* 0x000f62000c101d00 */
[----:B------:R-:W-:-:S02]  /*7aa0*/  SHF.R.U64 R64, R64, 0x3, RZ ;  /* 0x0000000340407819 */ /* 0x000fc400000012ff */
[----:B------:R-:W-:Y:S01]  /*7ab0*/  SHF.R.U64 R68, R68, 0x3, RZ ;  /* 0x0000000344447819 */ /* 0x000fe200000012ff */
[----:B------:R-:W5:Y:S01]  /*7ac0*/  LD.E.128 R40, desc[UR40][R40.64] ;  /* 0x0000002828287980 */ /* 0x000f62000c101d00 */
[----:B------:R-:W-:Y:S01]  /*7ad0*/  SHF.R.U64 R7, R7, 0x3, RZ ;  /* 0x0000000307077819 */ /* 0x000fe200000012ff */
[C---:B------:R-:W-:Y:S01]  /*7ae0*/  IMAD.WIDE.U32 R20, R3.reuse, UR10, R20 ;  /* 0x0000000a03147c25 */ /* 0x040fe2000f8e0014 */
[----:B------:R-:W-:Y:S01]  /*7af0*/  LOP3.LUT R52, R52, R53, RZ, 0x3c, !PT ;  /* 0x0000003534347212 */ /* 0x000fe200078e3cff */
[----:B------:R-:W5:Y:S01]  /*7b00*/  LD.E.128 R44, desc[UR40][R44.64] ;  /* 0x000000282c2c7980 */ /* 0x000f62000c101d00 */
[----:B------:R-:W-:Y:S01]  /*7b10*/  LOP3.LUT R56, R56, R57, RZ, 0x3c, !PT ;  /* 0x0000003938387212 */ /* 0x000fe200078e3cff */
[----:B------:R-:W-:Y:S01]  /*7b20*/  IMAD R79, R3, UR11, R76 ;  /* 0x0000000b034f7c24 */ /* 0x000fe2000f8e024c */
[----:B------:R-:W-:Y:S01]  /*7b30*/  LOP3.LUT R60, R60, R61, RZ, 0x3c, !PT ;  /* 0x0000003d3c3c7212 */ /* 0x000fe200078e3cff */
[--C-:B------:R-:W-:Y:S01]  /*7b40*/  IMAD.X R53, RZ, RZ, R5.reuse, P0 ;  /* 0x000000ffff357224 */ /* 0x100fe200000e0605 */
[----:B------:R-:W-:Y:S01]  /*7b50*/  LOP3.LUT R64, R64, R65, RZ, 0x3c, !PT ;  /* 0x0000004140407212 */ /* 0x000fe200078e3cff */
[--C-:B------:R-:W-:Y:S01]  /*7b60*/  IMAD.X R57, RZ, RZ, R5.reuse, P6 ;  /* 0x000000ffff397224 */ /* 0x100fe200030e0605 */
[----:B------:R-:W-:Y:S01]  /*7b70*/  LOP3.LUT R68, R68, R69, RZ, 0x3c, !PT ;  /* 0x0000004544447212 */ /* 0x000fe200078e3cff */
[--C-:B------:R-:W-:Y:S01]  /*7b80*/  IMAD.X R61, RZ, RZ, R5.reuse, P5 ;  /* 0x000000ffff3d7224 */ /* 0x100fe200028e0605 */
[----:B------:R-:W-:Y:S01]  /*7b90*/  LOP3.LUT R4, R7, R4, RZ, 0x3c, !PT ;  /* 0x0000000407047212 */ /* 0x000fe200078e3cff */
[----:B------:R-:W-:Y:S01]  /*7ba0*/  IMAD.X R65, RZ, RZ, R5, P4 ;  /* 0x000000ffff417224 */ /* 0x000fe200020e0605 */
[----:B------:R-:W-:Y:S01]  /*7bb0*/  SHF.R.S32.HI R3, RZ, 0x1f, R77 ;  /* 0x0000001fff037819 */ /* 0x000fe2000001144d */
[----:B------:R-:W-:Y:S01]  /*7bc0*/  IMAD.X R69, RZ, RZ, R5, P3 ;  /* 0x000000ffff457224 */ /* 0x000fe200018e0605 */
[----:B------:R-:W-:Y:S01]  /*7bd0*/  ULDC.64 UR10, c[0x0][0xad8] ;  /* 0x0002b600000a7ab9 */ /* 0x000fe20000000a00 */
[----:B------:R-:W-:Y:S01]  /*7be0*/  IMAD.IADD R21, R21, 0x1, R79 ;  /* 0x0000000115157824 */ /* 0x000fe200078e024f */
[----:B------:R-:W5:Y:S01]  /*7bf0*/  LD.E.128 R4, desc[UR40][R4.64] ;  /* 0x0000002804047980 */ /* 0x000f62000c101d00 */
[----:B------:R-:W-:-:S03]  /*7c00*/  IMAD R76, R3, UR10, RZ ;  /* 0x0000000a034c7c24 */ /* 0x000fc6000f8e02ff */
[----:B------:R-:W5:Y:S01]  /*7c10*/  LD.E.128 R48, desc[UR40][R48.64] ;  /* 0x0000002830307980 */ /* 0x000f62000c101d00 */
[----:B------:R-:W-:-:S03]  /*7c20*/  IMAD R3, R77, UR11, R76 ;  /* 0x0000000b4d037c24 */ /* 0x000fc6000f8e024c */
[----:B------:R-:W5:Y:S01]  /*7c30*/  LD.E.128 R52, desc[UR40][R52.64] ;  /* 0x0000002834347980 */ /* 0x000f62000c101d00 */
[----:B------:R-:W-:Y:S01]  /*7c40*/  IMAD.WIDE.U32 R20, R77, UR10, R20 ;  /* 0x0000000a4d147c25 */ /* 0x000fe2000f8e0014 */
[----:B------:R-:W-:Y:S02]  /*7c50*/  ULDC.64 UR10, c[0x0][0xa80] ;  /* 0x0002a000000a7ab9 */ /* 0x000fe40000000a00 */
[----:B------:R-:W5:Y:S04]  /*7c60*/  LD.E.128 R56, desc[UR40][R56.64] ;  /* 0x0000002838387980 */ /* 0x000f68000c101d00 */
[----:B------:R-:W5:Y:S04]  /*7c70*/  LD.E.128 R60, desc[UR40][R60.64] ;  /* 0x000000283c3c7980 */ /* 0x000f68000c101d00 */
[----:B------:R-:W5:Y:S04]  /*7c80*/  LD.E.128 R64, desc[UR40][R64.64] ;  /* 0x0000002840407980 */ /* 0x000f68000c101d00 */
[----:B------:R-:W5:Y:S04]  /*7c90*/  LD.E.128 R68, desc[UR40][R68.64] ;  /* 0x0000002844447980 */ /* 0x000f68000c101d00 */
[----:B------:R-:W5:Y:S01]  /*7ca0*/  LD.E.128 R72, desc[UR40][R72.64] ;  /* 0x0000002848487980 */ /* 0x000f62000c101d00 */
[----:B------:R-:W-:Y:S01]  /*7cb0*/  IMAD.U32 R84, RZ, RZ, UR44 ;  /* 0x0000002cff547e24 */ /* 0x000fe2000f8e00ff */
[----:B------:R-:W-:Y:S01]  /*7cc0*/  @!PT LDS RZ, [RZ] ;  /* 0x00000000fffff984 */ /* 0x000fe20000000800 */
[----:B------:R-:W-:Y:S01]  /*7cd0*/  @!PT LDS RZ, [RZ] ;  /* 0x00000000fffff984 */ /* 0x000fe20000000800 */
[----:B------:R-:W-:Y:S01]  /*7ce0*/  @!PT LDS RZ, [RZ] ;  /* 0x00000000fffff984 */ /* 0x000fe20000000800 */
[----:B------:R-:W-:Y:S01]  /*7cf0*/  @!PT LDS RZ, [RZ] ;  /* 0x00000000fffff984 */ /* 0x000fe20000000800 */
[----:B------:R0:W-:Y:S06]  /*7d00*/  MEMBAR.ALL.CTA ;  /* 0x0000000000007992 */ /* 0x0001ec0000008000 */
[----:B0-----:R-:W0:Y:S01]  /*7d10*/  FENCE.VIEW.ASYNC.S ;  /* 0x00000000000073c6 */ /* 0x001e220000000000 */
[----:B------:R-:W-:Y:S01]  /*7d20*/  IMAD.IADD R3, R21, 0x1, R3 ;  /* 0x0000000115037824 */ /* 0x000fe200078e0203 */
[----:B------:R-:W-:Y:S01]  /*7d30*/  LEA R82, P2, R20, UR10, 0x1 ;  /* 0x0000000a14527c11 */ /* 0x000fe2000f8408ff */
[----:B------:R-:W-:Y:S01]  /*7d40*/  IMAD R84, R84, 0x80, R81 ;  /* 0x0000008054547824 */ /* 0x000fe200078e0251 */
[----:B------:R-:W-:-:S02]  /*7d50*/  UIADD3 UR8, UR8, 0x22820, URZ ;  /* 0x0002282008087890 */ /* 0x000fc4000fffe03f */
[----:B------:R-:W-:Y:S02]  /*7d60*/  LEA.HI.X R83, R20, UR11, R3, 0x1, P2 ;  /* 0x0000000b14537c11 */ /* 0x000fe400090f0c03 */
[C---:B------:R-:W-:Y:S01]  /*7d70*/  ISETP.GE.AND P2, PT, R84.reuse, UR9, PT ;  /* 0x0000000954007c0c */ /* 0x040fe2000bf46270 */
[----:B------:R-:W-:Y:S01]  /*7d80*/  UPRMT UR8, URZ, 0x654, UR8 ;  /* 0x000006543f087896 */ /* 0x000fe20008000008 */
[C---:B------:R-:W-:Y:S02]  /*7d90*/  VIADD R76, R84.reuse, 0x20 ;  /* 0x00000020544c7836 */ /* 0x040fe40000000000 */
[----:B------:R-:W-:Y:S02]  /*7da0*/  VIADD R77, R84, 0x40 ;  /* 0x00000040544d7836 */ /* 0x000fe40000000000 */
[C---:B------:R-:W-:Y:S02]  /*7db0*/  VIADD R88, R0.reuse, 0x80 ;  /* 0x0000008000587836 */ /* 0x040fe40000000000 */
[----:B------:R-:W-:-:S02]  /*7dc0*/  VIADD R90, R0, 0xc0 ;  /* 0x000000c0005a7836 */ /* 0x000fc40000000000 */
[----:B------:R-:W-:Y:S01]  /*7dd0*/  VIADD R86, R0, 0x40 ;  /* 0x0000004000567836 */ /* 0x000fe20000000000 */
[----:B0-----:R0:W1:Y:S01]  /*7de0*/  SHFL.IDX PT, R81, R82, RZ, 0x181f ;  /* 0x00181fff52517589 */ /* 0x00106200000e0000 */
[----:B------:R-:W-:Y:S03]  /*7df0*/  BSSY B1, `(.L_x_386) ;  /* 0x000001b000017945 */ /* 0x000fe60003800000 */
[----:B------:R0:W2:Y:S01]  /*7e00*/  SHFL.IDX PT, R3, R83, RZ, 0x181f ;  /* 0x00181fff53037589 */ /* 0x0000a200000e0000 */
[----:B------:R-:W-:Y:S01]  /*7e10*/  SYNCS.ARRIVE.TRANS64.RED.A1T0 RZ, [UR8], RZ ;  /* 0x000000ffffff79a7 */ /* 0x000fe20008100408 */
[----:B------:R-:W-:Y:S02]  /*7e20*/  ISETP.GE.AND P1, PT, R76, UR9, PT ;  /* 0x000000094c007c0c */ /* 0x000fe4000bf26270 */
[----:B------:R-:W-:Y:S02]  /*7e30*/  ISETP.GE.AND P0, PT, R77, UR9, PT ;  /* 0x000000094d007c0c */ /* 0x000fe4000bf06270 */
[----:B------:R-:W-:-:S02]  /*7e40*/  SHF.R.S32.HI R91, RZ, 0x1f, R0 ;  /* 0x0000001fff5b7819 */ /* 0x000fc40000011400 */
[----:B------:R-:W-:Y:S02]  /*7e50*/  SHF.R.S32.HI R85, RZ, 0x1f, R88 ;  /* 0x0000001fff557819 */ /* 0x000fe40000011458 */
[----:B------:R-:W-:Y:S02]  /*7e60*/  SHF.R.S32.HI R87, RZ, 0x1f, R90 ;  /* 0x0000001fff577819 */ /* 0x000fe4000001145a */
[----:B------:R-:W-:Y:S01]  /*7e70*/  SHF.R.S32.HI R89, RZ, 0x1f, R86 ;  /* 0x0000001fff597819 */ /* 0x000fe20000011456 */
[----:B0-----:R-:W-:Y:S06]  /*7e80*/  @P2 BRA `(.L_x_387) ;  /* 0x0000000000442947 */ /* 0x001fec0003800000 */
[----:B------:R-:W-:Y:S02]  /*7e90*/  ULDC UR4, c[0x0][0xac8] ;  /* 0x0002b20000047ab9 */ /* 0x000fe40000000800 */
[----:B------:R-:W-:Y:S02]  /*7ea0*/  ISETP.GE.AND P5, PT, R0, UR4, PT ;  /* 0x0000000400007c0c */ /* 0x000fe4000bfa6270 */
[----:B------:R-:W-:Y:S02]  /*7eb0*/  ISETP.GE.AND P4, PT, R86, UR4, PT ;  /* 0x0000000456007c0c */ /* 0x000fe4000bf86270 */
[----:B------:R-:W-:Y:S02]  /*7ec0*/  ISETP.GE.AND P3, PT, R88, UR4, PT ;  /* 0x0000000458007c0c */ /* 0x000fe4000bf66270 */
[----:B------:R-:W-:-:S07]  /*7ed0*/  ISETP.GE.AND P2, PT, R90, UR4, PT ;  /* 0x000000045a007c0c */ /* 0x000fce000bf46270 */
[----:B-1----:R-:W-:-:S04]  /*7ee0*/  @!P5 LEA R20, P6, R0, R81, 0x1 ;  /* 0x000000510014d211 */ /* 0x002fc800078c08ff */
[----:B--2---:R-:W-:Y:S02]  /*7ef0*/  @!P5 LEA.HI.X R21, R0, R3, R91, 0x1, P6 ;  /* 0x000000030015d211 */ /* 0x004fe400030f0c5b */
[----:B------:R-:W-:-:S03]  /*7f00*/  @!P4 LEA R76, P6, R86, R81, 0x1 ;  /* 0x00000051564cc211 */ /* 0x000fc600078c08ff */
[----:B-----5:R0:W-:Y:S01]  /*7f10*/  @!P5 ST.E.128 desc[UR40][R20.64], R4 ;  /* 0x000000041400d985 */ /* 0x0201e2000c101d28 */
[----:B------:R-:W-:Y:S02]  /*7f20*/  @!P4 LEA.HI.X R77, R86, R3, R89, 0x1, P6 ;  /* 0x00000003564dc211 */ /* 0x000fe400030f0c59 */
[----:B------:R-:W-:-:S03]  /*7f30*/  @!P3 LEA R78, P6, R88, R81, 0x1 ;  /* 0x00000051584eb211 */ /* 0x000fc600078c08ff */
[----:B------:R0:W-:Y:S01]  /*7f40*/  @!P4 ST.E.128 desc[UR40][R76.64], R28 ;  /* 0x0000001c4c00c985 */ /* 0x0001e2000c101d28 */
[----:B------:R-:W-:Y:S02]  /*7f50*/  @!P3 LEA.HI.X R79, R88, R3, R85, 0x1, P6 ;  /* 0x00000003584fb211 */ /* 0x000fe400030f0c55 */
[----:B------:R-:W-:-:S03]  /*7f60*/  @!P2 LEA R80, P6, R90, R81, 0x1 ;  /* 0x000000515a50a211 */ /* 0x000fc600078c08ff */
[----:B------:R0:W-:Y:S01]  /*7f70*/  @!P3 ST.E.128 desc[UR40][R78.64], R44 ;  /* 0x0000002c4e00b985 */ /* 0x0001e2000c101d28 */
[----:B------:R-:W-:-:S05]  /*7f80*/  @!P2 LEA.HI.X R81, R90, R3, R87, 0x1, P6 ;  /* 0x000000035a51a211 */ /* 0x000fca00030f0c57 */
[----:B------:R0:W-:Y:S04]  /*7f90*/  @!P2 ST.E.128 desc[UR40][R80.64], R60 ;  /* 0x0000003c5000a985 */ /* 0x0001e8000c101d28 */
.L_x_387:
[----:B------:R-:W-:Y:S05]  /*7fa0*/  BSYNC B1 ;  /* 0x0000000000017941 */ /* 0x000fea0003800000 */
.L_x_386:
[----:B--2---:R2:W3:Y:S01]  /*7fb0*/  SHFL.IDX PT, R3, R83, 0x1, 0x181f ;  /* 0x00381f0053037f89 */ /* 0x0044e200000e0000 */
[----:B------:R-:W-:Y:S03]  /*7fc0*/  BSSY B1, `(.L_x_388) ;  /* 0x0000014000017945 */ /* 0x000fe60003800000 */
[----:B0----5:R2:W0:Y:S01]  /*7fd0*/  SHFL.IDX PT, R29, R82, 0x1, 0x181f ;  /* 0x00381f00521d7f89 */ /* 0x02142200000e0000 */
[----:B------:R-:W-:Y:S05]  /*7fe0*/  @P1 BRA `(.L_x_389) ;  /* 0x0000000000441947 */ /* 0x000fea0003800000 */
[----:B------:R-:W-:Y:S02]  /*7ff0*/  ULDC UR4, c[0x0][0xac8] ;  /* 0x0002b20000047ab9 */ /* 0x000fe40000000800 */
[----:B------:R-:W-:Y:S02]  /*8000*/  ISETP.GE.AND P4, PT, R0, UR4, PT ;  /* 0x0000000400007c0c */ /* 0x000fe4000bf86270 */
[----:B------:R-:W-:Y:S02]  /*8010*/  ISETP.GE.AND P3, PT, R86, UR4, PT ;  /* 0x0000000456007c0c */ /* 0x000fe4000bf66270 */
[----:B------:R-:W-:Y:S02]  /*8020*/  ISETP.GE.AND P2, PT, R88, UR4, PT ;  /* 0x0000000458007c0c */ /* 0x000fe4000bf46270 */
[----:B------:R-:W-:-:S07]  /*8030*/  ISETP.GE.AND P1, PT, R90, UR4, PT ;  /* 0x000000045a007c0c */ /* 0x000fce000bf26270 */
[-C--:B0-----:R-:W-:Y:S02]  /*8040*/  @!P4 LEA R4, P6, R0, R29.reuse, 0x1 ;  /* 0x0000001d0004c211 */ /* 0x081fe400078c08ff */
[----:B------:R-:W-:Y:S02]  /*8050*/  @!P3 LEA R6, P5, R86, R29, 0x1 ;  /* 0x0000001d5606b211 */ /* 0x000fe400078a08ff */
[----:B---3--:R-:W-:Y:S02]  /*8060*/  @!P4 LEA.HI.X R5, R0, R3, R91, 0x1, P6 ;  /* 0x000000030005c211 */ /* 0x008fe400030f0c5b */
[----:B------:R-:W-:Y:S02]  /*8070*/  @!P2 LEA R20, P6, R88, R29, 0x1 ;  /* 0x0000001d5814a211 */ /* 0x000fe400078c08ff */
[----:B------:R-:W-:Y:S01]  /*8080*/  @!P3 LEA.HI.X R7, R86, R3, R89, 0x1, P5 ;  /* 0x000000035607b211 */ /* 0x000fe200028f0c59 */
[----:B------:R4:W-:Y:S01]  /*8090*/  @!P4 ST.E.128 desc[UR40][R4.64], R8 ;  /* 0x000000080400c985 */ /* 0x0009e2000c101d28 */
[----:B------:R-:W-:-:S02]  /*80a0*/  @!P1 LEA R28, P5, R90, R29, 0x1 ;  /* 0x0000001d5a1c9211 */ /* 0x000fc400078a08ff */
[-C--:B------:R-:W-:Y:S01]  /*80b0*/  @!P2 LEA.HI.X R21, R88, R3.reuse, R85, 0x1, P6 ;  /* 0x000000035815a211 */ /* 0x080fe200030f0c55 */
[----:B------:R4:W-:Y:S01]  /*80c0*/  @!P3 ST.E.128 desc[UR40][R6.64], R32 ;  /* 0x000000200600b985 */ /* 0x0009e2000c101d28 */
[----:B------:R-:W-:-:S03]  /*80d0*/  @!P1 LEA.HI.X R29, R90, R3, R87, 0x1, P5 ;  /* 0x000000035a1d9211 */ /* 0x000fc600028f0c57 */
[----:B------:R4:W-:Y:S04]  /*80e0*/  @!P2 ST.E.128 desc[UR40][R20.64], R48 ;  /* 0x000000301400a985 */ /* 0x0009e8000c101d28 */
[----:B------:R4:W-:Y:S02]  /*80f0*/  @!P1 ST.E.128 desc[UR40][R28.64], R64 ;  /* 0x000000401c009985 */ /* 0x0009e4000c101d28 */
.L_x_389:
[----:B------:R-:W-:Y:S05]  /*8100*/  BSYNC B1 ;  /* 0x0000000000017941 */ /* 0x000fea0003800000 */
.L_x_388:
[----:B---3--:R3:W0:Y:S01]  /*8110*/  SHFL.IDX PT, R3, R83, 0x2, 0x181f ;  /* 0x00581f0053037f89 */ /* 0x00862200000e0000 */
[----:B------:R-:W-:Y:S03]  /*8120*/  BSSY B1, `(.L_x_390) ;  /* 0x0000014000017945 */ /* 0x000fe60003800000 */
[----:B----4-:R3:W4:Y:S01]  /*8130*/  SHFL.IDX PT, R11, R82, 0x2, 0x181f ;  /* 0x00581f00520b7f89 */ /* 0x01072200000e0000 */
[----:B------:R-:W-:Y:S05]  /*8140*/  @P0 BRA `(.L_x_391) ;  /* 0x0000000000440947 */ /* 0x000fea0003800000 */
[----:B------:R-:W-:Y:S02]  /*8150*/  ULDC UR4, c[0x0][0xac8] ;  /* 0x0002b20000047ab9 */ /* 0x000fe40000000800 */
[----:B------:R-:W-:Y:S02]  /*8160*/  ISETP.GE.AND P3, PT, R0, UR4, PT ;  /* 0x0000000400007c0c */ /* 0x000fe4000bf66270 */
[----:B------:R-:W-:Y:S02]  /*8170*/  ISETP.GE.AND P2, PT, R86, UR4, PT ;  /* 0x0000000456007c0c */ /* 0x000fe4000bf46270 */
[----:B------:R-:W-:Y:S02]  /*8180*/  ISETP.GE.AND P1, PT, R88, UR4, PT ;  /* 0x0000000458007c0c */ /* 0x000fe4000bf26270 */
[----:B------:R-:W-:-:S07]  /*8190*/  ISETP.GE.AND P0, PT, R90, UR4, PT ;  /* 0x000000045a007c0c */ /* 0x000fce000bf06270 */
[-C--:B----4-:R-:W-:Y:S02]  /*81a0*/  @!P3 LEA R4, P6, R0, R11.reuse, 0x1 ;  /* 0x0000000b0004b211 */ /* 0x090fe400078c08ff */
[-C--:B------:R-:W-:Y:S02]  /*81b0*/  @!P2 LEA R6, P5, R86, R11.reuse, 0x1 ;  /* 0x0000000b5606a211 */ /* 0x080fe400078a08ff */
[----:B------:R-:W-:Y:S02]  /*81c0*/  @!P1 LEA R8, P4, R88, R11, 0x1 ;  /* 0x0000000b58089211 */ /* 0x000fe400078808ff */
[----:B0-----:R-:W-:Y:S02]  /*81d0*/  @!P3 LEA.HI.X R5, R0, R3, R91, 0x1, P6 ;  /* 0x000000030005b211 */ /* 0x001fe400030f0c5b */
[----:B------:R-:W-:Y:S02]  /*81e0*/  @!P0 LEA R10, P6, R90, R11, 0x1 ;  /* 0x0000000b5a0a8211 */ /* 0x000fe400078c08ff */
[-C--:B------:R-:W-:Y:S01]  /*81f0*/  @!P2 LEA.HI.X R7, R86, R3.reuse, R89, 0x1, P5 ;  /* 0x000000035607a211 */ /* 0x080fe200028f0c59 */
[----:B------:R0:W-:Y:S01]  /*8200*/  @!P3 ST.E.128 desc[UR40][R4.64], R12 ;  /* 0x0000000c0400b985 */ /* 0x0001e2000c101d28 */
[----:B------:R-:W-:-:S02]  /*8210*/  @!P1 LEA.HI.X R9, R88, R3, R85, 0x1, P4 ;  /* 0x0000000358099211 */ /* 0x000fc400020f0c55 */
[----:B------:R-:W-:Y:S01]  /*8220*/  @!P0 LEA.HI.X R11, R90, R3, R87, 0x1, P6 ;  /* 0x000000035a0b8211 */ /* 0x000fe200030f0c57 */
[----:B------:R0:W-:Y:S04]  /*8230*/  @!P2 ST.E.128 desc[UR40][R6.64], R36 ;  /* 0x000000240600a985 */ /* 0x0001e8000c101d28 */
[----:B------:R0:W-:Y:S04]  /*8240*/  @!P1 ST.E.128 desc[UR40][R8.64], R52 ;  /* 0x0000003408009985 */ /* 0x0001e8000c101d28 */
[----:B------:R0:W-:Y:S02]  /*8250*/  @!P0 ST.E.128 desc[UR40][R10.64], R68 ;  /* 0x000000440a008985 */ /* 0x0001e4000c101d28 */
.L_x_391:
[----:B------:R-:W-:Y:S05]  /*8260*/  BSYNC B1 ;  /* 0x0000000000017941 */ /* 0x000fea0003800000 */
.L_x_390:
[----:B0-----:R-:W-:Y:S01]  /*8270*/  VIADD R3, R84, 0x60 ;  /* 0x0000006054037836 */ /* 0x001fe20000000000 */
[----:B--23--:R-:W0:Y:S04]  /*8280*/  SHFL.IDX PT, R83, R83, 0x3, 0x181f ;  /* 0x00781f0053537f89 */ /* 0x00ce2800000e0000 */
[----:B------:R-:W-:Y:S01]  /*8290*/  ISETP.GE.AND P0, PT, R3, UR9, PT ;  /* 0x0000000903007c0c */ /* 0x000fe2000bf06270 */
[----:B----4-:R2:W3:-:S12]  /*82a0*/  SHFL.IDX PT, R11, R82, 0x3, 0x181f ;  /* 0x00781f00520b7f89 */ /* 0x0104d800000e0000 */
[----:B--2---:R-:W-:Y:S05]  /*82b0*/  @P0 BRA `(.L_x_392) ;  /* 0x0000002400840947 */ /* 0x004fea0003800000 */
[----:B------:R-:W-:Y:S02]  /*82c0*/  ULDC UR4, c[0x0][0xac8] ;  /* 0x0002b20000047ab9 */ /* 0x000fe40000000800 */
[----:B------:R-:W-:Y:S02]  /*82d0*/  ISETP.GE.AND P3, PT, R0, UR4, PT ;  /* 0x0000000400007c0c */ /* 0x000fe4000bf66270 */
[----:B------:R-:W-:Y:S02]  /*82e0*/  ISETP.GE.AND P4, PT, R86, UR4, PT ;  /* 0x0000000456007c0c */ /* 0x000fe4000bf86270 */
[----:B------:R-:W-:-:S09]  /*82f0*/  ISETP.GE.AND P5, PT, R88, UR4, PT ;  /* 0x0000000458007c0c */ /* 0x000fd2000bfa6270 */
[-C--:B---3--:R-:W-:Y:S02]  /*8300*/  @!P3 LEA R4, P0, R0, R11.reuse, 0x1 ;  /* 0x0000000b0004b211 */ /* 0x088fe400078008ff */
[-C--:B------:R-:W-:Y:S02]  /*8310*/  @!P4 LEA R6, P1, R86, R11.reuse, 0x1 ;  /* 0x0000000b5606c211 */ /* 0x080fe400078208ff */
[----:B------:R-:W-:Y:S02]  /*8320*/  @!P5 LEA R8, P2, R88, R11, 0x1 ;  /* 0x0000000b5808d211 */ /* 0x000fe400078408ff */
[-C--:B0-----:R-:W-:Y:S02]  /*8330*/  @!P3 LEA.HI.X R5, R0, R83.reuse, R91, 0x1, P0 ;  /* 0x000000530005b211 */ /* 0x081fe400000f0c5b */
[-C--:B------:R-:W-:Y:S02]  /*8340*/  @!P4 LEA.HI.X R7, R86, R83.reuse, R89, 0x1, P1 ;  /* 0x000000535607c211 */ /* 0x080fe400008f0c59 */
[----:B------:R-:W-:Y:S01]  /*8350*/  @!P5 LEA.HI.X R9, R88, R83, R85, 0x1, P2 ;  /* 0x000000535809d211 */ /* 0x000fe200010f0c55 */
[----:B------:R0:W-:Y:S01]  /*8360*/  @!P3 ST.E.128 desc[UR40][R4.64], R24 ;  /* 0x000000180400b985 */ /* 0x0001e2000c101d28 */
[----:B------:R-:W-:-:S03]  /*8370*/  ISETP.GE.AND P0, PT, R90, UR4, PT ;  /* 0x000000045a007c0c */ /* 0x000fc6000bf06270 */
[----:B------:R0:W-:Y:S04]  /*8380*/  @!P4 ST.E.128 desc[UR40][R6.64], R40 ;  /* 0x000000280600c985 */ /* 0x0001e8000c101d28 */
[----:B------:R0:W-:Y:S06]  /*8390*/  @!P5 ST.E.128 desc[UR40][R8.64], R56 ;  /* 0x000000380800d985 */ /* 0x0001ec000c101d28 */
[----:B------:R-:W-:Y:S05]  /*83a0*/  @P0 BRA `(.L_x_392) ;  /* 0x0000002400480947 */ /* 0x000fea0003800000 */
[----:B0-----:R-:W-:-:S04]  /*83b0*/  LEA R4, P0, R90, R11, 0x1 ;  /* 0x0000000b5a047211 */ /* 0x001fc800078008ff */
[----:B------:R-:W-:-:S05]  /*83c0*/  LEA.HI.X R5, R90, R83, R87, 0x1, P0 ;  /* 0x000000535a057211 */ /* 0x000fca00000f0c57 */
[----:B------:R0:W-:Y:S01]  /*83d0*/  ST.E.128 desc[UR40][R4.64], R72 ;  /* 0x0000004804007985 */ /* 0x0001e2000c101d28 */
[----:B------:R-:W-:Y:S05]  /*83e0*/  BRA `(.L_x_392) ;  /* 0x0000002400387947 */ /* 0x000fea0003800000 */
.L_x_385:
[----:B------:R-:W-:Y:S01]  /*83f0*/  ULDC.64 UR14, c[0x0][0xb08] ;  /* 0x0002c200000e7ab9 */ /* 0x000fe20000000a00 */
[----:B------:R-:W-:Y:S01]  /*8400*/  IMAD.MOV.U32 R3, RZ, RZ, R12 ;  /* 0x000000ffff037224 */ /* 0x000fe200078e000c */
[----:B------:R-:W-:Y:S01]  /*8410*/  UIMAD UR12, UR16, UR14, URZ ;  /* 0x0000000e100c72a4 */ /* 0x000fe2000f8e023f */
[----:B------:R-:W-:Y:S01]  /*8420*/  ISETP.GE.AND P0, PT, R13, UR9, PT ;  /* 0x000000090d007c0c */ /* 0x000fe2000bf06270 */
[----:B------:R-:W-:Y:S01]  /*8430*/  UIMAD.WIDE.U32 UR10, UR4, UR14, URZ ;  /* 0x0000000e040a72a5 */ /* 0x000fe2000f8e003f */
[----:B------:R-:W-:Y:S01]  /*8440*/  BSSY B1, `(.L_x_393) ;  /* 0x00000c4000017945 */ /* 0x000fe20003800000 */
[----:B------:R-:W-:Y:S01]  /*8450*/  UIMAD UR12, UR4, UR15, UR12 ;  /* 0x0000000f040c72a4 */ /* 0x000fe2000f8e020c */
[----:B------:R-:W-:Y:S01]  /*8460*/  SHF.R.S32.HI R152, RZ, 0x1f, R210 ;  /* 0x0000001fff987819 */ /* 0x000fe200000114d2 */
[----:B------:R-:W-:Y:S01]  /*8470*/  USHF.R.S32.HI UR4, URZ, 0x1f, UR46 ;  /* 0x0000001f3f047899 */ /* 0x000fe2000801142e */
[----:B------:R-:W-:Y:S01]  /*8480*/  SHF.R.S32.HI R153, RZ, 0x1f, R211 ;  /* 0x0000001fff997819 */ /* 0x000fe200000114d3 */
[----:B------:R-:W-:Y:S01]  /*8490*/  UIADD3 UR11, UR11, UR12, URZ ;  /* 0x0000000c0b0b7290 */ /* 0x000fe2000fffe03f */
[----:B------:R-:W-:Y:S01]  /*84a0*/  SHF.R.S32.HI R154, RZ, 0x1f, R212 ;  /* 0x0000001fff9a7819 */ /* 0x000fe200000114d4 */
[----:B------:R-:W-:Y:S01]  /*84b0*/  ULDC.64 UR14, c[0x0][0xb40] ;  /* 0x0002d000000e7ab9 */ /* 0x000fe20000000a00 */
[----:B------:R-:W-:Y:S01]  /*84c0*/  ULDC.64 UR12, c[0x0][0xb38] ;  /* 0x0002ce00000c7ab9 */ /* 0x000fe20000000a00 */
[----:B------:R-:W-:Y:S01]  /*84d0*/  UIMAD UR4, UR4, UR14, URZ ;  /* 0x0000000e040472a4 */ /* 0x000fe2000f8e023f */
[----:B------:R-:W-:Y:S01]  /*84e0*/  SHF.R.S32.HI R155, RZ, 0x1f, R213 ;  /* 0x0000001fff9b7819 */ /* 0x000fe200000114d5 */
[----:B------:R-:W-:Y:S01]  /*84f0*/  UIMAD.WIDE.U32 UR10, UR43, UR12, UR10 ;  /* 0x0000000c2b0a72a5 */ /* 0x000fe2000f8e000a */
[----:B------:R-:W-:Y:S01]  /*8500*/  SHF.R.S32.HI R156, RZ, 0x1f, R214 ;  /* 0x0000001fff9c7819 */ /* 0x000fe200000114d6 */
[----:B------:R-:W-:Y:S01]  /*8510*/  UIMAD UR4, UR46, UR15, UR4 ;  /* 0x0000000f2e0472a4 */ /* 0x000fe2000f8e0204 */
[----:B------:R-:W-:Y:S01]  /*8520*/  SHF.R.S32.HI R157, RZ, 0x1f, R215 ;  /* 0x0000001fff9d7819 */ /* 0x000fe200000114d7 */
[----:B------:R-:W-:Y:S01]  /*8530*/  UIMAD UR11, UR43, UR13, UR11 ;  /* 0x0000000d2b0b72a4 */ /* 0x000fe2000f8e020b */
[----:B------:R-:W-:Y:S01]  /*8540*/  SHF.R.S32.HI R158, RZ, 0x1f, R216 ;  /* 0x0000001fff9e7819 */ /* 0x000fe200000114d8 */
[----:B------:R-:W-:Y:S01]  /*8550*/  @UP1 ULDC UR12, c[0x0][0xbec] ;  /* 0x0002fb00000c1ab9 */ /* 0x000fe20000000800 */
[----:B------:R-:W-:Y:S01]  /*8560*/  UIADD3 UR8, UR8, 0x22820, URZ ;  /* 0x0002282008087890 */ /* 0x000fe2000fffe03f */
[----:B------:R-:W-:Y:S01]  /*8570*/  @P1 IMAD.HI.U32 R4, R12, UR12, RZ ;  /* 0x0000000c0c041c27 */ /* 0x000fe2000f8e00ff */
[----:B------:R-:W-:Y:S01]  /*8580*/  UIMAD.WIDE.U32 UR10, UR46, UR14, UR10 ;  /* 0x0000000e2e0a72a5 */ /* 0x000fe2000f8e000a */
[----:B------:R-:W-:Y:S01]  /*8590*/  SHF.R.S32.HI R159, RZ, 0x1f, R217 ;  /* 0x0000001fff9f7819 */ /* 0x000fe200000114d9 */
[----:B------:R-:W-:Y:S01]  /*85a0*/  ULDC.64 UR12, c[0x0][0xb48] ;  /* 0x0002d200000c7ab9 */ /* 0x000fe20000000a00 */
[----:B------:R-:W-:Y:S01]  /*85b0*/  UPRMT UR8, URZ, 0x654, UR8 ;  /* 0x000006543f087896 */ /* 0x000fe20008000008 */
[----:B------:R-:W-:Y:S01]  /*85c0*/  SHF.R.S32.HI R160, RZ, 0x1f, R218 ;  /* 0x0000001fffa07819 */ /* 0x000fe200000114da */
[----:B------:R-:W-:Y:S01]  /*85d0*/  UIADD3 UR11, UR11, UR4, URZ ;  /* 0x000000040b0b7290 */ /* 0x000fe2000fffe03f */
[----:B------:R-:W-:-:S02]  /*85e0*/  SHF.R.S32.HI R161, RZ, 0x1f, R219 ;  /* 0x0000001fffa17819 */ /* 0x000fc400000114db */
[----:B------:R-:W-:Y:S01]  /*85f0*/  @UP1 ULDC UR4, c[0x0][0xbf0] ;  /* 0x0002fc0000041ab9 */ /* 0x000fe20000000800 */
[----:B------:R-:W-:Y:S01]  /*8600*/  UIMAD.WIDE.U32 UR10, UR42, UR12, UR10 ;  /* 0x0000000c2a0a72a5 */ /* 0x000fe2000f8e000a */
[----:B------:R-:W-:Y:S02]  /*8610*/  @P1 SHF.R.U32.HI R3, RZ, UR4, R4 ;  /* 0x00000004ff031c19 */ /* 0x000fe40008011604 */
[----:B------:R-:W-:Y:S01]  /*8620*/  SYNCS.ARRIVE.TRANS64.RED.A1T0 RZ, [UR8], RZ ;  /* 0x000000ffffff79a7 */ /* 0x000fe20008100408 */
[----:B------:R-:W-:Y:S01]  /*8630*/  UIMAD UR42, UR42, UR13, UR11 ;  /* 0x0000000d2a2a72a4 */ /* 0x000fe2000f8e020b */
[--C-:B------:R-:W-:Y:S01]  /*8640*/  SHF.R.S32.HI R4, RZ, 0x1f, R3.reuse ;  /* 0x0000001fff047819 */ /* 0x100fe20000011403 */
[----:B------:R-:W-:Y:S01]  /*8650*/  IMAD.MOV R7, RZ, RZ, -R3 ;  /* 0x000000ffff077224 */ /* 0x000fe200078e0a03 */
[----:B------:R-:W-:Y:S01]  /*8660*/  ULDC.64 UR12, c[0x0][0xb30] ;  /* 0x0002cc00000c7ab9 */ /* 0x000fe20000000a00 */
[----:B------:R-:W-:Y:S01]  /*8670*/  IMAD.U32 R5, RZ, RZ, UR11 ;  /* 0x0000000bff057e24 */ /* 0x000fe2000f8e00ff */
[----:B------:R-:W-:Y:S01]  /*8680*/  SHF.R.S32.HI R162, RZ, 0x1f, R220 ;  /* 0x0000001fffa27819 */ /* 0x000fe200000114dc */
[----:B------:R-:W-:Y:S01]  /*8690*/  IMAD R7, R7, UR20, R12 ;  /* 0x0000001407077c24 */ /* 0x000fe2000f8e020c */
[----:B------:R-:W-:Y:S01]  /*86a0*/  SHF.R.S32.HI R163, RZ, 0x1f, R221 ;  /* 0x0000001fffa37819 */ /* 0x000fe200000114dd */
[----:B------:R-:W-:Y:S01]  /*86b0*/  IMAD R6, R4, UR12, RZ ;  /* 0x0000000c04067c24 */ /* 0x000fe2000f8e02ff */
[----:B------:R-:W-:Y:S01]  /*86c0*/  SHF.R.S32.HI R164, RZ, 0x1f, R222 ;  /* 0x0000001fffa47819 */ /* 0x000fe200000114de */
[----:B------:R-:W-:Y:S01]  /*86d0*/  IMAD.U32 R4, RZ, RZ, UR10 ;  /* 0x0000000aff047e24 */ /* 0x000fe2000f8e00ff */
[----:B------:R-:W-:Y:S01]  /*86e0*/  ULDC.64 UR10, c[0x0][0xb28] ;  /* 0x0002ca00000a7ab9 */ /* 0x000fe20000000a00 */
[----:B------:R-:W-:Y:S01]  /*86f0*/  IMAD.U32 R5, RZ, RZ, UR42 ;  /* 0x0000002aff057e24 */ /* 0x000fe2000f8e00ff */
[----:B------:R-:W-:Y:S01]  /*8700*/  SHF.R.S32.HI R165, RZ, 0x1f, R223 ;  /* 0x0000001fffa57819 */ /* 0x000fe200000114df */
[C---:B------:R-:W-:Y:S01]  /*8710*/  IMAD R9, R3.reuse, UR13, R6 ;  /* 0x0000000d03097c24 */ /* 0x040fe2000f8e0206 */
[----:B------:R-:W-:Y:S01]  /*8720*/  SHF.R.S32.HI R6, RZ, 0x1f, R7 ;  /* 0x0000001fff067819 */ /* 0x000fe20000011407 */
[----:B------:R-:W-:Y:S01]  /*8730*/  IMAD.WIDE.U32 R4, R3, UR12, R4 ;  /* 0x0000000c03047c25 */ /* 0x000fe2000f8e0004 */
[----:B------:R-:W-:-:S02]  /*8740*/  SHF.R.S32.HI R166, RZ, 0x1f, R224 ;  /* 0x0000001fffa67819 */ /* 0x000fc400000114e0 */
[----:B------:R-:W-:Y:S01]  /*8750*/  SHF.R.S32.HI R167, RZ, 0x1f, R225 ;  /* 0x0000001fffa77819 */ /* 0x000fe200000114e1 */
[----:B------:R-:W-:Y:S02]  /*8760*/  IMAD R6, R6, UR10, RZ ;  /* 0x0000000a06067c24 */ /* 0x000fe4000f8e02ff */
[----:B------:R-:W-:Y:S02]  /*8770*/  IMAD.IADD R5, R5, 0x1, R9 ;  /* 0x0000000105057824 */ /* 0x000fe400078e0209 */
[C---:B------:R-:W-:Y:S02]  /*8780*/  IMAD R3, R7.reuse, UR11, R6 ;  /* 0x0000000b07037c24 */ /* 0x040fe4000f8e0206 */
[----:B------:R-:W-:Y:S01]  /*8790*/  IMAD.WIDE.U32 R4, R7, UR10, R4 ;  /* 0x0000000a07047c25 */ /* 0x000fe2000f8e0004 */
[----:B------:R-:W-:-:S03]  /*87a0*/  ULDC.64 UR10, c[0x0][0xb00] ;  /* 0x0002c000000a7ab9 */ /* 0x000fc60000000a00 */
[----:B------:R-:W-:Y:S01]  /*87b0*/  IMAD.IADD R5, R5, 0x1, R3 ;  /* 0x0000000105057824 */ /* 0x000fe200078e0203 */
[----:B------:R-:W-:-:S04]  /*87c0*/  LEA R3, P1, R4, UR10, 0x2 ;  /* 0x0000000a04037c11 */ /* 0x000fc8000f8210ff */
[----:B------:R-:W-:Y:S02]  /*87d0*/  LEA.HI.X R12, R4, UR11, R5, 0x2, P1 ;  /* 0x0000000b040c7c11 */ /* 0x000fe400088f1405 */
[----:B------:R0:W1:Y:S04]  /*87e0*/  SHFL.IDX PT, R4, R3, RZ, 0x1c1f ;  /* 0x001c1fff03047589 */ /* 0x00006800000e0000 */
[----:B------:R0:W2:Y:S01]  /*87f0*/  SHFL.IDX PT, R5, R12, RZ, 0x1c1f ;  /* 0x001c1fff0c057589 */ /* 0x0000a200000e0000 */
[----:B------:R-:W-:Y:S05]  /*8800*/  @P0 BRA `(.L_x_394) ;  /* 0x00000008001c0947 */ /* 0x000fea0003800000 */
[----:B------:R-:W-:Y:S01]  /*8810*/  ULDC UR4, c[0x0][0xac8] ;  /* 0x0002b20000047ab9 */ /* 0x000fe20000000800 */
[----:B------:R-:W-:Y:S01]  /*8820*/  VIADD R13, R2, 0xe8 ;  /* 0x000000e8020d7836 */ /* 0x000fe20000000000 */
[----:B------:R-:W-:Y:S02]  /*8830*/  ISETP.GE.AND P4, PT, R225, UR4, PT ;  /* 0x00000004e1007c0c */ /* 0x000fe4000bf86270 */
[----:B------:R-:W-:Y:S02]  /*8840*/  ISETP.GE.AND P3, PT, R224, UR4, PT ;  /* 0x00000004e0007c0c */ /* 0x000fe4000bf66270 */
[----:B------:R-:W-:Y:S02]  /*8850*/  ISETP.GE.AND P5, PT, R2, UR4, PT ;  /* 0x0000000402007c0c */ /* 0x000fe4000bfa6270 */
[----:B------:R-:W-:Y:S02]  /*8860*/  ISETP.GE.AND P1, PT, R222, UR4, PT ;  /* 0x00000004de007c0c */ /* 0x000fe4000bf26270 */
[----:B------:R-:W-:-:S05]  /*8870*/  ISETP.GE.AND P0, PT, R223, UR4, PT ;  /* 0x00000004df007c0c */ /* 0x000fca000bf06270 */
[CC--:B-1----:R-:W-:Y:S02]  /*8880*/  @!P4 LEA R6, P2, R225.reuse, R4.reuse, 0x2 ;  /* 0x00000004e106c211 */ /* 0x0c2fe400078410ff */
[----:B------:R-:W-:Y:S02]  /*8890*/  @!P3 LEA R8, P6, R224, R4, 0x2 ;  /* 0x00000004e008b211 */ /* 0x000fe400078c10ff */
[----:B--2---:R-:W-:Y:S01]  /*88a0*/  @!P5 IMAD.WIDE R10, R2, 0x4, R4 ;  /* 0x00000004020ad825 */ /* 0x004fe200078e0204 */
[-C--:B------:R-:W-:Y:S02]  /*88b0*/  @!P4 LEA.HI.X R7, R225, R5.reuse, R167, 0x2, P2 ;  /* 0x00000005e107c211 */ /* 0x080fe400010f14a7 */
[----:B------:R-:W-:Y:S02]  /*88c0*/  ISETP.GE.AND P2, PT, R221, UR4, PT ;  /* 0x00000004dd007c0c */ /* 0x000fe4000bf46270 */
[----:B------:R-:W-:Y:S01]  /*88d0*/  @!P3 LEA.HI.X R9, R224, R5, R166, 0x2, P6 ;  /* 0x00000005e009b211 */ /* 0x000fe200030f14a6 */
[----:B------:R-:W-:Y:S04]  /*88e0*/  @!P5 ST.E.64 desc[UR40][R10.64], R24 ;  /* 0x000000180a00d985 */ /* 0x000fe8000c101b28 */
[----:B------:R1:W-:Y:S01]  /*88f0*/  @!P4 ST.E.64 desc[UR40][R6.64], R28 ;  /* 0x0000001c0600c985 */ /* 0x0003e2000c101b28 */
[----:B------:R-:W-:-:S03]  /*8900*/  ISETP.GE.AND P4, PT, R219, UR4, PT ;  /* 0x00000004db007c0c */ /* 0x000fc6000bf86270 */
[----:B------:R2:W-:Y:S01]  /*8910*/  @!P3 ST.E.64 desc[UR40][R8.64], R32 ;  /* 0x000000200800b985 */ /* 0x0005e2000c101b28 */
[----:B------:R-:W-:Y:S02]  /*8920*/  ISETP.GE.AND P3, PT, R220, UR4, PT ;  /* 0x00000004dc007c0c */ /* 0x000fe4000bf66270 */
[CC--:B-1----:R-:W-:Y:S01]  /*8930*/  @!P0 LEA R6, P6, R223.reuse, R4.reuse, 0x2 ;  /* 0x00000004df068211 */ /* 0x0c2fe200078c10ff */
[----:B------:R-:W-:Y:S01]  /*8940*/  VIADD R29, R2, 0xf8 ;  /* 0x000000f8021d7836 */ /* 0x000fe20000000000 */
[CC--:B--2---:R-:W-:Y:S02]  /*8950*/  @!P1 LEA R8, P5, R222.reuse, R4.reuse, 0x2 ;  /* 0x00000004de089211 */ /* 0x0c4fe400078a10ff */
[-C--:B------:R-:W-:Y:S02]  /*8960*/  @!P0 LEA.HI.X R7, R223, R5.reuse, R165, 0x2, P6 ;  /* 0x00000005df078211 */ /* 0x080fe400030f14a5 */
[----:B------:R-:W-:Y:S02]  /*8970*/  @!P1 LEA.HI.X R9, R222, R5, R164, 0x2, P5 ;  /* 0x00000005de099211 */ /* 0x000fe400028f14a4 */
[----:B------:R-:W-:Y:S01]  /*8980*/  ISETP.GE.AND P5, PT, R218, UR4, PT ;  /* 0x00000004da007c0c */ /* 0x000fe2000bfa6270 */
[----:B------:R1:W-:Y:S01]  /*8990*/  @!P0 ST.E.64 desc[UR40][R6.64], R36 ;  /* 0x0000002406008985 */ /* 0x0003e2000c101b28 */
[----:B------:R-:W-:-:S02]  /*89a0*/  @!P2 LEA R10, P6, R221, R4, 0x2 ;  /* 0x00000004dd0aa211 */ /* 0x000fc400078c10ff */
[----:B------:R-:W-:Y:S01]  /*89b0*/  ISETP.GE.AND P0, PT, R217, UR4, PT ;  /* 0x00000004d9007c0c */ /* 0x000fe2000bf06270 */
[----:B------:R2:W-:Y:S01]  /*89c0*/  @!P1 ST.E.64 desc[UR40][R8.64], R40 ;  /* 0x0000002808009985 */ /* 0x0005e2000c101b28 */
[----:B------:R-:W-:Y:S02]  /*89d0*/  @!P2 LEA.HI.X R11, R221, R5, R163, 0x2, P6 ;  /* 0x00000005dd0ba211 */ /* 0x000fe400030f14a3 */
[----:B------:R-:W-:-:S03]  /*89e0*/  ISETP.GE.AND P1, PT, R216, UR4, PT ;  /* 0x00000004d8007c0c */ /* 0x000fc6000bf26270 */
[----:B------:R3:W-:Y:S01]  /*89f0*/  @!P2 ST.E.64 desc[UR40][R10.64], R44 ;  /* 0x0000002c0a00a985 */ /* 0x0007e2000c101b28 */
[CC--:B-1----:R-:W-:Y:S02]  /*8a00*/  @!P3 LEA R6, P6, R220.reuse, R4.reuse, 0x2 ;  /* 0x00000004dc06b211 */ /* 0x0c2fe400078c10ff */
[CC--:B--2---:R-:W-:Y:S02]  /*8a10*/  @!P4 LEA R8, P2, R219.reuse, R4.reuse, 0x2 ;  /* 0x00000004db08c211 */ /* 0x0c4fe400078410ff */
[-C--:B------:R-:W-:Y:S02]  /*8a20*/  @!P3 LEA.HI.X R7, R220, R5.reuse, R162, 0x2, P6 ;  /* 0x00000005dc07b211 */ /* 0x080fe400030f14a2 */
[----:B------:R-:W-:Y:S02]  /*8a30*/  @!P4 LEA.HI.X R9, R219, R5, R161, 0x2, P2 ;  /* 0x00000005db09c211 */ /* 0x000fe400010f14a1 */
[----:B---3--:R-:W-:Y:S01]  /*8a40*/  @!P5 LEA R10, P6, R218, R4, 0x2 ;  /* 0x00000004da0ad211 */ /* 0x008fe200078c10ff */
[----:B------:R1:W-:Y:S01]  /*8a50*/  @!P3 ST.E.64 desc[UR40][R6.64], R48 ;  /* 0x000000300600b985 */ /* 0x0003e2000c101b28 */
[----:B------:R-:W-:-:S02]  /*8a60*/  ISETP.GE.AND P2, PT, R215, UR4, PT ;  /* 0x00000004d7007c0c */ /* 0x000fc4000bf46270 */
[----:B------:R-:W-:Y:S01]  /*8a70*/  @!P5 LEA.HI.X R11, R218, R5, R160, 0x2, P6 ;  /* 0x00000005da0bd211 */ /* 0x000fe200030f14a0 */
[----:B------:R2:W-:Y:S01]  /*8a80*/  @!P4 ST.E.64 desc[UR40][R8.64], R52 ;  /* 0x000000340800c985 */ /* 0x0005e2000c101b28 */
[----:B------:R-:W-:-:S03]  /*8a90*/  ISETP.GE.AND P3, PT, R214, UR4, PT ;  /* 0x00000004d6007c0c */ /* 0x000fc6000bf66270 */
[----:B------:R3:W-:Y:S01]  /*8aa0*/  @!P5 ST.E.64 desc[UR40][R10.64], R56 ;  /* 0x000000380a00d985 */ /* 0x0007e2000c101b28 */
[CC--:B-1----:R-:W-:Y:S02]  /*8ab0*/  @!P0 LEA R6, P4, R217.reuse, R4.reuse, 0x2 ;  /* 0x00000004d9068211 */ /* 0x0c2fe400078810ff */
[C---:B--2---:R-:W-:Y:S02]  /*8ac0*/  @!P1 LEA R8, P5, R216.reuse, R4, 0x2 ;  /* 0x00000004d8089211 */ /* 0x044fe400078a10ff */
[-C--:B------:R-:W-:Y:S02]  /*8ad0*/  @!P0 LEA.HI.X R7, R217, R5.reuse, R159, 0x2, P4 ;  /* 0x00000005d9078211 */ /* 0x080fe400020f149f */
[----:B------:R-:W-:Y:S02]  /*8ae0*/  ISETP.GE.AND P4, PT, R213, UR4, PT ;  /* 0x00000004d5007c0c */ /* 0x000fe4000bf86270 */
[----:B------:R-:W-:Y:S01]  /*8af0*/  @!P1 LEA.HI.X R9, R216, R5, R158, 0x2, P5 ;  /* 0x00000005d8099211 */ /* 0x000fe200028f149e */
[----:B------:R1:W-:Y:S01]  /*8b00*/  @!P0 ST.E.64 desc[UR40][R6.64], R60 ;  /* 0x0000003c06008985 */ /* 0x0003e2000c101b28 */
[----:B------:R-:W-:-:S02]  /*8b10*/  ISETP.GE.AND P5, PT, R212, UR4, PT ;  /* 0x00000004d4007c0c */ /* 0x000fc4000bfa6270 */
[C---:B---3--:R-:W-:Y:S01]  /*8b20*/  @!P2 LEA R10, P6, R215.reuse, R4, 0x2 ;  /* 0x00000004d70aa211 */ /* 0x048fe200078c10ff */
[----:B------:R2:W-:Y:S01]  /*8b30*/  @!P1 ST.E.64 desc[UR40][R8.64], R64 ;  /* 0x0000004008009985 */ /* 0x0005e2000c101b28 */
[----:B------:R-:W-:Y:S02]  /*8b40*/  ISETP.GE.AND P1, PT, R210, UR4, PT ;  /* 0x00000004d2007c0c */ /* 0x000fe4000bf26270 */
[----:B------:R-:W-:Y:S02]  /*8b50*/  @!P2 LEA.HI.X R11, R215, R5, R157, 0x2, P6 ;  /* 0x00000005d70ba211 */ /* 0x000fe400030f149d */
[----:B------:R-:W-:-:S03]  /*8b60*/  ISETP.GE.AND P0, PT, R211, UR4, PT ;  /* 0x00000004d3007c0c */ /* 0x000fc6000bf06270 */
[----:B------:R3:W-:Y:S01]  /*8b70*/  @!P2 ST.E.64 desc[UR40][R10.64], R68 ;  /* 0x000000440a00a985 */ /* 0x0007e2000c101b28 */
[CC--:B-1----:R-:W-:Y:S02]  /*8b80*/  @!P3 LEA R6, P6, R214.reuse, R4.reuse, 0x2 ;  /* 0x00000004d606b211 */ /* 0x0c2fe400078c10ff */
[CC--:B--2---:R-:W-:Y:S02]  /*8b90*/  @!P4 LEA R8, P2, R213.reuse, R4.reuse, 0x2 ;  /* 0x00000004d508c211 */ /* 0x0c4fe400078410ff */
[-C--:B------:R-:W-:Y:S02]  /*8ba0*/  @!P3 LEA.HI.X R7, R214, R5.reuse, R156, 0x2, P6 ;  /* 0x00000005d607b211 */ /* 0x080fe400030f149c */
[----:B------:R-:W-:Y:S02]  /*8bb0*/  @!P4 LEA.HI.X R9, R213, R5, R155, 0x2, P2 ;  /* 0x00000005d509c211 */ /* 0x000fe400010f149b */
[----:B------:R-:W-:Y:S01]  /*8bc0*/  ISETP.GE.AND P2, PT, R209, UR4, PT ;  /* 0x00000004d1007c0c */ /* 0x000fe2000bf46270 */
[----:B------:R-:W-:Y:S01]  /*8bd0*/  @!P3 ST.E.64 desc[UR40][R6.64], R72 ;  /* 0x000000480600b985 */ /* 0x000fe2000c101b28 */
[----:B---3--:R-:W-:-:S02]  /*8be0*/  @!P5 LEA R10, P6, R212, R4, 0x2 ;  /* 0x00000004d40ad211 */ /* 0x008fc400078c10ff */
[-C--:B------:R-:W-:Y:S01]  /*8bf0*/  @!P1 LEA R20, P3, R210, R4.reuse, 0x2 ;  /* 0x00000004d2149211 */ /* 0x080fe200078610ff */
[----:B------:R1:W-:Y:S01]  /*8c00*/  @!P4 ST.E.64 desc[UR40][R8.64], R76 ;  /* 0x0000004c0800c985 */ /* 0x0003e2000c101b28 */
[-C--:B------:R-:W-:Y:S02]  /*8c10*/  @!P5 LEA.HI.X R11, R212, R5.reuse, R154, 0x2, P6 ;  /* 0x00000005d40bd211 */ /* 0x080fe400030f149a */
[----:B------:R-:W-:Y:S02]  /*8c20*/  @!P0 LEA R14, P6, R211, R4, 0x2 ;  /* 0x00000004d30e8211 */ /* 0x000fe400078c10ff */
[----:B------:R-:W-:Y:S01]  /*8c30*/  ISETP.GE.AND P4, PT, R207, UR4, PT ;  /* 0x00000004cf007c0c */ /* 0x000fe2000bf86270 */
[----:B------:R2:W-:Y:S01]  /*8c40*/  @!P5 ST.E.64 desc[UR40][R10.64], R80 ;  /* 0x000000500a00d985 */ /* 0x0005e2000c101b28 */
[----:B------:R-:W-:Y:S02]  /*8c50*/  ISETP.GE.AND P5, PT, R208, UR4, PT ;  /* 0x00000004d0007c0c */ /* 0x000fe4000bfa6270 */
[----:B------:R-:W-:-:S02]  /*8c60*/  @!P1 LEA.HI.X R21, R210, R5, R152, 0x2, P3 ;  /* 0x00000005d2159211 */ /* 0x000fc400018f1498 */
[----:B------:R-:W-:Y:S02]  /*8c70*/  ISETP.GE.AND P3, PT, R206, UR4, PT ;  /* 0x00000004ce007c0c */ /* 0x000fe4000bf66270 */
[----:B------:R-:W-:Y:S02]  /*8c80*/  @!P0 LEA.HI.X R15, R211, R5, R153, 0x2, P6 ;  /* 0x00000005d30f8211 */ /* 0x000fe400030f1499 */
[----:B------:R-:W-:-:S03]  /*8c90*/  @!P2 LEA R24, P6, R209, R4, 0x2 ;  /* 0x00000004d118a211 */ /* 0x000fc600078c10ff */
[----:B------:R3:W-:Y:S01]  /*8ca0*/  @!P0 ST.E.64 desc[UR40][R14.64], R84 ;  /* 0x000000540e008985 */ /* 0x0007e2000c101b28 */
[-C--:B------:R-:W-:Y:S02]  /*8cb0*/  @!P2 LEA.HI.X R25, R209, R5.reuse, R237, 0x2, P6 ;  /* 0x00000005d119a211 */ /* 0x080fe400030f14ed */
[-C--:B-1----:R-:W-:Y:S01]  /*8cc0*/  @!P4 LEA R8, P0, R207, R4.reuse, 0x2 ;  /* 0x00000004cf08c211 */ /* 0x082fe200078010ff */
[----:B------:R1:W-:Y:S01]  /*8cd0*/  @!P1 ST.E.64 desc[UR40][R20.64], R88 ;  /* 0x0000005814009985 */ /* 0x0003e2000c101b28 */
[-C--:B------:R-:W-:Y:S02]  /*8ce0*/  @!P5 LEA R6, P1, R208, R4.reuse, 0x2 ;  /* 0x00000004d006d211 */ /* 0x080fe400078210ff */
[----:B--2---:R-:W-:Y:S01]  /*8cf0*/  @!P3 LEA R10, P6, R206, R4, 0x2 ;  /* 0x00000004ce0ab211 */ /* 0x004fe200078c10ff */
[----:B------:R2:W-:Y:S01]  /*8d00*/  @!P2 ST.E.64 desc[UR40][R24.64], R92 ;  /* 0x0000005c1800a985 */ /* 0x0005e2000c101b28 */
[----:B------:R-:W-:Y:S02]  /*8d10*/  ISETP.GE.AND P2, PT, R205, UR4, PT ;  /* 0x00000004cd007c0c */ /* 0x000fe4000bf46270 */
[----:B------:R-:W-:-:S02]  /*8d20*/  @!P5 LEA.HI.X R7, R208, R5, R236, 0x2, P1 ;  /* 0x00000005d007d211 */ /* 0x000fc400008f14ec */
[----:B------:R-:W-:Y:S02]  /*8d30*/  ISETP.GE.AND P1, PT, R204, UR4, PT ;  /* 0x00000004cc007c0c */ /* 0x000fe4000bf26270 */
[-C--:B------:R-:W-:Y:S01]  /*8d40*/  @!P4 LEA.HI.X R9, R207, R5.reuse, R235, 0x2, P0 ;  /* 0x00000005cf09c211 */ /* 0x080fe200000f14eb */
[----:B------:R-:W-:Y:S01]  /*8d50*/  @!P5 ST.E.64 desc[UR40][R6.64], R96 ;  /* 0x000000600600d985 */ /* 0x000fe2000c101b28 */
[----:B------:R-:W-:Y:S02]  /*8d60*/  @!P3 LEA.HI.X R11, R206, R5, R234, 0x2, P6 ;  /* 0x00000005ce0bb211 */ /* 0x000fe400030f14ea */
[----:B------:R-:W-:Y:S01]  /*8d70*/  ISETP.GE.AND P0, PT, R23, UR4, PT ;  /* 0x0000000417007c0c */ /* 0x000fe2000bf06270 */
[----:B------:R4:W-:Y:S01]  /*8d80*/  @!P4 ST.E.64 desc[UR40][R8.64], R100 ;  /* 0x000000640800c985 */ /* 0x0009e2000c101b28 */
[----:B------:R-:W-:Y:S02]  /*8d90*/  ISETP.GE.AND P4, PT, R19, UR4, PT ;  /* 0x0000000413007c0c */ /* 0x000fe4000bf86270 */
[----:B---3--:R-:W-:Y:S01]  /*8da0*/  @!P2 LEA R14, P6, R205, R4, 0x2 ;  /* 0x00000004cd0ea211 */ /* 0x008fe200078c10ff */
[----:B------:R3:W-:Y:S01]  /*8db0*/  @!P3 ST.E.64 desc[UR40][R10.64], R104 ;  /* 0x000000680a00b985 */ /* 0x0007e2000c101b28 */
[----:B------:R-:W-:-:S02]  /*8dc0*/  ISETP.GE.AND P3, PT, R22, UR4, PT ;  /* 0x0000000416007c0c */ /* 0x000fc4000bf66270 */
[CC--:B-1----:R-:W-:Y:S02]  /*8dd0*/  @!P1 LEA R20, P5, R204.reuse, R4.reuse, 0x2 ;  /* 0x00000004cc149211 */ /* 0x0c2fe400078a10ff */
[-C--:B------:R-:W-:Y:S02]  /*8de0*/  @!P2 LEA.HI.X R15, R205, R5.reuse, R233, 0x2, P6 ;  /* 0x00000005cd0fa211 */ /* 0x080fe400030f14e9 */
[-C--:B------:R-:W-:Y:S02]  /*8df0*/  @!P1 LEA.HI.X R21, R204, R5.reuse, R232, 0x2, P5 ;  /* 0x00000005cc159211 */ /* 0x080fe400028f14e8 */
[-C--:B--2---:R-:W-:Y:S01]  /*8e00*/  @!P0 LEA R24, P6, R23, R4.reuse, 0x2 ;  /* 0x0000000417188211 */ /* 0x084fe200078c10ff */
[----:B------:R-:W-:Y:S01]  /*8e10*/  @!P2 ST.E.64 desc[UR40][R14.64], R108 ;  /* 0x0000006c0e00a985 */ /* 0x000fe2000c101b28 */
[-C--:B----4-:R-:W-:Y:S02]  /*8e20*/  @!P4 LEA R8, P5, R19, R4.reuse, 0x2 ;  /* 0x000000041308c211 */ /* 0x090fe400078a10ff */
[----:B------:R-:W-:Y:S01]  /*8e30*/  @!P0 LEA.HI.X R25, R23, R5, R231, 0x2, P6 ;  /* 0x0000000517198211 */ /* 0x000fe200030f14e7 */
[----:B------:R-:W-:Y:S01]  /*8e40*/  @!P1 ST.E.64 desc[UR40][R20.64], R112 ;  /* 0x0000007014009985 */ /* 0x000fe2000c101b28 */
[----:B------:R-:W-:-:S02]  /*8e50*/  @!P3 LEA R6, P1, R22, R4, 0x2 ;  /* 0x000000041606b211 */ /* 0x000fc400078210ff */
[----:B------:R-:W-:Y:S01]  /*8e60*/  ISETP.GE.AND P2, PT, R18, UR4, PT ;  /* 0x0000000412007c0c */ /* 0x000fe2000bf46270 */
[----:B------:R1:W-:Y:S01]  /*8e70*/  @!P0 ST.E.64 desc[UR40][R24.64], R116 ;  /* 0x0000007418008985 */ /* 0x0003e2000c101b28 */
[-C--:B------:R-:W-:Y:S02]  /*8e80*/  @!P3 LEA.HI.X R7, R22, R5.reuse, R230, 0x2, P1 ;  /* 0x000000051607b211 */ /* 0x080fe400008f14e6 */
[----:B------:R-:W-:Y:S02]  /*8e90*/  ISETP.GE.AND P1, PT, R17, UR4, PT ;  /* 0x0000000411007c0c */ /* 0x000fe4000bf26270 */
[----:B------:R-:W-:Y:S01]  /*8ea0*/  @!P4 LEA.HI.X R9, R19, R5, R229, 0x2, P5 ;  /* 0x000000051309c211 */ /* 0x000fe200028f14e5 */
[----:B------:R2:W-:Y:S01]  /*8eb0*/  @!P3 ST.E.64 desc[UR40][R6.64], R120 ;  /* 0x000000780600b985 */ /* 0x0005e2000c101b28 */
[----:B------:R-:W-:-:S03]  /*8ec0*/  ISETP.GE.AND P0, PT, R16, UR4, PT ;  /* 0x0000000410007c0c */ /* 0x000fc6000bf06270 */
[----:B------:R4:W-:Y:S01]  /*8ed0*/  @!P4 ST.E.64 desc[UR40][R8.64], R124 ;  /* 0x0000007c0800c985 */ /* 0x0009e2000c101b28 */
[----:B------:R-:W-:Y:S02]  /*8ee0*/  ISETP.GE.AND P4, PT, R13, UR4, PT ;  /* 0x000000040d007c0c */ /* 0x000fe4000bf86270 */
[-C--:B---3--:R-:W-:Y:S01]  /*8ef0*/  @!P2 LEA R10, P5, R18, R4.reuse, 0x2 ;  /* 0x00000004120aa211 */ /* 0x088fe200078a10ff */
[----:B-1----:R-:W-:Y:S01]  /*8f00*/  VIADD R25, R2, 0xf0 ;  /* 0x000000f002197836 */ /* 0x002fe20000000000 */
[----:B------:R-:W-:Y:S02]  /*8f10*/  SHF.R.S32.HI R21, RZ, 0x1f, R16 ;  /* 0x0000001fff157819 */ /* 0x000fe40000011410 */
[----:B------:R-:W-:Y:S02]  /*8f20*/  @!P1 LEA R14, P6, R17, R4, 0x2 ;  /* 0x00000004110e9211 */ /* 0x000fe400078c10ff */
[----:B------:R-:W-:Y:S02]  /*8f30*/  ISETP.GE.AND P3, PT, R25, UR4, PT ;  /* 0x0000000419007c0c */ /* 0x000fe4000bf66270 */
[----:B------:R-:W-:-:S02]  /*8f40*/  @!P2 LEA.HI.X R11, R18, R5, R228, 0x2, P5 ;  /* 0x00000005120ba211 */ /* 0x000fc400028f14e4 */
[CC--:B------:R-:W-:Y:S02]  /*8f50*/  @!P0 LEA R20, P5, R16.reuse, R4.reuse, 0x2 ;  /* 0x0000000410148211 */ /* 0x0c0fe400078a10ff */
[-C--:B------:R-:W-:Y:S01]  /*8f60*/  @!P1 LEA.HI.X R15, R17, R5.reuse, R227, 0x2, P6 ;  /* 0x00000005110f9211 */ /* 0x080fe200030f14e3 */
[----:B------:R3:W-:Y:S01]  /*8f70*/  @!P2 ST.E.64 desc[UR40][R10.64], R128 ;  /* 0x000000800a00a985 */ /* 0x0007e2000c101b28 */
[----:B------:R-:W-:Y:S02]  /*8f80*/  ISETP.GE.AND P6, PT, R29, UR4, PT ;  /* 0x000000041d007c0c */ /* 0x000fe4000bfc6270 */
[----:B------:R-:W-:Y:S01]  /*8f90*/  @!P0 LEA.HI.X R21, R16, R5, R21, 0x2, P5 ;  /* 0x0000000510158211 */ /* 0x000fe200028f1415 */
[----:B------:R3:W-:Y:S01]  /*8fa0*/  @!P1 ST.E.64 desc[UR40][R14.64], R132 ;  /* 0x000000840e009985 */ /* 0x0007e2000c101b28 */
[----:B--2---:R-:W-:Y:S02]  /*8fb0*/  SHF.R.S32.HI R7, RZ, 0x1f, R13 ;  /* 0x0000001fff077819 */ /* 0x004fe4000001140d */
[----:B------:R-:W-:Y:S01]  /*8fc0*/  @!P4 LEA R6, P5, R13, R4, 0x2 ;  /* 0x000000040d06c211 */ /* 0x000fe200078a10ff */
[----:B------:R3:W-:Y:S01]  /*8fd0*/  @!P0 ST.E.64 desc[UR40][R20.64], R136 ;  /* 0x0000008814008985 */ /* 0x0007e2000c101b28 */
[----:B----4-:R-:W-:-:S02]  /*8fe0*/  SHF.R.S32.HI R9, RZ, 0x1f, R25 ;  /* 0x0000001fff097819 */ /* 0x010fc40000011419 */
[-C--:B------:R-:W-:Y:S02]  /*8ff0*/  @!P4 LEA.HI.X R7, R13, R5.reuse, R7, 0x2, P5 ;  /* 0x000000050d07c211 */ /* 0x080fe400028f1407 */
[CC--:B------:R-:W-:Y:S02]  /*9000*/  @!P3 LEA R8, P5, R25.reuse, R4.reuse, 0x2 ;  /* 0x000000041908b211 */ /* 0x0c0fe400078a10ff */
[----:B------:R-:W-:Y:S01]  /*9010*/  SHF.R.S32.HI R13, RZ, 0x1f, R29 ;  /* 0x0000001fff0d7819 */ /* 0x000fe2000001141d */
[----:B------:R3:W-:Y:S01]  /*9020*/  @!P4 ST.E.64 desc[UR40][R6.64], R140 ;  /* 0x0000008c0600c985 */ /* 0x0007e2000c101b28 */
[----:B------:R-:W-:Y:S02]  /*9030*/  @!P3 LEA.HI.X R9, R25, R5, R9, 0x2, P5 ;  /* 0x000000051909b211 */ /* 0x000fe400028f1409 */
[----:B------:R-:W-:-:S03]  /*9040*/  @!P6 LEA R4, P5, R29, R4, 0x2 ;  /* 0x000000041d04e211 */ /* 0x000fc600078a10ff */
[----:B------:R3:W-:Y:S01]  /*9050*/  @!P3 ST.E.64 desc[UR40][R8.64], R144 ;  /* 0x000000900800b985 */ /* 0x0007e2000c101b28 */
[----:B------:R-:W-:-:S05]  /*9060*/  @!P6 LEA.HI.X R5, R29, R5, R13, 0x2, P5 ;  /* 0x000000051d05e211 */ /* 0x000fca00028f140d */
[----:B------:R3:W-:Y:S04]  /*9070*/  @!P6 ST.E.64 desc[UR40][R4.64], R148 ;  /* 0x000000940400e985 */ /* 0x0007e8000c101b28 */
.L_x_394:
[----:B------:R-:W-:Y:S05]  /*9080*/  BSYNC B1 ;  /* 0x0000000000017941 */ /* 0x000fea0003800000 */
.L_x_393:
[----:B------:R-:W-:Y:S01]  /*9090*/  ISETP.GE.AND P0, PT, R0, UR9, PT ;  /* 0x0000000900007c0c */ /* 0x000fe2000bf06270 */
[----:B--23--:R2:W3:Y:S04]  /*90a0*/  SHFL.IDX PT, R5, R12, 0x1, 0x1c1f ;  /* 0x003c1f000c057f89 */ /* 0x00c4e800000e0000 */
[----:B-1----:R2:W1:Y:S08]  /*90b0*/  SHFL.IDX PT, R4, R3, 0x1, 0x1c1f ;  /* 0x003c1f0003047f89 */ /* 0x00247000000e0000 */
[----:B--2---:R-:W-:Y:S05]  /*90c0*/  @P0 BRA `(.L_x_392) ;  /* 0x0000001800000947 */ /* 0x004fea0003800000 */
[----:B------:R-:W-:Y:S01]  /*90d0*/  ULDC UR4, c[0x0][0xac8] ;  /* 0x0002b20000047ab9 */ /* 0x000fe20000000800 */
[C---:B------:R-:W-:Y:S01]  /*90e0*/  VIADD R25, R2.reuse, 0xe8 ;  /* 0x000000e802197836 */ /* 0x040fe20000000000 */
[----:B------:R-:W-:Y:S01]  /*90f0*/  ISETP.GE.AND P5, PT, R225, UR4, PT ;  /* 0x00000004e1007c0c */ /* 0x000fe2000bfa6270 */
[C---:B0-----:R-:W-:Y:S01]  /*9100*/  VIADD R3, R2.reuse, 0xf0 ;  /* 0x000000f002037836 */ /* 0x041fe20000000000 */
[----:B------:R-:W-:Y:S02]  /*9110*/  ISETP.GE.AND P4, PT, R2, UR4, PT ;  /* 0x0000000402007c0c */ /* 0x000fe4000bf86270 */
[----:B------:R-:W-:Y:S02]  /*9120*/  ISETP.GE.AND P2, PT, R224, UR4, PT ;  /* 0x00000004e0007c0c */ /* 0x000fe4000bf46270 */
[----:B------:R-:W-:Y:S02]  /*9130*/  ISETP.GE.AND P1, PT, R223, UR4, PT ;  /* 0x00000004df007c0c */ /* 0x000fe4000bf26270 */
[----:B------:R-:W-:-:S02]  /*9140*/  ISETP.GE.AND P0, PT, R222, UR4, PT ;  /* 0x00000004de007c0c */ /* 0x000fc4000bf06270 */
[----:B------:R-:W-:-:S03]  /*9150*/  SHF.R.S32.HI R0, RZ, 0x1f, R25 ;  /* 0x0000001fff007819 */ /* 0x000fc60000011419 */
[CC--:B-1----:R-:W-:Y:S02]  /*9160*/  @!P5 LEA R8, P3, R225.reuse, R4.reuse, 0x2 ;  /* 0x00000004e108d211 */ /* 0x0c2fe400078610ff */
[----:B---3--:R-:W-:Y:S02]  /*9170*/  @!P4 IMAD.WIDE R6, R2, 0x4, R4 ;  /* 0x000000040206c825 */ /* 0x008fe400078e0204 */
[-C--:B------:R-:W-:Y:S02]  /*9180*/  @!P5 LEA.HI.X R9, R225, R5.reuse, R167, 0x2, P3 ;  /* 0x00000005e109d211 */ /* 0x080fe400018f14a7 */
[CC--:B------:R-:W-:Y:S01]  /*9190*/  @!P2 LEA R10, P6, R224.reuse, R4.reuse, 0x2 ;  /* 0x00000004e00aa211 */ /* 0x0c0fe200078c10ff */
[----:B------:R0:W-:Y:S01]  /*91a0*/  @!P4 ST.E.64 desc[UR40][R6.64], R26 ;  /* 0x0000001a0600c985 */ /* 0x0001e2000c101b28 */
[----:B------:R-:W-:Y:S02]  /*91b0*/  ISETP.GE.AND P3, PT, R221, UR4, PT ;  /* 0x00000004dd007c0c */ /* 0x000fe4000bf66270 */
[----:B------:R-:W-:Y:S01]  /*91c0*/  @!P2 LEA.HI.X R11, R224, R5, R166, 0x2, P6 ;  /* 0x00000005e00ba211 */ /* 0x000fe200030f14a6 */
[----:B------:R1:W-:Y:S01]  /*91d0*/  @!P5 ST.E.64 desc[UR40][R8.64], R30 ;  /* 0x0000001e0800d985 */ /* 0x0003e2000c101b28 */
[----:B------:R-:W-:-:S02]  /*91e0*/  @!P1 LEA R12, P5, R223, R4, 0x2 ;  /* 0x00000004df0c9211 */ /* 0x000fc400078a10ff */
[----:B------:R-:W-:Y:S01]  /*91f0*/  ISETP.GE.AND P4, PT, R220, UR4, PT ;  /* 0x00000004dc007c0c */ /* 0x000fe2000bf86270 */
[----:B------:R2:W-:Y:S01]  /*9200*/  @!P2 ST.E.64 desc[UR40][R10.64], R34 ;  /* 0x000000220a00a985 */ /* 0x0005e2000c101b28 */
[CC--:B------:R-:W-:Y:S02]  /*9210*/  @!P0 LEA R14, P6, R222.reuse, R4.reuse, 0x2 ;  /* 0x00000004de0e8211 */ /* 0x0c0fe400078c10ff */
[-C--:B------:R-:W-:Y:S02]  /*9220*/  @!P1 LEA.HI.X R13, R223, R5.reuse, R165, 0x2, P5 ;  /* 0x00000005df0d9211 */ /* 0x080fe400028f14a5 */
[----:B------:R-:W-:Y:S02]  /*9230*/  ISETP.GE.AND P5, PT, R219, UR4, PT ;  /* 0x00000004db007c0c */ /* 0x000fe4000bfa6270 */
[----:B------:R-:W-:Y:S01]  /*9240*/  @!P0 LEA.HI.X R15, R222, R5, R164, 0x2, P6 ;  /* 0x00000005de0f8211 */ /* 0x000fe200030f14a4 */
[----:B------:R3:W-:Y:S01]  /*9250*/  @!P1 ST.E.64 desc[UR40][R12.64], R38 ;  /* 0x000000260c009985 */ /* 0x0007e2000c101b28 */
[----:B0-----:R-:W-:-:S02]  /*9260*/  @!P3 LEA R6, P6, R221, R4, 0x2 ;  /* 0x00000004dd06b211 */ /* 0x001fc400078c10ff */
[----:B------:R-:W-:Y:S01]  /*9270*/  ISETP.GE.AND P1, PT, R217, UR4, PT ;  /* 0x00000004d9007c0c */ /* 0x000fe2000bf26270 */
[----:B------:R0:W-:Y:S01]  /*9280*/  @!P0 ST.E.64 desc[UR40][R14.64], R42 ;  /* 0x0000002a0e008985 */ /* 0x0001e2000c101b28 */
[----:B------:R-:W-:Y:S02]  /*9290*/  ISETP.GE.AND P0, PT, R218, UR4, PT ;  /* 0x00000004da007c0c */ /* 0x000fe4000bf06270 */
[CC--:B-1----:R-:W-:Y:S02]  /*92a0*/  @!P4 LEA R8, P2, R220.reuse, R4.reuse, 0x2 ;  /* 0x00000004dc08c211 */ /* 0x0c2fe400078410ff */
[-C--:B------:R-:W-:Y:S02]  /*92b0*/  @!P3 LEA.HI.X R7, R221, R5.reuse, R163, 0x2, P6 ;  /* 0x00000005dd07b211 */ /* 0x080fe400030f14a3 */
[----:B------:R-:W-:Y:S02]  /*92c0*/  @!P5 LEA R20, P6, R219, R4, 0x2 ;  /* 0x00000004db14d211 */ /* 0x000fe400078c10ff */
[----:B------:R-:W-:Y:S01]  /*92d0*/  @!P4 LEA.HI.X R9, R220, R5, R162, 0x2, P2 ;  /* 0x00000005dc09c211 */ /* 0x000fe200010f14a2 */
[----:B------:R1:W-:Y:S01]  /*92e0*/  @!P3 ST.E.64 desc[UR40][R6.64], R46 ;  /* 0x0000002e0600b985 */ /* 0x0003e2000c101b28 */
[----:B------:R-:W-:-:S02]  /*92f0*/  ISETP.GE.AND P2, PT, R216, UR4, PT ;  /* 0x00000004d8007c0c */ /* 0x000fc4000bf46270 */
[-C--:B------:R-:W-:Y:S01]  /*9300*/  @!P5 LEA.HI.X R21, R219, R5.reuse, R161, 0x2, P6 ;  /* 0x00000005db15d211 */ /* 0x080fe200030f14a1 */
[----:B------:R4:W-:Y:S01]  /*9310*/  @!P4 ST.E.64 desc[UR40][R8.64], R50 ;  /* 0x000000320800c985 */ /* 0x0009e2000c101b28 */
[CC--:B--2---:R-:W-:Y:S02]  /*9320*/  @!P0 LEA R10, P4, R218.reuse, R4.reuse, 0x2 ;  /* 0x00000004da0a8211 */ /* 0x0c4fe400078810ff */
[----:B------:R-:W-:Y:S01]  /*9330*/  ISETP.GE.AND P3, PT, R215, UR4, PT ;  /* 0x00000004d7007c0c */ /* 0x000fe2000bf66270 */
[----:B------:R2:W-:Y:S01]  /*9340*/  @!P5 ST.E.64 desc[UR40][R20.64], R54 ;  /* 0x000000361400d985 */ /* 0x0005e2000c101b28 */
[----:B---3--:R-:W-:Y:S02]  /*9350*/  @!P1 LEA R12, P5, R217, R4, 0x2 ;  /* 0x00000004d90c9211 */ /* 0x008fe400078a10ff */
[----:B------:R-:W-:Y:S02]  /*9360*/  @!P0 LEA.HI.X R11, R218, R5, R160, 0x2, P4 ;  /* 0x00000005da0b8211 */ /* 0x000fe400020f14a0 */
[----:B------:R-:W-:-:S02]  /*9370*/  ISETP.GE.AND P4, PT, R214, UR4, PT ;  /* 0x00000004d6007c0c */ /* 0x000fc4000bf86270 */
[-C--:B------:R-:W-:Y:S01]  /*9380*/  @!P1 LEA.HI.X R13, R217, R5.reuse, R159, 0x2, P5 ;  /* 0x00000005d90d9211 */ /* 0x080fe200028f149f */
[----:B------:R-:W-:Y:S01]  /*9390*/  @!P0 ST.E.64 desc[UR40][R10.64], R58 ;  /* 0x0000003a0a008985 */ /* 0x000fe2000c101b28 */
[----:B------:R-:W-:Y:S02]  /*93a0*/  ISETP.GE.AND P5, PT, R213, UR4, PT ;  /* 0x00000004d5007c0c */ /* 0x000fe4000bfa6270 */
[CC--:B0-----:R-:W-:Y:S01]  /*93b0*/  @!P2 LEA R14, P6, R216.reuse, R4.reuse, 0x2 ;  /* 0x00000004d80ea211 */ /* 0x0c1fe200078c10ff */
[----:B------:R0:W-:Y:S01]  /*93c0*/  @!P1 ST.E.64 desc[UR40][R12.64], R62 ;  /* 0x0000003e0c009985 */ /* 0x0001e2000c101b28 */
[----:B------:R-:W-:Y:S02]  /*93d0*/  ISETP.GE.AND P1, PT, R211, UR4, PT ;  /* 0x00000004d3007c0c */ /* 0x000fe4000bf26270 */
[----:B------:R-:W-:Y:S02]  /*93e0*/  @!P2 LEA.HI.X R15, R216, R5, R158, 0x2, P6 ;  /* 0x00000005d80fa211 */ /* 0x000fe400030f149e */
[----:B-1----:R-:W-:-:S02]  /*93f0*/  @!P3 LEA R6, P6, R215, R4, 0x2 ;  /* 0x00000004d706b211 */ /* 0x002fc400078c10ff */
[-C--:B----4-:R-:W-:Y:S01]  /*9400*/  @!P4 LEA R8, P0, R214, R4.reuse, 0x2 ;  /* 0x00000004d608c211 */ /* 0x090fe200078010ff */
[----:B------:R1:W-:Y:S01]  /*9410*/  @!P2 ST.E.64 desc[UR40][R14.64], R66 ;  /* 0x000000420e00a985 */ /* 0x0003e2000c101b28 */
[----:B------:R-:W-:Y:S02]  /*9420*/  ISETP.GE.AND P2, PT, R212, UR4, PT ;  /* 0x00000004d4007c0c */ /* 0x000fe4000bf46270 */
[-C--:B------:R-:W-:Y:S02]  /*9430*/  @!P3 LEA.HI.X R7, R215, R5.reuse, R157, 0x2, P6 ;  /* 0x00000005d707b211 */ /* 0x080fe400030f149d */
[----:B--2---:R-:W-:Y:S02]  /*9440*/  @!P5 LEA R20, P6, R213, R4, 0x2 ;  /* 0x00000004d514d211 */ /* 0x004fe400078c10ff */
[----:B------:R-:W-:Y:S01]  /*9450*/  @!P4 LEA.HI.X R9, R214, R5, R156, 0x2, P0 ;  /* 0x00000005d609c211 */ /* 0x000fe200000f149c */
[----:B------:R2:W-:Y:S01]  /*9460*/  @!P3 ST.E.64 desc[UR40][R6.64], R70 ;  /* 0x000000460600b985 */ /* 0x0005e2000c101b28 */
[----:B------:R-:W-:-:S02]  /*9470*/  ISETP.GE.AND P0, PT, R210, UR4, PT ;  /* 0x00000004d2007c0c */ /* 0x000fc4000bf06270 */
[-C--:B------:R-:W-:Y:S01]  /*9480*/  @!P5 LEA.HI.X R21, R213, R5.reuse, R155, 0x2, P6 ;  /* 0x00000005d515d211 */ /* 0x080fe200030f149b */
[----:B------:R3:W-:Y:S01]  /*9490*/  @!P4 ST.E.64 desc[UR40][R8.64], R74 ;  /* 0x0000004a0800c985 */ /* 0x0007e2000c101b28 */
[-C--:B0-----:R-:W-:Y:S02]  /*94a0*/  @!P1 LEA R12, P3, R211, R4.reuse, 0x2 ;  /* 0x00000004d30c9211 */ /* 0x081fe400078610ff */
[----:B------:R-:W-:Y:S01]  /*94b0*/  @!P2 LEA R10, P6, R212, R4, 0x2 ;  /* 0x00000004d40aa211 */ /* 0x000fe200078c10ff */
[----:B------:R0:W-:Y:S01]  /*94c0*/  @!P5 ST.E.64 desc[UR40][R20.64], R78 ;  /* 0x0000004e1400d985 */ /* 0x0001e2000c101b28 */
[----:B------:R-:W-:Y:S02]  /*94d0*/  ISETP.GE.AND P5, PT, R209, UR4, PT ;  /* 0x00000004d1007c0c */ /* 0x000fe4000bfa6270 */
[----:B------:R-:W-:Y:S02]  /*94e0*/  ISETP.GE.AND P4, PT, R208, UR4, PT ;  /* 0x00000004d0007c0c */ /* 0x000fe4000bf86270 */
[----:B------:R-:W-:-:S02]  /*94f0*/  @!P2 LEA.HI.X R11, R212, R5, R154, 0x2, P6 ;  /* 0x00000005d40ba211 */ /* 0x000fc400030f149a */
[CC--:B-1----:R-:W-:Y:S02]  /*9500*/  @!P0 LEA R14, P6, R210.reuse, R4.reuse, 0x2 ;  /* 0x00000004d20e8211 */ /* 0x0c2fe400078c10ff */
[-C--:B------:R-:W-:Y:S01]  /*9510*/  @!P1 LEA.HI.X R13, R211, R5.reuse, R153, 0x2, P3 ;  /* 0x00000005d30d9211 */ /* 0x080fe200018f1499 */
[----:B------:R1:W-:Y:S01]  /*9520*/  @!P2 ST.E.64 desc[UR40][R10.64], R82 ;  /* 0x000000520a00a985 */ /* 0x0003e2000c101b28 */
[----:B------:R-:W-:Y:S02]  /*9530*/  ISETP.GE.AND P3, PT, R207, UR4, PT ;  /* 0x00000004cf007c0c */ /* 0x000fe4000bf66270 */
[----:B------:R-:W-:Y:S01]  /*9540*/  @!P0 LEA.HI.X R15, R210, R5, R152, 0x2, P6 ;  /* 0x00000005d20f8211 */ /* 0x000fe200030f1498 */
[----:B------:R4:W-:Y:S01]  /*9550*/  @!P1 ST.E.64 desc[UR40][R12.64], R86 ;  /* 0x000000560c009985 */ /* 0x0009e2000c101b28 */
[-C--:B--2---:R-:W-:Y:S02]  /*9560*/  @!P5 LEA R6, P2, R209, R4.reuse, 0x2 ;  /* 0x00000004d106d211 */ /* 0x084fe400078410ff */
[----:B---3--:R-:W-:Y:S01]  /*9570*/  @!P4 LEA R8, P1, R208, R4, 0x2 ;  /* 0x00000004d008c211 */ /* 0x008fe200078210ff */
[----:B------:R2:W-:Y:S01]  /*9580*/  @!P0 ST.E.64 desc[UR40][R14.64], R90 ;  /* 0x0000005a0e008985 */ /* 0x0005e2000c101b28 */
[----:B------:R-:W-:-:S02]  /*9590*/  ISETP.GE.AND P0, PT, R206, UR4, PT ;  /* 0x00000004ce007c0c */ /* 0x000fc4000bf06270 */
[-C--:B------:R-:W-:Y:S02]  /*95a0*/  @!P5 LEA.HI.X R7, R209, R5.reuse, R237, 0x2, P2 ;  /* 0x00000005d107d211 */ /* 0x080fe400010f14ed */
[----:B------:R-:W-:Y:S02]  /*95b0*/  ISETP.GE.AND P2, PT, R205, UR4, PT ;  /* 0x00000004cd007c0c */ /* 0x000fe4000bf46270 */
[-C--:B------:R-:W-:Y:S01]  /*95c0*/  @!P4 LEA.HI.X R9, R208, R5.reuse, R236, 0x2, P1 ;  /* 0x00000005d009c211 */ /* 0x080fe200008f14ec */
[----:B------:R3:W-:Y:S01]  /*95d0*/  @!P5 ST.E.64 desc[UR40][R6.64], R94 ;  /* 0x0000005e0600d985 */ /* 0x0007e2000c101b28 */
[C---:B0-----:R-:W-:Y:S02]  /*95e0*/  @!P3 LEA R20, P6, R207.reuse, R4, 0x2 ;  /* 0x00000004cf14b211 */ /* 0x041fe400078c10ff */
[----:B------:R-:W-:Y:S01]  /*95f0*/  ISETP.GE.AND P1, PT, R204, UR4, PT ;  /* 0x00000004cc007c0c */ /* 0x000fe2000bf26270 */
[----:B------:R0:W-:Y:S01]  /*9600*/  @!P4 ST.E.64 desc[UR40][R8.64], R98 ;  /* 0x000000620800c985 */ /* 0x0001e2000c101b28 */
[----:B------:R-:W-:-:S02]  /*9610*/  @!P3 LEA.HI.X R21, R207, R5, R235, 0x2, P6 ;  /* 0x00000005cf15b211 */ /* 0x000fc400030f14eb */
[----:B------:R-:W-:Y:S02]  /*9620*/  ISETP.GE.AND P4, PT, R23, UR4, PT ;  /* 0x0000000417007c0c */ /* 0x000fe4000bf86270 */
[-C--:B-1----:R-:W-:Y:S01]  /*9630*/  @!P0 LEA R10, P6, R206, R4.reuse, 0x2 ;  /* 0x00000004ce0a8211 */ /* 0x082fe200078c10ff */
[----:B------:R1:W-:Y:S01]  /*9640*/  @!P3 ST.E.64 desc[UR40][R20.64], R102 ;  /* 0x000000661400b985 */ /* 0x0003e2000c101b28 */
[----:B------:R-:W-:Y:S02]  /*9650*/  ISETP.GE.AND P5, PT, R22, UR4, PT ;  /* 0x0000000416007c0c */ /* 0x000fe4000bfa6270 */
[C---:B----4-:R-:W-:Y:S02]  /*9660*/  @!P2 LEA R12, P3, R205.reuse, R4, 0x2 ;  /* 0x00000004cd0ca211 */ /* 0x050fe400078610ff */
[-C--:B------:R-:W-:Y:S02]  /*9670*/  @!P0 LEA.HI.X R11, R206, R5.reuse, R234, 0x2, P6 ;  /* 0x00000005ce0b8211 */ /* 0x080fe400030f14ea */
[----:B------:R-:W-:-:S02]  /*9680*/  @!P2 LEA.HI.X R13, R205, R5, R233, 0x2, P3 ;  /* 0x00000005cd0da211 */ /* 0x000fc400018f14e9 */
[----:B------:R-:W-:Y:S01]  /*9690*/  ISETP.GE.AND P3, PT, R19, UR4, PT ;  /* 0x0000000413007c0c */ /* 0x000fe2000bf66270 */
[----:B------:R4:W-:Y:S01]  /*96a0*/  @!P0 ST.E.64 desc[UR40][R10.64], R106 ;  /* 0x0000006a0a008985 */ /* 0x0009e2000c101b28 */
[CC--:B--2---:R-:W-:Y:S02]  /*96b0*/  @!P1 LEA R14, P6, R204.reuse, R4.reuse, 0x2 ;  /* 0x00000004cc0e9211 */ /* 0x0c4fe400078c10ff */
[CC--:B---3--:R-:W-:Y:S01]  /*96c0*/  @!P4 LEA R6, P0, R23.reuse, R4.reuse, 0x2 ;  /* 0x000000041706c211 */ /* 0x0c8fe200078010ff */
[----:B------:R2:W-:Y:S01]  /*96d0*/  @!P2 ST.E.64 desc[UR40][R12.64], R110 ;  /* 0x0000006e0c00a985 */ /* 0x0005e2000c101b28 */
[-C--:B------:R-:W-:Y:S02]  /*96e0*/  @!P1 LEA.HI.X R15, R204, R5.reuse, R232, 0x2, P6 ;  /* 0x00000005cc0f9211 */ /* 0x080fe400030f14e8 */
[----:B0-----:R-:W-:Y:S02]  /*96f0*/  @!P5 LEA R8, P6, R22, R4, 0x2 ;  /* 0x000000041608d211 */ /* 0x001fe400078c10ff */
[----:B------:R-:W-:Y:S01]  /*9700*/  @!P4 LEA.HI.X R7, R23, R5, R231, 0x2, P0 ;  /* 0x000000051707c211 */ /* 0x000fe200000f14e7 */
[----:B------:R-:W-:Y:S01]  /*9710*/  @!P1 ST.E.64 desc[UR40][R14.64], R114 ;  /* 0x000000720e009985 */ /* 0x000fe2000c101b28 */
[----:B------:R-:W-:-:S02]  /*9720*/  ISETP.GE.AND P0, PT, R18, UR4, PT ;  /* 0x0000000412007c0c */ /* 0x000fc4000bf06270 */
[-C--:B------:R-:W-:Y:S01]  /*9730*/  @!P5 LEA.HI.X R9, R22, R5.reuse, R230, 0x2, P6 ;  /* 0x000000051609d211 */ /* 0x080fe200030f14e6 */
[----:B------:R0:W-:Y:S01]  /*9740*/  @!P4 ST.E.64 desc[UR40][R6.64], R118 ;  /* 0x000000760600c985 */ /* 0x0001e2000c101b28 */
[----:B------:R-:W-:Y:S02]  /*9750*/  ISETP.GE.AND P1, PT, R25, UR4, PT ;  /* 0x0000000419007c0c */ /* 0x000fe4000bf26270 */
[----:B-1----:R-:W-:Y:S01]  /*9760*/  @!P3 LEA R20, P2, R19, R4, 0x2 ;  /* 0x000000041314b211 */ /* 0x002fe200078410ff */
[----:B------:R1:W-:Y:S01]  /*9770*/  @!P5 ST.E.64 desc[UR40][R8.64], R122 ;  /* 0x0000007a0800d985 */ /* 0x0003e2000c101b28 */
[----:B------:R-:W-:Y:S02]  /*9780*/  ISETP.GE.AND P4, PT, R17, UR4, PT ;  /* 0x0000000411007c0c */ /* 0x000fe4000bf86270 */
[----:B------:R-:W-:Y:S02]  /*9790*/  ISETP.GE.AND P5, PT, R16, UR4, PT ;  /* 0x0000000410007c0c */ /* 0x000fe4000bfa6270 */
[----:B------:R-:W-:-:S02]  /*97a0*/  @!P3 LEA.HI.X R21, R19, R5, R229, 0x2, P2 ;  /* 0x000000051315b211 */ /* 0x000fc400010f14e5 */
[----:B------:R-:W-:Y:S02]  /*97b0*/  ISETP.GE.AND P2, PT, R3, UR4, PT ;  /* 0x0000000403007c0c */ /* 0x000fe4000bf46270 */
[CC--:B----4-:R-:W-:Y:S01]  /*97c0*/  @!P0 LEA R10, P6, R18.reuse, R4.reuse, 0x2 ;  /* 0x00000004120a8211 */ /* 0x0d0fe200078c10ff */
[----:B------:R4:W-:Y:S01]  /*97d0*/  @!P3 ST.E.64 desc[UR40][R20.64], R126 ;  /* 0x0000007e1400b985 */ /* 0x0009e2000c101b28 */
[-C--:B--2---:R-:W-:Y:S02]  /*97e0*/  @!P1 LEA R12, P3, R25, R4.reuse, 0x2 ;  /* 0x00000004190c9211 */ /* 0x084fe400078610ff */
[-C--:B------:R-:W-:Y:S02]  /*97f0*/  @!P0 LEA.HI.X R11, R18, R5.reuse, R228, 0x2, P6 ;  /* 0x00000005120b8211 */ /* 0x080fe400030f14e4 */
[----:B0-----:R-:W-:Y:S02]  /*9800*/  @!P4 LEA R6, P6, R17, R4, 0x2 ;  /* 0x000000041106c211 */ /* 0x001fe400078c10ff */
[----:B------:R-:W-:Y:S01]  /*9810*/  @!P1 LEA.HI.X R13, R25, R5, R0, 0x2, P3 ;  /* 0x00000005190d9211 */ /* 0x000fe200018f1400 */
[----:B------:R4:W-:Y:S01]  /*9820*/  @!P0 ST.E.64 desc[UR40][R10.64], R130 ;  /* 0x000000820a008985 */ /* 0x0009e2000c101b28 */
[----:B------:R-:W-:-:S02]  /*9830*/  SHF.R.S32.HI R25, RZ, 0x1f, R16 ;  /* 0x0000001fff197819 */ /* 0x000fc40000011410 */
[CC--:B-1----:R-:W-:Y:S02]  /*9840*/  @!P5 LEA R8, P3, R16.reuse, R4.reuse, 0x2 ;  /* 0x000000041008d211 */ /* 0x0c2fe400078610ff */
[-C--:B------:R-:W-:Y:S02]  /*9850*/  @!P4 LEA.HI.X R7, R17, R5.reuse, R227, 0x2, P6 ;  /* 0x000000051107c211 */ /* 0x080fe400030f14e3 */
[----:B------:R-:W-:Y:S02]  /*9860*/  SHF.R.S32.HI R0, RZ, 0x1f, R3 ;  /* 0x0000001fff007819 */ /* 0x000fe40000011403 */
[C---:B------:R-:W-:Y:S01]  /*9870*/  @!P2 LEA R14, P6, R3.reuse, R4, 0x2 ;  /* 0x00000004030ea211 */ /* 0x040fe200078c10ff */
[----:B------:R4:W-:Y:S01]  /*9880*/  @!P4 ST.E.64 desc[UR40][R6.64], R134 ;  /* 0x000000860600c985 */ /* 0x0009e2000c101b28 */
[-C--:B------:R-:W-:Y:S02]  /*9890*/  @!P5 LEA.HI.X R9, R16, R5.reuse, R25, 0x2, P3 ;  /* 0x000000051009d211 */ /* 0x080fe400018f1419 */
[----:B------:R-:W-:Y:S01]  /*98a0*/  @!P2 LEA.HI.X R15, R3, R5, R0, 0x2, P6 ;  /* 0x00000005030fa211 */ /* 0x000fe200030f1400 */
[----:B------:R-:W-:-:S02]  /*98b0*/  VIADD R3, R2, 0xf8 ;  /* 0x000000f802037836 */ /* 0x000fc40000000000 */
[----:B------:R4:W-:Y:S03]  /*98c0*/  @!P5 ST.E.64 desc[UR40][R8.64], R138 ;  /* 0x0000008a0800d985 */ /* 0x0009e6000c101b28 */
[----:B------:R-:W-:Y:S01]  /*98d0*/  ISETP.GE.AND P0, PT, R3, UR4, PT ;  /* 0x0000000403007c0c */ /* 0x000fe2000bf06270 */
[----:B------:R4:W-:Y:S04]  /*98e0*/  @!P1 ST.E.64 desc[UR40][R12.64], R142 ;  /* 0x0000008e0c009985 */ /* 0x0009e8000c101b28 */
[----:B------:R4:W-:Y:S08]  /*98f0*/  @!P2 ST.E.64 desc[UR40][R14.64], R146 ;  /* 0x000000920e00a985 */ /* 0x0009f0000c101b28 */
[----:B------:R-:W-:Y:S05]  /*9900*/  @P0 BRA `(.L_x_392) ;  /* 0x0000000c00f00947 */ /* 0x000fea0003800000 */
[----:B------:R-:W-:Y:S02]  /*9910*/  LEA R4, P0, R3, R4, 0x2 ;  /* 0x0000000403047211 */ /* 0x000fe400078010ff */
[----:B------:R-:W-:-:S04]  /*9920*/  SHF.R.S32.HI R0, RZ, 0x1f, R3 ;  /* 0x0000001fff007819 */ /* 0x000fc80000011403 */
[----:B------:R-:W-:-:S05]  /*9930*/  LEA.HI.X R5, R3, R5, R0, 0x2, P0 ;  /* 0x0000000503057211 */ /* 0x000fca00000f1400 */
[----:B------:R2:W-:Y:S01]  /*9940*/  ST.E.64 desc[UR40][R4.64], R150 ;  /* 0x0000009604007985 */ /* 0x0005e2000c101b28 */
[----:B------:R-:W-:Y:S05]  /*9950*/  BRA `(.L_x_392) ;  /* 0x0000000c00dc7947 */ /* 0x000fea0003800000 */
.L_x_383:
[----:B------:R-:W-:Y:S02]  /*9960*/  ULDC.64 UR8, c[0x0][0xc00] ;  /* 0x0003000000087ab9 */ /* 0x000fe40000000a00 */
[----:B------:R-:W-:-:S04]  /*9970*/  UISETP.NE.U32.AND UP0, UPT, UR8, URZ, UPT ;  /* 0x0000003f0800728c */ /* 0x000fc8000bf05070 */
[----:B------:R-:W-:-:S03]  /*9980*/  UISETP.NE.AND.EX UP0, UPT, UR9, URZ, UPT, UP0 ;  /* 0x0000003f0900728c */ /* 0x000fc6000bf05300 */
[----:B------:R-:W-:Y:S02]  /*9990*/  ULDC.64 UR8, c[0x0][0xc00] ;  /* 0x0003000000087ab9 */ /* 0x000fe40000000a00 */
[----:B------:R-:W-:Y:S01]  /*99a0*/  UIMAD.WIDE UR8, UR46, 0x4, UR8 ;  /* 0x000000042e0878a5 */ /* 0x000fe2000f8e0208 */
[----:B------:R-:W-:-:S05]  /*99b0*/  PLOP3.LUT P1, PT, PT, PT, UP0, 0x80, 0x0 ;  /* 0x000000000000781c */ /* 0x000fca0003f2f008 */
[----:B------:R-:W-:Y:S02]  /*99c0*/  IMAD.U32 R4, RZ, RZ, UR8 ;  /* 0x00000008ff047e24 */ /* 0x000fe4000f8e00ff */
[----:B------:R-:W-:Y:S01]  /*99d0*/  IMAD.U32 R5, RZ, RZ, UR9 ;  /* 0x00000009ff057e24 */ /* 0x000fe2000f8e00ff */
[----:B------:R-:W-:Y:S02]  /*99e0*/  ULDC.64 UR8, c[0x0][0xc08] ;  /* 0x0003020000087ab9 */ /* 0x000fe40000000a00 */
[----:B------:R-:W-:-:S03]  /*99f0*/  UISETP.NE.U32.AND UP1, UPT, UR8, URZ, UPT ;  /* 0x0000003f0800728c */ /* 0x000fc6000bf25070 */
[----:B------:R-:W2:Y:S01]  /*9a00*/  @P1 LDG.E R8, desc[UR40][R4.64] ;  /* 0x0000002804081981 */ /* 0x000ea2000c1e1900 */
[----:B------:R-:W-:Y:S01]  /*9a10*/  UISETP.NE.AND.EX UP1, UPT, UR9, URZ, UPT, UP1 ;  /* 0x0000003f0900728c */ /* 0x000fe2000bf25310 */
[----:B------:R-:W-:Y:S02]  /*9a20*/  ULDC UR4, c[0x0][0xa88] ;  /* 0x0002a20000047ab9 */ /* 0x000fe40000000800 */
[----:B------:R-:W-:-:S03]  /*9a30*/  IMAD.U32 R0, RZ, RZ, UR4 ;  /* 0x00000004ff007e24 */ /* 0x000fc6000f8e00ff */
[----:B------:R-:W-:-:S05]  /*9a40*/  PLOP3.LUT P2, PT, PT, PT, UP1, 0x80, 0x0 ;  /* 0x000000000000781c */ /* 0x000fca0003f4f018 */
[----:B------:R-:W-:Y:S02]  /*9a50*/  @UP1 ULDC.64 UR8, c[0x0][0xc08] ;  /* 0x0003020000081ab9 */ /* 0x000fe40000000a00 */
[----:B------:R-:W-:-:S06]  /*9a60*/  @UP1 UIMAD.WIDE UR8, UR46, 0x4, UR8 ;  /* 0x000000042e0818a5 */ /* 0x000fcc000f8e0208 */
[----:B------:R-:W-:Y:S02]  /*9a70*/  IMAD.U32 R6, RZ, RZ, UR8 ;  /* 0x00000008ff067e24 */ /* 0x000fe4000f8e00ff */
[----:B------:R-:W-:-:S05]  /*9a80*/  IMAD.U32 R7, RZ, RZ, UR9 ;  /* 0x00000009ff077e24 */ /* 0x000fca000f8e00ff */
[----:B------:R0:W5:Y:S01]  /*9a90*/  @P2 LDG.E R0, desc[UR40][R6.64] ;  /* 0x0000002806002981 */ /* 0x000162000c1e1900 */
[----:B------:R-:W-:Y:S01]  /*9aa0*/  UMOV UR4, URZ ;  /* 0x0000003f00047c82 */ /* 0x000fe20008000000 */
[----:B------:R-:W-:Y:S01]  /*9ab0*/  UISETP.NE.AND UP1, UPT, UR39, URZ, UPT ;  /* 0x0000003f2700728c */ /* 0x000fe2000bf25270 */
[----:B------:R-:W1:Y:S10]  /*9ac0*/  S2R R3, SR_TID.X ;  /* 0x0000000000037919 */ /* 0x000e740000002100 */
[----:B------:R-:W-:Y:S01]  /*9ad0*/  @!UP1 ULDC UR39, c[0x0][0xad4] ;  /* 0x0002b50000279ab9 */ /* 0x000fe20000000800 */
[----:B--2---:R-:W-:Y:S01]  /*9ae0*/  @P1 R2UR UR4, R8 ;  /* 0x00000000080412ca */ /* 0x004fe200000e0000 */
[----:B-1----:R-:W-:-:S05]  /*9af0*/  VIADD R8, R3, 0xffffff80 ;  /* 0xffffff8003087836 */ /* 0x002fca0000000000 */
[----:B------:R-:W-:-:S07]  /*9b00*/  ISETP.GT.AND P0, PT, R8, 0x7f, PT ;  /* 0x0000007f0800780c */ /* 0x000fce0003f04270 */
[----:B------:R-:W-:Y:S01]  /*9b10*/  USHF.R.S32.HI UR19, URZ, 0x1f, UR4 ;  /* 0x0000001f3f137899 */ /* 0x000fe20008011404 */
[----:B0-----:R-:W-:Y:S11]  /*9b20*/  @P2 BRA `(.L_x_395) ;  /* 0x0000000000102947 */ /* 0x001ff60003800000 */
[----:B------:R-:W-:Y:S05]  /*9b30*/  @!P1 BRA `(.L_x_395) ;  /* 0x00000000000c9947 */ /* 0x000fea0003800000 */
[----:B------:R-:W2:Y:S04]  /*9b40*/  LDG.E R3, desc[UR40][R4.64] ;  /* 0x0000002804037981 */ /* 0x000ea8000c1e1900 */
[----:B-----5:R-:W2:Y:S02]  /*9b50*/  LDG.E R0, desc[UR40][R4.64+0x4] ;  /* 0x0000042804007981 */ /* 0x020ea4000c1e1900 */
[----:B--2---:R-:W-:-:S07]  /*9b60*/  IMAD.IADD R0, R0, 0x1, -R3 ;  /* 0x0000000100007824 */ /* 0x004fce00078e0a03 */
.L_x_395:
[----:B------:R-:W-:Y:S01]  /*9b70*/  USEL UR46, UR46, URZ, !UP0 ;  /* 0x0000003f2e2e7287 */ /* 0x000fe2000c000000 */
[----:B------:R-:W-:Y:S01]  /*9b80*/  BSSY B1, `(.L_x_396) ;  /* 0x0000039000017945 */ /* 0x000fe20003800000 */
[----:B------:R-:W-:-:S03]  /*9b90*/  USEL UR45, UR45, URZ, !UP0 ;  /* 0x0000003f2d2d7287 */ /* 0x000fc6000c000000 */
[----:B------:R-:W-:Y:S09]  /*9ba0*/  @P0 BRA `(.L_x_397) ;  /* 0x0000000000d80947 */ /* 0x000ff20003800000 */
[----:B------:R-:W0:Y:S01]  /*9bb0*/  S2R R3, SR_TID.X ;  /* 0x0000000000037919 */ /* 0x000e220000002100 */
[----:B------:R-:W1:Y:S01]  /*9bc0*/  LDC R9, c[0x0][0xbe8] ;  /* 0x0002fa00ff097b82 */ /* 0x000e620000000800 */
[----:B------:R-:W-:-:S04]  /*9bd0*/  IMAD.U32 R4, RZ, RZ, UR44 ;  /* 0x0000002cff047e24 */ /* 0x000fc8000f8e00ff */
[----:B0-----:R-:W-:Y:S02]  /*9be0*/  IMAD R3, R4, 0x80, R3 ;  /* 0x0000008004037824 */ /* 0x001fe400078e0203 */
[----:B-1---5:R-:W-:Y:S02]  /*9bf0*/  IMAD R4, R0, R9, RZ ;  /* 0x0000000900047224 */ /* 0x022fe400078e02ff */
[----:B------:R-:W-:-:S05]  /*9c00*/  VIADD R6, R3, 0xffffff80 ;  /* 0xffffff8003067836 */ /* 0x000fca0000000000 */
[----:B------:R-:W-:-:S13]  /*9c10*/  ISETP.GE.AND P0, PT, R6, R4, PT ;  /* 0x000000040600720c */ /* 0x000fda0003f06270 */
[----:B------:R-:W-:Y:S05]  /*9c20*/  @P0 BRA `(.L_x_397) ;  /* 0x0000000000b80947 */ /* 0x000fea0003800000 */
[----:B------:R-:W-:Y:S01]  /*9c30*/  ISETP.NE.AND P0, PT, R9, 0x1, PT ;  /* 0x000000010900780c */ /* 0x000fe20003f05270 */
[----:B------:R-:W-:Y:S01]  /*9c40*/  UISETP.GT.AND UP0, UPT, UR39, 0x1, UPT ;  /* 0x000000012700788c */ /* 0x000fe2000bf04270 */
[----:B------:R-:W-:-:S03]  /*9c50*/  UMOV UR17, 0x9b8 ;  /* 0x000009b800117882 */ /* 0x000fc60000000000 */
[----:B------:R-:W-:Y:S02]  /*9c60*/  USEL UR17, UR17, 0x978, UP0 ;  /* 0x0000097811117887 */ /* 0x000fe40008000000 */
[----:B------:R-:W-:-:S06]  /*9c70*/  USEL UR16, UR42, URZ, UP0 ;  /* 0x0000003f2a107287 */ /* 0x000fcc0008000000 */
[----:B------:R-:W0:Y:S04]  /*9c80*/  @P0 LDC R3, c[0x0][0xbec] ;  /* 0x0002fb00ff030b82 */ /* 0x000e280000000800 */
[----:B------:R-:W-:Y:S01]  /*9c90*/  ULDC.64 UR8, c[0x0][UR17+0x218] ;  /* 0x0000860011087abb */ /* 0x000fe20008000a00 */
[----:B------:R-:W-:Y:S01]  /*9ca0*/  ULDC.64 UR12, c[0x0][UR17+0x220] ;  /* 0x00008800110c7abb */ /* 0x000fe20008000a00 */
[----:B------:R-:W-:Y:S01]  /*9cb0*/  ULDC.64 UR14, c[0x0][UR17+0x228] ;  /* 0x00008a00110e7abb */ /* 0x000fe20008000a00 */
[----:B------:R-:W-:Y:S01]  /*9cc0*/  UIMAD.WIDE.U32 UR10, UR8, UR43, URZ ;  /* 0x0000002b080a72a5 */ /* 0x000fe2000f8e003f */
[----:B------:R-:W1:Y:S01]  /*9cd0*/  @P0 LDC R5, c[0x0][0xbf0] ;  /* 0x0002fc00ff050b82 */ /* 0x000e620000000800 */
[----:B------:R-:W-:Y:S02]  /*9ce0*/  UIMAD UR18, UR9, UR43, URZ ;  /* 0x0000002b091272a4 */ /* 0x000fe4000f8e023f */
[----:B------:R-:W-:-:S02]  /*9cf0*/  UIMAD UR13, UR13, UR46, URZ ;  /* 0x0000002e0d0d72a4 */ /* 0x000fc4000f8e023f */
[----:B------:R-:W-:Y:S02]  /*9d00*/  UIMAD.WIDE.U32 UR20, UR14, UR16, URZ ;  /* 0x000000100e1472a5 */ /* 0x000fe4000f8e003f */
[----:B------:R-:W-:Y:S02]  /*9d10*/  UIMAD.WIDE.U32 UR8, UR12, UR46, URZ ;  /* 0x0000002e0c0872a5 */ /* 0x000fe4000f8e003f */
[----:B------:R-:W-:Y:S02]  /*9d20*/  UIMAD UR14, UR15, UR16, URZ ;  /* 0x000000100f0e72a4 */ /* 0x000fe4000f8e023f */
[----:B------:R-:W-:Y:S02]  /*9d30*/  UIMAD UR13, UR12, UR45, UR13 ;  /* 0x0000002d0c0d72a4 */ /* 0x000fe4000f8e020d */
[----:B------:R-:W-:Y:S02]  /*9d40*/  UIADD3 UR10, UP1, UP2, UR8, UR10, UR4 ;  /* 0x0000000a080a7290 */ /* 0x000fe4000fa3e004 */
[----:B------:R-:W-:Y:S01]  /*9d50*/  UIADD3 UR14, UR21, UR14, URZ ;  /* 0x0000000e150e7290 */ /* 0x000fe2000fffe03f */
[----:B0-----:R-:W-:Y:S01]  /*9d60*/  @P0 IMAD.HI.U32 R4, R6, R3, RZ ;  /* 0x0000000306040227 */ /* 0x001fe200078e00ff */
[----:B------:R-:W-:-:S02]  /*9d70*/  UIADD3 UR18, UR11, UR18, URZ ;  /* 0x000000120b127290 */ /* 0x000fc4000fffe03f */
[----:B------:R-:W-:Y:S01]  /*9d80*/  UIADD3 UR13, UR9, UR13, URZ ;  /* 0x0000000d090d7290 */ /* 0x000fe2000fffe03f */
[----:B------:R-:W-:Y:S02]  /*9d90*/  IMAD.MOV.U32 R3, RZ, RZ, R6 ;  /* 0x000000ffff037224 */ /* 0x000fe400078e0006 */
[----:B------:R-:W-:Y:S01]  /*9da0*/  IMAD.U32 R10, RZ, RZ, UR14 ;  /* 0x0000000eff0a7e24 */ /* 0x000fe2000f8e00ff */
[----:B------:R-:W-:Y:S01]  /*9db0*/  ULDC.64 UR8, c[0x0][UR17+0x210] ;  /* 0x0000840011087abb */ /* 0x000fe20008000a00 */
[----:B-1----:R-:W-:Y:S01]  /*9dc0*/  @P0 SHF.R.U32.HI R3, RZ, R5, R4 ;  /* 0x00000005ff030219 */ /* 0x002fe20000011604 */
[----:B------:R-:W-:Y:S02]  /*9dd0*/  IMAD.U32 R4, RZ, RZ, UR20 ;  /* 0x00000014ff047e24 */ /* 0x000fe4000f8e00ff */
[----:B------:R-:W-:Y:S01]  /*9de0*/  IMAD.U32 R5, RZ, RZ, UR21 ;  /* 0x00000015ff057e24 */ /* 0x000fe2000f8e00ff */
[--C-:B------:R-:W-:Y:S01]  /*9df0*/  SHF.R.S32.HI R5, RZ, 0x1f, R3.reuse ;  /* 0x0000001fff057819 */ /* 0x100fe20000011403 */
[----:B------:R-:W-:Y:S01]  /*9e00*/  IMAD.MOV R7, RZ, RZ, -R3 ;  /* 0x000000ffff077224 */ /* 0x000fe200078e0a03 */
[----:B------:R-:W-:Y:S01]  /*9e10*/  IADD3 R4, P0, P1, R3, UR10, R4 ;  /* 0x0000000a03047c10 */ /* 0x000fe2000f91e004 */
[----:B------:R-:W-:-:S02]  /*9e20*/  UIADD3.X UR10, UR13, UR18, UR19, UP1, UP2 ;  /* 0x000000120d0a7290 */ /* 0x000fc40008fe4413 */
[----:B------:R-:W-:-:S04]  /*9e30*/  IMAD R7, R9, R7, R6 ;  /* 0x0000000709077224 */ /* 0x000fc800078e0206 */
[----:B------:R-:W-:Y:S01]  /*9e40*/  IADD3.X R5, R5, UR10, R10, P0, P1 ;  /* 0x0000000a05057c10 */ /* 0x000fe200087e240a */
[C---:B------:R-:W-:Y:S01]  /*9e50*/  IMAD R6, R7.reuse, UR9, RZ ;  /* 0x0000000907067c24 */ /* 0x040fe2000f8e02ff */
[----:B------:R-:W-:Y:S01]  /*9e60*/  SHF.R.S32.HI R3, RZ, 0x1f, R7 ;  /* 0x0000001fff037819 */ /* 0x000fe20000011407 */
[----:B------:R-:W-:Y:S01]  /*9e70*/  ULDC.64 UR10, c[0x0][0xba8] ;  /* 0x0002ea00000a7ab9 */ /* 0x000fe20000000a00 */
[----:B------:R-:W-:Y:S01]  /*9e80*/  @!UP0 ULDC UR10, c[0x0][0xb50] ;  /* 0x0002d400000a8ab9 */ /* 0x000fe20000000800 */
[----:B------:R-:W-:Y:S01]  /*9e90*/  IMAD.WIDE.U32 R4, R7, UR8, R4 ;  /* 0x0000000807047c25 */ /* 0x000fe2000f8e0004 */
[----:B------:R-:W-:-:S03]  /*9ea0*/  @!UP0 ULDC UR11, c[0x0][0xb54] ;  /* 0x0002d500000b8ab9 */ /* 0x000fc60000000800 */
[----:B------:R-:W-:Y:S01]  /*9eb0*/  IMAD R3, R3, UR8, R6 ;  /* 0x0000000803037c24 */ /* 0x000fe2000f8e0206 */
[----:B------:R-:W-:-:S03]  /*9ec0*/  LEA R6, P0, R4, UR10, 0x2 ;  /* 0x0000000a04067c11 */ /* 0x000fc6000f8010ff */
[----:B------:R-:W-:-:S05]  /*9ed0*/  IMAD.IADD R3, R5, 0x1, R3 ;  /* 0x0000000105037824 */ /* 0x000fca00078e0203 */
[----:B------:R-:W-:Y:S01]  /*9ee0*/  LEA.HI.X R7, R4, UR11, R3, 0x2, P0 ;  /* 0x0000000b04077c11 */ /* 0x000fe200080f1403 */
[----:B------:R-:W-:-:S05]  /*9ef0*/  IMAD.MOV.U32 R3, RZ, RZ, -0x800000 ;  /* 0xff800000ff037424 */ /* 0x000fca00078e00ff */
[----:B------:R0:W-:Y:S02]  /*9f00*/  STG.E desc[UR40][R6.64], R3 ;  /* 0x0000000306007986 */ /* 0x0001e4000c101928 */
.L_x_397:
[----:B------:R-:W-:Y:S05]  /*9f10*/  BSYNC B1 ;  /* 0x0000000000017941 */ /* 0x000fea0003800000 */
.L_x_396:
[----:B------:R-:W-:-:S06]  /*9f20*/  UISETP.GT.AND UP0, UPT, UR39, 0x1, UPT ;  /* 0x000000012700788c */ /* 0x000fcc000bf04270 */
[----:B------:R-:W-:-:S13]  /*9f30*/  PLOP3.LUT P0, PT, PT, PT, UP0, 0x80, 0x0 ;  /* 0x000000000000781c */ /* 0x000fda0003f0f008 */
[----:B------:R-:W-:Y:S05]  /*9f40*/  @P0 BRA `(.L_x_392) ;  /* 0x0000000800600947 */ /* 0x000fea0003800000 */
[----:B------:R-:W1:Y:S01]  /*9f50*/  LDC R11, c[0x0][0xbe8] ;  /* 0x0002fa00ff0b7b82 */ /* 0x000e620000000800 */
[----:B0-----:R-:W-:Y:S01]  /*9f60*/  SHF.R.S32.HI R3, RZ, 0x1f, R8 ;  /* 0x0000001fff037819 */ /* 0x001fe20000011408 */
[----:B------:R-:W-:Y:S01]  /*9f70*/  ULDC.64 UR10, c[0x0][0xaa0] ;  /* 0x0002a800000a7ab9 */ /* 0x000fe20000000a00 */
[----:B------:R-:W-:Y:S01]  /*9f80*/  BSSY B1, `(.L_x_398) ;  /* 0x0000052000017945 */ /* 0x000fe20003800000 */
[----:B------:R-:W-:Y:S01]  /*9f90*/  UIMAD.WIDE.U32 UR8, UR4, UR10, URZ ;  /* 0x0000000a040872a5 */ /* 0x000fe2000f8e003f */
[----:B------:R-:W-:Y:S01]  /*9fa0*/  LEA.HI R3, R3, R8, RZ, 0x3 ;  /* 0x0000000803037211 */ /* 0x000fe200078f18ff */
[----:B------:R-:W-:-:S03]  /*9fb0*/  UIMAD UR10, UR19, UR10, URZ ;  /* 0x0000000a130a72a4 */ /* 0x000fc6000f8e023f */
[----:B------:R-:W-:Y:S01]  /*9fc0*/  LOP3.LUT R9, R3, 0xfffffff8, RZ, 0xc0, !PT ;  /* 0xfffffff803097812 */ /* 0x000fe200078ec0ff */
[----:B------:R-:W-:Y:S01]  /*9fd0*/  UIMAD UR10, UR4, UR11, UR10 ;  /* 0x0000000b040a72a4 */ /* 0x000fe2000f8e020a */
[----:B------:R-:W-:-:S03]  /*9fe0*/  SHF.R.S32.HI R13, RZ, 0x3, R3 ;  /* 0x00000003ff0d7819 */ /* 0x000fc60000011403 */
[----:B------:R-:W-:Y:S01]  /*9ff0*/  IMAD.IADD R10, R8, 0x1, -R9 ;  /* 0x00000001080a7824 */ /* 0x000fe200078e0a09 */
[----:B------:R-:W-:Y:S01]  /*a000*/  UIADD3 UR9, UR9, UR10, URZ ;  /* 0x0000000a09097290 */ /* 0x000fe2000fffe03f */
[----:B------:R-:W-:Y:S02]  /*a010*/  IMAD.U32 R8, RZ, RZ, UR44 ;  /* 0x0000002cff087e24 */ /* 0x000fe4000f8e00ff */
[----:B------:R-:W-:Y:S01]  /*a020*/  IMAD R3, R10, 0x20, R13 ;  /* 0x000000200a037824 */ /* 0x000fe200078e020d */
[----:B------:R-:W-:Y:S02]  /*a030*/  ULDC.64 UR10, c[0x0][0xae8] ;  /* 0x0002ba00000a7ab9 */ /* 0x000fe40000000a00 */
[----:B------:R-:W-:Y:S01]  /*a040*/  UIMAD.WIDE.U32 UR8, UR43, UR10, UR8 ;  /* 0x0000000a2b0872a5 */ /* 0x000fe2000f8e0008 */
[----:B------:R-:W-:Y:S01]  /*a050*/  IMAD R8, R8, 0x80, R3 ;  /* 0x0000008008087824 */ /* 0x000fe200078e0203 */
[----:B-1----:R-:W-:Y:S02]  /*a060*/  ISETP.NE.AND P0, PT, R11, 0x1, PT ;  /* 0x000000010b00780c */ /* 0x002fe40003f05270 */
[----:B------:R-:W-:Y:S01]  /*a070*/  UIMAD UR9, UR43, UR11, UR9 ;  /* 0x0000000b2b0972a4 */ /* 0x000fe2000f8e0209 */
[----:B------:R-:W-:-:S02]  /*a080*/  IMAD.MOV.U32 R3, RZ, RZ, R8 ;  /* 0x000000ffff037224 */ /* 0x000fc400078e0008 */
[----:B------:R-:W-:Y:S02]  /*a090*/  ULDC.64 UR10, c[0x0][0xaf0] ;  /* 0x0002bc00000a7ab9 */ /* 0x000fe40000000a00 */
[----:B------:R-:W-:Y:S02]  /*a0a0*/  UIMAD UR45, UR45, UR10, URZ ;  /* 0x0000000a2d2d72a4 */ /* 0x000fe4000f8e023f */
[----:B------:R-:W-:Y:S02]  /*a0b0*/  UIMAD.WIDE.U32 UR8, UR46, UR10, UR8 ;  /* 0x0000000a2e0872a5 */ /* 0x000fe4000f8e0008 */
[----:B------:R-:W-:Y:S02]  /*a0c0*/  UIMAD UR4, UR46, UR11, UR45 ;  /* 0x0000000b2e0472a4 */ /* 0x000fe4000f8e022d */
[----:B------:R-:W0:Y:S02]  /*a0d0*/  @P0 LDC R5, c[0x0][0xbec] ;  /* 0x0002fb00ff050b82 */ /* 0x000e240000000800 */
[----:B------:R-:W-:Y:S01]  /*a0e0*/  UIADD3 UR4, UR9, UR4, URZ ;  /* 0x0000000409047290 */ /* 0x000fe2000fffe03f */
[----:B------:R-:W-:-:S05]  /*a0f0*/  ULDC.64 UR10, c[0x0][0xae0] ;  /* 0x0002b800000a7ab9 */ /* 0x000fca0000000a00 */
[----:B------:R-:W1:Y:S01]  /*a100*/  @P0 LDC R7, c[0x0][0xbf0] ;  /* 0x0002fc00ff070b82 */ /* 0x000e620000000800 */
[----:B0-----:R-:W-:-:S04]  /*a110*/  @P0 IMAD.HI.U32 R4, R8, R5, RZ ;  /* 0x0000000508040227 */ /* 0x001fc800078e00ff */
[----:B------:R-:W-:Y:S02]  /*a120*/  IMAD.U32 R5, RZ, RZ, UR9 ;  /* 0x00000009ff057e24 */ /* 0x000fe4000f8e00ff */
[----:B------:R-:W-:Y:S01]  /*a130*/  IMAD.U32 R5, RZ, RZ, UR4 ;  /* 0x00000004ff057e24 */ /* 0x000fe2000f8e00ff */
[----:B-1----:R-:W-:Y:S01]  /*a140*/  @P0 SHF.R.U32.HI R3, RZ, R7, R4 ;  /* 0x00000007ff030219 */ /* 0x002fe20000011604 */
[----:B------:R-:W-:Y:S01]  /*a150*/  IMAD.U32 R4, RZ, RZ, UR8 ;  /* 0x00000008ff047e24 */ /* 0x000fe2000f8e00ff */
[----:B------:R-:W-:Y:S02]  /*a160*/  ULDC.64 UR8, c[0x0][0xad8] ;  /* 0x0002b60000087ab9 */ /* 0x000fe40000000a00 */
[--C-:B------:R-:W-:Y:S01]  /*a170*/  SHF.R.S32.HI R6, RZ, 0x1f, R3.reuse ;  /* 0x0000001fff067819 */ /* 0x100fe20000011403 */
[----:B------:R-:W-:Y:S02]  /*a180*/  IMAD.MOV R7, RZ, RZ, -R3 ;  /* 0x000000ffff077224 */ /* 0x000fe400078e0a03 */
[----:B------:R-:W-:-:S04]  /*a190*/  IMAD.WIDE.U32 R4, R3, UR10, R4 ;  /* 0x0000000a03047c25 */ /* 0x000fc8000f8e0004 */
[----:B------:R-:W-:Y:S02]  /*a1a0*/  IMAD R7, R11, R7, R8 ;  /* 0x000000070b077224 */ /* 0x000fe400078e0208 */
[----:B------:R-:W-:Y:S02]  /*a1b0*/  IMAD R6, R6, UR10, RZ ;  /* 0x0000000a06067c24 */ /* 0x000fe4000f8e02ff */
[----:B------:R-:W-:Y:S02]  /*a1c0*/  IMAD.U32 R8, RZ, RZ, UR44 ;  /* 0x0000002cff087e24 */ /* 0x000fe4000f8e00ff */
[----:B------:R-:W-:Y:S01]  /*a1d0*/  IMAD R9, R3, UR11, R6 ;  /* 0x0000000b03097c24 */ /* 0x000fe2000f8e0206 */
[----:B------:R-:W-:Y:S01]  /*a1e0*/  SHF.R.S32.HI R6, RZ, 0x1f, R7 ;  /* 0x0000001fff067819 */ /* 0x000fe20000011407 */
[----:B------:R-:W-:Y:S02]  /*a1f0*/  IMAD R8, R8, 0x80, R13 ;  /* 0x0000008008087824 */ /* 0x000fe400078e020d */
[----:B------:R-:W-:-:S02]  /*a200*/  IMAD.IADD R5, R5, 0x1, R9 ;  /* 0x0000000105057824 */ /* 0x000fc400078e0209 */
[----:B------:R-:W-:Y:S02]  /*a210*/  IMAD R6, R6, UR8, RZ ;  /* 0x0000000806067c24 */ /* 0x000fe4000f8e02ff */
[----:B------:R-:W-:-:S04]  /*a220*/  IMAD.WIDE.U32 R4, R7, UR8, R4 ;  /* 0x0000000807047c25 */ /* 0x000fc8000f8e0004 */
[----:B------:R-:W-:Y:S01]  /*a230*/  IMAD R9, R7, UR9, R6 ;  /* 0x0000000907097c24 */ /* 0x000fe2000f8e0206 */
[----:B------:R-:W-:Y:S01]  /*a240*/  ULDC.64 UR8, c[0x0][0xa80] ;  /* 0x0002a00000087ab9 */ /* 0x000fe20000000a00 */
[----:B-----5:R-:W-:Y:S01]  /*a250*/  IMAD R11, R0, R11, RZ ;  /* 0x0000000b000b7224 */ /* 0x020fe200078e02ff */
[----:B------:R-:W-:Y:S01]  /*a260*/  LEA R6, P2, R4, UR8, 0x1 ;  /* 0x0000000804067c11 */ /* 0x000fe2000f8408ff */
[C---:B------:R-:W-:Y:S02]  /*a270*/  VIADD R3, R8.reuse, 0x40 ;  /* 0x0000004008037836 */ /* 0x040fe40000000000 */
[----:B------:R-:W-:Y:S02]  /*a280*/  IMAD.IADD R5, R5, 0x1, R9 ;  /* 0x0000000105057824 */ /* 0x000fe400078e0209 */
[----:B------:R-:W-:Y:S01]  /*a290*/  VIADD R0, R8, 0x20 ;  /* 0x0000002008007836 */ /* 0x000fe20000000000 */
[----:B------:R-:W-:Y:S01]  /*a2a0*/  ISETP.GE.AND P0, PT, R3, R11, PT ;  /* 0x0000000b0300720c */ /* 0x000fe20003f06270 */
[----:B------:R-:W-:Y:S01]  /*a2b0*/  IMAD.SHL.U32 R7, R10, 0x8, RZ ;  /* 0x000000080a077824 */ /* 0x000fe200078e00ff */
[----:B------:R-:W-:-:S02]  /*a2c0*/  LEA.HI.X R3, R4, UR9, R5, 0x1, P2 ;  /* 0x0000000904037c11 */ /* 0x000fc400090f0c05 */
[-C--:B------:R-:W-:Y:S01]  /*a2d0*/  ISETP.GE.AND P2, PT, R8, R11.reuse, PT ;  /* 0x0000000b0800720c */ /* 0x080fe20003f46270 */
[C---:B------:R-:W-:Y:S01]  /*a2e0*/  VIADD R9, R7.reuse, 0x80 ;  /* 0x0000008007097836 */ /* 0x040fe20000000000 */
[----:B------:R-:W-:Y:S01]  /*a2f0*/  ISETP.GE.AND P1, PT, R0, R11, PT ;  /* 0x0000000b0000720c */ /* 0x000fe20003f26270 */
[C---:B------:R-:W-:Y:S01]  /*a300*/  VIADD R13, R7.reuse, 0xc0 ;  /* 0x000000c0070d7836 */ /* 0x040fe20000000000 */
[----:B------:R0:W1:Y:S01]  /*a310*/  SHFL.IDX PT, R4, R6, RZ, 0x181f ;  /* 0x00181fff06047589 */ /* 0x00006200000e0000 */
[----:B------:R-:W-:Y:S01]  /*a320*/  VIADD R15, R7, 0x40 ;  /* 0x00000040070f7836 */ /* 0x000fe20000000000 */
[----:B------:R-:W-:Y:S02]  /*a330*/  SHF.R.S32.HI R12, RZ, 0x1f, R7 ;  /* 0x0000001fff0c7819 */ /* 0x000fe40000011407 */
[----:B------:R0:W2:Y:S01]  /*a340*/  SHFL.IDX PT, R0, R3, RZ, 0x181f ;  /* 0x00181fff03007589 */ /* 0x0000a200000e0000 */
[----:B------:R-:W-:Y:S02]  /*a350*/  SHF.R.S32.HI R10, RZ, 0x1f, R9 ;  /* 0x0000001fff0a7819 */ /* 0x000fe40000011409 */
[----:B------:R-:W-:-:S02]  /*a360*/  SHF.R.S32.HI R14, RZ, 0x1f, R13 ;  /* 0x0000001fff0e7819 */ /* 0x000fc4000001140d */
[----:B------:R-:W-:Y:S01]  /*a370*/  SHF.R.S32.HI R20, RZ, 0x1f, R15 ;  /* 0x0000001fff147819 */ /* 0x000fe2000001140f */
[----:B------:R-:W-:Y:S06]  /*a380*/  @P2 BRA `(.L_x_399) ;  /* 0x0000000000442947 */ /* 0x000fec0003800000 */
        /* <DEDUP_REMOVED lines=8> */
[----:B------:R3:W-:Y:S01]  /*a410*/  @!P5 ST.E.128 desc[UR40][R24.64], RZ ;  /* 0x000000ff1800d985 */ /* 0x0007e2000c101d28 */
[----:B------:R-:W-:Y:S02]  /*a420*/  @!P4 LEA.HI.X R27, R15, R0, R20, 0x1, P6 ;  /* 0x000000000f1bc211 */ /* 0x000fe400030f0c14 */
[----:B------:R-:W-:-:S03]  /*a430*/  @!P3 LEA R28, P6, R9, R4, 0x1 ;  /* 0x00000004091cb211 */ /* 0x000fc600078c08ff */
[----:B------:R3:W-:Y:S01]  /*a440*/  @!P4 ST.E.128 desc[UR40][R26.64], RZ ;  /* 0x000000ff1a00c985 */ /* 0x0007e2000c101d28 */
[----:B------:R-:W-:Y:S02]  /*a450*/  @!P3 LEA.HI.X R29, R9, R0, R10, 0x1, P6 ;  /* 0x00000000091db211 */ /* 0x000fe400030f0c0a */
[----:B------:R-:W-:-:S03]  /*a460*/  @!P2 LEA R4, P6, R13, R4, 0x1 ;  /* 0x000000040d04a211 */ /* 0x000fc600078c08ff */
[----:B------:R3:W-:Y:S01]  /*a470*/  @!P3 ST.E.128 desc[UR40][R28.64], RZ ;  /* 0x000000ff1c00b985 */ /* 0x0007e2000c101d28 */
[----:B------:R-:W-:-:S05]  /*a480*/  @!P2 LEA.HI.X R5, R13, R0, R14, 0x1, P6 ;  /* 0x000000000d05a211 */ /* 0x000fca00030f0c0e */
[----:B------:R3:W-:Y:S04]  /*a490*/  @!P2 ST.E.128 desc[UR40][R4.64], RZ ;  /* 0x000000ff0400a985 */ /* 0x0007e8000c101d28 */
.L_x_399:
[----:B------:R-:W-:Y:S05]  /*a4a0*/  BSYNC B1 ;  /* 0x0000000000017941 */ /* 0x000fea0003800000 */
.L_x_398:
[----:B--2---:R2:W4:Y:S01]  /*a4b0*/  SHFL.IDX PT, R0, R3, 0x1, 0x181f ;  /* 0x00381f0003007f89 */ /* 0x00452200000e0000 */
[----:B------:R-:W-:Y:S03]  /*a4c0*/  BSSY B1, `(.L_x_400) ;  /* 0x0000014000017945 */ /* 0x000fe60003800000 */
[----:B-1-3--:R2:W1:Y:S01]  /*a4d0*/  SHFL.IDX PT, R4, R6, 0x1, 0x181f ;  /* 0x00381f0006047f89 */ /* 0x00a46200000e0000 */
[----:B------:R-:W-:Y:S05]  /*a4e0*/  @P1 BRA `(.L_x_401) ;  /* 0x0000000000441947 */ /* 0x000fea0003800000 */
[----:B------:R-:W-:Y:S02]  /*a4f0*/  ULDC UR4, c[0x0][0xac8] ;  /* 0x0002b20000047ab9 */ /* 0x000fe40000000800 */
[----:B------:R-:W-:Y:S02]  /*a500*/  ISETP.GE.AND P4, PT, R7, UR4, PT ;  /* 0x0000000407007c0c */ /* 0x000fe4000bf86270 */
[----:B------:R-:W-:Y:S02]  /*a510*/  ISETP.GE.AND P3, PT, R15, UR4, PT ;  /* 0x000000040f007c0c */ /* 0x000fe4000bf66270 */
[----:B------:R-:W-:Y:S02]  /*a520*/  ISETP.GE.AND P2, PT, R9, UR4, PT ;  /* 0x0000000409007c0c */ /* 0x000fe4000bf46270 */
[----:B------:R-:W-:-:S07]  /*a530*/  ISETP.GE.AND P1, PT, R13, UR4, PT ;  /* 0x000000040d007c0c */ /* 0x000fce000bf26270 */
[-C--:B-1----:R-:W-:Y:S02]  /*a540*/  @!P4 LEA R24, P6, R7, R4.reuse, 0x1 ;  /* 0x000000040718c211 */ /* 0x082fe400078c08ff */
[----:B------:R-:W-:Y:S02]  /*a550*/  @!P3 LEA R26, P5, R15, R4, 0x1 ;  /* 0x000000040f1ab211 */ /* 0x000fe400078a08ff */
[----:B----4-:R-:W-:Y:S02]  /*a560*/  @!P4 LEA.HI.X R25, R7, R0, R12, 0x1, P6 ;  /* 0x000000000719c211 */ /* 0x010fe400030f0c0c */
[----:B------:R-:W-:Y:S02]  /*a570*/  @!P2 LEA R28, P6, R9, R4, 0x1 ;  /* 0x00000004091ca211 */ /* 0x000fe400078c08ff */
[----:B------:R-:W-:Y:S01]  /*a580*/  @!P3 LEA.HI.X R27, R15, R0, R20, 0x1, P5 ;  /* 0x000000000f1bb211 */ /* 0x000fe200028f0c14 */
[----:B------:R3:W-:Y:S01]  /*a590*/  @!P4 ST.E.128 desc[UR40][R24.64], RZ ;  /* 0x000000ff1800c985 */ /* 0x0007e2000c101d28 */
[----:B------:R-:W-:-:S02]  /*a5a0*/  @!P1 LEA R4, P5, R13, R4, 0x1 ;  /* 0x000000040d049211 */ /* 0x000fc400078a08ff */
[-C--:B------:R-:W-:Y:S01]  /*a5b0*/  @!P2 LEA.HI.X R29, R9, R0.reuse, R10, 0x1, P6 ;  /* 0x00000000091da211 */ /* 0x080fe200030f0c0a */
[----:B------:R3:W-:Y:S01]  /*a5c0*/  @!P3 ST.E.128 desc[UR40][R26.64], RZ ;  /* 0x000000ff1a00b985 */ /* 0x0007e2000c101d28 */
[----:B------:R-:W-:-:S03]  /*a5d0*/  @!P1 LEA.HI.X R5, R13, R0, R14, 0x1, P5 ;  /* 0x000000000d059211 */ /* 0x000fc600028f0c0e */
[----:B------:R3:W-:Y:S04]  /*a5e0*/  @!P2 ST.E.128 desc[UR40][R28.64], RZ ;  /* 0x000000ff1c00a985 */ /* 0x0007e8000c101d28 */
[----:B------:R3:W-:Y:S02]  /*a5f0*/  @!P1 ST.E.128 desc[UR40][R4.64], RZ ;  /* 0x000000ff04009985 */ /* 0x0007e4000c101d28 */
.L_x_401:
[----:B------:R-:W-:Y:S05]  /*a600*/  BSYNC B1 ;  /* 0x0000000000017941 */ /* 0x000fea0003800000 */
.L_x_400:
[----:B----4-:R4:W0:Y:S01]  /*a610*/  SHFL.IDX PT, R0, R3, 0x2, 0x181f ;  /* 0x00581f0003007f89 */ /* 0x01082200000e0000 */
        /* <DEDUP_REMOVED lines=9> */
[-C--:B------:R-:W-:Y:S02]  /*a6b0*/  @!P2 LEA R26, P5, R15, R4.reuse, 0x1 ;  /* 0x000000040f1aa211 */ /* 0x080fe400078a08ff */
[----:B------:R-:W-:Y:S02]  /*a6c0*/  @!P1 LEA R28, P4, R9, R4, 0x1 ;  /* 0x00000004091c9211 */ /* 0x000fe400078808ff */
[----:B0-----:R-:W-:Y:S02]  /*a6d0*/  @!P3 LEA.HI.X R25, R7, R0, R12, 0x1, P6 ;  /* 0x000000000719b211 */ /* 0x001fe400030f0c0c */
[----:B------:R-:W-:Y:S02]  /*a6e0*/  @!P0 LEA R4, P6, R13, R4, 0x1 ;  /* 0x000000040d048211 */ /* 0x000fe400078c08ff */
[-C--:B------:R-:W-:Y:S01]  /*a6f0*/  @!P2 LEA.HI.X R27, R15, R0.reuse, R20, 0x1, P5 ;  /* 0x000000000f1ba211 */ /* 0x080fe200028f0c14 */
[----:B------:R3:W-:Y:S01]  /*a700*/  @!P3 ST.E.128 desc[UR40][R24.64], RZ ;  /* 0x000000ff1800b985 */ /* 0x0007e2000c101d28 */
[----:B------:R-:W-:-:S02]  /*a710*/  @!P1 LEA.HI.X R29, R9, R0, R10, 0x1, P4 ;  /* 0x00000000091d9211 */ /* 0x000fc400020f0c0a */
[----:B------:R-:W-:Y:S01]  /*a720*/  @!P0 LEA.HI.X R5, R13, R0, R14, 0x1, P6 ;  /* 0x000000000d058211 */ /* 0x000fe200030f0c0e */
[----:B------:R3:W-:Y:S04]  /*a730*/  @!P2 ST.E.128 desc[UR40][R26.64], RZ ;  /* 0x000000ff1a00a985 */ /* 0x0007e8000c101d28 */
[----:B------:R3:W-:Y:S04]  /*a740*/  @!P1 ST.E.128 desc[UR40][R28.64], RZ ;  /* 0x000000ff1c009985 */ /* 0x0007e8000c101d28 */
[----:B------:R3:W-:Y:S02]  /*a750*/  @!P0 ST.E.128 desc[UR40][R4.64], RZ ;  /* 0x000000ff04008985 */ /* 0x0007e4000c101d28 */
.L_x_403:
[----:B------:R-:W-:Y:S05]  /*a760*/  BSYNC B1 ;  /* 0x0000000000017941 */ /* 0x000fea0003800000 */
.L_x_402:
[----:B0-----:R-:W-:Y:S01]  /*a770*/  VIADD R0, R8, 0x60 ;  /* 0x0000006008007836 */ /* 0x001fe20000000000 */
[----:B--2-4-:R-:W0:Y:S04]  /*a780*/  SHFL.IDX PT, R3, R3, 0x3, 0x181f ;  /* 0x00781f0003037f89 */ /* 0x014e2800000e0000 */
[----:B------:R-:W-:Y:S01]  /*a790*/  ISETP.GE.AND P0, PT, R0, R11, PT ;  /* 0x0000000b0000720c */ /* 0x000fe20003f06270 */
[----:B-1-3--:R1:W2:-:S12]  /*a7a0*/  SHFL.IDX PT, R4, R6, 0x3, 0x181f ;  /* 0x00781f0006047f89 */ /* 0x00a29800000e0000 */
[----:B-1----:R-:W-:Y:S05]  /*a7b0*/  @P0 BRA `(.L_x_392) ;  /* 0x0000000000440947 */ /* 0x002fea0003800000 */
[----:B------:R-:W-:Y:S02]  /*a7c0*/  ULDC UR4, c[0x0][0xac8] ;  /* 0x0002b20000047ab9 */ /* 0x000fe40000000800 */
[----:B------:R-:W-:Y:S02]  /*a7d0*/  ISETP.GE.AND P3, PT, R7, UR4, PT ;  /* 0x0000000407007c0c */ /* 0x000fe4000bf66270 */
[----:B------:R-:W-:Y:S02]  /*a7e0*/  ISETP.GE.AND P2, PT, R15, UR4, PT ;  /* 0x000000040f007c0c */ /* 0x000fe4000bf46270 */
[----:B------:R-:W-:Y:S02]  /*a7f0*/  ISETP.GE.AND P1, PT, R9, UR4, PT ;  /* 0x0000000409007c0c */ /* 0x000fe4000bf26270 */
[----:B------:R-:W-:-:S07]  /*a800*/  ISETP.GE.AND P0, PT, R13, UR4, PT ;  /* 0x000000040d007c0c */ /* 0x000fce000bf06270 */
[----:B--2---:R-:W-:-:S04]  /*a810*/  @!P3 LEA R6, P4, R7, R4, 0x1 ;  /* 0x000000040706b211 */ /* 0x004fc800078808ff */
[-C--:B0-----:R-:W-:Y:S02]  /*a820*/  @!P3 LEA.HI.X R7, R7, R3.reuse, R12, 0x1, P4 ;  /* 0x000000030707b211 */ /* 0x081fe400020f0c0c */
[-C--:B------:R-:W-:Y:S02]  /*a830*/  @!P2 LEA R24, P4, R15, R4.reuse, 0x1 ;  /* 0x000000040f18a211 */ /* 0x080fe400078808ff */
[-C--:B------:R-:W-:Y:S01]  /*a840*/  @!P1 LEA R8, P5, R9, R4.reuse, 0x1 ;  /* 0x0000000409089211 */ /* 0x080fe200078a08ff */
[----:B------:R0:W-:Y:S01]  /*a850*/  @!P3 ST.E.128 desc[UR40][R6.64], RZ ;  /* 0x000000ff0600b985 */ /* 0x0001e2000c101d28 */
[----:B------:R-:W-:Y:S02]  /*a860*/  @!P0 LEA R4, P6, R13, R4, 0x1 ;  /* 0x000000040d048211 */ /* 0x000fe400078c08ff */
[-C--:B------:R-:W-:Y:S02]  /*a870*/  @!P2 LEA.HI.X R25, R15, R3.reuse, R20, 0x1, P4 ;  /* 0x000000030f19a211 */ /* 0x080fe400020f0c14 */
[----:B------:R-:W-:-:S02]  /*a880*/  @!P1 LEA.HI.X R9, R9, R3, R10, 0x1, P5 ;  /* 0x0000000309099211 */ /* 0x000fc400028f0c0a */
[----:B------:R-:W-:Y:S01]  /*a890*/  @!P0 LEA.HI.X R5, R13, R3, R14, 0x1, P6 ;  /* 0x000000030d058211 */ /* 0x000fe200030f0c0e */
[----:B------:R0:W-:Y:S04]  /*a8a0*/  @!P2 ST.E.128 desc[UR40][R24.64], RZ ;  /* 0x000000ff1800a985 */ /* 0x0001e8000c101d28 */
[----:B------:R0:W-:Y:S04]  /*a8b0*/  @!P1 ST.E.128 desc[UR40][R8.64], RZ ;  /* 0x000000ff08009985 */ /* 0x0001e8000c101d28 */
[----:B------:R0:W-:Y:S02]  /*a8c0*/  @!P0 ST.E.128 desc[UR40][R4.64], RZ ;  /* 0x000000ff04008985 */ /* 0x0001e4000c101d28 */
.L_x_392:
[----:B------:R-:W-:Y:S05]  /*a8d0*/  BSYNC B0 ;  /* 0x0000000000007941 */ /* 0x000fea0003800000 */
.L_x_382:
[----:B------:R-:W-:Y:S02]  /*a8e0*/  ULDC UR4, c[0x0][0xc3c] ;  /* 0x00030f0000047ab9 */ /* 0x000fe40000000800 */
[----:B------:R-:W-:-:S06]  /*a8f0*/  UISETP.GE.AND UP0, UPT, UR7, UR4, UPT ;  /* 0x000000040700728c */ /* 0x000fcc000bf06270 */
[----:B------:R-:W-:-:S13]  /*a900*/  PLOP3.LUT P0, PT, PT, PT, UP0, 0x80, 0x0 ;  /* 0x000000000000781c */ /* 0x000fda0003f0f008 */
[----:B------:R-:W-:Y:S05]  /*a910*/  @!P0 BRA `(.L_x_404) ;  /* 0xffffff6800048947 */ /* 0x000fea000383ffff */
[----:B------:R-:W-:Y:S05]  /*a920*/  EXIT ;  /* 0x000000000000794d */ /* 0x000fea0003800000 */
.L_x_357:
[----:B------:R-:W-:-:S08]  /*a930*/  NOP ;  /* 0x0000000000007918 */ /* 0x000fd00000000000 */
[----:B------:R-:W0:-:S00]  /*a940*/  USETMAXREG.DEALLOC.CTAPOOL 0x18 ;  /* 0x00000018000079c8 */ /* 0x000e0000080e0500 */
[----:B0-----:R-:W-:Y:S01]  /*a950*/  LOP3.LUT R0, R0, 0x3, RZ, 0xc0, !PT ;  /* 0x0000000300007812 */ /* 0x001fe200078ec0ff */
[----:B------:R-:W-:-:S05]  /*a960*/  IMAD.MOV.U32 R7, RZ, RZ, RZ ;  /* 0x000000ffff077224 */ /* 0x000fca00078e00ff */
[----:B------:R-:W0:Y:S02]  /*a970*/  SHFL.IDX PT, R0, R0, RZ, 0x1f ;  /* 0x00001fff00007589 */ /* 0x000e2400000e0000 */
[----:B0-----:R-:W-:-:S04]  /*a980*/  ISETP.NE.AND P0, PT, R0, RZ, PT ;  /* 0x000000ff0000720c */ /* 0x001fc80003f05270 */
[----:B------:R-:W-:-:S05]  /*a990*/  P2R R0, PR, RZ, 0x1 ;  /* 0x00000001ff007803 */ /* 0x000fca0000000000 */
[----:B------:R0:W-:Y:S04]  /*a9a0*/  STL [R1+0x5c], R0 ;  /* 0x00005c0001007387 */ /* 0x0001e80000100800 */
[----:B------:R-:W-:Y:S05]  /*a9b0*/  @!P0 BRA `(.L_x_405) ;  /* 0x0000000000248947 */ /* 0x000fea0003800000 */
[----:B------:R-:W1:Y:S08]  /*a9c0*/  S2UR UR5, SR_CgaCtaId ;  /* 0x00000000000579c3 */ /* 0x000e700000008800 */
[----:B------:R-:W-:Y:S06]  /*a9d0*/  BAR.SYNC.DEFER_BLOCKING 0x5, 0x180 ;  /* 0x0146000000007b1d */ /* 0x000fec0000010000 */
[----:B------:R-:W-:-:S02]  /*a9e0*/  UMOV UR4, 0x400 ;  /* 0x0000040000047882 */ /* 0x000fc40000000000 */
[----:B-1----:R-:W-:-:S09]  /*a9f0*/  ULEA UR4, UR5, UR4, 0x18 ;  /* 0x0000000405047291 */ /* 0x002fd2000f8ec03f */
[----:B------:R-:W1:Y:S04]  /*aa00*/  LDS.128 R8, [UR4+0x228d0] ;  /* 0x0228d004ff087984 */ /* 0x000e680008000c00 */
[----:B-1----:R1:W-:Y:S04]  /*aa10*/  STL.64 [R1], R8 ;  /* 0x0000000801007387 */ /* 0x0023e80000100a00 */
[----:B------:R1:W-:Y:S01]  /*aa20*/  STL.64 [R1+0x8], R10 ;  /* 0x0000080a01007387 */ /* 0x0003e20000100a00 */
[----:B------:R-:W-:Y:S06]  /*aa30*/  BAR.ARV 0x4, 0x180 ;  /* 0x0106000000007b1d */ /* 0x000fec0000002000 */
[----:B------:R-:W-:Y:S05]  /*aa40*/  BRA `(.L_x_406) ;  /* 0x0000000800a47947 */ /* 0x000fea0003800000 */
.L_x_405:
[----:B0-----:R-:W-:Y:S01]  /*aa50*/  LOP3.LUT R0, R6, 0x1f, RZ, 0xc0, !PT ;  /* 0x0000001f06007812 */ /* 0x001fe200078ec0ff */
[----:B------:R-:W-:Y:S01]  /*aa60*/  ULDC UR4, c[0x0][0xc3c] ;  /* 0x00030f0000047ab9 */ /* 0x000fe20000000800 */
[----:B------:R-:W-:Y:S01]  /*aa70*/  IMAD.MOV.U32 R10, RZ, RZ, RZ ;  /* 0x000000ffff0a7224 */ /* 0x000fe200078e00ff */
[----:B------:R-:W0:Y:S01]  /*aa80*/  S2UR UR6, SR_CTAID.X ;  /* 0x00000000000679c3 */ /* 0x000e220000002500 */
[----:B------:R-:W-:Y:S01]  /*aa90*/  ISETP.NE.AND P0, PT, R0, 0x1f, PT ;  /* 0x0000001f0000780c */ /* 0x000fe20003f05270 */
[----:B------:R-:W-:-:S03]  /*aaa0*/  ULDC UR5, c[0x0][0xc38] ;  /* 0x00030e0000057ab9 */ /* 0x000fc60000000800 */
[----:B------:R-:W-:-:S13]  /*aab0*/  ISETP.GE.OR P1, PT, R0, UR4, !P0 ;  /* 0x0000000400007c0c */ /* 0x000fda000c726670 */
[----:B------:R-:W1:Y:S08]  /*aac0*/  @!P1 LDC.64 R2, c[0x0][0xc80] ;  /* 0x00032000ff029b82 */ /* 0x000e700000000a00 */
[----:B------:R-:W2:Y:S01]  /*aad0*/  @!P1 LDC.64 R4, c[0x0][0xc78] ;  /* 0x00031e00ff049b82 */ /* 0x000ea20000000a00 */
[----:B-1----:R-:W-:-:S05]  /*aae0*/  @!P1 IMAD.WIDE.U32 R2, R0, 0x4, R2 ;  /* 0x0000000400029825 */ /* 0x002fca00078e0002 */
[----:B------:R2:W3:Y:S02]  /*aaf0*/  @!P1 LDG.E R7, desc[UR40][R2.64] ;  /* 0x0000002802079981 */ /* 0x0004e4000c1e1900 */
[----:B--2---:R-:W-:-:S05]  /*ab00*/  @!P1 IMAD.WIDE.U32 R2, R0, 0x4, R4 ;  /* 0x0000000400029825 */ /* 0x004fca00078e0004 */
[----:B------:R-:W3:Y:S01]  /*ab10*/  @!P1 LDG.E R10, desc[UR40][R2.64] ;  /* 0x00000028020a9981 */ /* 0x000ee2000c1e1900 */
[C---:B------:R-:W-:Y:S01]  /*ab20*/  ISETP.NE.AND P1, PT, R0.reuse, RZ, PT ;  /* 0x000000ff0000720c */ /* 0x040fe20003f25270 */
[----:B------:R-:W-:Y:S01]  /*ab30*/  UMOV UR4, URZ ;  /* 0x0000003f00047c82 */ /* 0x000fe20008000000 */
[C---:B------:R-:W-:Y:S02]  /*ab40*/  ISETP.GE.U32.AND P2, PT, R0.reuse, 0x2, PT ;  /* 0x000000020000780c */ /* 0x040fe40003f46070 */
[C---:B------:R-:W-:Y:S02]  /*ab50*/  ISETP.GE.U32.AND P3, PT, R0.reuse, 0x4, PT ;  /* 0x000000040000780c */ /* 0x040fe40003f66070 */
[C---:B------:R-:W-:Y:S02]  /*ab60*/  ISETP.GE.U32.AND P4, PT, R0.reuse, 0x8, PT ;  /* 0x000000080000780c */ /* 0x040fe40003f86070 */
[----:B------:R-:W-:Y:S01]  /*ab70*/  ISETP.GE.U32.AND P5, PT, R0, 0x10, PT ;  /* 0x000000100000780c */ /* 0x000fe20003fa6070 */
[----:B---3--:R-:W-:-:S05]  /*ab80*/  IMAD R4, R7, R10, RZ ;  /* 0x0000000a07047224 */ /* 0x008fca00078e02ff */
[----:B------:R-:W1:Y:S02]  /*ab90*/  SHFL.UP PT, R5, R4, 0x1, RZ ;  /* 0x0420000004057989 */ /* 0x000e6400000e00ff */
[----:B-1----:R-:W-:-:S05]  /*aba0*/  SEL R5, R5, RZ, P1 ;  /* 0x000000ff05057207 */ /* 0x002fca0000800000 */
[----:B------:R-:W-:-:S05]  /*abb0*/  IMAD.IADD R5, R4, 0x1, R5 ;  /* 0x0000000104057824 */ /* 0x000fca00078e0205 */
        /* <DEDUP_REMOVED lines=12> */
[----:B------:R-:W1:Y:S02]  /*ac80*/  SHFL.IDX PT, R8, R2, 0x1f, 0x1f ;  /* 0x03e01f0002087f89 */ /* 0x000e6400000e0000 */
[----:B-1----:R-:W-:-:S04]  /*ac90*/  IMAD R8, R8, UR5, RZ ;  /* 0x0000000508087c24 */ /* 0x002fc8000f8e02ff */
[----:B------:R-:W-:Y:S01]  /*aca0*/  IMAD.MOV.U32 R11, RZ, RZ, R8 ;  /* 0x000000ffff0b7224 */ /* 0x000fe200078e0008 */
[----:B0-----:R-:W-:-:S13]  /*acb0*/  ISETP.GT.AND P6, PT, R8, UR6, PT ;  /* 0x0000000608007c0c */ /* 0x001fda000bfc4270 */
[----:B------:R-:W-:Y:S05]  /*acc0*/  @P6 BRA `(.L_x_407) ;  /* 0x0000000000a46947 */ /* 0x000fea0003800000 */
[----:B------:R-:W-:Y:S01]  /*acd0*/  IMAD.MOV.U32 R8, RZ, RZ, R11 ;  /* 0x000000ffff087224 */ /* 0x000fe200078e000b */
[----:B------:R-:W-:Y:S01]  /*ace0*/  UMOV UR4, URZ ;  /* 0x0000003f00047c82 */ /* 0x000fe20008000000 */
[----:B------:R-:W-:-:S05]  /*acf0*/  ULDC UR5, c[0x0][0xc38] ;  /* 0x00030e0000057ab9 */ /* 0x000fca0000000800 */
.L_x_409:
[----:B------:R-:W0:Y:S01]  /*ad00*/  LDC R2, c[0x0][0xc3c] ;  /* 0x00030f00ff027b82 */ /* 0x000e220000000800 */
[----:B------:R-:W-:Y:S01]  /*ad10*/  ULDC UR7, c[0x0][0xc3c] ;  /* 0x00030f0000077ab9 */ /* 0x000fe20000000800 */
[----:B------:R-:W-:Y:S01]  /*ad20*/  UIADD3 UR4, UR4, 0x1f, URZ ;  /* 0x0000001f04047890 */ /* 0x000fe2000fffe03f */
[----:B------:R-:W-:-:S05]  /*ad30*/  IMAD.U32 R3, RZ, RZ, UR7 ;  /* 0x00000007ff037e24 */ /* 0x000fca000f8e00ff */
[----:B------:R1:W-:Y:S01]  /*ad40*/  STL [R1+0xc], R3 ;  /* 0x00000c0301007387 */ /* 0x0003e20000100800 */
[----:B0-----:R-:W-:-:S13]  /*ad50*/  ISETP.LE.AND P6, PT, R2, UR4, PT ;  /* 0x0000000402007c0c */ /* 0x001fda000bfc3270 */
[----:B-1----:R-:W-:Y:S05]  /*ad60*/  @P6 BRA `(.L_x_408) ;  /* 0x0000000400a46947 */ /* 0x002fea0003800000 */
[----:B------:R-:W-:Y:S02]  /*ad70*/  VIADD R9, R0, UR4 ;  /* 0x0000000400097c36 */ /* 0x000fe40008000000 */
[----:B------:R-:W-:-:S03]  /*ad80*/  IMAD.MOV.U32 R7, RZ, RZ, RZ ;  /* 0x000000ffff077224 */ /* 0x000fc600078e00ff */
[----:B------:R-:W-:-:S13]  /*ad90*/  ISETP.GE.OR P6, PT, R9, R2, !P0 ;  /* 0x000000020900720c */ /* 0x000fda00047c6670 */
[----:B------:R-:W0:Y:S08]  /*ada0*/  @!P6 LDC.64 R2, c[0x0][0xc80] ;  /* 0x00032000ff02eb82 */ /* 0x000e300000000a00 */
[----:B------:R-:W1:Y:S01]  /*adb0*/  @!P6 LDC.64 R4, c[0x0][0xc78] ;  /* 0x00031e00ff04eb82 */ /* 0x000e620000000a00 */
[----:B------:R-:W-:Y:S02]  /*adc0*/  IMAD.MOV.U32 R10, RZ, RZ, RZ ;  /* 0x000000ffff0a7224 */ /* 0x000fe400078e00ff */
[----:B0-----:R-:W-:-:S05]  /*add0*/  @!P6 IMAD.WIDE R2, R9, 0x4, R2 ;  /* 0x000000040902e825 */ /* 0x001fca00078e0202 */
[----:B------:R1:W2:Y:S02]  /*ade0*/  @!P6 LDG.E R7, desc[UR40][R2.64] ;  /* 0x000000280207e981 */ /* 0x0002a4000c1e1900 */
[----:B-1----:R-:W-:-:S05]  /*adf0*/  @!P6 IMAD.WIDE R2, R9, 0x4, R4 ;  /* 0x000000040902e825 */ /* 0x002fca00078e0204 */
[----:B------:R-:W2:Y:S02]  /*ae00*/  @!P6 LDG.E R10, desc[UR40][R2.64] ;  /* 0x00000028020ae981 */ /* 0x000ea4000c1e1900 */
[----:B--2---:R-:W-:-:S05]  /*ae10*/  IMAD R11, R7, R10, RZ ;  /* 0x0000000a070b7224 */ /* 0x004fca00078e02ff */
[----:B------:R-:W0:Y:S02]  /*ae20*/  SHFL.UP PT, R4, R11, 0x1, RZ ;  /* 0x042000000b047989 */ /* 0x000e2400000e00ff */
[----:B0-----:R-:W-:-:S05]  /*ae30*/  SEL R4, R4, RZ, P1 ;  /* 0x000000ff04047207 */ /* 0x001fca0000800000 */
[----:B------:R-:W-:-:S05]  /*ae40*/  IMAD.IADD R4, R11, 0x1, R4 ;  /* 0x000000010b047824 */ /* 0x000fca00078e0204 */
        /* <DEDUP_REMOVED lines=12> */
[----:B------:R-:W0:Y:S02]  /*af10*/  SHFL.IDX PT, R4, R2, 0x1f, 0x1f ;  /* 0x03e01f0002047f89 */ /* 0x000e2400000e0000 */
[----:B0-----:R-:W-:-:S04]  /*af20*/  IMAD R11, R4, UR5, RZ ;  /* 0x00000005040b7c24 */ /* 0x001fc8000f8e02ff */
[----:B------:R-:W-:-:S05]  /*af30*/  IMAD.IADD R8, R11, 0x1, R8 ;  /* 0x000000010b087824 */ /* 0x000fca00078e0208 */
[----:B------:R-:W-:-:S13]  /*af40*/  ISETP.GT.AND P6, PT, R8, UR6, PT ;  /* 0x0000000608007c0c */ /* 0x000fda000bfc4270 */
[----:B------:R-:W-:Y:S05]  /*af50*/  @!P6 BRA `(.L_x_409) ;  /* 0xfffffffc0068e947 */ /* 0x000fea000383ffff */
.L_x_407:
[----:B------:R-:W-:Y:S02]  /*af60*/  IMAD.IADD R11, R8, 0x1, -R11 ;  /* 0x00000001080b7824 */ /* 0x000fe400078e0a0b */
[----:B------:R-:W-:Y:S02]  /*af70*/  IMAD.MOV.U32 R14, RZ, RZ, RZ ;  /* 0x000000ffff0e7224 */ /* 0x000fe400078e00ff */
[----:B------:R-:W-:-:S05]  /*af80*/  IMAD R3, R2, UR5, R11 ;  /* 0x0000000502037c24 */ /* 0x000fca000f8e020b */
[----:B------:R-:W-:-:S13]  /*af90*/  ISETP.GT.AND P0, PT, R3, UR6, PT ;  /* 0x0000000603007c0c */ /* 0x000fda000bf04270 */
[----:B------:R-:W-:-:S04]  /*afa0*/  VOTE.ANY R12, PT, !P0 ;  /* 0x00000000000c7806 */ /* 0x000fc800040e0100 */
[----:B------:R-:W0:Y:S01]  /*afb0*/  POPC R4, R12 ;  /* 0x0000000c00047309 */ /* 0x000e220000000000 */
[----:B------:R-:W-:Y:S01]  /*afc0*/  ISETP.NE.AND P0, PT, R12, RZ, PT ;  /* 0x000000ff0c00720c */ /* 0x000fe20003f05270 */
[----:B0-----:R-:W0:Y:S04]  /*afd0*/  SHFL.IDX PT, R7, R7, R4, 0x1f ;  /* 0x00001f0407077589 */ /* 0x001e2800000e0000 */
[----:B------:R-:W1:Y:S01]  /*afe0*/  SHFL.IDX PT, R9, R10, R4, 0x1f ;  /* 0x00001f040a097589 */ /* 0x000e6200000e0000 */
[----:B0-----:R-:W-:-:S04]  /*aff0*/  IABS R5, R7 ;  /* 0x0000000700057213 */ /* 0x001fc80000000000 */
[----:B------:R-:W0:Y:S01]  /*b000*/  I2F.RP R13, R5 ;  /* 0x00000005000d7306 */ /* 0x000e220000209400 */
[----:B-1----:R-:W-:-:S07]  /*b010*/  IABS R8, R9 ;  /* 0x0000000900087213 */ /* 0x002fce0000000000 */
[----:B------:R-:W-:Y:S08]  /*b020*/  I2F.RP R12, R8 ;  /* 0x00000008000c7306 */ /* 0x000ff00000209400 */
[----:B0-----:R-:W0:Y:S02]  /*b030*/  MUFU.RCP R13, R13 ;  /* 0x0000000d000d7308 */ /* 0x001e240000001000 */
[----:B0-----:R-:W-:-:S06]  /*b040*/  VIADD R3, R13, 0xffffffe ;  /* 0x0ffffffe0d037836 */ /* 0x001fcc0000000000 */
[----:B------:R-:W0:Y:S02]  /*b050*/  F2I.FTZ.U32.TRUNC.NTZ R3, R3 ;  /* 0x0000000300037305 */ /* 0x000e24000021f000 */
[----:B0-----:R-:W-:Y:S01]  /*b060*/  IMAD.MOV R16, RZ, RZ, -R3 ;  /* 0x000000ffff107224 */ /* 0x001fe200078e0a03 */
[----:B------:R-:W-:Y:S06]  /*b070*/  @!P0 BRA `(.L_x_410) ;  /* 0x0000000000088947 */ /* 0x000fec0003800000 */
[----:B------:R-:W-:-:S05]  /*b080*/  VIADD R13, R4, 0xffffffff ;  /* 0xffffffff040d7836 */ /* 0x000fca0000000000 */
[----:B------:R0:W1:Y:S02]  /*b090*/  SHFL.IDX PT, R14, R2, R13, 0x1f ;  /* 0x00001f0d020e7589 */ /* 0x00006400000e0000 */
.L_x_410:
[----:B-1----:R-:W-:Y:S01]  /*b0a0*/  IMAD R10, R14, UR5, R11 ;  /* 0x000000050e0a7c24 */ /* 0x002fe2000f8e020b */
[----:B------:R-:W1:Y:S01]  /*b0b0*/  MUFU.RCP R12, R12 ;  /* 0x0000000c000c7308 */ /* 0x000e620000001000 */
[----:B------:R-:W-:Y:S02]  /*b0c0*/  IMAD R11, R16, R5, RZ ;  /* 0x00000005100b7224 */ /* 0x000fe400078e02ff */
[----:B0-----:R-:W-:Y:S01]  /*b0d0*/  IMAD.MOV.U32 R2, RZ, RZ, RZ ;  /* 0x000000ffff027224 */ /* 0x001fe200078e00ff */
[----:B------:R0:W-:Y:S03]  /*b0e0*/  STL [R1], R10 ;  /* 0x0000000a01007387 */ /* 0x0001e60000100800 */
[----:B------:R-:W-:Y:S01]  /*b0f0*/  IMAD.HI.U32 R2, R3, R11, R2 ;  /* 0x0000000b03027227 */ /* 0x000fe200078e0002 */
[----:B------:R-:W-:-:S05]  /*b100*/  IABS R11, R7 ;  /* 0x00000007000b7213 */ /* 0x000fca0000000000 */
[----:B------:R-:W-:Y:S01]  /*b110*/  IMAD.MOV R14, RZ, RZ, -R11 ;  /* 0x000000ffff0e7224 */ /* 0x000fe200078e0a0b */
[----:B0-----:R-:W-:-:S04]  /*b120*/  IADD3 R10, -R10, UR6, RZ ;  /* 0x000000060a0a7c10 */ /* 0x001fc8000fffe1ff */
[----:B------:R-:W-:-:S05]  /*b130*/  IABS R3, R10 ;  /* 0x0000000a00037213 */ /* 0x000fca0000000000 */
[----:B------:R-:W-:-:S04]  /*b140*/  IMAD.HI.U32 R11, R2, R3, RZ ;  /* 0x00000003020b7227 */ /* 0x000fc800078e00ff */
[----:B------:R-:W-:Y:S02]  /*b150*/  IMAD R2, R11, R14, R3 ;  /* 0x0000000e0b027224 */ /* 0x000fe400078e0203 */
[----:B-1----:R-:W-:-:S03]  /*b160*/  VIADD R3, R12, 0xffffffe ;  /* 0x0ffffffe0c037836 */ /* 0x002fc60000000000 */
[----:B------:R-:W-:-:S03]  /*b170*/  ISETP.GT.U32.AND P1, PT, R5, R2, PT ;  /* 0x000000020500720c */ /* 0x000fc60003f24070 */
[----:B------:R-:W0:Y:S10]  /*b180*/  F2I.FTZ.U32.TRUNC.NTZ R3, R3 ;  /* 0x0000000300037305 */ /* 0x000e34000021f000 */
[----:B------:R-:W-:-:S02]  /*b190*/  @!P1 IMAD.IADD R2, R2, 0x1, -R5 ;  /* 0x0000000102029824 */ /* 0x000fc400078e0a05 */
[----:B------:R-:W-:Y:S01]  /*b1a0*/  @!P1 VIADD R11, R11, 0x1 ;  /* 0x000000010b0b9836 */ /* 0x000fe20000000000 */
[----:B------:R-:W-:Y:S02]  /*b1b0*/  ISETP.NE.AND P1, PT, R7, RZ, PT ;  /* 0x000000ff0700720c */ /* 0x000fe40003f25270 */
[----:B------:R-:W-:Y:S01]  /*b1c0*/  ISETP.GE.U32.AND P0, PT, R2, R5, PT ;  /* 0x000000050200720c */ /* 0x000fe20003f06070 */
[----:B0-----:R-:W-:Y:S02]  /*b1d0*/  IMAD.MOV R5, RZ, RZ, -R3 ;  /* 0x000000ffff057224 */ /* 0x001fe400078e0a03 */
[----:B------:R-:W-:Y:S02]  /*b1e0*/  IMAD.MOV.U32 R2, RZ, RZ, RZ ;  /* 0x000000ffff027224 */ /* 0x000fe400078e00ff */
[----:B------:R-:W-:-:S04]  /*b1f0*/  IMAD R5, R5, R8, RZ ;  /* 0x0000000805057224 */ /* 0x000fc800078e02ff */
[----:B------:R-:W-:Y:S01]  /*b200*/  IMAD.HI.U32 R5, R3, R5, R2 ;  /* 0x0000000503057227 */ /* 0x000fe200078e0002 */
[----:B------:R-:W-:Y:S02]  /*b210*/  LOP3.LUT R2, R10, R7, RZ, 0x3c, !PT ;  /* 0x000000070a027212 */ /* 0x000fe400078e3cff */
[----:B------:R-:W-:Y:S01]  /*b220*/  IABS R3, R9 ;  /* 0x0000000900037213 */ /* 0x000fe20000000000 */
[----:B------:R-:W-:Y:S01]  /*b230*/  @P0 VIADD R11, R11, 0x1 ;  /* 0x000000010b0b0836 */ /* 0x000fe20000000000 */
[----:B------:R-:W-:-:S03]  /*b240*/  ISETP.GE.AND P2, PT, R2, RZ, PT ;  /* 0x000000ff0200720c */ /* 0x000fc60003f46270 */
[----:B------:R-:W-:-:S10]  /*b250*/  IMAD.MOV R3, RZ, RZ, -R3 ;  /* 0x000000ffff037224 */ /* 0x000fd400078e0a03 */
[----:B------:R-:W-:Y:S01]  /*b260*/  @!P2 IMAD.MOV R11, RZ, RZ, -R11 ;  /* 0x000000ffff0ba224 */ /* 0x000fe200078e0a0b */
[----:B------:R-:W-:-:S04]  /*b270*/  @!P1 LOP3.LUT R11, RZ, R7, RZ, 0x33, !PT ;  /* 0x00000007ff0b9212 */ /* 0x000fc800078e33ff */
[-C--:B------:R-:W-:Y:S01]  /*b280*/  IABS R2, R11.reuse ;  /* 0x0000000b00027213 */ /* 0x080fe20000000000 */
[----:B------:R-:W-:-:S04]  /*b290*/  IMAD R7, R7, R11, RZ ;  /* 0x0000000b07077224 */ /* 0x000fc800078e02ff */
[----:B------:R-:W-:-:S04]  /*b2a0*/  IMAD.HI.U32 R5, R5, R2, RZ ;  /* 0x0000000205057227 */ /* 0x000fc800078e00ff */
[----:B------:R-:W-:Y:S01]  /*b2b0*/  IMAD R3, R5, R3, R2 ;  /* 0x0000000305037224 */ /* 0x000fe200078e0202 */
[----:B------:R-:W-:-:S04]  /*b2c0*/  LOP3.LUT R2, R11, R9, RZ, 0x3c, !PT ;  /* 0x000000090b027212 */ /* 0x000fc800078e3cff */
[----:B------:R-:W-:Y:S02]  /*b2d0*/  ISETP.GT.U32.AND P1, PT, R8, R3, PT ;  /* 0x000000030800720c */ /* 0x000fe40003f24070 */
[----:B------:R-:W-:-:S11]  /*b2e0*/  ISETP.GE.AND P2, PT, R2, RZ, PT ;  /* 0x000000ff0200720c */ /* 0x000fd60003f46270 */
[----:B------:R-:W-:Y:S02]  /*b2f0*/  @!P1 IMAD.IADD R3, R3, 0x1, -R8 ;  /* 0x0000000103039824 */ /* 0x000fe400078e0a08 */
[----:B------:R-:W-:Y:S01]  /*b300*/  @!P1 VIADD R5, R5, 0x1 ;  /* 0x0000000105059836 */ /* 0x000fe20000000000 */
[----:B------:R-:W-:Y:S02]  /*b310*/  ISETP.NE.AND P1, PT, R9, RZ, PT ;  /* 0x000000ff0900720c */ /* 0x000fe40003f25270 */
[----:B------:R-:W-:-:S13]  /*b320*/  ISETP.GE.U32.AND P0, PT, R3, R8, PT ;  /* 0x000000080300720c */ /* 0x000fda0003f06070 */
[----:B------:R-:W-:-:S04]  /*b330*/  @P0 VIADD R5, R5, 0x1 ;  /* 0x0000000105050836 */ /* 0x000fc80000000000 */
[----:B------:R-:W-:Y:S01]  /*b340*/  @!P2 IMAD.MOV R5, RZ, RZ, -R5 ;  /* 0x000000ffff05a224 */ /* 0x000fe200078e0a05 */
[----:B------:R-:W-:-:S05]  /*b350*/  @!P1 LOP3.LUT R5, RZ, R9, RZ, 0x33, !PT ;  /* 0x00000009ff059212 */ /* 0x000fca00078e33ff */
[----:B------:R-:W-:-:S04]  /*b360*/  IMAD.MOV R2, RZ, RZ, -R5 ;  /* 0x000000ffff027224 */ /* 0x000fc800078e0a05 */
[C---:B------:R-:W-:Y:S02]  /*b370*/  IMAD R11, R9.reuse, R2, R11 ;  /* 0x00000002090b7224 */ /* 0x040fe400078e020b */
[----:B------:R-:W-:Y:S02]  /*b380*/  IMAD R2, R9, 0x1000000, R5 ;  /* 0x0100000009027824 */ /* 0x000fe400078e0205 */
[----:B------:R-:W-:Y:S02]  /*b390*/  IMAD.IADD R5, R10, 0x1, -R7 ;  /* 0x000000010a057824 */ /* 0x000fe400078e0a07 */
[----:B------:R-:W-:Y:S02]  /*b3a0*/  IMAD R3, R11, 0x10000, R2 ;  /* 0x000100000b037824 */ /* 0x000fe400078e0202 */
[----:B------:R-:W-:Y:S01]  /*b3b0*/  VIADD R2, R4, UR4 ;  /* 0x0000000404027c36 */ /* 0x000fe20008000000 */
[----:B------:R0:W-:Y:S04]  /*b3c0*/  STL [R1+0x4], R5 ;  /* 0x0000040501007387 */ /* 0x0001e80000100800 */
[----:B------:R0:W-:Y:S04]  /*b3d0*/  STL [R1+0xc], R2 ;  /* 0x00000c0201007387 */ /* 0x0001e80000100800 */
[----:B------:R0:W-:Y:S01]  /*b3e0*/  STL [R1+0x8], R3 ;  /* 0x0000080301007387 */ /* 0x0001e20000100800 */
[----:B------:R-:W-:Y:S05]  /*b3f0*/  BRA `(.L_x_411) ;  /* 0x0000000000107947 */ /* 0x000fea0003800000 */
.L_x_408:
[----:B------:R-:W-:Y:S01]  /*b400*/  IMAD.U32 R2, RZ, RZ, UR6 ;  /* 0x00000006ff027e24 */ /* 0x000fe2000f8e00ff */
[----:B------:R1:W-:Y:S04]  /*b410*/  STL [R1+0x4], RZ ;  /* 0x000004ff01007387 */ /* 0x0003e80000100800 */
[----:B------:R1:W-:Y:S04]  /*b420*/  STL [R1+0x8], RZ ;  /* 0x000008ff01007387 */ /* 0x0003e80000100800 */
[----:B------:R1:W-:Y:S02]  /*b430*/  STL [R1], R2 ;  /* 0x0000000201007387 */ /* 0x0003e40000100800 */
.L_x_411:
[----:B------:R-:W2:Y:S04]  /*b440*/  LDL R8, [R1] ;  /* 0x0000000001087983 */ /* 0x000ea80000100800 */
[----:B------:R-:W2:Y:S04]  /*b450*/  LDL R9, [R1+0x4] ;  /* 0x0000040001097983 */ /* 0x000ea80000100800 */
[----:B------:R-:W2:Y:S04]  /*b460*/  LDL R10, [R1+0x8] ;  /* 0x00000800010a7983 */ /* 0x000ea80000100800 */
[----:B------:R-:W2:Y:S01]  /*b470*/  LDL R11, [R1+0xc] ;  /* 0x00000c00010b7983 */ /* 0x000ea20000100800 */
[----:B------:R-:W-:-:S13]  /*b480*/  ISETP.NE.AND P0, PT, R0, RZ, PT ;  /* 0x000000ff0000720c */ /* 0x000fda0003f05270 */
[----:B0-----:R-:W0:Y:S01]  /*b490*/  @!P0 S2R R3, SR_CgaCtaId ;  /* 0x0000000000038919 */ /* 0x001e220000008800 */
[----:B------:R-:W-:-:S04]  /*b4a0*/  @!P0 MOV R0, 0x400 ;  /* 0x0000040000008802 */ /* 0x000fc80000000f00 */
[----:B0-----:R-:W-:-:S05]  /*b4b0*/  @!P0 LEA R0, R3, R0, 0x18 ;  /* 0x0000000003008211 */ /* 0x001fca00078ec0ff */
[----:B--2---:R2:W-:Y:S01]  /*b4c0*/  @!P0 STS.128 [R0+0x228d0], R8 ;  /* 0x0228d00800008388 */ /* 0x0045e20000000c00 */
[----:B------:R-:W-:Y:S06]  /*b4d0*/  BAR.ARV 0x5, 0x180 ;  /* 0x0146000000007b1d */ /* 0x000fec0000002000 */
.L_x_406:
[----:B0-2---:R-:W2:Y:S01]  /*b4e0*/  LDL R0, [R1+0xc] ;  /* 0x00000c0001007983 */ /* 0x005ea20000100800 */
[----:B------:R-:W-:Y:S01]  /*b4f0*/  ULDC UR4, c[0x0][0xc3c] ;  /* 0x00030f0000047ab9 */ /* 0x000fe20000000800 */
[----:B------:R-:W-:Y:S02]  /*b500*/  IMAD.MOV.U32 R19, RZ, RZ, RZ ;  /* 0x000000ffff137224 */ /* 0x000fe400078e00ff */
[----:B------:R0:W-:Y:S01]  /*b510*/  STL [R1+0x48], RZ ;  /* 0x000048ff01007387 */ /* 0x0001e20000100800 */
[----:B--2---:R-:W-:Y:S01]  /*b520*/  ISETP.GE.AND P0, PT, R0, UR4, PT ;  /* 0x0000000400007c0c */ /* 0x004fe2000bf06270 */
[----:B------:R-:W-:-:S05]  /*b530*/  IMAD.MOV.U32 R0, RZ, RZ, 0x1 ;  /* 0x00000001ff007424 */ /* 0x000fca00078e00ff */
[----:B------:R0:W-:Y:S07]  /*b540*/  STL [R1+0x10], R0 ;  /* 0x0000100001007387 */ /* 0x0001ee0000100800 */
[----:B------:R-:W-:Y:S05]  /*b550*/  @P0 BRA `(.L_x_412) ;  /* 0x00000054003c0947 */ /* 0x000fea0003800000 */
[----:B------:R-:W2:Y:S01]  /*b560*/  S2UR UR5, SR_CgaCtaId ;  /* 0x00000000000579c3 */ /* 0x000ea20000008800 */
[C---:B0-----:R-:W-:Y:S01]  /*b570*/  IMAD.SHL.U32 R0, R6.reuse, 0x8, RZ ;  /* 0x0000000806007824 */ /* 0x041fe200078e00ff */
[----:B------:R-:W-:Y:S01]  /*b580*/  LOP3.LUT R4, R6, 0x7f, RZ, 0xc0, !PT ;  /* 0x0000007f06047812 */ /* 0x000fe200078ec0ff */
[----:B------:R-:W-:Y:S01]  /*b590*/  UMOV UR4, 0x400 ;  /* 0x0000040000047882 */ /* 0x000fe20000000000 */
[----:B------:R-:W-:Y:S01]  /*b5a0*/  BSSY B8, `(.L_x_412) ;  /* 0x000054a000087945 */ /* 0x000fe20003800000 */
[----:B------:R-:W-:Y:S01]  /*b5b0*/  IMAD.MOV.U32 R19, RZ, RZ, RZ ;  /* 0x000000ffff137224 */ /* 0x000fe200078e00ff */
[----:B------:R-:W-:Y:S01]  /*b5c0*/  LOP3.LUT R3, R0, 0x1f8, RZ, 0xc0, !PT ;  /* 0x000001f800037812 */ /* 0x000fe200078ec0ff */
[----:B-1----:R-:W-:Y:S01]  /*b5d0*/  IMAD.SHL.U32 R2, R4, 0x8, RZ ;  /* 0x0000000804027824 */ /* 0x002fe200078e00ff */
[----:B------:R-:W-:Y:S01]  /*b5e0*/  ULDC UR37, c[0x0][0xc] ;  /* 0x0000030000257ab9 */ /* 0x000fe20000000800 */
[----:B------:R-:W-:Y:S01]  /*b5f0*/  IMAD.MOV.U32 R0, RZ, RZ, 0x1 ;  /* 0x00000001ff007424 */ /* 0x000fe200078e00ff */
[----:B------:R-:W-:Y:S01]  /*b600*/  LOP3.LUT R3, R3, 0x38, R6, 0x78, !PT ;  /* 0x0000003803037812 */ /* 0x000fe200078e7806 */
[----:B------:R-:W-:Y:S01]  /*b610*/  IMAD.SHL.U32 R6, R6, 0x10, RZ ;  /* 0x0000001006067824 */ /* 0x000fe200078e00ff */
[----:B------:R-:W-:-:S02]  /*b620*/  ULDC.64 UR38, c[0x0][0x198] ;  /* 0x0000660000267ab9 */ /* 0x000fc40000000a00 */
[----:B------:R-:W-:Y:S02]  /*b630*/  LOP3.LUT R3, R3, 0x200, R2, 0xf8, !PT ;  /* 0x0000020003037812 */ /* 0x000fe400078ef802 */
[----:B------:R-:W-:-:S04]  /*b640*/  SHF.R.U32.HI R2, RZ, 0x3, R4 ;  /* 0x00000003ff027819 */ /* 0x000fc80000011604 */
[----:B------:R-:W-:Y:S01]  /*b650*/  LOP3.LUT R4, R2, 0x70, R6, 0xf8, !PT ;  /* 0x0000007002047812 */ /* 0x000fe200078ef806 */
[----:B--2---:R-:W-:-:S06]  /*b660*/  ULEA UR4, UR5, UR4, 0x18 ;  /* 0x0000000405047291 */ /* 0x004fcc000f8ec03f */
[----:B------:R-:W-:-:S04]  /*b670*/  IMAD.U32 R18, RZ, RZ, UR4 ;  /* 0x00000004ff127e24 */ /* 0x000fc8000f8e00ff */
[----:B------:R-:W-:-:S05]  /*b680*/  IMAD R2, R3, 0x2, R18 ;  /* 0x0000000203027824 */ /* 0x000fca00078e0212 */
[----:B------:R0:W-:Y:S04]  /*b690*/  STL [R1+0x28], R2 ;  /* 0x0000280201007387 */ /* 0x0001e80000100800 */
[----:B------:R0:W-:Y:S04]  /*b6a0*/  STL [R1+0x10], R0 ;  /* 0x0000100001007387 */ /* 0x0001e80000100800 */
[----:B------:R0:W-:Y:S02]  /*b6b0*/  STL [R1+0x48], RZ ;  /* 0x000048ff01007387 */ /* 0x0001e40000100800 */
.L_x_514:
[----:B0-2---:R-:W2:Y:S01]  /*b6c0*/  LDL R0, [R1+0xc] ;  /* 0x00000c0001007983 */ /* 0x005ea20000100800 */
[----:B------:R-:W2:Y:S01]  /*b6d0*/  LDC.64 R2, c[0x0][0xc88] ;  /* 0x00032200ff027b82 */ /* 0x000ea20000000a00 */
[----:B------:R-:W-:Y:S05]  /*b6e0*/  YIELD ;  /* 0x0000000000007946 */ /* 0x000fea0003800000 */
[----:B------:R-:W-:Y:S01]  /*b6f0*/  ULDC.64 UR4, c[0x0][0xa28] ;  /* 0x00028a0000047ab9 */ /* 0x000fe20000000a00 */
[----:B---3--:R-:W-:Y:S01]  /*b700*/  IMAD.MOV.U32 R6, RZ, RZ, RZ ;  /* 0x000000ffff067224 */ /* 0x008fe200078e00ff */
[----:B------:R-:W-:Y:S01]  /*b710*/  ISETP.NE.U32.AND P0, PT, RZ, UR4, PT ;  /* 0x00000004ff007c0c */ /* 0x000fe2000bf05070 */
[----:B------:R-:W-:Y:S01]  /*b720*/  ULDC.64 UR6, c[0x0][0xa18] ;  /* 0x0002860000067ab9 */ /* 0x000fe20000000a00 */
[----:B------:R-:W-:Y:S01]  /*b730*/  ULDC.64 UR8, c[0x0][0xa08] ;  /* 0x0002820000087ab9 */ /* 0x000fe20000000a00 */
[----:B--2---:R-:W-:-:S05]  /*b740*/  IMAD.WIDE R2, R0, 0x4, R2 ;  /* 0x0000000400027825 */ /* 0x004fca00078e0202 */
[----:B-1----:R-:W2:Y:S01]  /*b750*/  LDG.E R10, desc[UR40][R2.64] ;  /* 0x00000028020a7981 */ /* 0x002ea2000c1e1900 */
[----:B------:R-:W-:Y:S01]  /*b760*/  ISETP.NE.AND.EX P0, PT, RZ, UR5, PT, P0 ;  /* 0x00000005ff007c0c */ /* 0x000fe2000bf05300 */
[----:B------:R-:W-:Y:S01]  /*b770*/  IMAD.MOV.U32 R0, RZ, RZ, RZ ;  /* 0x000000ffff007224 */ /* 0x000fe200078e00ff */
[----:B--2---:R-:W-:Y:S01]  /*b780*/  SHF.R.S32.HI R4, RZ, 0x1f, R10 ;  /* 0x0000001fff047819 */ /* 0x004fe2000001140a */
[----:B------:R-:W-:-:S10]  /*b790*/  IMAD.SHL.U32 R16, R10, 0x4, RZ ;  /* 0x000000040a107824 */ /* 0x000fd400078e00ff */
[C---:B------:R-:W-:Y:S01]  /*b7a0*/  @P0 LEA R2, P1, R10.reuse, UR4, 0x2 ;  /* 0x000000040a020c11 */ /* 0x040fe2000f8210ff */
[----:B------:R-:W-:Y:S03]  /*b7b0*/  STL [R1+0x24], R10 ;  /* 0x0000240a01007387 */ /* 0x000fe60000100800 */
[C-C-:B------:R-:W-:Y:S01]  /*b7c0*/  @P0 LEA.HI.X R3, R10.reuse, UR5, R4.reuse, 0x2, P1 ;  /* 0x000000050a030c11 */ /* 0x140fe200088f1404 */
[----:B------:R-:W-:Y:S01]  /*b7d0*/  ULDC.64 UR4, c[0x0][0xa00] ;  /* 0x0002800000047ab9 */ /* 0x000fe20000000a00 */
[----:B------:R-:W-:Y:S01]  /*b7e0*/  SHF.L.U64.HI R9, R10, 0x2, R4 ;  /* 0x000000020a097819 */ /* 0x000fe20000010204 */
[----:B------:R0:W-:Y:S01]  /*b7f0*/  STL [R1+0x3c], R4 ;  /* 0x00003c0401007387 */ /* 0x0001e20000100800 */
[----:B------:R-:W-:-:S03]  /*b800*/  ISETP.NE.U32.AND P1, PT, RZ, UR4, PT ;  /* 0x00000004ff007c0c */ /* 0x000fc6000bf25070 */
[----:B------:R1:W5:Y:S01]  /*b810*/  @P0 LDG.E R0, desc[UR40][R2.64] ;  /* 0x0000002802000981 */ /* 0x000362000c1e1900 */
[----:B------:R-:W-:Y:S01]  /*b820*/  ISETP.NE.AND.EX P1, PT, RZ, UR5, PT, P1 ;  /* 0x00000005ff007c0c */ /* 0x000fe2000bf25310 */
[----:B------:R-:W-:Y:S01]  /*b830*/  IMAD.MOV.U32 R8, RZ, RZ, RZ ;  /* 0x000000ffff087224 */ /* 0x000fe200078e00ff */
[----:B------:R-:W-:Y:S01]  /*b840*/  ISETP.NE.U32.AND P2, PT, RZ, UR6, PT ;  /* 0x00000006ff007c0c */ /* 0x000fe2000bf45070 */
[----:B------:R-:W-:Y:S01]  /*b850*/  STL [R1+0x14], R9 ;  /* 0x0000140901007387 */ /* 0x000fe20000100800 */
[----:B------:R-:W-:Y:S02]  /*b860*/  ISETP.NE.U32.AND P0, PT, RZ, UR8, PT ;  /* 0x00000008ff007c0c */ /* 0x000fe4000bf05070 */
[C---:B0-----:R-:W-:Y:S02]  /*b870*/  IADD3 R4, P4, R16.reuse, UR8, RZ ;  /* 0x0000000810047c10 */ /* 0x041fe4000ff9e0ff */
[----:B-1----:R-:W-:Y:S02]  /*b880*/  IADD3 R2, P3, R16, UR4, RZ ;  /* 0x0000000410027c10 */ /* 0x002fe4000ff7e0ff */
[----:B------:R-:W-:-:S02]  /*b890*/  ISETP.NE.AND.EX P2, PT, RZ, UR7, PT, P2 ;  /* 0x00000007ff007c0c */ /* 0x000fc4000bf45320 */
[C---:B------:R-:W-:Y:S02]  /*b8a0*/  IADD3.X R3, R9.reuse, UR5, RZ, P3, !PT ;  /* 0x0000000509037c10 */ /* 0x040fe40009ffe4ff */
[----:B------:R-:W-:Y:S02]  /*b8b0*/  ISETP.NE.AND.EX P0, PT, RZ, UR9, PT, P0 ;  /* 0x00000009ff007c0c */ /* 0x000fe4000bf05300 */
[----:B------:R-:W-:Y:S01]  /*b8c0*/  IADD3.X R5, R9, UR9, RZ, P4, !PT ;  /* 0x0000000909057c10 */ /* 0x000fe2000a7fe4ff */
[----:B------:R-:W2:Y:S01]  /*b8d0*/  @P1 LDG.E R6, desc[UR40][R2.64] ;  /* 0x0000002802061981 */ /* 0x000ea2000c1e1900 */
[----:B------:R-:W-:Y:S02]  /*b8e0*/  ULDC UR4, c[0x0][0x288] ;  /* 0x0000a20000047ab9 */ /* 0x000fe40000000800 */
[----:B------:R-:W-:Y:S01]  /*b8f0*/  IMAD.U32 R11, RZ, RZ, UR4 ;  /* 0x00000004ff0b7e24 */ /* 0x000fe2000f8e00ff */
[----:B------:R-:W-:-:S06]  /*b900*/  ULDC.64 UR4, c[0x0][0x418] ;  /* 0x0001060000047ab9 */ /* 0x000fcc0000000a00 */
[----:B------:R-:W5:Y:S04]  /*b910*/  @P0 LDG.E R8, desc[UR40][R4.64] ;  /* 0x0000002804080981 */ /* 0x000f68000c1e1900 */
[----:B--2---:R0:W-:Y:S02]  /*b920*/  STL [R1+0x34], R6 ;  /* 0x0000340601007387 */ /* 0x0041e40000100800 */
[----:B0-----:R-:W-:-:S04]  /*b930*/  @P2 IADD3 R6, P3, R16, UR6, RZ ;  /* 0x0000000610062c10 */ /* 0x001fc8000ff7e0ff */
[----:B------:R-:W-:-:S05]  /*b940*/  @P2 IADD3.X R7, R9, UR7, RZ, P3, !PT ;  /* 0x0000000709072c10 */ /* 0x000fca0009ffe4ff */
[----:B------:R0:W2:Y:S01]  /*b950*/  @P2 LDG.E R11, desc[UR40][R6.64] ;  /* 0x00000028060b2981 */ /* 0x0000a2000c1e1900 */
[----:B------:R-:W-:-:S03]  /*b960*/  UISETP.NE.U32.AND UP0, UPT, UR4, URZ, UPT ;  /* 0x0000003f0400728c */ /* 0x000fc6000bf05070 */
[----:B------:R-:W-:Y:S01]  /*b970*/  ULDC UR4, c[0x0][0x424] ;  /* 0x0001090000047ab9 */ /* 0x000fe20000000800 */
[----:B------:R-:W-:-:S03]  /*b980*/  UISETP.NE.AND.EX UP0, UPT, UR5, URZ, UPT, UP0 ;  /* 0x0000003f0500728c */ /* 0x000fc6000bf05300 */
[----:B------:R-:W-:Y:S01]  /*b990*/  ULDC UR5, c[0x0][0x2f0] ;  /* 0x0000bc0000057ab9 */ /* 0x000fe20000000800 */
[----:B------:R-:W-:-:S04]  /*b9a0*/  USEL UR4, UR4, 0x1, UP0 ;  /* 0x0000000104047887 */ /* 0x000fc80008000000 */
[----:B------:R-:W-:-:S06]  /*b9b0*/  UIMAD UR4, UR4, UR5, URZ ;  /* 0x00000005040472a4 */ /* 0x000fcc000f8e023f */
[----:B0-----:R-:W-:Y:S01]  /*b9c0*/  IMAD.U32 R6, RZ, RZ, UR4 ;  /* 0x00000004ff067e24 */ /* 0x001fe2000f8e00ff */
[----:B--2---:R0:W-:Y:S01]  /*b9d0*/  STL [R1+0x44], R11 ;  /* 0x0000440b01007387 */ /* 0x0041e20000100800 */
[----:B------:R-:W-:Y:S05]  /*b9e0*/  @P2 BRA `(.L_x_413) ;  /* 0x0000000000142947 */ /* 0x000fea0003800000 */
[----:B------:R-:W-:Y:S05]  /*b9f0*/  @!P1 BRA `(.L_x_413) ;  /* 0x0000000000109947 */ /* 0x000fea0003800000 */
[----:B------:R-:W2:Y:S04]  /*ba00*/  LDG.E R7, desc[UR40][R2.64] ;  /* 0x0000002802077981 */ /* 0x000ea8000c1e1900 */
[----:B------:R-:W2:Y:S02]  /*ba10*/  LDG.E R2, desc[UR40][R2.64+0x4] ;  /* 0x0000042802027981 */ /* 0x000ea4000c1e1900 */
[----:B--2---:R-:W-:-:S05]  /*ba20*/  IMAD.IADD R2, R2, 0x1, -R7 ;  /* 0x0000000102027824 */ /* 0x004fca00078e0a07 */
[----:B------:R1:W-:Y:S02]  /*ba30*/  STL [R1+0x44], R2 ;  /* 0x0000440201007387 */ /* 0x0003e40000100800 */
.L_x_413:
[----:B------:R-:W1:Y:S01]  /*ba40*/  LDL.LU R7, [R1+0x8] ;  /* 0x0000080001077983 */ /* 0x000e620000300800 */
[----:B------:R-:W-:Y:S02]  /*ba50*/  ULDC.64 UR4, c[0x0][0xa20] ;  /* 0x0002880000047ab9 */ /* 0x000fe40000000a00 */
[----:B------:R-:W-:-:S04]  /*ba60*/  ISETP.NE.U32.AND P1, PT, RZ, UR4, PT ;  /* 0x00000004ff007c0c */ /* 0x000fc8000bf25070 */
[----:B------:R-:W-:Y:S02]  /*ba70*/  ISETP.NE.AND.EX P1, PT, RZ, UR5, PT, P1 ;  /* 0x00000005ff007c0c */ /* 0x000fe4000bf25310 */
[C---:B-1----:R-:W-:Y:S02]  /*ba80*/  LOP3.LUT R2, R7.reuse, 0xff000000, RZ, 0xc0, !PT ;  /* 0xff00000007027812 */ /* 0x042fe400078ec0ff */
[C---:B------:R-:W-:Y:S02]  /*ba90*/  LOP3.LUT R3, R7.reuse, 0xff0000, RZ, 0xc0, !PT ;  /* 0x00ff000007037812 */ /* 0x040fe400078ec0ff */
[----:B------:R-:W-:Y:S02]  /*baa0*/  SHF.R.U32.HI R2, RZ, 0x8, R2 ;  /* 0x00000008ff027819 */ /* 0x000fe40000011602 */
[----:B------:R-:W-:Y:S01]  /*bab0*/  LOP3.LUT R17, R7, 0xffff, RZ, 0xc0, !PT ;  /* 0x0000ffff07117812 */ /* 0x000fe200078ec0ff */
[----:B-----5:R-:W-:Y:S01]  /*bac0*/  IMAD.IADD R7, R8, 0x1, R0 ;  /* 0x0000000108077824 */ /* 0x020fe200078e0200 */
[----:B------:R-:W-:Y:S01]  /*bad0*/  LEA.HI R2, R3, R2, RZ, 0x10 ;  /* 0x0000000203027211 */ /* 0x000fe200078f80ff */
[----:B------:R-:W-:-:S05]  /*bae0*/  IMAD.MOV.U32 R3, RZ, RZ, R10 ;  /* 0x000000ffff037224 */ /* 0x000fca00078e000a */
[----:B------:R1:W-:Y:S04]  /*baf0*/  STL [R1+0x8], R3 ;  /* 0x0000080301007387 */ /* 0x0003e80000100800 */
[----:B------:R1:W-:Y:S01]  /*bb00*/  STL [R1+0x1c], R7 ;  /* 0x00001c0701007387 */ /* 0x0003e20000100800 */
[----:B------:R-:W-:Y:S05]  /*bb10*/  @!P1 BRA `(.L_x_414) ;  /* 0x0000000000109947 */ /* 0x000fea0003800000 */
[----:B------:R-:W-:-:S04]  /*bb20*/  IADD3 R6, P0, R16, UR4, RZ ;  /* 0x0000000410067c10 */ /* 0x000fc8000ff1e0ff */
[----:B-1----:R-:W-:-:S05]  /*bb30*/  IADD3.X R7, R9, UR5, RZ, P0, !PT ;  /* 0x0000000509077c10 */ /* 0x002fca00087fe4ff */
[----:B------:R1:W5:Y:S01]  /*bb40*/  LDG.E R6, desc[UR40][R6.64] ;  /* 0x0000002806067981 */ /* 0x000362000c1e1900 */
[----:B------:R-:W-:Y:S05]  /*bb50*/  BRA `(.L_x_415) ;  /* 0x0000000000107947 */ /* 0x000fea0003800000 */
.L_x_414:
[----:B------:R-:W-:Y:S05]  /*bb60*/  @!P0 BRA `(.L_x_415) ;  /* 0x00000000000c8947 */ /* 0x000fea0003800000 */
[----:B------:R-:W2:Y:S04]  /*bb70*/  LDG.E R6, desc[UR40][R4.64] ;  /* 0x0000002804067981 */ /* 0x000ea8000c1e1900 */
[----:B------:R-:W2:Y:S02]  /*bb80*/  LDG.E R4, desc[UR40][R4.64+0x4] ;  /* 0x0000042804047981 */ /* 0x000ea4000c1e1900 */
[----:B--2---:R-:W-:-:S07]  /*bb90*/  IMAD.IADD R6, R4, 0x1, -R6 ;  /* 0x0000000104067824 */ /* 0x004fce00078e0a06 */
.L_x_415:
[----:B-----5:R-:W-:Y:S01]  /*bba0*/  IMAD.IADD R6, R6, 0x1, -R0 ;  /* 0x0000000106067824 */ /* 0x020fe200078e0a00 */
[----:B------:R-:W-:Y:S01]  /*bbb0*/  LOP3.LUT R9, R2, 0xff, RZ, 0xc0, !PT ;  /* 0x000000ff02097812 */ /* 0x000fe200078ec0ff */
[----:B------:R-:W-:Y:S01]  /*bbc0*/  IMAD.MOV.U32 R4, RZ, RZ, RZ ;  /* 0x000000ffff047224 */ /* 0x000fe200078e00ff */
[----:B------:R-:W-:Y:S01]  /*bbd0*/  BSSY B0, `(.L_x_416) ;  /* 0x000002a000007945 */ /* 0x000fe20003800000 */
[C---:B------:R-:W-:Y:S01]  /*bbe0*/  VIADD R0, R6.reuse, 0x5f ;  /* 0x0000005f06007836 */ /* 0x040fe20000000000 */
[----:B------:R-:W-:Y:S01]  /*bbf0*/  ISETP.GE.AND P0, PT, R6, 0x1, PT ;  /* 0x000000010600780c */ /* 0x000fe20003f06270 */
[----:B------:R-:W-:Y:S01]  /*bc00*/  IMAD.MOV.U32 R10, RZ, RZ, R4 ;  /* 0x000000ffff0a7224 */ /* 0x000fe200078e0004 */
[----:B------:R2:W-:Y:S01]  /*bc10*/  STL [R1+0x38], R4 ;  /* 0x0000380401007387 */ /* 0x0005e20000100800 */
[----:B------:R-:W-:-:S05]  /*bc20*/  IMAD.HI R0, R0, 0x2aaaaaab, RZ ;  /* 0x2aaaaaab00007827 */ /* 0x000fca00078e02ff */
[----:B-1----:R-:W-:-:S04]  /*bc30*/  SHF.R.U32.HI R3, RZ, 0x1f, R0 ;  /* 0x0000001fff037819 */ /* 0x002fc80000011600 */
[----:B------:R-:W-:-:S05]  /*bc40*/  LEA.HI.SX32 R8, R0, R3, 0x1c ;  /* 0x0000000300087211 */ /* 0x000fca00078fe2ff */
[----:B------:R2:W-:Y:S04]  /*bc50*/  STL [R1+0x40], R8 ;  /* 0x0000400801007387 */ /* 0x0005e80000100800 */
[----:B------:R2:W-:Y:S01]  /*bc60*/  STL [R1+0x58], R9 ;  /* 0x0000580901007387 */ /* 0x0005e20000100800 */
[----:B------:R-:W-:Y:S05]  /*bc70*/  @!P0 BRA `(.L_x_417) ;  /* 0x00000000007c8947 */ /* 0x000fea0003800000 */
[----:B------:R-:W-:-:S04]  /*bc80*/  SHF.R.U32.HI R0, RZ, 0x10, R2 ;  /* 0x00000010ff007819 */ /* 0x000fc80000011602 */
[----:B------:R-:W-:-:S13]  /*bc90*/  ISETP.NE.AND P0, PT, R0, RZ, PT ;  /* 0x000000ff0000720c */ /* 0x000fda0003f05270 */
[----:B------:R-:W2:Y:S02]  /*bca0*/  @!P0 LDC R0, c[0x0][0x9f0] ;  /* 0x00027c00ff008b82 */ /* 0x000ea40000000800 */
[----:B--2---:R-:W-:-:S04]  /*bcb0*/  IABS R4, R0 ;  /* 0x0000000000047213 */ /* 0x004fc80000000000 */
[----:B------:R-:W1:Y:S08]  /*bcc0*/  I2F.RP R2, R4 ;  /* 0x0000000400027306 */ /* 0x000e700000209400 */
[----:B-1----:R-:W1:Y:S02]  /*bcd0*/  MUFU.RCP R2, R2 ;  /* 0x0000000200027308 */ /* 0x002e640000001000 */
[----:B-1----:R-:W-:-:S06]  /*bce0*/  VIADD R2, R2, 0xffffffe ;  /* 0x0ffffffe02027836 */ /* 0x002fcc0000000000 */
[----:B------:R-:W1:Y:S02]  /*bcf0*/  F2I.FTZ.U32.TRUNC.NTZ R3, R2 ;  /* 0x0000000200037305 */ /* 0x000e64000021f000 */
[----:B-1----:R-:W-:-:S04]  /*bd00*/  IMAD.MOV R2, RZ, RZ, -R3 ;  /* 0x000000ffff027224 */ /* 0x002fc800078e0a03 */
[----:B------:R-:W-:Y:S02]  /*bd10*/  IMAD R5, R2, R4, RZ ;  /* 0x0000000402057224 */ /* 0x000fe400078e02ff */
[----:B------:R-:W-:-:S04]  /*bd20*/  IMAD.MOV.U32 R2, RZ, RZ, RZ ;  /* 0x000000ffff027224 */ /* 0x000fc800078e00ff */
[----:B------:R-:W-:Y:S01]  /*bd30*/  IMAD.HI.U32 R7, R3, R5, R2 ;  /* 0x0000000503077227 */ /* 0x000fe200078e0002 */
[----:B------:R-:W-:Y:S02]  /*bd40*/  IABS R2, R0 ;  /* 0x0000000000027213 */ /* 0x000fe40000000000 */
[----:B------:R-:W-:-:S03]  /*bd50*/  IADD3 R5, R0, -0x1, R8 ;  /* 0xffffffff00057810 */ /* 0x000fc60007ffe008 */
[----:B------:R-:W-:Y:S01]  /*bd60*/  IMAD.MOV R2, RZ, RZ, -R2 ;  /* 0x000000ffff027224 */ /* 0x000fe200078e0a02 */
[----:B------:R-:W-:Y:S02]  /*bd70*/  IABS R3, R5 ;  /* 0x0000000500037213 */ /* 0x000fe40000000000 */
[----:B------:R-:W-:Y:S01]  /*bd80*/  LOP3.LUT R5, R5, R0, RZ, 0x3c, !PT ;  /* 0x0000000005057212 */ /* 0x000fe200078e3cff */
[----:B------:R-:W-:Y:S02]  /*bd90*/  IMAD.MOV.U32 R6, RZ, RZ, R2 ;  /* 0x000000ffff067224 */ /* 0x000fe400078e0002 */
[----:B------:R-:W-:Y:S01]  /*bda0*/  IMAD.HI.U32 R2, R7, R3, RZ ;  /* 0x0000000307027227 */ /* 0x000fe200078e00ff */
[----:B------:R-:W-:-:S03]  /*bdb0*/  ISETP.GE.AND P2, PT, R5, RZ, PT ;  /* 0x000000ff0500720c */ /* 0x000fc60003f46270 */
[----:B------:R-:W-:-:S05]  /*bdc0*/  IMAD R3, R2, R6, R3 ;  /* 0x0000000602037224 */ /* 0x000fca00078e0203 */
[----:B------:R-:W-:-:S13]  /*bdd0*/  ISETP.GT.U32.AND P1, PT, R4, R3, PT ;  /* 0x000000030400720c */ /* 0x000fda0003f24070 */
[----:B------:R-:W-:Y:S02]  /*bde0*/  @!P1 IMAD.IADD R3, R3, 0x1, -R4 ;  /* 0x0000000103039824 */ /* 0x000fe400078e0a04 */
[----:B------:R-:W-:Y:S01]  /*bdf0*/  @!P1 VIADD R2, R2, 0x1 ;  /* 0x0000000102029836 */ /* 0x000fe20000000000 */
[----:B------:R-:W-:Y:S02]  /*be00*/  ISETP.NE.AND P1, PT, R0, RZ, PT ;  /* 0x000000ff0000720c */ /* 0x000fe40003f25270 */
[----:B------:R-:W-:-:S13]  /*be10*/  ISETP.GE.U32.AND P0, PT, R3, R4, PT ;  /* 0x000000040300720c */ /* 0x000fda0003f06070 */
[----:B------:R-:W-:-:S04]  /*be20*/  @P0 VIADD R2, R2, 0x1 ;  /* 0x0000000102020836 */ /* 0x000fc80000000000 */
[----:B------:R-:W-:Y:S01]  /*be30*/  @!P2 IMAD.MOV R2, RZ, RZ, -R2 ;  /* 0x000000ffff02a224 */ /* 0x000fe200078e0a02 */
[----:B------:R-:W-:-:S05]  /*be40*/  @!P1 LOP3.LUT R2, RZ, R0, RZ, 0x33, !PT ;  /* 0x00000000ff029212 */ /* 0x000fca00078e33ff */
[----:B------:R-:W-:-:S05]  /*be50*/  IMAD.MOV.U32 R10, RZ, RZ, R2 ;  /* 0x000000ffff0a7224 */ /* 0x000fca00078e0002 */
[----:B------:R1:W-:Y:S02]  /*be60*/  STL [R1+0x38], R10 ;  /* 0x0000380a01007387 */ /* 0x0003e40000100800 */
.L_x_417:
[----:B------:R-:W-:Y:S05]  /*be70*/  BSYNC B0 ;  /* 0x0000000000007941 */ /* 0x000fea0003800000 */
.L_x_416:
[----:B------:R-:W-:Y:S01]  /*be80*/  IMAD.MOV.U32 R0, RZ, RZ, R10 ;  /* 0x000000ffff007224 */ /* 0x000fe200078e000a */
[----:B------:R-:W-:Y:S03]  /*be90*/  BSSY B7, `(.L_x_418) ;  /* 0x00003e2000077945 */ /* 0x000fe60003800000 */
[----:B------:R-:W-:-:S05]  /*bea0*/  IMAD R2, R9, R0, RZ ;  /* 0x0000000009027224 */ /* 0x000fca00078e02ff */
[----:B------:R-:W-:Y:S01]  /*beb0*/  VIADDMNMX R0, R2, R0, R8, PT ;  /* 0x0000000002007246 */ /* 0x000fe20003800108 */
[----:B------:R3:W-:Y:S03]  /*bec0*/  STL [R1+0x20], R2 ;  /* 0x0000200201007387 */ /* 0x0007e60000100800 */
[----:B------:R-:W-:Y:S01]  /*bed0*/  ISETP.GT.AND P0, PT, R0, R2, PT ;  /* 0x000000020000720c */ /* 0x000fe20003f04270 */
[----:B------:R3:W-:-:S12]  /*bee0*/  STL [R1+0x30], R0 ;  /* 0x0000300001007387 */ /* 0x0007d80000100800 */
[----:B---3--:R-:W-:Y:S05]  /*bef0*/  @P0 BRA `(.L_x_419) ;  /* 0x0000000000480947 */ /* 0x008fea0003800000 */
[----:B------:R-:W3:Y:S02]  /*bf00*/  S2R R0, SR_TID.X ;  /* 0x0000000000007919 */ /* 0x000ee40000002100 */
[----:B---3--:R-:W-:-:S04]  /*bf10*/  LOP3.LUT R0, R0, 0x7f, RZ, 0xc0, !PT ;  /* 0x0000007f00007812 */ /* 0x008fc800078ec0ff */
[----:B------:R-:W-:-:S13]  /*bf20*/  ISETP.NE.AND P0, PT, R0, RZ, PT ;  /* 0x000000ff0000720c */ /* 0x000fda0003f05270 */
[----:B------:R-:W-:Y:S05]  /*bf30*/  @P0 BRA `(.L_x_420) ;  /* 0x0000003c005c0947 */ /* 0x000fea0003800000 */
[----:B------:R-:W3:Y:S01]  /*bf40*/  S2R R5, SR_LANEID ;  /* 0x0000000000057919 */ /* 0x000ee20000000000 */
[----:B------:R-:W-:Y:S01]  /*bf50*/  VOTEU.ANY UR4, UPT, PT ;  /* 0x0000000000047886 */ /* 0x000fe200038e0100 */
[----:B------:R-:W4:Y:S01]  /*bf60*/  LDC.64 R2, c[0x0][0xc60] ;  /* 0x00031800ff027b82 */ /* 0x000f220000000a00 */
[----:B------:R-:W3:Y:S02]  /*bf70*/  FLO.U32 R0, UR4 ;  /* 0x0000000400007d00 */ /* 0x000ee400080e0000 */
[----:B---3--:R-:W-:-:S06]  /*bf80*/  ISETP.EQ.U32.AND P0, PT, R0, R5, PT ;  /* 0x000000050000720c */ /* 0x008fcc0003f02070 */
[----:B------:R-:W4:Y:S07]  /*bf90*/  POPC R5, UR4 ;  /* 0x0000000400057d09 */ /* 0x000f2e0008000000 */
[----:B----4-:R-:W3:Y:S01]  /*bfa0*/  @P0 ATOMG.E.ADD.STRONG.GPU PT, R3, desc[UR40][R2.64], R5 ;  /* 0x00000005020309a8 */ /* 0x010ee200081ee1e8 */
[----:B--2---:R-:W2:Y:S02]  /*bfb0*/  S2R R4, SR_LTMASK ;  /* 0x0000000000047919 */ /* 0x004ea40000003900 */
[----:B--2---:R-:W-:-:S04]  /*bfc0*/  LOP3.LUT R4, R4, UR4, RZ, 0xc0, !PT ;  /* 0x0000000404047c12 */ /* 0x004fc8000f8ec0ff */
[----:B------:R-:W2:Y:S01]  /*bfd0*/  POPC R7, R4 ;  /* 0x0000000400077309 */ /* 0x000ea20000000000 */
[----:B---3--:R-:W2:Y:S02]  /*bfe0*/  SHFL.IDX PT, R0, R3, R0, 0x1f ;  /* 0x00001f0003007589 */ /* 0x008ea400000e0000 */
[----:B--2---:R-:W-:-:S05]  /*bff0*/  IADD3 R0, R0, UR37, R7 ;  /* 0x0000002500007c10 */ /* 0x004fca000fffe007 */
[----:B------:R4:W-:Y:S01]  /*c000*/  STL [R1], R0 ;  /* 0x0000000001007387 */ /* 0x0009e20000100800 */
[----:B------:R-:W-:Y:S05]  /*c010*/  BRA `(.L_x_420) ;  /* 0x0000003c00247947 */ /* 0x000fea0003800000 */
.L_x_419:
[----:B------:R-:W-:Y:S01]  /*c020*/  VIADD R0, R18, 0x1c400 ;  /* 0x0001c40012007836 */ /* 0x000fe20000000000 */
[----:B------:R-:W-:Y:S04]  /*c030*/  BSSY B6, `(.L_x_421) ;  /* 0x0000013000067945 */ /* 0x000fe80003800000 */
[----:B------:R-:W-:-:S13]  /*c040*/  LOP3.LUT P0, RZ, R0, 0x3ff, RZ, 0xc0, !PT ;  /* 0x000003ff00ff7812 */ /* 0x000fda000780c0ff */
[----:B------:R-:W-:Y:S05]  /*c050*/  @!P0 BRA `(.L_x_422) ;  /* 0x0000000000408947 */ /* 0x000fea0003800000 */
[----:B------:R-:W-:Y:S01]  /*c060*/  MOV R2, 0x0 ;  /* 0x0000000000027802 */ /* 0x000fe20000000f00 */
[----:B------:R-:W-:Y:S01]  /*c070*/  ULDC.64 UR6, c[0x4][0x98] ;  /* 0x0100260000067ab9 */ /* 0x000fe20000000a00 */
[----:B------:R-:W-:Y:S01]  /*c080*/  ULDC.64 UR8, c[0x4][0xa0] ;  /* 0x0100280000087ab9 */ /* 0x000fe20000000a00 */
[----:B------:R-:W-:Y:S01]  /*c090*/  ULDC.64 UR4, c[0x4][0x8] ;  /* 0x0100020000047ab9 */ /* 0x000fe20000000a00 */
[----:B--2---:R-:W-:Y:S02]  /*c0a0*/  IMAD.U32 R4, RZ, RZ, UR6 ;  /* 0x00000006ff047e24 */ /* 0x004fe4000f8e00ff */
[----:B------:R-:W2:Y:S01]  /*c0b0*/  LDC.64 R2, c[0x4][R2] ;  /* 0x0100000002027b82 */ /* 0x000ea20000000a00 */
[----:B------:R-:W-:Y:S02]  /*c0c0*/  IMAD.U32 R5, RZ, RZ, UR7 ;  /* 0x00000007ff057e24 */ /* 0x000fe4000f8e00ff */
[----:B------:R-:W-:Y:S02]  /*c0d0*/  IMAD.U32 R6, RZ, RZ, UR8 ;  /* 0x00000008ff067e24 */ /* 0x000fe4000f8e00ff */
[----:B------:R-:W-:-:S02]  /*c0e0*/  IMAD.U32 R7, RZ, RZ, UR9 ;  /* 0x00000009ff077e24 */ /* 0x000fc4000f8e00ff */
[----:B-1----:R-:W-:Y:S02]  /*c0f0*/  IMAD.U32 R10, RZ, RZ, UR4 ;  /* 0x00000004ff0a7e24 */ /* 0x002fe4000f8e00ff */
[----:B0-----:R-:W-:Y:S02]  /*c100*/  IMAD.U32 R11, RZ, RZ, UR5 ;  /* 0x00000005ff0b7e24 */ /* 0x001fe4000f8e00ff */
[----:B------:R-:W-:Y:S02]  /*c110*/  IMAD.MOV.U32 R8, RZ, RZ, 0x70 ;  /* 0x00000070ff087424 */ /* 0x000fe400078e00ff */
[----:B------:R-:W-:Y:S02]  /*c120*/  IMAD.MOV.U32 R12, RZ, RZ, 0x1 ;  /* 0x00000001ff0c7424 */ /* 0x000fe400078e00ff */
[----:B------:R-:W-:-:S07]  /*c130*/  IMAD.MOV.U32 R13, RZ, RZ, RZ ;  /* 0x000000ffff0d7224 */ /* 0x000fce00078e00ff */
[----:B------:R-:W-:-:S07]  /*c140*/  LEPC R20, `(.L_x_422) ;  /* 0x000000001014794e */ /* 0x000fce0000000000 */
[----:B--2---:R-:W-:Y:S05]  /*c150*/  CALL.ABS.NOINC R2 ;  /* 0x0000000002007343 */ /* 0x004fea0003c00000 */
.L_x_422:
[----:B------:R-:W-:Y:S05]  /*c160*/  BSYNC B6 ;  /* 0x0000000000067941 */ /* 0x000fea0003800000 */
.L_x_421:
        /* <DEDUP_REMOVED lines=8> */
[----:B------:R3:W4:Y:S01]  /*c1f0*/  LDC.64 R2, c[0x4][R0] ;  /* 0x0100000000027b82 */ /* 0x0007220000000a00 */
[----:B--2---:R-:W-:Y:S02]  /*c200*/  IMAD.U32 R4, RZ, RZ, UR6 ;  /* 0x00000006ff047e24 */ /* 0x004fe4000f8e00ff */
[----:B------:R-:W-:Y:S02]  /*c210*/  IMAD.U32 R5, RZ, RZ, UR7 ;  /* 0x00000007ff057e24 */ /* 0x000fe4000f8e00ff */
[----:B------:R-:W-:Y:S02]  /*c220*/  IMAD.U32 R6, RZ, RZ, UR8 ;  /* 0x00000008ff067e24 */ /* 0x000fe4000f8e00ff */
[----:B------:R-:W-:-:S02]  /*c230*/  IMAD.U32 R7, RZ, RZ, UR9 ;  /* 0x00000009ff077e24 */ /* 0x000fc4000f8e00ff */
[----:B-1----:R-:W-:Y:S02]  /*c240*/  IMAD.U32 R10, RZ, RZ, UR4 ;  /* 0x00000004ff0a7e24 */ /* 0x002fe4000f8e00ff */
[----:B0-----:R-:W-:Y:S02]  /*c250*/  IMAD.U32 R11, RZ, RZ, UR5 ;  /* 0x00000005ff0b7e24 */ /* 0x001fe4000f8e00ff */
[----:B------:R-:W-:Y:S02]  /*c260*/  IMAD.MOV.U32 R8, RZ, RZ, 0x70 ;  /* 0x00000070ff087424 */ /* 0x000fe400078e00ff */
[----:B------:R-:W-:Y:S02]  /*c270*/  IMAD.MOV.U32 R12, RZ, RZ, 0x1 ;  /* 0x00000001ff0c7424 */ /* 0x000fe400078e00ff */
[----:B---3--:R-:W-:-:S07]  /*c280*/  IMAD.MOV.U32 R13, RZ, RZ, RZ ;  /* 0x000000ffff0d7224 */ /* 0x008fce00078e00ff */
[----:B------:R-:W-:-:S07]  /*c290*/  LEPC R20, `(.L_x_425) ;  /* 0x000000001014794e */ /* 0x000fce0000000000 */
[----:B----4-:R-:W-:Y:S05]  /*c2a0*/  CALL.ABS.NOINC R2 ;  /* 0x0000000002007343 */ /* 0x010fea0003c00000 */
.L_x_425:
        /* <DEDUP_REMOVED lines=16> */
.L_x_424:
[----:B------:R-:W-:Y:S05]  /*c3b0*/  BSYNC B6 ;  /* 0x0000000000067941 */ /* 0x000fea0003800000 */
.L_x_423:
[----:B--2---:R-:W2:Y:S01]  /*c3c0*/  LDL.LU R4, [R1+0x14] ;  /* 0x0000140001047983 */ /* 0x004ea20000300800 */
[----:B------:R-:W-:-:S03]  /*c3d0*/  ULDC.64 UR4, c[0x0][0x9f8] ;  /* 0x00027e0000047ab9 */ /* 0x000fc60000000a00 */
[----:B------:R-:W3:Y:S01]  /*c3e0*/  LDL R7, [R1+0x8] ;  /* 0x0000080001077983 */ /* 0x000ee20000100800 */
[----:B------:R-:W-:-:S03]  /*c3f0*/  ISETP.NE.U32.AND P0, PT, RZ, UR4, PT ;  /* 0x00000004ff007c0c */ /* 0x000fc6000bf05070 */
[----:B------:R-:W4:Y:S01]  /*c400*/  LDL R0, [R1+0x30] ;  /* 0x0000300001007983 */ /* 0x000f220000100800 */
[----:B------:R-:W-:-:S13]  /*c410*/  ISETP.NE.AND.EX P0, PT, RZ, UR5, PT, P0 ;  /* 0x00000005ff007c0c */ /* 0x000fda000bf05300 */
[----:B------:R-:W-:-:S04]  /*c420*/  @P0 IADD3 R2, P1, R16, UR4, RZ ;  /* 0x0000000410020c10 */ /* 0x000fc8000ff3e0ff */
[----:B--2---:R-:W-:Y:S01]  /*c430*/  @P0 IADD3.X R3, R4, UR5, RZ, P1, !PT ;  /* 0x0000000504030c10 */ /* 0x004fe20008ffe4ff */
[----:B------:R-:W-:-:S04]  /*c440*/  ULDC.64 UR4, c[0x0][0xa08] ;  /* 0x0002820000047ab9 */ /* 0x000fc80000000a00 */
[----:B---3--:R2:W3:Y:S02]  /*c450*/  @P0 LDG.E R7, desc[UR40][R2.64] ;  /* 0x0000002802070981 */ /* 0x0084e4000c1e1900 */
[----:B--2---:R-:W2:Y:S01]  /*c460*/  LDC.64 R2, c[0x0][0x418] ;  /* 0x00010600ff027b82 */ /* 0x004ea20000000a00 */
[----:B----4-:R-:W-:Y:S01]  /*c470*/  VIADD R0, R0, 0xffffffff ;  /* 0xffffffff00007836 */ /* 0x010fe20000000000 */
[----:B---3--:R-:W-:Y:S01]  /*c480*/  SHF.R.S32.HI R8, RZ, 0x1f, R7 ;  /* 0x0000001fff087819 */ /* 0x008fe20000011407 */
[----:B------:R3:W-:Y:S04]  /*c490*/  @P0 STL [R1+0x8], R7 ;  /* 0x0000080701000387 */ /* 0x0007e80000100800 */
[----:B------:R3:W-:Y:S01]  /*c4a0*/  STL [R1+0x14], R8 ;  /* 0x0000140801007387 */ /* 0x0007e20000100800 */
[----:B--2---:R-:W-:Y:S01]  /*c4b0*/  LOP3.LUT P0, RZ, R2, UR4, RZ, 0xfc, !PT ;  /* 0x0000000402ff7c12 */ /* 0x004fe2000f80fcff */
[----:B------:R-:W-:-:S03]  /*c4c0*/  UMOV UR4, 0xffffffff ;  /* 0xffffffff00047882 */ /* 0x000fc60000000000 */
[----:B------:R-:W-:-:S04]  /*c4d0*/  LOP3.LUT P0, RZ, R3, UR5, RZ, 0xfc, P0 ;  /* 0x0000000503ff7c12 */ /* 0x000fc8000800fcff */
[----:B------:R-:W-:Y:S01]  /*c4e0*/  SEL R16, R7, RZ, !P0 ;  /* 0x000000ff07107207 */ /* 0x000fe20004000000 */
[----:B---3--:R-:W-:Y:S08]  /*c4f0*/  BRA.DIV UR4, `(.L_x_426) ;  /* 0x0000004a04b07947 */ /* 0x008ff0000b800000 */
[----:B------:R-:W2:Y:S02]  /*c500*/  S2R R4, SR_TID.X ;  /* 0x0000000000047919 */ /* 0x000ea40000002100 */
[----:B--2---:R-:W-:-:S04]  /*c510*/  SHF.R.U32.HI R4, RZ, 0x5, R4 ;  /* 0x00000005ff047819 */ /* 0x004fc80000011604 */
[----:B------:R-:W-:-:S05]  /*c520*/  LOP3.LUT R4, R4, 0x3, RZ, 0xc0, !PT ;  /* 0x0000000304047812 */ /* 0x000fca00078ec0ff */
[----:B------:R2:W3:Y:S02]  /*c530*/  SHFL.IDX PT, R14, R4, RZ, 0x1f ;  /* 0x00001fff040e7589 */ /* 0x0004e400000e0000 */
.L_x_530:
[----:B------:R-:W-:Y:S01]  /*c540*/  PLOP3.LUT P1, PT, PT, PT, PT, 0x8, 0x0 ;  /* 0x000000000000781c */ /* 0x000fe20003f2e170 */
[----:B------:R4:W-:Y:S01]  /*c550*/  STL [R1+0x2c], R0 ;  /* 0x00002c0001007387 */ /* 0x0009e20000100800 */
[----:B---3--:R-:W-:Y:S02]  /*c560*/  ISETP.NE.AND P0, PT, R14, RZ, PT ;  /* 0x000000ff0e00720c */ /* 0x008fe40003f05270 */
[----:B--2---:R-:W-:-:S05]  /*c570*/  P2R R4, PR, RZ, 0x2 ;  /* 0x00000002ff047803 */ /* 0x004fca0000000000 */
[----:B------:R4:W-:Y:S06]  /*c580*/  STL [R1+0x18], R4 ;  /* 0x0000180401007387 */ /* 0x0009ec0000100800 */
[----:B------:R-:W-:Y:S05]  /*c590*/  @P0 BRA `(.L_x_427) ;  /* 0x0000000400040947 */ /* 0x000fea0003800000 */
[----:B------:R-:W-:-:S03]  /*c5a0*/  UMOV UR4, 0xffffffff ;  /* 0xffffffff00047882 */ /* 0x000fc60000000000 */
[----:B------:R-:W-:Y:S05]  /*c5b0*/  BRA.DIV UR4, `(.L_x_428) ;  /* 0x0000004a04b47947 */ /* 0x000fea000b800000 */
[----:B------:R-:W-:-:S13]  /*c5c0*/  ELECT P6, URZ, PT ;  /* 0x00000000003f782f */ /* 0x000fda00038c0000 */
.L_x_533:
[----:B------:R-:W-:Y:S05]  /*c5d0*/  @!P6 BRA `(.L_x_427) ;  /* 0x0000000000f4e947 */ /* 0x000fea0003800000 */
[----:B------:R-:W-:-:S04]  /*c5e0*/  ISETP.NE.U32.AND P0, PT, R2, RZ, PT ;  /* 0x000000ff0200720c */ /* 0x000fc80003f05070 */
[----:B------:R-:W-:-:S13]  /*c5f0*/  ISETP.NE.AND.EX P0, PT, R3, RZ, PT, P0 ;  /* 0x000000ff0300720c */ /* 0x000fda0003f05300 */
[----:B------:R-:W-:Y:S05]  /*c600*/  @!P0 BRA `(.L_x_429) ;  /* 0x0000000000508947 */ /* 0x000fea0003800000 */
[----:B------:R-:W2:Y:S01]  /*c610*/  LDC R6, c[0x0][0x43c] ;  /* 0x00010f00ff067b82 */ /* 0x000ea20000000800 */
[----:B------:R-:W-:Y:S01]  /*c620*/  IMAD.MOV.U32 R9, RZ, RZ, R0 ;  /* 0x000000ffff097224 */ /* 0x000fe200078e0000 */
[----:B------:R-:W-:-:S03]  /*c630*/  ULDC.64 UR4, c[0x0][0x428] ;  /* 0x00010a0000047ab9 */ /* 0x000fc60000000a00 */
[----:B----4-:R-:W-:Y:S01]  /*c640*/  IMAD.MOV.U32 R0, RZ, RZ, R9 ;  /* 0x000000ffff007224 */ /* 0x010fe200078e0009 */
[----:B--2---:R-:W-:-:S13]  /*c650*/  ISETP.NE.AND P0, PT, R6, 0x1, PT ;  /* 0x000000010600780c */ /* 0x004fda0003f05270 */
[----:B------:R-:W2:Y:S02]  /*c660*/  @P0 LDC.64 R4, c[0x0][0x440] ;  /* 0x00011000ff040b82 */ /* 0x000ea40000000a00 */
[----:B--2---:R-:W-:-:S05]  /*c670*/  @P0 IMAD.HI.U32 R4, R9, R4, RZ ;  /* 0x0000000409040227 */ /* 0x004fca00078e00ff */
[----:B------:R-:W-:-:S04]  /*c680*/  @P0 SHF.R.U32.HI R0, RZ, R5, R4 ;  /* 0x00000005ff000219 */ /* 0x000fc80000011604 */
[--C-:B------:R-:W-:Y:S01]  /*c690*/  SHF.R.S32.HI R5, RZ, 0x1f, R0.reuse ;  /* 0x0000001fff057819 */ /* 0x100fe20000011400 */
[----:B------:R-:W-:-:S04]  /*c6a0*/  IMAD.MOV R4, RZ, RZ, -R0 ;  /* 0x000000ffff047224 */ /* 0x000fc800078e0a00 */
[----:B------:R-:W-:Y:S02]  /*c6b0*/  IMAD R9, R6, R4, R9 ;  /* 0x0000000406097224 */ /* 0x000fe400078e0209 */
[----:B------:R-:W-:Y:S02]  /*c6c0*/  IMAD R6, R8, UR4, RZ ;  /* 0x0000000408067c24 */ /* 0x000fe4000f8e02ff */
[----:B------:R-:W-:Y:S01]  /*c6d0*/  IMAD.MOV.U32 R4, RZ, RZ, R0 ;  /* 0x000000ffff047224 */ /* 0x000fe200078e0000 */
[----:B------:R2:W-:Y:S01]  /*c6e0*/  STL [R1+0x2c], R9 ;  /* 0x00002c0901007387 */ /* 0x0005e20000100800 */
[C---:B------:R-:W-:Y:S02]  /*c6f0*/  IMAD R0, R7.reuse, UR5, R6 ;  /* 0x0000000507007c24 */ /* 0x040fe4000f8e0206 */
[----:B------:R-:W-:-:S04]  /*c700*/  IMAD.WIDE.U32 R4, R7, UR4, R4 ;  /* 0x0000000407047c25 */ /* 0x000fc8000f8e0004 */
[----:B------:R-:W-:Y:S01]  /*c710*/  IMAD.IADD R0, R5, 0x1, R0 ;  /* 0x0000000105007824 */ /* 0x000fe200078e0200 */
[----:B------:R-:W-:-:S04]  /*c720*/  LEA R2, P0, R4, R2, 0x2 ;  /* 0x0000000204027211 */ /* 0x000fc800078010ff */
[----:B------:R-:W-:-:S05]  /*c730*/  LEA.HI.X R3, R4, R3, R0, 0x2, P0 ;  /* 0x0000000304037211 */ /* 0x000fca00000f1400 */
[----:B------:R2:W5:Y:S04]  /*c740*/  LDG.E R16, desc[UR40][R2.64] ;  /* 0x0000002802107981 */ /* 0x000568000c1e1900 */
.L_x_429:
[----:B--2---:R-:W2:Y:S01]  /*c750*/  LDL R2, [R1+0x10] ;  /* 0x0000100001027983 */ /* 0x004ea20000100800 */
[----:B----4-:R-:W-:Y:S01]  /*c760*/  IMAD R0, R19, 0x8, R18 ;  /* 0x0000000813007824 */ /* 0x010fe200078e0212 */
[----:B--2---:R-:W-:-:S04]  /*c770*/  SHF.L.U32 R2, R2, 0x1f, RZ ;  /* 0x0000001f02027819 */ /* 0x004fc800000006ff */
[----:B------:R-:W2:Y:S02]  /*c780*/  SYNCS.PHASECHK.TRANS64.TRYWAIT P0, [R0+URZ+0x22840], R2 ;  /* 0x02284002000075a7 */ /* 0x000ea4000800017f */
[----:B--2---:R-:W-:Y:S05]  /*c790*/  @!P0 BRA `(.L_x_430) ;  /* 0x00000048005c8947 */ /* 0x004fea0003800000 */
.L_x_534:
[----:B------:R-:W3:Y:S02]  /*c7a0*/  S2R R3, SR_TID.X ;  /* 0x0000000000037919 */ /* 0x000ee40000002100 */
[----:B---3--:R-:W-:-:S04]  /*c7b0*/  LOP3.LUT R3, R3, 0x7f, RZ, 0xc0, !PT ;  /* 0x0000007f03037812 */ /* 0x008fc800078ec0ff */
[----:B------:R-:W-:-:S13]  /*c7c0*/  ISETP.NE.AND P0, PT, R3, RZ, PT ;  /* 0x000000ff0300720c */ /* 0x000fda0003f05270 */
[----:B------:R-:W-:Y:S05]  /*c7d0*/  @P0 BRA `(.L_x_431) ;  /* 0x00000000001c0947 */ /* 0x000fea0003800000 */
[----:B------:R-:W3:Y:S01]  /*c7e0*/  S2R R3, SR_TID.X ;  /* 0x0000000000037919 */ /* 0x000ee20000002100 */
[----:B--2---:R-:W-:-:S04]  /*c7f0*/  IMAD.MOV.U32 R2, RZ, RZ, 0x3000 ;  /* 0x00003000ff027424 */ /* 0x004fc800078e00ff */
[----:B------:R4:W-:Y:S01]  /*c800*/  SYNCS.ARRIVE.TRANS64 RZ, [R0+URZ+0x22830], R2 ;  /* 0x0228300200ff79a7 */ /* 0x0009e2000800003f */
[----:B---3--:R-:W-:-:S04]  /*c810*/  LOP3.LUT R3, R3, 0x1f, RZ, 0xc0, !PT ;  /* 0x0000001f03037812 */ /* 0x008fc800078ec0ff */
[----:B------:R-:W-:-:S13]  /*c820*/  ISETP.NE.AND P0, PT, R3, RZ, PT ;  /* 0x000000ff0300720c */ /* 0x000fda0003f05270 */
[----:B----4-:R-:W-:Y:S05]  /*c830*/  @!P0 BRA `(.L_x_431) ;  /* 0x0000000000048947 */ /* 0x010fea0003800000 */
[----:B------:R-:W-:Y:S01]  /*c840*/  BPT.TRAP 0x1 ;  /* 0x000000040000795c */ /* 0x000fe20000300000 */
.L_x_431:
[----:B------:R-:W3:Y:S04]  /*c850*/  LDL R3, [R1+0x2c] ;  /* 0x00002c0001037983 */ /* 0x000ee80000100800 */
[----:B--2---:R-:W2:Y:S01]  /*c860*/  LDL R2, [R1+0x1c] ;  /* 0x00001c0001027983 */ /* 0x004ea20000100800 */
[----:B------:R-:W-:Y:S01]  /*c870*/  R2UR UR9, R0 ;  /* 0x00000000000972ca */ /* 0x000fe200000e0000 */
[----:B------:R-:W-:Y:S01]  /*c880*/  IMAD R0, R19, 0x3000, R18 ;  /* 0x0000300013007824 */ /* 0x000fe200078e0212 */
[----:B------:R-:W-:Y:S01]  /*c890*/  UIADD3 UR6, UP0, UR38, 0x370, URZ ;  /* 0x0000037026067890 */ /* 0x000fe2000ff1e03f */
[----:B------:R-:W-:Y:S01]  /*c8a0*/  R2UR UR12, R17 ;  /* 0x00000000110c72ca */ /* 0x000fe200000e0000 */
[----:B------:R-:W-:Y:S01]  /*c8b0*/  UMOV UR5, 0x14f00000 ;  /* 0x14f0000000057882 */ /* 0x000fe20000000000 */
[----:B-----5:R-:W-:Y:S01]  /*c8c0*/  R2UR UR13, R16 ;  /* 0x00000000100d72ca */ /* 0x020fe200000e0000 */
[----:B------:R-:W-:Y:S01]  /*c8d0*/  UIADD3.X UR7, URZ, UR39, URZ, UP0, !UPT ;  /* 0x000000273f077290 */ /* 0x000fe200087fe43f */
[----:B------:R-:W-:Y:S01]  /*c8e0*/  R2UR UR8, R0 ;  /* 0x00000000000872ca */ /* 0x000fe200000e0000 */
[----:B------:R-:W-:Y:S01]  /*c8f0*/  UMOV UR10, URZ ;  /* 0x0000003f000a7c82 */ /* 0x000fe20008000000 */
[----:B------:R-:W-:-:S04]  /*c900*/  PLOP3.LUT P0, PT, PT, PT, PT, 0x80, 0x0 ;  /* 0x000000000000781c */ /* 0x000fc80003f0f070 */
[----:B------:R-:W-:Y:S01]  /*c910*/  UIADD3 UR9, UR9, 0x22830, URZ ;  /* 0x0002283009097890 */ /* 0x000fe2000fffe03f */
[----:B------:R-:W-:-:S05]  /*c920*/  P2R R0, PR, RZ, 0x1 ;  /* 0x00000001ff007803 */ /* 0x000fca0000000000 */
[----:B------:R4:W-:Y:S01]  /*c930*/  STL [R1+0x18], R0 ;  /* 0x0000180001007387 */ /* 0x0009e20000100800 */
[----:B------:R-:W-:Y:S01]  /*c940*/  UIADD3 UR8, UR8, 0x1c400, URZ ;  /* 0x0001c40008087890 */ /* 0x000fe2000fffe03f */
[----:B---3--:R-:W-:Y:S02]  /*c950*/  R2UR UR11, R3 ;  /* 0x00000000030b72ca */ /* 0x008fe400000e0000 */
[----:B--2---:R-:W-:-:S13]  /*c960*/  R2UR UR4, R2 ;  /* 0x00000000020472ca */ /* 0x004fda00000e0000 */
[----:B------:R-:W-:-:S03]  /*c970*/  UIMAD UR11, UR11, 0x60, UR4 ;  /* 0x000000600b0b78a4 */ /* 0x000fc6000f8e0204 */
[----:B------:R-:W-:-:S06]  /*c980*/  UMOV UR4, 0x0 ;  /* 0x0000000000047882 */ /* 0x000fcc0000000000 */
[----:B------:R4:W-:Y:S02]  /*c990*/  UTMALDG.4D [UR8], [UR6], desc[UR4] ;  /* 0x00000408060075b4 */ /* 0x0009e40008019000 */
[----:B----4-:R-:W-:Y:S01]  /*c9a0*/  NOP ;  /* 0x0000000000007918 */ /* 0x010fe20000000000 */
.L_x_427:
[----:B------:R-:W2:Y:S04]  /*c9b0*/  LDL.LU R3, [R1+0x34] ;  /* 0x0000340001037983 */ /* 0x000ea80000300800 */
[----:B------:R-:W3:Y:S04]  /*c9c0*/  LDL.LU R5, [R1+0x24] ;  /* 0x0000240001057983 */ /* 0x000ee80000300800 */
[----:B----4-:R-:W4:Y:S01]  /*c9d0*/  LDL.LU R4, [R1+0x3c] ;  /* 0x00003c0001047983 */ /* 0x010f220000300800 */
[----:B------:R-:W-:Y:S05]  /*c9e0*/  WARPSYNC.ALL ;  /* 0x0000000000007948 */ /* 0x000fea0003800000 */
[----:B------:R-:W-:Y:S01]  /*c9f0*/  ULDC.64 UR6, c[0x0][0xa00] ;  /* 0x0002800000067ab9 */ /* 0x000fe20000000a00 */
[----:B------:R-:W-:Y:S01]  /*ca00*/  ULDC.64 UR4, c[0x0][0x298] ;  /* 0x0000a60000047ab9 */ /* 0x000fe20000000a00 */
[----:B------:R-:W-:Y:S01]  /*ca10*/  BAR.SYNC.DEFER_BLOCKING 0x8, 0x180 ;  /* 0x0206000000007b1d */ /* 0x000fe20000010000 */
[----:B------:R-:W-:Y:S01]  /*ca20*/  ISETP.NE.U32.AND P0, PT, RZ, UR6, PT ;  /* 0x00000006ff007c0c */ /* 0x000fe2000bf05070 */
[----:B------:R-:W-:-:S03]  /*ca30*/  VIADD R2, R18, 0x18400 ;  /* 0x0001840012027836 */ /* 0x000fc60000000000 */
[----:B------:R-:W-:Y:S01]  /*ca40*/  ISETP.NE.AND.EX P0, PT, RZ, UR7, PT, P0 ;  /* 0x00000007ff007c0c */ /* 0x000fe2000bf05300 */
[----:B------:R-:W-:Y:S01]  /*ca50*/  BSSY B6, `(.L_x_432) ;  /* 0x000001e000067945 */ /* 0x000fe20003800000 */
[----:B------:R-:W-:Y:S02]  /*ca60*/  LOP3.LUT P1, RZ, R2, 0x3ff, RZ, 0xc0, !PT ;  /* 0x000003ff02ff7812 */ /* 0x000fe4000782c0ff */
[----:B--2---:R-:W-:Y:S02]  /*ca70*/  SHF.R.S32.HI R0, RZ, 0x1f, R3 ;  /* 0x0000001fff007819 */ /* 0x004fe40000011403 */
[----:B---3--:R-:W-:-:S03]  /*ca80*/  SEL R5, R5, RZ, !P0 ;  /* 0x000000ff05057207 */ /* 0x008fc60004000000 */
[----:B------:R-:W-:Y:S01]  /*ca90*/  IMAD R0, R0, UR4, RZ ;  /* 0x0000000400007c24 */ /* 0x000fe2000f8e02ff */
[----:B----4-:R-:W-:-:S03]  /*caa0*/  SEL R4, R4, RZ, !P0 ;  /* 0x000000ff04047207 */ /* 0x010fc60004000000 */
[C---:B------:R-:W-:Y:S02]  /*cab0*/  IMAD R0, R3.reuse, UR5, R0 ;  /* 0x0000000503007c24 */ /* 0x040fe4000f8e0200 */
[----:B------:R-:W-:-:S04]  /*cac0*/  IMAD.WIDE.U32 R2, R3, UR4, RZ ;  /* 0x0000000403027c25 */ /* 0x000fc8000f8e00ff */
[----:B------:R-:W-:Y:S01]  /*cad0*/  IMAD.IADD R0, R3, 0x1, R0 ;  /* 0x0000000103007824 */ /* 0x000fe200078e0200 */
[----:B------:R2:W-:Y:S04]  /*cae0*/  STL.64 [R1+0x50], R2 ;  /* 0x0000500201007387 */ /* 0x0005e80000100a00 */
[----:B------:R2:W-:Y:S04]  /*caf0*/  STL [R1+0x24], R5 ;  /* 0x0000240501007387 */ /* 0x0005e80000100800 */
[----:B------:R2:W-:Y:S04]  /*cb00*/  STL [R1+0x3c], R4 ;  /* 0x00003c0401007387 */ /* 0x0005e80000100800 */
[----:B------:R2:W-:Y:S01]  /*cb10*/  STL [R1+0x34], R0 ;  /* 0x0000340001007387 */ /* 0x0005e20000100800 */
[----:B------:R-:W-:Y:S05]  /*cb20*/  @!P1 BRA `(.L_x_433) ;  /* 0x0000000000409947 */ /* 0x000fea0003800000 */
[----:B--2---:R-:W-:Y:S01]  /*cb30*/  MOV R2, 0x0 ;  /* 0x0000000000027802 */ /* 0x004fe20000000f00 */
[----:B------:R-:W-:Y:S01]  /*cb40*/  ULDC.64 UR6, c[0x4][0x98] ;  /* 0x0100260000067ab9 */ /* 0x000fe20000000a00 */
[----:B------:R-:W-:Y:S01]  /*cb50*/  ULDC.64 UR8, c[0x4][0xa0] ;  /* 0x0100280000087ab9 */ /* 0x000fe20000000a00 */
[----:B------:R-:W-:Y:S01]  /*cb60*/  ULDC.64 UR4, c[0x4][0x20] ;  /* 0x0100080000047ab9 */ /* 0x000fe20000000a00 */
[----:B------:R-:W-:Y:S02]  /*cb70*/  IMAD.U32 R4, RZ, RZ, UR6 ;  /* 0x00000006ff047e24 */ /* 0x000fe4000f8e00ff */
        /* <DEDUP_REMOVED lines=11> */
.L_x_433:
[----:B------:R-:W-:Y:S05]  /*cc30*/  BSYNC B6 ;  /* 0x0000000000067941 */ /* 0x000fea0003800000 */
.L_x_432:
[----:B--2---:R-:W2:Y:S01]  /*cc40*/  LDL.LU R0, [R1+0x3c] ;  /* 0x00003c0001007983 */ /* 0x004ea20000300800 */
[----:B------:R-:W-:Y:S01]  /*cc50*/  ULDC.64 UR4, c[0x0][0x2d8] ;  /* 0x0000b60000047ab9 */ /* 0x000fe20000000a00 */
[----:B------:R-:W3:Y:S01]  /*cc60*/  LDC R8, c[0x0][0x448] ;  /* 0x00011200ff087b82 */ /* 0x000ee20000000800 */
[----:B------:R-:W-:Y:S01]  /*cc70*/  ULDC UR6, c[0x0][0x2b8] ;  /* 0x0000ae0000067ab9 */ /* 0x000fe20000000800 */
[----:B------:R-:W4:Y:S04]  /*cc80*/  LDL.LU R5, [R1+0x34] ;  /* 0x0000340001057983 */ /* 0x000f280000300800 */
[----:B------:R-:W4:Y:S04]  /*cc90*/  LDL.LU.64 R2, [R1+0x50] ;  /* 0x0000500001027983 */ /* 0x000f280000300a00 */
[----:B------:R-:W2:Y:S01]  /*cca0*/  LDL.LU R4, [R1+0x24] ;  /* 0x0000240001047983 */ /* 0x000ea20000300800 */
[----:B---3--:R-:W-:-:S13]  /*ccb0*/  ISETP.NE.AND P0, PT, R8, 0x1, PT ;  /* 0x000000010800780c */ /* 0x008fda0003f05270 */
[----:B------:R-:W3:Y:S01]  /*ccc0*/  @P0 LDC R7, c[0x0][0x450] ;  /* 0x00011400ff070b82 */ /* 0x000ee20000000800 */
[----:B----4-:R-:W-:Y:S02]  /*ccd0*/  IMAD.MOV.U32 R3, RZ, RZ, R5 ;  /* 0x000000ffff037224 */ /* 0x010fe400078e0005 */
[----:B------:R-:W4:Y:S01]  /*cce0*/  LDL.LU R5, [R1+0x4] ;  /* 0x0000040001057983 */ /* 0x000f220000300800 */
[----:B------:R-:W-:-:S03]  /*ccf0*/  IMAD.WIDE.U32 R2, R17, UR4, R2 ;  /* 0x0000000411027c25 */ /* 0x000fc6000f8e0002 */
[----:B------:R0:W5:Y:S01]  /*cd00*/  LDL R9, [R1+0x28] ;  /* 0x0000280001097983 */ /* 0x0001620000100800 */
[----:B------:R-:W-:Y:S01]  /*cd10*/  IMAD R3, R17, UR5, R3 ;  /* 0x0000000511037c24 */ /* 0x000fe2000f8e0203 */
[----:B------:R-:W-:Y:S02]  /*cd20*/  ULDC.64 UR4, c[0x0][0x2e0] ;  /* 0x0000b80000047ab9 */ /* 0x000fe40000000a00 */
[----:B--2---:R-:W-:Y:S02]  /*cd30*/  IMAD R0, R0, UR4, RZ ;  /* 0x0000000400007c24 */ /* 0x004fe4000f8e02ff */
[----:B------:R-:W-:-:S04]  /*cd40*/  IMAD.WIDE.U32 R2, R4, UR4, R2 ;  /* 0x0000000404027c25 */ /* 0x000fc8000f8e0002 */
[----:B------:R-:W-:Y:S01]  /*cd50*/  IMAD R0, R4, UR5, R0 ;  /* 0x0000000504007c24 */ /* 0x000fe2000f8e0200 */
[----:B-1----:R-:W1:Y:S01]  /*cd60*/  S2R R10, SR_TID.X ;  /* 0x00000000000a7919 */ /* 0x002e620000002100 */
[----:B------:R-:W-:Y:S02]  /*cd70*/  ULDC.64 UR4, c[0x0][0x2d0] ;  /* 0x0000b40000047ab9 */ /* 0x000fe40000000a00 */
[----:B------:R-:W-:Y:S01]  /*cd80*/  IMAD.IADD R3, R3, 0x1, R0 ;  /* 0x0000000103037824 */ /* 0x000fe200078e0200 */
[----:B------:R-:W2:Y:S02]  /*cd90*/  S2R R4, SR_TID.X ;  /* 0x0000000000047919 */ /* 0x000ea40000002100 */
[----:B--2---:R-:W-:-:S04]  /*cda0*/  LOP3.LUT R4, R4, 0x7f, RZ, 0xc0, !PT ;  /* 0x0000007f04047812 */ /* 0x004fc800078ec0ff */
[----:B------:R-:W-:Y:S02]  /*cdb0*/  SHF.R.U32.HI R6, RZ, 0x3, R4 ;  /* 0x00000003ff067819 */ /* 0x000fe40000011604 */
[----:B------:R-:W2:Y:S02]  /*cdc0*/  S2R R4, SR_TID.X ;  /* 0x0000000000047919 */ /* 0x000ea40000002100 */
[----:B--2---:R-:W-:-:S05]  /*cdd0*/  IMAD.SHL.U32 R4, R4, 0x10, RZ ;  /* 0x0000001004047824 */ /* 0x004fca00078e00ff */
[----:B------:R-:W-:Y:S02]  /*cde0*/  LOP3.LUT R4, R6, 0x70, R4, 0xf8, !PT ;  /* 0x0000007006047812 */ /* 0x000fe400078ef804 */
[----:B------:R-:W2:Y:S01]  /*cdf0*/  @P0 LDC R6, c[0x0][0x44c] ;  /* 0x00011300ff060b82 */ /* 0x000ea20000000800 */
[----:B-1----:R-:W-:-:S05]  /*ce00*/  IMAD.SHL.U32 R10, R10, 0x8, RZ ;  /* 0x000000080a0a7824 */ /* 0x002fca00078e00ff */
[----:B------:R-:W-:Y:S01]  /*ce10*/  LOP3.LUT R10, R10, 0x38, RZ, 0xc0, !PT ;  /* 0x000000380a0a7812 */ /* 0x000fe200078ec0ff */
[----:B----4-:R-:W-:-:S05]  /*ce20*/  IMAD.SHL.U32 R5, R5, 0x80, RZ ;  /* 0x0000008005057824 */ /* 0x010fca00078e00ff */
[----:B------:R-:W-:-:S05]  /*ce30*/  LOP3.LUT R0, R4, R5, RZ, 0xfc, !PT ;  /* 0x0000000504007212 */ /* 0x000fca00078efcff */
[----:B--2---:R-:W-:-:S04]  /*ce40*/  @P0 IMAD.HI.U32 R6, R0, R6, RZ ;  /* 0x0000000600060227 */ /* 0x004fc800078e00ff */
[----:B------:R-:W-:Y:S01]  /*ce50*/  IMAD.MOV.U32 R4, RZ, RZ, R0 ;  /* 0x000000ffff047224 */ /* 0x000fe200078e0000 */
[----:B---3--:R-:W-:-:S05]  /*ce60*/  @P0 SHF.R.U32.HI R4, RZ, R7, R6 ;  /* 0x00000007ff040219 */ /* 0x008fca0000011606 */
[----:B------:R-:W-:-:S04]  /*ce70*/  IMAD.MOV R6, RZ, RZ, -R4 ;  /* 0x000000ffff067224 */ /* 0x000fc800078e0a04 */
[----:B------:R-:W-:Y:S01]  /*ce80*/  IMAD R0, R8, R6, R0 ;  /* 0x0000000608007224 */ /* 0x000fe200078e0200 */
[----:B------:R-:W-:Y:S01]  /*ce90*/  SHF.R.S32.HI R6, RZ, 0x1f, R4 ;  /* 0x0000001fff067819 */ /* 0x000fe20000011404 */
[----:B------:R-:W-:-:S04]  /*cea0*/  IMAD.WIDE.U32 R2, R4, UR4, R2 ;  /* 0x0000000404027c25 */ /* 0x000fc8000f8e0002 */
[----:B------:R-:W-:-:S04]  /*ceb0*/  IMAD R6, R6, UR4, RZ ;  /* 0x0000000406067c24 */ /* 0x000fc8000f8e02ff */
[----:B------:R-:W-:Y:S01]  /*cec0*/  IMAD R4, R4, UR5, R6 ;  /* 0x0000000504047c24 */ /* 0x000fe2000f8e0206 */
[----:B------:R-:W-:-:S03]  /*ced0*/  ULDC.64 UR4, c[0x0][0x2c8] ;  /* 0x0000b20000047ab9 */ /* 0x000fc60000000a00 */
[----:B------:R-:W-:Y:S01]  /*cee0*/  IMAD.IADD R3, R3, 0x1, R4 ;  /* 0x0000000103037824 */ /* 0x000fe200078e0204 */
[----:B------:R-:W-:-:S05]  /*cef0*/  SHF.R.S32.HI R4, RZ, 0x1f, R0 ;  /* 0x0000001fff047819 */ /* 0x000fca0000011400 */
[----:B------:R-:W-:Y:S02]  /*cf00*/  IMAD R4, R4, UR4, RZ ;  /* 0x0000000404047c24 */ /* 0x000fe4000f8e02ff */
[----:B------:R-:W-:-:S04]  /*cf10*/  IMAD.WIDE.U32 R2, R0, UR4, R2 ;  /* 0x0000000400027c25 */ /* 0x000fc8000f8e0002 */
[----:B------:R-:W-:Y:S01]  /*cf20*/  IMAD R4, R0, UR5, R4 ;  /* 0x0000000500047c24 */ /* 0x000fe2000f8e0204 */
[----:B------:R-:W-:Y:S02]  /*cf30*/  ULDC.64 UR4, c[0x0][0x280] ;  /* 0x0000a00000047ab9 */ /* 0x000fe40000000a00 */
[----:B------:R-:W-:Y:S01]  /*cf40*/  LEA R0, P1, R2, UR4, 0x1 ;  /* 0x0000000402007c11 */ /* 0x000fe2000f8208ff */
[----:B------:R-:W-:Y:S01]  /*cf50*/  IMAD.IADD R4, R3, 0x1, R4 ;  /* 0x0000000103047824 */ /* 0x000fe200078e0204 */
[----:B------:R-:W-:Y:S01]  /*cf60*/  UMOV UR4, 0xffffffff ;  /* 0xffffffff00047882 */ /* 0x000fe20000000000 */
[----:B------:R-:W-:-:S03]  /*cf70*/  ISETP.GE.AND P0, PT, R10, UR6, PT ;  /* 0x000000060a007c0c */ /* 0x000fc6000bf06270 */
[----:B------:R-:W-:Y:S01]  /*cf80*/  LEA.HI.X R2, R2, UR5, R4, 0x1, P1 ;  /* 0x0000000502027c11 */ /* 0x000fe200088f0c04 */
[----:B0-----:R-:W-:Y:S09]  /*cf90*/  BRA.DIV UR4, `(.L_x_434) ;  /* 0x0000004204707947 */ /* 0x001ff2000b800000 */
[----:B------:R-:W2:Y:S01]  /*cfa0*/  LDL.LU R6, [R1+0x44] ;  /* 0x0000440001067983 */ /* 0x000ea20000300800 */
[----:B------:R-:W0:Y:S02]  /*cfb0*/  S2R R7, SR_TID.X ;  /* 0x0000000000077919 */ /* 0x000e240000002100 */
[----:B0-----:R-:W-:-:S04]  /*cfc0*/  LOP3.LUT R7, R7, 0x7f, RZ, 0xc0, !PT ;  /* 0x0000007f07077812 */ /* 0x001fc800078ec0ff */
[----:B------:R-:W-:Y:S02]  /*cfd0*/  SHF.R.U32.HI R11, RZ, 0x3, R7 ;  /* 0x00000003ff0b7819 */ /* 0x000fe40000011607 */
[----:B------:R-:W0:Y:S03]  /*cfe0*/  SHFL.IDX PT, R7, R0, RZ, 0x181f ;  /* 0x00181fff00077589 */ /* 0x000e2600000e0000 */
[----:B------:R-:W-:-:S04]  /*cff0*/  IMAD.IADD R3, R11, 0x1, R5 ;  /* 0x000000010b037824 */ /* 0x000fc800078e0205 */
[C---:B------:R-:W-:Y:S02]  /*d000*/  VIADD R5, R3.reuse, 0x10 ;  /* 0x0000001003057836 */ /* 0x040fe40000000000 */
[----:B--2---:R-:W-:Y:S02]  /*d010*/  IMAD R4, R6, R8, RZ ;  /* 0x0000000806047224 */ /* 0x004fe400078e02ff */
[----:B------:R-:W1:Y:S03]  /*d020*/  SHFL.IDX PT, R6, R2, RZ, 0x181f ;  /* 0x00181fff02067589 */ /* 0x000e6600000e0000 */
[----:B------:R-:W-:-:S13]  /*d030*/  ISETP.GE.AND P1, PT, R3, R4, PT ;  /* 0x000000040300720c */ /* 0x000fda0003f26270 */
[----:B0-----:R-:W-:-:S05]  /*d040*/  @!P1 LEA R7, P2, R10, R7, 0x1 ;  /* 0x000000070a079211 */ /* 0x001fca00078408ff */
[----:B-1----:R-:W-:-:S05]  /*d050*/  @!P1 IMAD.X R6, RZ, RZ, R6, P2 ;  /* 0x000000ffff069224 */ /* 0x002fca00010e0606 */
[----:B------:R-:W-:-:S04]  /*d060*/  @!P1 LOP3.LUT R7, R7, R6, RZ, 0x3c, !PT ;  /* 0x0000000607079212 */ /* 0x000fc800078e3cff */
[----:B------:R-:W-:-:S04]  /*d070*/  @!P1 LOP3.LUT R6, R7, R6, RZ, 0x3c, !PT ;  /* 0x0000000607069212 */ /* 0x000fc800078e3cff */
[----:B------:R-:W-:-:S05]  /*d080*/  @!P1 LOP3.LUT R7, R7, R6, RZ, 0x3c, !PT ;  /* 0x0000000607079212 */ /* 0x000fca00078e3cff */
[----:B------:R-:W-:Y:S01]  /*d090*/  @!PT LDS RZ, [RZ] ;  /* 0x00000000fffff984 */ /* 0x000fe20000000800 */
[----:B-----5:R0:W-:Y:S01]  /*d0a0*/  @!P1 LDGSTS.E.BYPASS.LTC128B.128 [R9+0x18400], desc[UR40][R6.64], !P0 ;  /* 0x1840000006099fae */ /* 0x0201e2000c101d68 */
[----:B------:R-:W-:-:S03]  /*d0b0*/  ISETP.GE.AND P1, PT, R5, R4, PT ;  /* 0x000000040500720c */ /* 0x000fc60003f26270 */
[----:B------:R-:W1:Y:S04]  /*d0c0*/  SHFL.IDX PT, R5, R0, 0x1, 0x181f ;  /* 0x00381f0000057f89 */ /* 0x000e6800000e0000 */
[----:B0-----:R-:W0:Y:S06]  /*d0d0*/  SHFL.IDX PT, R6, R2, 0x1, 0x181f ;  /* 0x00381f0002067f89 */ /* 0x001e2c00000e0000 */
[----:B-1----:R-:W-:-:S05]  /*d0e0*/  @!P1 LEA R5, P2, R10, R5, 0x1 ;  /* 0x000000050a059211 */ /* 0x002fca00078408ff */
[----:B0-----:R-:W-:-:S04]  /*d0f0*/  @!P1 IMAD.X R6, RZ, RZ, R6, P2 ;  /* 0x000000ffff069224 */ /* 0x001fc800010e0606 */
[----:B------:R-:W-:Y:S02]  /*d100*/  @!P1 IMAD.MOV.U32 R7, RZ, RZ, R6 ;  /* 0x000000ffff079224 */ /* 0x000fe400078e0006 */
[----:B------:R-:W-:Y:S02]  /*d110*/  @!P1 IMAD.MOV.U32 R6, RZ, RZ, R5 ;  /* 0x000000ffff069224 */ /* 0x000fe400078e0005 */
[----:B------:R-:W-:-:S03]  /*d120*/  VIADD R5, R3, 0x20 ;  /* 0x0000002003057836 */ /* 0x000fc60000000000 */
[----:B------:R0:W-:Y:S02]  /*d130*/  @!P1 LDGSTS.E.BYPASS.LTC128B.128 [R9+0x18c00], desc[UR40][R6.64], !P0 ;  /* 0x18c0000006099fae */ /* 0x0001e4000c101d68 */
[----:B------:R-:W-:Y:S02]  /*d140*/  ISETP.GE.AND P1, PT, R5, R4, PT ;  /* 0x000000040500720c */ /* 0x000fe40003f26270 */
[----:B------:R-:W1:Y:S04]  /*d150*/  SHFL.IDX PT, R5, R0, 0x2, 0x181f ;  /* 0x00581f0000057f89 */ /* 0x000e6800000e0000 */
[----:B0-----:R-:W0:Y:S07]  /*d160*/  SHFL.IDX PT, R6, R2, 0x2, 0x181f ;  /* 0x00581f0002067f89 */ /* 0x001e2e00000e0000 */
        /* <DEDUP_REMOVED lines=39> */
[----:B------:R-:W-:Y:S01]  /*d3e0*/  @!P1 IMAD.MOV.U32 R6, RZ, RZ, R5 ;  /* 0x000000ffff069224 */ /* 0x000fe200078e0005 */
[----:B------:R-:W0:Y:S04]  /*d3f0*/  SHFL.IDX PT, R0, R0, 0x7, 0x181f ;  /* 0x00f81f0000007f89 */ /* 0x000e2800000e0000 */
[----:B------:R1:W-:Y:S04]  /*d400*/  @!P1 LDGSTS.E.BYPASS.LTC128B.128 [R9+0x1b400], desc[UR40][R6.64], !P0 ;  /* 0x1b40000006099fae */ /* 0x0003e8000c101d68 */
[----:B------:R1:W2:Y:S02]  /*d410*/  SHFL.IDX PT, R5, R2, 0x7, 0x181f ;  /* 0x00f81f0002057f89 */ /* 0x0002a400000e0000 */
.L_x_551:
[----:B------:R-:W-:-:S05]  /*d420*/  VIADD R3, R3, 0x70 ;  /* 0x0000007003037836 */ /* 0x000fca0000000000 */
[----:B------:R-:W-:-:S13]  /*d430*/  ISETP.GE.AND P1, PT, R3, R4, PT ;  /* 0x000000040300720c */ /* 0x000fda0003f26270 */
[----:B01----:R-:W-:-:S05]  /*d440*/  @!P1 LEA R2, P2, R10, R0, 0x1 ;  /* 0x000000000a029211 */ /* 0x003fca00078408ff */
[----:B--2---:R-:W-:-:S05]  /*d450*/  @!P1 IMAD.X R3, RZ, RZ, R5, P2 ;  /* 0x000000ffff039224 */ /* 0x004fca00010e0605 */
[----:B------:R-:W-:Y:S01]  /*d460*/  @!PT LDS RZ, [RZ] ;  /* 0x00000000fffff984 */ /* 0x000fe20000000800 */
[----:B------:R-:W-:Y:S01]  /*d470*/  @!PT LDS RZ, [RZ] ;  /* 0x00000000fffff984 */ /* 0x000fe20000000800 */
[----:B------:R-:W-:Y:S01]  /*d480*/  @!PT LDS RZ, [RZ] ;  /* 0x00000000fffff984 */ /* 0x000fe20000000800 */
[----:B------:R0:W-:Y:S01]  /*d490*/  @!P1 LDGSTS.E.BYPASS.LTC128B.128 [R9+0x1bc00], desc[UR40][R2.64], !P0 ;  /* 0x1bc0000002099fae */ /* 0x0001e2000c101d68 */
[----:B------:R-:W-:Y:S01]  /*d4a0*/  PLOP3.LUT P0, PT, PT, PT, PT, 0x80, 0x0 ;  /* 0x000000000000781c */ /* 0x000fe20003f0f070 */
[----:B------:R-:W-:-:S12]  /*d4b0*/  NOP ;  /* 0x0000000000007918 */ /* 0x000fd80000000000 */
.L_x_435:
[----:B------:R-:W-:Y:S02]  /*d4c0*/  PLOP3.LUT P1, PT, P1, P0, PT, 0xa2, 0x0 ;  /* 0x000000000000781c */ /* 0x000fe40000f21472 */
[----:B------:R-:W-:-:S08]  /*d4d0*/  @P0 R2UR P1, UR4, R18 ;  /* 0x00000000120402ca */ /* 0x000fd00000020000 */
[----:B------:R-:W-:-:S05]  /*d4e0*/  @P0 PLOP3.LUT P0, PT, P1, PT, PT, 0x80, 0x0 ;  /* 0x000000000000081c */ /* 0x000fca0000f0f070 */
[----:B------:R-:W-:Y:S01]  /*d4f0*/  @!P1 SYNCS.ARRIVE.TRANS64.RED.A0T1 RZ, [UR4+0x22800], RZ ;  /* 0x022800ffffff99a7 */ /* 0x000fe20008200404 */
[----:B------:R-:W-:Y:S07]  /*d500*/  @!P1 ARRIVES.LDGSTSBAR.64.TRANSCNT [UR4+0x22800] ;  /* 0x02280000ff0099b0 */ /* 0x000fee0008000a84 */
[----:B------:R-:W-:Y:S05]  /*d510*/  @P0 BRA.U.ANY `(.L_x_435) ;  /* 0xfffffffd00e80947 */ /* 0x000fea000393ffff */
[----:B0-----:R-:W2:Y:S02]  /*d520*/  LDL.LU R2, [R1+0x48] ;  /* 0x0000480001027983 */ /* 0x001ea40000300800 */
[----:B--2---:R-:W-:-:S05]  /*d530*/  VIADD R2, R2, 0x1 ;  /* 0x0000000102027836 */ /* 0x004fca0000000000 */
[----:B------:R0:W-:Y:S01]  /*d540*/  STL [R1+0x48], R2 ;  /* 0x0000480201007387 */ /* 0x0001e20000100800 */
[----:B------:R-:W-:-:S04]  /*d550*/  LEA.HI R0, R2, R2, RZ, 0x1 ;  /* 0x0000000202007211 */ /* 0x000fc800078f08ff */
[----:B------:R-:W-:-:S05]  /*d560*/  LOP3.LUT R0, R0, 0xfffffffe, RZ, 0xc0, !PT ;  /* 0xfffffffe00007812 */ /* 0x000fca00078ec0ff */
[----:B------:R-:W-:-:S05]  /*d570*/  IMAD.IADD R0, R2, 0x1, -R0 ;  /* 0x0000000102007824 */ /* 0x000fca00078e0a00 */
[----:B------:R-:W-:Y:S01]  /*d580*/  SHF.L.U32 R0, R0, 0x1f, RZ ;  /* 0x0000001f00007819 */ /* 0x000fe200000006ff */
[----:B------:R-:W-:Y:S01]  /*d590*/  NOP ;  /* 0x0000000000007918 */ /* 0x000fe20000000000 */
[----:B------:R0:W-:Y:S01]  /*d5a0*/  SYNCS.ARRIVE.TRANS64.A1T0 RZ, [R18+URZ+0x22800], RZ ;  /* 0x022800ff12ff79a7 */ /* 0x0001e2000810003f */
[----:B------:R-:W-:Y:S01]  /*d5b0*/  BSSY B0, `(.L_x_436) ;  /* 0x0000003000007945 */ /* 0x000fe20003800000 */
[----:B------:R-:W1:Y:S03]  /*d5c0*/  SYNCS.PHASECHK.TRANS64.TRYWAIT P0, [R18+URZ+0x22820], R0 ;  /* 0x02282000120075a7 */ /* 0x000e66000800017f */
[----:B01----:R-:W-:Y:S05]  /*d5d0*/  @!P0 BRA `(.L_x_437) ;  /* 0x00000044007c8947 */ /* 0x003fea0003800000 */
.L_x_552:
[----:B------:R-:W-:Y:S05]  /*d5e0*/  BSYNC B0 ;  /* 0x0000000000007941 */ /* 0x000fea0003800000 */
.L_x_436:
[----:B------:R-:W2:Y:S01]  /*d5f0*/  LDL R2, [R1+0x18] ;  /* 0x0000180001027983 */ /* 0x000ea20000100800 */
[----:B------:R-:W-:Y:S01]  /*d600*/  BSSY B0, `(.L_x_438) ;  /* 0x000005a000007945 */ /* 0x000fe20003800000 */
[----:B--2---:R-:W-:-:S13]  /*d610*/  ISETP.NE.AND P0, PT, R2, RZ, PT ;  /* 0x000000ff0200720c */ /* 0x004fda0003f05270 */
[----:B------:R-:W-:Y:S05]  /*d620*/  @!P0 BRA `(.L_x_439) ;  /* 0x00000004005c8947 */ /* 0x000fea0003800000 */
[----:B------:R-:W0:Y:S01]  /*d630*/  LDL R4, [R1+0x10] ;  /* 0x0000100001047983 */ /* 0x000e220000100800 */
[----:B------:R-:W-:Y:S01]  /*d640*/  IMAD R2, R19, 0x8, R18 ;  /* 0x0000000813027824 */ /* 0x000fe200078e0212 */
[----:B------:R-:W-:Y:S01]  /*d650*/  BSSY B1, `(.L_x_440) ;  /* 0x0000007000017945 */ /* 0x000fe20003800000 */
[----:B------:R-:W1:Y:S02]  /*d660*/  S2R R3, SR_TID.X ;  /* 0x0000000000037919 */ /* 0x000e640000002100 */
[----:B-1----:R-:W-:-:S04]  /*d670*/  LOP3.LUT R3, R3, 0x7f, RZ, 0xc0, !PT ;  /* 0x0000007f03037812 */ /* 0x002fc800078ec0ff */
[----:B------:R-:W-:Y:S02]  /*d680*/  ISETP.NE.AND P1, PT, R3, RZ, PT ;  /* 0x000000ff0300720c */ /* 0x000fe40003f25270 */
[----:B0-----:R-:W-:-:S04]  /*d690*/  SHF.L.U32 R0, R4, 0x1f, RZ ;  /* 0x0000001f04007819 */ /* 0x001fc800000006ff */
[----:B------:R-:W0:Y:S02]  /*d6a0*/  SYNCS.PHASECHK.TRANS64.TRYWAIT P0, [R2+URZ+0x22860], R0 ;  /* 0x02286000020075a7 */ /* 0x000e24000800017f */
[----:B0-----:R-:W-:Y:S05]  /*d6b0*/  @!P0 BRA `(.L_x_441) ;  /* 0x0000004400588947 */ /* 0x001fea0003800000 */
.L_x_553:
[----:B------:R-:W-:Y:S05]  /*d6c0*/  BSYNC B1 ;  /* 0x0000000000017941 */ /* 0x000fea0003800000 */
.L_x_440:
[----:B------:R-:W-:Y:S04]  /*d6d0*/  BSSY B1, `(.L_x_442) ;  /* 0x0000009000017945 */ /* 0x000fe80003800000 */
[----:B------:R-:W-:Y:S05]  /*d6e0*/  @P1 BRA `(.L_x_443) ;  /* 0x00000000001c1947 */ /* 0x000fea0003800000 */
[----:B------:R-:W1:Y:S01]  /*d6f0*/  S2R R3, SR_TID.X ;  /* 0x0000000000037919 */ /* 0x000e620000002100 */
[----:B0-----:R-:W-:-:S04]  /*d700*/  IMAD.MOV.U32 R0, RZ, RZ, 0xc000 ;  /* 0x0000c000ff007424 */ /* 0x001fc800078e00ff */
[----:B------:R2:W-:Y:S01]  /*d710*/  SYNCS.ARRIVE.TRANS64 RZ, [R2+URZ+0x22850], R0 ;  /* 0x0228500002ff79a7 */ /* 0x0005e2000800003f */
[----:B-1----:R-:W-:-:S04]  /*d720*/  LOP3.LUT R3, R3, 0x1f, RZ, 0xc0, !PT ;  /* 0x0000001f03037812 */ /* 0x002fc800078ec0ff */
[----:B------:R-:W-:-:S13]  /*d730*/  ISETP.NE.AND P0, PT, R3, RZ, PT ;  /* 0x000000ff0300720c */ /* 0x000fda0003f05270 */
[----:B--2---:R-:W-:Y:S05]  /*d740*/  @!P0 BRA `(.L_x_443) ;  /* 0x0000000000048947 */ /* 0x004fea0003800000 */
[----:B------:R-:W-:Y:S01]  /*d750*/  BPT.TRAP 0x1 ;  /* 0x000000040000795c */ /* 0x000fe20000300000 */
.L_x_443:
[----:B------:R-:W-:Y:S05]  /*d760*/  BSYNC B1 ;  /* 0x0000000000017941 */ /* 0x000fea0003800000 */
.L_x_442:
[----:B------:R-:W2:Y:S04]  /*d770*/  LDL R4, [R1+0x1c] ;  /* 0x00001c0001047983 */ /* 0x000ea80000100800 */
[----:B------:R-:W2:Y:S01]  /*d780*/  LDL.LU R3, [R1+0x2c] ;  /* 0x00002c0001037983 */ /* 0x000ea20000300800 */
[----:B0-----:R-:W-:Y:S01]  /*d790*/  IMAD R0, R19, 0xc000, R18 ;  /* 0x0000c00013007824 */ /* 0x001fe200078e0212 */
[----:B------:R-:W-:Y:S01]  /*d7a0*/  UIADD3 UR4, UP0, UR38, 0x470, URZ ;  /* 0x0000047026047890 */ /* 0x000fe2000ff1e03f */
[----:B------:R-:W-:Y:S01]  /*d7b0*/  PLOP3.LUT P0, PT, PT, PT, PT, 0x80, 0x0 ;  /* 0x000000000000781c */ /* 0x000fe20003f0f070 */
[----:B------:R-:W-:Y:S01]  /*d7c0*/  VIADD R2, R2, 0x22850 ;  /* 0x0002285002027836 */ /* 0x000fe20000000000 */
[----:B------:R-:W-:Y:S01]  /*d7d0*/  UMOV UR6, 0x0 ;  /* 0x0000000000067882 */ /* 0x000fe20000000000 */
[----:B------:R-:W-:Y:S01]  /*d7e0*/  UIADD3.X UR5, URZ, UR39, URZ, UP0, !UPT ;  /* 0x000000273f057290 */ /* 0x000fe200087fe43f */
[----:B------:R-:W-:Y:S01]  /*d7f0*/  UMOV UR7, 0x14f00000 ;  /* 0x14f0000000077882 */ /* 0x000fe20000000000 */
[----:B------:R-:W-:Y:S01]  /*d800*/  UMOV UR10, URZ ;  /* 0x0000003f000a7c82 */ /* 0x000fe20008000000 */
[----:B--2---:R-:W-:-:S02]  /*d810*/  IMAD R3, R3, 0x60, R4 ;  /* 0x0000006003037824 */ /* 0x004fc400078e0204 */
[----:B------:R-:W-:-:S07]  /*d820*/  VIADD R4, R0, 0x400 ;  /* 0x0000040000047836 */ /* 0x000fce0000000000 */
.L_x_444:
[----:B------:R-:W-:-:S13]  /*d830*/  @P0 ELECT P1, URZ, PT ;  /* 0x00000000003f082f */ /* 0x000fda0003820000 */
[----:B------:R-:W-:Y:S02]  /*d840*/  @P1 R2UR UR13, R16 ;  /* 0x00000000100d12ca */ /* 0x000fe400000e0000 */
[----:B------:R-:W-:Y:S02]  /*d850*/  @P1 R2UR UR12, R17 ;  /* 0x00000000110c12ca */ /* 0x000fe400000e0000 */
[----:B------:R-:W-:Y:S02]  /*d860*/  @P1 R2UR UR11, R3 ;  /* 0x00000000030b12ca */ /* 0x000fe400000e0000 */
[----:B------:R-:W-:Y:S02]  /*d870*/  @P1 R2UR UR9, R2 ;  /* 0x00000000020912ca */ /* 0x000fe400000e0000 */
[----:B------:R-:W-:Y:S02]  /*d880*/  @P1 R2UR UR8, R4 ;  /* 0x00000000040812ca */ /* 0x000fe400000e0000 */
[----:B------:R-:W-:-:S02]  /*d890*/  @P1 PLOP3.LUT P0, PT, P1, PT, PT, 0x8, 0x0 ;  /* 0x000000000000181c */ /* 0x000fc40000f0e170 */
[----:B------:R-:W-:-:S09]  /*d8a0*/  PLOP3.LUT P1, PT, PT, PT, PT, 0x8, 0x0 ;  /* 0x000000000000781c */ /* 0x000fd20003f2e170 */
[----:B------:R0:W-:Y:S02]  /*d8b0*/  UTMALDG.4D [UR8], [UR4], desc[UR6] ;  /* 0x00000608040075b4 */ /* 0x0001e40008019000 */
[----:B0-----:R-:W-:Y:S05]  /*d8c0*/  @P0 BRA.U.ANY `(.L_x_444) ;  /* 0xfffffffd00d80947 */ /* 0x001fea000393ffff */
[----:B------:R-:W-:Y:S01]  /*d8d0*/  PLOP3.LUT P0, PT, PT, PT, PT, 0x80, 0x0 ;  /* 0x000000000000781c */ /* 0x000fe20003f0f070 */
[----:B------:R-:W-:Y:S01]  /*d8e0*/  VIADD R4, R0, 0x3400 ;  /* 0x0000340000047836 */ /* 0x000fe20000000000 */
[----:B------:R-:W-:Y:S01]  /*d8f0*/  UMOV UR6, 0x0 ;  /* 0x0000000000067882 */ /* 0x000fe20000000000 */
[----:B------:R-:W-:Y:S01]  /*d900*/  UMOV UR7, 0x14f00000 ;  /* 0x14f0000000077882 */ /* 0x000fe20000000000 */
[----:B------:R-:W-:-:S09]  /*d910*/  UMOV UR10, 0x40 ;  /* 0x00000040000a7882 */ /* 0x000fd20000000000 */
.L_x_445:
        /* <DEDUP_REMOVED lines=15> */
.L_x_446:
        /* <DEDUP_REMOVED lines=15> */
.L_x_447:
        /* <DEDUP_REMOVED lines=9> */
[----:B-1----:R-:W-:Y:S05]  /*db90*/  @P0 BRA.U.ANY `(.L_x_447) ;  /* 0xfffffffd00d80947 */ /* 0x002fea000393ffff */
.L_x_439:
[----:B------:R-:W-:Y:S05]  /*dba0*/  BSYNC B0 ;  /* 0x0000000000007941 */ /* 0x000fea0003800000 */
.L_x_438:
[----:B------:R-:W0:Y:S04]  /*dbb0*/  LDL R4, [R1+0x30] ;  /* 0x0000300001047983 */ /* 0x000e280000100800 */
[----:B------:R-:W2:Y:S01]  /*dbc0*/  LDL R5, [R1+0x20] ;  /* 0x0000200001057983 */ /* 0x000ea20000100800 */
[----:B------:R-:W-:Y:S01]  /*dbd0*/  BSSY B0, `(.L_x_448) ;  /* 0x00001f3000007945 */ /* 0x000fe20003800000 */
[----:B0-----:R-:W-:-:S05]  /*dbe0*/  VIADD R0, R4, 0xfffffffe ;  /* 0xfffffffe04007836 */ /* 0x001fca0000000000 */
[----:B--2---:R-:W-:-:S13]  /*dbf0*/  ISETP.GE.AND P0, PT, R0, R5, PT ;  /* 0x000000050000720c */ /* 0x004fda0003f06270 */
[----:B------:R-:W-:Y:S05]  /*dc00*/  @!P0 BRA `(.L_x_449) ;  /* 0x0000001c00bc8947 */ /* 0x000fea0003800000 */
[----:B------:R-:W2:Y:S04]  /*dc10*/  LDL.LU R7, [R1+0x58] ;  /* 0x0000580001077983 */ /* 0x000ea80000300800 */
[----:B------:R-:W3:Y:S04]  /*dc20*/  LDL.LU R6, [R1+0x38] ;  /* 0x0000380001067983 */ /* 0x000ee80000300800 */
[----:B------:R-:W4:Y:S01]  /*dc30*/  LDL.LU R4, [R1+0x40] ;  /* 0x0000400001047983 */ /* 0x000f220000300800 */
[----:B------:R-:W-:Y:S01]  /*dc40*/  LOP3.LUT R8, RZ, R5, RZ, 0x33, !PT ;  /* 0x00000005ff087212 */ /* 0x000fe200078e33ff */
[----:B------:R-:W-:Y:S01]  /*dc50*/  BSSY B2, `(.L_x_450) ;  /* 0x00000a8000027945 */ /* 0x000fe20003800000 */
[----:B--2---:R-:W-:-:S04]  /*dc60*/  VIADD R2, R7, 0x1 ;  /* 0x0000000107027836 */ /* 0x004fc80000000000 */
[----:B---3--:R-:W-:-:S05]  /*dc70*/  IMAD R2, R2, R6, RZ ;  /* 0x0000000602027224 */ /* 0x008fca00078e02ff */
[----:B----4-:R-:W-:-:S05]  /*dc80*/  VIMNMX R4, R4, R2, PT ;  /* 0x0000000204047248 */ /* 0x010fca0003fe0100 */
[----:B------:R-:W-:-:S05]  /*dc90*/  IMAD.MOV R2, RZ, RZ, -R4 ;  /* 0x000000ffff027224 */ /* 0x000fca00078e0a04 */
[----:B------:R-:W-:-:S05]  /*dca0*/  VIADDMNMX R8, R2, 0x1, R8, !PT ;  /* 0x0000000102087846 */ /* 0x000fca0007800108 */
[----:B------:R-:W-:-:S05]  /*dcb0*/  IMAD.IADD R2, R4, 0x1, R8 ;  /* 0x0000000104027824 */ /* 0x000fca00078e0208 */
[----:B------:R-:W-:-:S04]  /*dcc0*/  LOP3.LUT R2, R2, 0x1, RZ, 0xc0, !PT ;  /* 0x0000000102027812 */ /* 0x000fc800078ec0ff */
[----:B------:R-:W-:-:S13]  /*dcd0*/  ISETP.NE.U32.AND P0, PT, R2, 0x1, PT ;  /* 0x000000010200780c */ /* 0x000fda0003f05070 */
[----:B------:R-:W-:Y:S05]  /*dce0*/  @P0 BRA `(.L_x_451) ;  /* 0x0000000800780947 */ /* 0x000fea0003800000 */
[----:B------:R-:W2:Y:S04]  /*dcf0*/  LDL R5, [R1+0x18] ;  /* 0x0000180001057983 */ /* 0x000ea80000100800 */
[----:B------:R-:W3:Y:S01]  /*dd00*/  LDL.LU R9, [R1+0x10] ;  /* 0x0000100001097983 */ /* 0x000ee20000300800 */
[----:B------:R-:W-:Y:S01]  /*dd10*/  VIADD R19, R19, 0x1 ;  /* 0x0000000113137836 */ /* 0x000fe20000000000 */
[----:B------:R-:W-:Y:S04]  /*dd20*/  BSSY B1, `(.L_x_452) ;  /* 0x0000098000017945 */ /* 0x000fe80003800000 */
[----:B------:R-:W-:-:S04]  /*dd30*/  ISETP.NE.AND P0, PT, R19, 0x2, PT ;  /* 0x000000021300780c */ /* 0x000fc80003f05270 */
[----:B------:R-:W-:Y:S02]  /*dd40*/  SEL R2, RZ, 0x1, P0 ;  /* 0x00000001ff027807 */ /* 0x000fe40000000000 */
[----:B------:R-:W-:Y:S02]  /*dd50*/  SEL R19, R19, RZ, P0 ;  /* 0x000000ff13137207 */ /* 0x000fe40000000000 */
[----:B--2---:R-:W-:Y:S02]  /*dd60*/  ISETP.NE.AND P2, PT, R5, RZ, PT ;  /* 0x000000ff0500720c */ /* 0x004fe40003f45270 */
[----:B---3--:R-:W-:-:S05]  /*dd70*/  LOP3.LUT R9, R9, R2, RZ, 0x3c, !PT ;  /* 0x0000000209097212 */ /* 0x008fca00078e3cff */
[----:B------:R0:W-:Y:S06]  /*dd80*/  STL [R1+0x10], R9 ;  /* 0x0000100901007387 */ /* 0x0001ec0000100800 */
[----:B------:R-:W-:Y:S05]  /*dd90*/  @!P2 BRA `(.L_x_453) ;  /* 0x000000080040a947 */ /* 0x000fea0003800000 */
[----:B------:R-:W-:Y:S02]  /*dda0*/  ULDC.64 UR4, c[0x0][0x418] ;  /* 0x0001060000047ab9 */ /* 0x000fe40000000a00 */
[----:B------:R-:W-:-:S04]  /*ddb0*/  ISETP.NE.U32.AND P0, PT, RZ, UR4, PT ;  /* 0x00000004ff007c0c */ /* 0x000fc8000bf05070 */
[----:B------:R-:W-:-:S13]  /*ddc0*/  ISETP.NE.AND.EX P0, PT, RZ, UR5, PT, P0 ;  /* 0x00000005ff007c0c */ /* 0x000fda000bf05300 */
[----:B------:R-:W-:Y:S05]  /*ddd0*/  @!P0 BRA `(.L_x_454) ;  /* 0x00000000004c8947 */ /* 0x000fea0003800000 */
[----:B------:R-:W2:Y:S01]  /*dde0*/  LDL R10, [R1+0x14] ;  /* 0x00001400010a7983 */ /* 0x000ea20000100800 */
[----:B------:R-:W1:Y:S01]  /*ddf0*/  LDC R6, c[0x0][0x43c] ;  /* 0x00010f00ff067b82 */ /* 0x000e620000000800 */
[----:B------:R-:W-:Y:S02]  /*de00*/  ULDC.64 UR6, c[0x0][0x428] ;  /* 0x00010a0000067ab9 */ /* 0x000fe40000000a00 */
[----:B------:R-:W3:Y:S01]  /*de10*/  LDL R7, [R1+0x8] ;  /* 0x0000080001077983 */ /* 0x000ee20000100800 */
[----:B-1----:R-:W-:-:S13]  /*de20*/  ISETP.NE.AND P0, PT, R6, 0x1, PT ;  /* 0x000000010600780c */ /* 0x002fda0003f05270 */
[----:B------:R-:W1:Y:S02]  /*de30*/  @P0 LDC.64 R2, c[0x0][0x440] ;  /* 0x00011000ff020b82 */ /* 0x000e640000000a00 */
[----:B-1----:R-:W-:-:S04]  /*de40*/  @P0 IMAD.HI.U32 R5, R0, R2, RZ ;  /* 0x0000000200050227 */ /* 0x002fc800078e00ff */
[----:B------:R-:W-:Y:S01]  /*de50*/  IMAD.MOV.U32 R2, RZ, RZ, R0 ;  /* 0x000000ffff027224 */ /* 0x000fe200078e0000 */
[----:B------:R-:W-:-:S05]  /*de60*/  @P0 SHF.R.U32.HI R2, RZ, R3, R5 ;  /* 0x00000003ff020219 */ /* 0x000fca0000011605 */
[----:B------:R-:W-:-:S04]  /*de70*/  IMAD.MOV R3, RZ, RZ, -R2 ;  /* 0x000000ffff037224 */ /* 0x000fc800078e0a02 */
[----:B------:R-:W-:Y:S01]  /*de80*/  IMAD R0, R6, R3, R0 ;  /* 0x0000000306007224 */ /* 0x000fe200078e0200 */
[----:B------:R-:W-:Y:S01]  /*de90*/  SHF.R.S32.HI R3, RZ, 0x1f, R2 ;  /* 0x0000001fff037819 */ /* 0x000fe20000011402 */
[----:B--2---:R-:W-:-:S04]  /*dea0*/  IMAD R5, R10, UR6, RZ ;  /* 0x000000060a057c24 */ /* 0x004fc8000f8e02ff */
[C---:B---3--:R-:W-:Y:S02]  /*deb0*/  IMAD R5, R7.reuse, UR7, R5 ;  /* 0x0000000707057c24 */ /* 0x048fe4000f8e0205 */
[----:B------:R-:W-:-:S04]  /*dec0*/  IMAD.WIDE.U32 R2, R7, UR6, R2 ;  /* 0x0000000607027c25 */ /* 0x000fc8000f8e0002 */
[----:B------:R-:W-:Y:S01]  /*ded0*/  IMAD.IADD R3, R5, 0x1, R3 ;  /* 0x0000000105037824 */ /* 0x000fe200078e0203 */
[----:B------:R-:W-:-:S04]  /*dee0*/  LEA R6, P0, R2, UR4, 0x2 ;  /* 0x0000000402067c11 */ /* 0x000fc8000f8010ff */
[----:B------:R-:W-:-:S05]  /*def0*/  LEA.HI.X R7, R2, UR5, R3, 0x2, P0 ;  /* 0x0000000502077c11 */ /* 0x000fca00080f1403 */
[----:B------:R1:W5:Y:S04]  /*df00*/  LDG.E R16, desc[UR40][R6.64] ;  /* 0x0000002806107981 */ /* 0x000368000c1e1900 */
.L_x_454:
[----:B------:R-:W-:Y:S01]  /*df10*/  IMAD R3, R19, 0x8, R18 ;  /* 0x0000000813037824 */ /* 0x000fe200078e0212 */
[----:B------:R-:W-:Y:S01]  /*df20*/  SHF.L.U32 R2, R9, 0x1f, RZ ;  /* 0x0000001f09027819 */ /* 0x000fe200000006ff */
[----:B------:R-:W2:Y:S01]  /*df30*/  S2R R5, SR_TID.X ;  /* 0x0000000000057919 */ /* 0x000ea20000002100 */
[----:B------:R-:W-:Y:S02]  /*df40*/  BSSY B3, `(.L_x_455) ;  /* 0x0000005000037945 */ /* 0x000fe40003800000 */
[----:B------:R-:W3:Y:S01]  /*df50*/  SYNCS.PHASECHK.TRANS64.TRYWAIT P0, [R3+URZ+0x22840], R2 ;  /* 0x02284002030075a7 */ /* 0x000ee2000800017f */
[----:B--2---:R-:W-:-:S04]  /*df60*/  LOP3.LUT R5, R5, 0x7f, RZ, 0xc0, !PT ;  /* 0x0000007f05057812 */ /* 0x004fc800078ec0ff */
[----:B------:R-:W-:Y:S01]  /*df70*/  ISETP.NE.AND P1, PT, R5, RZ, PT ;  /* 0x000000ff0500720c */ /* 0x000fe20003f25270 */
[----:B---3--:R-:W-:-:S12]  /*df80*/  @!P0 BRA `(.L_x_456) ;  /* 0x0000003c00388947 */ /* 0x008fd80003800000 */
.L_x_554:
[----:B------:R-:W-:Y:S05]  /*df90*/  BSYNC B3 ;  /* 0x0000000000037941 */ /* 0x000fea0003800000 */
.L_x_455:
[----:B------:R-:W-:Y:S04]  /*dfa0*/  BSSY B3, `(.L_x_457) ;  /* 0x0000009000037945 */ /* 0x000fe80003800000 */
[----:B------:R-:W-:Y:S05]  /*dfb0*/  @P1 BRA `(.L_x_458) ;  /* 0x00000000001c1947 */ /* 0x000fea0003800000 */
[----:B-1----:R-:W1:Y:S01]  /*dfc0*/  S2R R6, SR_TID.X ;  /* 0x0000000000067919 */ /* 0x002e620000002100 */
[----:B------:R-:W-:-:S04]  /*dfd0*/  IMAD.MOV.U32 R5, RZ, RZ, 0x3000 ;  /* 0x00003000ff057424 */ /* 0x000fc800078e00ff */
[----:B------:R3:W-:Y:S01]  /*dfe0*/  SYNCS.ARRIVE.TRANS64 RZ, [R3+URZ+0x22830], R5 ;  /* 0x0228300503ff79a7 */ /* 0x0007e2000800003f */
[----:B-1----:R-:W-:-:S04]  /*dff0*/  LOP3.LUT R6, R6, 0x1f, RZ, 0xc0, !PT ;  /* 0x0000001f06067812 */ /* 0x002fc800078ec0ff */
[----:B------:R-:W-:-:S13]  /*e000*/  ISETP.NE.AND P0, PT, R6, RZ, PT ;  /* 0x000000ff0600720c */ /* 0x000fda0003f05270 */
[----:B---3--:R-:W-:Y:S05]  /*e010*/  @!P0 BRA `(.L_x_458) ;  /* 0x0000000000048947 */ /* 0x008fea0003800000 */
[----:B------:R-:W-:Y:S01]  /*e020*/  BPT.TRAP 0x1 ;  /* 0x000000040000795c */ /* 0x000fe20000300000 */
.L_x_458:
[----:B------:R-:W-:Y:S05]  /*e030*/  BSYNC B3 ;  /* 0x0000000000037941 */ /* 0x000fea0003800000 */
.L_x_457:
[----:B-1----:R-:W3:Y:S01]  /*e040*/  LDL R6, [R1+0x1c] ;  /* 0x00001c0001067983 */ /* 0x002ee20000100800 */
[----:B0-----:R-:W-:Y:S01]  /*e050*/  IMAD.MOV.U32 R9, RZ, RZ, RZ ;  /* 0x000000ffff097224 */ /* 0x001fe200078e00ff */
[----:B------:R-:W-:Y:S01]  /*e060*/  UIADD3 UR4, UP0, UR38, 0x370, URZ ;  /* 0x0000037026047890 */ /* 0x000fe2000ff1e03f */
[----:B------:R-:W-:Y:S01]  /*e070*/  IMAD R5, R19, 0x3000, R18 ;  /* 0x0000300013057824 */ /* 0x000fe200078e0212 */
[----:B------:R-:W-:Y:S01]  /*e080*/  PLOP3.LUT P0, PT, PT, PT, PT, 0x80, 0x0 ;  /* 0x000000000000781c */ /* 0x000fe20003f0f070 */
[----:B------:R-:W-:Y:S01]  /*e090*/  UMOV UR6, 0x0 ;  /* 0x0000000000067882 */ /* 0x000fe20000000000 */
[----:B------:R-:W-:Y:S01]  /*e0a0*/  R2UR UR10, R9 ;  /* 0x00000000090a72ca */ /* 0x000fe200000e0000 */
[----:B------:R-:W-:Y:S01]  /*e0b0*/  VIADD R5, R5, 0x1c400 ;  /* 0x0001c40005057836 */ /* 0x000fe20000000000 */
[----:B------:R-:W-:Y:S01]  /*e0c0*/  UIADD3.X UR5, URZ, UR39, URZ, UP0, !UPT ;  /* 0x000000273f057290 */ /* 0x000fe200087fe43f */
[----:B------:R-:W-:Y:S01]  /*e0d0*/  UMOV UR7, 0x14f00000 ;  /* 0x14f0000000077882 */ /* 0x000fe20000000000 */
[----:B---3--:R-:W-:-:S02]  /*e0e0*/  IMAD R0, R0, 0x60, R6 ;  /* 0x0000006000007824 */ /* 0x008fc400078e0206 */
[----:B------:R-:W-:-:S09]  /*e0f0*/  VIADD R6, R3, 0x22830 ;  /* 0x0002283003067836 */ /* 0x000fd20000000000 */
.L_x_459:
[----:B------:R-:W-:-:S13]  /*e100*/  @P0 ELECT P2, URZ, PT ;  /* 0x00000000003f082f */ /* 0x000fda0003840000 */
[----:B-----5:R-:W-:Y:S02]  /*e110*/  @P2 R2UR UR13, R16 ;  /* 0x00000000100d22ca */ /* 0x020fe400000e0000 */
        /* <DEDUP_REMOVED lines=8> */
[----:B------:R-:W0:Y:S01]  /*e1a0*/  SYNCS.PHASECHK.TRANS64.TRYWAIT P0, [R3+URZ+0x22860], R2 ;  /* 0x02286002030075a7 */ /* 0x000e22000800017f */
[----:B------:R-:W-:Y:S04]  /*e1b0*/  BSSY B3, `(.L_x_460) ;  /* 0x0000002000037945 */ /* 0x000fe80003800000 */
[----:B0-----:R-:W-:Y:S05]  /*e1c0*/  @!P0 BRA `(.L_x_461) ;  /* 0x0000003800bc8947 */ /* 0x001fea0003800000 */
.L_x_555:
[----:B------:R-:W-:Y:S05]  /*e1d0*/  BSYNC B3 ;  /* 0x0000000000037941 */ /* 0x000fea0003800000 */
.L_x_460:
[----:B------:R-:W-:Y:S01]  /*e1e0*/  BSSY B3, `(.L_x_462) ;  /* 0x000000b000037945 */ /* 0x000fe20003800000 */
[----:B------:R-:W-:Y:S02]  /*e1f0*/  IMAD.MOV.U32 R6, RZ, RZ, 0x0 ;  /* 0x00000000ff067424 */ /* 0x000fe400078e00ff */
[----:B------:R-:W-:Y:S01]  /*e200*/  IMAD.MOV.U32 R7, RZ, RZ, 0x14f00000 ;  /* 0x14f00000ff077424 */ /* 0x000fe200078e00ff */
[----:B------:R-:W-:Y:S06]  /*e210*/  @P1 BRA `(.L_x_463) ;  /* 0x00000000001c1947 */ /* 0x000fec0003800000 */
[----:B------:R-:W1:Y:S01]  /*e220*/  S2R R5, SR_TID.X ;  /* 0x0000000000057919 */ /* 0x000e620000002100 */
[----:B0-2---:R-:W-:-:S04]  /*e230*/  IMAD.MOV.U32 R2, RZ, RZ, 0xc000 ;  /* 0x0000c000ff027424 */ /* 0x005fc800078e00ff */
[----:B------:R3:W-:Y:S01]  /*e240*/  SYNCS.ARRIVE.TRANS64 RZ, [R3+URZ+0x22850], R2 ;  /* 0x0228500203ff79a7 */ /* 0x0007e2000800003f */
[----:B-1----:R-:W-:-:S04]  /*e250*/  LOP3.LUT R5, R5, 0x1f, RZ, 0xc0, !PT ;  /* 0x0000001f05057812 */ /* 0x002fc800078ec0ff */
[----:B------:R-:W-:-:S13]  /*e260*/  ISETP.NE.AND P0, PT, R5, RZ, PT ;  /* 0x000000ff0500720c */ /* 0x000fda0003f05270 */
[----:B---3--:R-:W-:Y:S05]  /*e270*/  @!P0 BRA `(.L_x_463) ;  /* 0x0000000000048947 */ /* 0x008fea0003800000 */
[----:B------:R-:W-:Y:S01]  /*e280*/  BPT.TRAP 0x1 ;  /* 0x000000040000795c */ /* 0x000fe20000300000 */
.L_x_463:
[----:B------:R-:W-:Y:S05]  /*e290*/  BSYNC B3 ;  /* 0x0000000000037941 */ /* 0x000fea0003800000 */
.L_x_462:
[----:B------:R-:W-:Y:S01]  /*e2a0*/  R2UR UR10, R9 ;  /* 0x00000000090a72ca */ /* 0x000fe200000e0000 */
[----:B0-2---:R-:W-:Y:S01]  /*e2b0*/  IMAD R2, R19, 0xc000, R18 ;  /* 0x0000c00013027824 */ /* 0x005fe200078e0212 */
[----:B------:R-:W-:Y:S01]  /*e2c0*/  R2UR UR6, R6 ;  /* 0x00000000060672ca */ /* 0x000fe200000e0000 */
[----:B------:R-:W-:Y:S01]  /*e2d0*/  UIADD3 UR4, UP0, UR38, 0x470, URZ ;  /* 0x0000047026047890 */ /* 0x000fe2000ff1e03f */
[----:B------:R-:W-:Y:S01]  /*e2e0*/  R2UR UR7, R7 ;  /* 0x00000000070772ca */ /* 0x000fe200000e0000 */
[----:B------:R-:W-:Y:S01]  /*e2f0*/  VIADD R3, R3, 0x22850 ;  /* 0x0002285003037836 */ /* 0x000fe20000000000 */
[----:B------:R-:W-:Y:S01]  /*e300*/  PLOP3.LUT P0, PT, PT, PT, PT, 0x80, 0x0 ;  /* 0x000000000000781c */ /* 0x000fe20003f0f070 */
[----:B------:R-:W-:Y:S01]  /*e310*/  VIADD R5, R2, 0x400 ;  /* 0x0000040002057836 */ /* 0x000fe20000000000 */
[----:B------:R-:W-:-:S12]  /*e320*/  UIADD3.X UR5, URZ, UR39, URZ, UP0, !UPT ;  /* 0x000000273f057290 */ /* 0x000fd800087fe43f */
.L_x_464:
        /* <DEDUP_REMOVED lines=10> */
[----:B------:R-:W-:Y:S01]  /*e3d0*/  R2UR UR6, R6 ;  /* 0x00000000060672ca */ /* 0x000fe200000e0000 */
[----:B------:R-:W-:Y:S01]  /*e3e0*/  VIADD R5, R2, 0x3400 ;  /* 0x0000340002057836 */ /* 0x000fe20000000000 */
[----:B------:R-:W-:Y:S01]  /*e3f0*/  R2UR UR7, R7 ;  /* 0x00000000070772ca */ /* 0x000fe200000e0000 */
[----:B------:R-:W-:Y:S01]  /*e400*/  UMOV UR10, 0x40 ;  /* 0x00000040000a7882 */ /* 0x000fe20000000000 */
[----:B------:R-:W-:-:S13]  /*e410*/  PLOP3.LUT P0, PT, PT, PT, PT, 0x80, 0x0 ;  /* 0x000000000000781c */ /* 0x000fda0003f0f070 */
.L_x_465:
        /* <DEDUP_REMOVED lines=15> */
.L_x_466:
        /* <DEDUP_REMOVED lines=15> */
.L_x_467:
        /* <DEDUP_REMOVED lines=10> */
.L_x_453:
[----:B------:R-:W-:Y:S05]  /*e6a0*/  BSYNC B1 ;  /* 0x0000000000017941 */ /* 0x000fea0003800000 */
.L_x_452:
[----:B------:R-:W2:Y:S02]  /*e6b0*/  LDL.LU R5, [R1+0x30] ;  /* 0x0000300001057983 */ /* 0x000ea40000300800 */
[----:B--2---:R-:W-:-:S07]  /*e6c0*/  VIADD R0, R5, 0xfffffffd ;  /* 0xfffffffd05007836 */ /* 0x004fce0000000000 */
.L_x_451:
[----:B------:R-:W-:Y:S05]  /*e6d0*/  BSYNC B2 ;  /* 0x0000000000027941 */ /* 0x000fea0003800000 */
.L_x_450:
[----:B------:R-:W-:Y:S01]  /*e6e0*/  VIADD R8, R8, 0xfffffffe ;  /* 0xfffffffe08087836 */ /* 0x000fe20000000000 */
[----:B------:R-:W-:-:S04]  /*e6f0*/  LOP3.LUT R4, RZ, R4, RZ, 0x33, !PT ;  /* 0x00000004ff047212 */ /* 0x000fc800078e33ff */
[----:B------:R-:W-:-:S13]  /*e700*/  ISETP.NE.AND P0, PT, R8, R4, PT ;  /* 0x000000040800720c */ /* 0x000fda0003f05270 */
[----:B------:R-:W-:Y:S05]  /*e710*/  @!P0 BRA `(.L_x_449) ;  /* 0x0000001000f88947 */ /* 0x000fea0003800000 */
.L_x_500:
[----:B------:R-:W2:Y:S04]  /*e720*/  LDL R3, [R1+0x18] ;  /* 0x0000180001037983 */ /* 0x000ea80000100800 */
[----:B------:R-:W3:Y:S01]  /*e730*/  LDL.LU R2, [R1+0x10] ;  /* 0x0000100001027983 */ /* 0x000ee20000300800 */
[----:B------:R-:W-:Y:S01]  /*e740*/  VIADD R7, R19, 0x1 ;  /* 0x0000000113077836 */ /* 0x000fe20000000000 */
[----:B------:R-:W-:Y:S05]  /*e750*/  YIELD ;  /* 0x0000000000007946 */ /* 0x000fea0003800000 */
[----:B------:R-:W-:Y:S01]  /*e760*/  ISETP.NE.AND P0, PT, R7, 0x2, PT ;  /* 0x000000020700780c */ /* 0x000fe20003f05270 */
[----:B------:R-:W-:Y:S03]  /*e770*/  BSSY B1, `(.L_x_468) ;  /* 0x0000097000017945 */ /* 0x000fe60003800000 */
[----:B------:R-:W-:-:S02]  /*e780*/  SEL R6, RZ, 0x1, P0 ;  /* 0x00000001ff067807 */ /* 0x000fc40000000000 */
[----:B------:R-:W-:Y:S02]  /*e790*/  SEL R7, R7, RZ, P0 ;  /* 0x000000ff07077207 */ /* 0x000fe40000000000 */
[----:B--2---:R-:W-:Y:S02]  /*e7a0*/  ISETP.NE.AND P1, PT, R3, RZ, PT ;  /* 0x000000ff0300720c */ /* 0x004fe40003f25270 */
[----:B---3--:R-:W-:-:S11]  /*e7b0*/  LOP3.LUT R6, R2, R6, RZ, 0x3c, !PT ;  /* 0x0000000602067212 */ /* 0x008fd600078e3cff */
[----:B-1----:R-:W-:Y:S05]  /*e7c0*/  @!P1 BRA `(.L_x_469) ;  /* 0x0000000800449947 */ /* 0x002fea0003800000 */
[----:B------:R-:W-:Y:S01]  /*e7d0*/  ULDC.64 UR4, c[0x0][0x418] ;  /* 0x0001060000047ab9 */ /* 0x000fe20000000a00 */
[----:B------:R-:W-:Y:S01]  /*e7e0*/  IMAD.MOV.U32 R8, RZ, RZ, R0 ;  /* 0x000000ffff087224 */ /* 0x000fe200078e0000 */
[----:B------:R-:W-:-:S04]  /*e7f0*/  ISETP.NE.U32.AND P0, PT, RZ, UR4, PT ;  /* 0x00000004ff007c0c */ /* 0x000fc8000bf05070 */
[----:B------:R-:W-:-:S13]  /*e800*/  ISETP.NE.AND.EX P0, PT, RZ, UR5, PT, P0 ;  /* 0x00000005ff007c0c */ /* 0x000fda000bf05300 */
[----:B------:R-:W-:Y:S05]  /*e810*/  @!P0 BRA `(.L_x_470) ;  /* 0x00000000004c8947 */ /* 0x000fea0003800000 */
[----:B0-----:R-:W2:Y:S01]  /*e820*/  LDL R9, [R1+0x14] ;  /* 0x0000140001097983 */ /* 0x001ea20000100800 */
[----:B------:R-:W0:Y:S01]  /*e830*/  LDC R8, c[0x0][0x43c] ;  /* 0x00010f00ff087b82 */ /* 0x000e220000000800 */
[----:B------:R-:W-:Y:S02]  /*e840*/  ULDC.64 UR6, c[0x0][0x428] ;  /* 0x00010a0000067ab9 */ /* 0x000fe40000000a00 */
[----:B------:R-:W3:Y:S01]  /*e850*/  LDL R5, [R1+0x8] ;  /* 0x0000080001057983 */ /* 0x000ee20000100800 */
[----:B0-----:R-:W-:-:S13]  /*e860*/  ISETP.NE.AND P0, PT, R8, 0x1, PT ;  /* 0x000000010800780c */ /* 0x001fda0003f05270 */
[----:B------:R-:W0:Y:S02]  /*e870*/  @P0 LDC.64 R2, c[0x0][0x440] ;  /* 0x00011000ff020b82 */ /* 0x000e240000000a00 */
[----:B0-----:R-:W-:-:S04]  /*e880*/  @P0 IMAD.HI.U32 R4, R0, R2, RZ ;  /* 0x0000000200040227 */ /* 0x001fc800078e00ff */
        /* <DEDUP_REMOVED lines=12> */
.L_x_470:
[----:B-1----:R-:W-:Y:S01]  /*e950*/  IMAD R4, R7, 0x8, R18 ;  /* 0x0000000807047824 */ /* 0x002fe200078e0212 */
[----:B------:R-:W-:Y:S01]  /*e960*/  SHF.L.U32 R2, R6, 0x1f, RZ ;  /* 0x0000001f06027819 */ /* 0x000fe200000006ff */
[----:B------:R-:W1:Y:S01]  /*e970*/  S2R R3, SR_TID.X ;  /* 0x0000000000037919 */ /* 0x000e620000002100 */
[----:B------:R-:W-:Y:S02]  /*e980*/  BSSY B2, `(.L_x_471) ;  /* 0x0000005000027945 */ /* 0x000fe40003800000 */
[----:B------:R-:W2:Y:S01]  /*e990*/  SYNCS.PHASECHK.TRANS64.TRYWAIT P0, [R4+URZ+0x22840], R2 ;  /* 0x02284002040075a7 */ /* 0x000ea2000800017f */
[----:B-1----:R-:W-:-:S04]  /*e9a0*/  LOP3.LUT R3, R3, 0x7f, RZ, 0xc0, !PT ;  /* 0x0000007f03037812 */ /* 0x002fc800078ec0ff */
[----:B------:R-:W-:Y:S01]  /*e9b0*/  ISETP.NE.AND P1, PT, R3, RZ, PT ;  /* 0x000000ff0300720c */ /* 0x000fe20003f25270 */
[----:B--2---:R-:W-:-:S12]  /*e9c0*/  @!P0 BRA `(.L_x_472) ;  /* 0x0000003000d08947 */ /* 0x004fd80003800000 */
.L_x_556:
[----:B------:R-:W-:Y:S05]  /*e9d0*/  BSYNC B2 ;  /* 0x0000000000027941 */ /* 0x000fea0003800000 */
.L_x_471:
[----:B------:R-:W-:Y:S04]  /*e9e0*/  BSSY B2, `(.L_x_473) ;  /* 0x0000009000027945 */ /* 0x000fe80003800000 */
[----:B------:R-:W-:Y:S05]  /*e9f0*/  @P1 BRA `(.L_x_474) ;  /* 0x00000000001c1947 */ /* 0x000fea0003800000 */
[----:B------:R-:W2:Y:S01]  /*ea00*/  S2R R5, SR_TID.X ;  /* 0x0000000000057919 */ /* 0x000ea20000002100 */
[----:B------:R-:W-:-:S04]  /*ea10*/  IMAD.MOV.U32 R3, RZ, RZ, 0x3000 ;  /* 0x00003000ff037424 */ /* 0x000fc800078e00ff */
[----:B------:R3:W-:Y:S01]  /*ea20*/  SYNCS.ARRIVE.TRANS64 RZ, [R4+URZ+0x22830], R3 ;  /* 0x0228300304ff79a7 */ /* 0x0007e2000800003f */
[----:B--2---:R-:W-:-:S04]  /*ea30*/  LOP3.LUT R5, R5, 0x1f, RZ, 0xc0, !PT ;  /* 0x0000001f05057812 */ /* 0x004fc800078ec0ff */
[----:B------:R-:W-:-:S13]  /*ea40*/  ISETP.NE.AND P0, PT, R5, RZ, PT ;  /* 0x000000ff0500720c */ /* 0x000fda0003f05270 */
[----:B---3--:R-:W-:Y:S05]  /*ea50*/  @!P0 BRA `(.L_x_474) ;  /* 0x0000000000048947 */ /* 0x008fea0003800000 */
[----:B------:R-:W-:Y:S01]  /*ea60*/  BPT.TRAP 0x1 ;  /* 0x000000040000795c */ /* 0x000fe20000300000 */
.L_x_474:
[----:B------:R-:W-:Y:S05]  /*ea70*/  BSYNC B2 ;  /* 0x0000000000027941 */ /* 0x000fea0003800000 */
.L_x_473:
[----:B------:R-:W2:Y:S01]  /*ea80*/  LDL R5, [R1+0x1c] ;  /* 0x00001c0001057983 */ /* 0x000ea20000100800 */
        /* <DEDUP_REMOVED lines=9> */
[----:B--2---:R-:W-:-:S02]  /*eb20*/  IMAD R8, R8, 0x60, R5 ;  /* 0x0000006008087824 */ /* 0x004fc400078e0205 */
[----:B------:R-:W-:-:S09]  /*eb30*/  VIADD R5, R4, 0x22830 ;  /* 0x0002283004057836 */ /* 0x000fd20000000000 */
.L_x_475:
        /* <DEDUP_REMOVED lines=13> */
.L_x_557:
[----:B------:R-:W-:Y:S05]  /*ec10*/  BSYNC B2 ;  /* 0x0000000000027941 */ /* 0x000fea0003800000 */
.L_x_476:
[----:B------:R-:W-:Y:S01]  /*ec20*/  BSSY B2, `(.L_x_478) ;  /* 0x000000b000027945 */ /* 0x000fe20003800000 */
[----:B01----:R-:W-:Y:S02]  /*ec30*/  IMAD.MOV.U32 R2, RZ, RZ, 0x0 ;  /* 0x00000000ff027424 */ /* 0x003fe400078e00ff */
[----:B------:R-:W-:Y:S01]  /*ec40*/  IMAD.MOV.U32 R3, RZ, RZ, 0x14f00000 ;  /* 0x14f00000ff037424 */ /* 0x000fe200078e00ff */
[----:B------:R-:W-:Y:S06]  /*ec50*/  @P1 BRA `(.L_x_479) ;  /* 0x00000000001c1947 */ /* 0x000fec0003800000 */
[----:B------:R-:W0:Y:S01]  /*ec60*/  S2R R10, SR_TID.X ;  /* 0x00000000000a7919 */ /* 0x000e220000002100 */
[----:B------:R-:W-:-:S04]  /*ec70*/  IMAD.MOV.U32 R5, RZ, RZ, 0xc000 ;  /* 0x0000c000ff057424 */ /* 0x000fc800078e00ff */
[----:B------:R1:W-:Y:S01]  /*ec80*/  SYNCS.ARRIVE.TRANS64 RZ, [R4+URZ+0x22850], R5 ;  /* 0x0228500504ff79a7 */ /* 0x0003e2000800003f */
[----:B0-----:R-:W-:-:S04]  /*ec90*/  LOP3.LUT R10, R10, 0x1f, RZ, 0xc0, !PT ;  /* 0x0000001f0a0a7812 */ /* 0x001fc800078ec0ff */
[----:B------:R-:W-:-:S13]  /*eca0*/  ISETP.NE.AND P0, PT, R10, RZ, PT ;  /* 0x000000ff0a00720c */ /* 0x000fda0003f05270 */
[----:B-1----:R-:W-:Y:S05]  /*ecb0*/  @!P0 BRA `(.L_x_479) ;  /* 0x0000000000048947 */ /* 0x002fea0003800000 */
[----:B------:R-:W-:Y:S01]  /*ecc0*/  BPT.TRAP 0x1 ;  /* 0x000000040000795c */ /* 0x000fe20000300000 */
.L_x_479:
[----:B------:R-:W-:Y:S05]  /*ecd0*/  BSYNC B2 ;  /* 0x0000000000027941 */ /* 0x000fea0003800000 */
.L_x_478:
[----:B------:R-:W-:Y:S01]  /*ece0*/  R2UR UR6, R2 ;  /* 0x00000000020672ca */ /* 0x000fe200000e0000 */
[----:B------:R-:W-:Y:S01]  /*ecf0*/  IMAD R5, R7, 0xc000, R18 ;  /* 0x0000c00007057824 */ /* 0x000fe200078e0212 */
[----:B------:R-:W-:Y:S01]  /*ed00*/  R2UR UR7, R3 ;  /* 0x00000000030772ca */ /* 0x000fe200000e0000 */
[----:B------:R-:W-:Y:S01]  /*ed10*/  UIADD3 UR4, UP0, UR38, 0x470, URZ ;  /* 0x0000047026047890 */ /* 0x000fe2000ff1e03f */
[----:B------:R-:W-:Y:S01]  /*ed20*/  R2UR UR10, R9 ;  /* 0x00000000090a72ca */ /* 0x000fe200000e0000 */
[----:B------:R-:W-:Y:S01]  /*ed30*/  VIADD R4, R4, 0x22850 ;  /* 0x0002285004047836 */ /* 0x000fe20000000000 */
[----:B------:R-:W-:Y:S01]  /*ed40*/  PLOP3.LUT P0, PT, PT, PT, PT, 0x80, 0x0 ;  /* 0x000000000000781c */ /* 0x000fe20003f0f070 */
[----:B------:R-:W-:Y:S01]  /*ed50*/  VIADD R9, R5, 0x400 ;  /* 0x0000040005097836 */ /* 0x000fe20000000000 */
[----:B------:R-:W-:-:S12]  /*ed60*/  UIADD3.X UR5, URZ, UR39, URZ, UP0, !UPT ;  /* 0x000000273f057290 */ /* 0x000fd800087fe43f */
.L_x_480:
        /* <DEDUP_REMOVED lines=15> */
.L_x_481:
        /* <DEDUP_REMOVED lines=15> */
.L_x_482:
        /* <DEDUP_REMOVED lines=15> */
.L_x_483:
        /* <DEDUP_REMOVED lines=10> */
.L_x_469:
[----:B------:R-:W-:Y:S05]  /*f0e0*/  BSYNC B1 ;  /* 0x0000000000017941 */ /* 0x000fea0003800000 */
.L_x_468:
[----:B------:R-:W2:Y:S01]  /*f0f0*/  LDL R2, [R1+0x18] ;  /* 0x0000180001027983 */ /* 0x000ea20000100800 */
[----:B------:R-:W-:Y:S01]  /*f100*/  VIADD R7, R7, 0x1 ;  /* 0x0000000107077836 */ /* 0x000fe20000000000 */
[----:B------:R-:W-:Y:S04]  /*f110*/  BSSY B1, `(.L_x_484) ;  /* 0x000009a000017945 */ /* 0x000fe80003800000 */
[----:B------:R-:W-:-:S04]  /*f120*/  ISETP.NE.AND P0, PT, R7, 0x2, PT ;  /* 0x000000020700780c */ /* 0x000fc80003f05270 */
[----:B------:R-:W-:Y:S02]  /*f130*/  SEL R19, R7, RZ, P0 ;  /* 0x000000ff07137207 */ /* 0x000fe40000000000 */
[----:B--2---:R-:W-:Y:S02]  /*f140*/  ISETP.NE.AND P2, PT, R2, RZ, PT ;  /* 0x000000ff0200720c */ /* 0x004fe40003f45270 */
[----:B------:R-:W-:-:S04]  /*f150*/  SEL R2, RZ, 0x1, P0 ;  /* 0x00000001ff027807 */ /* 0x000fc80000000000 */
[----:B------:R-:W-:Y:S01]  /*f160*/  LOP3.LUT R8, R6, R2, RZ, 0x3c, !PT ;  /* 0x0000000206087212 */ /* 0x000fe200078e3cff */
[----:B------:R-:W-:-:S04]  /*f170*/  VIADD R6, R0, 0xffffffff ;  /* 0xffffffff00067836 */ /* 0x000fc80000000000 */
[----:B------:R1:W-:Y:S02]  /*f180*/  STL [R1+0x10], R8 ;  /* 0x0000100801007387 */ /* 0x0003e40000100800 */
[----:B------:R-:W-:Y:S05]  /*f190*/  @!P2 BRA `(.L_x_485) ;  /* 0x000000080044a947 */ /* 0x000fea0003800000 */
[----:B------:R-:W-:Y:S01]  /*f1a0*/  ULDC.64 UR4, c[0x0][0x418] ;  /* 0x0001060000047ab9 */ /* 0x000fe20000000a00 */
[----:B------:R-:W-:Y:S01]  /*f1b0*/  IMAD.MOV.U32 R7, RZ, RZ, R6 ;  /* 0x000000ffff077224 */ /* 0x000fe200078e0006 */
[----:B------:R-:W-:-:S04]  /*f1c0*/  ISETP.NE.U32.AND P0, PT, RZ, UR4, PT ;  /* 0x00000004ff007c0c */ /* 0x000fc8000bf05070 */
[----:B------:R-:W-:-:S13]  /*f1d0*/  ISETP.NE.AND.EX P0, PT, RZ, UR5, PT, P0 ;  /* 0x00000005ff007c0c */ /* 0x000fda000bf05300 */
[----:B------:R-:W-:Y:S05]  /*f1e0*/  @!P0 BRA `(.L_x_486) ;  /* 0x00000000004c8947 */ /* 0x000fea0003800000 */
[----:B------:R-:W2:Y:S01]  /*f1f0*/  LDL R10, [R1+0x14] ;  /* 0x00001400010a7983 */ /* 0x000ea20000100800 */
[----:B------:R-:W3:Y:S01]  /*f200*/  LDC R7, c[0x0][0x43c] ;  /* 0x00010f00ff077b82 */ /* 0x000ee20000000800 */
[----:B------:R-:W-:Y:S02]  /*f210*/  ULDC.64 UR6, c[0x0][0x428] ;  /* 0x00010a0000067ab9 */ /* 0x000fe40000000a00 */
[----:B0-----:R-:W4:Y:S01]  /*f220*/  LDL R9, [R1+0x8] ;  /* 0x0000080001097983 */ /* 0x001f220000100800 */
[----:B---3--:R-:W-:-:S13]  /*f230*/  ISETP.NE.AND P0, PT, R7, 0x1, PT ;  /* 0x000000010700780c */ /* 0x008fda0003f05270 */
        /* <DEDUP_REMOVED lines=8> */
[C---:B----4-:R-:W-:Y:S02]  /*f2c0*/  IMAD R4, R9.reuse, UR7, R4 ;  /* 0x0000000709047c24 */ /* 0x050fe4000f8e0204 */
[----:B------:R-:W-:-:S04]  /*f2d0*/  IMAD.WIDE.U32 R2, R9, UR6, R2 ;  /* 0x0000000609027c25 */ /* 0x000fc8000f8e0002 */
[----:B------:R-:W-:Y:S01]  /*f2e0*/  IMAD.IADD R3, R4, 0x1, R3 ;  /* 0x0000000104037824 */ /* 0x000fe200078e0203 */
[----:B------:R-:W-:-:S04]  /*f2f0*/  LEA R4, P0, R2, UR4, 0x2 ;  /* 0x0000000402047c11 */ /* 0x000fc8000f8010ff */
[----:B------:R-:W-:-:S05]  /*f300*/  LEA.HI.X R5, R2, UR5, R3, 0x2, P0 ;  /* 0x0000000502057c11 */ /* 0x000fca00080f1403 */
[----:B------:R2:W5:Y:S04]  /*f310*/  LDG.E R16, desc[UR40][R4.64] ;  /* 0x0000002804107981 */ /* 0x000568000c1e1900 */
.L_x_486:
[----:B------:R-:W-:Y:S01]  /*f320*/  IMAD R2, R19, 0x8, R18 ;  /* 0x0000000813027824 */ /* 0x000fe200078e0212 */
[----:B------:R-:W-:Y:S01]  /*f330*/  SHF.L.U32 R3, R8, 0x1f, RZ ;  /* 0x0000001f08037819 */ /* 0x000fe200000006ff */
[----:B--2---:R-:W2:Y:S01]  /*f340*/  S2R R4, SR_TID.X ;  /* 0x0000000000047919 */ /* 0x004ea20000002100 */
[----:B------:R-:W-:Y:S02]  /*f350*/  BSSY B2, `(.L_x_487) ;  /* 0x0000005000027945 */ /* 0x000fe40003800000 */
[----:B------:R-:W3:Y:S01]  /*f360*/  SYNCS.PHASECHK.TRANS64.TRYWAIT P0, [R2+URZ+0x22840], R3 ;  /* 0x02284003020075a7 */ /* 0x000ee2000800017f */
[----:B--2---:R-:W-:-:S04]  /*f370*/  LOP3.LUT R4, R4, 0x7f, RZ, 0xc0, !PT ;  /* 0x0000007f04047812 */ /* 0x004fc800078ec0ff */
[----:B------:R-:W-:Y:S01]  /*f380*/  ISETP.NE.AND P1, PT, R4, RZ, PT ;  /* 0x000000ff0400720c */ /* 0x000fe20003f25270 */
[----:B---3--:R-:W-:-:S12]  /*f390*/  @!P0 BRA `(.L_x_488) ;  /* 0x0000002800848947 */ /* 0x008fd80003800000 */
.L_x_558:
[----:B------:R-:W-:Y:S05]  /*f3a0*/  BSYNC B2 ;  /* 0x0000000000027941 */ /* 0x000fea0003800000 */
.L_x_487:
[----:B------:R-:W-:Y:S04]  /*f3b0*/  BSSY B2, `(.L_x_489) ;  /* 0x0000009000027945 */ /* 0x000fe80003800000 */
[----:B------:R-:W-:Y:S05]  /*f3c0*/  @P1 BRA `(.L_x_490) ;  /* 0x00000000001c1947 */ /* 0x000fea0003800000 */
[----:B------:R-:W3:Y:S01]  /*f3d0*/  S2R R5, SR_TID.X ;  /* 0x0000000000057919 */ /* 0x000ee20000002100 */
[----:B------:R-:W-:-:S04]  /*f3e0*/  IMAD.MOV.U32 R4, RZ, RZ, 0x3000 ;  /* 0x00003000ff047424 */ /* 0x000fc800078e00ff */
[----:B------:R4:W-:Y:S01]  /*f3f0*/  SYNCS.ARRIVE.TRANS64 RZ, [R2+URZ+0x22830], R4 ;  /* 0x0228300402ff79a7 */ /* 0x0009e2000800003f */
[----:B---3--:R-:W-:-:S04]  /*f400*/  LOP3.LUT R5, R5, 0x1f, RZ, 0xc0, !PT ;  /* 0x0000001f05057812 */ /* 0x008fc800078ec0ff */
[----:B------:R-:W-:-:S13]  /*f410*/  ISETP.NE.AND P0, PT, R5, RZ, PT ;  /* 0x000000ff0500720c */ /* 0x000fda0003f05270 */
[----:B----4-:R-:W-:Y:S05]  /*f420*/  @!P0 BRA `(.L_x_490) ;  /* 0x0000000000048947 */ /* 0x010fea0003800000 */
[----:B------:R-:W-:Y:S01]  /*f430*/  BPT.TRAP 0x1 ;  /* 0x000000040000795c */ /* 0x000fe20000300000 */
.L_x_490:
[----:B------:R-:W-:Y:S05]  /*f440*/  BSYNC B2 ;  /* 0x0000000000027941 */ /* 0x000fea0003800000 */
.L_x_489:
[----:B------:R-:W3:Y:S01]  /*f450*/  LDL R4, [R1+0x1c] ;  /* 0x00001c0001047983 */ /* 0x000ee20000100800 */
[----:B------:R-:W-:Y:S01]  /*f460*/  IMAD.MOV.U32 R10, RZ, RZ, RZ ;  /* 0x000000ffff0a7224 */ /* 0x000fe200078e00ff */
        /* <DEDUP_REMOVED lines=10> */
.L_x_491:
        /* <DEDUP_REMOVED lines=9> */
[----:B---3--:R-:W-:Y:S05]  /*f5a0*/  @P0 BRA.U.ANY `(.L_x_491) ;  /* 0xfffffffd00d80947 */ /* 0x008fea000393ffff */
[----:B------:R-:W3:Y:S01]  /*f5b0*/  SYNCS.PHASECHK.TRANS64.TRYWAIT P0, [R2+URZ+0x22860], R3 ;  /* 0x02286003020075a7 */ /* 0x000ee2000800017f */
[----:B------:R-:W-:Y:S04]  /*f5c0*/  BSSY B2, `(.L_x_492) ;  /* 0x0000002000027945 */ /* 0x000fe80003800000 */
[----:B---3--:R-:W-:Y:S05]  /*f5d0*/  @!P0 BRA `(.L_x_493) ;  /* 0x0000002800088947 */ /* 0x008fea0003800000 */
.L_x_559:
[----:B------:R-:W-:Y:S05]  /*f5e0*/  BSYNC B2 ;  /* 0x0000000000027941 */ /* 0x000fea0003800000 */
.L_x_492:
[----:B------:R-:W-:Y:S01]  /*f5f0*/  BSSY B2, `(.L_x_494) ;  /* 0x000000b000027945 */ /* 0x000fe20003800000 */
[----:B-1----:R-:W-:Y:S02]  /*f600*/  IMAD.MOV.U32 R8, RZ, RZ, 0x0 ;  /* 0x00000000ff087424 */ /* 0x002fe400078e00ff */
[----:B0-----:R-:W-:Y:S01]  /*f610*/  IMAD.MOV.U32 R9, RZ, RZ, 0x14f00000 ;  /* 0x14f00000ff097424 */ /* 0x001fe200078e00ff */
[----:B------:R-:W-:Y:S06]  /*f620*/  @P1 BRA `(.L_x_495) ;  /* 0x00000000001c1947 */ /* 0x000fec0003800000 */
[----:B------:R-:W0:Y:S01]  /*f630*/  S2R R5, SR_TID.X ;  /* 0x0000000000057919 */ /* 0x000e220000002100 */
[----:B--23--:R-:W-:-:S04]  /*f640*/  IMAD.MOV.U32 R3, RZ, RZ, 0xc000 ;  /* 0x0000c000ff037424 */ /* 0x00cfc800078e00ff */
[----:B------:R1:W-:Y:S01]  /*f650*/  SYNCS.ARRIVE.TRANS64 RZ, [R2+URZ+0x22850], R3 ;  /* 0x0228500302ff79a7 */ /* 0x0003e2000800003f */
[----:B0-----:R-:W-:-:S04]  /*f660*/  LOP3.LUT R5, R5, 0x1f, RZ, 0xc0, !PT ;  /* 0x0000001f05057812 */ /* 0x001fc800078ec0ff */
[----:B------:R-:W-:-:S13]  /*f670*/  ISETP.NE.AND P0, PT, R5, RZ, PT ;  /* 0x000000ff0500720c */ /* 0x000fda0003f05270 */
[----:B-1----:R-:W-:Y:S05]  /*f680*/  @!P0 BRA `(.L_x_495) ;  /* 0x0000000000048947 */ /* 0x002fea0003800000 */
[----:B------:R-:W-:Y:S01]  /*f690*/  BPT.TRAP 0x1 ;  /* 0x000000040000795c */ /* 0x000fe20000300000 */
.L_x_495:
[----:B------:R-:W-:Y:S05]  /*f6a0*/  BSYNC B2 ;  /* 0x0000000000027941 */ /* 0x000fea0003800000 */
.L_x_494:
[----:B------:R-:W-:Y:S01]  /*f6b0*/  R2UR UR10, R10 ;  /* 0x000000000a0a72ca */ /* 0x000fe200000e0000 */
[----:B--23--:R-:W-:Y:S01]  /*f6c0*/  IMAD R3, R19, 0xc000, R18 ;  /* 0x0000c00013037824 */ /* 0x00cfe200078e0212 */
[----:B------:R-:W-:Y:S01]  /*f6d0*/  R2UR UR6, R8 ;  /* 0x00000000080672ca */ /* 0x000fe200000e0000 */
[----:B------:R-:W-:Y:S01]  /*f6e0*/  UIADD3 UR4, UP0, UR38, 0x470, URZ ;  /* 0x0000047026047890 */ /* 0x000fe2000ff1e03f */
[----:B------:R-:W-:Y:S01]  /*f6f0*/  R2UR UR7, R9 ;  /* 0x00000000090772ca */ /* 0x000fe200000e0000 */
[----:B------:R-:W-:Y:S01]  /*f700*/  VIADD R2, R2, 0x22850 ;  /* 0x0002285002027836 */ /* 0x000fe20000000000 */
[----:B------:R-:W-:Y:S01]  /*f710*/  PLOP3.LUT P0, PT, PT, PT, PT, 0x80, 0x0 ;  /* 0x000000000000781c */ /* 0x000fe20003f0f070 */
[----:B------:R-:W-:Y:S01]  /*f720*/  VIADD R5, R3, 0x400 ;  /* 0x0000040003057836 */ /* 0x000fe20000000000 */
[----:B------:R-:W-:-:S12]  /*f730*/  UIADD3.X UR5, URZ, UR39, URZ, UP0, !UPT ;  /* 0x000000273f057290 */ /* 0x000fd800087fe43f */
.L_x_496:
        /* <DEDUP_REMOVED lines=15> */
.L_x_497:
        /* <DEDUP_REMOVED lines=15> */
.L_x_498:
        /* <DEDUP_REMOVED lines=15> */
.L_x_499:
        /* <DEDUP_REMOVED lines=9> */
[----:B--2---:R-:W-:Y:S05]  /*faa0*/  @P0 BRA.U.ANY `(.L_x_499) ;  /* 0xfffffffd00d80947 */ /* 0x004fea000393ffff */
.L_x_485:
[----:B------:R-:W-:Y:S05]  /*fab0*/  BSYNC B1 ;  /* 0x0000000000017941 */ /* 0x000fea0003800000 */
.L_x_484:
[----:B------:R-:W2:Y:S01]  /*fac0*/  LDL R5, [R1+0x20] ;  /* 0x0000200001057983 */ /* 0x000ea20000100800 */
[----:B------:R-:W-:Y:S01]  /*fad0*/  VIADD R0, R0, 0xfffffffe ;  /* 0xfffffffe00007836 */ /* 0x000fe20000000000 */
[----:B--2---:R-:W-:-:S13]  /*fae0*/  ISETP.GT.AND P0, PT, R6, R5, PT ;  /* 0x000000050600720c */ /* 0x004fda0003f04270 */
[----:B------:R-:W-:Y:S05]  /*faf0*/  @P0 BRA `(.L_x_500) ;  /* 0xffffffec00080947 */ /* 0x000fea000383ffff */
.L_x_449:
[----:B------:R-:W-:Y:S05]  /*fb00*/  BSYNC B0 ;  /* 0x0000000000007941 */ /* 0x000fea0003800000 */
.L_x_448:
[----:B------:R-:W2:Y:S01]  /*fb10*/  LDL.LU R2, [R1+0x10] ;  /* 0x0000100001027983 */ /* 0x000ea20000300800 */
[----:B------:R-:W3:Y:S01]  /*fb20*/  S2R R3, SR_TID.X ;  /* 0x0000000000037919 */ /* 0x000ee20000002100 */
[----:B------:R-:W-:-:S05]  /*fb30*/  VIADD R19, R19, 0x1 ;  /* 0x0000000113137836 */ /* 0x000fca0000000000 */
[----:B------:R-:W-:-:S04]  /*fb40*/  ISETP.NE.AND P0, PT, R19, 0x2, PT ;  /* 0x000000021300780c */ /* 0x000fc80003f05270 */
[----:B------:R-:W-:Y:S01]  /*fb50*/  SEL R0, RZ, 0x1, P0 ;  /* 0x00000001ff007807 */ /* 0x000fe20000000000 */
[----:B------:R-:W-:Y:S01]  /*fb60*/  BSSY B0, `(.L_x_501) ;  /* 0x0000013000007945 */ /* 0x000fe20003800000 */
[----:B---3--:R-:W-:-:S04]  /*fb70*/  LOP3.LUT R3, R3, 0x7f, RZ, 0xc0, !PT ;  /* 0x0000007f03037812 */ /* 0x008fc800078ec0ff */
[----:B------:R-:W-:Y:S02]  /*fb80*/  ISETP.NE.AND P1, PT, R3, RZ, PT ;  /* 0x000000ff0300720c */ /* 0x000fe40003f25270 */
[----:B--2---:R-:W-:-:S05]  /*fb90*/  LOP3.LUT R2, R2, R0, RZ, 0x3c, !PT ;  /* 0x0000000002027212 */ /* 0x004fca00078e3cff */
[----:B------:R2:W-:Y:S06]  /*fba0*/  STL [R1+0x10], R2 ;  /* 0x0000100201007387 */ /* 0x0005ec0000100800 */
[----:B------:R-:W-:Y:S05]  /*fbb0*/  @P1 BRA `(.L_x_502) ;  /* 0x0000000000341947 */ /* 0x000fea0003800000 */
[----:B------:R-:W3:Y:S01]  /*fbc0*/  S2R R5, SR_LANEID ;  /* 0x0000000000057919 */ /* 0x000ee20000000000 */
[----:B------:R-:W-:Y:S01]  /*fbd0*/  VOTEU.ANY UR4, UPT, PT ;  /* 0x0000000000047886 */ /* 0x000fe200038e0100 */
[----:B--2---:R-:W2:Y:S01]  /*fbe0*/  LDC.64 R2, c[0x0][0xc60] ;  /* 0x00031800ff027b82 */ /* 0x004ea20000000a00 */
[----:B------:R-:W3:Y:S02]  /*fbf0*/  FLO.U32 R0, UR4 ;  /* 0x0000000400007d00 */ /* 0x000ee400080e0000 */
[----:B---3--:R-:W-:-:S06]  /*fc00*/  ISETP.EQ.U32.AND P1, PT, R0, R5, PT ;  /* 0x000000050000720c */ /* 0x008fcc0003f22070 */
[----:B------:R-:W2:Y:S07]  /*fc10*/  POPC R5, UR4 ;  /* 0x0000000400057d09 */ /* 0x000eae0008000000 */
[----:B--2---:R-:W2:Y:S01]  /*fc20*/  @P1 ATOMG.E.ADD.STRONG.GPU PT, R3, desc[UR40][R2.64], R5 ;  /* 0x00000005020319a8 */ /* 0x004ea200081ee1e8 */
[----:B------:R-:W3:Y:S02]  /*fc30*/  S2R R4, SR_LTMASK ;  /* 0x0000000000047919 */ /* 0x000ee40000003900 */
[----:B---3--:R-:W-:-:S04]  /*fc40*/  LOP3.LUT R4, R4, UR4, RZ, 0xc0, !PT ;  /* 0x0000000404047c12 */ /* 0x008fc8000f8ec0ff */
[----:B------:R-:W3:Y:S01]  /*fc50*/  POPC R7, R4 ;  /* 0x0000000400077309 */ /* 0x000ee20000000000 */
[----:B--2---:R-:W3:Y:S02]  /*fc60*/  SHFL.IDX PT, R0, R3, R0, 0x1f ;  /* 0x00001f0003007589 */ /* 0x004ee400000e0000 */
[----:B---3--:R-:W-:-:S05]  /*fc70*/  IADD3 R0, R0, UR37, R7 ;  /* 0x0000002500007c10 */ /* 0x008fca000fffe007 */
[----:B------:R3:W-:Y:S02]  /*fc80*/  STL [R1], R0 ;  /* 0x0000000001007387 */ /* 0x0007e40000100800 */
.L_x_502:
[----:B------:R-:W-:Y:S05]  /*fc90*/  BSYNC B0 ;  /* 0x0000000000007941 */ /* 0x000fea0003800000 */
.L_x_501:
[----:B------:R-:W-:-:S07]  /*fca0*/  SEL R19, R19, RZ, P0 ;  /* 0x000000ff13137207 */ /* 0x000fce0000000000 */
.L_x_420:
[----:B------:R-:W-:Y:S05]  /*fcb0*/  BSYNC B7 ;  /* 0x0000000000077941 */ /* 0x000fea0003800000 */
.L_x_418:
[----:B---34-:R-:W3:Y:S02]  /*fcc0*/  LDL R0, [R1+0x5c] ;  /* 0x00005c0001007983 */ /* 0x018ee40000100800 */
[----:B---3--:R-:W-:-:S13]  /*fcd0*/  ISETP.NE.AND P0, PT, R0, RZ, PT ;  /* 0x000000ff0000720c */ /* 0x008fda0003f05270 */
[----:B------:R-:W-:Y:S05]  /*fce0*/  @!P0 BRA `(.L_x_503) ;  /* 0x00000000002c8947 */ /* 0x000fea0003800000 */
[----:B------:R-:W-:Y:S05]  /*fcf0*/  WARPSYNC.ALL ;  /* 0x0000000000007948 */ /* 0x000fea0003800000 */
[----:B------:R-:W3:Y:S08]  /*fd00*/  S2UR UR5, SR_CgaCtaId ;  /* 0x00000000000579c3 */ /* 0x000ef00000008800 */
[----:B------:R-:W-:Y:S06]  /*fd10*/  BAR.SYNC.DEFER_BLOCKING 0x5, 0x180 ;  /* 0x0146000000007b1d */ /* 0x000fec0000010000 */
[----:B------:R-:W-:-:S02]  /*fd20*/  UMOV UR4, 0x400 ;  /* 0x0000040000047882 */ /* 0x000fc40000000000 */
[----:B---3--:R-:W-:-:S06]  /*fd30*/  ULEA UR4, UR5, UR4, 0x18 ;  /* 0x0000000405047291 */ /* 0x008fcc000f8ec03f */
[----:B------:R-:W-:-:S05]  /*fd40*/  IMAD.U32 R18, RZ, RZ, UR4 ;  /* 0x00000004ff127e24 */ /* 0x000fca000f8e00ff */
[----:B--2---:R-:W2:Y:S04]  /*fd50*/  LDS.128 R4, [R18+0x228d0] ;  /* 0x0228d00012047984 */ /* 0x004ea80000000c00 */
[----:B--2---:R2:W-:Y:S04]  /*fd60*/  STL.64 [R1], R4 ;  /* 0x0000000401007387 */ /* 0x0045e80000100a00 */
[----:B------:R2:W-:Y:S01]  /*fd70*/  STL.64 [R1+0x8], R6 ;  /* 0x0000080601007387 */ /* 0x0005e20000100a00 */
[----:B------:R-:W-:Y:S06]  /*fd80*/  BAR.ARV 0x4, 0x180 ;  /* 0x0106000000007b1d */ /* 0x000fec0000002000 */
[----:B------:R-:W-:Y:S05]  /*fd90*/  BRA `(.L_x_504) ;  /* 0x0000000c00187947 */ /* 0x000fea0003800000 */
.L_x_503:
[----:B------:R-:W3:Y:S01]  /*fda0*/  S2R R16, SR_TID.X ;  /* 0x0000000000107919 */ /* 0x000ee20000002100 */
[----:B------:R-:W-:Y:S01]  /*fdb0*/  UMOV UR4, 0xffffffff ;  /* 0xffffffff00047882 */ /* 0x000fe20000000000 */
[----:B---3--:R-:W-:-:S04]  /*fdc0*/  LOP3.LUT R16, R16, 0x1f, RZ, 0xc0, !PT ;  /* 0x0000001f10107812 */ /* 0x008fc800078ec0ff */
[----:B------:R-:W-:Y:S01]  /*fdd0*/  ISETP.NE.AND P0, PT, R16, 0x1f, PT ;  /* 0x0000001f1000780c */ /* 0x000fe20003f05270 */
[----:B------:R-:W-:-:S12]  /*fde0*/  BRA.DIV UR4, `(.L_x_505) ;  /* 0x0000002204187947 */ /* 0x000fd8000b800000 */
[----:B------:R-:W1:Y:S01]  /*fdf0*/  LDL.LU R3, [R1] ;  /* 0x0000000001037983 */ /* 0x000e620000300800 */
[----:B------:R-:W-:-:S03]  /*fe00*/  ULDC UR4, c[0x0][0xc3c] ;  /* 0x00030f0000047ab9 */ /* 0x000fc60000000800 */
[----:B--2---:R-:W2:Y:S01]  /*fe10*/  LDL R4, [R1+0xc] ;  /* 0x00000c0001047983 */ /* 0x004ea20000100800 */
[----:B-1----:R-:W-:Y:S02]  /*fe20*/  IMAD.MOV.U32 R10, RZ, RZ, R3 ;  /* 0x000000ffff0a7224 */ /* 0x002fe400078e0003 */
[----:B--2---:R-:W-:-:S05]  /*fe30*/  IMAD.IADD R0, R4, 0x1, R16 ;  /* 0x0000000104007824 */ /* 0x004fca00078e0210 */
[----:B------:R-:W-:-:S13]  /*fe40*/  ISETP.GE.OR P1, PT, R0, UR4, !P0 ;  /* 0x0000000400007c0c */ /* 0x000fda000c726670 */
[----:B------:R-:W1:Y:S08]  /*fe50*/  @!P1 LDC.64 R2, c[0x0][0xc80] ;  /* 0x00032000ff029b82 */ /* 0x000e700000000a00 */
[----:B------:R-:W2:Y:S01]  /*fe60*/  @!P1 LDC.64 R4, c[0x0][0xc78] ;  /* 0x00031e00ff049b82 */ /* 0x000ea20000000a00 */
[----:B-1----:R-:W-:-:S05]  /*fe70*/  @!P1 IMAD.WIDE R2, R0, 0x4, R2 ;  /* 0x0000000400029825 */ /* 0x002fca00078e0202 */
[----:B------:R2:W3:Y:S02]  /*fe80*/  @!P1 LDG.E R6, desc[UR40][R2.64] ;  /* 0x0000002802069981 */ /* 0x0004e4000c1e1900 */
[----:B--2---:R-:W-:-:S05]  /*fe90*/  @!P1 IMAD.WIDE R2, R0, 0x4, R4 ;  /* 0x0000000400029825 */ /* 0x004fca00078e0204 */
[----:B------:R-:W2:Y:S01]  /*fea0*/  @!P1 LDG.E R4, desc[UR40][R2.64] ;  /* 0x0000002802049981 */ /* 0x000ea2000c1e1900 */
[----:B------:R-:W-:Y:S01]  /*feb0*/  IMAD.MOV.U32 R5, RZ, RZ, RZ ;  /* 0x000000ffff057224 */ /* 0x000fe200078e00ff */
[C---:B------:R-:W-:Y:S02]  /*fec0*/  ISETP.GE.U32.AND P2, PT, R16.reuse, 0x2, PT ;  /* 0x000000021000780c */ /* 0x040fe40003f46070 */
[C---:B------:R-:W-:Y:S01]  /*fed0*/  ISETP.GE.U32.AND P3, PT, R16.reuse, 0x4, PT ;  /* 0x000000041000780c */ /* 0x040fe20003f66070 */
[----:B------:R-:W-:Y:S01]  /*fee0*/  SHFL.IDX PT, R0, R10, RZ, 0x1f ;  /* 0x00001fff0a007589 */ /* 0x000fe200000e0000 */
[C---:B------:R-:W-:Y:S02]  /*fef0*/  ISETP.GE.U32.AND P4, PT, R16.reuse, 0x8, PT ;  /* 0x000000081000780c */ /* 0x040fe40003f86070 */
[----:B------:R-:W-:Y:S01]  /*ff00*/  ISETP.GE.U32.AND P5, PT, R16, 0x10, PT ;  /* 0x000000101000780c */ /* 0x000fe20003fa6070 */
[----:B------:R-:W-:Y:S01]  /*ff10*/  SHFL.IDX PT, R8, R10, 0x1, 0x1f ;  /* 0x00201f000a087f89 */ /* 0x000fe200000e0000 */
[----:B---3--:R-:W-:Y:S01]  /*ff20*/  @!P1 IMAD.MOV.U32 R5, RZ, RZ, R6 ;  /* 0x000000ffff059224 */ /* 0x008fe200078e0006 */
[----:B------:R-:W-:-:S02]  /*ff30*/  CS2R R6, SRZ ;  /* 0x0000000000067805 */ /* 0x000fc4000001ff00 */
[----:B--2---:R-:W-:Y:S01]  /*ff40*/  @!P1 IMAD.MOV.U32 R7, RZ, RZ, R4 ;  /* 0x000000ffff079224 */ /* 0x004fe200078e0004 */
[----:B------:R-:W-:-:S03]  /*ff50*/  ISETP.NE.AND P1, PT, R16, RZ, PT ;  /* 0x000000ff1000720c */ /* 0x000fc60003f25270 */
[----:B------:R-:W-:-:S05]  /*ff60*/  IMAD R2, R7, R5, RZ ;  /* 0x0000000507027224 */ /* 0x000fca00078e02ff */
        /* <DEDUP_REMOVED lines=15> */
[----:B------:R0:W1:Y:S02]  /*10060*/  SHFL.IDX PT, R14, R2, 0x1f, 0x1f ;  /* 0x03e01f00020e7f89 */ /* 0x00006400000e0000 */
.L_x_569:
[----:B------:R-:W-:Y:S02]  /*10070*/  ULDC UR4, c[0x0][0xc38] ;  /* 0x00030e0000047ab9 */ /* 0x000fe40000000800 */
[----:B------:R-:W-:-:S04]  /*10080*/  IMAD.U32 R3, RZ, RZ, UR4 ;  /* 0x00000004ff037e24 */ /* 0x000fc8000f8e00ff */
[----:B-1----:R-:W-:-:S04]  /*10090*/  IMAD R9, R14, R3, RZ ;  /* 0x000000030e097224 */ /* 0x002fc800078e02ff */
[----:B------:R-:W-:-:S05]  /*100a0*/  IMAD.IADD R4, R8, 0x1, R9 ;  /* 0x0000000108047824 */ /* 0x000fca00078e0209 */
[----:B------:R-:W-:-:S13]  /*100b0*/  ISETP.GT.AND P6, PT, R4, R0, PT ;  /* 0x000000000400720c */ /* 0x000fda0003fc4270 */
[----:B------:R-:W-:Y:S05]  /*100c0*/  @P6 BRA `(.L_x_506) ;  /* 0x0000000000ac6947 */ /* 0x000fea0003800000 */
.L_x_509:
[----:B0-----:R-:W2:Y:S01]  /*100d0*/  LDL.LU R2, [R1+0xc] ;  /* 0x00000c0001027983 */ /* 0x001ea20000300800 */
[----:B------:R-:W0:Y:S01]  /*100e0*/  LDC R3, c[0x0][0xc3c] ;  /* 0x00030f00ff037b82 */ /* 0x000e220000000800 */
[----:B--2---:R-:W-:-:S05]  /*100f0*/  VIADD R2, R2, 0x1f ;  /* 0x0000001f02027836 */ /* 0x004fca0000000000 */
[----:B0-----:R-:W-:-:S13]  /*10100*/  ISETP.GE.AND P6, PT, R2, R3, PT ;  /* 0x000000030200720c */ /* 0x001fda0003fc6270 */
[----:B------:R-:W-:Y:S05]  /*10110*/  @P6 BRA `(.L_x_507) ;  /* 0x0000000400d06947 */ /* 0x000fea0003800000 */
[----:B------:R-:W0:Y:S01]  /*10120*/  S2R R5, SR_TID.X ;  /* 0x0000000000057919 */ /* 0x000e220000002100 */
[----:B------:R1:W-:Y:S01]  /*10130*/  STL [R1+0xc], R2 ;  /* 0x00000c0201007387 */ /* 0x0003e20000100800 */
[----:B0-----:R-:W-:-:S05]  /*10140*/  LOP3.LUT R5, R5, 0x1f, RZ, 0xc0, !PT ;  /* 0x0000001f05057812 */ /* 0x001fca00078ec0ff */
[----:B------:R-:W-:Y:S02]  /*10150*/  IMAD.IADD R7, R2, 0x1, R5 ;  /* 0x0000000102077824 */ /* 0x000fe400078e0205 */
[----:B------:R-:W-:-:S03]  /*10160*/  IMAD.MOV.U32 R5, RZ, RZ, RZ ;  /* 0x000000ffff057224 */ /* 0x000fc600078e00ff */
[----:B------:R-:W-:-:S13]  /*10170*/  ISETP.GE.OR P6, PT, R7, R3, !P0 ;  /* 0x000000030700720c */ /* 0x000fda00047c6670 */
[----:B-1----:R-:W0:Y:S02]  /*10180*/  @!P6 LDC.64 R2, c[0x0][0xc80] ;  /* 0x00032000ff02eb82 */ /* 0x002e240000000a00 */
[----:B0-----:R-:W-:-:S05]  /*10190*/  @!P6 IMAD.WIDE R2, R7, 0x4, R2 ;  /* 0x000000040702e825 */ /* 0x001fca00078e0202 */
[----:B------:R0:W2:Y:S02]  /*101a0*/  @!P6 LDG.E R5, desc[UR40][R2.64] ;  /* 0x000000280205e981 */ /* 0x0000a4000c1e1900 */
[----:B0-----:R-:W0:Y:S02]  /*101b0*/  @!P6 LDC.64 R2, c[0x0][0xc78] ;  /* 0x00031e00ff02eb82 */ /* 0x001e240000000a00 */
[----:B0-----:R-:W-:-:S04]  /*101c0*/  @!P6 IMAD.WIDE R2, R7, 0x4, R2 ;  /* 0x000000040702e825 */ /* 0x001fc800078e0202 */
[----:B------:R-:W-:-:S06]  /*101d0*/  IMAD.MOV.U32 R7, RZ, RZ, RZ ;  /* 0x000000ffff077224 */ /* 0x000fcc00078e00ff */
[----:B------:R-:W2:Y:S01]  /*101e0*/  @!P6 LDG.E R7, desc[UR40][R2.64] ;  /* 0x000000280207e981 */ /* 0x000ea2000c1e1900 */
[----:B------:R-:W-:Y:S01]  /*101f0*/  UMOV UR4, 0xffffffff ;  /* 0xffffffff00047882 */ /* 0x000fe20000000000 */
[----:B--2---:R-:W-:Y:S02]  /*10200*/  IMAD R2, R7, R5, RZ ;  /* 0x0000000507027224 */ /* 0x004fe400078e02ff */
[----:B------:R-:W-:Y:S05]  /*10210*/  BRA.DIV UR4, `(.L_x_508) ;  /* 0x0000002204507947 */ /* 0x000fea000b800000 */
        /* <DEDUP_REMOVED lines=16> */
.L_x_577:
[----:B------:R-:W-:Y:S02]  /*10320*/  ULDC UR4, c[0x0][0xc38] ;  /* 0x00030e0000047ab9 */ /* 0x000fe40000000800 */
[----:B------:R-:W-:-:S04]  /*10330*/  IMAD.U32 R3, RZ, RZ, UR4 ;  /* 0x00000004ff037e24 */ /* 0x000fc8000f8e00ff */
[----:B-1----:R-:W-:-:S04]  /*10340*/  IMAD R9, R14, R3, RZ ;  /* 0x000000030e097224 */ /* 0x002fc800078e02ff */
[----:B------:R-:W-:-:S05]  /*10350*/  IMAD.IADD R4, R9, 0x1, R4 ;  /* 0x0000000109047824 */ /* 0x000fca00078e0204 */
[----:B------:R-:W-:-:S13]  /*10360*/  ISETP.GT.AND P6, PT, R4, R0, PT ;  /* 0x000000000400720c */ /* 0x000fda0003fc4270 */
[----:B------:R-:W-:Y:S05]  /*10370*/  @!P6 BRA `(.L_x_509) ;  /* 0xfffffffc0054e947 */ /* 0x000fea000383ffff */
.L_x_506:
[----:B------:R-:W-:Y:S01]  /*10380*/  IMAD.IADD R9, R4, 0x1, -R9 ;  /* 0x0000000104097824 */ /* 0x000fe200078e0a09 */
[----:B------:R-:W-:-:S03]  /*10390*/  UMOV UR4, 0xffffffff ;  /* 0xffffffff00047882 */ /* 0x000fc60000000000 */
[----:B------:R-:W-:-:S05]  /*103a0*/  IMAD R11, R2, R3, R9 ;  /* 0x00000003020b7224 */ /* 0x000fca00078e0209 */
[----:B------:R-:W-:Y:S01]  /*103b0*/  ISETP.GT.AND P6, PT, R11, R0, PT ;  /* 0x000000000b00720c */ /* 0x000fe20003fc4270 */
[----:B------:R-:W-:-:S12]  /*103c0*/  BRA.DIV UR4, `(.L_x_510) ;  /* 0x0000002204a47947 */ /* 0x000fd8000b800000 */
[----:B------:R-:W-:-:S04]  /*103d0*/  VOTE.ANY R8, PT, !P6 ;  /* 0x0000000000087806 */ /* 0x000fc800070e0100 */
[----:B------:R-:W1:Y:S02]  /*103e0*/  POPC R4, R8 ;  /* 0x0000000800047309 */ /* 0x000e640000000000 */
[----:B-1----:R1:W2:Y:S04]  /*103f0*/  SHFL.IDX PT, R5, R5, R4, 0x1f ;  /* 0x00001f0405057589 */ /* 0x0022a800000e0000 */
[----:B------:R1:W3:Y:S02]  /*10400*/  SHFL.IDX PT, R7, R7, R4, 0x1f ;  /* 0x00001f0407077589 */ /* 0x0002e400000e0000 */
.L_x_582:
[----:B------:R-:W-:-:S13]  /*10410*/  ISETP.NE.AND P0, PT, R8, RZ, PT ;  /* 0x000000ff0800720c */ /* 0x000fda0003f05270 */
[----:B------:R-:W-:Y:S05]  /*10420*/  @!P0 BRA `(.L_x_511) ;  /* 0x0000000000108947 */ /* 0x000fea0003800000 */
[----:B------:R-:W-:Y:S01]  /*10430*/  UMOV UR4, 0xffffffff ;  /* 0xffffffff00047882 */ /* 0x000fe20000000000 */
[----:B------:R-:W-:Y:S02]  /*10440*/  VIADD R12, R4, 0xffffffff ;  /* 0xffffffff040c7836 */ /* 0x000fe40000000000 */
[----:B------:R-:W-:Y:S05]  /*10450*/  BRA.DIV UR4, `(.L_x_512) ;  /* 0x0000002204dc7947 */ /* 0x000fea000b800000 */
[----:B------:R4:W0:Y:S02]  /*10460*/  SHFL.IDX PT, R6, R2, R12, 0x1f ;  /* 0x00001f0c02067589 */ /* 0x00082400000e0000 */
.L_x_511:
[----:B----4-:R-:W4:Y:S01]  /*10470*/  LDL.LU R12, [R1+0xc] ;  /* 0x00000c00010c7983 */ /* 0x010f220000300800 */
[----:B0-----:R-:W-:Y:S01]  /*10480*/  IMAD R9, R6, R3, R9 ;  /* 0x0000000306097224 */ /* 0x001fe200078e0209 */
[----:B--2---:R-:W-:-:S03]  /*10490*/  IABS R6, R5 ;  /* 0x0000000500067213 */ /* 0x004fc60000000000 */
[----:B------:R-:W-:Y:S01]  /*104a0*/  IMAD.IADD R0, R0, 0x1, -R9 ;  /* 0x0000000100007824 */ /* 0x000fe200078e0a09 */
[----:B------:R-:W0:Y:S01]  /*104b0*/  I2F.RP R10, R6 ;  /* 0x00000006000a7306 */ /* 0x000e220000209400 */
[----:B------:R2:W-:Y:S02]  /*104c0*/  STL [R1], R9 ;  /* 0x0000000901007387 */ /* 0x0005e40000100800 */
[----:B--2---:R-:W-:-:S05]  /*104d0*/  IABS R9, R5 ;  /* 0x0000000500097213 */ /* 0x004fca0000000000 */
[----:B0-----:R-:W0:Y:S01]  /*104e0*/  MUFU.RCP R10, R10 ;  /* 0x0000000a000a7308 */ /* 0x001e220000001000 */
[----:B------:R-:W-:Y:S02]  /*104f0*/  IMAD.MOV R9, RZ, RZ, -R9 ;  /* 0x000000ffff097224 */ /* 0x000fe400078e0a09 */
[----:B0-----:R-:W-:-:S05]  /*10500*/  VIADD R11, R10, 0xffffffe ;  /* 0x0ffffffe0a0b7836 */ /* 0x001fca0000000000 */
[----:B------:R-:W0:Y:S02]  /*10510*/  F2I.FTZ.U32.TRUNC.NTZ R3, R11 ;  /* 0x0000000b00037305 */ /* 0x000e24000021f000 */
[----:B0-----:R-:W-:-:S04]  /*10520*/  IMAD.MOV R2, RZ, RZ, -R3 ;  /* 0x000000ffff027224 */ /* 0x001fc800078e0a03 */
[----:B------:R-:W-:Y:S02]  /*10530*/  IMAD R8, R2, R6, RZ ;  /* 0x0000000602087224 */ /* 0x000fe400078e02ff */
[----:B------:R-:W-:-:S04]  /*10540*/  IMAD.MOV.U32 R2, RZ, RZ, RZ ;  /* 0x000000ffff027224 */ /* 0x000fc800078e00ff */
[----:B------:R-:W-:Y:S01]  /*10550*/  IMAD.HI.U32 R2, R3, R8, R2 ;  /* 0x0000000803027227 */ /* 0x000fe200078e0002 */
[----:B------:R-:W-:-:S05]  /*10560*/  IABS R3, R0 ;  /* 0x0000000000037213 */ /* 0x000fca0000000000 */
[----:B------:R-:W-:-:S04]  /*10570*/  IMAD.HI.U32 R8, R2, R3, RZ ;  /* 0x0000000302087227 */ /* 0x000fc800078e00ff */
[----:B------:R-:W-:-:S05]  /*10580*/  IMAD R3, R8, R9, R3 ;  /* 0x0000000908037224 */ /* 0x000fca00078e0203 */
[----:B------:R-:W-:-:S13]  /*10590*/  ISETP.GT.U32.AND P1, PT, R6, R3, PT ;  /* 0x000000030600720c */ /* 0x000fda0003f24070 */
[----:B------:R-:W-:Y:S02]  /*105a0*/  @!P1 IMAD.IADD R3, R3, 0x1, -R6 ;  /* 0x0000000103039824 */ /* 0x000fe400078e0a06 */
[----:B------:R-:W-:Y:S01]  /*105b0*/  @!P1 VIADD R8, R8, 0x1 ;  /* 0x0000000108089836 */ /* 0x000fe20000000000 */
[----:B------:R-:W-:Y:S02]  /*105c0*/  ISETP.NE.AND P1, PT, R5, RZ, PT ;  /* 0x000000ff0500720c */ /* 0x000fe40003f25270 */
[----:B------:R-:W-:Y:S02]  /*105d0*/  ISETP.GE.U32.AND P0, PT, R3, R6, PT ;  /* 0x000000060300720c */ /* 0x000fe40003f06070 */
[----:B---3--:R-:W-:-:S04]  /*105e0*/  IABS R6, R7 ;  /* 0x0000000700067213 */ /* 0x008fc80000000000 */
[----:B------:R-:W0:Y:S07]  /*105f0*/  I2F.RP R10, R6 ;  /* 0x00000006000a7306 */ /* 0x000e2e0000209400 */
[----:B------:R-:W-:Y:S01]  /*10600*/  @P0 VIADD R8, R8, 0x1 ;  /* 0x0000000108080836 */ /* 0x000fe20000000000 */
[----:B0-----:R-:W0:Y:S02]  /*10610*/  MUFU.RCP R10, R10 ;  /* 0x0000000a000a7308 */ /* 0x001e240000001000 */
[----:B0-----:R-:W-:-:S06]  /*10620*/  VIADD R11, R10, 0xffffffe ;  /* 0x0ffffffe0a0b7836 */ /* 0x001fcc0000000000 */
[----:B------:R-:W0:Y:S02]  /*10630*/  F2I.FTZ.U32.TRUNC.NTZ R3, R11 ;  /* 0x0000000b00037305 */ /* 0x000e24000021f000 */
[----:B0-----:R-:W-:-:S04]  /*10640*/  IMAD.MOV R2, RZ, RZ, -R3 ;  /* 0x000000ffff027224 */ /* 0x001fc800078e0a03 */
[----:B------:R-:W-:Y:S02]  /*10650*/  IMAD R9, R2, R6, RZ ;  /* 0x0000000602097224 */ /* 0x000fe400078e02ff */
[----:B------:R-:W-:-:S04]  /*10660*/  IMAD.MOV.U32 R2, RZ, RZ, RZ ;  /* 0x000000ffff027224 */ /* 0x000fc800078e00ff */
[----:B------:R-:W-:Y:S01]  /*10670*/  IMAD.HI.U32 R2, R3, R9, R2 ;  /* 0x0000000903027227 */ /* 0x000fe200078e0002 */
[----:B------:R-:W-:Y:S02]  /*10680*/  LOP3.LUT R3, R0, R5, RZ, 0x3c, !PT ;  /* 0x0000000500037212 */ /* 0x000fe400078e3cff */
[----:B------:R-:W-:Y:S02]  /*10690*/  IABS R9, R7 ;  /* 0x0000000700097213 */ /* 0x000fe40000000000 */
[----:B------:R-:W-:-:S03]  /*106a0*/  ISETP.GE.AND P2, PT, R3, RZ, PT ;  /* 0x000000ff0300720c */ /* 0x000fc60003f46270 */
[----:B------:R-:W-:-:S10]  /*106b0*/  IMAD.MOV R9, RZ, RZ, -R9 ;  /* 0x000000ffff097224 */ /* 0x000fd400078e0a09 */
[----:B------:R-:W-:Y:S01]  /*106c0*/  @!P2 IMAD.MOV R8, RZ, RZ, -R8 ;  /* 0x000000ffff08a224 */ /* 0x000fe200078e0a08 */
[----:B------:R-:W-:-:S04]  /*106d0*/  @!P1 LOP3.LUT R8, RZ, R5, RZ, 0x33, !PT ;  /* 0x00000005ff089212 */ /* 0x000fc800078e33ff */
[-C--:B------:R-:W-:Y:S01]  /*106e0*/  IABS R3, R8.reuse ;  /* 0x0000000800037213 */ /* 0x080fe20000000000 */
[----:B------:R-:W-:-:S04]  /*106f0*/  IMAD R5, R5, R8, RZ ;  /* 0x0000000805057224 */ /* 0x000fc800078e02ff */
[----:B------:R-:W-:-:S04]  /*10700*/  IMAD.HI.U32 R2, R2, R3, RZ ;  /* 0x0000000302027227 */ /* 0x000fc800078e00ff */
[----:B------:R-:W-:-:S05]  /*10710*/  IMAD R3, R2, R9, R3 ;  /* 0x0000000902037224 */ /* 0x000fca00078e0203 */
[----:B------:R-:W-:-:S13]  /*10720*/  ISETP.GT.U32.AND P1, PT, R6, R3, PT ;  /* 0x000000030600720c */ /* 0x000fda0003f24070 */
[----:B------:R-:W-:Y:S02]  /*10730*/  @!P1 IMAD.IADD R3, R3, 0x1, -R6 ;  /* 0x0000000103039824 */ /* 0x000fe400078e0a06 */
[----:B------:R-:W-:Y:S01]  /*10740*/  @!P1 VIADD R2, R2, 0x1 ;  /* 0x0000000102029836 */ /* 0x000fe20000000000 */
[----:B------:R-:W-:Y:S02]  /*10750*/  ISETP.NE.AND P1, PT, R7, RZ, PT ;  /* 0x000000ff0700720c */ /* 0x000fe40003f25270 */
[----:B------:R-:W-:Y:S02]  /*10760*/  ISETP.GE.U32.AND P0, PT, R3, R6, PT ;  /* 0x000000060300720c */ /* 0x000fe40003f06070 */
[----:B------:R-:W-:-:S04]  /*10770*/  LOP3.LUT R3, R8, R7, RZ, 0x3c, !PT ;  /* 0x0000000708037212 */ /* 0x000fc800078e3cff */
[----:B------:R-:W-:-:S07]  /*10780*/  ISETP.GE.AND P2, PT, R3, RZ, PT ;  /* 0x000000ff0300720c */ /* 0x000fce0003f46270 */
[----:B------:R-:W-:-:S06]  /*10790*/  @P0 VIADD R2, R2, 0x1 ;  /* 0x0000000102020836 */ /* 0x000fcc0000000000 */
[----:B------:R-:W-:Y:S01]  /*107a0*/  @!P2 IMAD.MOV R2, RZ, RZ, -R2 ;  /* 0x000000ffff02a224 */ /* 0x000fe200078e0a02 */
[----:B------:R-:W-:-:S05]  /*107b0*/  @!P1 LOP3.LUT R2, RZ, R7, RZ, 0x33, !PT ;  /* 0x00000007ff029212 */ /* 0x000fca00078e33ff */
[--C-:B------:R-:W-:Y:S02]  /*107c0*/  IMAD.MOV R3, RZ, RZ, -R2.reuse ;  /* 0x000000ffff037224 */ /* 0x100fe400078e0a02 */
[C---:B------:R-:W-:Y:S02]  /*107d0*/  IMAD R2, R7.reuse, 0x1000000, R2 ;  /* 0x0100000007027824 */ /* 0x040fe400078e0202 */
[----:B------:R-:W-:Y:S02]  /*107e0*/  IMAD R3, R7, R3, R8 ;  /* 0x0000000307037224 */ /* 0x000fe400078e0208 */
[----:B----4-:R-:W-:Y:S02]  /*107f0*/  IMAD.IADD R12, R4, 0x1, R12 ;  /* 0x00000001040c7824 */ /* 0x010fe400078e020c */
[----:B-1----:R-:W-:Y:S02]  /*10800*/  IMAD.IADD R4, R0, 0x1, -R5 ;  /* 0x0000000100047824 */ /* 0x002fe400078e0a05 */
[----:B------:R-:W-:-:S05]  /*10810*/  IMAD R0, R3, 0x10000, R2 ;  /* 0x0001000003007824 */ /* 0x000fca00078e0202 */
[----:B------:R0:W-:Y:S04]  /*10820*/  STL [R1+0x8], R0 ;  /* 0x0000080001007387 */ /* 0x0001e80000100800 */
[----:B------:R0:W-:Y:S04]  /*10830*/  STL [R1+0xc], R12 ;  /* 0x00000c0c01007387 */ /* 0x0001e80000100800 */
[----:B------:R0:W-:Y:S01]  /*10840*/  STL [R1+0x4], R4 ;  /* 0x0000040401007387 */ /* 0x0001e20000100800 */
[----:B------:R-:W-:Y:S05]  /*10850*/  BRA `(.L_x_513) ;  /* 0x0000000000287947 */ /* 0x000fea0003800000 */
.L_x_507:
[----:B------:R-:W-:Y:S01]  /*10860*/  UMOV UR4, URZ ;  /* 0x0000003f00047c82 */ /* 0x000fe20008000000 */
[----:B------:R-:W-:Y:S01]  /*10870*/  ULDC UR6, c[0x0][0xc3c] ;  /* 0x00030f0000067ab9 */ /* 0x000fe20000000800 */
[----:B------:R-:W-:Y:S01]  /*10880*/  UMOV UR5, URZ ;  /* 0x0000003f00057c82 */ /* 0x000fe20008000000 */
[----:B------:R0:W-:Y:S01]  /*10890*/  STL [R1], R0 ;  /* 0x0000000001007387 */ /* 0x0001e20000100800 */
[----:B------:R-:W-:Y:S02]  /*108a0*/  IMAD.U32 R3, RZ, RZ, UR4 ;  /* 0x00000004ff037e24 */ /* 0x000fe4000f8e00ff */
[----:B------:R-:W-:-:S03]  /*108b0*/  IMAD.U32 R2, RZ, RZ, UR5 ;  /* 0x00000005ff027e24 */ /* 0x000fc6000f8e00ff */
[----:B------:R1:W-:Y:S01]  /*108c0*/  STL [R1+0x4], R3 ;  /* 0x0000040301007387 */ /* 0x0003e20000100800 */
[----:B0-----:R-:W-:-:S05]  /*108d0*/  IMAD.U32 R0, RZ, RZ, UR6 ;  /* 0x00000006ff007e24 */ /* 0x001fca000f8e00ff */
[----:B------:R1:W-:Y:S04]  /*108e0*/  STL [R1+0xc], R0 ;  /* 0x00000c0001007387 */ /* 0x0003e80000100800 */
[----:B------:R1:W-:Y:S02]  /*108f0*/  STL [R1+0x8], R2 ;  /* 0x0000080201007387 */ /* 0x0003e40000100800 */
.L_x_513:
[----:B-1----:R-:W2:Y:S04]  /*10900*/  LDL R3, [R1+0x8] ;  /* 0x0000080001037983 */ /* 0x002ea80000100800 */
[----:B------:R-:W3:Y:S04]  /*10910*/  LDL R2, [R1+0xc] ;  /* 0x00000c0001027983 */ /* 0x000ee80000100800 */
[----:B------:R-:W4:Y:S04]  /*10920*/  LDL R5, [R1+0x4] ;  /* 0x0000040001057983 */ /* 0x000f280000100800 */
[----:B0-----:R-:W4:Y:S01]  /*10930*/  LDL R4, [R1] ;  /* 0x0000000001047983 */ /* 0x001f220000100800 */
[----:B------:R-:W0:Y:S01]  /*10940*/  S2R R0, SR_TID.X ;  /* 0x0000000000007919 */ /* 0x000e220000002100 */
[----:B------:R-:W-:Y:S05]  /*10950*/  WARPSYNC.ALL ;  /* 0x0000000000007948 */ /* 0x000fea0003800000 */
[----:B0-----:R-:W-:Y:S01]  /*10960*/  LOP3.LUT R0, R0, 0x1f, RZ, 0xc0, !PT ;  /* 0x0000001f00007812 */ /* 0x001fe200078ec0ff */
[----:B------:R-:W-:Y:S03]  /*10970*/  BAR.SYNC.DEFER_BLOCKING 0x4, 0x180 ;  /* 0x0106000000007b1d */ /* 0x000fe60000010000 */
[----:B------:R-:W-:-:S13]  /*10980*/  ISETP.NE.AND P0, PT, R0, RZ, PT ;  /* 0x000000ff0000720c */ /* 0x000fda0003f05270 */
[----:B------:R-:W-:Y:S01]  /*10990*/  @!P0 MOV R0, 0x400 ;  /* 0x0000040000008802 */ /* 0x000fe20000000f00 */
[----:B--2---:R-:W-:Y:S02]  /*109a0*/  IMAD.MOV.U32 R6, RZ, RZ, R3 ;  /* 0x000000ffff067224 */ /* 0x004fe400078e0003 */
[----:B------:R-:W0:Y:S01]  /*109b0*/  @!P0 S2R R3, SR_CgaCtaId ;  /* 0x0000000000038919 */ /* 0x000e220000008800 */
[----:B---3--:R-:W-:Y:S01]  /*109c0*/  IMAD.MOV.U32 R7, RZ, RZ, R2 ;  /* 0x000000ffff077224 */ /* 0x008fe200078e0002 */
[----:B0-----:R-:W-:-:S05]  /*109d0*/  @!P0 LEA R18, R3, R0, 0x18 ;  /* 0x0000000003128211 */ /* 0x001fca00078ec0ff */
[----:B----4-:R3:W-:Y:S01]  /*109e0*/  @!P0 STS.128 [R18+0x228d0], R4 ;  /* 0x0228d00412008388 */ /* 0x0107e20000000c00 */
[----:B------:R-:W-:Y:S06]  /*109f0*/  BAR.ARV 0x5, 0x180 ;  /* 0x0146000000007b1d */ /* 0x000fec0000002000 */
.L_x_504:
[----:B------:R-:W4:Y:S01]  /*10a00*/  LDL R0, [R1+0xc] ;  /* 0x00000c0001007983 */ /* 0x000f220000100800 */
[----:B------:R-:W-:Y:S02]  /*10a10*/  ULDC UR4, c[0x0][0xc3c] ;  /* 0x00030f0000047ab9 */ /* 0x000fe40000000800 */
[----:B----4-:R-:W-:-:S13]  /*10a20*/  ISETP.GE.AND P0, PT, R0, UR4, PT ;  /* 0x0000000400007c0c */ /* 0x010fda000bf06270 */
[----:B------:R-:W-:Y:S05]  /*10a30*/  @!P0 BRA `(.L_x_514) ;  /* 0xffffffac00208947 */ /* 0x000fea000383ffff */
[----:B------:R-:W-:Y:S05]  /*10a40*/  BSYNC B8 ;  /* 0x0000000000087941 */ /* 0x000fea0003800000 */
.L_x_412:
[----:B0-----:R-:W4:Y:S01]  /*10a50*/  LDL.LU R0, [R1+0x48] ;  /* 0x0000480001007983 */ /* 0x001f220000300800 */
[----:B------:R-:W-:Y:S01]  /*10a60*/  BSSY B0, `(.L_x_515) ;  /* 0x000000b000007945 */ /* 0x000fe20003800000 */
[----:B--23--:R-:W0:Y:S01]  /*10a70*/  S2R R5, SR_CgaCtaId ;  /* 0x0000000000057919 */ /* 0x00ce220000008800 */
[----:B----4-:R-:W-:-:S05]  /*10a80*/  VIADD R0, R0, 0x1 ;  /* 0x0000000100007836 */ /* 0x010fca0000000000 */
[----:B-1----:R-:W-:-:S04]  /*10a90*/  LEA.HI R2, R0, R0, RZ, 0x1 ;  /* 0x0000000000027211 */ /* 0x002fc800078f08ff */
[----:B------:R-:W-:-:S05]  /*10aa0*/  LOP3.LUT R3, R2, 0xfffffffe, RZ, 0xc0, !PT ;  /* 0xfffffffe02037812 */ /* 0x000fca00078ec0ff */
[----:B------:R-:W-:Y:S01]  /*10ab0*/  IMAD.IADD R3, R0, 0x1, -R3 ;  /* 0x0000000100037824 */ /* 0x000fe200078e0a03 */
[----:B------:R-:W-:-:S04]  /*10ac0*/  MOV R0, 0x400 ;  /* 0x0000040000007802 */ /* 0x000fc80000000f00 */
[----:B0-----:R-:W-:Y:S02]  /*10ad0*/  LEA R0, R5, R0, 0x18 ;  /* 0x0000000005007211 */ /* 0x001fe400078ec0ff */
[----:B------:R-:W-:-:S04]  /*10ae0*/  SHF.L.U32 R3, R3, 0x1f, RZ ;  /* 0x0000001f03037819 */ /* 0x000fc800000006ff */
[----:B------:R-:W0:Y:S02]  /*10af0*/  SYNCS.PHASECHK.TRANS64.TRYWAIT P0, [R0+URZ+0x22820], R3 ;  /* 0x02282003000075a7 */ /* 0x000e24000800017f */
[----:B0-----:R-:W-:Y:S05]  /*10b00*/  @!P0 BRA `(.L_x_516) ;  /* 0x0000001c00588947 */ /* 0x001fea0003800000 */
.L_x_585:
[----:B------:R-:W-:Y:S05]  /*10b10*/  BSYNC B0 ;  /* 0x0000000000007941 */ /* 0x000fea0003800000 */
.L_x_515:
[----:B------:R-:W-:-:S03]  /*10b20*/  UMOV UR4, 0xffffffff ;  /* 0xffffffff00047882 */ /* 0x000fc60000000000 */
[----:B------:R-:W-:Y:S05]  /*10b30*/  BRA.DIV UR4, `(.L_x_517) ;  /* 0x0000001e04607947 */ /* 0x000fea000b800000 */
[----:B------:R-:W1:Y:S02]  /*10b40*/  S2R R2, SR_TID.X ;  /* 0x0000000000027919 */ /* 0x000e640000002100 */
[----:B-1----:R-:W-:-:S04]  /*10b50*/  SHF.R.U32.HI R2, RZ, 0x5, R2 ;  /* 0x00000005ff027819 */ /* 0x002fc80000011602 */
[----:B------:R-:W-:-:S05]  /*10b60*/  LOP3.LUT R2, R2, 0x3, RZ, 0xc0, !PT ;  /* 0x0000000302027812 */ /* 0x000fca00078ec0ff */
[----:B------:R1:W2:Y:S02]  /*10b70*/  SHFL.IDX PT, R14, R2, RZ, 0x1f ;  /* 0x00001fff020e7589 */ /* 0x0002a400000e0000 */
.L_x_588:
[----:B--2---:R-:W-:Y:S01]  /*10b80*/  ISETP.NE.AND P0, PT, R14, RZ, PT ;  /* 0x000000ff0e00720c */ /* 0x004fe20003f05270 */
[----:B------:R-:W-:-:S12]  /*10b90*/  BSSY B0, `(.L_x_518) ;  /* 0x0000025000007945 */ /* 0x000fd80003800000 */
[----:B------:R-:W-:Y:S05]  /*10ba0*/  @P0 BRA `(.L_x_519) ;  /* 0x00000000008c0947 */ /* 0x000fea0003800000 */
[----:B------:R-:W-:-:S03]  /*10bb0*/  UMOV UR4, 0xffffffff ;  /* 0xffffffff00047882 */ /* 0x000fc60000000000 */
[----:B------:R-:W-:Y:S05]  /*10bc0*/  BRA.DIV UR4, `(.L_x_520) ;  /* 0x0000001e04707947 */ /* 0x000fea000b800000 */
[----:B------:R-:W-:-:S13]  /*10bd0*/  ELECT P6, URZ, PT ;  /* 0x00000000003f782f */ /* 0x000fda00038c0000 */
.L_x_591:
[----:B------:R-:W-:Y:S05]  /*10be0*/  @!P6 BRA `(.L_x_519) ;  /* 0x00000000007ce947 */ /* 0x000fea0003800000 */
[----:B------:R-:W-:-:S06]  /*10bf0*/  ULOP3.LUT UR4, UR36, 0x2, URZ, 0xfc, !UPT ;  /* 0x0000000224047892 */ /* 0x000fcc000f8efc3f */
[----:B-1----:R-:W-:-:S05]  /*10c00*/  IMAD.U32 R2, RZ, RZ, UR4 ;  /* 0x00000004ff027e24 */ /* 0x002fca000f8e00ff */
[----:B------:R-:W-:-:S13]  /*10c10*/  ISETP.NE.AND P2, PT, R2, 0x3, PT ;  /* 0x000000030200780c */ /* 0x000fda0003f45270 */
[----:B------:R-:W-:Y:S05]  /*10c20*/  @!P2 BRA `(.L_x_521) ;  /* 0x000000000004a947 */ /* 0x000fea0003800000 */
[----:B------:R-:W-:Y:S01]  /*10c30*/  BPT.TRAP 0x1 ;  /* 0x000000040000795c */ /* 0x000fe20000300000 */
.L_x_521:
[----:B------:R-:W2:Y:S01]  /*10c40*/  LDL.LU R7, [R1+0x10] ;  /* 0x0000100001077983 */ /* 0x000ea20000300800 */
[----:B------:R-:W-:Y:S02]  /*10c50*/  VIADD R2, R0, 0x22840 ;  /* 0x0002284000027836 */ /* 0x000fe40000000000 */
[C---:B0-----:R-:W-:Y:S02]  /*10c60*/  VIADD R3, R19.reuse, 0x1 ;  /* 0x0000000113037836 */ /* 0x041fe40000000000 */
[----:B------:R-:W-:-:S03]  /*10c70*/  IMAD R6, R19, 0x8, R2 ;  /* 0x0000000813067824 */ /* 0x000fc600078e0202 */
[----:B------:R-:W-:-:S04]  /*10c80*/  ISETP.NE.AND P1, PT, R3, 0x2, PT ;  /* 0x000000020300780c */ /* 0x000fc80003f25270 */
[----:B------:R-:W-:Y:S02]  /*10c90*/  SEL R4, RZ, 0x1, P1 ;  /* 0x00000001ff047807 */ /* 0x000fe40000800000 */
[----:B------:R-:W-:Y:S02]  /*10ca0*/  SEL R3, R3, RZ, P1 ;  /* 0x000000ff03037207 */ /* 0x000fe40000800000 */
[C---:B--2---:R-:W-:Y:S02]  /*10cb0*/  SHF.L.U32 R5, R7.reuse, 0x1f, RZ ;  /* 0x0000001f07057819 */ /* 0x044fe400000006ff */
[----:B------:R-:W-:Y:S01]  /*10cc0*/  LOP3.LUT R4, R7, R4, RZ, 0x3c, !PT ;  /* 0x0000000407047212 */ /* 0x000fe200078e3cff */
[----:B------:R-:W-:Y:S01]  /*10cd0*/  IMAD R7, R3, 0x8, R2 ;  /* 0x0000000803077824 */ /* 0x000fe200078e0202 */
[----:B------:R-:W0:Y:S02]  /*10ce0*/  SYNCS.PHASECHK.TRANS64.TRYWAIT P0, [R6+URZ], R5 ;  /* 0x00000005060075a7 */ /* 0x000e24000800017f */
[----:B------:R-:W-:Y:S01]  /*10cf0*/  SHF.L.U32 R2, R4, 0x1f, RZ ;  /* 0x0000001f04027819 */ /* 0x000fe200000006ff */
[----:B0-----:R-:W-:Y:S06]  /*10d00*/  @!P0 BRA `(.L_x_522) ;  /* 0x0000001c00408947 */ /* 0x001fec0003800000 */
.L_x_592:
[----:B------:R-:W1:Y:S02]  /*10d10*/  SYNCS.PHASECHK.TRANS64.TRYWAIT P0, [R7+URZ], R2 ;  /* 0x00000002070075a7 */ /* 0x000e64000800017f */
[----:B-1----:R-:W-:Y:S05]  /*10d20*/  @!P0 BRA `(.L_x_523) ;  /* 0x0000001c004c8947 */ /* 0x002fea0003800000 */
.L_x_593:
[----:B------:R-:W-:Y:S05]  /*10d30*/  @!P2 BRA `(.L_x_524) ;  /* 0x000000000004a947 */ /* 0x000fea0003800000 */
[----:B------:R-:W-:Y:S01]  /*10d40*/  BPT.TRAP 0x1 ;  /* 0x000000040000795c */ /* 0x000fe20000300000 */
.L_x_524:
[----:B------:R-:W-:-:S04]  /*10d50*/  VIADD R0, R0, 0x22860 ;  /* 0x0002286000007836 */ /* 0x000fc80000000000 */
[----:B------:R-:W-:-:S04]  /*10d60*/  IMAD R4, R19, 0x8, R0 ;  /* 0x0000000813047824 */ /* 0x000fc800078e0200 */
[----:B------:R-:W2:Y:S02]  /*10d70*/  SYNCS.PHASECHK.TRANS64.TRYWAIT P0, [R4+URZ], R5 ;  /* 0x00000005040075a7 */ /* 0x000ea4000800017f */
[----:B--2---:R-:W-:Y:S05]  /*10d80*/  @!P0 BRA `(.L_x_525) ;  /* 0x0000001c00488947 */ /* 0x004fea0003800000 */
.L_x_594:
[----:B------:R-:W-:-:S07]  /*10d90*/  IMAD R3, R3, 0x8, R0 ;  /* 0x0000000803037824 */ /* 0x000fce00078e0200 */
.L_x_526:
[----:B---3--:R3:W4:Y:S02]  /*10da0*/  SYNCS.PHASECHK.TRANS64.TRYWAIT P0, [R3+URZ], R2 ;  /* 0x00000002030075a7 */ /* 0x008724000800017f */
[----:B----4-:R-:W-:Y:S05]  /*10db0*/  @!P0 NANOSLEEP.SYNCS 0x989680 ;  /* 0x009896800000895d */ /* 0x010fea0003900000 */
[----:B------:R-:W4:Y:S02]  /*10dc0*/  @!P0 SYNCS.PHASECHK.TRANS64 P0, [R3+URZ], R2 ;  /* 0x00000002030085a7 */ /* 0x000f24000800007f */
[----:B----4-:R-:W-:Y:S05]  /*10dd0*/  @!P0 BRA `(.L_x_526) ;  /* 0xfffffffc00f08947 */ /* 0x010fea000383ffff */
.L_x_519:
[----:B------:R-:W-:Y:S05]  /*10de0*/  BSYNC B0 ;  /* 0x0000000000007941 */ /* 0x000fea0003800000 */
.L_x_518:
[----:B------:R-:W-:Y:S05]  /*10df0*/  EXIT ;  /* 0x000000000000794d */ /* 0x000fea0003800000 */
.L_x_363:
[----:B0-----:R0:W1:Y:S02]  /*10e00*/  SYNCS.PHASECHK.TRANS64.TRYWAIT P0, [R6+URZ+0x22800], R3 ;  /* 0x02280003060075a7 */ /* 0x001064000800017f */
[----:B-1----:R-:W-:Y:S05]  /*10e10*/  @!P0 NANOSLEEP.SYNCS 0x989680 ;  /* 0x009896800000895d */ /* 0x002fea0003900000 */
[----:B------:R-:W1:Y:S02]  /*10e20*/  @!P0 SYNCS.PHASECHK.TRANS64 P0, [R6+URZ+0x22800], R3 ;  /* 0x02280003060085a7 */ /* 0x000e64000800007f */
[----:B-1----:R-:W-:Y:S05]  /*10e30*/  @!P0 BRA `(.L_x_363) ;  /* 0xfffffffc00f08947 */ /* 0x002fea000383ffff */
[----:B------:R-:W-:Y:S05]  /*10e40*/  BRA `(.L_x_527) ;  /* 0xffffff1000407947 */ /* 0x000fea000383ffff */
.L_x_367:
[----:B0-----:R-:W-:-:S04]  /*10e50*/  IMAD.U32 R3, RZ, RZ, UR22 ;  /* 0x00000016ff037e24 */ /* 0x001fc8000f8e00ff */
[----:B------:R0:W2:Y:S03]  /*10e60*/  SYNCS.PHASECHK.TRANS64.TRYWAIT P1, [R3+URZ+0x22830], R8 ;  /* 0x02283008030075a7 */ /* 0x0000a6000802017f */
[----:B--2---:R-:W-:Y:S05]  /*10e70*/  @!P1 NANOSLEEP.SYNCS 0x989680 ;  /* 0x009896800000995d */ /* 0x004fea0003900000 */
[----:B------:R-:W2:Y:S02]  /*10e80*/  @!P1 SYNCS.PHASECHK.TRANS64 P1, [R3+URZ+0x22830], R8 ;  /* 0x02283008030095a7 */ /* 0x000ea4000802007f */
[----:B--2---:R-:W-:Y:S05]  /*10e90*/  @!P1 BRA `(.L_x_367) ;  /* 0xfffffffc00ec9947 */ /* 0x004fea000383ffff */
[----:B------:R-:W-:Y:S05]  /*10ea0*/  BRA `(.L_x_366) ;  /* 0xffffff1000687947 */ /* 0x000fea000383ffff */
.L_x_371:
[----:B--2---:R-:W-:-:S04]  /*10eb0*/  IMAD.U32 R9, RZ, RZ, UR22 ;  /* 0x00000016ff097e24 */ /* 0x004fc8000f8e00ff */
[----:B------:R2:W3:Y:S03]  /*10ec0*/  SYNCS.PHASECHK.TRANS64.TRYWAIT P2, [R9+URZ+0x22850], R8 ;  /* 0x02285008090075a7 */ /* 0x0004e6000804017f */
[----:B---3--:R-:W-:Y:S05]  /*10ed0*/  @!P2 NANOSLEEP.SYNCS 0x989680 ;  /* 0x009896800000a95d */ /* 0x008fea0003900000 */
[----:B------:R-:W3:Y:S02]  /*10ee0*/  @!P2 SYNCS.PHASECHK.TRANS64 P2, [R9+URZ+0x22850], R8 ;  /* 0x022850080900a5a7 */ /* 0x000ee4000804007f */
[----:B---3--:R-:W-:Y:S05]  /*10ef0*/  @!P2 BRA `(.L_x_371) ;  /* 0xfffffffc00eca947 */ /* 0x008fea000383ffff */
[----:B------:R-:W-:Y:S05]  /*10f00*/  BRA `(.L_x_370) ;  /* 0xffffff2400e07947 */ /* 0x000fea000383ffff */
.L_x_376:
[----:B-1----:R-:W-:-:S04]  /*10f10*/  IMAD.U32 R3, RZ, RZ, UR24 ;  /* 0x00000018ff037e24 */ /* 0x002fc8000f8e00ff */
[----:B------:R1:W2:Y:S03]  /*10f20*/  SYNCS.PHASECHK.TRANS64.TRYWAIT P2, [R3+URZ+0x22830], R6 ;  /* 0x02283006030075a7 */ /* 0x0002a6000804017f */
[----:B--2---:R-:W-:Y:S05]  /*10f30*/  @!P2 NANOSLEEP.SYNCS 0x989680 ;  /* 0x009896800000a95d */ /* 0x004fea0003900000 */
[----:B------:R-:W2:Y:S02]  /*10f40*/  @!P2 SYNCS.PHASECHK.TRANS64 P2, [R3+URZ+0x22830], R6 ;  /* 0x022830060300a5a7 */ /* 0x000ea4000804007f */
[----:B--2---:R-:W-:Y:S05]  /*10f50*/  @!P2 BRA `(.L_x_376) ;  /* 0xfffffffc00eca947 */ /* 0x004fea000383ffff */
[----:B------:R-:W-:Y:S05]  /*10f60*/  BRA `(.L_x_375) ;  /* 0xffffff2800f47947 */ /* 0x000fea000383ffff */
.L_x_380:
[----:B-1----:R1:W2:Y:S02]  /*10f70*/  SYNCS.PHASECHK.TRANS64.TRYWAIT P2, [R9+URZ+0x22850], R6 ;  /* 0x02285006090075a7 */ /* 0x0022a4000804017f */
[----:B--2---:R-:W-:Y:S05]  /*10f80*/  @!P2 NANOSLEEP.SYNCS 0x989680 ;  /* 0x009896800000a95d */ /* 0x004fea0003900000 */
[----:B------:R-:W2:Y:S02]  /*10f90*/  @!P2 SYNCS.PHASECHK.TRANS64 P2, [R9+URZ+0x22850], R6 ;  /* 0x022850060900a5a7 */ /* 0x000ea4000804007f */
[----:B--2---:R-:W-:Y:S05]  /*10fa0*/  @!P2 BRA `(.L_x_380) ;  /* 0xfffffffc00f0a947 */ /* 0x004fea000383ffff */
[----:B------:R-:W-:Y:S05]  /*10fb0*/  BRA `(.L_x_379) ;  /* 0xffffff4400147947 */ /* 0x000fea000383ffff */
.L_x_426:
[----:B------:R-:W2:Y:S01]  /*10fc0*/  S2R R4, SR_TID.X ;  /* 0x0000000000047919 */ /* 0x000ea20000002100 */
[----:B------:R-:W-:Y:S01]  /*10fd0*/  BSSY B0, `(.L_x_528) ;  /* 0x000000a000007945 */ /* 0x000fe20003800000 */
[----:B------:R-:W-:Y:S02]  /*10fe0*/  IMAD.MOV.U32 R12, RZ, RZ, RZ ;  /* 0x000000ffff0c7224 */ /* 0x000fe400078e00ff */
[----:B0-----:R-:W-:Y:S02]  /*10ff0*/  IMAD.MOV.U32 R11, RZ, RZ, 0x1f ;  /* 0x0000001fff0b7424 */ /* 0x001fe400078e00ff */
[----:B------:R-:W-:Y:S01]  /*11000*/  IMAD.MOV.U32 R15, RZ, RZ, -0x1 ;  /* 0xffffffffff0f7424 */ /* 0x000fe200078e00ff */
[----:B--2---:R-:W-:-:S04]  /*11010*/  SHF.R.U32.HI R4, RZ, 0x5, R4 ;  /* 0x00000005ff047819 */ /* 0x004fc80000011604 */
[----:B------:R-:W-:-:S05]  /*11020*/  LOP3.LUT R4, R4, 0x3, RZ, 0xc0, !PT ;  /* 0x0000000304047812 */ /* 0x000fca00078ec0ff */
[----:B------:R-:W-:-:S07]  /*11030*/  IMAD.MOV.U32 R13, RZ, RZ, R4 ;  /* 0x000000ffff0d7224 */ /* 0x000fce00078e0004 */
[----:B-1----:R-:W-:Y:S05]  /*11040*/  WARPSYNC.COLLECTIVE R15, `(.L_x_529) ;  /* 0x000000000f087348 */ /* 0x002fea0003c00000 */
[----:B------:R0:W2:Y:S02]  /*11050*/  SHFL.IDX P6, R14, R13, R12, R11 ;  /* 0x0000000c0d0e7389 */ /* 0x0000a400000c000b */
[----:B012---:R-:W-:Y:S01]  /*11060*/  ENDCOLLECTIVE ;  /* 0x000000000000791b */ /* 0x007fe20003800000 */
.L_x_529:
[----:B------:R-:W-:Y:S05]  /*11070*/  BSYNC B0 ;  /* 0x0000000000007941 */ /* 0x000fea0003800000 */
.L_x_528:
[----:B------:R-:W-:Y:S05]  /*11080*/  BRA `(.L_x_530) ;  /* 0xffffffb4002c7947 */ /* 0x000fea000383ffff */
.L_x_428:
[----:B------:R-:W-:Y:S01]  /*11090*/  BSSY B0, `(.L_x_531) ;  /* 0x0000006000007945 */ /* 0x000fe20003800000 */
[----:B------:R-:W-:-:S07]  /*110a0*/  IMAD.MOV.U32 R15, RZ, RZ, -0x1 ;  /* 0xffffffffff0f7424 */ /* 0x000fce00078e00ff */
[----:B01--4-:R-:W-:Y:S05]  /*110b0*/  WARPSYNC.COLLECTIVE R15, `(.L_x_532) ;  /* 0x000000000f0c7348 */ /* 0x013fea0003c00000 */
[----:B------:R-:W-:Y:S02]  /*110c0*/  ELECT P6, UR62, PT ;  /* 0x00000000003e782f */ /* 0x000fe400038c0000 */
[----:B------:R-:W-:Y:S01]  /*110d0*/  MOV R14, UR62 ;  /* 0x0000003e000e7c02 */ /* 0x000fe20008000f00 */
[----:B01--4-:R-:W-:Y:S10]  /*110e0*/  ENDCOLLECTIVE ;  /* 0x000000000000791b */ /* 0x013ff40003800000 */
.L_x_532:
[----:B------:R-:W-:Y:S05]  /*110f0*/  BSYNC B0 ;  /* 0x0000000000007941 */ /* 0x000fea0003800000 */
.L_x_531:
[----:B------:R-:W-:Y:S05]  /*11100*/  BRA `(.L_x_533) ;  /* 0xffffffb400307947 */ /* 0x000fea000383ffff */
.L_x_430:
[----:B--2---:R2:W3:Y:S02]  /*11110*/  SYNCS.PHASECHK.TRANS64.TRYWAIT P0, [R0+URZ+0x22840], R2 ;  /* 0x02284002000075a7 */ /* 0x0044e4000800017f */
[----:B---3--:R-:W-:Y:S05]  /*11120*/  @!P0 NANOSLEEP.SYNCS 0x989680 ;  /* 0x009896800000895d */ /* 0x008fea0003900000 */
[----:B------:R-:W3:Y:S02]  /*11130*/  @!P0 SYNCS.PHASECHK.TRANS64 P0, [R0+URZ+0x22840], R2 ;  /* 0x02284002000085a7 */ /* 0x000ee4000800007f */
[----:B---3--:R-:W-:Y:S05]  /*11140*/  @!P0 BRA `(.L_x_430) ;  /* 0xfffffffc00f08947 */ /* 0x008fea000383ffff */
[----:B------:R-:W-:Y:S05]  /*11150*/  BRA `(.L_x_534) ;  /* 0xffffffb400907947 */ /* 0x000fea000383ffff */
.L_x_434:
[----:B------:R-:W2:Y:S01]  /*11160*/  LDL.LU R11, [R1+0x44] ;  /* 0x00004400010b7983 */ /* 0x000ea20000300800 */
[----:B------:R-:W-:Y:S02]  /*11170*/  IMAD.MOV.U32 R13, RZ, RZ, R2 ;  /* 0x000000ffff0d7224 */ /* 0x000fe400078e0002 */
[----:B------:R-:W-:Y:S01]  /*11180*/  IMAD.MOV.U32 R12, RZ, RZ, RZ ;  /* 0x000000ffff0c7224 */ /* 0x000fe200078e00ff */
[----:B------:R-:W0:Y:S01]  /*11190*/  S2R R7, SR_TID.X ;  /* 0x0000000000077919 */ /* 0x000e220000002100 */
[----:B------:R-:W-:Y:S01]  /*111a0*/  IMAD.MOV.U32 R15, RZ, RZ, -0x1 ;  /* 0xffffffffff0f7424 */ /* 0x000fe200078e00ff */
[----:B0-----:R-:W-:-:S04]  /*111b0*/  LOP3.LUT R7, R7, 0x7f, RZ, 0xc0, !PT ;  /* 0x0000007f07077812 */ /* 0x001fc800078ec0ff */
[----:B------:R-:W-:-:S05]  /*111c0*/  SHF.R.U32.HI R3, RZ, 0x3, R7 ;  /* 0x00000003ff037819 */ /* 0x000fca0000011607 */
[----:B------:R-:W-:-:S04]  /*111d0*/  IMAD.IADD R3, R3, 0x1, R5 ;  /* 0x0000000103037824 */ /* 0x000fc800078e0205 */
[----:B------:R-:W-:Y:S02]  /*111e0*/  VIADD R5, R3, 0x10 ;  /* 0x0000001003057836 */ /* 0x000fe40000000000 */
[----:B--2---:R-:W-:Y:S02]  /*111f0*/  IMAD R4, R11, R8, RZ ;  /* 0x000000080b047224 */ /* 0x004fe400078e02ff */
[----:B------:R-:W-:-:S03]  /*11200*/  IMAD.MOV.U32 R11, RZ, RZ, 0x181f ;  /* 0x0000181fff0b7424 */ /* 0x000fc600078e00ff */
[----:B------:R-:W-:-:S13]  /*11210*/  ISETP.GE.AND P1, PT, R3, R4, PT ;  /* 0x000000040300720c */ /* 0x000fda0003f26270 */
[----:B-----5:R-:W-:Y:S05]  /*11220*/  WARPSYNC.COLLECTIVE R15, `(.L_x_535) ;  /* 0x000000000f087348 */ /* 0x020fea0003c00000 */
[----:B------:R0:W1:Y:S02]  /*11230*/  SHFL.IDX P6, R14, R13, R12, R11 ;  /* 0x0000000c0d0e7389 */ /* 0x00006400000c000b */
[----:B01---5:R-:W-:Y:S01]  /*11240*/  ENDCOLLECTIVE ;  /* 0x000000000000791b */ /* 0x023fe20003800000 */
.L_x_535:
[----:B------:R-:W-:Y:S02]  /*11250*/  IMAD.MOV.U32 R13, RZ, RZ, R0 ;  /* 0x000000ffff0d7224 */ /* 0x000fe400078e0000 */
[----:B------:R-:W-:-:S07]  /*11260*/  IMAD.MOV.U32 R6, RZ, RZ, R14 ;  /* 0x000000ffff067224 */ /* 0x000fce00078e000e */
[----:B------:R-:W-:Y:S05]  /*11270*/  WARPSYNC.COLLECTIVE R15, `(.L_x_536) ;  /* 0x000000000f087348 */ /* 0x000fea0003c00000 */
[----:B------:R0:W1:Y:S02]  /*11280*/  SHFL.IDX P6, R14, R13, R12, R11 ;  /* 0x0000000c0d0e7389 */ /* 0x00006400000c000b */
[----:B01----:R-:W-:Y:S01]  /*11290*/  ENDCOLLECTIVE ;  /* 0x000000000000791b */ /* 0x003fe20003800000 */
.L_x_536:
[----:B------:R-:W-:Y:S02]  /*112a0*/  IMAD.MOV.U32 R13, RZ, RZ, R2 ;  /* 0x000000ffff0d7224 */ /* 0x000fe400078e0002 */
[----:B------:R-:W-:Y:S02]  /*112b0*/  IMAD.MOV.U32 R12, RZ, RZ, 0x1 ;  /* 0x00000001ff0c7424 */ /* 0x000fe400078e00ff */
[----:B------:R-:W-:-:S07]  /*112c0*/  IMAD.MOV.U32 R7, RZ, RZ, R14 ;  /* 0x000000ffff077224 */ /* 0x000fce00078e000e */
[----:B------:R-:W-:Y:S05]  /*112d0*/  WARPSYNC.COLLECTIVE R15, `(.L_x_537) ;  /* 0x000000000f087348 */ /* 0x000fea0003c00000 */
[----:B------:R0:W1:Y:S02]  /*112e0*/  SHFL.IDX P6, R14, R13, R12, R11 ;  /* 0x0000000c0d0e7389 */ /* 0x00006400000c000b */
[----:B01----:R-:W-:Y:S01]  /*112f0*/  ENDCOLLECTIVE ;  /* 0x000000000000791b */ /* 0x003fe20003800000 */
.L_x_537:
[----:B------:R-:W-:-:S05]  /*11300*/  @!P1 LEA R7, P2, R10, R7, 0x1 ;  /* 0x000000070a079211 */ /* 0x000fca00078408ff */
[----:B------:R-:W-:-:S05]  /*11310*/  @!P1 IMAD.X R6, RZ, RZ, R6, P2 ;  /* 0x000000ffff069224 */ /* 0x000fca00010e0606 */
[----:B------:R-:W-:Y:S01]  /*11320*/  @!P1 LOP3.LUT R7, R7, R6, RZ, 0x3c, !PT ;  /* 0x0000000607079212 */ /* 0x000fe200078e3cff */
[----:B------:R-:W-:-:S03]  /*11330*/  IMAD.MOV.U32 R13, RZ, RZ, R0 ;  /* 0x000000ffff0d7224 */ /* 0x000fc600078e0000 */
[----:B------:R-:W-:-:S04]  /*11340*/  @!P1 LOP3.LUT R6, R7, R6, RZ, 0x3c, !PT ;  /* 0x0000000607069212 */ /* 0x000fc800078e3cff */
[----:B------:R-:W-:-:S05]  /*11350*/  @!P1 LOP3.LUT R7, R7, R6, RZ, 0x3c, !PT ;  /* 0x0000000607079212 */ /* 0x000fca00078e3cff */
[----:B------:R-:W-:Y:S01]  /*11360*/  @!PT LDS RZ, [RZ] ;  /* 0x00000000fffff984 */ /* 0x000fe20000000800 */
[----:B------:R-:W-:Y:S01]  /*11370*/  @!PT LDS RZ, [RZ] ;  /* 0x00000000fffff984 */ /* 0x000fe20000000800 */
[----:B------:R-:W-:Y:S01]  /*11380*/  @!PT LDS RZ, [RZ] ;  /* 0x00000000fffff984 */ /* 0x000fe20000000800 */
[----:B------:R0:W-:Y:S01]  /*11390*/  @!P1 LDGSTS.E.BYPASS.LTC128B.128 [R9+0x18400], desc[UR40][R6.64], !P0 ;  /* 0x1840000006099fae */ /* 0x0001e2000c101d68 */
[----:B------:R-:W-:Y:S01]  /*113a0*/  ISETP.GE.AND P1, PT, R5, R4, PT ;  /* 0x000000040500720c */ /* 0x000fe20003f26270 */
[----:B0-----:R-:W-:-:S12]  /*113b0*/  IMAD.MOV.U32 R6, RZ, RZ, R14 ;  /* 0x000000ffff067224 */ /* 0x001fd800078e000e */
[----:B------:R-:W-:Y:S05]  /*113c0*/  WARPSYNC.COLLECTIVE R15, `(.L_x_538) ;  /* 0x000000000f087348 */ /* 0x000fea0003c00000 */
[----:B------:R0:W1:Y:S02]  /*113d0*/  SHFL.IDX P6, R14, R13, R12, R11 ;  /* 0x0000000c0d0e7389 */ /* 0x00006400000c000b */
[----:B01----:R-:W-:Y:S01]  /*113e0*/  ENDCOLLECTIVE ;  /* 0x000000000000791b */ /* 0x003fe20003800000 */
.L_x_538:
[----:B------:R-:W-:Y:S02]  /*113f0*/  IMAD.MOV.U32 R13, RZ, RZ, R2 ;  /* 0x000000ffff0d7224 */ /* 0x000fe400078e0002 */
[----:B------:R-:W-:Y:S02]  /*11400*/  IMAD.MOV.U32 R12, RZ, RZ, 0x2 ;  /* 0x00000002ff0c7424 */ /* 0x000fe400078e00ff */
[----:B------:R-:W-:-:S07]  /*11410*/  IMAD.MOV.U32 R5, RZ, RZ, R14 ;  /* 0x000000ffff057224 */ /* 0x000fce00078e000e */
[----:B------:R-:W-:Y:S05]  /*11420*/  WARPSYNC.COLLECTIVE R15, `(.L_x_539) ;  /* 0x000000000f087348 */ /* 0x000fea0003c00000 */
[----:B------:R0:W1:Y:S02]  /*11430*/  SHFL.IDX P6, R14, R13, R12, R11 ;  /* 0x0000000c0d0e7389 */ /* 0x00006400000c000b */
[----:B01----:R-:W-:Y:S01]  /*11440*/  ENDCOLLECTIVE ;  /* 0x000000000000791b */ /* 0x003fe20003800000 */
.L_x_539:
[----:B------:R-:W-:-:S05]  /*11450*/  @!P1 LEA R5, P2, R10, R5, 0x1 ;  /* 0x000000050a059211 */ /* 0x000fca00078408ff */
[----:B------:R-:W-:-:S04]  /*11460*/  @!P1 IMAD.X R6, RZ, RZ, R6, P2 ;  /* 0x000000ffff069224 */ /* 0x000fc800010e0606 */
[----:B------:R-:W-:Y:S02]  /*11470*/  @!P1 IMAD.MOV.U32 R7, RZ, RZ, R6 ;  /* 0x000000ffff079224 */ /* 0x000fe400078e0006 */
[----:B------:R-:W-:Y:S02]  /*11480*/  @!P1 IMAD.MOV.U32 R6, RZ, RZ, R5 ;  /* 0x000000ffff069224 */ /* 0x000fe400078e0005 */
[----:B------:R-:W-:Y:S02]  /*11490*/  IMAD.MOV.U32 R13, RZ, RZ, R0 ;  /* 0x000000ffff0d7224 */ /* 0x000fe400078e0000 */
[----:B------:R-:W-:Y:S01]  /*114a0*/  VIADD R5, R3, 0x20 ;  /* 0x0000002003057836 */ /* 0x000fe20000000000 */
[----:B------:R-:W-:Y:S01]  /*114b0*/  @!PT LDS RZ, [RZ] ;  /* 0x00000000fffff984 */ /* 0x000fe20000000800 */
[----:B------:R-:W-:Y:S01]  /*114c0*/  @!PT LDS RZ, [RZ] ;  /* 0x00000000fffff984 */ /* 0x000fe20000000800 */
[----:B------:R-:W-:Y:S01]  /*114d0*/  @!PT LDS RZ, [RZ] ;  /* 0x00000000fffff984 */ /* 0x000fe20000000800 */
[----:B------:R0:W-:Y:S04]  /*114e0*/  @!P1 LDGSTS.E.BYPASS.LTC128B.128 [R9+0x18c00], desc[UR40][R6.64], !P0 ;  /* 0x18c0000006099fae */ /* 0x0001e8000c101d68 */
[----:B------:R-:W-:Y:S01]  /*114f0*/  ISETP.GE.AND P1, PT, R5, R4, PT ;  /* 0x000000040500720c */ /* 0x000fe20003f26270 */
[----:B0-----:R-:W-:-:S12]  /*11500*/  IMAD.MOV.U32 R6, RZ, RZ, R14 ;  /* 0x000000ffff067224 */ /* 0x001fd800078e000e */
[----:B------:R-:W-:Y:S05]  /*11510*/  WARPSYNC.COLLECTIVE R15, `(.L_x_540) ;  /* 0x000000000f087348 */ /* 0x000fea0003c00000 */
[----:B------:R0:W1:Y:S02]  /*11520*/  SHFL.IDX P6, R14, R13, R12, R11 ;  /* 0x0000000c0d0e7389 */ /* 0x00006400000c000b */
[----:B01----:R-:W-:Y:S01]  /*11530*/  ENDCOLLECTIVE ;  /* 0x000000000000791b */ /* 0x003fe20003800000 */
.L_x_540:
[----:B------:R-:W-:Y:S02]  /*11540*/  IMAD.MOV.U32 R13, RZ, RZ, R2 ;  /* 0x000000ffff0d7224 */ /* 0x000fe400078e0002 */
[----:B------:R-:W-:Y:S02]  /*11550*/  IMAD.MOV.U32 R12, RZ, RZ, 0x3 ;  /* 0x00000003ff0c7424 */ /* 0x000fe400078e00ff */
[----:B------:R-:W-:-:S07]  /*11560*/  IMAD.MOV.U32 R5, RZ, RZ, R14 ;  /* 0x000000ffff057224 */ /* 0x000fce00078e000e */
[----:B------:R-:W-:Y:S05]  /*11570*/  WARPSYNC.COLLECTIVE R15, `(.L_x_541) ;  /* 0x000000000f087348 */ /* 0x000fea0003c00000 */
[----:B------:R0:W1:Y:S02]  /*11580*/  SHFL.IDX P6, R14, R13, R12, R11 ;  /* 0x0000000c0d0e7389 */ /* 0x00006400000c000b */
[----:B01----:R-:W-:Y:S01]  /*11590*/  ENDCOLLECTIVE ;  /* 0x000000000000791b */ /* 0x003fe20003800000 */
.L_x_541:
        /* <DEDUP_REMOVED lines=15> */
.L_x_542:
[----:B------:R-:W-:Y:S02]  /*11690*/  IMAD.MOV.U32 R13, RZ, RZ, R2 ;  /* 0x000000ffff0d7224 */ /* 0x000fe400078e0002 */
[----:B------:R-:W-:Y:S02]  /*116a0*/  IMAD.MOV.U32 R12, RZ, RZ, 0x4 ;  /* 0x00000004ff0c7424 */ /* 0x000fe400078e00ff */
[----:B------:R-:W-:-:S07]  /*116b0*/  IMAD.MOV.U32 R5, RZ, RZ, R14 ;  /* 0x000000ffff057224 */ /* 0x000fce00078e000e */
[----:B------:R-:W-:Y:S05]  /*116c0*/  WARPSYNC.COLLECTIVE R15, `(.L_x_543) ;  /* 0x000000000f087348 */ /* 0x000fea0003c00000 */
[----:B------:R0:W1:Y:S02]  /*116d0*/  SHFL.IDX P6, R14, R13, R12, R11 ;  /* 0x0000000c0d0e7389 */ /* 0x00006400000c000b */
[----:B01----:R-:W-:Y:S01]  /*116e0*/  ENDCOLLECTIVE ;  /* 0x000000000000791b */ /* 0x003fe20003800000 */
.L_x_543:
        /* <DEDUP_REMOVED lines=15> */
.L_x_544:
[----:B------:R-:W-:Y:S02]  /*117e0*/  IMAD.MOV.U32 R13, RZ, RZ, R2 ;  /* 0x000000ffff0d7224 */ /* 0x000fe400078e0002 */
[----:B------:R-:W-:Y:S02]  /*117f0*/  IMAD.MOV.U32 R12, RZ, RZ, 0x5 ;  /* 0x00000005ff0c7424 */ /* 0x000fe400078e00ff */
[----:B------:R-:W-:-:S07]  /*11800*/  IMAD.MOV.U32 R5, RZ, RZ, R14 ;  /* 0x000000ffff057224 */ /* 0x000fce00078e000e */
[----:B------:R-:W-:Y:S05]  /*11810*/  WARPSYNC.COLLECTIVE R15, `(.L_x_545) ;  /* 0x000000000f087348 */ /* 0x000fea0003c00000 */
[----:B------:R0:W1:Y:S02]  /*11820*/  SHFL.IDX P6, R14, R13, R12, R11 ;  /* 0x0000000c0d0e7389 */ /* 0x00006400000c000b */
[----:B01----:R-:W-:Y:S01]  /*11830*/  ENDCOLLECTIVE ;  /* 0x000000000000791b */ /* 0x003fe20003800000 */
.L_x_545:
        /* <DEDUP_REMOVED lines=15> */
.L_x_546:
[----:B------:R-:W-:Y:S02]  /*11930*/  IMAD.MOV.U32 R13, RZ, RZ, R2 ;  /* 0x000000ffff0d7224 */ /* 0x000fe400078e0002 */
[----:B------:R-:W-:Y:S02]  /*11940*/  IMAD.MOV.U32 R12, RZ, RZ, 0x6 ;  /* 0x00000006ff0c7424 */ /* 0x000fe400078e00ff */
[----:B------:R-:W-:-:S07]  /*11950*/  IMAD.MOV.U32 R5, RZ, RZ, R14 ;  /* 0x000000ffff057224 */ /* 0x000fce00078e000e */
[----:B------:R-:W-:Y:S05]  /*11960*/  WARPSYNC.COLLECTIVE R15, `(.L_x_547) ;  /* 0x000000000f087348 */ /* 0x000fea0003c00000 */
[----:B------:R0:W1:Y:S02]  /*11970*/  SHFL.IDX P6, R14, R13, R12, R11 ;  /* 0x0000000c0d0e7389 */ /* 0x00006400000c000b */
[----:B01----:R-:W-:Y:S01]  /*11980*/  ENDCOLLECTIVE ;  /* 0x000000000000791b */ /* 0x003fe20003800000 */
.L_x_547:
[----:B------:R-:W-:-:S05]  /*11990*/  @!P1 LEA R5, P2, R10, R5, 0x1 ;  /* 0x000000050a059211 */ /* 0x000fca00078408ff */
[----:B------:R-:W-:-:S04]  /*119a0*/  @!P1 IMAD.X R6, RZ, RZ, R6, P2 ;  /* 0x000000ffff069224 */ /* 0x000fc800010e0606 */
[----:B------:R-:W-:Y:S02]  /*119b0*/  @!P1 IMAD.MOV.U32 R7, RZ, RZ, R6 ;  /* 0x000000ffff079224 */ /* 0x000fe400078e0006 */
[----:B------:R-:W-:Y:S02]  /*119c0*/  @!P1 IMAD.MOV.U32 R6, RZ, RZ, R5 ;  /* 0x000000ffff069224 */ /* 0x000fe400078e0005 */
[----:B------:R-:W-:-:S03]  /*119d0*/  IMAD.MOV.U32 R13, RZ, RZ, R0 ;  /* 0x000000ffff0d7224 */ /* 0x000fc600078e0000 */
[----:B------:R-:W-:Y:S01]  /*119e0*/  @!PT LDS RZ, [RZ] ;  /* 0x00000000fffff984 */ /* 0x000fe20000000800 */
[----:B------:R-:W-:Y:S01]  /*119f0*/  @!PT LDS RZ, [RZ] ;  /* 0x00000000fffff984 */ /* 0x000fe20000000800 */
[----:B------:R-:W-:Y:S01]  /*11a00*/  @!PT LDS RZ, [RZ] ;  /* 0x00000000fffff984 */ /* 0x000fe20000000800 */
[----:B------:R0:W-:Y:S02]  /*11a10*/  @!P1 LDGSTS.E.BYPASS.LTC128B.128 [R9+0x1ac00], desc[UR40][R6.64], !P0 ;  /* 0x1ac0000006099fae */ /* 0x0001e4000c101d68 */
[----:B0-----:R-:W-:-:S07]  /*11a20*/  IMAD.MOV.U32 R6, RZ, RZ, R14 ;  /* 0x000000ffff067224 */ /* 0x001fce00078e000e */
[----:B------:R-:W-:Y:S05]  /*11a30*/  WARPSYNC.COLLECTIVE R15, `(.L_x_548) ;  /* 0x000000000f087348 */ /* 0x000fea0003c00000 */
[----:B------:R0:W1:Y:S02]  /*11a40*/  SHFL.IDX P6, R14, R13, R12, R11 ;  /* 0x0000000c0d0e7389 */ /* 0x00006400000c000b */
[----:B01----:R-:W-:Y:S01]  /*11a50*/  ENDCOLLECTIVE ;  /* 0x000000000000791b */ /* 0x003fe20003800000 */
.L_x_548:
[----:B------:R-:W-:-:S05]  /*11a60*/  VIADD R7, R3, 0x60 ;  /* 0x0000006003077836 */ /* 0x000fca0000000000 */
[----:B------:R-:W-:Y:S01]  /*11a70*/  ISETP.GE.AND P1, PT, R7, R4, PT ;  /* 0x000000040700720c */ /* 0x000fe20003f26270 */
[----:B------:R-:W-:Y:S02]  /*11a80*/  IMAD.MOV.U32 R13, RZ, RZ, R2 ;  /* 0x000000ffff0d7224 */ /* 0x000fe400078e0002 */
[----:B------:R-:W-:Y:S02]  /*11a90*/  IMAD.MOV.U32 R12, RZ, RZ, 0x7 ;  /* 0x00000007ff0c7424 */ /* 0x000fe400078e00ff */
[----:B------:R-:W-:-:S08]  /*11aa0*/  IMAD.MOV.U32 R5, RZ, RZ, R14 ;  /* 0x000000ffff057224 */ /* 0x000fd000078e000e */
[----:B------:R-:W-:Y:S05]  /*11ab0*/  WARPSYNC.COLLECTIVE R15, `(.L_x_549) ;  /* 0x000000000f087348 */ /* 0x000fea0003c00000 */
[----:B------:R0:W1:Y:S02]  /*11ac0*/  SHFL.IDX P6, R14, R13, R12, R11 ;  /* 0x0000000c0d0e7389 */ /* 0x00006400000c000b */
[----:B01----:R-:W-:Y:S01]  /*11ad0*/  ENDCOLLECTIVE ;  /* 0x000000000000791b */ /* 0x003fe20003800000 */
.L_x_549:
[----:B------:R-:W-:-:S05]  /*11ae0*/  @!P1 LEA R5, P2, R10, R5, 0x1 ;  /* 0x000000050a059211 */ /* 0x000fca00078408ff */
[----:B------:R-:W-:-:S04]  /*11af0*/  @!P1 IMAD.X R6, RZ, RZ, R6, P2 ;  /* 0x000000ffff069224 */ /* 0x000fc800010e0606 */
[----:B------:R-:W-:Y:S02]  /*11b00*/  @!P1 IMAD.MOV.U32 R7, RZ, RZ, R6 ;  /* 0x000000ffff079224 */ /* 0x000fe400078e0006 */
[----:B------:R-:W-:Y:S02]  /*11b10*/  IMAD.MOV.U32 R13, RZ, RZ, R0 ;  /* 0x000000ffff0d7224 */ /* 0x000fe400078e0000 */
[----:B------:R-:W-:-:S05]  /*11b20*/  @!P1 IMAD.MOV.U32 R6, RZ, RZ, R5 ;  /* 0x000000ffff069224 */ /* 0x000fca00078e0005 */
[----:B------:R-:W-:Y:S01]  /*11b30*/  @!PT LDS RZ, [RZ] ;  /* 0x00000000fffff984 */ /* 0x000fe20000000800 */
[----:B------:R-:W-:Y:S01]  /*11b40*/  @!PT LDS RZ, [RZ] ;  /* 0x00000000fffff984 */ /* 0x000fe20000000800 */
[----:B------:R-:W-:Y:S01]  /*11b50*/  @!PT LDS RZ, [RZ] ;  /* 0x00000000fffff984 */ /* 0x000fe20000000800 */
[----:B------:R0:W-:Y:S01]  /*11b60*/  @!P1 LDGSTS.E.BYPASS.LTC128B.128 [R9+0x1b400], desc[UR40][R6.64], !P0 ;  /* 0x1b40000006099fae */ /* 0x0001e2000c101d68 */
[----:B------:R-:W-:-:S07]  /*11b70*/  IMAD.MOV.U32 R5, RZ, RZ, R14 ;  /* 0x000000ffff057224 */ /* 0x000fce00078e000e */
[----:B0-----:R-:W-:Y:S05]  /*11b80*/  WARPSYNC.COLLECTIVE R15, `(.L_x_550) ;  /* 0x000000000f087348 */ /* 0x001fea0003c00000 */
[----:B------:R1:W2:Y:S02]  /*11b90*/  SHFL.IDX P6, R14, R13, R12, R11 ;  /* 0x0000000c0d0e7389 */ /* 0x0002a400000c000b */
[----:B012---:R-:W-:Y:S01]  /*11ba0*/  ENDCOLLECTIVE ;  /* 0x000000000000791b */ /* 0x007fe20003800000 */
.L_x_550:
[----:B------:R-:W-:Y:S01]  /*11bb0*/  IMAD.MOV.U32 R0, RZ, RZ, R14 ;  /* 0x000000ffff007224 */ /* 0x000fe200078e000e */
[----:B------:R-:W-:Y:S06]  /*11bc0*/  BRA `(.L_x_551) ;  /* 0xffffffb800147947 */ /* 0x000fec000383ffff */
.L_x_437:
[----:B0-----:R0:W1:Y:S02]  /*11bd0*/  SYNCS.PHASECHK.TRANS64.TRYWAIT P0, [R18+URZ+0x22820], R0 ;  /* 0x02282000120075a7 */ /* 0x001064000800017f */
[----:B-1----:R-:W-:Y:S05]  /*11be0*/  @!P0 NANOSLEEP.SYNCS 0x989680 ;  /* 0x009896800000895d */ /* 0x002fea0003900000 */
[----:B------:R-:W1:Y:S02]  /*11bf0*/  @!P0 SYNCS.PHASECHK.TRANS64 P0, [R18+URZ+0x22820], R0 ;  /* 0x02282000120085a7 */ /* 0x000e64000800007f */
[----:B-1----:R-:W-:Y:S05]  /*11c00*/  @!P0 BRA `(.L_x_437) ;  /* 0xfffffffc00f08947 */ /* 0x002fea000383ffff */
[----:B------:R-:W-:Y:S05]  /*11c10*/  BRA `(.L_x_552) ;  /* 0xffffffb800707947 */ /* 0x000fea000383ffff */
.L_x_441:
[----:B0-----:R0:W1:Y:S02]  /*11c20*/  SYNCS.PHASECHK.TRANS64.TRYWAIT P0, [R2+URZ+0x22860], R0 ;  /* 0x02286000020075a7 */ /* 0x001064000800017f */
[----:B-1----:R-:W-:Y:S05]  /*11c30*/  @!P0 NANOSLEEP.SYNCS 0x989680 ;  /* 0x009896800000895d */ /* 0x002fea0003900000 */
[----:B------:R-:W1:Y:S02]  /*11c40*/  @!P0 SYNCS.PHASECHK.TRANS64 P0, [R2+URZ+0x22860], R0 ;  /* 0x02286000020085a7 */ /* 0x000e64000800007f */
[----:B-1----:R-:W-:Y:S05]  /*11c50*/  @!P0 BRA `(.L_x_441) ;  /* 0xfffffffc00f08947 */ /* 0x002fea000383ffff */
[----:B------:R-:W-:Y:S05]  /*11c60*/  BRA `(.L_x_553) ;  /* 0xffffffb800947947 */ /* 0x000fea000383ffff */
.L_x_456:
[----:B--2---:R2:W3:Y:S02]  /*11c70*/  SYNCS.PHASECHK.TRANS64.TRYWAIT P0, [R3+URZ+0x22840], R2 ;  /* 0x02284002030075a7 */ /* 0x0044e4000800017f */
[----:B---3--:R-:W-:Y:S05]  /*11c80*/  @!P0 NANOSLEEP.SYNCS 0x989680 ;  /* 0x009896800000895d */ /* 0x008fea0003900000 */
[----:B------:R-:W3:Y:S02]  /*11c90*/  @!P0 SYNCS.PHASECHK.TRANS64 P0, [R3+URZ+0x22840], R2 ;  /* 0x02284002030085a7 */ /* 0x000ee4000800007f */
[----:B---3--:R-:W-:Y:S05]  /*11ca0*/  @!P0 BRA `(.L_x_456) ;  /* 0xfffffffc00f08947 */ /* 0x008fea000383ffff */
[----:B------:R-:W-:Y:S05]  /*11cb0*/  BRA `(.L_x_554) ;  /* 0xffffffc000b47947 */ /* 0x000fea000383ffff */
.L_x_461:
[----:B0-----:R0:W1:Y:S02]  /*11cc0*/  SYNCS.PHASECHK.TRANS64.TRYWAIT P0, [R3+URZ+0x22860], R2 ;  /* 0x02286002030075a7 */ /* 0x001064000800017f */
[----:B-1----:R-:W-:Y:S05]  /*11cd0*/  @!P0 NANOSLEEP.SYNCS 0x989680 ;  /* 0x009896800000895d */ /* 0x002fea0003900000 */
[----:B------:R-:W1:Y:S02]  /*11ce0*/  @!P0 SYNCS.PHASECHK.TRANS64 P0, [R3+URZ+0x22860], R2 ;  /* 0x02286002030085a7 */ /* 0x000e64000800007f */
[----:B-1----:R-:W-:Y:S05]  /*11cf0*/  @!P0 BRA `(.L_x_461) ;  /* 0xfffffffc00f08947 */ /* 0x002fea000383ffff */
[----:B------:R-:W-:Y:S05]  /*11d00*/  BRA `(.L_x_555) ;  /* 0xffffffc400307947 */ /* 0x000fea000383ffff */
.L_x_472:
[----:B-1----:R1:W2:Y:S02]  /*11d10*/  SYNCS.PHASECHK.TRANS64.TRYWAIT P0, [R4+URZ+0x22840], R2 ;  /* 0x02284002040075a7 */ /* 0x0022a4000800017f */
[----:B--2---:R-:W-:Y:S05]  /*11d20*/  @!P0 NANOSLEEP.SYNCS 0x989680 ;  /* 0x009896800000895d */ /* 0x004fea0003900000 */
[----:B------:R-:W2:Y:S02]  /*11d30*/  @!P0 SYNCS.PHASECHK.TRANS64 P0, [R4+URZ+0x22840], R2 ;  /* 0x02284002040085a7 */ /* 0x000ea4000800007f */
[----:B--2---:R-:W-:Y:S05]  /*11d40*/  @!P0 BRA `(.L_x_472) ;  /* 0xfffffffc00f08947 */ /* 0x004fea000383ffff */
[----:B------:R-:W-:Y:S05]  /*11d50*/  BRA `(.L_x_556) ;  /* 0xffffffcc001c7947 */ /* 0x000fea000383ffff */
.L_x_477:
[----:B0-----:R0:W2:Y:S02]  /*11d60*/  SYNCS.PHASECHK.TRANS64.TRYWAIT P0, [R4+URZ+0x22860], R2 ;  /* 0x02286002040075a7 */ /* 0x0010a4000800017f */
[----:B--2---:R-:W-:Y:S05]  /*11d70*/  @!P0 NANOSLEEP.SYNCS 0x989680 ;  /* 0x009896800000895d */ /* 0x004fea0003900000 */
[----:B------:R-:W2:Y:S02]  /*11d80*/  @!P0 SYNCS.PHASECHK.TRANS64 P0, [R4+URZ+0x22860], R2 ;  /* 0x02286002040085a7 */ /* 0x000ea4000800007f */
[----:B--2---:R-:W-:Y:S05]  /*11d90*/  @!P0 BRA `(.L_x_477) ;  /* 0xfffffffc00f08947 */ /* 0x004fea000383ffff */
[----:B------:R-:W-:Y:S05]  /*11da0*/  BRA `(.L_x_557) ;  /* 0xffffffcc00987947 */ /* 0x000fea000383ffff */
.L_x_488:
[----:B--2---:R2:W3:Y:S02]  /*11db0*/  SYNCS.PHASECHK.TRANS64.TRYWAIT P0, [R2+URZ+0x22840], R3 ;  /* 0x02284003020075a7 */ /* 0x0044e4000800017f */
[----:B---3--:R-:W-:Y:S05]  /*11dc0*/  @!P0 NANOSLEEP.SYNCS 0x989680 ;  /* 0x009896800000895d */ /* 0x008fea0003900000 */
[----:B------:R-:W3:Y:S02]  /*11dd0*/  @!P0 SYNCS.PHASECHK.TRANS64 P0, [R2+URZ+0x22840], R3 ;  /* 0x02284003020085a7 */ /* 0x000ee4000800007f */
[----:B---3--:R-:W-:Y:S05]  /*11de0*/  @!P0 BRA `(.L_x_488) ;  /* 0xfffffffc00f08947 */ /* 0x008fea000383ffff */
[----:B------:R-:W-:Y:S05]  /*11df0*/  BRA `(.L_x_558) ;  /* 0xffffffd400687947 */ /* 0x000fea000383ffff */
.L_x_493:
[----:B---3--:R3:W4:Y:S02]  /*11e00*/  SYNCS.PHASECHK.TRANS64.TRYWAIT P0, [R2+URZ+0x22860], R3 ;  /* 0x02286003020075a7 */ /* 0x008724000800017f */
[----:B----4-:R-:W-:Y:S05]  /*11e10*/  @!P0 NANOSLEEP.SYNCS 0x989680 ;  /* 0x009896800000895d */ /* 0x010fea0003900000 */
[----:B------:R-:W4:Y:S02]  /*11e20*/  @!P0 SYNCS.PHASECHK.TRANS64 P0, [R2+URZ+0x22860], R3 ;  /* 0x02286003020085a7 */ /* 0x000f24000800007f */
[----:B----4-:R-:W-:Y:S05]  /*11e30*/  @!P0 BRA `(.L_x_493) ;  /* 0xfffffffc00f08947 */ /* 0x010fea000383ffff */
[----:B------:R-:W-:Y:S05]  /*11e40*/  BRA `(.L_x_559) ;  /* 0xffffffd400e47947 */ /* 0x000fea000383ffff */
.L_x_505:
[----:B------:R-:W3:Y:S01]  /*11e50*/  LDL R3, [R1] ;  /* 0x0000000001037983 */ /* 0x000ee20000100800 */
[----:B------:R-:W-:Y:S01]  /*11e60*/  BSSY B0, `(.L_x_560) ;  /* 0x0000008000007945 */ /* 0x000fe20003800000 */
[----:B------:R-:W-:Y:S02]  /*11e70*/  IMAD.MOV.U32 R12, RZ, RZ, RZ ;  /* 0x000000ffff0c7224 */ /* 0x000fe400078e00ff */
[----:B0-----:R-:W-:Y:S02]  /*11e80*/  IMAD.MOV.U32 R11, RZ, RZ, 0x1f ;  /* 0x0000001fff0b7424 */ /* 0x001fe400078e00ff */
[----:B------:R-:W-:Y:S02]  /*11e90*/  IMAD.MOV.U32 R15, RZ, RZ, -0x1 ;  /* 0xffffffffff0f7424 */ /* 0x000fe400078e00ff */
[----:B---3--:R-:W-:-:S07]  /*11ea0*/  IMAD.MOV.U32 R13, RZ, RZ, R3 ;  /* 0x000000ffff0d7224 */ /* 0x008fce00078e0003 */
[----:B-12---:R-:W-:Y:S05]  /*11eb0*/  WARPSYNC.COLLECTIVE R15, `(.L_x_561) ;  /* 0x000000000f087348 */ /* 0x006fea0003c00000 */
[----:B------:R0:W3:Y:S02]  /*11ec0*/  SHFL.IDX P6, R14, R13, R12, R11 ;  /* 0x0000000c0d0e7389 */ /* 0x0000e400000c000b */
[----:B0123--:R-:W-:Y:S01]  /*11ed0*/  ENDCOLLECTIVE ;  /* 0x000000000000791b */ /* 0x00ffe20003800000 */
.L_x_561:
[----:B------:R-:W-:Y:S05]  /*11ee0*/  BSYNC B0 ;  /* 0x0000000000007941 */ /* 0x000fea0003800000 */
.L_x_560:
[----:B------:R0:W5:Y:S01]  /*11ef0*/  LDL R2, [R1+0xc] ;  /* 0x00000c0001027983 */ /* 0x0001620000100800 */
[----:B------:R-:W-:Y:S02]  /*11f00*/  IMAD.MOV.U32 R13, RZ, RZ, R3 ;  /* 0x000000ffff0d7224 */ /* 0x000fe400078e0003 */
[----:B------:R-:W-:Y:S02]  /*11f10*/  IMAD.MOV.U32 R12, RZ, RZ, 0x1 ;  /* 0x00000001ff0c7424 */ /* 0x000fe400078e00ff */
[----:B------:R-:W-:Y:S02]  /*11f20*/  IMAD.MOV.U32 R11, RZ, RZ, 0x1f ;  /* 0x0000001fff0b7424 */ /* 0x000fe400078e00ff */
[----:B------:R-:W-:Y:S02]  /*11f30*/  IMAD.MOV.U32 R15, RZ, RZ, -0x1 ;  /* 0xffffffffff0f7424 */ /* 0x000fe400078e00ff */
[----:B0-----:R-:W-:-:S07]  /*11f40*/  IMAD.MOV.U32 R0, RZ, RZ, R14 ;  /* 0x000000ffff007224 */ /* 0x001fce00078e000e */
[----:B-----5:R-:W-:Y:S05]  /*11f50*/  WARPSYNC.COLLECTIVE R15, `(.L_x_562) ;  /* 0x000000000f087348 */ /* 0x020fea0003c00000 */
[----:B------:R0:W1:Y:S02]  /*11f60*/  SHFL.IDX P6, R14, R13, R12, R11 ;  /* 0x0000000c0d0e7389 */ /* 0x00006400000c000b */
[----:B01---5:R-:W-:Y:S01]  /*11f70*/  ENDCOLLECTIVE ;  /* 0x000000000000791b */ /* 0x023fe20003800000 */
.L_x_562:
[----:B------:R-:W-:Y:S01]  /*11f80*/  ULDC UR4, c[0x0][0xc3c] ;  /* 0x00030f0000047ab9 */ /* 0x000fe20000000800 */
[----:B------:R-:W-:Y:S02]  /*11f90*/  IMAD.IADD R7, R2, 0x1, R16 ;  /* 0x0000000102077824 */ /* 0x000fe400078e0210 */
[----:B------:R-:W-:Y:S02]  /*11fa0*/  IMAD.MOV.U32 R11, RZ, RZ, RZ ;  /* 0x000000ffff0b7224 */ /* 0x000fe400078e00ff */
[----:B------:R-:W-:Y:S01]  /*11fb0*/  IMAD.MOV.U32 R8, RZ, RZ, R14 ;  /* 0x000000ffff087224 */ /* 0x000fe200078e000e */
[----:B------:R-:W-:-:S13]  /*11fc0*/  ISETP.GE.OR P1, PT, R7, UR4, !P0 ;  /* 0x0000000407007c0c */ /* 0x000fda000c726670 */
[----:B------:R-:W0:Y:S08]  /*11fd0*/  @!P1 LDC.64 R2, c[0x0][0xc80] ;  /* 0x00032000ff029b82 */ /* 0x000e300000000a00 */
[----:B------:R-:W1:Y:S01]  /*11fe0*/  @!P1 LDC.64 R4, c[0x0][0xc78] ;  /* 0x00031e00ff049b82 */ /* 0x000e620000000a00 */
[----:B0-----:R-:W-:-:S05]  /*11ff0*/  @!P1 IMAD.WIDE R2, R7, 0x4, R2 ;  /* 0x0000000407029825 */ /* 0x001fca00078e0202 */
[----:B------:R1:W2:Y:S02]  /*12000*/  @!P1 LDG.E R6, desc[UR40][R2.64] ;  /* 0x0000002802069981 */ /* 0x0002a4000c1e1900 */
[----:B-1----:R-:W-:-:S05]  /*12010*/  @!P1 IMAD.WIDE R2, R7, 0x4, R4 ;  /* 0x0000000407029825 */ /* 0x002fca00078e0204 */
[----:B------:R-:W3:Y:S01]  /*12020*/  @!P1 LDG.E R4, desc[UR40][R2.64] ;  /* 0x0000002802049981 */ /* 0x000ee2000c1e1900 */
[----:B------:R-:W-:Y:S01]  /*12030*/  IMAD.MOV.U32 R5, RZ, RZ, RZ ;  /* 0x000000ffff057224 */ /* 0x000fe200078e00ff */
[C---:B------:R-:W-:Y:S02]  /*12040*/  ISETP.GE.U32.AND P2, PT, R16.reuse, 0x2, PT ;  /* 0x000000021000780c */ /* 0x040fe40003f46070 */
[C---:B------:R-:W-:Y:S02]  /*12050*/  ISETP.GE.U32.AND P3, PT, R16.reuse, 0x4, PT ;  /* 0x000000041000780c */ /* 0x040fe40003f66070 */
[C---:B------:R-:W-:Y:S02]  /*12060*/  ISETP.GE.U32.AND P4, PT, R16.reuse, 0x8, PT ;  /* 0x000000081000780c */ /* 0x040fe40003f86070 */
[----:B------:R-:W-:Y:S01]  /*12070*/  ISETP.GE.U32.AND P5, PT, R16, 0x10, PT ;  /* 0x000000101000780c */ /* 0x000fe20003fa6070 */
[----:B--2---:R-:W-:Y:S01]  /*12080*/  @!P1 IMAD.MOV.U32 R5, RZ, RZ, R6 ;  /* 0x000000ffff059224 */ /* 0x004fe200078e0006 */
[----:B------:R-:W-:-:S02]  /*12090*/  CS2R R6, SRZ ;  /* 0x0000000000067805 */ /* 0x000fc4000001ff00 */
[----:B---3--:R-:W-:Y:S01]  /*120a0*/  @!P1 IMAD.MOV.U32 R7, RZ, RZ, R4 ;  /* 0x000000ffff079224 */ /* 0x008fe200078e0004 */
[----:B------:R-:W-:-:S03]  /*120b0*/  ISETP.NE.AND P1, PT, R16, RZ, PT ;  /* 0x000000ff1000720c */ /* 0x000fc60003f25270 */
[----:B------:R-:W-:-:S04]  /*120c0*/  IMAD R2, R7, R5, RZ ;  /* 0x0000000507027224 */ /* 0x000fc800078e02ff */
[----:B------:R-:W-:-:S07]  /*120d0*/  IMAD.MOV.U32 R13, RZ, RZ, R2 ;  /* 0x000000ffff0d7224 */ /* 0x000fce00078e0002 */
[----:B------:R-:W-:Y:S05]  /*120e0*/  WARPSYNC.COLLECTIVE R15, `(.L_x_563) ;  /* 0x000000000f087348 */ /* 0x000fea0003c00000 */
[----:B------:R0:W1:Y:S02]  /*120f0*/  SHFL.UP P6, R14, R13, R12, R11 ;  /* 0x0400000c0d0e7389 */ /* 0x00006400000c000b */
[----:B01----:R-:W-:Y:S01]  /*12100*/  ENDCOLLECTIVE ;  /* 0x000000000000791b */ /* 0x003fe20003800000 */
.L_x_563:
[----:B------:R-:W-:Y:S01]  /*12110*/  IMAD.MOV.U32 R12, RZ, RZ, 0x2 ;  /* 0x00000002ff0c7424 */ /* 0x000fe200078e00ff */
[----:B------:R-:W-:-:S05]  /*12120*/  SEL R3, R14, RZ, P1 ;  /* 0x000000ff0e037207 */ /* 0x000fca0000800000 */
[----:B------:R-:W-:-:S04]  /*12130*/  IMAD.IADD R2, R2, 0x1, R3 ;  /* 0x0000000102027824 */ /* 0x000fc800078e0203 */
[----:B------:R-:W-:-:S07]  /*12140*/  IMAD.MOV.U32 R13, RZ, RZ, R2 ;  /* 0x000000ffff0d7224 */ /* 0x000fce00078e0002 */
[----:B------:R-:W-:Y:S05]  /*12150*/  WARPSYNC.COLLECTIVE R15, `(.L_x_564) ;  /* 0x000000000f087348 */ /* 0x000fea0003c00000 */
[----:B------:R0:W1:Y:S02]  /*12160*/  SHFL.UP P6, R14, R13, R12, R11 ;  /* 0x0400000c0d0e7389 */ /* 0x00006400000c000b */
[----:B01----:R-:W-:Y:S01]  /*12170*/  ENDCOLLECTIVE ;  /* 0x000000000000791b */ /* 0x003fe20003800000 */
.L_x_564:
[----:B------:R-:W-:Y:S01]  /*12180*/  IMAD.MOV.U32 R12, RZ, RZ, 0x4 ;  /* 0x00000004ff0c7424 */ /* 0x000fe200078e00ff */
[----:B------:R-:W-:-:S05]  /*12190*/  SEL R3, R14, RZ, P2 ;  /* 0x000000ff0e037207 */ /* 0x000fca0001000000 */
[----:B------:R-:W-:-:S04]  /*121a0*/  IMAD.IADD R2, R2, 0x1, R3 ;  /* 0x0000000102027824 */ /* 0x000fc800078e0203 */
[----:B------:R-:W-:-:S07]  /*121b0*/  IMAD.MOV.U32 R13, RZ, RZ, R2 ;  /* 0x000000ffff0d7224 */ /* 0x000fce00078e0002 */
[----:B------:R-:W-:Y:S05]  /*121c0*/  WARPSYNC.COLLECTIVE R15, `(.L_x_565) ;  /* 0x000000000f087348 */ /* 0x000fea0003c00000 */
[----:B------:R0:W1:Y:S02]  /*121d0*/  SHFL.UP P6, R14, R13, R12, R11 ;  /* 0x0400000c0d0e7389 */ /* 0x00006400000c000b */
[----:B01----:R-:W-:Y:S01]  /*121e0*/  ENDCOLLECTIVE ;  /* 0x000000000000791b */ /* 0x003fe20003800000 */
.L_x_565:
[----:B------:R-:W-:Y:S01]  /*121f0*/  IMAD.MOV.U32 R12, RZ, RZ, 0x8 ;  /* 0x00000008ff0c7424 */ /* 0x000fe200078e00ff */
[----:B------:R-:W-:-:S05]  /*12200*/  SEL R3, R14, RZ, P3 ;  /* 0x000000ff0e037207 */ /* 0x000fca0001800000 */
[----:B------:R-:W-:-:S04]  /*12210*/  IMAD.IADD R2, R2, 0x1, R3 ;  /* 0x0000000102027824 */ /* 0x000fc800078e0203 */
[----:B------:R-:W-:-:S07]  /*12220*/  IMAD.MOV.U32 R13, RZ, RZ, R2 ;  /* 0x000000ffff0d7224 */ /* 0x000fce00078e0002 */
[----:B------:R-:W-:Y:S05]  /*12230*/  WARPSYNC.COLLECTIVE R15, `(.L_x_566) ;  /* 0x000000000f087348 */ /* 0x000fea0003c00000 */
[----:B------:R0:W1:Y:S02]  /*12240*/  SHFL.UP P6, R14, R13, R12, R11 ;  /* 0x0400000c0d0e7389 */ /* 0x00006400000c000b */
[----:B01----:R-:W-:Y:S01]  /*12250*/  ENDCOLLECTIVE ;  /* 0x000000000000791b */ /* 0x003fe20003800000 */
.L_x_566:
[----:B------:R-:W-:Y:S01]  /*12260*/  IMAD.MOV.U32 R12, RZ, RZ, 0x10 ;  /* 0x00000010ff0c7424 */ /* 0x000fe200078e00ff */
[----:B------:R-:W-:-:S05]  /*12270*/  SEL R3, R14, RZ, P4 ;  /* 0x000000ff0e037207 */ /* 0x000fca0002000000 */
[----:B------:R-:W-:-:S04]  /*12280*/  IMAD.IADD R2, R2, 0x1, R3 ;  /* 0x0000000102027824 */ /* 0x000fc800078e0203 */
[----:B------:R-:W-:-:S07]  /*12290*/  IMAD.MOV.U32 R13, RZ, RZ, R2 ;  /* 0x000000ffff0d7224 */ /* 0x000fce00078e0002 */
[----:B------:R-:W-:Y:S05]  /*122a0*/  WARPSYNC.COLLECTIVE R15, `(.L_x_567) ;  /* 0x000000000f087348 */ /* 0x000fea0003c00000 */
[----:B------:R0:W1:Y:S02]  /*122b0*/  SHFL.UP P6, R14, R13, R12, R11 ;  /* 0x0400000c0d0e7389 */ /* 0x00006400000c000b */
[----:B01----:R-:W-:Y:S01]  /*122c0*/  ENDCOLLECTIVE ;  /* 0x000000000000791b */ /* 0x003fe20003800000 */
.L_x_567:
[----:B------:R-:W-:Y:S02]  /*122d0*/  IMAD.MOV.U32 R12, RZ, RZ, 0x1f ;  /* 0x0000001fff0c7424 */ /* 0x000fe400078e00ff */
[----:B------:R-:W-:Y:S01]  /*122e0*/  IMAD.MOV.U32 R11, RZ, RZ, 0x1f ;  /* 0x0000001fff0b7424 */ /* 0x000fe200078e00ff */
[----:B------:R-:W-:-:S05]  /*122f0*/  SEL R3, R14, RZ, P5 ;  /* 0x000000ff0e037207 */ /* 0x000fca0002800000 */
[----:B------:R-:W-:-:S04]  /*12300*/  IMAD.IADD R2, R2, 0x1, R3 ;  /* 0x0000000102027824 */ /* 0x000fc800078e0203 */
[----:B------:R-:W-:-:S07]  /*12310*/  IMAD.MOV.U32 R13, RZ, RZ, R2 ;  /* 0x000000ffff0d7224 */ /* 0x000fce00078e0002 */
[----:B------:R-:W-:Y:S05]  /*12320*/  WARPSYNC.COLLECTIVE R15, `(.L_x_568) ;  /* 0x000000000f087348 */ /* 0x000fea0003c00000 */
[----:B------:R0:W1:Y:S02]  /*12330*/  SHFL.IDX P6, R14, R13, R12, R11 ;  /* 0x0000000c0d0e7389 */ /* 0x00006400000c000b */
[----:B01----:R-:W-:Y:S01]  /*12340*/  ENDCOLLECTIVE ;  /* 0x000000000000791b */ /* 0x003fe20003800000 */
.L_x_568:
[----:B------:R-:W-:Y:S05]  /*12350*/  BRA `(.L_x_569) ;  /* 0xffffffdc00447947 */ /* 0x000fea000383ffff */
.L_x_508:
[----:B------:R-:W-:Y:S01]  /*12360*/  BSSY B0, `(.L_x_570) ;  /* 0x0000008000007945 */ /* 0x000fe20003800000 */
[----:B------:R-:W-:Y:S02]  /*12370*/  IMAD.MOV.U32 R13, RZ, RZ, R2 ;  /* 0x000000ffff0d7224 */ /* 0x000fe400078e0002 */
[----:B------:R-:W-:Y:S02]  /*12380*/  IMAD.MOV.U32 R12, RZ, RZ, 0x1 ;  /* 0x00000001ff0c7424 */ /* 0x000fe400078e00ff */
[----:B------:R-:W-:Y:S02]  /*12390*/  IMAD.MOV.U32 R11, RZ, RZ, RZ ;  /* 0x000000ffff0b7224 */ /* 0x000fe400078e00ff */
[----:B------:R-:W-:-:S07]  /*123a0*/  IMAD.MOV.U32 R15, RZ, RZ, -0x1 ;  /* 0xffffffffff0f7424 */ /* 0x000fce00078e00ff */
[----:B------:R-:W-:Y:S05]  /*123b0*/  WARPSYNC.COLLECTIVE R15, `(.L_x_571) ;  /* 0x000000000f087348 */ /* 0x000fea0003c00000 */
[----:B------:R0:W1:Y:S02]  /*123c0*/  SHFL.UP P6, R14, R13, R12, R11 ;  /* 0x0400000c0d0e7389 */ /* 0x00006400000c000b */
[----:B01----:R-:W-:Y:S01]  /*123d0*/  ENDCOLLECTIVE ;  /* 0x000000000000791b */ /* 0x003fe20003800000 */
.L_x_571:
[----:B------:R-:W-:Y:S05]  /*123e0*/  BSYNC B0 ;  /* 0x0000000000007941 */ /* 0x000fea0003800000 */
.L_x_570:
[----:B------:R-:W-:Y:S01]  /*123f0*/  SEL R3, R14, RZ, P1 ;  /* 0x000000ff0e037207 */ /* 0x000fe20000800000 */
[----:B------:R-:W-:Y:S02]  /*12400*/  IMAD.MOV.U32 R12, RZ, RZ, 0x2 ;  /* 0x00000002ff0c7424 */ /* 0x000fe400078e00ff */
[----:B------:R-:W-:Y:S02]  /*12410*/  IMAD.MOV.U32 R11, RZ, RZ, RZ ;  /* 0x000000ffff0b7224 */ /* 0x000fe400078e00ff */
[----:B------:R-:W-:Y:S02]  /*12420*/  IMAD.IADD R2, R2, 0x1, R3 ;  /* 0x0000000102027824 */ /* 0x000fe400078e0203 */
[----:B------:R-:W-:Y:S02]  /*12430*/  IMAD.MOV.U32 R15, RZ, RZ, -0x1 ;  /* 0xffffffffff0f7424 */ /* 0x000fe400078e00ff */
[----:B------:R-:W-:-:S07]  /*12440*/  IMAD.MOV.U32 R13, RZ, RZ, R2 ;  /* 0x000000ffff0d7224 */ /* 0x000fce00078e0002 */
[----:B------:R-:W-:Y:S05]  /*12450*/  WARPSYNC.COLLECTIVE R15, `(.L_x_572) ;  /* 0x000000000f087348 */ /* 0x000fea0003c00000 */
[----:B------:R0:W1:Y:S02]  /*12460*/  SHFL.UP P6, R14, R13, R12, R11 ;  /* 0x0400000c0d0e7389 */ /* 0x00006400000c000b */
[----:B01----:R-:W-:Y:S01]  /*12470*/  ENDCOLLECTIVE ;  /* 0x000000000000791b */ /* 0x003fe20003800000 */
.L_x_572:
[----:B------:R-:W-:Y:S01]  /*12480*/  IMAD.MOV.U32 R12, RZ, RZ, 0x4 ;  /* 0x00000004ff0c7424 */ /* 0x000fe200078e00ff */
[----:B------:R-:W-:-:S05]  /*12490*/  SEL R3, R14, RZ, P2 ;  /* 0x000000ff0e037207 */ /* 0x000fca0001000000 */
[----:B------:R-:W-:-:S04]  /*124a0*/  IMAD.IADD R2, R2, 0x1, R3 ;  /* 0x0000000102027824 */ /* 0x000fc800078e0203 */
[----:B------:R-:W-:-:S07]  /*124b0*/  IMAD.MOV.U32 R13, RZ, RZ, R2 ;  /* 0x000000ffff0d7224 */ /* 0x000fce00078e0002 */
[----:B------:R-:W-:Y:S05]  /*124c0*/  WARPSYNC.COLLECTIVE R15, `(.L_x_573) ;  /* 0x000000000f087348 */ /* 0x000fea0003c00000 */
[----:B------:R0:W1:Y:S02]  /*124d0*/  SHFL.UP P6, R14, R13, R12, R11 ;  /* 0x0400000c0d0e7389 */ /* 0x00006400000c000b */
[----:B01----:R-:W-:Y:S01]  /*124e0*/  ENDCOLLECTIVE ;  /* 0x000000000000791b */ /* 0x003fe20003800000 */
.L_x_573:
[----:B------:R-:W-:Y:S01]  /*124f0*/  IMAD.MOV.U32 R12, RZ, RZ, 0x8 ;  /* 0x00000008ff0c7424 */ /* 0x000fe200078e00ff */
[----:B------:R-:W-:-:S05]  /*12500*/  SEL R3, R14, RZ, P3 ;  /* 0x000000ff0e037207 */ /* 0x000fca0001800000 */
[----:B------:R-:W-:-:S04]  /*12510*/  IMAD.IADD R2, R2, 0x1, R3 ;  /* 0x0000000102027824 */ /* 0x000fc800078e0203 */
[----:B------:R-:W-:-:S07]  /*12520*/  IMAD.MOV.U32 R13, RZ, RZ, R2 ;  /* 0x000000ffff0d7224 */ /* 0x000fce00078e0002 */
[----:B------:R-:W-:Y:S05]  /*12530*/  WARPSYNC.COLLECTIVE R15, `(.L_x_574) ;  /* 0x000000000f087348 */ /* 0x000fea0003c00000 */
[----:B------:R0:W1:Y:S02]  /*12540*/  SHFL.UP P6, R14, R13, R12, R11 ;  /* 0x0400000c0d0e7389 */ /* 0x00006400000c000b */
[----:B01----:R-:W-:Y:S01]  /*12550*/  ENDCOLLECTIVE ;  /* 0x000000000000791b */ /* 0x003fe20003800000 */
.L_x_574:
[----:B------:R-:W-:Y:S01]  /*12560*/  IMAD.MOV.U32 R12, RZ, RZ, 0x10 ;  /* 0x00000010ff0c7424 */ /* 0x000fe200078e00ff */
[----:B------:R-:W-:-:S05]  /*12570*/  SEL R3, R14, RZ, P4 ;  /* 0x000000ff0e037207 */ /* 0x000fca0002000000 */
[----:B------:R-:W-:-:S04]  /*12580*/  IMAD.IADD R2, R2, 0x1, R3 ;  /* 0x0000000102027824 */ /* 0x000fc800078e0203 */
[----:B------:R-:W-:-:S07]  /*12590*/  IMAD.MOV.U32 R13, RZ, RZ, R2 ;  /* 0x000000ffff0d7224 */ /* 0x000fce00078e0002 */
[----:B------:R-:W-:Y:S05]  /*125a0*/  WARPSYNC.COLLECTIVE R15, `(.L_x_575) ;  /* 0x000000000f087348 */ /* 0x000fea0003c00000 */
[----:B------:R0:W1:Y:S02]  /*125b0*/  SHFL.UP P6, R14, R13, R12, R11 ;  /* 0x0400000c0d0e7389 */ /* 0x00006400000c000b */
[----:B01----:R-:W-:Y:S01]  /*125c0*/  ENDCOLLECTIVE ;  /* 0x000000000000791b */ /* 0x003fe20003800000 */
.L_x_575:
        /* <DEDUP_REMOVED lines=8> */
.L_x_576:
[----:B------:R-:W-:Y:S05]  /*12650*/  BRA `(.L_x_577) ;  /* 0xffffffdc00307947 */ /* 0x000fea000383ffff */
.L_x_510:
[----:B------:R-:W-:Y:S01]  /*12660*/  BSSY B0, `(.L_x_578) ;  /* 0x0000006000007945 */ /* 0x000fe20003800000 */
[----:B------:R-:W-:Y:S01]  /*12670*/  PLOP3.LUT P6, PT, P6, PT, PT, 0x8, 0x0 ;  /* 0x000000000000781c */ /* 0x000fe200037ce170 */
[----:B------:R-:W-:-:S12]  /*12680*/  IMAD.MOV.U32 R15, RZ, RZ, -0x1 ;  /* 0xffffffffff0f7424 */ /* 0x000fd800078e00ff */
[----:B0-----:R-:W-:Y:S05]  /*12690*/  WARPSYNC.COLLECTIVE R15, `(.L_x_579) ;  /* 0x000000000f087348 */ /* 0x001fea0003c00000 */
[----:B------:R-:W-:Y:S01]  /*126a0*/  VOTE.ANY R14, PT, P6 ;  /* 0x00000000000e7806 */ /* 0x000fe200030e0100 */
[----:B0-----:R-:W-:Y:S06]  /*126b0*/  ENDCOLLECTIVE ;  /* 0x000000000000791b */ /* 0x001fec0003800000 */
.L_x_579:
[----:B------:R-:W-:Y:S05]  /*126c0*/  BSYNC B0 ;  /* 0x0000000000007941 */ /* 0x000fea0003800000 */
.L_x_578:
[----:B------:R-:W-:Y:S02]  /*126d0*/  IMAD.MOV.U32 R8, RZ, RZ, R14 ;  /* 0x000000ffff087224 */ /* 0x000fe400078e000e */
[----:B------:R-:W-:Y:S02]  /*126e0*/  IMAD.MOV.U32 R13, RZ, RZ, R5 ;  /* 0x000000ffff0d7224 */ /* 0x000fe400078e0005 */
[----:B------:R-:W0:Y:S01]  /*126f0*/  POPC R4, R8 ;  /* 0x0000000800047309 */ /* 0x000e220000000000 */
[----:B------:R-:W-:Y:S02]  /*12700*/  IMAD.MOV.U32 R11, RZ, RZ, 0x1f ;  /* 0x0000001fff0b7424 */ /* 0x000fe400078e00ff */
[----:B------:R-:W-:Y:S02]  /*12710*/  IMAD.MOV.U32 R15, RZ, RZ, -0x1 ;  /* 0xffffffffff0f7424 */ /* 0x000fe400078e00ff */
[----:B0-----:R-:W-:-:S07]  /*12720*/  IMAD.MOV.U32 R12, RZ, RZ, R4 ;  /* 0x000000ffff0c7224 */ /* 0x001fce00078e0004 */
[----:B------:R-:W-:Y:S05]  /*12730*/  WARPSYNC.COLLECTIVE R15, `(.L_x_580) ;  /* 0x000000000f087348 */ /* 0x000fea0003c00000 */
[----:B------:R0:W1:Y:S02]  /*12740*/  SHFL.IDX P6, R14, R13, R12, R11 ;  /* 0x0000000c0d0e7389 */ /* 0x00006400000c000b */
[----:B01----:R-:W-:Y:S01]  /*12750*/  ENDCOLLECTIVE ;  /* 0x000000000000791b */ /* 0x003fe20003800000 */
.L_x_580:
[----:B------:R-:W-:Y:S02]  /*12760*/  IMAD.MOV.U32 R13, RZ, RZ, R7 ;  /* 0x000000ffff0d7224 */ /* 0x000fe400078e0007 */
[----:B------:R-:W-:-:S07]  /*12770*/  IMAD.MOV.U32 R5, RZ, RZ, R14 ;  /* 0x000000ffff057224 */ /* 0x000fce00078e000e */
[----:B------:R-:W-:Y:S05]  /*12780*/  WARPSYNC.COLLECTIVE R15, `(.L_x_581) ;  /* 0x000000000f087348 */ /* 0x000fea0003c00000 */
[----:B------:R0:W1:Y:S02]  /*12790*/  SHFL.IDX P6, R14, R13, R12, R11 ;  /* 0x0000000c0d0e7389 */ /* 0x00006400000c000b */
[----:B01----:R-:W-:Y:S01]  /*127a0*/  ENDCOLLECTIVE ;  /* 0x000000000000791b */ /* 0x003fe20003800000 */
.L_x_581:
[----:B------:R-:W-:Y:S01]  /*127b0*/  IMAD.MOV.U32 R7, RZ, RZ, R14 ;  /* 0x000000ffff077224 */ /* 0x000fe200078e000e */
[----:B------:R-:W-:Y:S06]  /*127c0*/  BRA `(.L_x_582) ;  /* 0xffffffdc00107947 */ /* 0x000fec000383ffff */
.L_x_512:
[----:B------:R-:W-:Y:S01]  /*127d0*/  BSSY B0, `(.L_x_583) ;  /* 0x0000007000007945 */ /* 0x000fe20003800000 */
[----:B------:R-:W-:Y:S02]  /*127e0*/  IMAD.MOV.U32 R13, RZ, RZ, R2 ;  /* 0x000000ffff0d7224 */ /* 0x000fe400078e0002 */
[----:B------:R-:W-:Y:S02]  /*127f0*/  IMAD.MOV.U32 R11, RZ, RZ, 0x1f ;  /* 0x0000001fff0b7424 */ /* 0x000fe400078e00ff */
[----:B------:R-:W-:-:S07]  /*12800*/  IMAD.MOV.U32 R15, RZ, RZ, -0x1 ;  /* 0xffffffffff0f7424 */ /* 0x000fce00078e00ff */
[----:B0123--:R-:W-:Y:S05]  /*12810*/  WARPSYNC.COLLECTIVE R15, `(.L_x_584) ;  /* 0x000000000f087348 */ /* 0x00ffea0003c00000 */
[----:B------:R4:W0:Y:S02]  /*12820*/  SHFL.IDX P6, R14, R13, R12, R11 ;  /* 0x0000000c0d0e7389 */ /* 0x00082400000c000b */
[----:B01234-:R-:W-:Y:S01]  /*12830*/  ENDCOLLECTIVE ;  /* 0x000000000000791b */ /* 0x01ffe20003800000 */
.L_x_584:
[----:B------:R-:W-:Y:S05]  /*12840*/  BSYNC B0 ;  /* 0x0000000000007941 */ /* 0x000fea0003800000 */
.L_x_583:
[----:B------:R-:W-:Y:S01]  /*12850*/  IMAD.MOV.U32 R6, RZ, RZ, R14 ;  /* 0x000000ffff067224 */ /* 0x000fe200078e000e */
[----:B------:R-:W-:Y:S06]  /*12860*/  BRA `(.L_x_511) ;  /* 0xffffffdc00007947 */ /* 0x000fec000383ffff */
.L_x_516:
[----:B0-----:R0:W1:Y:S02]  /*12870*/  SYNCS.PHASECHK.TRANS64.TRYWAIT P0, [R0+URZ+0x22820], R3 ;  /* 0x02282003000075a7 */ /* 0x001064000800017f */
[----:B-1----:R-:W-:Y:S05]  /*12880*/  @!P0 NANOSLEEP.SYNCS 0x989680 ;  /* 0x009896800000895d */ /* 0x002fea0003900000 */
[----:B------:R-:W1:Y:S02]  /*12890*/  @!P0 SYNCS.PHASECHK.TRANS64 P0, [R0+URZ+0x22820], R3 ;  /* 0x02282003000085a7 */ /* 0x000e64000800007f */
[----:B-1----:R-:W-:Y:S05]  /*128a0*/  @!P0 BRA `(.L_x_516) ;  /* 0xfffffffc00f08947 */ /* 0x002fea000383ffff */
[----:B------:R-:W-:Y:S05]  /*128b0*/  BRA `(.L_x_585) ;  /* 0xffffffe000947947 */ /* 0x000fea000383ffff */
.L_x_517:
        /* <DEDUP_REMOVED lines=8> */
[----:B0-----:R-:W-:Y:S05]  /*12940*/  WARPSYNC.COLLECTIVE R15, `(.L_x_587) ;  /* 0x000000000f087348 */ /* 0x001fea0003c00000 */
[----:B------:R1:W2:Y:S02]  /*12950*/  SHFL.IDX P6, R14, R13, R12, R11 ;  /* 0x0000000c0d0e7389 */ /* 0x0002a400000c000b */
[----:B012---:R-:W-:Y:S01]  /*12960*/  ENDCOLLECTIVE ;  /* 0x000000000000791b */ /* 0x007fe20003800000 */
.L_x_587:
[----:B------:R-:W-:Y:S05]  /*12970*/  BSYNC B0 ;  /* 0x0000000000007941 */ /* 0x000fea0003800000 */
.L_x_586:
[----:B------:R-:W-:Y:S05]  /*12980*/  BRA `(.L_x_588) ;  /* 0xffffffe0007c7947 */ /* 0x000fea000383ffff */
.L_x_520:
[----:B------:R-:W-:Y:S01]  /*12990*/  BSSY B1, `(.L_x_589) ;  /* 0x0000006000017945 */ /* 0x000fe20003800000 */
[----:B------:R-:W-:-:S07]  /*129a0*/  IMAD.MOV.U32 R15, RZ, RZ, -0x1 ;  /* 0xffffffffff0f7424 */ /* 0x000fce00078e00ff */
[----:B01----:R-:W-:Y:S05]  /*129b0*/  WARPSYNC.COLLECTIVE R15, `(.L_x_590) ;  /* 0x000000000f0c7348 */ /* 0x003fea0003c00000 */
[----:B------:R-:W-:Y:S02]  /*129c0*/  ELECT P6, UR62, PT ;  /* 0x00000000003e782f */ /* 0x000fe400038c0000 */
[----:B------:R-:W-:Y:S01]  /*129d0*/  MOV R14, UR62 ;  /* 0x0000003e000e7c02 */ /* 0x000fe20008000f00 */
[----:B01----:R-:W-:Y:S10]  /*129e0*/  ENDCOLLECTIVE ;  /* 0x000000000000791b */ /* 0x003ff40003800000 */
.L_x_590:
[----:B------:R-:W-:Y:S05]  /*129f0*/  BSYNC B1 ;  /* 0x0000000000017941 */ /* 0x000fea0003800000 */
.L_x_589:
[----:B------:R-:W-:Y:S05]  /*12a00*/  BRA `(.L_x_591) ;  /* 0xffffffe000747947 */ /* 0x000fea000383ffff */
.L_x_522:
[----:B0-----:R0:W1:Y:S02]  /*12a10*/  SYNCS.PHASECHK.TRANS64.TRYWAIT P0, [R6+URZ], R5 ;  /* 0x00000005060075a7 */ /* 0x001064000800017f */
[----:B-1----:R-:W-:Y:S05]  /*12a20*/  @!P0 NANOSLEEP.SYNCS 0x989680 ;  /* 0x009896800000895d */ /* 0x002fea0003900000 */
[----:B------:R-:W1:Y:S02]  /*12a30*/  @!P0 SYNCS.PHASECHK.TRANS64 P0, [R6+URZ], R5 ;  /* 0x00000005060085a7 */ /* 0x000e64000800007f */
[----:B-1----:R-:W-:Y:S05]  /*12a40*/  @!P0 BRA `(.L_x_522) ;  /* 0xfffffffc00f08947 */ /* 0x002fea000383ffff */
[----:B------:R-:W-:Y:S05]  /*12a50*/  BRA `(.L_x_592) ;  /* 0xffffffe000ac7947 */ /* 0x000fea000383ffff */
.L_x_523:
[----:B-1----:R1:W2:Y:S02]  /*12a60*/  SYNCS.PHASECHK.TRANS64.TRYWAIT P0, [R7+URZ], R2 ;  /* 0x00000002070075a7 */ /* 0x0022a4000800017f */
[----:B--2---:R-:W-:Y:S05]  /*12a70*/  @!P0 NANOSLEEP.SYNCS 0x989680 ;  /* 0x009896800000895d */ /* 0x004fea0003900000 */
[----:B------:R-:W2:Y:S02]  /*12a80*/  @!P0 SYNCS.PHASECHK.TRANS64 P0, [R7+URZ], R2 ;  /* 0x00000002070085a7 */ /* 0x000ea4000800007f */
[----:B--2---:R-:W-:Y:S05]  /*12a90*/  @!P0 BRA `(.L_x_523) ;  /* 0xfffffffc00f08947 */ /* 0x004fea000383ffff */
[----:B------:R-:W-:Y:S05]  /*12aa0*/  BRA `(.L_x_593) ;  /* 0xffffffe000a07947 */ /* 0x000fea000383ffff */
.L_x_525:
[----:B--2---:R2:W3:Y:S02]  /*12ab0*/  SYNCS.PHASECHK.TRANS64.TRYWAIT P0, [R4+URZ], R5 ;  /* 0x00000005040075a7 */ /* 0x0044e4000800017f */
[----:B---3--:R-:W-:Y:S05]  /*12ac0*/  @!P0 NANOSLEEP.SYNCS 0x989680 ;  /* 0x009896800000895d */ /* 0x008fea0003900000 */
[----:B------:R-:W3:Y:S02]  /*12ad0*/  @!P0 SYNCS.PHASECHK.TRANS64 P0, [R4+URZ], R5 ;  /* 0x00000005040085a7 */ /* 0x000ee4000800007f */
[----:B---3--:R-:W-:Y:S05]  /*12ae0*/  @!P0 BRA `(.L_x_525) ;  /* 0xfffffffc00f08947 */ /* 0x008fea000383ffff */
[----:B------:R-:W-:Y:S05]  /*12af0*/  BRA `(.L_x_594) ;  /* 0xffffffe000a47947 */ /* 0x000fea000383ffff */
.L_x_595:
        /* <DEDUP_REMOVED lines=16> */
.L_x_6130:


//--------------------- .text._ZN7cutlass13device_kernelIN5flash11enable_sm90INS1_16FlashAttnFwdSm90INS1_25CollectiveMainloopFwdSm90ILi2EN4cute5tupleIJNS5_1CILi1EEES8_S8_EEENS6_IJNS7_ILi128EEENS7_ILi96EEENS7_ILi64EEEEEELi256ENS_10bfloat16_tEfNS_4arch4Sm90ELb0ELb0ELb0ELb1ELb0ELb1ELb0ELb1ELb0ELb1ELb1ELb0EEENS1_21CollectiveEpilogueFwdINS6_IJSA_NS7_ILi256EEESB_EEES9_SE_SG_Li256ELb1ELb1ELb1ELb0EEENS1_36VarlenDynamicPersistentTileSchedulerILi128ELi96ELi256ELi128ELb1ELb1ELb1ELb0ELb1ELb1EEEEEEEEEvNT_6ParamsE --------------------------
	.section	.text._ZN7cutlass13device_kernelIN5flash11enable_sm90INS1_16FlashAttnFwdSm90INS1_25CollectiveMainloopFwdSm90ILi2EN4cute5tupleIJNS5_1CILi1EEES8_S8_EEENS6_IJNS7_ILi128EEENS7_ILi96EEENS7_ILi64EEEEEELi256ENS_10bfloat16_tEfNS_4arch4Sm90ELb0ELb0ELb0ELb1ELb0ELb1ELb0ELb1ELb0ELb1ELb1ELb0EEENS1_21CollectiveEpilogueFwdINS6_IJSA_NS7_ILi256EEESB_EEES9_SE_SG_Li256ELb1ELb1ELb1ELb0EEENS1_36VarlenDynamicPersistentTileSchedulerILi128ELi96ELi256ELi128ELb1ELb1ELb1ELb0ELb1ELb1EEEEEEEEEvNT_6ParamsE,"ax",@progbits
	.align	128
.text._ZN7cutlass13device_kernelIN5flash11enable_sm90INS1_16FlashAttnFwdSm90INS1_25CollectiveMainloopFwdSm90ILi2EN4cute5tupleIJNS5_1CILi1EEES8_S8_EEENS6_IJNS7_ILi128EEENS7_ILi96EEENS7_ILi64EEEEEELi256ENS_10bfloat16_tEfNS_4arch4Sm90ELb0ELb0ELb0ELb1ELb0ELb1ELb0ELb1ELb0ELb1ELb1ELb0EEENS1_21CollectiveEpilogueFwdINS6_IJSA_NS7_ILi256EEESB_EEES9_SE_SG_Li256ELb1ELb1ELb1ELb0EEENS1_36VarlenDynamicPersistentTileSchedulerILi128ELi96ELi256ELi128ELb1ELb1ELb1ELb0ELb1ELb1EEEEEEEEEvNT_6ParamsE:
        .type           _ZN7cutlass13device_kernelIN5flash11enable_sm90INS1_16FlashAttnFwdSm90INS1_25CollectiveMainloopFwdSm90ILi2EN4cute5tupleIJNS5_1CILi1EEES8_S8_EEENS6_IJNS7_ILi128EEENS7_ILi96EEENS7_ILi64EEEEEELi256ENS_10bfloat16_tEfNS_4arch4Sm90ELb0ELb0ELb0ELb1ELb0ELb1ELb0ELb1ELb0ELb1ELb1ELb0EEENS1_21CollectiveEpilogueFwdINS6_IJSA_NS7_ILi256EEESB_EEES9_SE_SG_Li256ELb1ELb1ELb1ELb0EEENS1_36VarlenDynamicPersistentTileSchedulerILi128ELi96ELi256ELi128ELb1ELb1ELb1ELb0ELb1ELb1EEEEEEEEEvNT_6ParamsE,@function
        .size           _ZN7cutlass13device_kernelIN5flash11enable_sm90INS1_16FlashAttnFwdSm90INS1_25CollectiveMainloopFwdSm90ILi2EN4cute5tupleIJNS5_1CILi1EEES8_S8_EEENS6_IJNS7_ILi128EEENS7_ILi96EEENS7_ILi64EEEEEELi256ENS_10bfloat16_tEfNS_4arch4Sm90ELb0ELb0ELb0ELb1ELb0ELb1ELb0ELb1ELb0ELb1ELb1ELb0EEENS1_21CollectiveEpilogueFwdINS6_IJSA_NS7_ILi256EEESB_EEES9_SE_SG_Li256ELb1ELb1ELb1ELb0EEENS1_36VarlenDynamicPersistentTileSchedulerILi128ELi96ELi256ELi128ELb1ELb1ELb1ELb0ELb1ELb1EEEEEEEEEvNT_6ParamsE,(.L_x_6131 - _ZN7cutlass13device_kernelIN5flash11enable_sm90INS1_16FlashAttnFwdSm90INS1_25CollectiveMainloopFwdSm90ILi2EN4cute5tupleIJNS5_1CILi1EEES8_S8_EEENS6_IJNS7_ILi128EEENS7_ILi96EEENS7_ILi64EEEEEELi256ENS_10bfloat16_tEfNS_4arch4Sm90ELb0ELb0ELb0ELb1ELb0ELb1ELb0ELb1ELb0ELb1ELb1ELb0EEENS1_21CollectiveEpilogueFwdINS6_IJSA_NS7_ILi256EEESB_EEES9_SE_SG_Li256ELb1ELb1ELb1ELb0EEENS1_36VarlenDynamicPersistentTileSchedulerILi128ELi96ELi256ELi128ELb1ELb1ELb1ELb0ELb1ELb1EEEEEEEEEvNT_6ParamsE)
        .other          _ZN7cutlass13device_kernelIN5flash11enable_sm90INS1_16FlashAttnFwdSm90INS1_25CollectiveMainloopFwdSm90ILi2EN4cute5tupleIJNS5_1CILi1EEES8_S8_EEENS6_IJNS7_ILi128EEENS7_ILi96EEENS7_ILi64EEEEEELi256ENS_10bfloat16_tEfNS_4arch4Sm90ELb0ELb0ELb0ELb1ELb0ELb1ELb0ELb1ELb0ELb1ELb1ELb0EEENS1_21CollectiveEpilogueFwdINS6_IJSA_NS7_ILi256EEESB_EEES9_SE_SG_Li256ELb1ELb1ELb1ELb0EEENS1_36VarlenDynamicPersistentTileSchedulerILi128ELi96ELi256ELi128ELb1ELb1ELb1ELb0ELb1ELb1EEEEEEEEEvNT_6ParamsE,@"STO_CUDA_ENTRY STV_DEFAULT"
_ZN7cutlass13device_kernelIN5flash11enable_sm90INS1_16FlashAttnFwdSm90INS1_25CollectiveMainloopFwdSm90ILi2EN4cute5tupleIJNS5_1CILi1EEES8_S8_EEENS6_IJNS7_ILi128EEENS7_ILi96EEENS7_ILi64EEEEEELi256ENS_10bfloat16_tEfNS_4arch4Sm90ELb0ELb0ELb0ELb1ELb0ELb1ELb0ELb1ELb0ELb1ELb1ELb0EEENS1_21CollectiveEpilogueFwdINS6_IJSA_NS7_ILi256EEESB_EEES9_SE_SG_Li256ELb1ELb1ELb1ELb0EEENS1_36VarlenDynamicPersistentTileSchedulerILi128ELi96ELi256ELi128ELb1ELb1ELb1ELb0ELb1ELb1EEEEEEEEEvNT_6ParamsE:
        /* <DEDUP_REMOVED lines=13> */
[----:B------:R-:W-:Y:S02]  /*00d0*/  UIADD3 UR10, UP2, UR4, 0x570, URZ ;  /* 0x00000570040a7890 */ /* 0x000fe4000ff5e03f */
[----:B------:R-:W-:Y:S02]  /*00e0*/  UIADD3 UR4, UP3, UR4, 0x670, URZ ;  /* 0x0000067004047890 */ /* 0x000fe4000ff7e03f */
[----:B------:R-:W-:-:S02]  /*00f0*/  UIADD3.X UR7, URZ, UR5, URZ, UP0, !UPT ;  /* 0x000000053f077290 */ /* 0x000fc400087fe43f */
[----:B------:R-:W-:Y:S02]  /*0100*/  UIADD3.X UR9, URZ, UR5, URZ, UP1, !UPT ;  /* 0x000000053f097290 */ /* 0x000fe40008ffe43f */
[----:B------:R-:W-:Y:S02]  /*0110*/  UIADD3.X UR11, URZ, UR5, URZ, UP2, !UPT ;  /* 0x000000053f0b7290 */ /* 0x000fe400097fe43f */
[----:B------:R-:W-:-:S03]  /*0120*/  UIADD3.X UR5, URZ, UR5, URZ, UP3, !UPT ;  /* 0x000000053f057290 */ /* 0x000fc60009ffe43f */
[----:B------:R0:W-:Y:S02]  /*0130*/  UTMACCTL.PF [UR6] ;  /* 0x00000000060079b9 */ /* 0x0001e40008040000 */
[----:B------:R0:W-:Y:S02]  /*0140*/  UTMACCTL.PF [UR8] ;  /* 0x00000000080079b9 */ /* 0x0001e40008040000 */
[----:B------:R0:W-:Y:S02]  /*0150*/  UTMACCTL.PF [UR10] ;  /* 0x000000000a0079b9 */ /* 0x0001e40008040000 */
[----:B------:R0:W-:Y:S02]  /*0160*/  UTMACCTL.PF [UR4] ;  /* 0x00000000040079b9 */ /* 0x0001e40008040000 */
[----:B0-----:R-:W-:Y:S01]  /*0170*/  NOP ;  /* 0x0000000000007918 */ /* 0x001fe20000000000 */
.L_x_597:
[----:B------:R-:W-:Y:S05]  /*0180*/  BSYNC B0 ;  /* 0x0000000000007941 */ /* 0x000fea0003800000 */
.L_x_596:
        /* <DEDUP_REMOVED lines=41> */
.L_x_598:
        /* <DEDUP_REMOVED lines=22> */
.L_x_599:
        /* <DEDUP_REMOVED lines=18> */
.L_x_600:
        /* <DEDUP_REMOVED lines=22> */
.L_x_601:
        /* <DEDUP_REMOVED lines=22> */
.L_x_602:
        /* <DEDUP_REMOVED lines=8> */
.L_x_605:
        /* <DEDUP_REMOVED lines=11> */
[----:B------:R-:W-:Y:S04]  /*0a90*/  BAR.SYNC.DEFER_BLOCKING 0x5, 0x180 ;  /* 0x0146000000007b1d */ /* 0x000fe80000010000 */
[----:B------:R-:W-:-:S02]  /*0aa0*/  IMAD.U32 R19, RZ, RZ, UR4 ;  /* 0x00000004ff137e24 */ /* 0x000fc4000f8e00ff */
[----:B------:R-:W-:-:S03]  /*0ab0*/  ULDC UR4, c[0x0][0xc3c] ;  /* 0x00030f0000047ab9 */ /* 0x000fc60000000800 */
[----:B------:R-:W0:Y:S01]  /*0ac0*/  LDS.128 R152, [R19+0x228d0] ;  /* 0x0228d00013987984 */ /* 0x000e220000000c00 */
[----:B------:R-:W-:Y:S06]  /*0ad0*/  BAR.ARV 0x4, 0x180 ;  /* 0x0106000000007b1d */ /* 0x000fec0000002000 */
[----:B0-----:R-:W-:-:S13]  /*0ae0*/  ISETP.GE.AND P0, PT, R155, UR4, PT ;  /* 0x000000049b007c0c */ /* 0x001fda000bf06270 */
[----:B------:R-:W-:Y:S05]  /*0af0*/  @P0 BRA `(.L_x_606) ;  /* 0x00000190001c0947 */ /* 0x000fea0003800000 */
[----:B------:R-:W-:Y:S01]  /*0b00*/  VIADD R6, R6, 0xffffff80 ;  /* 0xffffff8006067836 */ /* 0x000fe20000000000 */
[----:B------:R-:W-:Y:S01]  /*0b10*/  CS2R R200, SRZ ;  /* 0x0000000000c87805 */ /* 0x000fe2000001ff00 */
[----:B------:R-:W-:Y:S01]  /*0b20*/  IMAD.MOV.U32 R221, RZ, RZ, RZ ;  /* 0x000000ffffdd7224 */ /* 0x000fe200078e00ff */
[----:B------:R-:W-:Y:S01]  /*0b30*/  ULOP3.LUT UR44, UR36, 0x1, URZ, 0xfc, !UPT ;  /* 0x00000001242c7892 */ /* 0x000fe2000f8efc3f */
[----:B------:R-:W-:Y:S01]  /*0b40*/  IMAD.MOV.U32 R208, RZ, RZ, RZ ;  /* 0x000000ffffd07224 */ /* 0x000fe200078e00ff */
[----:B------:R-:W-:-:S04]  /*0b50*/  SHF.R.S32.HI R3, RZ, 0x1f, R6 ;  /* 0x0000001fff037819 */ /* 0x000fc80000011406 */
[CC--:B------:R-:W-:Y:S02]  /*0b60*/  LEA.HI R0, R3.reuse, R6.reuse, RZ, 0x7 ;  /* 0x0000000603007211 */ /* 0x0c0fe400078f38ff */
[CC--:B------:R-:W-:Y:S02]  /*0b70*/  LEA.HI R2, R3.reuse, R6.reuse, RZ, 0x4 ;  /* 0x0000000603027211 */ /* 0x0c0fe400078f20ff */
[----:B------:R-:W-:Y:S02]  /*0b80*/  LOP3.LUT R5, R0, 0xffffff80, RZ, 0xc0, !PT ;  /* 0xffffff8000057812 */ /* 0x000fe400078ec0ff */
[----:B------:R-:W-:Y:S02]  /*0b90*/  SHF.R.S32.HI R7, RZ, 0x4, R2 ;  /* 0x00000004ff077819 */ /* 0x000fe40000011402 */
[----:B------:R-:W-:Y:S01]  /*0ba0*/  LEA.HI R210, R3, R6, RZ, 0x5 ;  /* 0x0000000603d27211 */ /* 0x000fe200078f28ff */
[----:B------:R-:W-:Y:S01]  /*0bb0*/  IMAD.IADD R13, R6, 0x1, -R5 ;  /* 0x00000001060d7824 */ /* 0x000fe200078e0a05 */
[----:B------:R-:W-:-:S02]  /*0bc0*/  SHF.R.S32.HI R5, RZ, 0x7, R0 ;  /* 0x00000007ff057819 */ /* 0x000fc40000011400 */
[----:B------:R-:W-:Y:S02]  /*0bd0*/  LEA.HI R4, R2, R7, RZ, 0x1 ;  /* 0x0000000702047211 */ /* 0x000fe400078f08ff */
[----:B------:R-:W-:Y:S01]  /*0be0*/  SHF.R.S32.HI R8, RZ, 0x1f, R13 ;  /* 0x0000001fff087819 */ /* 0x000fe2000001140d */
[----:B------:R-:W-:Y:S01]  /*0bf0*/  STL [R1+0x54], R13 ;  /* 0x0000540d01007387 */ /* 0x000fe20000100800 */
[----:B------:R-:W-:Y:S02]  /*0c00*/  LEA.HI R0, R0, R5, RZ, 0x1 ;  /* 0x0000000500007211 */ /* 0x000fe400078f08ff */
[----:B------:R-:W-:Y:S02]  /*0c10*/  LEA.HI R9, R8, R13, RZ, 0x2 ;  /* 0x0000000d08097211 */ /* 0x000fe400078f10ff */
[----:B------:R-:W-:Y:S02]  /*0c20*/  LOP3.LUT R0, R0, 0x3fffffe, RZ, 0xc0, !PT ;  /* 0x03fffffe00007812 */ /* 0x000fe400078ec0ff */
[----:B------:R-:W-:-:S02]  /*0c30*/  SHF.R.S32.HI R10, RZ, 0x2, R9 ;  /* 0x00000002ff0a7819 */ /* 0x000fc40000011409 */
[----:B------:R-:W-:Y:S01]  /*0c40*/  SHF.R.S32.HI R11, RZ, 0x1f, R9 ;  /* 0x0000001fff0b7819 */ /* 0x000fe20000011409 */
[----:B------:R-:W-:Y:S01]  /*0c50*/  IMAD.IADD R0, R5, 0x1, -R0 ;  /* 0x0000000105007824 */ /* 0x000fe200078e0a00 */
[----:B------:R-:W-:Y:S02]  /*0c60*/  LOP3.LUT R4, R4, 0x1ffffffe, RZ, 0xc0, !PT ;  /* 0x1ffffffe04047812 */ /* 0x000fe400078ec0ff */
[CC--:B------:R-:W-:Y:S02]  /*0c70*/  LEA.HI R18, R3.reuse, R6.reuse, RZ, 0x2 ;  /* 0x0000000603127211 */ /* 0x0c0fe400078f10ff */
[----:B------:R-:W-:Y:S01]  /*0c80*/  LEA.HI R3, R3, R6, RZ, 0x3 ;  /* 0x0000000603037211 */ /* 0x000fe200078f18ff */
[----:B------:R-:W-:Y:S01]  /*0c90*/  IMAD.IADD R4, R7, 0x1, -R4 ;  /* 0x0000000107047824 */ /* 0x000fe200078e0a04 */
[----:B------:R-:W-:Y:S02]  /*0ca0*/  LEA.HI R11, R11, R10, RZ, 0x3 ;  /* 0x0000000a0b0b7211 */ /* 0x000fe400078f18ff */
[----:B------:R-:W-:Y:S01]  /*0cb0*/  LOP3.LUT R5, R2, 0x3fffff0, RZ, 0xc0, !PT ;  /* 0x03fffff002057812 */ /* 0x000fe200078ec0ff */
[----:B------:R-:W-:Y:S01]  /*0cc0*/  IMAD.MOV.U32 R2, RZ, RZ, RZ ;  /* 0x000000ffff027224 */ /* 0x000fe200078e00ff */
[----:B------:R-:W-:-:S02]  /*0cd0*/  LOP3.LUT R7, R3, 0xfffffff8, RZ, 0xc0, !PT ;  /* 0xfffffff803077812 */ /* 0x000fc400078ec0ff */
[----:B------:R-:W-:Y:S01]  /*0ce0*/  LOP3.LUT R11, R11, 0xfffffff8, RZ, 0xc0, !PT ;  /* 0xfffffff80b0b7812 */ /* 0x000fe200078ec0ff */
[----:B------:R-:W-:Y:S01]  /*0cf0*/  IMAD.IADD R5, R6, 0x1, -R5 ;  /* 0x0000000106057824 */ /* 0x000fe200078e0a05 */
[----:B------:R-:W-:Y:S01]  /*0d00*/  LEA.HI R8, R8, R13, RZ, 0x5 ;  /* 0x0000000d08087211 */ /* 0x000fe200078f28ff */
[----:B------:R-:W-:Y:S01]  /*0d10*/  IMAD.IADD R7, R6, 0x1, -R7 ;  /* 0x0000000106077824 */ /* 0x000fe200078e0a07 */
[----:B------:R-:W-:Y:S01]  /*0d20*/  LOP3.LUT R3, R18, 0xfffffffc, RZ, 0xc0, !PT ;  /* 0xfffffffc12037812 */ /* 0x000fe200078ec0ff */
[----:B------:R-:W-:Y:S01]  /*0d30*/  IMAD.IADD R11, R10, 0x1, -R11 ;  /* 0x000000010a0b7824 */ /* 0x000fe200078e0a0b */
[----:B------:R-:W-:Y:S01]  /*0d40*/  SHF.R.S32.HI R210, RZ, 0x5, R210 ;  /* 0x00000005ffd27819 */ /* 0x000fe200000114d2 */
[----:B------:R-:W-:Y:S01]  /*0d50*/  IMAD.SHL.U32 R203, R7, 0x8, RZ ;  /* 0x0000000807cb7824 */ /* 0x000fe200078e00ff */
[----:B------:R-:W-:Y:S01]  /*0d60*/  SHF.R.S32.HI R18, RZ, 0x2, R18 ;  /* 0x00000002ff127819 */ /* 0x000fe20000011412 */
[----:B------:R-:W-:Y:S01]  /*0d70*/  IMAD.IADD R3, R6, 0x1, -R3 ;  /* 0x0000000106037824 */ /* 0x000fe200078e0a03 */
[----:B------:R-:W-:Y:S01]  /*0d80*/  SHF.R.S32.HI R8, RZ, 0x5, R8 ;  /* 0x00000005ff087819 */ /* 0x000fe20000011408 */
[----:B------:R-:W-:Y:S01]  /*0d90*/  IMAD R5, R210, 0x10, R5 ;  /* 0x00000010d2057824 */ /* 0x000fe200078e0205 */
[----:B------:R-:W-:Y:S01]  /*0da0*/  LOP3.LUT R9, R9, 0x7ffffffc, RZ, 0xc0, !PT ;  /* 0x7ffffffc09097812 */ /* 0x000fe200078ec0ff */
[----:B------:R-:W-:Y:S01]  /*0db0*/  VIADD R220, R18, 0x40 ;  /* 0x0000004012dc7836 */ /* 0x000fe20000000000 */
[----:B------:R-:W-:Y:S01]  /*0dc0*/  SHF.R.S32.HI R224, RZ, 0x1f, R18 ;  /* 0x0000001fffe07819 */ /* 0x000fe20000011412 */
[----:B------:R-:W-:-:S02]  /*0dd0*/  IMAD R11, R8, 0x10, R11 ;  /* 0x00000010080b7824 */ /* 0x000fc400078e020b */
[----:B------:R-:W-:Y:S01]  /*0de0*/  IMAD R6, R5, 0x8, R4 ;  /* 0x0000000805067824 */ /* 0x000fe200078e0204 */
[----:B------:R-:W-:Y:S01]  /*0df0*/  SHF.R.S32.HI R5, RZ, 0x1f, R220 ;  /* 0x0000001fff057819 */ /* 0x000fe200000114dc */
[----:B------:R-:W-:Y:S01]  /*0e00*/  IMAD R12, R0, 0x40, R11 ;  /* 0x00000040000c7824 */ /* 0x000fe200078e020b */
[----:B------:R-:W-:Y:S01]  /*0e10*/  LEA.HI R0, R3, R3, RZ, 0x1 ;  /* 0x0000000303007211 */ /* 0x000fe200078f08ff */
[----:B------:R-:W-:Y:S01]  /*0e20*/  IMAD.SHL.U32 R209, R220, 0x40, RZ ;  /* 0x00000040dcd17824 */ /* 0x000fe200078e00ff */
[----:B------:R-:W-:Y:S01]  /*0e30*/  LEA.HI R5, R5, R220, RZ, 0x3 ;  /* 0x000000dc05057211 */ /* 0x000fe200078f18ff */
[C---:B------:R-:W-:Y:S01]  /*0e40*/  IMAD.SHL.U32 R16, R3.reuse, 0x8, RZ ;  /* 0x0000000803107824 */ /* 0x040fe200078e00ff */
[----:B------:R-:W-:Y:S01]  /*0e50*/  LOP3.LUT R0, R0, 0x1ffffffe, RZ, 0xc0, !PT ;  /* 0x1ffffffe00007812 */ /* 0x000fe200078ec0ff */
[----:B------:R-:W-:Y:S01]  /*0e60*/  IMAD.SHL.U32 R22, R3, 0x4, RZ ;  /* 0x0000000403167824 */ /* 0x000fe200078e00ff */
[----:B------:R-:W-:Y:S01]  /*0e70*/  LOP3.LUT R209, R209, 0x1c0, RZ, 0xc0, !PT ;  /* 0x000001c0d1d17812 */ /* 0x000fe200078ec0ff */
[----:B------:R-:W-:Y:S01]  /*0e80*/  IMAD.SHL.U32 R5, R5, 0x40, RZ ;  /* 0x0000004005057824 */ /* 0x000fe200078e00ff */
[----:B------:R-:W-:Y:S01]  /*0e90*/  STL [R1+0x68], R12 ;  /* 0x0000680c01007387 */ /* 0x000fe20000100800 */
[----:B------:R-:W-:Y:S01]  /*0ea0*/  IMAD.IADD R0, R3, 0x1, -R0 ;  /* 0x0000000103007824 */ /* 0x000fe200078e0a00 */
[----:B------:R-:W-:Y:S01]  /*0eb0*/  SHF.R.S32.HI R3, RZ, 0x1f, R203 ;  /* 0x0000001fff037819 */ /* 0x000fe200000114cb */
[----:B------:R-:W-:Y:S01]  /*0ec0*/  VIADD R214, R203, 0x40 ;  /* 0x00000040cbd67836 */ /* 0x000fe20000000000 */
[----:B------:R-:W-:Y:S01]  /*0ed0*/  SHF.R.U32.HI R4, RZ, 0x3, R209 ;  /* 0x00000003ff047819 */ /* 0x000fe200000116d1 */
[----:B------:R-:W-:Y:S01]  /*0ee0*/  IMAD R0, R0, 0x8, R12 ;  /* 0x0000000800007824 */ /* 0x000fe200078e020c */
[----:B------:R-:W-:Y:S01]  /*0ef0*/  LOP3.LUT R3, R209, 0x38, R16, 0xf8, !PT ;  /* 0x00000038d1037812 */ /* 0x000fe200078ef810 */
[----:B------:R-:W-:Y:S01]  /*0f00*/  IMAD.IADD R9, R13, 0x1, -R9 ;  /* 0x000000010d097824 */ /* 0x000fe200078e0a09 */
[----:B------:R-:W-:Y:S01]  /*0f10*/  LOP3.LUT R212, R5, 0xfffffe00, RZ, 0xc0, !PT ;  /* 0xfffffe0005d47812 */ /* 0x000fe200078ec0ff */
[----:B------:R-:W-:Y:S01]  /*0f20*/  VIADD R213, R203, 0x80 ;  /* 0x00000080cbd57836 */ /* 0x000fe20000000000 */
[----:B------:R-:W-:Y:S01]  /*0f30*/  SHF.R.S32.HI R5, RZ, 0x1f, R214 ;  /* 0x0000001fff057819 */ /* 0x000fe200000114d6 */
[----:B------:R-:W-:Y:S01]  /*0f40*/  IMAD.SHL.U32 R5, R6, 0x8, RZ ;  /* 0x0000000806057824 */ /* 0x000fe200078e00ff */
[----:B------:R-:W-:Y:S01]  /*0f50*/  LOP3.LUT R4, R212, R3, R4, 0xf6, !PT ;  /* 0x00000003d4047212 */ /* 0x000fe200078ef604 */
[----:B------:R-:W-:Y:S01]  /*0f60*/  IMAD.SHL.U32 R225, R9, 0x2, RZ ;  /* 0x0000000209e17824 */ /* 0x000fe200078e00ff */
[----:B------:R-:W-:Y:S01]  /*0f70*/  SHF.R.S32.HI R7, RZ, 0x1f, R213 ;  /* 0x0000001fff077819 */ /* 0x000fe200000114d5 */
[----:B------:R-:W-:Y:S01]  /*0f80*/  VIADD R202, R22, 0x10 ;  /* 0x0000001016ca7836 */ /* 0x000fe20000000000 */
[----:B------:R0:W-:Y:S01]  /*0f90*/  STL [R1+0x70], R5 ;  /* 0x0000700501007387 */ /* 0x0001e20000100800 */
[----:B------:R-:W-:-:S02]  /*0fa0*/  IMAD R3, R4, 0x2, R19 ;  /* 0x0000000204037824 */ /* 0x000fc400078e0213 */
[C---:B------:R-:W-:Y:S02]  /*0fb0*/  VIADD R27, R225.reuse, 0x18 ;  /* 0x00000018e11b7836 */ /* 0x040fe40000000000 */
[C---:B------:R-:W-:Y:S01]  /*0fc0*/  VIADD R24, R225.reuse, 0x30 ;  /* 0x00000030e1187836 */ /* 0x040fe20000000000 */
[----:B------:R1:W-:Y:S01]  /*0fd0*/  STL [R1+0x64], R3 ;  /* 0x0000640301007387 */ /* 0x0003e20000100800 */
[C---:B------:R-:W-:Y:S01]  /*0fe0*/  VIADD R15, R225.reuse, 0x48 ;  /* 0x00000048e10f7836 */ /* 0x040fe20000000000 */
[----:B------:R-:W-:Y:S01]  /*0ff0*/  SHF.R.S32.HI R4, RZ, 0x1f, R27 ;  /* 0x0000001fff047819 */ /* 0x000fe2000001141b */
[C---:B------:R-:W-:Y:S01]  /*1000*/  VIADD R11, R225.reuse, 0x60 ;  /* 0x00000060e10b7836 */ /* 0x040fe20000000000 */
[----:B------:R2:W-:Y:S01]  /*1010*/  STL [R1+0x6c], R0 ;  /* 0x00006c0001007387 */ /* 0x0005e20000100800 */
[C---:B------:R-:W-:Y:S01]  /*1020*/  VIADD R8, R225.reuse, 0x78 ;  /* 0x00000078e1087836 */ /* 0x040fe20000000000 */
[----:B------:R-:W-:Y:S01]  /*1030*/  SHF.R.S32.HI R4, RZ, 0x1f, R24 ;  /* 0x0000001fff047819 */ /* 0x000fe20000011418 */
[C---:B0-----:R-:W-:Y:S01]  /*1040*/  VIADD R5, R225.reuse, 0x90 ;  /* 0x00000090e1057836 */ /* 0x041fe20000000000 */
[----:B------:R-:W-:Y:S01]  /*1050*/  SHF.R.S32.HI R4, RZ, 0x1f, R15 ;  /* 0x0000001fff047819 */ /* 0x000fe2000001140f */
[C---:B------:R-:W-:Y:S01]  /*1060*/  VIADD R237, R225.reuse, 0xa0 ;  /* 0x000000a0e1ed7836 */ /* 0x040fe20000000000 */
[----:B------:R-:W-:Y:S01]  /*1070*/  SHF.R.S32.HI R4, RZ, 0x1f, R11 ;  /* 0x0000001fff047819 */ /* 0x000fe2000001140b */
[C---:B-1----:R-:W-:Y:S01]  /*1080*/  VIADD R3, R225.reuse, 0x98 ;  /* 0x00000098e1037836 */ /* 0x042fe20000000000 */
        /* <DEDUP_REMOVED lines=47> */
[----:B------:R-:W-:Y:S02]  /*1380*/  SHF.R.S32.HI R5, RZ, 0x1f, R228 ;  /* 0x0000001fff057819 */ /* 0x000fe400000114e4 */
[----:B------:R-:W-:Y:S02]  /*1390*/  SHF.R.S32.HI R4, RZ, 0x1f, R227 ;  /* 0x0000001fff047819 */ /* 0x000fe400000114e3 */
[----:B--2---:R-:W-:-:S07]  /*13a0*/  SHF.R.S32.HI R3, RZ, 0x1f, R226 ;  /* 0x0000001fff037819 */ /* 0x004fce00000114e2 */
.L_x_752:
[----:B0-23--:R-:W0:Y:S02]  /*13b0*/  LDC.64 R4, c[0x0][0xc88] ;  /* 0x00032200ff047b82 */ /* 0x00de240000000a00 */
[----:B0-----:R-:W-:-:S05]  /*13c0*/  IMAD.WIDE R4, R155, 0x4, R4 ;  /* 0x000000049b047825 */ /* 0x001fca00078e0204 */
[----:B------:R-:W2:Y:S01]  /*13d0*/  LDG.E R217, desc[UR40][R4.64] ;  /* 0x0000002804d97981 */ /* 0x000ea2000c1e1900 */
[----:B------:R-:W-:Y:S05]  /*13e0*/  YIELD ;  /* 0x0000000000007946 */ /* 0x000fea0003800000 */
[----:B------:R-:W-:Y:S01]  /*13f0*/  ULDC.64 UR4, c[0x0][0xa28] ;  /* 0x00028a0000047ab9 */ /* 0x000fe20000000a00 */
[----:B------:R-:W-:Y:S01]  /*1400*/  ULDC.64 UR8, c[0x0][0xa18] ;  /* 0x0002860000087ab9 */ /* 0x000fe20000000a00 */
[----:B------:R-:W-:Y:S01]  /*1410*/  ISETP.NE.U32.AND P1, PT, RZ, UR4, PT ;  /* 0x00000004ff007c0c */ /* 0x000fe2000bf25070 */
[----:B------:R-:W-:Y:S01]  /*1420*/  ULDC.64 UR6, c[0x0][0xa08] ;  /* 0x0002820000067ab9 */ /* 0x000fe20000000a00 */
[----:B----4-:R-:W-:Y:S01]  /*1430*/  IMAD.MOV.U32 R11, RZ, RZ, RZ ;  /* 0x000000ffff0b7224 */ /* 0x010fe200078e00ff */
[----:B------:R-:W-:Y:S01]  /*1440*/  ISETP.NE.U32.AND P0, PT, RZ, UR6, PT ;  /* 0x00000006ff007c0c */ /* 0x000fe2000bf05070 */
[----:B------:R-:W-:Y:S01]  /*1450*/  IMAD.MOV.U32 R31, RZ, RZ, RZ ;  /* 0x000000ffff1f7224 */ /* 0x000fe200078e00ff */
[----:B------:R-:W-:-:S02]  /*1460*/  ISETP.NE.AND.EX P1, PT, RZ, UR5, PT, P1 ;  /* 0x00000005ff007c0c */ /* 0x000fc4000bf25310 */
[----:B------:R-:W-:Y:S02]  /*1470*/  ISETP.NE.AND.EX P0, PT, RZ, UR7, PT, P0 ;  /* 0x00000007ff007c0c */ /* 0x000fe4000bf05300 */
[----:B--2---:R-:W-:Y:S01]  /*1480*/  SHF.R.S32.HI R0, RZ, 0x1f, R217 ;  /* 0x0000001fff007819 */ /* 0x004fe200000114d9 */
[----:B------:R-:W-:-:S08]  /*1490*/  IMAD.SHL.U32 R218, R217, 0x4, RZ ;  /* 0x00000004d9da7824 */ /* 0x000fd000078e00ff */
[C---:B------:R-:W-:Y:S02]  /*14a0*/  @P1 LEA R6, P2, R217.reuse, UR4, 0x2 ;  /* 0x00000004d9061c11 */ /* 0x040fe4000f8410ff */
[C-C-:B------:R-:W-:Y:S01]  /*14b0*/  SHF.L.U64.HI R219, R217.reuse, 0x2, R0.reuse ;  /* 0x00000002d9db7819 */ /* 0x140fe20000010200 */
[----:B------:R0:W-:Y:S01]  /*14c0*/  STL [R1+0x4c], R0 ;  /* 0x00004c0001007387 */ /* 0x0001e20000100800 */
[----:B------:R-:W-:Y:S02]  /*14d0*/  @P1 LEA.HI.X R7, R217, UR5, R0, 0x2, P2 ;  /* 0x00000005d9071c11 */ /* 0x000fe400090f1400 */
[----:B------:R-:W-:Y:S01]  /*14e0*/  ISETP.NE.U32.AND P2, PT, RZ, UR8, PT ;  /* 0x00000008ff007c0c */ /* 0x000fe2000bf45070 */
[----:B------:R-:W-:Y:S01]  /*14f0*/  ULDC UR4, c[0x0][0x288] ;  /* 0x0000a20000047ab9 */ /* 0x000fe20000000800 */
[----:B------:R-:W-:Y:S01]  /*1500*/  IADD3 R8, P3, R218, UR6, RZ ;  /* 0x00000006da087c10 */ /* 0x000fe2000ff7e0ff */
[----:B------:R0:W5:Y:S01]  /*1510*/  @P1 LDG.E R11, desc[UR40][R6.64] ;  /* 0x00000028060b1981 */ /* 0x000162000c1e1900 */
[----:B------:R-:W-:Y:S01]  /*1520*/  ISETP.NE.AND.EX P2, PT, RZ, UR9, PT, P2 ;  /* 0x00000009ff007c0c */ /* 0x000fe2000bf45320 */
[----:B------:R-:W-:Y:S01]  /*1530*/  IMAD.U32 R155, RZ, RZ, UR4 ;  /* 0x00000004ff9b7e24 */ /* 0x000fe2000f8e00ff */
[----:B------:R-:W-:Y:S01]  /*1540*/  IADD3.X R9, R219, UR7, RZ, P3, !PT ;  /* 0x00000007db097c10 */ /* 0x000fe20009ffe4ff */
[----:B------:R-:W-:-:S04]  /*1550*/  ULDC.64 UR4, c[0x0][0x418] ;  /* 0x0001060000047ab9 */ /* 0x000fc80000000a00 */
[----:B------:R0:W5:Y:S06]  /*1560*/  @P0 LDG.E R31, desc[UR40][R8.64] ;  /* 0x00000028081f0981 */ /* 0x00016c000c1e1900 */
[----:B------:R-:W-:-:S04]  /*1570*/  @P2 IADD3 R4, P1, R218, UR8, RZ ;  /* 0x00000008da042c10 */ /* 0x000fc8000ff3e0ff */
[----:B------:R-:W-:-:S05]  /*1580*/  @P2 IADD3.X R5, R219, UR9, RZ, P1, !PT ;  /* 0x00000009db052c10 */ /* 0x000fca0008ffe4ff */
[----:B------:R0:W5:Y:S01]  /*1590*/  @P2 LDG.E R155, desc[UR40][R4.64] ;  /* 0x00000028049b2981 */ /* 0x000162000c1e1900 */
[----:B------:R-:W-:-:S03]  /*15a0*/  UISETP.NE.U32.AND UP0, UPT, UR4, URZ, UPT ;  /* 0x0000003f0400728c */ /* 0x000fc6000bf05070 */
[----:B------:R-:W-:Y:S01]  /*15b0*/  ULDC UR4, c[0x0][0x424] ;  /* 0x0001090000047ab9 */ /* 0x000fe20000000800 */
[----:B------:R-:W-:-:S03]  /*15c0*/  UISETP.NE.AND.EX UP0, UPT, UR5, URZ, UPT, UP0 ;  /* 0x0000003f0500728c */ /* 0x000fc6000bf05300 */
[----:B------:R-:W-:Y:S01]  /*15d0*/  ULDC UR5, c[0x0][0x2f0] ;  /* 0x0000bc0000057ab9 */ /* 0x000fe20000000800 */
[----:B------:R-:W-:-:S04]  /*15e0*/  USEL UR4, UR4, 0x1, UP0 ;  /* 0x0000000104047887 */ /* 0x000fc80008000000 */
[----:B------:R-:W-:-:S03]  /*15f0*/  UIMAD UR4, UR4, UR5, URZ ;  /* 0x00000005040472a4 */ /* 0x000fc6000f8e023f */
[----:B------:R-:W-:Y:S02]  /*1600*/  ULDC UR5, c[0x0][0x348] ;  /* 0x0000d20000057ab9 */ /* 0x000fe40000000800 */
[----:B------:R-:W-:Y:S02]  /*1610*/  IMAD.U32 R24, RZ, RZ, UR5 ;  /* 0x00000005ff187e24 */ /* 0x000fe4000f8e00ff */
[----:B------:R-:W-:Y:S01]  /*1620*/  IMAD.U32 R30, RZ, RZ, UR4 ;  /* 0x00000004ff1e7e24 */ /* 0x000fe2000f8e00ff */
[----:B0-----:R-:W-:Y:S06]  /*1630*/  @P2 BRA `(.L_x_607) ;  /* 0x0000000000242947 */ /* 0x001fec0003800000 */
[----:B------:R-:W-:Y:S02]  /*1640*/  ULDC.64 UR4, c[0x0][0xa00] ;  /* 0x0002800000047ab9 */ /* 0x000fe40000000a00 */
[----:B------:R-:W-:-:S04]  /*1650*/  ISETP.NE.U32.AND P1, PT, RZ, UR4, PT ;  /* 0x00000004ff007c0c */ /* 0x000fc8000bf25070 */
[----:B------:R-:W-:-:S13]  /*1660*/  ISETP.NE.AND.EX P1, PT, RZ, UR5, PT, P1 ;  /* 0x00000005ff007c0c */ /* 0x000fda000bf25310 */
[----:B------:R-:W-:Y:S05]  /*1670*/  @!P1 BRA `(.L_x_607) ;  /* 0x0000000000149947 */ /* 0x000fea0003800000 */
[----:B------:R-:W0:Y:S02]  /*1680*/  LDC.64 R4, c[0x0][0xa00] ;  /* 0x00028000ff047b82 */ /* 0x000e240000000a00 */
[----:B0-----:R-:W-:-:S05]  /*1690*/  IMAD.WIDE R4, R217, 0x4, R4 ;  /* 0x00000004d9047825 */ /* 0x001fca00078e0204 */
[----:B-----5:R-:W2:Y:S04]  /*16a0*/  LDG.E R155, desc[UR40][R4.64] ;  /* 0x00000028049b7981 */ /* 0x020ea8000c1e1900 */
[----:B------:R-:W2:Y:S02]  /*16b0*/  LDG.E R0, desc[UR40][R4.64+0x4] ;  /* 0x0000042804007981 */ /* 0x000ea4000c1e1900 */
[----:B--2---:R-:W-:-:S07]  /*16c0*/  IMAD.IADD R155, R0, 0x1, -R155 ;  /* 0x00000001009b7824 */ /* 0x004fce00078e0a9b */
.L_x_607:
[----:B------:R-:W-:Y:S01]  /*16d0*/  ULDC.64 UR4, c[0x0][0xa20] ;  /* 0x0002880000047ab9 */ /* 0x000fe20000000a00 */
[C---:B------:R-:W-:Y:S01]  /*16e0*/  LOP3.LUT R3, R154.reuse, 0xff000000, RZ, 0xc0, !PT ;  /* 0xff0000009a037812 */ /* 0x040fe200078ec0ff */
[----:B------:R-:W-:Y:S01]  /*16f0*/  IMAD.MOV.U32 R222, RZ, RZ, R153 ;  /* 0x000000ffffde7224 */ /* 0x000fe200078e0099 */
[----:B------:R-:W-:Y:S02]  /*1700*/  ISETP.NE.U32.AND P1, PT, RZ, UR4, PT ;  /* 0x00000004ff007c0c */ /* 0x000fe4000bf25070 */
[C---:B------:R-:W-:Y:S02]  /*1710*/  LOP3.LUT R0, R154.reuse, 0xff0000, RZ, 0xc0, !PT ;  /* 0x00ff00009a007812 */ /* 0x040fe400078ec0ff */
[----:B------:R-:W-:Y:S02]  /*1720*/  ISETP.NE.AND.EX P1, PT, RZ, UR5, PT, P1 ;  /* 0x00000005ff007c0c */ /* 0x000fe4000bf25310 */
[----:B------:R-:W-:Y:S02]  /*1730*/  SHF.R.U32.HI R3, RZ, 0x8, R3 ;  /* 0x00000008ff037819 */ /* 0x000fe40000011603 */
[----:B------:R-:W-:-:S02]  /*1740*/  LOP3.LUT R215, R154, 0xffff, RZ, 0xc0, !PT ;  /* 0x0000ffff9ad77812 */ /* 0x000fc400078ec0ff */
[----:B------:R-:W-:-:S07]  /*1750*/  LEA.HI R216, R0, R3, RZ, 0x10 ;  /* 0x0000000300d87211 */ /* 0x000fce00078f80ff */
[----:B------:R-:W-:Y:S05]  /*1760*/  @!P1 BRA `(.L_x_608) ;  /* 0x0000000000109947 */ /* 0x000fea0003800000 */
[----:B------:R-:W-:-:S04]  /*1770*/  IADD3 R4, P0, R218, UR4, RZ ;  /* 0x00000004da047c10 */ /* 0x000fc8000ff1e0ff */
[----:B------:R-:W-:-:S05]  /*1780*/  IADD3.X R5, R219, UR5, RZ, P0, !PT ;  /* 0x00000005db057c10 */ /* 0x000fca00087fe4ff */
[----:B------:R0:W5:Y:S01]  /*1790*/  LDG.E R30, desc[UR40][R4.64] ;  /* 0x00000028041e7981 */ /* 0x000162000c1e1900 */
[----:B------:R-:W-:Y:S05]  /*17a0*/  BRA `(.L_x_609) ;  /* 0x0000000000107947 */ /* 0x000fea0003800000 */
.L_x_608:
[----:B------:R-:W-:Y:S05]  /*17b0*/  @!P0 BRA `(.L_x_609) ;  /* 0x00000000000c8947 */ /* 0x000fea0003800000 */
[----:B------:R-:W2:Y:S04]  /*17c0*/  LDG.E R3, desc[UR40][R8.64] ;  /* 0x0000002808037981 */ /* 0x000ea8000c1e1900 */
[----:B------:R-:W2:Y:S02]  /*17d0*/  LDG.E R30, desc[UR40][R8.64+0x4] ;  /* 0x00000428081e7981 */ /* 0x000ea4000c1e1900 */
[----:B--2---:R-:W-:-:S07]  /*17e0*/  IMAD.IADD R30, R30, 0x1, -R3 ;  /* 0x000000011e1e7824 */ /* 0x004fce00078e0a03 */
.L_x_609:
[----:B------:R-:W-:Y:S02]  /*17f0*/  ULDC.64 UR4, c[0x0][0xa10] ;  /* 0x0002840000047ab9 */ /* 0x000fe40000000a00 */
[----:B------:R-:W-:-:S04]  /*1800*/  ISETP.NE.U32.AND P0, PT, RZ, UR4, PT ;  /* 0x00000004ff007c0c */ /* 0x000fc8000bf05070 */
[----:B------:R-:W-:Y:S01]  /*1810*/  ISETP.NE.AND.EX P0, PT, RZ, UR5, PT, P0 ;  /* 0x00000005ff007c0c */ /* 0x000fe2000bf05300 */
[----:B------:R-:W-:-:S12]  /*1820*/  ULDC.64 UR4, c[0x0][0xa30] ;  /* 0x00028c0000047ab9 */ /* 0x000fd80000000a00 */
[----:B0-----:R-:W0:Y:S01]  /*1830*/  @P0 LDC.64 R4, c[0x0][0xa10] ;  /* 0x00028400ff040b82 */ /* 0x001e220000000a00 */
[----:B------:R-:W-:-:S04]  /*1840*/  ISETP.NE.U32.AND P1, PT, RZ, UR4, PT ;  /* 0x00000004ff007c0c */ /* 0x000fc8000bf25070 */
[----:B------:R-:W-:Y:S01]  /*1850*/  ISETP.NE.AND.EX P1, PT, RZ, UR5, PT, P1 ;  /* 0x00000005ff007c0c */ /* 0x000fe2000bf25310 */
[----:B0-----:R-:W-:-:S05]  /*1860*/  @P0 IMAD.WIDE R4, R217, 0x4, R4 ;  /* 0x00000004d9040825 */ /* 0x001fca00078e0204 */
[----:B------:R-:W2:Y:S04]  /*1870*/  @P0 LDG.E R0, desc[UR40][R4.64] ;  /* 0x0000002804000981 */ /* 0x000ea8000c1e1900 */
[----:B------:R-:W2:Y:S03]  /*1880*/  @P0 LDG.E R3, desc[UR40][R4.64+0x4] ;  /* 0x0000042804030981 */ /* 0x000ea6000c1e1900 */
[----:B------:R-:W-:Y:S01]  /*1890*/  @P1 IADD3 R6, P2, R218, UR4, RZ ;  /* 0x00000004da061c10 */ /* 0x000fe2000ff5e0ff */
[----:B-----5:R-:W-:-:S03]  /*18a0*/  IMAD.MOV.U32 R154, RZ, RZ, R30 ;  /* 0x000000ffff9a7224 */ /* 0x020fc600078e001e */
[----:B------:R-:W-:-:S05]  /*18b0*/  @P1 IADD3.X R7, R219, UR5, RZ, P2, !PT ;  /* 0x00000005db071c10 */ /* 0x000fca00097fe4ff */
[----:B------:R0:W5:Y:S01]  /*18c0*/  @P1 LDG.E R154, desc[UR40][R6.64] ;  /* 0x00000028069a1981 */ /* 0x000162000c1e1900 */
[----:B------:R-:W-:Y:S01]  /*18d0*/  IMAD.IADD R11, R30, 0x1, -R11 ;  /* 0x000000011e0b7824 */ /* 0x000fe200078e0a0b */
[----:B------:R-:W-:Y:S01]  /*18e0*/  BSSY B0, `(.L_x_610) ;  /* 0x000002a000007945 */ /* 0x000fe20003800000 */
[----:B------:R-:W-:Y:S02]  /*18f0*/  LOP3.LUT R223, R216, 0xff, RZ, 0xc0, !PT ;  /* 0x000000ffd8df7812 */ /* 0x000fe400078ec0ff */
[----:B------:R-:W-:Y:S01]  /*1900*/  SHF.R.U32.HI R216, RZ, 0x10, R216 ;  /* 0x00000010ffd87819 */ /* 0x000fe200000116d8 */
[----:B--2---:R-:W-:-:S04]  /*1910*/  @P0 IMAD.IADD R24, R3, 0x1, -R0 ;  /* 0x0000000103180824 */ /* 0x004fc800078e0a00 */
[----:B------:R-:W-:-:S04]  /*1920*/  IMAD.IADD R152, R11, 0x1, R24 ;  /* 0x000000010b987824 */ /* 0x000fc800078e0218 */
[C---:B------:R-:W-:Y:S01]  /*1930*/  VIADD R0, R152.reuse, 0x5f ;  /* 0x0000005f98007836 */ /* 0x040fe20000000000 */
[----:B------:R-:W-:-:S03]  /*1940*/  ISETP.GE.AND P3, PT, R152, 0x1, PT ;  /* 0x000000019800780c */ /* 0x000fc60003f66270 */
[----:B------:R-:W-:Y:S01]  /*1950*/  IMAD.HI R0, R0, 0x2aaaaaab, RZ ;  /* 0x2aaaaaab00007827 */ /* 0x000fe200078e02ff */
[----:B------:R-:W-:-:S04]  /*1960*/  P2R R29, PR, RZ, 0x8 ;  /* 0x00000008ff1d7803 */ /* 0x000fc80000000000 */
[----:B------:R-:W-:-:S04]  /*1970*/  SHF.R.U32.HI R173, RZ, 0x1f, R0 ;  /* 0x0000001fffad7819 */ /* 0x000fc80000011600 */
[----:B------:R-:W-:Y:S01]  /*1980*/  LEA.HI.SX32 R173, R0, R173, 0x1c ;  /* 0x000000ad00ad7211 */ /* 0x000fe200078fe2ff */
[----:B------:R-:W-:Y:S01]  /*1990*/  IMAD.MOV.U32 R0, RZ, RZ, RZ ;  /* 0x000000ffff007224 */ /* 0x000fe200078e00ff */
[----:B0-----:R-:W-:Y:S06]  /*19a0*/  @!P3 BRA `(.L_x_611) ;  /* 0x000000000074b947 */ /* 0x001fec0003800000 */
[----:B------:R-:W-:Y:S01]  /*19b0*/  ISETP.NE.AND P0, PT, R216, RZ, PT ;  /* 0x000000ffd800720c */ /* 0x000fe20003f05270 */
[----:B------:R-:W-:-:S03]  /*19c0*/  ULDC UR4, c[0x0][0x9f0] ;  /* 0x00027c0000047ab9 */ /* 0x000fc60000000800 */
[----:B------:R-:W-:-:S04]  /*19d0*/  SEL R9, R216, UR4, P0 ;  /* 0x00000004d8097c07 */ /* 0x000fc80008000000 */
[-C--:B------:R-:W-:Y:S02]  /*19e0*/  IABS R6, R9.reuse ;  /* 0x0000000900067213 */ /* 0x080fe40000000000 */
[----:B------:R-:W-:Y:S02]  /*19f0*/  IADD3 R0, R173, -0x1, R9 ;  /* 0xffffffffad007810 */ /* 0x000fe40007ffe009 */
[----:B------:R-:W0:Y:S01]  /*1a00*/  I2F.RP R3, R6 ;  /* 0x0000000600037306 */ /* 0x000e220000209400 */
[-C--:B------:R-:W-:Y:S02]  /*1a10*/  IABS R10, R9.reuse ;  /* 0x00000009000a7213 */ /* 0x080fe40000000000 */
[----:B------:R-:W-:Y:S02]  /*1a20*/  IABS R8, R0 ;  /* 0x0000000000087213 */ /* 0x000fe40000000000 */
[----:B------:R-:W-:-:S04]  /*1a30*/  LOP3.LUT R0, R0, R9, RZ, 0x3c, !PT ;  /* 0x0000000900007212 */ /* 0x000fc800078e3cff */
[----:B------:R-:W-:Y:S01]  /*1a40*/  ISETP.GE.AND P2, PT, R0, RZ, PT ;  /* 0x000000ff0000720c */ /* 0x000fe20003f46270 */
[----:B0-----:R-:W0:Y:S02]  /*1a50*/  MUFU.RCP R3, R3 ;  /* 0x0000000300037308 */ /* 0x001e240000001000 */
[----:B0-----:R-:W-:Y:S02]  /*1a60*/  VIADD R4, R3, 0xffffffe ;  /* 0x0ffffffe03047836 */ /* 0x001fe40000000000 */
[----:B------:R-:W-:-:S04]  /*1a70*/  IMAD.MOV R3, RZ, RZ, -R10 ;  /* 0x000000ffff037224 */ /* 0x000fc800078e0a0a */
[----:B------:R0:W1:Y:S02]  /*1a80*/  F2I.FTZ.U32.TRUNC.NTZ R5, R4 ;  /* 0x0000000400057305 */ /* 0x000064000021f000 */
[----:B0-----:R-:W-:Y:S02]  /*1a90*/  IMAD.MOV.U32 R4, RZ, RZ, RZ ;  /* 0x000000ffff047224 */ /* 0x001fe400078e00ff */
[----:B-1----:R-:W-:-:S04]  /*1aa0*/  IMAD.MOV R7, RZ, RZ, -R5 ;  /* 0x000000ffff077224 */ /* 0x002fc800078e0a05 */
[----:B------:R-:W-:-:S04]  /*1ab0*/  IMAD R7, R7, R6, RZ ;  /* 0x0000000607077224 */ /* 0x000fc800078e02ff */
[----:B------:R-:W-:-:S06]  /*1ac0*/  IMAD.HI.U32 R5, R5, R7, R4 ;  /* 0x0000000705057227 */ /* 0x000fcc00078e0004 */
[----:B------:R-:W-:-:S04]  /*1ad0*/  IMAD.HI.U32 R5, R5, R8, RZ ;  /* 0x0000000805057227 */ /* 0x000fc800078e00ff */
[----:B------:R-:W-:-:S05]  /*1ae0*/  IMAD R3, R5, R3, R8 ;  /* 0x0000000305037224 */ /* 0x000fca00078e0208 */
[----:B------:R-:W-:-:S13]  /*1af0*/  ISETP.GT.U32.AND P1, PT, R6, R3, PT ;  /* 0x000000030600720c */ /* 0x000fda0003f24070 */
[----:B------:R-:W-:Y:S02]  /*1b00*/  @!P1 IMAD.IADD R3, R3, 0x1, -R6 ;  /* 0x0000000103039824 */ /* 0x000fe400078e0a06 */
[----:B------:R-:W-:Y:S01]  /*1b10*/  @!P1 VIADD R5, R5, 0x1 ;  /* 0x0000000105059836 */ /* 0x000fe20000000000 */
[----:B------:R-:W-:Y:S02]  /*1b20*/  ISETP.NE.AND P1, PT, R9, RZ, PT ;  /* 0x000000ff0900720c */ /* 0x000fe40003f25270 */
[----:B------:R-:W-:-:S13]  /*1b30*/  ISETP.GE.U32.AND P0, PT, R3, R6, PT ;  /* 0x000000060300720c */ /* 0x000fda0003f06070 */
[----:B------:R-:W-:-:S04]  /*1b40*/  @P0 VIADD R5, R5, 0x1 ;  /* 0x0000000105050836 */ /* 0x000fc80000000000 */
[----:B------:R-:W-:-:S04]  /*1b50*/  IMAD.MOV.U32 R0, RZ, RZ, R5 ;  /* 0x000000ffff007224 */ /* 0x000fc800078e0005 */
[----:B------:R-:W-:Y:S01]  /*1b60*/  @!P2 IMAD.MOV R0, RZ, RZ, -R0 ;  /* 0x000000ffff00a224 */ /* 0x000fe200078e0a00 */
[----:B------:R-:W-:-:S07]  /*1b70*/  @!P1 LOP3.LUT R0, RZ, R9, RZ, 0x33, !PT ;  /* 0x00000009ff009212 */ /* 0x000fce00078e33ff */
.L_x_611:
[----:B------:R-:W-:Y:S05]  /*1b80*/  BSYNC B0 ;  /* 0x0000000000007941 */ /* 0x000fea0003800000 */
.L_x_610:
[----:B------:R-:W-:-:S05]  /*1b90*/  IMAD R3, R223, R0, RZ ;  /* 0x00000000df037224 */ /* 0x000fca00078e02ff */
[C---:B------:R-:W-:Y:S01]  /*1ba0*/  VIADDMNMX R0, R3.reuse, R0, R173, PT ;  /* 0x0000000003007246 */ /* 0x040fe200038001ad */
[----:B------:R-:W-:-:S04]  /*1bb0*/  IMAD R3, R3, 0x60, -R11 ;  /* 0x0000006003037824 */ /* 0x000fc800078e0a0b */
[----:B------:R-:W-:Y:S01]  /*1bc0*/  IMAD R5, R0, 0x60, -R11 ;  /* 0x0000006000057824 */ /* 0x000fe200078e0a0b */
[----:B------:R-:W-:-:S04]  /*1bd0*/  VIMNMX R3, RZ, R3, !PT ;  /* 0x00000003ff037248 */ /* 0x000fc80007fe0100 */
[----:B------:R-:W-:Y:S01]  /*1be0*/  VIMNMX R0, R5, R24, PT ;  /* 0x0000001805007248 */ /* 0x000fe20003fe0100 */
[----:B------:R-:W-:-:S03]  /*1bf0*/  IMAD.WIDE.U32 R4, R3, -0x55555555, RZ ;  /* 0xaaaaaaab03047825 */ /* 0x000fc600078e00ff */
[----:B------:R-:W-:Y:S02]  /*1c00*/  ISETP.GT.AND P0, PT, R0, R3, PT ;  /* 0x000000030000720c */ /* 0x000fe40003f04270 */
[----:B------:R-:W-:-:S05]  /*1c10*/  SHF.R.U32.HI R28, RZ, 0x6, R5 ;  /* 0x00000006ff1c7819 */ /* 0x000fca0000011605 */
[----:B------:R-:W-:-:S06]  /*1c20*/  IMAD.MOV.U32 R27, RZ, RZ, R28 ;  /* 0x000000ffff1b7224 */ /* 0x000fcc00078e001c */
[----:B------:R-:W-:-:S04]  /*1c30*/  @P0 VIADD R0, R0, 0x5f ;  /* 0x0000005f00000836 */ /* 0x000fc80000000000 */
[----:B------:R-:W-:-:S05]  /*1c40*/  @P0 IMAD.HI R0, R0, 0x2aaaaaab, RZ ;  /* 0x2aaaaaab00000827 */ /* 0x000fca00078e02ff */
[----:B------:R-:W-:-:S04]  /*1c50*/  @P0 SHF.R.U32.HI R3, RZ, 0x1f, R0 ;  /* 0x0000001fff030819 */ /* 0x000fc80000011600 */
[----:B------:R-:W-:Y:S02]  /*1c60*/  @P0 LEA.HI.SX32 R27, R0, R3, 0x1c ;  /* 0x00000003001b0211 */ /* 0x000fe400078fe2ff */
[----:B------:R-:W-:Y:S02]  /*1c70*/  PLOP3.LUT P0, PT, PT, PT, PT, 0x80, 0x0 ;  /* 0x000000000000781c */ /* 0x000fe40003f0f070 */
[----:B------:R-:W-:-:S13]  /*1c80*/  ISETP.GT.AND P1, PT, R27, R28, PT ;  /* 0x0000001c1b00720c */ /* 0x000fda0003f24270 */
[----:B------:R-:W-:Y:S05]  /*1c90*/  @!P1 BRA `(.L_x_612) ;  /* 0x00000040008c9947 */ /* 0x000fea0003800000 */
[----:B------:R-:W-:Y:S01]  /*1ca0*/  VIADD R26, R19, 0x1c400 ;  /* 0x0001c400131a7836 */ /* 0x000fe20000000000 */
[----:B------:R-:W-:Y:S04]  /*1cb0*/  BSSY B6, `(.L_x_613) ;  /* 0x0000013000067945 */ /* 0x000fe80003800000 */
[----:B------:R-:W-:-:S13]  /*1cc0*/  LOP3.LUT P0, RZ, R26, 0x3ff, RZ, 0xc0, !PT ;  /* 0x000003ff1aff7812 */ /* 0x000fda000780c0ff */
[----:B------:R-:W-:Y:S05]  /*1cd0*/  @!P0 BRA `(.L_x_614) ;  /* 0x0000000000408947 */ /* 0x000fea0003800000 */
[----:B------:R-:W-:Y:S01]  /*1ce0*/  MOV R14, 0x0 ;  /* 0x00000000000e7802 */ /* 0x000fe20000000f00 */
[----:B------:R-:W-:Y:S01]  /*1cf0*/  ULDC.64 UR4, c[0x4][0x98] ;  /* 0x0100260000047ab9 */ /* 0x000fe20000000a00 */
[----:B------:R-:W-:Y:S01]  /*1d00*/  ULDC.64 UR6, c[0x4][0x30] ;  /* 0x01000c0000067ab9 */ /* 0x000fe20000000a00 */
[----:B------:R-:W-:Y:S02]  /*1d10*/  IMAD.U32 R4, RZ, RZ, UR4 ;  /* 0x00000004ff047e24 */ /* 0x000fe4000f8e00ff */
[----:B------:R-:W-:Y:S01]  /*1d20*/  IMAD.U32 R5, RZ, RZ, UR5 ;  /* 0x00000005ff057e24 */ /* 0x000fe2000f8e00ff */
[----:B------:R-:W0:Y:S01]  /*1d30*/  LDC.64 R14, c[0x4][R14] ;  /* 0x010000000e0e7b82 */ /* 0x000e220000000a00 */
[----:B------:R-:W-:Y:S01]  /*1d40*/  ULDC.64 UR4, c[0x4][0xa0] ;  /* 0x0100280000047ab9 */ /* 0x000fe20000000a00 */
        /* <DEDUP_REMOVED lines=8> */
[----:B0----5:R-:W-:Y:S05]  /*1dd0*/  CALL.ABS.NOINC R14 ;  /* 0x000000000e007343 */ /* 0x021fea0003c00000 */
.L_x_614:
[----:B------:R-:W-:Y:S05]  /*1de0*/  BSYNC B6 ;  /* 0x0000000000067941 */ /* 0x000fea0003800000 */
.L_x_613:
        /* <DEDUP_REMOVED lines=20> */
.L_x_616:
[----:B------:R-:W-:Y:S05]  /*1f30*/  BSYNC B6 ;  /* 0x0000000000067941 */ /* 0x000fea0003800000 */
.L_x_615:
[----:B------:R-:W-:Y:S01]  /*1f40*/  ULDC.64 UR4, c[0x0][0x9f8] ;  /* 0x00027e0000047ab9 */ /* 0x000fe20000000a00 */
[----:B------:R-:W-:Y:S01]  /*1f50*/  IMAD.MOV.U32 R0, RZ, RZ, R217 ;  /* 0x000000ffff007224 */ /* 0x000fe200078e00d9 */
[----:B------:R-:W-:Y:S01]  /*1f60*/  ISETP.NE.U32.AND P0, PT, RZ, UR4, PT ;  /* 0x00000004ff007c0c */ /* 0x000fe2000bf05070 */
[----:B------:R-:W0:Y:S03]  /*1f70*/  LDC.64 R8, c[0x0][0x300] ;  /* 0x0000c000ff087b82 */ /* 0x000e260000000a00 */
[----:B------:R-:W-:Y:S01]  /*1f80*/  ISETP.NE.AND.EX P0, PT, RZ, UR5, PT, P0 ;  /* 0x00000005ff007c0c */ /* 0x000fe2000bf05300 */
[----:B------:R-:W1:Y:S01]  /*1f90*/  S2R R38, SR_TID.X ;  /* 0x0000000000267919 */ /* 0x000e620000002100 */
[----:B------:R-:W2:Y:S01]  /*1fa0*/  S2R R11, SR_TID.X ;  /* 0x00000000000b7919 */ /* 0x000ea20000002100 */
[----:B------:R-:W-:Y:S01]  /*1fb0*/  IMAD.IADD R59, R31, 0x1, R30 ;  /* 0x000000011f3b7824 */ /* 0x000fe200078e021e */
[----:B------:R-:W-:Y:S01]  /*1fc0*/  SHF.R.S32.HI R17, RZ, 0x1f, R16 ;  /* 0x0000001fff117819 */ /* 0x000fe20000011410 */
[----:B------:R-:W3:Y:S08]  /*1fd0*/  LDC.64 R56, c[0x0][0x408] ;  /* 0x00010200ff387b82 */ /* 0x000ef00000000a00 */
[----:B------:R-:W-:Y:S01]  /*1fe0*/  @P0 IADD3 R6, P1, R218, UR4, RZ ;  /* 0x00000004da060c10 */ /* 0x000fe2000ff3e0ff */
[----:B------:R-:W-:-:S02]  /*1ff0*/  VIADD R62, R16, 0x40 ;  /* 0x00000040103e7836 */ /* 0x000fc40000000000 */
[----:B------:R-:W-:Y:S01]  /*2000*/  VIADD R63, R16, 0x60 ;  /* 0x00000060103f7836 */ /* 0x000fe20000000000 */
[----:B------:R-:W-:Y:S01]  /*2010*/  @P0 IADD3.X R7, R219, UR5, RZ, P1, !PT ;  /* 0x00000005db070c10 */ /* 0x000fe20008ffe4ff */
[----:B------:R-:W-:Y:S01]  /*2020*/  ULDC.64 UR4, c[0x0][0xa08] ;  /* 0x0002820000047ab9 */ /* 0x000fe20000000a00 */
[----:B------:R-:W4:Y:S03]  /*2030*/  LDC R43, c[0x0][0x3f4] ;  /* 0x0000fd00ff2b7b82 */ /* 0x000f260000000800 */
[----:B------:R3:W4:Y:S01]  /*2040*/  @P0 LDG.E R0, desc[UR40][R6.64] ;  /* 0x0000002806000981 */ /* 0x000722000c1e1900 */
[----:B------:R-:W-:Y:S01]  /*2050*/  SHF.R.S32.HI R33, RZ, 0x1f, R59 ;  /* 0x0000001fff217819 */ /* 0x000fe2000001143b */
[-C--:B0-----:R-:W-:Y:S01]  /*2060*/  IMAD.WIDE.U32 R4, R59, R8.reuse, RZ ;  /* 0x000000083b047225 */ /* 0x081fe200078e00ff */
[----:B------:R-:W-:Y:S02]  /*2070*/  ISETP.NE.U32.AND P0, PT, RZ, UR4, PT ;  /* 0x00000004ff007c0c */ /* 0x000fe4000bf05070 */
[----:B------:R-:W0:Y:S01]  /*2080*/  LDC.64 R14, c[0x0][0x3f8] ;  /* 0x0000fe00ff0e7b82 */ /* 0x000e220000000a00 */
[-C--:B------:R-:W-:Y:S01]  /*2090*/  IMAD R10, R33, R8.reuse, RZ ;  /* 0x00000008210a7224 */ /* 0x080fe200078e02ff */
[----:B------:R-:W-:Y:S01]  /*20a0*/  ISETP.NE.AND.EX P0, PT, RZ, UR5, PT, P0 ;  /* 0x00000005ff007c0c */ /* 0x000fe2000bf05300 */
[----:B------:R-:W-:Y:S01]  /*20b0*/  ULDC.64 UR4, c[0x0][0x308] ;  /* 0x0000c20000047ab9 */ /* 0x000fe20000000a00 */
[----:B------:R-:W-:Y:S01]  /*20c0*/  IMAD.WIDE.U32 R60, R18, R8, R16 ;  /* 0x00000008123c7225 */ /* 0x000fe200078e0010 */
[----:B------:R-:W-:-:S02]  /*20d0*/  SHF.R.S32.HI R23, RZ, 0x1f, R22 ;  /* 0x0000001fff177819 */ /* 0x000fc40000011416 */
[----:B-1----:R-:W-:Y:S01]  /*20e0*/  SHF.R.U32.HI R38, RZ, 0x7, R38 ;  /* 0x00000007ff267819 */ /* 0x002fe20000011626 */
[----:B------:R-:W-:Y:S01]  /*20f0*/  IMAD R3, R59, R9, R10 ;  /* 0x000000093b037224 */ /* 0x000fe200078e020a */
[----:B------:R-:W-:Y:S01]  /*2100*/  SHF.L.U64.HI R66, R8, 0x6, R9 ;  /* 0x0000000608427819 */ /* 0x000fe20000010209 */
[----:B--2---:R-:W-:Y:S01]  /*2110*/  VIADD R11, R11, 0xffffff80 ;  /* 0xffffff800b0b7836 */ /* 0x004fe20000000000 */
[----:B------:R-:W-:Y:S01]  /*2120*/  ISETP.NE.AND P6, PT, R38, 0x1, PT ;  /* 0x000000012600780c */ /* 0x000fe20003fc5270 */
[----:B------:R-:W-:Y:S01]  /*2130*/  IMAD.IADD R5, R5, 0x1, R3 ;  /* 0x0000000105057824 */ /* 0x000fe200078e0203 */
[----:B---3--:R-:W-:Y:S01]  /*2140*/  SHF.L.U64.HI R70, R56, 0x6, R57 ;  /* 0x0000000638467819 */ /* 0x008fe20000010239 */
[----:B------:R-:W-:Y:S01]  /*2150*/  VIADD R10, R16, 0xc0 ;  /* 0x000000c0100a7836 */ /* 0x000fe20000000000 */
[----:B------:R-:W-:Y:S01]  /*2160*/  SHF.R.S32.HI R6, RZ, 0x1f, R11 ;  /* 0x0000001fff067819 */ /* 0x000fe2000001140b */
[----:B------:R-:W-:Y:S01]  /*2170*/  IMAD.WIDE.U32 R4, R215, UR4, R4 ;  /* 0x00000004d7047c25 */ /* 0x000fe2000f8e0004 */
[----:B------:R-:W-:-:S02]  /*2180*/  SHF.R.S32.HI R72, RZ, 0x1f, R220 ;  /* 0x0000001fff487819 */ /* 0x000fc400000114dc */
[----:B------:R-:W-:Y:S01]  /*2190*/  LEA.HI R36, R6, R11, RZ, 0x2 ;  /* 0x0000000b06247211 */ /* 0x000fe200078f10ff */
[----:B------:R-:W-:Y:S01]  /*21a0*/  IMAD R5, R215, UR5, R5 ;  /* 0x00000005d7057c24 */ /* 0x000fe2000f8e0205 */
[----:B------:R-:W-:Y:S01]  /*21b0*/  ULDC.64 UR4, c[0x0][0x310] ;  /* 0x0000c40000047ab9 */ /* 0x000fe20000000a00 */
[C---:B------:R-:W-:Y:S02]  /*21c0*/  VIADD R64, R16.reuse, 0x80 ;  /* 0x0000008010407836 */ /* 0x040fe40000000000 */
[----:B------:R-:W-:Y:S01]  /*21d0*/  VIADD R65, R16, 0xa0 ;  /* 0x000000a010417836 */ /* 0x000fe20000000000 */
[----:B0-----:R-:W-:Y:S01]  /*21e0*/  SHF.L.U64.HI R68, R14, 0x6, R15 ;  /* 0x000000060e447819 */ /* 0x001fe2000001020f */
[----:B------:R-:W-:Y:S02]  /*21f0*/  IMAD R30, R224, R56, RZ ;  /* 0x00000038e01e7224 */ /* 0x000fe400078e02ff */
[----:B------:R-:W-:Y:S01]  /*2200*/  VIADD R73, R38, 0x8 ;  /* 0x0000000826497836 */ /* 0x000fe20000000000 */
[----:B------:R-:W-:Y:S01]  /*2210*/  SHF.R.U32.HI R38, RZ, 0x3, R209 ;  /* 0x00000003ff267819 */ /* 0x000fe200000116d1 */
[----:B------:R-:W-:-:S02]  /*2220*/  IMAD R39, R18, R57, R30 ;  /* 0x0000003912277224 */ /* 0x000fc400078e021e */
[----:B------:R-:W-:-:S04]  /*2230*/  IMAD.WIDE.U32 R30, R18, R56, R16 ;  /* 0x00000038121e7225 */ /* 0x000fc800078e0010 */
[----:B------:R-:W-:Y:S02]  /*2240*/  IMAD.IADD R31, R39, 0x1, R31 ;  /* 0x00000001271f7824 */ /* 0x000fe400078e021f */
[----:B------:R-:W-:Y:S02]  /*2250*/  IMAD.MOV.U32 R88, RZ, RZ, 0x20 ;  /* 0x00000020ff587424 */ /* 0x000fe400078e00ff */
[----:B------:R-:W-:Y:S02]  /*2260*/  IMAD R75, R9, 0x60, RZ ;  /* 0x00000060094b7824 */ /* 0x000fe400078e02ff */
[----:B------:R-:W-:Y:S02]  /*2270*/  IMAD.SHL.U32 R67, R8, 0x40, RZ ;  /* 0x0000004008437824 */ /* 0x000fe400078e00ff */
[----:B------:R-:W-:Y:S02]  /*2280*/  IMAD.SHL.U32 R69, R14, 0x40, RZ ;  /* 0x000000400e457824 */ /* 0x000fe400078e00ff */
[----:B------:R-:W-:-:S02]  /*2290*/  IMAD R77, R57, 0x60, RZ ;  /* 0x00000060394d7824 */ /* 0x000fc400078e02ff */
[----:B------:R-:W-:Y:S02]  /*22a0*/  IMAD.SHL.U32 R71, R56, 0x40, RZ ;  /* 0x0000004038477824 */ /* 0x000fe400078e00ff */
[----:B-----5:R-:W-:-:S04]  /*22b0*/  IMAD.WIDE.U32 R30, R154, R56, R30 ;  /* 0x000000389a1e7225 */ /* 0x020fc800078e001e */
[----:B----4-:R-:W-:Y:S01]  /*22c0*/  IMAD.SHL.U32 R74, R43, 0x2, RZ ;  /* 0x000000022b4a7824 */ /* 0x010fe200078e00ff */
[----:B------:R-:W-:Y:S02]  /*22d0*/  SHF.R.S32.HI R3, RZ, 0x1f, R0 ;  /* 0x0000001fff037819 */ /* 0x000fe40000011400 */
[----:B------:R-:W-:Y:S02]  /*22e0*/  SEL R21, R0, RZ, !P0 ;  /* 0x000000ff00157207 */ /* 0x000fe40004000000 */
[----:B------:R-:W-:Y:S01]  /*22f0*/  SEL R20, R3, RZ, !P0 ;  /* 0x000000ff03147207 */ /* 0x000fe20004000000 */
[----:B------:R-:W-:Y:S02]  /*2300*/  IMAD R3, R224, R8, RZ ;  /* 0x00000008e0037224 */ /* 0x000fe400078e02ff */
[----:B------:R-:W-:-:S04]  /*2310*/  IMAD.WIDE.U32 R4, R21, UR4, R4 ;  /* 0x0000000415047c25 */ /* 0x000fc8000f8e0004 */
[----:B------:R-:W-:Y:S02]  /*2320*/  IMAD R0, R20, UR4, RZ ;  /* 0x0000000414007c24 */ /* 0x000fe4000f8e02ff */
[----:B------:R-:W-:Y:S01]  /*2330*/  IMAD R13, R18, R9, R3 ;  /* 0x00000009120d7224 */ /* 0x000fe200078e0203 */
[----:B------:R-:W-:Y:S01]  /*2340*/  IADD3 R3, P2, R4, R60, RZ ;  /* 0x0000003c04037210 */ /* 0x000fe20007f5e0ff */
[----:B------:R-:W-:Y:S01]  /*2350*/  IMAD R11, R21, UR5, R0 ;  /* 0x00000005150b7c24 */ /* 0x000fe2000f8e0200 */
[----:B------:R-:W-:Y:S05]  /*2360*/  @!P6 WARPSYNC.ALL ;  /* 0x000000000000e948 */ /* 0x000fea0003800000 */
[C---:B------:R-:W-:Y:S01]  /*2370*/  VIADD R0, R16.reuse, 0x20 ;  /* 0x0000002010007836 */ /* 0x040fe20000000000 */
[----:B------:R-:W-:Y:S01]  /*2380*/  ULDC UR4, c[0x0][0x320] ;  /* 0x0000c80000047ab9 */ /* 0x000fe20000000800 */
[----:B------:R-:W-:Y:S01]  /*2390*/  IMAD.IADD R60, R5, 0x1, R11 ;  /* 0x00000001053c7824 */ /* 0x000fe200078e020b */
[----:B------:R-:W-:Y:S01]  /*23a0*/  @!P6 BAR.SYNC.DEFER_BLOCKING 0x9, 0x100 ;  /* 0x024400000000eb1d */ /* 0x000fe20000010000 */
[C---:B------:R-:W-:Y:S01]  /*23b0*/  ISETP.GE.AND P0, PT, R16.reuse, UR4, PT ;  /* 0x0000000410007c0c */ /* 0x040fe2000bf06270 */
[----:B------:R-:W-:Y:S01]  /*23c0*/  VIADD R11, R16, 0xe0 ;  /* 0x000000e0100b7836 */ /* 0x000fe20000000000 */
[----:B------:R-:W-:Y:S01]  /*23d0*/  ISETP.GE.AND P1, PT, R0, UR4, PT ;  /* 0x0000000400007c0c */ /* 0x000fe2000bf26270 */
[----:B------:R-:W-:Y:S01]  /*23e0*/  IMAD.WIDE.U32 R8, R8, 0x60, RZ ;  /* 0x0000006008087825 */ /* 0x000fe200078e00ff */
[----:B------:R-:W-:Y:S01]  /*23f0*/  SEL R6, RZ, 0x1, P0 ;  /* 0x00000001ff067807 */ /* 0x000fe20000000000 */
[----:B------:R-:W-:Y:S01]  /*2400*/  ULDC.64 UR6, c[0x0][0x330] ;  /* 0x0000cc0000067ab9 */ /* 0x000fe20000000a00 */
[----:B------:R-:W-:Y:S01]  /*2410*/  SEL R7, RZ, 0xffffffff, P1 ;  /* 0xffffffffff077807 */ /* 0x000fe20000800000 */
[----:B------:R-:W-:Y:S01]  /*2420*/  IMAD.IADD R75, R9, 0x1, R75 ;  /* 0x00000001094b7824 */ /* 0x000fe200078e024b */
[----:B------:R-:W-:-:S02]  /*2430*/  IADD3.X R61, R60, R61, R13, P2, !PT ;  /* 0x0000003d3c3d7210 */ /* 0x000fc400017fe40d */
[----:B------:R-:W-:Y:S01]  /*2440*/  ISETP.GE.AND P1, PT, R62, UR4, PT ;  /* 0x000000043e007c0c */ /* 0x000fe2000bf26270 */
[----:B------:R-:W-:Y:S01]  /*2450*/  IMAD.SHL.U32 R7, R7, 0x2, RZ ;  /* 0x0000000207077824 */ /* 0x000fe200078e00ff */
[----:B------:R-:W-:Y:S02]  /*2460*/  ISETP.GE.AND P2, PT, R63, UR4, PT ;  /* 0x000000043f007c0c */ /* 0x000fe4000bf46270 */
[----:B------:R-:W-:Y:S02]  /*2470*/  ISETP.GE.AND P0, PT, R10, UR4, PT ;  /* 0x000000040a007c0c */ /* 0x000fe4000bf06270 */
[----:B------:R-:W-:Y:S02]  /*2480*/  ISETP.GE.AND P3, PT, R11, UR4, PT ;  /* 0x000000040b007c0c */ /* 0x000fe4000bf66270 */
[----:B------:R-:W-:Y:S01]  /*2490*/  LOP3.LUT R10, R7, 0x2, R6, 0xe2, !PT ;  /* 0x00000002070a7812 */ /* 0x000fe200078ee206 */
[----:B------:R-:W-:Y:S01]  /*24a0*/  IMAD.WIDE.U32 R6, R215, UR6, R16 ;  /* 0x00000006d7067c25 */ /* 0x000fe2000f8e0010 */
[----:B------:R-:W-:-:S02]  /*24b0*/  SEL R11, RZ, 0x4, P1 ;  /* 0x00000004ff0b7807 */ /* 0x000fc40000800000 */
[----:B------:R-:W-:Y:S01]  /*24c0*/  SEL R12, RZ, 0x8, P2 ;  /* 0x00000008ff0c7807 */ /* 0x000fe20001000000 */
[----:B------:R-:W-:Y:S01]  /*24d0*/  IMAD R7, R215, UR7, R7 ;  /* 0x00000007d7077c24 */ /* 0x000fe2000f8e0207 */
[----:B------:R-:W-:Y:S02]  /*24e0*/  ISETP.GE.AND P1, PT, R64, UR4, PT ;  /* 0x0000000440007c0c */ /* 0x000fe4000bf26270 */
[----:B------:R-:W-:Y:S01]  /*24f0*/  ISETP.GE.AND P2, PT, R65, UR4, PT ;  /* 0x0000000441007c0c */ /* 0x000fe2000bf46270 */
[----:B------:R-:W-:Y:S01]  /*2500*/  ULDC.64 UR4, c[0x0][0x338] ;  /* 0x0000ce0000047ab9 */ /* 0x000fe20000000a00 */
[----:B------:R-:W-:Y:S01]  /*2510*/  LOP3.LUT R10, R12, R10, R11, 0xfe, !PT ;  /* 0x0000000a0c0a7212 */ /* 0x000fe200078efe0b */
[----:B------:R-:W-:Y:S01]  /*2520*/  IMAD R13, R20, UR4, RZ ;  /* 0x00000004140d7c24 */ /* 0x000fe2000f8e02ff */
[----:B------:R-:W-:Y:S01]  /*2530*/  SEL R11, RZ, 0x10, P1 ;  /* 0x00000010ff0b7807 */ /* 0x000fe20000800000 */
[C---:B------:R-:W-:Y:S01]  /*2540*/  IMAD.WIDE.U32 R6, R21.reuse, UR4, R6 ;  /* 0x0000000415067c25 */ /* 0x040fe2000f8e0006 */
[----:B------:R-:W-:Y:S01]  /*2550*/  SEL R12, RZ, 0x20, P2 ;  /* 0x00000020ff0c7807 */ /* 0x000fe20001000000 */
[----:B------:R-:W-:Y:S01]  /*2560*/  ULDC UR4, c[0x0][0x2f4] ;  /* 0x0000bd0000047ab9 */ /* 0x000fe20000000800 */
[----:B------:R-:W-:Y:S01]  /*2570*/  IADD3 R58, P1, R18, R59, RZ ;  /* 0x0000003b123a7210 */ /* 0x000fe20007f3e0ff */
[----:B------:R-:W-:Y:S01]  /*2580*/  IMAD R41, R21, UR5, R13 ;  /* 0x0000000515297c24 */ /* 0x000fe2000f8e020d */
[----:B------:R-:W-:Y:S01]  /*2590*/  LOP3.LUT R11, R12, R10, R11, 0xfe, !PT ;  /* 0x0000000a0c0b7212 */ /* 0x000fe200078efe0b */
[----:B------:R-:W-:Y:S01]  /*25a0*/  IMAD.WIDE.U32 R20, R18, R56, R22 ;  /* 0x0000003812147225 */ /* 0x000fe200078e0016 */
[----:B------:R-:W-:-:S02]  /*25b0*/  SEL R10, RZ, 0x40, P0 ;  /* 0x00000040ff0a7807 */ /* 0x000fc40000000000 */
[----:B------:R-:W-:Y:S01]  /*25c0*/  ISETP.GE.AND P0, PT, R16, R43, PT ;  /* 0x0000002b1000720c */ /* 0x000fe20003f06270 */
[----:B------:R-:W-:Y:S01]  /*25d0*/  IMAD.IADD R21, R21, 0x1, R39 ;  /* 0x0000000115157824 */ /* 0x000fe200078e0227 */
[----:B------:R-:W-:Y:S01]  /*25e0*/  SHF.R.S32.HI R39, RZ, 0x1f, R36 ;  /* 0x0000001fff277819 */ /* 0x000fe20000011424 */
[----:B------:R-:W-:Y:S01]  /*25f0*/  IMAD.WIDE.U32 R12, R18, R14, R16 ;  /* 0x0000000e120c7225 */ /* 0x000fe200078e0010 */
[----:B------:R-:W-:Y:S02]  /*2600*/  LOP3.LUT R94, R11, R10, RZ, 0xfc, !PT ;  /* 0x0000000a0b5e7212 */ /* 0x000fe400078efcff */
[----:B------:R-:W-:Y:S01]  /*2610*/  LEA.HI R39, R39, R18, RZ, 0x3 ;  /* 0x0000001227277211 */ /* 0x000fe200078f18ff */
[CC--:B------:R-:W-:Y:S01]  /*2620*/  IMAD R10, R224.reuse, R14.reuse, RZ ;  /* 0x0000000ee00a7224 */ /* 0x0c0fe200078e02ff */
[----:B------:R-:W-:Y:S01]  /*2630*/  SEL R35, R43, RZ, P0 ;  /* 0x000000ff2b237207 */ /* 0x000fe20000000000 */
[----:B------:R-:W-:Y:S01]  /*2640*/  IMAD.X R59, R224, 0x1, R33, P1 ;  /* 0x00000001e03b7824 */ /* 0x000fe200008e0621 */
[----:B------:R-:W-:Y:S01]  /*2650*/  LOP3.LUT R39, R39, 0xfffffff8, RZ, 0xc0, !PT ;  /* 0xfffffff827277812 */ /* 0x000fe200078ec0ff */
[C---:B------:R-:W-:Y:S01]  /*2660*/  IMAD R37, R18.reuse, R15, R10 ;  /* 0x0000000f12257224 */ /* 0x040fe200078e020a */
[----:B------:R-:W-:Y:S01]  /*2670*/  SEL R93, RZ, 0xffffff80, P3 ;  /* 0xffffff80ff5d7807 */ /* 0x000fe20001800000 */
[----:B------:R-:W-:Y:S01]  /*2680*/  IMAD.WIDE.U32 R10, R18, R14, R22 ;  /* 0x0000000e120a7225 */ /* 0x000fe200078e0016 */
[----:B------:R-:W-:-:S02]  /*2690*/  ISETP.GE.AND P2, PT, R0, UR4, PT ;  /* 0x0000000400007c0c */ /* 0x000fc4000bf46270 */
[----:B------:R-:W-:Y:S01]  /*26a0*/  LOP3.LUT R93, R94, 0x80, R93, 0xc8, !PT ;  /* 0x000000805e5d7812 */ /* 0x000fe200078ec85d */
[----:B------:R-:W-:Y:S01]  /*26b0*/  IMAD.IADD R35, R16, 0x1, R35 ;  /* 0x0000000110237824 */ /* 0x000fe200078e0223 */
[----:B------:R-:W-:Y:S01]  /*26c0*/  LOP3.LUT R94, R94, 0x40, RZ, 0xc0, !PT ;  /* 0x000000405e5e7812 */ /* 0x000fe200078ec0ff */
[----:B------:R-:W-:Y:S02]  /*26d0*/  IMAD.IADD R39, R18, 0x1, -R39 ;  /* 0x0000000112277824 */ /* 0x000fe400078e0a27 */
[----:B------:R-:W-:Y:S01]  /*26e0*/  IMAD.IADD R11, R11, 0x1, R37 ;  /* 0x000000010b0b7824 */ /* 0x000fe200078e0225 */
[----:B------:R-:W-:Y:S01]  /*26f0*/  SHF.R.S32.HI R32, RZ, 0x1f, R35 ;  /* 0x0000001fff207819 */ /* 0x000fe20000011423 */
[----:B------:R-:W-:Y:S01]  /*2700*/  IMAD.IADD R13, R37, 0x1, R13 ;  /* 0x00000001250d7824 */ /* 0x000fe200078e020d */
[----:B------:R-:W-:Y:S01]  /*2710*/  SHF.R.S32.HI R37, RZ, 0x1f, R154 ;  /* 0x0000001fff257819 */ /* 0x000fe2000001149a */
[----:B------:R-:W-:Y:S01]  /*2720*/  IMAD.SHL.U32 R82, R39, 0x40, RZ ;  /* 0x0000004027527824 */ /* 0x000fe200078e00ff */
[----:B------:R-:W-:Y:S01]  /*2730*/  LEA.HI R32, R32, R35, RZ, 0x3 ;  /* 0x0000002320207211 */ /* 0x000fe200078f18ff */
[----:B------:R-:W-:Y:S01]  /*2740*/  IMAD R35, R15, 0x60, RZ ;  /* 0x000000600f237824 */ /* 0x000fe200078e02ff */
[----:B------:R-:W-:Y:S01]  /*2750*/  LOP3.LUT P1, RZ, R39, 0x4, RZ, 0xc0, !PT ;  /* 0x0000000427ff7812 */ /* 0x000fe2000782c0ff */
[C---:B------:R-:W-:Y:S01]  /*2760*/  IMAD R34, R37.reuse, R14, RZ ;  /* 0x0000000e25227224 */ /* 0x040fe200078e02ff */
[----:B------:R-:W-:Y:S01]  /*2770*/  LOP3.LUT R82, R82, 0x1c0, RZ, 0xc0, !PT ;  /* 0x000001c052527812 */ /* 0x000fe200078ec0ff */
[----:B------:R-:W-:Y:S01]  /*2780*/  IMAD R37, R37, R56, RZ ;  /* 0x0000003825257224 */ /* 0x000fe200078e02ff */
[----:B------:R-:W-:Y:S01]  /*2790*/  LOP3.LUT R33, R209, 0x38, R32, 0xf8, !PT ;  /* 0x00000038d1217812 */ /* 0x000fe200078ef820 */
[C---:B------:R-:W-:Y:S01]  /*27a0*/  IMAD R79, R154.reuse, R15, R34 ;  /* 0x0000000f9a4f7224 */ /* 0x040fe200078e0222 */
[----:B------:R-:W-:Y:S01]  /*27b0*/  SHF.R.U32.HI R85, RZ, 0x3, R82 ;  /* 0x00000003ff557819 */ /* 0x000fe20000011652 */
[----:B------:R-:W-:Y:S01]  /*27c0*/  IMAD.WIDE.U32 R10, R154, R14, R10 ;  /* 0x0000000e9a0a7225 */ /* 0x000fe200078e000a */
[----:B------:R-:W-:-:S02]  /*27d0*/  LOP3.LUT R34, R82, 0x18, R16, 0xf8, !PT ;  /* 0x0000001852227812 */ /* 0x000fc400078ef810 */
[----:B------:R-:W-:Y:S01]  /*27e0*/  LOP3.LUT R33, R33, R38, RZ, 0x3c, !PT ;  /* 0x0000002621217212 */ /* 0x000fe200078e3cff */
[----:B------:R-:W-:Y:S01]  /*27f0*/  IMAD.WIDE.U32 R12, R154, R14, R12 ;  /* 0x0000000e9a0c7225 */ /* 0x000fe200078e000c */
[--C-:B------:R-:W-:Y:S02]  /*2800*/  SHF.R.S32.HI R83, RZ, 0x3, R32.reuse ;  /* 0x00000003ff537819 */ /* 0x100fe40000011420 */
[----:B------:R-:W-:Y:S01]  /*2810*/  LOP3.LUT R84, R32, 0xfffffff8, RZ, 0xc0, !PT ;  /* 0xfffffff820547812 */ /* 0x000fe200078ec0ff */
[----:B------:R-:W-:Y:S01]  /*2820*/  IMAD.IADD R87, R212, 0x1, R33 ;  /* 0x00000001d4577824 */ /* 0x000fe200078e0221 */
[----:B------:R-:W-:Y:S01]  /*2830*/  LOP3.LUT R32, R82, 0x38, R32, 0xf8, !PT ;  /* 0x0000003852207812 */ /* 0x000fe200078ef820 */
[----:B------:R-:W-:Y:S01]  /*2840*/  IMAD R37, R154, R57, R37 ;  /* 0x000000399a257224 */ /* 0x000fe200078e0225 */
[----:B------:R-:W-:Y:S01]  /*2850*/  LOP3.LUT R89, R34, R85, RZ, 0x3c, !PT ;  /* 0x0000005522597212 */ /* 0x000fe200078e3cff */
[----:B------:R-:W-:Y:S01]  /*2860*/  IMAD.WIDE.U32 R20, R154, R56, R20 ;  /* 0x000000389a147225 */ /* 0x000fe200078e0014 */
[----:B------:R-:W-:-:S02]  /*2870*/  SEL R88, R88, 0xffffffe0, !P1 ;  /* 0xffffffe058587807 */ /* 0x000fc40004800000 */
[----:B------:R-:W-:Y:S01]  /*2880*/  LOP3.LUT R33, R32, R85, RZ, 0x3c, !PT ;  /* 0x0000005520217212 */ /* 0x000fe200078e3cff */
[----:B------:R-:W-:Y:S01]  /*2890*/  IMAD.WIDE.U32 R14, R14, 0x60, RZ ;  /* 0x000000600e0e7825 */ /* 0x000fe200078e00ff */
[----:B------:R-:W-:Y:S02]  /*28a0*/  SHF.R.S32.HI R86, RZ, 0x1f, R84 ;  /* 0x0000001fff567819 */ /* 0x000fe40000011454 */
[----:B------:R-:W-:Y:S01]  /*28b0*/  ISETP.GE.AND P1, PT, R16, UR4, PT ;  /* 0x0000000410007c0c */ /* 0x000fe2000bf26270 */
[----:B------:R-:W-:-:S04]  /*28c0*/  IMAD.WIDE.U32 R56, R56, 0x60, RZ ;  /* 0x0000006038387825 */ /* 0x000fc800078e00ff */
[----:B------:R-:W-:Y:S02]  /*28d0*/  IMAD R89, R210, 0x200, R89 ;  /* 0x00000200d2597824 */ /* 0x000fe400078e0259 */
[----:B------:R-:W-:Y:S02]  /*28e0*/  IMAD.IADD R78, R11, 0x1, R79 ;  /* 0x000000010b4e7824 */ /* 0x000fe400078e024f */
[----:B------:R-:W-:Y:S02]  /*28f0*/  IMAD.IADD R76, R15, 0x1, R35 ;  /* 0x000000010f4c7824 */ /* 0x000fe400078e0223 */
[----:B------:R-:W-:Y:S02]  /*2900*/  IMAD.IADD R77, R57, 0x1, R77 ;  /* 0x00000001394d7824 */ /* 0x000fe400078e024d */
[----:B------:R-:W-:Y:S02]  /*2910*/  IMAD.IADD R79, R79, 0x1, R13 ;  /* 0x000000014f4f7824 */ /* 0x000fe400078e020d */
[----:B------:R-:W-:-:S02]  /*2920*/  IMAD.IADD R80, R21, 0x1, R37 ;  /* 0x0000000115507824 */ /* 0x000fc400078e0225 */
[----:B------:R-:W-:Y:S02]  /*2930*/  IMAD.IADD R81, R37, 0x1, R31 ;  /* 0x0000000125517824 */ /* 0x000fe400078e021f */
[----:B------:R-:W-:Y:S02]  /*2940*/  IMAD R90, R210, 0x200, R33 ;  /* 0x00000200d25a7824 */ /* 0x000fe400078e0221 */
[----:B------:R-:W-:Y:S02]  /*2950*/  IMAD.IADD R91, R88, 0x1, R89 ;  /* 0x00000001585b7824 */ /* 0x000fe400078e0259 */
[----:B------:R-:W-:-:S07]  /*2960*/  IMAD.IADD R92, R7, 0x1, R41 ;  /* 0x00000001075c7824 */ /* 0x000fce00078e0229 */
.L_x_664:
[----:B------:R-:W-:Y:S01]  /*2970*/  VIADD R45, R27, 0xffffffff ;  /* 0xffffffff1b2d7836 */ /* 0x000fe20000000000 */
[----:B0-----:R-:W0:Y:S01]  /*2980*/  LDC.64 R98, c[0x0][0x2e8] ;  /* 0x0000ba00ff627b82 */ /* 0x001e220000000a00 */
[----:B------:R-:W-:Y:S01]  /*2990*/  IMAD R103, R2, 0x1800, R91 ;  /* 0x0000180002677824 */ /* 0x000fe200078e025b */
[----:B------:R-:W-:Y:S05]  /*29a0*/  YIELD ;  /* 0x0000000000007946 */ /* 0x000fea0003800000 */
[----:B------:R-:W-:Y:S01]  /*29b0*/  SHF.R.S32.HI R39, RZ, 0x1f, R45 ;  /* 0x0000001fff277819 */ /* 0x000fe2000001142d */
[-C--:B------:R-:W-:Y:S01]  /*29c0*/  IMAD R27, R75, R45.reuse, RZ ;  /* 0x0000002d4b1b7224 */ /* 0x080fe200078e02ff */
[----:B------:R-:W1:Y:S01]  /*29d0*/  LDC R102, c[0x0][0x3f4] ;  /* 0x0000fd00ff667b82 */ /* 0x000e620000000800 */
[----:B------:R-:W-:Y:S01]  /*29e0*/  IMAD.WIDE.U32 R100, R8, R45, RZ ;  /* 0x0000002d08647225 */ /* 0x000fe200078e00ff */
[----:B------:R-:W-:Y:S03]  /*29f0*/  BSSY B0, `(.L_x_617) ;  /* 0x00002cf000007945 */ /* 0x000fe60003800000 */
[----:B------:R-:W-:Y:S01]  /*2a00*/  IMAD R33, R39, R8, R27 ;  /* 0x0000000827217224 */ /* 0x000fe200078e021b */
[----:B------:R-:W-:Y:S01]  /*2a10*/  IADD3 R27, P3, P4, R3, R100, R67 ;  /* 0x00000064031b7210 */ /* 0x000fe20007c7e043 */
[----:B------:R-:W-:-:S02]  /*2a20*/  IMAD R103, R103, 0x2, R26 ;  /* 0x0000000267677824 */ /* 0x000fc400078e021a */
[----:B------:R-:W-:-:S05]  /*2a30*/  IMAD.IADD R50, R101, 0x1, R33 ;  /* 0x0000000165327824 */ /* 0x000fca00078e0221 */
[----:B------:R-:W-:Y:S02]  /*2a40*/  IADD3.X R32, R61, R50, R66, P3, P4 ;  /* 0x000000323d207210 */ /* 0x000fe40001fe8442 */
[----:B------:R-:W-:-:S04]  /*2a50*/  IADD3 R33, P4, R3, R100, RZ ;  /* 0x0000006403217210 */ /* 0x000fc80007f9e0ff */
[-C--:B0-----:R-:W-:Y:S01]  /*2a60*/  LEA R42, P3, R33, R98.reuse, 0x1 ;  /* 0x00000062212a7211 */ /* 0x081fe200078608ff */
[----:B------:R-:W-:Y:S01]  /*2a70*/  IMAD.X R34, R50, 0x1, R61, P4 ;  /* 0x0000000132227824 */ /* 0x000fe200020e063d */
[----:B------:R-:W-:-:S04]  /*2a80*/  LEA R40, P4, R27, R98, 0x1 ;  /* 0x000000621b287211 */ /* 0x000fc800078808ff */
[-C--:B------:R-:W-:Y:S02]  /*2a90*/  LEA.HI.X R43, R33, R99.reuse, R34, 0x1, P3 ;  /* 0x00000063212b7211 */ /* 0x080fe400018f0c22 */
[----:B-1----:R-:W-:Y:S02]  /*2aa0*/  ISETP.GE.AND P3, PT, R102, 0x1, PT ;  /* 0x000000016600780c */ /* 0x002fe40003f66270 */
[----:B------:R-:W-:Y:S01]  /*2ab0*/  LEA.HI.X R41, R27, R99, R32, 0x1, P4 ;  /* 0x000000631b297211 */ /* 0x000fe200020f0c20 */
[----:B------:R-:W-:Y:S01]  /*2ac0*/  IMAD R27, R2, 0x1800, R89 ;  /* 0x00001800021b7824 */ /* 0x000fe200078e0259 */
[----:B------:R-:W-:-:S03]  /*2ad0*/  ISETP.GT.AND P4, PT, R45, R28, PT ;  /* 0x0000001c2d00720c */ /* 0x000fc60003f84270 */
[----:B------:R-:W-:Y:S01]  /*2ae0*/  IMAD R104, R27, 0x2, R26 ;  /* 0x000000021b687824 */ /* 0x000fe200078e021a */
[----:B------:R-:W-:Y:S01]  /*2af0*/  P2R R96, PR, RZ, 0x10 ;  /* 0x00000010ff607803 */ /* 0x000fe20000000000 */
[----:B------:R-:W-:-:S04]  /*2b00*/  IMAD.MOV.U32 R27, RZ, RZ, R45 ;  /* 0x000000ffff1b7224 */ /* 0x000fc800078e002d */
[----:B------:R-:W-:Y:S05]  /*2b10*/  @!P3 BRA `(.L_x_618) ;  /* 0x000000280088b947 */ /* 0x000fea0003800000 */
[----:B------:R-:W-:Y:S01]  /*2b20*/  ULDC.U8 UR4, c[0x0][0x410] ;  /* 0x0001040000047ab9 */ /* 0x000fe20000000000 */
[-C--:B------:R-:W-:Y:S01]  /*2b30*/  IMAD R33, R76, R45.reuse, RZ ;  /* 0x0000002d4c217224 */ /* 0x080fe200078e02ff */
[----:B------:R-:W-:Y:S01]  /*2b40*/  ISETP.NE.AND P3, PT, RZ, UR4, PT ;  /* 0x00000004ff007c0c */ /* 0x000fe2000bf65270 */
[-C--:B------:R-:W-:Y:S02]  /*2b50*/  IMAD R35, R77, R45.reuse, RZ ;  /* 0x0000002d4d237224 */ /* 0x080fe400078e02ff */
[C---:B------:R-:W-:Y:S02]  /*2b60*/  IMAD R37, R39.reuse, R14, R33 ;  /* 0x0000000e27257224 */ /* 0x040fe400078e0221 */
[----:B------:R-:W-:Y:S02]  /*2b70*/  IMAD R39, R39, R56, R35 ;  /* 0x0000003827277224 */ /* 0x000fe400078e0223 */
[----:B------:R-:W-:Y:S02]  /*2b80*/  IMAD R97, R27, -0x60, R24 ;  /* 0xffffffa01b617824 */ /* 0x000fe400078e0218 */
[----:B------:R-:W-:-:S03]  /*2b90*/  IMAD.WIDE.U32 R32, R14, R45, RZ ;  /* 0x0000002d0e207225 */ /* 0x000fc600078e00ff */
[----:B------:R-:W-:Y:S01]  /*2ba0*/  VIMNMX R97, R97, 0x60, PT ;  /* 0x0000006061617848 */ /* 0x000fe20003fe0100 */
[----:B------:R-:W-:-:S04]  /*2bb0*/  IMAD.WIDE.U32 R34, R56, R45, RZ ;  /* 0x0000002d38227225 */ /* 0x000fc800078e00ff */
[----:B------:R-:W-:Y:S02]  /*2bc0*/  IMAD.IADD R95, R33, 0x1, R37 ;  /* 0x00000001215f7824 */ /* 0x000fe400078e0225 */
[----:B------:R-:W-:Y:S01]  /*2bd0*/  IMAD.IADD R105, R35, 0x1, R39 ;  /* 0x0000000123697824 */ /* 0x000fe200078e0227 */
[----:B------:R-:W-:Y:S06]  /*2be0*/  @!P3 BRA `(.L_x_619) ;  /* 0x0000001000f0b947 */ /* 0x000fec0003800000 */
[----:B------:R-:W-:Y:S01]  /*2bf0*/  ISETP.GE.AND P4, PT, R18, R97, PT ;  /* 0x000000611200720c */ /* 0x000fe20003f86270 */
[----:B------:R-:W-:Y:S01]  /*2c00*/  BSSY B1, `(.L_x_620) ;  /* 0x000001e000017945 */ /* 0x000fe20003800000 */
        /* <DEDUP_REMOVED lines=8> */
[----:B------:R-:W-:Y:S06]  /*2c90*/  @P4 BRA `(.L_x_621) ;  /* 0x0000000000504947 */ /* 0x000fec0003800000 */
[----:B------:R-:W-:Y:S01]  /*2ca0*/  IADD3 R50, P3, R10, R32, RZ ;  /* 0x000000200a327210 */ /* 0x000fe20007f7e0ff */
[----:B------:R-:W-:Y:S01]  /*2cb0*/  ULDC.64 UR4, c[0x0][0x3e8] ;  /* 0x0000fa0000047ab9 */ /* 0x000fe20000000a00 */
[----:B------:R-:W-:Y:S02]  /*2cc0*/  CS2R R52, SRZ ;  /* 0x0000000000347805 */ /* 0x000fe4000001ff00 */
[----:B------:R-:W-:Y:S01]  /*2cd0*/  CS2R R54, SRZ ;  /* 0x0000000000367805 */ /* 0x000fe2000001ff00 */
[----:B------:R-:W-:Y:S01]  /*2ce0*/  IMAD.X R51, R95, 0x1, R78, P3 ;  /* 0x000000015f337824 */ /* 0x000fe200018e064e */
[----:B------:R-:W-:-:S05]  /*2cf0*/  IADD3 R48, P3, R20, R34, RZ ;  /* 0x0000002214307210 */ /* 0x000fca0007f7e0ff */
[----:B------:R-:W-:Y:S01]  /*2d00*/  IMAD.X R49, R105, 0x1, R80, P3 ;  /* 0x0000000169317824 */ /* 0x000fe200018e0650 */
[----:B------:R-:W-:-:S04]  /*2d10*/  LEA R98, P3, R50, UR4, 0x1 ;  /* 0x0000000432627c11 */ /* 0x000fc8000f8608ff */
[----:B------:R-:W-:Y:S01]  /*2d20*/  LEA.HI.X R99, R50, UR5, R51, 0x1, P3 ;  /* 0x0000000532637c11 */ /* 0x000fe200098f0c33 */
[----:B------:R-:W-:Y:S02]  /*2d30*/  ULDC.64 UR4, c[0x0][0x400] ;  /* 0x0001000000047ab9 */ /* 0x000fe40000000a00 */
[----:B------:R-:W-:-:S04]  /*2d40*/  LEA R100, P3, R48, UR4, 0x1 ;  /* 0x0000000430647c11 */ /* 0x000fc8000f8608ff */
[----:B------:R-:W-:Y:S02]  /*2d50*/  LEA.HI.X R101, R48, UR5, R49, 0x1, P3 ;  /* 0x0000000530657c11 */ /* 0x000fe400098f0c31 */
[----:B------:R-:W-:Y:S02]  /*2d60*/  ISETP.GE.AND P3, PT, R22, R102, PT ;  /* 0x000000661600720c */ /* 0x000fe40003f66270 */
[----:B------:R-:W-:Y:S02]  /*2d70*/  CS2R R50, SRZ ;  /* 0x0000000000327805 */ /* 0x000fe4000001ff00 */
[----:B------:R-:W-:-:S09]  /*2d80*/  CS2R R48, SRZ ;  /* 0x0000000000307805 */ /* 0x000fd2000001ff00 */
[----:B------:R0:W5:Y:S04]  /*2d90*/  @!P3 LDG.E.64 R52, desc[UR40][R98.64] ;  /* 0x000000286234b981 */ /* 0x000168000c1e1b00 */
[----:B------:R0:W5:Y:S01]  /*2da0*/  @!P3 LDG.E.64 R54, desc[UR40][R100.64] ;  /* 0x000000286436b981 */ /* 0x000162000c1e1b00 */
[----:B------:R-:W-:-:S13]  /*2db0*/  ISETP.GE.AND P3, PT, R202, R102, PT ;  /* 0x00000066ca00720c */ /* 0x000fda0003f66270 */
[----:B------:R0:W5:Y:S04]  /*2dc0*/  @!P3 LDG.E.64 R50, desc[UR40][R98.64+0x20] ;  /* 0x000020286232b981 */ /* 0x000168000c1e1b00 */
[----:B------:R0:W5:Y:S02]  /*2dd0*/  @!P3 LDG.E.64 R48, desc[UR40][R100.64+0x20] ;  /* 0x000020286430b981 */ /* 0x000164000c1e1b00 */
.L_x_621:
[----:B------:R-:W-:Y:S05]  /*2de0*/  BSYNC B1 ;  /* 0x0000000000017941 */ /* 0x000fea0003800000 */
.L_x_620:
[----:B------:R-:W-:Y:S01]  /*2df0*/  ISETP.GE.AND P5, PT, R220, R97, PT ;  /* 0x00000061dc00720c */ /* 0x000fe20003fa6270 */
[----:B------:R-:W-:Y:S01]  /*2e00*/  BSSY B1, `(.L_x_622) ;  /* 0x0000018000017945 */ /* 0x000fe20003800000 */
[----:B0----5:R-:W-:Y:S02]  /*2e10*/  IMAD.MOV.U32 R98, RZ, RZ, R50 ;  /* 0x000000ffff627224 */ /* 0x021fe400078e0032 */
[----:B------:R-:W-:-:S09]  /*2e20*/  IMAD.MOV.U32 R99, RZ, RZ, R51 ;  /* 0x000000ffff637224 */ /* 0x000fd200078e0033 */
[----:B------:R-:W-:Y:S05]  /*2e30*/  @P5 BRA `(.L_x_623) ;  /* 0x0000000000505947 */ /* 0x000fea0003800000 */
[----:B------:R-:W-:Y:S01]  /*2e40*/  IADD3 R33, P3, P6, R10, R32, R69 ;  /* 0x000000200a217210 */ /* 0x000fe20007e7e045 */
[----:B------:R-:W-:Y:S01]  /*2e50*/  ULDC.64 UR4, c[0x0][0x3e8] ;  /* 0x0000fa0000047ab9 */ /* 0x000fe20000000a00 */
[----:B------:R-:W-:Y:S02]  /*2e60*/  CS2R R44, SRZ ;  /* 0x00000000002c7805 */ /* 0x000fe4000001ff00 */
[----:B------:R-:W-:Y:S02]  /*2e70*/  CS2R R46, SRZ ;  /* 0x00000000002e7805 */ /* 0x000fe4000001ff00 */
[----:B------:R-:W-:Y:S02]  /*2e80*/  IADD3.X R38, R78, R95, R68, P3, P6 ;  /* 0x0000005f4e267210 */ /* 0x000fe40001fec444 */
[----:B------:R-:W-:-:S04]  /*2e90*/  IADD3 R35, P3, P6, R20, R34, R71 ;  /* 0x0000002214237210 */ /* 0x000fc80007e7e047 */
[----:B------:R-:W-:Y:S02]  /*2ea0*/  IADD3.X R36, R80, R105, R70, P3, P6 ;  /* 0x0000006950247210 */ /* 0x000fe40001fec446 */
        /* <DEDUP_REMOVED lines=13> */
.L_x_623:
[----:B------:R-:W-:Y:S05]  /*2f80*/  BSYNC B1 ;  /* 0x0000000000017941 */ /* 0x000fea0003800000 */
.L_x_622:
[----:B0-----:R-:W-:Y:S01]  /*2f90*/  IMAD.MOV.U32 R32, RZ, RZ, R52 ;  /* 0x000000ffff207224 */ /* 0x001fe200078e0034 */
[----:B------:R-:W-:Y:S01]  /*2fa0*/  UISETP.NE.AND UP0, UPT, UR44, 0x3, UPT ;  /* 0x000000032c00788c */ /* 0x000fe2000bf05270 */
[----:B------:R-:W-:Y:S01]  /*2fb0*/  IMAD.MOV.U32 R33, RZ, RZ, R53 ;  /* 0x000000ffff217224 */ /* 0x000fe200078e0035 */
[C---:B------:R-:W-:Y:S01]  /*2fc0*/  PRMT R121, R99.reuse, 0x7610, R121 ;  /* 0x0000761063797816 */ /* 0x040fe20000000079 */
[----:B------:R-:W-:Y:S01]  /*2fd0*/  IMAD.MOV.U32 R34, RZ, RZ, R54 ;  /* 0x000000ffff227224 */ /* 0x000fe200078e0036 */
[----:B------:R-:W-:Y:S01]  /*2fe0*/  PRMT R99, R99, 0x5410, R32 ;  /* 0x0000541063637816 */ /* 0x000fe20000000020 */
[----:B------:R-:W-:Y:S01]  /*2ff0*/  IMAD.MOV.U32 R32, RZ, RZ, R48 ;  /* 0x000000ffff207224 */ /* 0x000fe200078e0030 */
[----:B------:R-:W-:Y:S01]  /*3000*/  PRMT R100, R100, 0x5410, R33 ;  /* 0x0000541064647816 */ /* 0x000fe20000000021 */
[----:B------:R-:W-:Y:S01]  /*3010*/  IMAD.MOV.U32 R33, RZ, RZ, R49 ;  /* 0x000000ffff217224 */ /* 0x000fe200078e0031 */
[----:B------:R-:W-:Y:S01]  /*3020*/  PLOP3.LUT P3, PT, PT, PT, UP0, 0x80, 0x0 ;  /* 0x000000000000781c */ /* 0x000fe20003f6f008 */
[----:B------:R-:W-:Y:S01]  /*3030*/  IMAD.MOV.U32 R35, RZ, RZ, R55 ;  /* 0x000000ffff237224 */ /* 0x000fe200078e0037 */
[----:B------:R-:W-:Y:S01]  /*3040*/  PRMT R101, R101, 0x5410, R32 ;  /* 0x0000541065657816 */ /* 0x000fe20000000020 */
[----:B-----5:R-:W-:Y:S01]  /*3050*/  IMAD.MOV.U32 R32, RZ, RZ, R38 ;  /* 0x000000ffff207224 */ /* 0x020fe200078e0026 */
[----:B------:R-:W-:Y:S01]  /*3060*/  PRMT R122, R33, 0x7610, R122 ;  /* 0x00007610217a7816 */ /* 0x000fe2000000007a */
[----:B------:R-:W-:Y:S01]  /*3070*/  IMAD.MOV.U32 R33, RZ, RZ, R39 ;  /* 0x000000ffff217224 */ /* 0x000fe200078e0027 */
[----:B------:R-:W-:Y:S01]  /*3080*/  PRMT R105, R105, 0x5410, R34 ;  /* 0x0000541069697816 */ /* 0x000fe20000000022 */
[----:B------:R-:W-:Y:S01]  /*3090*/  IMAD.MOV.U32 R34, RZ, RZ, R44 ;  /* 0x000000ffff227224 */ /* 0x000fe200078e002c */
[----:B------:R-:W-:Y:S01]  /*30a0*/  PRMT R107, R107, 0x5410, R35 ;  /* 0x000054106b6b7816 */ /* 0x000fe20000000023 */
[----:B------:R-:W-:Y:S01]  /*30b0*/  IMAD.MOV.U32 R35, RZ, RZ, R45 ;  /* 0x000000ffff237224 */ /* 0x000fe200078e002d */
[----:B------:R-:W-:-:S02]  /*30c0*/  PRMT R98, R98, 0x5410, R98 ;  /* 0x0000541062627816 */ /* 0x000fc40000000062 */
[----:B------:R-:W-:Y:S01]  /*30d0*/  PRMT R99, R33, 0x7610, R99 ;  /* 0x0000761021637816 */ /* 0x000fe20000000063 */
[----:B------:R-:W-:Y:S01]  /*30e0*/  IMAD.MOV.U32 R33, RZ, RZ, R37 ;  /* 0x000000ffff217224 */ /* 0x000fe200078e0025 */
[----:B------:R-:W-:Y:S01]  /*30f0*/  PRMT R98, R32, 0x7610, R98 ;  /* 0x0000761020627816 */ /* 0x000fe20000000062 */
[----:B------:R-:W-:Y:S01]  /*3100*/  IMAD.MOV.U32 R32, RZ, RZ, R36 ;  /* 0x000000ffff207224 */ /* 0x000fe200078e0024 */
[----:B------:R-:W-:Y:S01]  /*3110*/  PRMT R109, R34, 0x7610, R109 ;  /* 0x00007610226d7816 */ /* 0x000fe2000000006d */
[----:B------:R-:W-:Y:S01]  /*3120*/  IMAD.MOV.U32 R34, RZ, RZ, R46 ;  /* 0x000000ffff227224 */ /* 0x000fe200078e002e */
[----:B------:R-:W-:Y:S01]  /*3130*/  PRMT R108, R35, 0x7610, R108 ;  /* 0x00007610236c7816 */ /* 0x000fe2000000006c */
[----:B------:R-:W-:Y:S01]  /*3140*/  IMAD.MOV.U32 R35, RZ, RZ, R47 ;  /* 0x000000ffff237224 */ /* 0x000fe200078e002f */
[----:B------:R-:W-:Y:S02]  /*3150*/  PRMT R100, R32, 0x7610, R100 ;  /* 0x0000761020647816 */ /* 0x000fe40000000064 */
[----:B------:R-:W-:-:S02]  /*3160*/  PRMT R101, R33, 0x7610, R101 ;  /* 0x0000761021657816 */ /* 0x000fc40000000065 */
[----:B------:R-:W-:Y:S02]  /*3170*/  PRMT R107, R34, 0x7610, R107 ;  /* 0x00007610226b7816 */ /* 0x000fe4000000006b */
[----:B------:R-:W-:Y:S01]  /*3180*/  PRMT R105, R35, 0x7610, R105 ;  /* 0x0000761023697816 */ /* 0x000fe20000000069 */
[----:B------:R-:W-:Y:S06]  /*3190*/  @!P3 BRA `(.L_x_624) ;  /* 0x000000000004b947 */ /* 0x000fec0003800000 */
[----:B------:R-:W-:Y:S01]  /*31a0*/  BPT.TRAP 0x1 ;  /* 0x000000040000795c */ /* 0x000fe20000300000 */
.L_x_624:
[----:B------:R-:W-:Y:S01]  /*31b0*/  IMAD R95, R2, 0x8, R19 ;  /* 0x00000008025f7824 */ /* 0x000fe200078e0213 */
[----:B------:R-:W-:Y:S01]  /*31c0*/  SHF.L.U32 R106, R201, 0x1f, RZ ;  /* 0x0000001fc96a7819 */ /* 0x000fe200000006ff */
[----:B------:R-:W-:Y:S03]  /*31d0*/  BSSY B1, `(.L_x_625) ;  /* 0x0000003000017945 */ /* 0x000fe60003800000 */
[----:B------:R-:W0:Y:S02]  /*31e0*/  SYNCS.PHASECHK.TRANS64.TRYWAIT P6, [R95+URZ+0x22890], R106 ;  /* 0x0228906a5f0075a7 */ /* 0x000e2400080c017f */
[----:B0-----:R-:W-:Y:S05]  /*31f0*/  @!P6 BRA `(.L_x_626) ;  /* 0x000001680064e947 */ /* 0x001fea0003800000 */
.L_x_913:
[----:B------:R-:W-:Y:S05]  /*3200*/  BSYNC B1 ;  /* 0x0000000000017941 */ /* 0x000fea0003800000 */
.L_x_625:
[----:B------:R-:W-:Y:S04]  /*3210*/  BSSY B1, `(.L_x_627) ;  /* 0x000006b000017945 */ /* 0x000fe80003800000 */
[----:B------:R-:W-:Y:S05]  /*3220*/  @P4 BRA `(.L_x_628) ;  /* 0x0000000400a44947 */ /* 0x000fea0003800000 */
[----:B------:R-:W-:Y:S04]  /*3230*/  BSSY B2, `(.L_x_629) ;  /* 0x0000034000027945 */ /* 0x000fe80003800000 */
[----:B------:R-:W-:Y:S05]  /*3240*/  @P1 BRA `(.L_x_630) ;  /* 0x0000000000c81947 */ /* 0x000fea0003800000 */
[----:B------:R1:W2:Y:S01]  /*3250*/  LDS.128 R32, [R104] ;  /* 0x0000000068207984 */ /* 0x0002a20000000c00 */
[----:B------:R-:W-:Y:S01]  /*3260*/  ISETP.GE.AND P4, PT, R22, R102, PT ;  /* 0x000000661600720c */ /* 0x000fe20003f86270 */
[----:B------:R-:W-:-:S12]  /*3270*/  BSSY B3, `(.L_x_631) ;  /* 0x000002e000037945 */ /* 0x000fd80003800000 */
[----:B-1----:R-:W-:Y:S05]  /*3280*/  @P4 BRA `(.L_x_632) ;  /* 0x0000000000b04947 */ /* 0x002fea0003800000 */
[----:B------:R-:W-:Y:S02]  /*3290*/  SHF.R.U64 R110, R52, 0x10, R53 ;  /* 0x00000010346e7819 */ /* 0x000fe40000001235 */
[----:B------:R-:W-:Y:S02]  /*32a0*/  SHF.R.U64 R114, R54, 0x10, R55 ;  /* 0x0000001036727819 */ /* 0x000fe40000001237 */
[----:B------:R-:W-:Y:S01]  /*32b0*/  SHF.R.U32.HI R112, RZ, 0x10, R53 ;  /* 0x00000010ff707819 */ /* 0x000fe20000011635 */
[C---:B--2---:R-:W-:Y:S01]  /*32c0*/  IMAD.U32 R53, R34.reuse, 0x10000, RZ ;  /* 0x0001000022357824 */ /* 0x044fe200078e00ff */
[----:B------:R-:W-:Y:S02]  /*32d0*/  SHF.R.U32.HI R116, RZ, 0x10, R55 ;  /* 0x00000010ff747819 */ /* 0x000fe40000011637 */
[----:B------:R-:W-:Y:S01]  /*32e0*/  LOP3.LUT R54, R34, 0xffff0000, RZ, 0xc0, !PT ;  /* 0xffff000022367812 */ /* 0x000fe200078ec0ff */
[C---:B------:R-:W-:Y:S01]  /*32f0*/  IMAD.U32 R34, R35.reuse, 0x10000, RZ ;  /* 0x0001000023227824 */ /* 0x040fe200078e00ff */
[----:B------:R-:W-:-:S02]  /*3300*/  LOP3.LUT R52, R35, 0xffff0000, RZ, 0xc0, !PT ;  /* 0xffff000023347812 */ /* 0x000fc400078ec0ff */
[----:B------:R-:W-:Y:S01]  /*3310*/  PRMT R35, R99, 0x5432, R110 ;  /* 0x0000543263237816 */ /* 0x000fe2000000006e */
[----:B------:R-:W-:Y:S01]  /*3320*/  IMAD.U32 R110, R33, 0x10000, RZ ;  /* 0x00010000216e7824 */ /* 0x000fe200078e00ff */
[----:B------:R-:W-:Y:S02]  /*3330*/  PRMT R114, R105, 0x5432, R114 ;  /* 0x0000543269727816 */ /* 0x000fe40000000072 */
[----:B------:R-:W-:Y:S02]  /*3340*/  PRMT R116, R107, 0x5432, R116 ;  /* 0x000054326b747816 */ /* 0x000fe40000000074 */
[----:B------:R-:W-:Y:S01]  /*3350*/  LOP3.LUT R55, R33, 0xffff0000, RZ, 0xc0, !PT ;  /* 0xffff000021377812 */ /* 0x000fe200078ec0ff */
[----:B------:R-:W-:Y:S01]  /*3360*/  IMAD.U32 R33, R32, 0x10000, RZ ;  /* 0x0001000020217824 */ /* 0x000fe200078e00ff */
[----:B------:R-:W-:Y:S01]  /*3370*/  LOP3.LUT R115, R114, 0xffff0000, RZ, 0xc0, !PT ;  /* 0xffff000072737812 */ /* 0x000fe200078ec0ff */
[----:B------:R-:W-:Y:S01]  /*3380*/  IMAD.U32 R117, R116, 0x10000, RZ ;  /* 0x0001000074757824 */ /* 0x000fe200078e00ff */
[----:B------:R-:W-:Y:S01]  /*3390*/  LOP3.LUT R111, R35, 0xffff0000, RZ, 0xc0, !PT ;  /* 0xffff0000236f7812 */ /* 0x000fe200078ec0ff */
[----:B------:R-:W-:Y:S01]  /*33a0*/  IMAD.U32 R114, R114, 0x10000, RZ ;  /* 0x0001000072727824 */ /* 0x000fe200078e00ff */
[----:B------:R-:W-:Y:S01]  /*33b0*/  PRMT R112, R100, 0x5432, R112 ;  /* 0x0000543264707816 */ /* 0x000fe20000000070 */
[C---:B------:R-:W-:Y:S01]  /*33c0*/  FMUL.FTZ R119, R55.reuse, R115 ;  /* 0x0000007337777220 */ /* 0x040fe20000410000 */
[----:B------:R-:W-:Y:S01]  /*33d0*/  FMUL.FTZ R120, R54, R117 ;  /* 0x0000007536787220 */ /* 0x000fe20000410000 */
[----:B------:R-:W-:Y:S01]  /*33e0*/  FMUL.FTZ R118, R55, R111 ;  /* 0x0000006f37767220 */ /* 0x000fe20000410000 */
[----:B------:R-:W-:Y:S01]  /*33f0*/  LOP3.LUT R55, R32, 0xffff0000, RZ, 0xc0, !PT ;  /* 0xffff000020377812 */ /* 0x000fe200078ec0ff */
[----:B------:R-:W-:-:S02]  /*3400*/  IMAD.U32 R113, R112, 0x10000, RZ ;  /* 0x0001000070717824 */ /* 0x000fc400078e00ff */
[C---:B------:R-:W-:Y:S01]  /*3410*/  FFMA.FTZ R32, R110.reuse, R111, -R119 ;  /* 0x0000006f6e207223 */ /* 0x040fe20000010877 */
[----:B------:R-:W-:Y:S01]  /*3420*/  FFMA.FTZ R115, R110, R115, R118 ;  /* 0x000000736e737223 */ /* 0x000fe20000010076 */
[----:B------:R-:W-:Y:S01]  /*3430*/  LOP3.LUT R111, R112, 0xffff0000, RZ, 0xc0, !PT ;  /* 0xffff0000706f7812 */ /* 0x000fe200078ec0ff */
[-C--:B------:R-:W-:Y:S01]  /*3440*/  FMUL.FTZ R110, R54, R113.reuse ;  /* 0x00000071366e7220 */ /* 0x080fe20000410000 */
[----:B------:R-:W-:Y:S01]  /*3450*/  FFMA.FTZ R120, R53, R113, -R120 ;  /* 0x0000007135787223 */ /* 0x000fe20000010878 */
[----:B------:R-:W-:Y:S01]  /*3460*/  LOP3.LUT R113, R116, 0xffff0000, RZ, 0xc0, !PT ;  /* 0xffff000074717812 */ /* 0x000fe200078ec0ff */
[----:B------:R-:W-:Y:S02]  /*3470*/  IMAD.U32 R54, R35, 0x10000, RZ ;  /* 0x0001000023367824 */ /* 0x000fe400078e00ff */
[----:B------:R-:W-:Y:S01]  /*3480*/  FFMA.FTZ R53, R53, R117, R110 ;  /* 0x0000007535357223 */ /* 0x000fe2000001006e */
[C---:B------:R-:W-:Y:S01]  /*3490*/  FMUL.FTZ R110, R52.reuse, R111 ;  /* 0x0000006f346e7220 */ /* 0x040fe20000410000 */
[-C--:B------:R-:W-:Y:S01]  /*34a0*/  FMUL.FTZ R35, R52, R113.reuse ;  /* 0x0000007134237220 */ /* 0x080fe20000410000 */
[C---:B------:R-:W-:Y:S01]  /*34b0*/  FMUL.FTZ R52, R55.reuse, R114 ;  /* 0x0000007237347220 */ /* 0x040fe20000410000 */
[-C--:B------:R-:W-:Y:S01]  /*34c0*/  FMUL.FTZ R55, R55, R54.reuse ;  /* 0x0000003637377220 */ /* 0x080fe20000410000 */
[C---:B------:R-:W-:Y:S01]  /*34d0*/  FFMA.FTZ R110, R34.reuse, R113, R110 ;  /* 0x00000071226e7223 */ /* 0x040fe2000001006e */
[----:B------:R-:W-:Y:S01]  /*34e0*/  FFMA.FTZ R35, R34, R111, -R35 ;  /* 0x0000006f22237223 */ /* 0x000fe20000010823 */
[C---:B------:R-:W-:Y:S01]  /*34f0*/  FFMA.FTZ R52, R33.reuse, R54, -R52 ;  /* 0x0000003621347223 */ /* 0x040fe20000010834 */
[----:B------:R-:W-:Y:S01]  /*3500*/  FFMA.FTZ R55, R33, R114, R55 ;  /* 0x0000007221377223 */ /* 0x000fe20000010037 */
[----:B------:R-:W-:-:S02]  /*3510*/  F2FP.BF16.F32.PACK_AB R33, R115, R32 ;  /* 0x000000207321723e */ /* 0x000fc400000010ff */
[----:B------:R-:W-:Y:S02]  /*3520*/  F2FP.BF16.F32.PACK_AB R35, R110, R35 ;  /* 0x000000236e23723e */ /* 0x000fe400000010ff */
[----:B------:R-:W-:Y:S02]  /*3530*/  F2FP.BF16.F32.PACK_AB R34, R53, R120 ;  /* 0x000000783522723e */ /* 0x000fe400000010ff */
[----:B------:R-:W-:-:S07]  /*3540*/  F2FP.BF16.F32.PACK_AB R32, R55, R52 ;  /* 0x000000343720723e */ /* 0x000fce00000010ff */
.L_x_632:
[----:B------:R-:W-:Y:S05]  /*3550*/  BSYNC B3 ;  /* 0x0000000000037941 */ /* 0x000fea0003800000 */
.L_x_631:
[----:B--2---:R1:W-:Y:S02]  /*3560*/  STG.E.128 desc[UR40][R42.64], R32 ;  /* 0x000000202a007986 */ /* 0x0043e4000c101d28 */
.L_x_630:
[----:B------:R-:W-:Y:S05]  /*3570*/  BSYNC B2 ;  /* 0x0000000000027941 */ /* 0x000fea0003800000 */
.L_x_629:
[----:B------:R-:W-:Y:S05]  /*3580*/  @P2 BRA `(.L_x_628) ;  /* 0x0000000000cc2947 */ /* 0x000fea0003800000 */
[----:B-1----:R1:W2:Y:S01]  /*3590*/  LDS.128 R32, [R103] ;  /* 0x0000000067207984 */ /* 0x0022a20000000c00 */
[----:B------:R-:W-:Y:S01]  /*35a0*/  ISETP.GE.AND P4, PT, R202, R102, PT ;  /* 0x00000066ca00720c */ /* 0x000fe20003f86270 */
[----:B------:R-:W-:-:S12]  /*35b0*/  BSSY B2, `(.L_x_633) ;  /* 0x000002f000027945 */ /* 0x000fd80003800000 */
[----:B-1----:R-:W-:Y:S05]  /*35c0*/  @P4 BRA `(.L_x_634) ;  /* 0x0000000000b44947 */ /* 0x002fea0003800000 */
[----:B------:R-:W-:Y:S02]  /*35d0*/  SHF.R.U32.HI R111, RZ, 0x10, R49 ;  /* 0x00000010ff6f7819 */ /* 0x000fe40000011631 */
[----:B------:R-:W-:Y:S02]  /*35e0*/  SHF.R.U32.HI R53, RZ, 0x10, R51 ;  /* 0x00000010ff357819 */ /* 0x000fe40000011633 */
[----:B------:R-:W-:Y:S02]  /*35f0*/  SHF.R.U64 R110, R48, 0x10, R49 ;  /* 0x00000010306e7819 */ /* 0x000fe40000001231 */
[----:B------:R-:W-:Y:S02]  /*3600*/  PRMT R111, R122, 0x5410, R111 ;  /* 0x000054107a6f7816 */ /* 0x000fe4000000006f */
[----:B------:R-:W-:Y:S01]  /*3610*/  SHF.R.U64 R52, R50, 0x10, R51 ;  /* 0x0000001032347819 */ /* 0x000fe20000001233 */
[----:B--2---:R-:W-:Y:S01]  /*3620*/  IMAD.U32 R50, R34, 0x10000, RZ ;  /* 0x0001000022327824 */ /* 0x004fe200078e00ff */
[----:B------:R-:W-:Y:S01]  /*3630*/  PRMT R53, R121, 0x5410, R53 ;  /* 0x0000541079357816 */ /* 0x000fe20000000035 */
[----:B------:R-:W-:Y:S01]  /*3640*/  IMAD.U32 R113, R111, 0x10000, RZ ;  /* 0x000100006f717824 */ /* 0x000fe200078e00ff */
[----:B------:R-:W-:-:S02]  /*3650*/  PRMT R110, R101, 0x5432, R110 ;  /* 0x00005432656e7816 */ /* 0x000fc4000000006e */
[----:B------:R-:W-:Y:S01]  /*3660*/  LOP3.LUT R51, R34, 0xffff0000, RZ, 0xc0, !PT ;  /* 0xffff000022337812 */ /* 0x000fe200078ec0ff */
[----:B------:R-:W-:Y:S01]  /*3670*/  IMAD.U32 R55, R53, 0x10000, RZ ;  /* 0x0001000035377824 */ /* 0x000fe200078e00ff */
[----:B------:R-:W-:Y:S01]  /*3680*/  PRMT R52, R98, 0x5432, R52 ;  /* 0x0000543262347816 */ /* 0x000fe20000000034 */
[----:B------:R-:W-:Y:S01]  /*3690*/  IMAD.U32 R34, R35, 0x10000, RZ ;  /* 0x0001000023227824 */ /* 0x000fe200078e00ff */
[----:B------:R-:W-:Y:S01]  /*36a0*/  LOP3.LUT R49, R33, 0xffff0000, RZ, 0xc0, !PT ;  /* 0xffff000021317812 */ /* 0x000fe200078ec0ff */
[C---:B------:R-:W-:Y:S01]  /*36b0*/  FMUL.FTZ R115, R51.reuse, R113 ;  /* 0x0000007133737220 */ /* 0x040fe20000410000 */
[----:B------:R-:W-:Y:S01]  /*36c0*/  LOP3.LUT R112, R110, 0xffff0000, RZ, 0xc0, !PT ;  /* 0xffff00006e707812 */ /* 0x000fe200078ec0ff */
[-C--:B------:R-:W-:Y:S01]  /*36d0*/  FMUL.FTZ R51, R51, R55.reuse ;  /* 0x0000003733337220 */ /* 0x080fe20000410000 */
[----:B------:R-:W-:Y:S01]  /*36e0*/  LOP3.LUT R48, R35, 0xffff0000, RZ, 0xc0, !PT ;  /* 0xffff000023307812 */ /* 0x000fe200078ec0ff */
[----:B------:R-:W-:Y:S01]  /*36f0*/  IMAD.U32 R35, R33, 0x10000, RZ ;  /* 0x0001000021237824 */ /* 0x000fe200078e00ff */
[----:B------:R-:W-:Y:S01]  /*3700*/  LOP3.LUT R54, R52, 0xffff0000, RZ, 0xc0, !PT ;  /* 0xffff000034367812 */ /* 0x000fe200078ec0ff */
[----:B------:R-:W-:Y:S01]  /*3710*/  FMUL.FTZ R114, R49, R112 ;  /* 0x0000007031727220 */ /* 0x000fe20000410000 */
[----:B------:R-:W-:Y:S01]  /*3720*/  LOP3.LUT R111, R111, 0xffff0000, RZ, 0xc0, !PT ;  /* 0xffff00006f6f7812 */ /* 0x000fe200078ec0ff */
[----:B------:R-:W-:Y:S01]  /*3730*/  IMAD.U32 R33, R32, 0x10000, RZ ;  /* 0x0001000020217824 */ /* 0x000fe200078e00ff */
[----:B------:R-:W-:Y:S01]  /*3740*/  LOP3.LUT R53, R53, 0xffff0000, RZ, 0xc0, !PT ;  /* 0xffff000035357812 */ /* 0x000fe200078ec0ff */
[----:B------:R-:W-:Y:S01]  /*3750*/  FFMA.FTZ R115, R50, R55, -R115 ;  /* 0x0000003732737223 */ /* 0x000fe20000010873 */
[-C--:B------:R-:W-:Y:S01]  /*3760*/  FMUL.FTZ R49, R49, R54.reuse ;  /* 0x0000003631317220 */ /* 0x080fe20000410000 */
[----:B------:R-:W-:Y:S01]  /*3770*/  LOP3.LUT R32, R32, 0xffff0000, RZ, 0xc0, !PT ;  /* 0xffff000020207812 */ /* 0x000fe200078ec0ff */
[----:B------:R-:W-:Y:S01]  /*3780*/  FFMA.FTZ R114, R35, R54, -R114 ;  /* 0x0000003623727223 */ /* 0x000fe20000010872 */
[----:B------:R-:W-:Y:S01]  /*3790*/  FFMA.FTZ R50, R50, R113, R51 ;  /* 0x0000007132327223 */ /* 0x000fe20000010033 */
[----:B------:R-:W-:-:S02]  /*37a0*/  IMAD.U32 R110, R110, 0x10000, RZ ;  /* 0x000100006e6e7824 */ /* 0x000fc400078e00ff */
[----:B------:R-:W-:Y:S01]  /*37b0*/  FMUL.FTZ R51, R48, R111 ;  /* 0x0000006f30337220 */ /* 0x000fe20000410000 */
[----:B------:R-:W-:Y:S02]  /*37c0*/  IMAD.U32 R52, R52, 0x10000, RZ ;  /* 0x0001000034347824 */ /* 0x000fe400078e00ff */
[-C--:B------:R-:W-:Y:S01]  /*37d0*/  FMUL.FTZ R54, R48, R53.reuse ;  /* 0x0000003530367220 */ /* 0x080fe20000410000 */
[----:B------:R-:W-:Y:S01]  /*37e0*/  FFMA.FTZ R49, R35, R112, R49 ;  /* 0x0000007023317223 */ /* 0x000fe20000010031 */
[C---:B------:R-:W-:Y:S01]  /*37f0*/  FMUL.FTZ R48, R32.reuse, R110 ;  /* 0x0000006e20307220 */ /* 0x040fe20000410000 */
[-C--:B------:R-:W-:Y:S01]  /*3800*/  FMUL.FTZ R35, R32, R52.reuse ;  /* 0x0000003420237220 */ /* 0x080fe20000410000 */
[C---:B------:R-:W-:Y:S01]  /*3810*/  FFMA.FTZ R51, R34.reuse, R53, -R51 ;  /* 0x0000003522337223 */ /* 0x040fe20000010833 */
[----:B------:R-:W-:Y:S01]  /*3820*/  FFMA.FTZ R54, R34, R111, R54 ;  /* 0x0000006f22367223 */ /* 0x000fe20000010036 */
[C---:B------:R-:W-:Y:S01]  /*3830*/  FFMA.FTZ R48, R33.reuse, R52, -R48 ;  /* 0x0000003421307223 */ /* 0x040fe20000010830 */
[----:B------:R-:W-:Y:S01]  /*3840*/  FFMA.FTZ R35, R33, R110, R35 ;  /* 0x0000006e21237223 */ /* 0x000fe20000010023 */
[----:B------:R-:W-:-:S02]  /*3850*/  F2FP.BF16.F32.PACK_AB R33, R49, R114 ;  /* 0x000000723121723e */ /* 0x000fc400000010ff */
[----:B------:R-:W-:Y:S02]  /*3860*/  F2FP.BF16.F32.PACK_AB R51, R54, R51 ;  /* 0x000000333633723e */ /* 0x000fe400000010ff */
[----:B------:R-:W-:Y:S02]  /*3870*/  F2FP.BF16.F32.PACK_AB R32, R35, R48 ;  /* 0x000000302320723e */ /* 0x000fe400000010ff */
[----:B------:R-:W-:Y:S01]  /*3880*/  F2FP.BF16.F32.PACK_AB R34, R50, R115 ;  /* 0x000000733222723e */ /* 0x000fe200000010ff */
[----:B------:R-:W-:-:S07]  /*3890*/  IMAD.MOV.U32 R35, RZ, RZ, R51 ;  /* 0x000000ffff237224 */ /* 0x000fce00078e0033 */
.L_x_634:
[----:B------:R-:W-:Y:S05]  /*38a0*/  BSYNC B2 ;  /* 0x0000000000027941 */ /* 0x000fea0003800000 */
.L_x_633:
[----:B--2---:R2:W-:Y:S02]  /*38b0*/  STG.E.128 desc[UR40][R42.64+0x40], R32 ;  /* 0x000040202a007986 */ /* 0x0045e4000c101d28 */
.L_x_628:
[----:B------:R-:W-:Y:S05]  /*38c0*/  BSYNC B1 ;  /* 0x0000000000017941 */ /* 0x000fea0003800000 */
.L_x_627:
[----:B------:R-:W-:Y:S05]  /*38d0*/  @P5 BRA `(.L_x_635) ;  /* 0x0000001c00805947 */ /* 0x000fea0003800000 */
[----:B------:R-:W-:Y:S04]  /*38e0*/  BSSY B1, `(.L_x_636) ;  /* 0x0000036000017945 */ /* 0x000fe80003800000 */
[----:B------:R-:W-:Y:S05]  /*38f0*/  @P1 BRA `(.L_x_637) ;  /* 0x0000000000d01947 */ /* 0x000fea0003800000 */
[----:B-12---:R1:W2:Y:S01]  /*3900*/  LDS.128 R32, [R104+0x2000] ;  /* 0x0020000068207984 */ /* 0x0062a20000000c00 */
[----:B------:R-:W-:Y:S01]  /*3910*/  ISETP.GE.AND P4, PT, R22, R102, PT ;  /* 0x000000661600720c */ /* 0x000fe20003f86270 */
[----:B------:R-:W-:-:S12]  /*3920*/  BSSY B2, `(.L_x_638) ;  /* 0x0000030000027945 */ /* 0x000fd80003800000 */
[----:B-1----:R-:W-:Y:S05]  /*3930*/  @P4 BRA `(.L_x_639) ;  /* 0x0000000000b84947 */ /* 0x002fea0003800000 */
[----:B------:R-:W-:Y:S01]  /*3940*/  SHF.R.U64 R48, R46, 0x10, R47 ;  /* 0x000000102e307819 */ /* 0x000fe2000000122f */
[----:B--2---:R-:W-:Y:S01]  /*3950*/  IMAD.U32 R42, R34, 0x10000, RZ ;  /* 0x00010000222a7824 */ /* 0x004fe200078e00ff */
[----:B------:R-:W-:Y:S01]  /*3960*/  SHF.R.U64 R50, R44, 0x10, R45 ;  /* 0x000000102c327819 */ /* 0x000fe2000000122d */
[----:B------:R-:W-:Y:S01]  /*3970*/  IMAD.U32 R44, R35, 0x10000, RZ ;  /* 0x00010000232c7824 */ /* 0x000fe200078e00ff */
[----:B------:R-:W-:Y:S02]  /*3980*/  SHF.R.U32.HI R46, RZ, 0x10, R47 ;  /* 0x00000010ff2e7819 */ /* 0x000fe4000001162f */
[----:B------:R-:W-:Y:S02]  /*3990*/  SHF.R.U32.HI R49, RZ, 0x10, R45 ;  /* 0x00000010ff317819 */ /* 0x000fe4000001162d */
[----:B------:R-:W-:Y:S02]  /*39a0*/  PRMT R107, R107, 0x5410, R48 ;  /* 0x000054106b6b7816 */ /* 0x000fe40000000030 */
[----:B------:R-:W-:-:S02]  /*39b0*/  PRMT R109, R109, 0x5410, R50 ;  /* 0x000054106d6d7816 */ /* 0x000fc40000000032 */
[----:B------:R-:W-:Y:S02]  /*39c0*/  PRMT R105, R105, 0x5410, R46 ;  /* 0x0000541069697816 */ /* 0x000fe4000000002e */
[----:B------:R-:W-:Y:S02]  /*39d0*/  LOP3.LUT R45, R35, 0xffff0000, RZ, 0xc0, !PT ;  /* 0xffff0000232d7812 */ /* 0x000fe400078ec0ff */
[----:B------:R-:W-:Y:S01]  /*39e0*/  PRMT R108, R108, 0x5410, R49 ;  /* 0x000054106c6c7816 */ /* 0x000fe20000000031 */
[----:B------:R-:W-:Y:S01]  /*39f0*/  IMAD.U32 R49, R105, 0x10000, RZ ;  /* 0x0001000069317824 */ /* 0x000fe200078e00ff */
[----:B------:R-:W-:Y:S02]  /*3a00*/  LOP3.LUT R35, R33, 0xffff0000, RZ, 0xc0, !PT ;  /* 0xffff000021237812 */ /* 0x000fe400078ec0ff */
[----:B------:R-:W-:Y:S01]  /*3a10*/  LOP3.LUT R48, R107, 0xffff0000, RZ, 0xc0, !PT ;  /* 0xffff00006b307812 */ /* 0x000fe200078ec0ff */
[----:B------:R-:W-:Y:S01]  /*3a20*/  IMAD.U32 R47, R108, 0x10000, RZ ;  /* 0x000100006c2f7824 */ /* 0x000fe200078e00ff */
[----:B------:R-:W-:Y:S01]  /*3a30*/  LOP3.LUT R46, R109, 0xffff0000, RZ, 0xc0, !PT ;  /* 0xffff00006d2e7812 */ /* 0x000fe200078ec0ff */
[----:B------:R-:W-:Y:S01]  /*3a40*/  IMAD.U32 R107, R107, 0x10000, RZ ;  /* 0x000100006b6b7824 */ /* 0x000fe200078e00ff */
[----:B------:R-:W-:Y:S01]  /*3a50*/  LOP3.LUT R43, R34, 0xffff0000, RZ, 0xc0, !PT ;  /* 0xffff0000222b7812 */ /* 0x000fe200078ec0ff */
[----:B------:R-:W-:-:S02]  /*3a60*/  IMAD.U32 R34, R33, 0x10000, RZ ;  /* 0x0001000021227824 */ /* 0x000fc400078e00ff */
[C---:B------:R-:W-:Y:S01]  /*3a70*/  FMUL.FTZ R51, R35.reuse, R48 ;  /* 0x0000003023337220 */ /* 0x040fe20000410000 */
[C---:B------:R-:W-:Y:S02]  /*3a80*/  IMAD.U32 R33, R32.reuse, 0x10000, RZ ;  /* 0x0001000020217824 */ /* 0x040fe400078e00ff */
[-C--:B------:R-:W-:Y:S01]  /*3a90*/  FMUL.FTZ R35, R35, R46.reuse ;  /* 0x0000002e23237220 */ /* 0x080fe20000410000 */
[----:B------:R-:W-:Y:S01]  /*3aa0*/  LOP3.LUT R32, R32, 0xffff0000, RZ, 0xc0, !PT ;  /* 0xffff000020207812 */ /* 0x000fe200078ec0ff */
[C---:B------:R-:W-:Y:S01]  /*3ab0*/  FMUL.FTZ R53, R43.reuse, R49 ;  /* 0x000000312b357220 */ /* 0x040fe20000410000 */
[-C--:B------:R-:W-:Y:S01]  /*3ac0*/  FMUL.FTZ R43, R43, R47.reuse ;  /* 0x0000002f2b2b7220 */ /* 0x080fe20000410000 */
[----:B------:R-:W-:Y:S01]  /*3ad0*/  LOP3.LUT R105, R105, 0xffff0000, RZ, 0xc0, !PT ;  /* 0xffff000069697812 */ /* 0x000fe200078ec0ff */
[----:B------:R-:W-:Y:S01]  /*3ae0*/  IMAD.U32 R109, R109, 0x10000, RZ ;  /* 0x000100006d6d7824 */ /* 0x000fe200078e00ff */
[----:B------:R-:W-:Y:S01]  /*3af0*/  LOP3.LUT R108, R108, 0xffff0000, RZ, 0xc0, !PT ;  /* 0xffff00006c6c7812 */ /* 0x000fe200078ec0ff */
[C---:B------:R-:W-:Y:S01]  /*3b00*/  FFMA.FTZ R51, R34.reuse, R46, -R51 ;  /* 0x0000002e22337223 */ /* 0x040fe20000010833 */
[----:B------:R-:W-:Y:S01]  /*3b10*/  FFMA.FTZ R48, R34, R48, R35 ;  /* 0x0000003022307223 */ /* 0x000fe20000010023 */
[----:B------:R-:W-:Y:S01]  /*3b20*/  FFMA.FTZ R53, R42, R47, -R53 ;  /* 0x0000002f2a357223 */ /* 0x000fe20000010835 */
[----:B------:R-:W-:Y:S01]  /*3b30*/  FMUL.FTZ R34, R32, R107 ;  /* 0x0000006b20227220 */ /* 0x000fe20000410000 */
[----:B------:R-:W-:Y:S01]  /*3b40*/  FFMA.FTZ R42, R42, R49, R43 ;  /* 0x000000312a2a7223 */ /* 0x000fe2000001002b */
[----:B------:R-:W-:Y:S01]  /*3b50*/  FMUL.FTZ R32, R32, R109 ;  /* 0x0000006d20207220 */ /* 0x000fe20000410000 */
        /* <DEDUP_REMOVED lines=8> */
[----:B------:R-:W-:Y:S01]  /*3be0*/  F2FP.BF16.F32.PACK_AB R32, R33, R34 ;  /* 0x000000222120723e */ /* 0x000fe200000010ff */
[----:B------:R-:W-:Y:S01]  /*3bf0*/  IMAD.MOV.U32 R33, RZ, RZ, R48 ;  /* 0x000000ffff217224 */ /* 0x000fe200078e0030 */
[----:B------:R-:W-:Y:S01]  /*3c00*/  F2FP.BF16.F32.PACK_AB R35, R46, R35 ;  /* 0x000000232e23723e */ /* 0x000fe200000010ff */
[----:B------:R-:W-:-:S07]  /*3c10*/  IMAD.MOV.U32 R34, RZ, RZ, R42 ;  /* 0x000000ffff227224 */ /* 0x000fce00078e002a */
.L_x_639:
[----:B------:R-:W-:Y:S05]  /*3c20*/  BSYNC B2 ;  /* 0x0000000000027941 */ /* 0x000fea0003800000 */
.L_x_638:
[----:B--2---:R3:W-:Y:S02]  /*3c30*/  STG.E.128 desc[UR40][R40.64], R32 ;  /* 0x0000002028007986 */ /* 0x0047e4000c101d28 */
.L_x_637:
[----:B------:R-:W-:Y:S05]  /*3c40*/  BSYNC B1 ;  /* 0x0000000000017941 */ /* 0x000fea0003800000 */
.L_x_636:
[----:B------:R-:W-:Y:S05]  /*3c50*/  @P2 BRA `(.L_x_635) ;  /* 0x0000001800a02947 */ /* 0x000fea0003800000 */
[----:B-123--:R1:W2:Y:S01]  /*3c60*/  LDS.128 R32, [R103+0x2000] ;  /* 0x0020000067207984 */ /* 0x00e2a20000000c00 */
[----:B------:R-:W-:Y:S01]  /*3c70*/  ISETP.GE.AND P4, PT, R202, R102, PT ;  /* 0x00000066ca00720c */ /* 0x000fe20003f86270 */
[----:B------:R-:W-:-:S12]  /*3c80*/  BSSY B1, `(.L_x_640) ;  /* 0x0000030000017945 */ /* 0x000fd80003800000 */
[----:B-1----:R-:W-:Y:S05]  /*3c90*/  @P4 BRA `(.L_x_641) ;  /* 0x0000000000b84947 */ /* 0x002fea0003800000 */
[----:B------:R-:W-:Y:S02]  /*3ca0*/  SHF.R.U32.HI R42, RZ, 0x10, R37 ;  /* 0x00000010ff2a7819 */ /* 0x000fe40000011625 */
[----:B------:R-:W-:Y:S02]  /*3cb0*/  SHF.R.U32.HI R44, RZ, 0x10, R39 ;  /* 0x00000010ff2c7819 */ /* 0x000fe40000011627 */
[----:B------:R-:W-:Y:S01]  /*3cc0*/  SHF.R.U64 R43, R36, 0x10, R37 ;  /* 0x00000010242b7819 */ /* 0x000fe20000001225 */
[----:B--2---:R-:W-:Y:S01]  /*3cd0*/  IMAD.U32 R36, R34, 0x10000, RZ ;  /* 0x0001000022247824 */ /* 0x004fe200078e00ff */
[----:B------:R-:W-:Y:S01]  /*3ce0*/  SHF.R.U64 R45, R38, 0x10, R39 ;  /* 0x00000010262d7819 */ /* 0x000fe20000001227 */
[----:B------:R-:W-:Y:S01]  /*3cf0*/  IMAD.U32 R38, R35, 0x10000, RZ ;  /* 0x0001000023267824 */ /* 0x000fe200078e00ff */
[----:B------:R-:W-:Y:S02]  /*3d00*/  PRMT R101, R101, 0x5410, R42 ;  /* 0x0000541065657816 */ /* 0x000fe4000000002a */
[----:B------:R-:W-:-:S02]  /*3d10*/  PRMT R99, R99, 0x5410, R44 ;  /* 0x0000541063637816 */ /* 0x000fc4000000002c */
[----:B------:R-:W-:Y:S02]  /*3d20*/  PRMT R100, R100, 0x5410, R43 ;  /* 0x0000541064647816 */ /* 0x000fe4000000002b */
[----:B------:R-:W-:Y:S01]  /*3d30*/  LOP3.LUT R37, R34, 0xffff0000, RZ, 0xc0, !PT ;  /* 0xffff000022257812 */ /* 0x000fe200078ec0ff */
[----:B------:R-:W-:Y:S01]  /*3d40*/  IMAD.U32 R43, R99, 0x10000, RZ ;  /* 0x00010000632b7824 */ /* 0x000fe200078e00ff */
[----:B------:R-:W-:Y:S01]  /*3d50*/  LOP3.LUT R39, R35, 0xffff0000, RZ, 0xc0, !PT ;  /* 0xffff000023277812 */ /* 0x000fe200078ec0ff */
[----:B------:R-:W-:Y:S01]  /*3d60*/  IMAD.U32 R34, R33, 0x10000, RZ ;  /* 0x0001000021227824 */ /* 0x000fe200078e00ff */
[----:B------:R-:W-:Y:S01]  /*3d70*/  PRMT R98, R98, 0x5410, R45 ;  /* 0x0000541062627816 */ /* 0x000fe2000000002d */
[----:B------:R-:W-:Y:S01]  /*3d80*/  IMAD.U32 R45, R101, 0x10000, RZ ;  /* 0x00010000652d7824 */ /* 0x000fe200078e00ff */
[----:B------:R-:W-:Y:S01]  /*3d90*/  LOP3.LUT R35, R33, 0xffff0000, RZ, 0xc0, !PT ;  /* 0xffff000021237812 */ /* 0x000fe200078ec0ff */
[----:B------:R-:W-:Y:S01]  /*3da0*/  IMAD.U32 R33, R32, 0x10000, RZ ;  /* 0x0001000020217824 */ /* 0x000fe200078e00ff */
[----:B------:R-:W-:Y:S01]  /*3db0*/  LOP3.LUT R44, R100, 0xffff0000, RZ, 0xc0, !PT ;  /* 0xffff0000642c7812 */ /* 0x000fe200078ec0ff */
[C---:B------:R-:W-:Y:S01]  /*3dc0*/  FMUL.FTZ R49, R37.reuse, R45 ;  /* 0x0000002d25317220 */ /* 0x040fe20000410000 */
[----:B------:R-:W-:Y:S01]  /*3dd0*/  LOP3.LUT R42, R98, 0xffff0000, RZ, 0xc0, !PT ;  /* 0xffff0000622a7812 */ /* 0x000fe200078ec0ff */
[-C--:B------:R-:W-:Y:S01]  /*3de0*/  FMUL.FTZ R37, R37, R43.reuse ;  /* 0x0000002b25257220 */ /* 0x080fe20000410000 */
[----:B------:R-:W-:Y:S01]  /*3df0*/  LOP3.LUT R101, R101, 0xffff0000, RZ, 0xc0, !PT ;  /* 0xffff000065657812 */ /* 0x000fe200078ec0ff */
[----:B------:R-:W-:Y:S01]  /*3e00*/  FMUL.FTZ R47, R35, R44 ;  /* 0x0000002c232f7220 */ /* 0x000fe20000410000 */
[----:B------:R-:W-:Y:S01]  /*3e10*/  LOP3.LUT R99, R99, 0xffff0000, RZ, 0xc0, !PT ;  /* 0xffff000063637812 */ /* 0x000fe200078ec0ff */
[----:B------:R-:W-:Y:S01]  /*3e20*/  FFMA.FTZ R49, R36, R43, -R49 ;  /* 0x0000002b24317223 */ /* 0x000fe20000010831 */
[-C--:B------:R-:W-:Y:S01]  /*3e30*/  FMUL.FTZ R35, R35, R42.reuse ;  /* 0x0000002a23237220 */ /* 0x080fe20000410000 */
[----:B------:R-:W-:Y:S01]  /*3e40*/  LOP3.LUT R32, R32, 0xffff0000, RZ, 0xc0, !PT ;  /* 0xffff000020207812 */ /* 0x000fe200078ec0ff */
[----:B------:R-:W-:Y:S01]  /*3e50*/  FFMA.FTZ R47, R34, R42, -R47 ;  /* 0x0000002a222f7223 */ /* 0x000fe2000001082f */
[----:B------:R-:W-:Y:S01]  /*3e60*/  FFMA.FTZ R36, R36, R45, R37 ;  /* 0x0000002d24247223 */ /* 0x000fe20000010025 */
[----:B------:R-:W-:-:S02]  /*3e70*/  IMAD.U32 R100, R100, 0x10000, RZ ;  /* 0x0001000064647824 */ /* 0x000fc400078e00ff */
[C---:B------:R-:W-:Y:S01]  /*3e80*/  FMUL.FTZ R37, R39.reuse, R101 ;  /* 0x0000006527257220 */ /* 0x040fe20000410000 */
        /* <DEDUP_REMOVED lines=15> */
.L_x_641:
[----:B------:R-:W-:Y:S05]  /*3f80*/  BSYNC B1 ;  /* 0x0000000000017941 */ /* 0x000fea0003800000 */
.L_x_640:
[----:B--2---:R4:W-:Y:S01]  /*3f90*/  STG.E.128 desc[UR40][R40.64+0x40], R32 ;  /* 0x0000402028007986 */ /* 0x0049e2000c101d28 */
[----:B------:R-:W-:Y:S05]  /*3fa0*/  BRA `(.L_x_635) ;  /* 0x0000001400cc7947 */ /* 0x000fea0003800000 */
.L_x_619:
[----:B------:R-:W-:Y:S02]  /*3fb0*/  ISETP.GE.AND P3, PT, R220, R97, PT ;  /* 0x00000061dc00720c */ /* 0x000fe40003f66270 */
[----:B------:R-:W-:Y:S02]  /*3fc0*/  CS2R R38, SRZ ;  /* 0x0000000000267805 */ /* 0x000fe4000001ff00 */
[----:B------:R-:W-:-:S13]  /*3fd0*/  ISETP.GE.OR P3, PT, R16, R102, P3 ;  /* 0x000000661000720c */ /* 0x000fda0001f66670 */
[----:B------:R-:W-:Y:S01]  /*3fe0*/  @!P3 IADD3 R33, P4, P5, R12, R32, R69 ;  /* 0x000000200c21b210 */ /* 0x000fe20007d9e045 */
[----:B------:R-:W0:Y:S03]  /*3ff0*/  @!P3 LDC.64 R44, c[0x0][0x3e8] ;  /* 0x0000fa00ff2cbb82 */ /* 0x000e260000000a00 */
[----:B------:R-:W-:Y:S02]  /*4000*/  @!P3 IADD3.X R36, R79, R95, R68, P4, P5 ;  /* 0x0000005f4f24b210 */ /* 0x000fe400027ea444 */
[----:B------:R-:W-:-:S03]  /*4010*/  @!P3 IADD3 R46, P4, P5, R30, R34, R71 ;  /* 0x000000221e2eb210 */ /* 0x000fc60007d9e047 */
[----:B------:R-:W1:Y:S01]  /*4020*/  @!P3 LDC.64 R48, c[0x0][0x400] ;  /* 0x00010000ff30bb82 */ /* 0x000e620000000a00 */
[----:B------:R-:W-:Y:S02]  /*4030*/  @!P3 IADD3.X R47, R81, R105, R70, P4, P5 ;  /* 0x00000069512fb210 */ /* 0x000fe400027ea446 */
[----:B------:R-:W-:-:S04]  /*4040*/  ISETP.GE.AND P4, PT, R18, R97, PT ;  /* 0x000000611200720c */ /* 0x000fc80003f86270 */
[----:B------:R-:W-:-:S13]  /*4050*/  ISETP.GE.OR P4, PT, R16, R102, P4 ;  /* 0x000000661000720c */ /* 0x000fda0002786670 */
[----:B------:R-:W2:Y:S01]  /*4060*/  @!P4 LDC.64 R40, c[0x0][0x3e8] ;  /* 0x0000fa00ff28cb82 */ /* 0x000ea20000000a00 */
[----:B------:R-:W-:-:S05]  /*4070*/  @!P4 IADD3 R32, P5, R12, R32, RZ ;  /* 0x000000200c20c210 */ /* 0x000fca0007fbe0ff */
[----:B------:R-:W-:Y:S02]  /*4080*/  @!P4 IMAD.X R35, R95, 0x1, R79, P5 ;  /* 0x000000015f23c824 */ /* 0x000fe400028e064f */
[----:B------:R-:W3:Y:S01]  /*4090*/  @!P4 LDC.64 R42, c[0x0][0x400] ;  /* 0x00010000ff2acb82 */ /* 0x000ee20000000a00 */
[----:B--2---:R-:W-:-:S04]  /*40a0*/  @!P4 LEA R40, P5, R32, R40, 0x1 ;  /* 0x000000282028c211 */ /* 0x004fc800078a08ff */
[----:B------:R-:W-:Y:S02]  /*40b0*/  @!P4 LEA.HI.X R41, R32, R41, R35, 0x1, P5 ;  /* 0x000000292029c211 */ /* 0x000fe400028f0c23 */
[----:B------:R-:W-:-:S05]  /*40c0*/  @!P4 IADD3 R34, P5, R30, R34, RZ ;  /* 0x000000221e22c210 */ /* 0x000fca0007fbe0ff */
[----:B------:R-:W-:Y:S01]  /*40d0*/  @!P4 IMAD.X R32, R105, 0x1, R81, P5 ;  /* 0x000000016920c824 */ /* 0x000fe200028e0651 */
[----:B---3--:R-:W-:-:S04]  /*40e0*/  @!P4 LEA R42, P5, R34, R42, 0x1 ;  /* 0x0000002a222ac211 */ /* 0x008fc800078a08ff */
[----:B------:R-:W-:Y:S02]  /*40f0*/  @!P4 LEA.HI.X R43, R34, R43, R32, 0x1, P5 ;  /* 0x0000002b222bc211 */ /* 0x000fe400028f0c20 */
[----:B------:R-:W-:Y:S02]  /*4100*/  CS2R R34, SRZ ;  /* 0x0000000000227805 */ /* 0x000fe4000001ff00 */
[----:B0-----:R-:W-:-:S04]  /*4110*/  @!P3 LEA R44, P5, R33, R44, 0x1 ;  /* 0x0000002c212cb211 */ /* 0x001fc800078a08ff */
[----:B------:R-:W-:Y:S02]  /*4120*/  @!P3 LEA.HI.X R45, R33, R45, R36, 0x1, P5 ;  /* 0x0000002d212db211 */ /* 0x000fe400028f0c24 */
[----:B------:R-:W-:Y:S02]  /*4130*/  CS2R R32, SRZ ;  /* 0x0000000000207805 */ /* 0x000fe4000001ff00 */
[----:B------:R-:W-:-:S04]  /*4140*/  CS2R R36, SRZ ;  /* 0x0000000000247805 */ /* 0x000fc8000001ff00 */
[----:B------:R0:W2:Y:S04]  /*4150*/  @!P4 LDG.E.128 R32, desc[UR40][R40.64] ;  /* 0x000000282820c981 */ /* 0x0000a8000c1e1d00 */
[----:B------:R3:W4:Y:S01]  /*4160*/  @!P4 LDG.E.128 R36, desc[UR40][R42.64] ;  /* 0x000000282a24c981 */ /* 0x000722000c1e1d00 */
[----:B-1----:R-:W-:-:S04]  /*4170*/  @!P3 LEA R48, P4, R46, R48, 0x1 ;  /* 0x000000302e30b211 */ /* 0x002fc800078808ff */
[----:B------:R-:W-:Y:S02]  /*4180*/  @!P3 LEA.HI.X R49, R46, R49, R47, 0x1, P4 ;  /* 0x000000312e31b211 */ /* 0x000fe400020f0c2f */
[----:B0-----:R-:W-:Y:S02]  /*4190*/  CS2R R40, SRZ ;  /* 0x0000000000287805 */ /* 0x001fe4000001ff00 */
[----:B---3--:R-:W-:Y:S02]  /*41a0*/  CS2R R42, SRZ ;  /* 0x00000000002a7805 */ /* 0x008fe4000001ff00 */
[----:B------:R-:W-:-:S04]  /*41b0*/  CS2R R46, SRZ ;  /* 0x00000000002e7805 */ /* 0x000fc8000001ff00 */
[----:B------:R0:W3:Y:S02]  /*41c0*/  @!P3 LDG.E.128 R40, desc[UR40][R44.64] ;  /* 0x000000282c28b981 */ /* 0x0000e4000c1e1d00 */
[----:B0-----:R-:W-:-:S06]  /*41d0*/  CS2R R44, SRZ ;  /* 0x00000000002c7805 */ /* 0x001fcc000001ff00 */
[----:B------:R0:W5:Y:S01]  /*41e0*/  @!P3 LDG.E.128 R44, desc[UR40][R48.64] ;  /* 0x00000028302cb981 */ /* 0x000162000c1e1d00 */
[----:B------:R-:W-:Y:S01]  /*41f0*/  UISETP.NE.AND UP0, UPT, UR44, 0x3, UPT ;  /* 0x000000032c00788c */ /* 0x000fe2000bf05270 */
[----:B------:R-:W-:-:S05]  /*4200*/  ISETP.GE.AND P4, PT, R16, R102, PT ;  /* 0x000000661000720c */ /* 0x000fca0003f86270 */
[----:B------:R-:W-:Y:S01]  /*4210*/  PLOP3.LUT P3, PT, PT, PT, UP0, 0x80, 0x0 ;  /* 0x000000000000781c */ /* 0x000fe20003f6f008 */
[----:B--2---:R-:W-:Y:S02]  /*4220*/  IMAD.MOV.U32 R51, RZ, RZ, R34 ;  /* 0x000000ffff337224 */ /* 0x004fe400078e0022 */
[----:B------:R-:W-:Y:S02]  /*4230*/  IMAD.MOV.U32 R52, RZ, RZ, R35 ;  /* 0x000000ffff347224 */ /* 0x000fe400078e0023 */
[----:B------:R-:W-:Y:S01]  /*4240*/  IMAD.MOV.U32 R54, RZ, RZ, R33 ;  /* 0x000000ffff367224 */ /* 0x000fe200078e0021 */
[----:B------:R-:W-:Y:S01]  /*4250*/  PRMT R119, R119, 0x5410, R51 ;  /* 0x0000541077777816 */ /* 0x000fe20000000033 */
[----:B----4-:R-:W-:Y:S01]  /*4260*/  IMAD.MOV.U32 R51, RZ, RZ, R38 ;  /* 0x000000ffff337224 */ /* 0x010fe200078e0026 */
[----:B------:R-:W-:Y:S01]  /*4270*/  PRMT R128, R52, 0x7610, R128 ;  /* 0x0000761034807816 */ /* 0x000fe20000000080 */
[----:B0-----:R-:W-:Y:S01]  /*4280*/  IMAD.MOV.U32 R48, RZ, RZ, R39 ;  /* 0x000000ffff307224 */ /* 0x001fe200078e0027 */
[----:B------:R-:W-:Y:S01]  /*4290*/  PRMT R114, R54, 0x7610, R114 ;  /* 0x0000761036727816 */ /* 0x000fe20000000072 */
[----:B------:R-:W-:Y:S01]  /*42a0*/  IMAD.MOV.U32 R49, RZ, RZ, R36 ;  /* 0x000000ffff317224 */ /* 0x000fe200078e0024 */
[----:B------:R-:W-:Y:S01]  /*42b0*/  PRMT R127, R51, 0x7610, R127 ;  /* 0x00007610337f7816 */ /* 0x000fe2000000007f */
[----:B------:R-:W-:Y:S01]  /*42c0*/  IMAD.MOV.U32 R52, RZ, RZ, R37 ;  /* 0x000000ffff347224 */ /* 0x000fe200078e0025 */
[----:B------:R-:W-:Y:S01]  /*42d0*/  PRMT R122, R122, 0x5410, R48 ;  /* 0x000054107a7a7816 */ /* 0x000fe20000000030 */
[----:B------:R-:W-:Y:S01]  /*42e0*/  IMAD.MOV.U32 R53, RZ, RZ, R32 ;  /* 0x000000ffff357224 */ /* 0x000fe200078e0020 */
[----:B------:R-:W-:-:S02]  /*42f0*/  PRMT R121, R121, 0x5410, R49 ;  /* 0x0000541079797816 */ /* 0x000fc40000000031 */
[----:B------:R-:W-:Y:S02]  /*4300*/  PRMT R114, R114, 0x5410, R52 ;  /* 0x0000541072727816 */ /* 0x000fe40000000034 */
[----:B------:R-:W-:Y:S01]  /*4310*/  PRMT R120, R120, 0x5410, R53 ;  /* 0x0000541078787816 */ /* 0x000fe20000000035 */
[----:B---3--:R-:W-:Y:S02]  /*4320*/  IMAD.MOV.U32 R48, RZ, RZ, R42 ;  /* 0x000000ffff307224 */ /* 0x008fe400078e002a */
[----:B------:R-:W-:Y:S02]  /*4330*/  IMAD.MOV.U32 R49, RZ, RZ, R43 ;  /* 0x000000ffff317224 */ /* 0x000fe400078e002b */
[----:B------:R-:W-:Y:S01]  /*4340*/  IMAD.MOV.U32 R51, RZ, RZ, R40 ;  /* 0x000000ffff337224 */ /* 0x000fe200078e0028 */
[----:B------:R-:W-:Y:S01]  /*4350*/  PRMT R124, R48, 0x7610, R124 ;  /* 0x00007610307c7816 */ /* 0x000fe2000000007c */
[----:B------:R-:W-:Y:S01]  /*4360*/  IMAD.MOV.U32 R52, RZ, RZ, R41 ;  /* 0x000000ffff347224 */ /* 0x000fe200078e0029 */
[----:B------:R-:W-:-:S02]  /*4370*/  PRMT R120, R49, 0x7610, R120 ;  /* 0x0000761031787816 */ /* 0x000fc40000000078 */
[----:B------:R-:W-:Y:S02]  /*4380*/  PRMT R126, R51, 0x7610, R126 ;  /* 0x00007610337e7816 */ /* 0x000fe4000000007e */
[----:B------:R-:W-:Y:S01]  /*4390*/  PRMT R125, R52, 0x7610, R125 ;  /* 0x00007610347d7816 */ /* 0x000fe2000000007d */
[----:B-----5:R-:W-:Y:S02]  /*43a0*/  IMAD.MOV.U32 R48, RZ, RZ, R46 ;  /* 0x000000ffff307224 */ /* 0x020fe400078e002e */
[----:B------:R-:W-:Y:S02]  /*43b0*/  IMAD.MOV.U32 R49, RZ, RZ, R47 ;  /* 0x000000ffff317224 */ /* 0x000fe400078e002f */
[----:B------:R-:W-:Y:S01]  /*43c0*/  IMAD.MOV.U32 R51, RZ, RZ, R44 ;  /* 0x000000ffff337224 */ /* 0x000fe200078e002c */
[----:B------:R-:W-:Y:S01]  /*43d0*/  PRMT R121, R48, 0x7610, R121 ;  /* 0x0000761030797816 */ /* 0x000fe20000000079 */
[----:B------:R-:W-:Y:S01]  /*43e0*/  IMAD.MOV.U32 R52, RZ, RZ, R45 ;  /* 0x000000ffff347224 */ /* 0x000fe200078e002d */
[----:B------:R-:W-:-:S02]  /*43f0*/  PRMT R119, R49, 0x7610, R119 ;  /* 0x0000761031777816 */ /* 0x000fc40000000077 */
[----:B------:R-:W-:Y:S02]  /*4400*/  PRMT R122, R51, 0x7610, R122 ;  /* 0x00007610337a7816 */ /* 0x000fe4000000007a */
[----:B------:R-:W-:Y:S01]  /*4410*/  PRMT R123, R52, 0x7610, R123 ;  /* 0x00007610347b7816 */ /* 0x000fe2000000007b */
[----:B------:R-:W-:Y:S06]  /*4420*/  @!P3 BRA `(.L_x_642) ;  /* 0x000000000004b947 */ /* 0x000fec0003800000 */
[----:B------:R-:W-:Y:S01]  /*4430*/  BPT.TRAP 0x1 ;  /* 0x000000040000795c */ /* 0x000fe20000300000 */
.L_x_642:
[----:B------:R-:W-:Y:S01]  /*4440*/  IMAD R95, R2, 0x8, R19 ;  /* 0x00000008025f7824 */ /* 0x000fe200078e0213 */
[----:B------:R-:W-:Y:S01]  /*4450*/  SHF.L.U32 R106, R201, 0x1f, RZ ;  /* 0x0000001fc96a7819 */ /* 0x000fe200000006ff */
[----:B------:R-:W0:Y:S01]  /*4460*/  LDC R107, c[0x0][0x2f4] ;  /* 0x0000bd00ff6b7b82 */ /* 0x000e220000000800 */
[----:B------:R-:W-:Y:S01]  /*4470*/  BSSY B1, `(.L_x_643) ;  /* 0x0000006000017945 */ /* 0x000fe20003800000 */
[----:B------:R-:W-:Y:S01]  /*4480*/  IMAD.MOV.U32 R101, RZ, RZ, R50 ;  /* 0x000000ffff657224 */ /* 0x000fe200078e0032 */
[----:B------:R-:W1:Y:S05]  /*4490*/  SYNCS.PHASECHK.TRANS64.TRYWAIT P5, [R95+URZ+0x22890], R106 ;  /* 0x0228906a5f0075a7 */ /* 0x000e6a00080a017f */
[----:B------:R-:W2:Y:S01]  /*44a0*/  LDC.64 R102, c[0x0][0x300] ;  /* 0x0000c000ff667b82 */ /* 0x000ea20000000a00 */
[----:B0-----:R-:W-:Y:S01]  /*44b0*/  IMAD.IADD R109, R107, 0x1, -R74 ;  /* 0x000000016b6d7824 */ /* 0x001fe200078e0a4a */
[----:B-1----:R-:W-:Y:S06]  /*44c0*/  @!P5 BRA `(.L_x_644) ;  /* 0x0000015400c4d947 */ /* 0x002fec0003800000 */
.L_x_914:
[----:B------:R-:W-:Y:S05]  /*44d0*/  BSYNC B1 ;  /* 0x0000000000017941 */ /* 0x000fea0003800000 */
.L_x_643:
[----:B------:R-:W-:Y:S01]  /*44e0*/  ISETP.GE.OR P5, PT, R18, R97, P1 ;  /* 0x000000611200720c */ /* 0x000fe20000fa6670 */
[----:B------:R-:W-:-:S12]  /*44f0*/  BSSY B1, `(.L_x_645) ;  /* 0x0000080000017945 */ /* 0x000fd80003800000 */
[----:B------:R-:W-:Y:S05]  /*4500*/  @P5 BRA `(.L_x_646) ;  /* 0x0000000400f85947 */ /* 0x000fea0003800000 */
[-C--:B--2---:R-:W-:Y:S01]  /*4510*/  IMAD R48, R224, R102.reuse, RZ ;  /* 0x00000066e0307224 */ /* 0x084fe200078e02ff */
[----:B------:R-:W-:Y:S01]  /*4520*/  BSSY B2, `(.L_x_647) ;  /* 0x0000070000027945 */ /* 0x000fe20003800000 */
[----:B------:R-:W-:-:S04]  /*4530*/  IMAD.WIDE.U32 R104, R18, R102, R100 ;  /* 0x0000006612687225 */ /* 0x000fc800078e0064 */
[----:B------:R-:W-:Y:S01]  /*4540*/  IMAD R111, R18, R103, R48 ;  /* 0x00000067126f7224 */ /* 0x000fe200078e0230 */
[----:B------:R-:W-:Y:S02]  /*4550*/  SEL R48, R74, R109, !P0 ;  /* 0x0000006d4a307207 */ /* 0x000fe40004000000 */
[----:B------:R-:W-:Y:S01]  /*4560*/  IADD3 R108, P5, P6, R4, R104, R84 ;  /* 0x00000068046c7210 */ /* 0x000fe20007ebe054 */
[----:B------:R-:W-:Y:S01]  /*4570*/  IMAD.IADD R111, R111, 0x1, R105 ;  /* 0x000000016f6f7824 */ /* 0x000fe200078e0269 */
[----:B------:R-:W-:-:S04]  /*4580*/  SHF.R.S32.HI R49, RZ, 0x1f, R48 ;  /* 0x0000001fff317819 */ /* 0x000fc80000011430 */
[----:B------:R-:W-:Y:S02]  /*4590*/  LEA.HI R48, R49, R48, RZ, 0x4 ;  /* 0x0000003031307211 */ /* 0x000fe400078f20ff */
[----:B------:R-:W-:Y:S02]  /*45a0*/  IADD3.X R110, R60, R111, R86, P5, P6 ;  /* 0x0000006f3c6e7210 */ /* 0x000fe40002fec456 */
[----:B------:R-:W-:-:S05]  /*45b0*/  LEA.HI.SX32 R48, R48, R83, 0x1c ;  /* 0x0000005330307211 */ /* 0x000fca00078fe2ff */
[----:B------:R-:W-:-:S05]  /*45c0*/  IMAD.SHL.U32 R113, R48, 0x8, RZ ;  /* 0x0000000830717824 */ /* 0x000fca00078e00ff */
[----:B------:R-:W-:-:S04]  /*45d0*/  LOP3.LUT R48, R82, 0x38, R113, 0xf8, !PT ;  /* 0x0000003852307812 */ /* 0x000fc800078ef871 */
[----:B------:R-:W-:Y:S01]  /*45e0*/  LOP3.LUT R49, R48, R85, RZ, 0x3c, !PT ;  /* 0x0000005530317212 */ /* 0x000fe200078e3cff */
[----:B------:R-:W-:-:S04]  /*45f0*/  IMAD R48, R2, 0x1800, R90 ;  /* 0x0000180002307824 */ /* 0x000fc800078e025a */
[----:B------:R-:W-:Y:S02]  /*4600*/  IMAD R49, R210, 0x200, R49 ;  /* 0x00000200d2317824 */ /* 0x000fe400078e0231 */
[----:B------:R-:W-:Y:S02]  /*4610*/  IMAD R48, R48, 0x2, R19 ;  /* 0x0000000230307824 */ /* 0x000fe400078e0213 */
[----:B------:R-:W-:-:S04]  /*4620*/  IMAD R50, R2, 0x1800, R49 ;  /* 0x0000180002327824 */ /* 0x000fc800078e0231 */
[----:B------:R-:W-:Y:S02]  /*4630*/  IMAD R52, R50, 0x2, R19 ;  /* 0x0000000232347824 */ /* 0x000fe400078e0213 */
[----:B------:R-:W1:Y:S04]  /*4640*/  LDS.128 R48, [R48+0x1c400] ;  /* 0x01c4000030307984 */ /* 0x000e680000000c00 */
[----:B------:R-:W2:Y:S01]  /*4650*/  LDS.128 R52, [R52+0x1c400] ;  /* 0x01c4000034347984 */ /* 0x000ea20000000c00 */
[----:B------:R-:W-:Y:S05]  /*4660*/  @P4 BRA `(.L_x_648) ;  /* 0x00000004006c4947 */ /* 0x000fea0003800000 */
[----:B------:R-:W-:Y:S01]  /*4670*/  SHF.R.U32.HI R116, RZ, 0x10, R37 ;  /* 0x00000010ff747819 */ /* 0x000fe20000011625 */
[----:B--2---:R-:W-:Y:S01]  /*4680*/  IMAD.U32 R112, R53, 0x10000, RZ ;  /* 0x0001000035707824 */ /* 0x004fe200078e00ff */
[----:B------:R-:W-:Y:S02]  /*4690*/  SHF.R.U32.HI R115, RZ, 0x10, R33 ;  /* 0x00000010ff737819 */ /* 0x000fe40000011621 */
[C---:B------:R-:W-:Y:S02]  /*46a0*/  PRMT R116, R114.reuse, 0x5432, R116 ;  /* 0x0000543272747816 */ /* 0x040fe40000000074 */
[----:B------:R-:W-:Y:S01]  /*46b0*/  PRMT R115, R114, 0x5410, R115 ;  /* 0x0000541072737816 */ /* 0x000fe20000000073 */
[----:B-1----:R-:W-:Y:S01]  /*46c0*/  IMAD.U32 R114, R49, 0x10000, RZ ;  /* 0x0001000031727824 */ /* 0x002fe200078e00ff */
[----:B------:R-:W-:Y:S01]  /*46d0*/  SHF.R.U64 R36, R36, 0x10, R37 ;  /* 0x0000001024247819 */ /* 0x000fe20000001225 */
[----:B------:R-:W-:Y:S01]  /*46e0*/  IMAD.U32 R129, R116, 0x10000, RZ ;  /* 0x0001000074817824 */ /* 0x000fe200078e00ff */
[----:B------:R-:W-:Y:S01]  /*46f0*/  SHF.R.U64 R32, R32, 0x10, R33 ;  /* 0x0000001020207819 */ /* 0x000fe20000001221 */
[C---:B------:R-:W-:Y:S01]  /*4700*/  IMAD.U32 R117, R115.reuse, 0x10000, RZ ;  /* 0x0001000073757824 */ /* 0x040fe200078e00ff */
[----:B------:R-:W-:Y:S01]  /*4710*/  LOP3.LUT R115, R115, 0xffff0000, RZ, 0xc0, !PT ;  /* 0xffff000073737812 */ /* 0x000fe200078ec0ff */
[----:B------:R-:W-:Y:S01]  /*4720*/  FMUL.FTZ R131, R112, R129 ;  /* 0x0000008170837220 */ /* 0x000fe20000410000 */
[----:B------:R-:W-:Y:S01]  /*4730*/  PRMT R32, R120, 0x5432, R32 ;  /* 0x0000543278207816 */ /* 0x000fe20000000020 */
[-C--:B------:R-:W-:Y:S01]  /*4740*/  FMUL.FTZ R118, R112, R117.reuse ;  /* 0x0000007570767220 */ /* 0x080fe20000410000 */
[----:B------:R-:W-:Y:S01]  /*4750*/  SHF.R.U64 R34, R34, 0x10, R35 ;  /* 0x0000001022227819 */ /* 0x000fe20000001223 */
[----:B------:R-:W-:Y:S01]  /*4760*/  FFMA.FTZ R112, R114, R117, -R131 ;  /* 0x0000007572707223 */ /* 0x000fe20000010883 */
[----:B------:R-:W-:Y:S01]  /*4770*/  LOP3.LUT R117, R116, 0xffff0000, RZ, 0xc0, !PT ;  /* 0xffff000074757812 */ /* 0x000fe200078ec0ff */
[----:B------:R-:W-:Y:S01]  /*4780*/  FFMA.FTZ R114, R114, R129, R118 ;  /* 0x0000008172727223 */ /* 0x000fe20000010076 */
[----:B------:R-:W-:Y:S01]  /*4790*/  LOP3.LUT R116, R53, 0xffff0000, RZ, 0xc0, !PT ;  /* 0xffff000035747812 */ /* 0x000fe200078ec0ff */
[----:B------:R-:W-:Y:S01]  /*47a0*/  IMAD.U32 R33, R48, 0x10000, RZ ;  /* 0x0001000030217824 */ /* 0x000fe200078e00ff */
[----:B------:R-:W-:Y:S01]  /*47b0*/  LOP3.LUT R53, R49, 0xffff0000, RZ, 0xc0, !PT ;  /* 0xffff000031357812 */ /* 0x000fe200078ec0ff */
[----:B------:R-:W-:Y:S01]  /*47c0*/  IMAD.U32 R37, R50, 0x10000, RZ ;  /* 0x0001000032257824 */ /* 0x000fe200078e00ff */
[----:B------:R-:W-:Y:S01]  /*47d0*/  LOP3.LUT R48, R48, 0xffff0000, RZ, 0xc0, !PT ;  /* 0xffff000030307812 */ /* 0x000fe200078ec0ff */
[C---:B------:R-:W-:Y:S01]  /*47e0*/  FMUL.FTZ R118, R116.reuse, R117 ;  /* 0x0000007574767220 */ /* 0x040fe20000410000 */
[----:B------:R-:W-:Y:S01]  /*47f0*/  FMUL.FTZ R116, R116, R115 ;  /* 0x0000007374747220 */ /* 0x000fe20000410000 */
[----:B------:R-:W-:-:S02]  /*4800*/  PRMT R34, R119, 0x5432, R34 ;  /* 0x0000543277227816 */ /* 0x000fc40000000022 */
[C---:B------:R-:W-:Y:S01]  /*4810*/  FFMA.FTZ R49, R53.reuse, R115, -R118 ;  /* 0x0000007335317223 */ /* 0x040fe20000010876 */
[----:B------:R-:W-:Y:S01]  /*4820*/  FFMA.FTZ R53, R53, R117, R116 ;  /* 0x0000007535357223 */ /* 0x000fe20000010074 */
[----:B------:R-:W-:Y:S01]  /*4830*/  SHF.R.U32.HI R116, RZ, 0x10, R39 ;  /* 0x00000010ff747819 */ /* 0x000fe20000011627 */
[----:B------:R-:W-:Y:S01]  /*4840*/  IMAD.U32 R117, R55, 0x10000, RZ ;  /* 0x0001000037757824 */ /* 0x000fe200078e00ff */
[----:B------:R-:W-:Y:S01]  /*4850*/  SHF.R.U32.HI R115, RZ, 0x10, R35 ;  /* 0x00000010ff737819 */ /* 0x000fe20000011623 */
[----:B------:R-:W-:Y:S01]  /*4860*/  IMAD.U32 R118, R51, 0x10000, RZ ;  /* 0x0001000033767824 */ /* 0x000fe200078e00ff */
[----:B------:R-:W-:Y:S01]  /*4870*/  PRMT R116, R122, 0x5432, R116 ;  /* 0x000054327a747816 */ /* 0x000fe20000000074 */
[----:B------:R-:W-:Y:S01]  /*4880*/  IMAD.U32 R35, R52, 0x10000, RZ ;  /* 0x0001000034237824 */ /* 0x000fe200078e00ff */
[----:B------:R-:W-:Y:S02]  /*4890*/  PRMT R115, R128, 0x5410, R115 ;  /* 0x0000541080737816 */ /* 0x000fe40000000073 */
[----:B------:R-:W-:Y:S01]  /*48a0*/  LOP3.LUT R55, R55, 0xffff0000, RZ, 0xc0, !PT ;  /* 0xffff000037377812 */ /* 0x000fe200078ec0ff */
[C---:B------:R-:W-:Y:S01]  /*48b0*/  IMAD.U32 R129, R116.reuse, 0x10000, RZ ;  /* 0x0001000074817824 */ /* 0x040fe200078e00ff */
[----:B------:R-:W-:Y:S01]  /*48c0*/  LOP3.LUT R116, R116, 0xffff0000, RZ, 0xc0, !PT ;  /* 0xffff000074747812 */ /* 0x000fe200078ec0ff */
[----:B------:R-:W-:Y:S01]  /*48d0*/  IMAD.U32 R128, R115, 0x10000, RZ ;  /* 0x0001000073807824 */ /* 0x000fe200078e00ff */
[----:B------:R-:W-:Y:S01]  /*48e0*/  LOP3.LUT R51, R51, 0xffff0000, RZ, 0xc0, !PT ;  /* 0xffff000033337812 */ /* 0x000fe200078ec0ff */
[CC--:B------:R-:W-:Y:S01]  /*48f0*/  FMUL.FTZ R131, R117.reuse, R129.reuse ;  /* 0x0000008175837220 */ /* 0x0c0fe20000410000 */
[----:B------:R-:W-:Y:S01]  /*4900*/  SHF.R.U64 R39, R38, 0x10, R39 ;  /* 0x0000001026277819 */ /* 0x000fe20000001227 */
[-C--:B------:R-:W-:Y:S01]  /*4910*/  FMUL.FTZ R130, R117, R128.reuse ;  /* 0x0000008075827220 */ /* 0x080fe20000410000 */
[----:B------:R-:W-:Y:S01]  /*4920*/  LOP3.LUT R52, R52, 0xffff0000, RZ, 0xc0, !PT ;  /* 0xffff000034347812 */ /* 0x000fe200078ec0ff */
[C---:B------:R-:W-:Y:S01]  /*4930*/  FFMA.FTZ R117, R118.reuse, R128, -R131 ;  /* 0x0000008076757223 */ /* 0x040fe20000010883 */
[----:B------:R-:W-:Y:S01]  /*4940*/  LOP3.LUT R128, R115, 0xffff0000, RZ, 0xc0, !PT ;  /* 0xffff000073807812 */ /* 0x000fe200078ec0ff */
[----:B------:R-:W-:Y:S01]  /*4950*/  FFMA.FTZ R118, R118, R129, R130 ;  /* 0x0000008176767223 */ /* 0x000fe20000010082 */
[----:B------:R-:W-:Y:S01]  /*4960*/  PRMT R115, R121, 0x5432, R36 ;  /* 0x0000543279737816 */ /* 0x000fe20000000024 */
[----:B------:R-:W-:Y:S01]  /*4970*/  FMUL.FTZ R36, R55, R116 ;  /* 0x0000007437247220 */ /* 0x000fe20000410000 */
[----:B------:R-:W-:Y:S01]  /*4980*/  PRMT R39, R127, 0x5410, R39 ;  /* 0x000054107f277816 */ /* 0x000fe20000000027 */
[----:B------:R-:W-:Y:S01]  /*4990*/  FMUL.FTZ R55, R55, R128 ;  /* 0x0000008037377220 */ /* 0x000fe20000410000 */
[----:B------:R-:W-:-:S02]  /*49a0*/  IMAD.U32 R38, R54, 0x10000, RZ ;  /* 0x0001000036267824 */ /* 0x000fc400078e00ff */
[----:B------:R-:W-:Y:S01]  /*49b0*/  FFMA.FTZ R36, R51, R128, -R36 ;  /* 0x0000008033247223 */ /* 0x000fe20000010824 */
[----:B------:R-:W-:Y:S02]  /*49c0*/  IMAD.U32 R128, R115, 0x10000, RZ ;  /* 0x0001000073807824 */ /* 0x000fe400078e00ff */
[----:B------:R-:W-:Y:S01]  /*49d0*/  FFMA.FTZ R51, R51, R116, R55 ;  /* 0x0000007433337223 */ /* 0x000fe20000010037 */
[C---:B------:R-:W-:Y:S01]  /*49e0*/  IMAD.U32 R116, R32.reuse, 0x10000, RZ ;  /* 0x0001000020747824 */ /* 0x040fe200078e00ff */
[----:B------:R-:W-:Y:S01]  /*49f0*/  LOP3.LUT R55, R115, 0xffff0000, RZ, 0xc0, !PT ;  /* 0xffff000073377812 */ /* 0x000fe200078ec0ff */
[C---:B------:R-:W-:Y:S01]  /*4a00*/  FMUL.FTZ R130, R35.reuse, R128 ;  /* 0x0000008023827220 */ /* 0x040fe20000410000 */
[----:B------:R-:W-:Y:S01]  /*4a10*/  LOP3.LUT R115, R32, 0xffff0000, RZ, 0xc0, !PT ;  /* 0xffff000020737812 */ /* 0x000fe200078ec0ff */
[-C--:B------:R-:W-:Y:S01]  /*4a20*/  FMUL.FTZ R35, R35, R116.reuse ;  /* 0x0000007423237220 */ /* 0x080fe20000410000 */
[----:B------:R-:W-:Y:S01]  /*4a30*/  LOP3.LUT R54, R54, 0xffff0000, RZ, 0xc0, !PT ;  /* 0xffff000036367812 */ /* 0x000fe200078ec0ff */
[C---:B------:R-:W-:Y:S01]  /*4a40*/  FMUL.FTZ R127, R52.reuse, R55 ;  /* 0x00000037347f7220 */ /* 0x040fe20000410000 */
[C---:B------:R-:W-:Y:S01]  /*4a50*/  FFMA.FTZ R32, R33.reuse, R116, -R130 ;  /* 0x0000007421207223 */ /* 0x040fe20000010882 */
[----:B------:R-:W-:Y:S01]  /*4a60*/  FFMA.FTZ R33, R33, R128, R35 ;  /* 0x0000008021217223 */ /* 0x000fe20000010023 */
[-C--:B------:R-:W-:Y:S01]  /*4a70*/  FMUL.FTZ R129, R52, R115.reuse ;  /* 0x0000007334817220 */ /* 0x080fe20000410000 */
[----:B------:R-:W-:Y:S01]  /*4a80*/  FFMA.FTZ R35, R48, R115, -R127 ;  /* 0x0000007330237223 */ /* 0x000fe2000001087f */
[C---:B------:R-:W-:Y:S01]  /*4a90*/  IMAD.U32 R115, R39.reuse, 0x10000, RZ ;  /* 0x0001000027737824 */ /* 0x040fe200078e00ff */
[----:B------:R-:W-:Y:S01]  /*4aa0*/  LOP3.LUT R127, R39, 0xffff0000, RZ, 0xc0, !PT ;  /* 0xffff0000277f7812 */ /* 0x000fe200078ec0ff */
[C---:B------:R-:W-:Y:S01]  /*4ab0*/  IMAD.U32 R52, R34.reuse, 0x10000, RZ ;  /* 0x0001000022347824 */ /* 0x040fe200078e00ff */
[----:B------:R-:W-:Y:S01]  /*4ac0*/  LOP3.LUT R39, R34, 0xffff0000, RZ, 0xc0, !PT ;  /* 0xffff000022277812 */ /* 0x000fe200078ec0ff */
[----:B------:R-:W-:Y:S01]  /*4ad0*/  FFMA.FTZ R48, R48, R55, R129 ;  /* 0x0000003730307223 */ /* 0x000fe20000010081 */
[----:B------:R-:W-:Y:S01]  /*4ae0*/  LOP3.LUT R50, R50, 0xffff0000, RZ, 0xc0, !PT ;  /* 0xffff000032327812 */ /* 0x000fe200078ec0ff */
[----:B------:R-:W-:Y:S01]  /*4af0*/  FMUL.FTZ R34, R38, R115 ;  /* 0x0000007326227220 */ /* 0x000fe20000410000 */
[----:B------:R-:W-:Y:S01]  /*4b00*/  FMUL.FTZ R55, R54, R127 ;  /* 0x0000007f36377220 */ /* 0x000fe20000410000 */
[-C--:B------:R-:W-:Y:S01]  /*4b10*/  FMUL.FTZ R38, R38, R52.reuse ;  /* 0x0000003426267220 */ /* 0x080fe20000410000 */
[-C--:B------:R-:W-:Y:S01]  /*4b20*/  FMUL.FTZ R54, R54, R39.reuse ;  /* 0x0000002736367220 */ /* 0x080fe20000410000 */
[C---:B------:R-:W-:Y:S01]  /*4b30*/  FFMA.FTZ R34, R37.reuse, R52, -R34 ;  /* 0x0000003425227223 */ /* 0x040fe20000010822 */
[C---:B------:R-:W-:Y:S01]  /*4b40*/  FFMA.FTZ R55, R50.reuse, R39, -R55 ;  /* 0x0000002732377223 */ /* 0x040fe20000010837 */
[----:B------:R-:W-:Y:S01]  /*4b50*/  FFMA.FTZ R38, R37, R115, R38 ;  /* 0x0000007325267223 */ /* 0x000fe20000010026 */
[----:B------:R-:W-:Y:S01]  /*4b60*/  FFMA.FTZ R127, R50, R127, R54 ;  /* 0x0000007f327f7223 */ /* 0x000fe20000010036 */
[----:B------:R-:W-:-:S02]  /*4b70*/  F2FP.BF16.F32.PACK_AB R36, R36, R117 ;  /* 0x000000752424723e */ /* 0x000fc400000010ff */
[----:B------:R-:W-:Y:S02]  /*4b80*/  F2FP.BF16.F32.PACK_AB R118, R51, R118 ;  /* 0x000000763376723e */ /* 0x000fe400000010ff */
[----:B------:R-:W-:Y:S01]  /*4b90*/  F2FP.BF16.F32.PACK_AB R32, R35, R32 ;  /* 0x000000202320723e */ /* 0x000fe200000010ff */
[----:B------:R-:W-:Y:S01]  /*4ba0*/  IMAD.MOV.U32 R51, RZ, RZ, R36 ;  /* 0x000000ffff337224 */ /* 0x000fe200078e0024 */
[----:B------:R-:W-:Y:S02]  /*4bb0*/  F2FP.BF16.F32.PACK_AB R52, R48, R33 ;  /* 0x000000213034723e */ /* 0x000fe400000010ff */
[----:B------:R-:W-:Y:S01]  /*4bc0*/  F2FP.BF16.F32.PACK_AB R50, R55, R34 ;  /* 0x000000223732723e */ /* 0x000fe200000010ff */
[----:B------:R-:W-:Y:S01]  /*4bd0*/  IMAD.MOV.U32 R48, RZ, RZ, R32 ;  /* 0x000000ffff307224 */ /* 0x000fe200078e0020 */
[----:B------:R-:W-:Y:S01]  /*4be0*/  F2FP.BF16.F32.PACK_AB R49, R49, R112 ;  /* 0x000000703131723e */ /* 0x000fe200000010ff */
[----:B------:R-:W-:Y:S01]  /*4bf0*/  IMAD.MOV.U32 R55, RZ, RZ, R118 ;  /* 0x000000ffff377224 */ /* 0x000fe200078e0076 */
[----:B------:R-:W-:-:S02]  /*4c00*/  F2FP.BF16.F32.PACK_AB R53, R53, R114 ;  /* 0x000000723535723e */ /* 0x000fc400000010ff */
[----:B------:R-:W-:-:S07]  /*4c10*/  F2FP.BF16.F32.PACK_AB R54, R127, R38 ;  /* 0x000000267f36723e */ /* 0x000fce00000010ff */
.L_x_648:
[----:B------:R-:W-:Y:S05]  /*4c20*/  BSYNC B2 ;  /* 0x0000000000027941 */ /* 0x000fea0003800000 */
.L_x_647:
[----:B------:R-:W-:Y:S02]  /*4c30*/  ISETP.GE.AND P5, PT, R113, R107, PT ;  /* 0x0000006b7100720c */ /* 0x000fe40003fa6270 */
[----:B------:R-:W-:-:S11]  /*4c40*/  P2R R33, PR, RZ, 0x1 ;  /* 0x00000001ff217803 */ /* 0x000fd60000000000 */
[--C-:B------:R-:W-:Y:S02]  /*4c50*/  @!P5 SHF.R.S32.HI R32, RZ, 0x1f, R113.reuse ;  /* 0x0000001fff20d819 */ /* 0x100fe40000011471 */
[----:B------:R-:W-:-:S04]  /*4c60*/  @!P5 IADD3 R104, P0, P6, R4, R104, R113 ;  /* 0x000000680468d210 */ /* 0x000fc80007e1e071 */
[----:B------:R-:W-:Y:S02]  /*4c70*/  @!P5 IADD3.X R111, R60, R111, R32, P0, P6 ;  /* 0x0000006f3c6fd210 */ /* 0x000fe400007ec420 */
[CC--:B------:R-:W-:Y:S02]  /*4c80*/  LEA R32, P6, R108.reuse, R98.reuse, 0x1 ;  /* 0x000000626c207211 */ /* 0x0c0fe400078c08ff */
[----:B------:R-:W-:Y:S02]  /*4c90*/  ISETP.NE.AND P0, PT, R33, RZ, PT ;  /* 0x000000ff2100720c */ /* 0x000fe40003f05270 */
[----:B------:R-:W-:Y:S02]  /*4ca0*/  LEA.HI.X R33, R108, R99, R110, 0x1, P6 ;  /* 0x000000636c217211 */ /* 0x000fe400030f0c6e */
[----:B------:R-:W-:-:S03]  /*4cb0*/  @!P5 LEA R34, P6, R104, R98, 0x1 ;  /* 0x000000626822d211 */ /* 0x000fc600078c08ff */
[----:B-1----:R1:W-:Y:S01]  /*4cc0*/  STG.E.128 desc[UR40][R32.64], R48 ;  /* 0x0000003020007986 */ /* 0x0023e2000c101d28 */
[----:B------:R-:W-:-:S05]  /*4cd0*/  @!P5 LEA.HI.X R35, R104, R99, R111, 0x1, P6 ;  /* 0x000000636823d211 */ /* 0x000fca00030f0c6f */
[----:B--2---:R1:W-:Y:S04]  /*4ce0*/  @!P5 STG.E.128 desc[UR40][R34.64], R52 ;  /* 0x000000342200d986 */ /* 0x0043e8000c101d28 */
.L_x_646:
[----:B------:R-:W-:Y:S05]  /*4cf0*/  BSYNC B1 ;  /* 0x0000000000017941 */ /* 0x000fea0003800000 */
.L_x_645:
[----:B------:R-:W-:Y:S01]  /*4d00*/  ISETP.GE.OR P5, PT, R220, R97, P1 ;  /* 0x00000061dc00720c */ /* 0x000fe20000fa6670 */
[-C--:B-12---:R-:W-:Y:S02]  /*4d10*/  IMAD R32, R72, R102.reuse, RZ ;  /* 0x0000006648207224 */ /* 0x086fe400078e02ff */
[----:B------:R-:W-:-:S04]  /*4d20*/  IMAD.WIDE.U32 R100, R220, R102, R100 ;  /* 0x00000066dc647225 */ /* 0x000fc800078e0064 */
[----:B------:R-:W-:-:S06]  /*4d30*/  IMAD R51, R220, R103, R32 ;  /* 0x00000067dc337224 */ /* 0x000fcc00078e0220 */
[----:B------:R-:W-:Y:S05]  /*4d40*/  @P5 BRA `(.L_x_635) ;  /* 0x0000000800645947 */ /* 0x000fea0003800000 */
[----:B------:R-:W-:Y:S01]  /*4d50*/  IMAD.IADD R51, R101, 0x1, R51 ;  /* 0x0000000165337824 */ /* 0x000fe200078e0233 */
[----:B------:R-:W-:Y:S01]  /*4d60*/  IADD3 R32, P5, P6, R4, R100, R84 ;  /* 0x0000006404207210 */ /* 0x000fe20007ebe054 */
[----:B------:R-:W-:Y:S01]  /*4d70*/  BSSY B1, `(.L_x_649) ;  /* 0x0000072000017945 */ /* 0x000fe20003800000 */
[----:B------:R-:W-:Y:S02]  /*4d80*/  SEL R109, R74, R109, !P0 ;  /* 0x0000006d4a6d7207 */ /* 0x000fe40004000000 */
[----:B------:R-:W-:Y:S02]  /*4d90*/  IADD3.X R33, R60, R51, R86, P5, P6 ;  /* 0x000000333c217210 */ /* 0x000fe40002fec456 */
[C---:B------:R-:W-:Y:S02]  /*4da0*/  LEA R48, P5, R32.reuse, R98, 0x1 ;  /* 0x0000006220307211 */ /* 0x040fe400078a08ff */
[----:B------:R-:W-:Y:S02]  /*4db0*/  SHF.R.U32.HI R34, RZ, 0x3, R209 ;  /* 0x00000003ff227819 */ /* 0x000fe400000116d1 */
[----:B------:R-:W-:-:S02]  /*4dc0*/  LEA.HI.X R49, R32, R99, R33, 0x1, P5 ;  /* 0x0000006320317211 */ /* 0x000fc400028f0c21 */
[----:B------:R-:W-:-:S04]  /*4dd0*/  SHF.R.S32.HI R32, RZ, 0x1f, R109 ;  /* 0x0000001fff207819 */ /* 0x000fc8000001146d */
[----:B------:R-:W-:-:S04]  /*4de0*/  LEA.HI R32, R32, R109, RZ, 0x4 ;  /* 0x0000006d20207211 */ /* 0x000fc800078f20ff */
[----:B------:R-:W-:-:S05]  /*4df0*/  LEA.HI.SX32 R32, R32, R83, 0x1c ;  /* 0x0000005320207211 */ /* 0x000fca00078fe2ff */
[----:B------:R-:W-:-:S05]  /*4e00*/  IMAD.SHL.U32 R50, R32, 0x8, RZ ;  /* 0x0000000820327824 */ /* 0x000fca00078e00ff */
[----:B------:R-:W-:-:S04]  /*4e10*/  LOP3.LUT R32, R209, 0x38, R50, 0xf8, !PT ;  /* 0x00000038d1207812 */ /* 0x000fc800078ef832 */
[----:B------:R-:W-:Y:S01]  /*4e20*/  LOP3.LUT R33, R32, R34, RZ, 0x3c, !PT ;  /* 0x0000002220217212 */ /* 0x000fe200078e3cff */
[----:B------:R-:W-:-:S04]  /*4e30*/  IMAD R32, R2, 0x1800, R87 ;  /* 0x0000180002207824 */ /* 0x000fc800078e0257 */
[----:B------:R-:W-:Y:S02]  /*4e40*/  IMAD.IADD R33, R212, 0x1, R33 ;  /* 0x00000001d4217824 */ /* 0x000fe400078e0221 */
        /* <DEDUP_REMOVED lines=9> */
[----:B------:R-:W-:Y:S01]  /*4ee0*/  SHF.R.U64 R53, R42, 0x10, R43 ;  /* 0x000000102a357819 */ /* 0x000fe2000000122b */
[----:B-1----:R-:W-:Y:S01]  /*4ef0*/  IMAD.U32 R42, R33, 0x10000, RZ ;  /* 0x00010000212a7824 */ /* 0x002fe200078e00ff */
[----:B------:R-:W-:Y:S02]  /*4f00*/  PRMT R123, R123, 0x5410, R104 ;  /* 0x000054107b7b7816 */ /* 0x000fe40000000068 */
[----:B------:R-:W-:Y:S02]  /*4f10*/  PRMT R125, R125, 0x5410, R108 ;  /* 0x000054107d7d7816 */ /* 0x000fe4000000006c */
[----:B------:R-:W-:-:S02]  /*4f20*/  SHF.R.U32.HI R54, RZ, 0x10, R47 ;  /* 0x00000010ff367819 */ /* 0x000fc4000001162f */
[----:B------:R-:W-:Y:S02]  /*4f30*/  SHF.R.U32.HI R103, RZ, 0x10, R43 ;  /* 0x00000010ff677819 */ /* 0x000fe4000001162b */
[----:B------:R-:W-:Y:S02]  /*4f40*/  SHF.R.U64 R55, R44, 0x10, R45 ;  /* 0x000000102c377819 */ /* 0x000fe4000000122d */
[----:B------:R-:W-:Y:S01]  /*4f50*/  SHF.R.U64 R102, R46, 0x10, R47 ;  /* 0x000000102e667819 */ /* 0x000fe2000000122f */
[----:B------:R-:W-:Y:S01]  /*4f60*/  IMAD.U32 R47, R39, 0x10000, RZ ;  /* 0x00010000272f7824 */ /* 0x000fe200078e00ff */
[----:B------:R-:W-:Y:S01]  /*4f70*/  PRMT R124, R124, 0x5410, R53 ;  /* 0x000054107c7c7816 */ /* 0x000fe20000000035 */
[----:B------:R-:W-:Y:S01]  /*4f80*/  IMAD.U32 R53, R123, 0x10000, RZ ;  /* 0x000100007b357824 */ /* 0x000fe200078e00ff */
[----:B------:R-:W-:Y:S01]  /*4f90*/  LOP3.LUT R45, R39, 0xffff0000, RZ, 0xc0, !PT ;  /* 0xffff0000272d7812 */ /* 0x000fe200078ec0ff */
[----:B------:R-:W-:Y:S01]  /*4fa0*/  IMAD.U32 R39, R125, 0x10000, RZ ;  /* 0x000100007d277824 */ /* 0x000fe200078e00ff */
[----:B------:R-:W-:Y:S01]  /*4fb0*/  PRMT R119, R119, 0x5410, R54 ;  /* 0x0000541077777816 */ /* 0x000fe20000000036 */
[----:B------:R-:W-:Y:S01]  /*4fc0*/  IMAD.U32 R46, R35, 0x10000, RZ ;  /* 0x00010000232e7824 */ /* 0x000fe200078e00ff */
[----:B------:R-:W-:Y:S01]  /*4fd0*/  PRMT R120, R120, 0x5410, R103 ;  /* 0x0000541078787816 */ /* 0x000fe20000000067 */
[----:B------:R-:W-:Y:S01]  /*4fe0*/  FMUL.FTZ R103, R52, R39 ;  /* 0x0000002734677220 */ /* 0x000fe20000410000 */
[----:B------:R-:W-:Y:S01]  /*4ff0*/  LOP3.LUT R44, R37, 0xffff0000, RZ, 0xc0, !PT ;  /* 0xffff0000252c7812 */ /* 0x000fe200078ec0ff */
[----:B------:R-:W-:Y:S01]  /*5000*/  IMAD.U32 R54, R119, 0x10000, RZ ;  /* 0x0001000077367824 */ /* 0x000fe200078e00ff */
[----:B------:R-:W-:Y:S01]  /*5010*/  PRMT R122, R122, 0x5410, R55 ;  /* 0x000054107a7a7816 */ /* 0x000fe20000000037 */
[----:B------:R-:W-:Y:S01]  /*5020*/  FMUL.FTZ R55, R52, R53 ;  /* 0x0000003534377220 */ /* 0x000fe20000410000 */
[----:B------:R-:W-:Y:S01]  /*5030*/  LOP3.LUT R123, R123, 0xffff0000, RZ, 0xc0, !PT ;  /* 0xffff00007b7b7812 */ /* 0x000fe200078ec0ff */
[----:B------:R-:W-:Y:S01]  /*5040*/  IMAD.U32 R52, R120, 0x10000, RZ ;  /* 0x0001000078347824 */ /* 0x000fe200078e00ff */
[----:B------:R-:W-:Y:S01]  /*5050*/  LOP3.LUT R125, R125, 0xffff0000, RZ, 0xc0, !PT ;  /* 0xffff00007d7d7812 */ /* 0x000fe200078ec0ff */
[----:B------:R-:W-:Y:S01]  /*5060*/  FFMA.FTZ R39, R42, R39, -R55 ;  /* 0x000000272a277223 */ /* 0x000fe20000010837 */
[----:B------:R-:W-:Y:S01]  /*5070*/  SHF.R.U64 R105, R40, 0x10, R41 ;  /* 0x0000001028697819 */ /* 0x000fe20000001229 */
[----:B------:R-:W-:Y:S01]  /*5080*/  FFMA.FTZ R42, R42, R53, R103 ;  /* 0x000000352a2a7223 */ /* 0x000fe20000010067 */
[----:B------:R-:W-:Y:S01]  /*5090*/  LOP3.LUT R43, R33, 0xffff0000, RZ, 0xc0, !PT ;  /* 0xffff0000212b7812 */ /* 0x000fe200078ec0ff */
[----:B------:R-:W-:Y:S01]  /*50a0*/  FMUL.FTZ R53, R47, R54 ;  /* 0x000000362f357220 */ /* 0x000fe20000410000 */
[----:B------:R-:W-:Y:S01]  /*50b0*/  PRMT R121, R121, 0x5410, R102 ;  /* 0x0000541079797816 */ /* 0x000fe20000000066 */
[----:B------:R-:W-:Y:S01]  /*50c0*/  FMUL.FTZ R102, R44, R123 ;  /* 0x0000007b2c667220 */ /* 0x000fe20000410000 */
[----:B------:R-:W-:Y:S01]  /*50d0*/  PRMT R126, R126, 0x5410, R105 ;  /* 0x000054107e7e7816 */ /* 0x000fe20000000069 */
[-C--:B------:R-:W-:Y:S01]  /*50e0*/  FMUL.FTZ R104, R44, R125.reuse ;  /* 0x0000007d2c687220 */ /* 0x080fe20000410000 */
[-C--:B------:R-:W-:Y:S01]  /*50f0*/  FMUL.FTZ R55, R47, R52.reuse ;  /* 0x000000342f377220 */ /* 0x080fe20000410000 */
[----:B------:R-:W-:Y:S01]  /*5100*/  FFMA.FTZ R44, R43, R125, -R102 ;  /* 0x0000007d2b2c7223 */ /* 0x000fe20000010866 */
[----:B------:R-:W-:Y:S01]  /*5110*/  LOP3.LUT R102, R119, 0xffff0000, RZ, 0xc0, !PT ;  /* 0xffff000077667812 */ /* 0x000fe200078ec0ff */
[----:B------:R-:W-:Y:S01]  /*5120*/  FFMA.FTZ R47, R46, R52, -R53 ;  /* 0x000000342e2f7223 */ /* 0x000fe20000010835 */
[----:B------:R-:W-:Y:S01]  /*5130*/  LOP3.LUT R120, R120, 0xffff0000, RZ, 0xc0, !PT ;  /* 0xffff000078787812 */ /* 0x000fe200078ec0ff */
[----:B------:R-:W-:-:S02]  /*5140*/  IMAD.U32 R37, R36, 0x10000, RZ ;  /* 0x0001000024257824 */ /* 0x000fc400078e00ff */
[----:B------:R-:W-:Y:S01]  /*5150*/  FFMA.FTZ R54, R46, R54, R55 ;  /* 0x000000362e367223 */ /* 0x000fe20000010037 */
[----:B------:R-:W-:Y:S02]  /*5160*/  IMAD.U32 R52, R122, 0x10000, RZ ;  /* 0x000100007a347824 */ /* 0x000fe400078e00ff */
[----:B------:R-:W-:Y:S01]  /*5170*/  FFMA.FTZ R43, R43, R123, R104 ;  /* 0x0000007b2b2b7223 */ /* 0x000fe20000010068 */
[----:B------:R-:W-:Y:S01]  /*5180*/  IMAD.U32 R46, R126, 0x10000, RZ ;  /* 0x000100007e2e7824 */ /* 0x000fe200078e00ff */
[----:B------:R-:W-:Y:S01]  /*5190*/  LOP3.LUT R41, R35, 0xffff0000, RZ, 0xc0, !PT ;  /* 0xffff000023297812 */ /* 0x000fe200078ec0ff */
[C---:B------:R-:W-:Y:S01]  /*51a0*/  FMUL.FTZ R104, R45.reuse, R102 ;  /* 0x000000662d687220 */ /* 0x040fe20000410000 */
[----:B------:R-:W-:Y:S01]  /*51b0*/  FMUL.FTZ R108, R45, R120 ;  /* 0x000000782d6c7220 */ /* 0x000fe20000410000 */
[----:B------:R-:W-:Y:S01]  /*51c0*/  IMAD.U32 R40, R32, 0x10000, RZ ;  /* 0x0001000020287824 */ /* 0x000fe200078e00ff */
[----:B------:R-:W-:Y:S01]  /*51d0*/  LOP3.LUT R36, R36, 0xffff0000, RZ, 0xc0, !PT ;  /* 0xffff000024247812 */ /* 0x000fe200078ec0ff */
[C---:B------:R-:W-:Y:S01]  /*51e0*/  FMUL.FTZ R55, R37.reuse, R52 ;  /* 0x0000003425377220 */ /* 0x040fe20000410000 */
[----:B------:R-:W-:Y:S01]  /*51f0*/  LOP3.LUT R53, R122, 0xffff0000, RZ, 0xc0, !PT ;  /* 0xffff00007a357812 */ /* 0x000fe200078ec0ff */
[----:B------:R-:W-:Y:S01]  /*5200*/  FMUL.FTZ R37, R37, R46 ;  /* 0x0000002e25257220 */ /* 0x000fe20000410000 */
[----:B------:R-:W-:Y:S01]  /*5210*/  LOP3.LUT R45, R126, 0xffff0000, RZ, 0xc0, !PT ;  /* 0xffff00007e2d7812 */ /* 0x000fe200078ec0ff */
[C---:B------:R-:W-:Y:S01]  /*5220*/  FFMA.FTZ R104, R41.reuse, R120, -R104 ;  /* 0x0000007829687223 */ /* 0x040fe20000010868 */
[----:B------:R-:W-:Y:S01]  /*5230*/  LOP3.LUT R32, R32, 0xffff0000, RZ, 0xc0, !PT ;  /* 0xffff000020207812 */ /* 0x000fe200078ec0ff */
[----:B------:R-:W-:Y:S01]  /*5240*/  FFMA.FTZ R105, R41, R102, R108 ;  /* 0x0000006629697223 */ /* 0x000fe2000001006c */
[----:B------:R-:W-:Y:S01]  /*5250*/  FFMA.FTZ R55, R40, R46, -R55 ;  /* 0x0000002e28377223 */ /* 0x000fe20000010837 */
[C---:B------:R-:W-:Y:S01]  /*5260*/  IMAD.U32 R33, R34.reuse, 0x10000, RZ ;  /* 0x0001000022217824 */ /* 0x040fe200078e00ff */
[----:B------:R-:W-:Y:S01]  /*5270*/  LOP3.LUT R35, R34, 0xffff0000, RZ, 0xc0, !PT ;  /* 0xffff000022237812 */ /* 0x000fe200078ec0ff */
[----:B------:R-:W-:Y:S01]  /*5280*/  FMUL.FTZ R41, R36, R53 ;  /* 0x0000003524297220 */ /* 0x000fe20000410000 */
[----:B------:R-:W-:Y:S01]  /*5290*/  FFMA.FTZ R40, R40, R52, R37 ;  /* 0x0000003428287223 */ /* 0x000fe20000010025 */
[-C--:B------:R-:W-:Y:S01]  /*52a0*/  FMUL.FTZ R103, R36, R45.reuse ;  /* 0x0000002d24677220 */ /* 0x080fe20000410000 */
[C---:B------:R-:W-:Y:S01]  /*52b0*/  IMAD.U32 R34, R38.reuse, 0x10000, RZ ;  /* 0x0001000026227824 */ /* 0x040fe200078e00ff */
[----:B------:R-:W-:Y:S01]  /*52c0*/  LOP3.LUT R38, R38, 0xffff0000, RZ, 0xc0, !PT ;  /* 0xffff000026267812 */ /* 0x000fe200078ec0ff */
[C---:B------:R-:W-:Y:S01]  /*52d0*/  IMAD.U32 R37, R121.reuse, 0x10000, RZ ;  /* 0x0001000079257824 */ /* 0x040fe200078e00ff */
[----:B------:R-:W-:Y:S01]  /*52e0*/  LOP3.LUT R121, R121, 0xffff0000, RZ, 0xc0, !PT ;  /* 0xffff000079797812 */ /* 0x000fe200078ec0ff */
[C---:B------:R-:W-:Y:S01]  /*52f0*/  IMAD.U32 R36, R124.reuse, 0x10000, RZ ;  /* 0x000100007c247824 */ /* 0x040fe200078e00ff */
[----:B------:R-:W-:Y:S01]  /*5300*/  LOP3.LUT R124, R124, 0xffff0000, RZ, 0xc0, !PT ;  /* 0xffff00007c7c7812 */ /* 0x000fe200078ec0ff */
[C---:B------:R-:W-:Y:S01]  /*5310*/  FFMA.FTZ R46, R32.reuse, R45, -R41 ;  /* 0x0000002d202e7223 */ /* 0x040fe20000010829 */
[----:B------:R-:W-:Y:S01]  /*5320*/  FFMA.FTZ R103, R32, R53, R103 ;  /* 0x0000003520677223 */ /* 0x000fe20000010067 */
[C---:B------:R-:W-:Y:S01]  /*5330*/  FMUL.FTZ R32, R34.reuse, R37 ;  /* 0x0000002522207220 */ /* 0x040fe20000410000 */
[----:B------:R-:W-:Y:S01]  /*5340*/  FMUL.FTZ R34, R34, R36 ;  /* 0x0000002422227220 */ /* 0x000fe20000410000 */
[C---:B------:R-:W-:Y:S01]  /*5350*/  FMUL.FTZ R52, R38.reuse, R121 ;  /* 0x0000007926347220 */ /* 0x040fe20000410000 */
[----:B------:R-:W-:Y:S01]  /*5360*/  FMUL.FTZ R38, R38, R124 ;  /* 0x0000007c26267220 */ /* 0x000fe20000410000 */
[C---:B------:R-:W-:Y:S01]  /*5370*/  FFMA.FTZ R32, R33.reuse, R36, -R32 ;  /* 0x0000002421207223 */ /* 0x040fe20000010820 */
[----:B------:R-:W-:Y:S01]  /*5380*/  FFMA.FTZ R34, R33, R37, R34 ;  /* 0x0000002521227223 */ /* 0x000fe20000010022 */
[C---:B------:R-:W-:Y:S01]  /*5390*/  FFMA.FTZ R33, R35.reuse, R124, -R52 ;  /* 0x0000007c23217223 */ /* 0x040fe20000010834 */
[----:B------:R-:W-:Y:S01]  /*53a0*/  FFMA.FTZ R35, R35, R121, R38 ;  /* 0x0000007923237223 */ /* 0x000fe20000010026 */
[----:B------:R-:W-:-:S02]  /*53b0*/  F2FP.BF16.F32.PACK_AB R39, R44, R39 ;  /* 0x000000272c27723e */ /* 0x000fc400000010ff */
[----:B------:R-:W-:Y:S02]  /*53c0*/  F2FP.BF16.F32.PACK_AB R38, R46, R55 ;  /* 0x000000372e26723e */ /* 0x000fe400000010ff */
[----:B------:R-:W-:Y:S02]  /*53d0*/  F2FP.BF16.F32.PACK_AB R47, R104, R47 ;  /* 0x0000002f682f723e */ /* 0x000fe400000010ff */
[----:B------:R-:W-:Y:S02]  /*53e0*/  F2FP.BF16.F32.PACK_AB R54, R105, R54 ;  /* 0x000000366936723e */ /* 0x000fe400000010ff */
[----:B------:R-:W-:Y:S01]  /*53f0*/  F2FP.BF16.F32.PACK_AB R46, R33, R32 ;  /* 0x00000020212e723e */ /* 0x000fe200000010ff */
[----:B------:R-:W-:Y:S01]  /*5400*/  IMAD.MOV.U32 R32, RZ, RZ, R38 ;  /* 0x000000ffff207224 */ /* 0x000fe200078e0026 */
[----:B------:R-:W-:Y:S01]  /*5410*/  F2FP.BF16.F32.PACK_AB R41, R35, R34 ;  /* 0x000000222329723e */ /* 0x000fe200000010ff */
[----:B------:R-:W-:Y:S01]  /*5420*/  IMAD.MOV.U32 R33, RZ, RZ, R39 ;  /* 0x000000ffff217224 */ /* 0x000fe200078e0027 */
[----:B------:R-:W-:Y:S01]  /*5430*/  F2FP.BF16.F32.PACK_AB R37, R43, R42 ;  /* 0x0000002a2b25723e */ /* 0x000fe200000010ff */
[----:B------:R-:W-:Y:S01]  /*5440*/  IMAD.MOV.U32 R34, RZ, RZ, R46 ;  /* 0x000000ffff227224 */ /* 0x000fe200078e002e */
[----:B------:R-:W-:Y:S01]  /*5450*/  F2FP.BF16.F32.PACK_AB R36, R103, R40 ;  /* 0x000000286724723e */ /* 0x000fe200000010ff */
[----:B------:R-:W-:-:S02]  /*5460*/  IMAD.MOV.U32 R35, RZ, RZ, R47 ;  /* 0x000000ffff237224 */ /* 0x000fc400078e002f */
[----:B------:R-:W-:Y:S02]  /*5470*/  IMAD.MOV.U32 R38, RZ, RZ, R41 ;  /* 0x000000ffff267224 */ /* 0x000fe400078e0029 */
[----:B------:R-:W-:-:S07]  /*5480*/  IMAD.MOV.U32 R39, RZ, RZ, R54 ;  /* 0x000000ffff277224 */ /* 0x000fce00078e0036 */
.L_x_650:
[----:B------:R-:W-:Y:S05]  /*5490*/  BSYNC B1 ;  /* 0x0000000000017941 */ /* 0x000fea0003800000 */
.L_x_649:
[----:B-1----:R1:W-:Y:S01]  /*54a0*/  STG.E.128 desc[UR40][R48.64], R32 ;  /* 0x0000002030007986 */ /* 0x0023e2000c101d28 */
[----:B------:R-:W-:-:S13]  /*54b0*/  ISETP.GE.AND P4, PT, R50, R107, PT ;  /* 0x0000006b3200720c */ /* 0x000fda0003f86270 */
[----:B------:R-:W-:Y:S05]  /*54c0*/  @P4 BRA `(.L_x_635) ;  /* 0x0000000000844947 */ /* 0x000fea0003800000 */
[--C-:B-1----:R-:W-:Y:S02]  /*54d0*/  SHF.R.S32.HI R32, RZ, 0x1f, R50.reuse ;  /* 0x0000001fff207819 */ /* 0x102fe40000011432 */
[----:B------:R-:W-:-:S04]  /*54e0*/  IADD3 R50, P4, P5, R4, R100, R50 ;  /* 0x0000006404327210 */ /* 0x000fc80007d9e032 */
[----:B------:R-:W-:Y:S02]  /*54f0*/  IADD3.X R51, R60, R51, R32, P4, P5 ;  /* 0x000000333c337210 */ /* 0x000fe400027ea420 */
[----:B------:R-:W-:-:S04]  /*5500*/  LEA R98, P4, R50, R98, 0x1 ;  /* 0x0000006232627211 */ /* 0x000fc800078808ff */
[----:B------:R-:W-:-:S05]  /*5510*/  LEA.HI.X R99, R50, R99, R51, 0x1, P4 ;  /* 0x0000006332637211 */ /* 0x000fca00020f0c33 */
[----:B--2---:R1:W-:Y:S01]  /*5520*/  STG.E.128 desc[UR40][R98.64], R36 ;  /* 0x0000002462007986 */ /* 0x0043e2000c101d28 */
[----:B------:R-:W-:Y:S05]  /*5530*/  BRA `(.L_x_635) ;  /* 0x0000000000687947 */ /* 0x000fea0003800000 */
.L_x_618:
[----:B------:R-:W-:-:S06]  /*5540*/  UISETP.NE.AND UP0, UPT, UR44, 0x3, UPT ;  /* 0x000000032c00788c */ /* 0x000fcc000bf05270 */
[----:B------:R-:W-:-:S13]  /*5550*/  PLOP3.LUT P3, PT, PT, PT, UP0, 0x80, 0x0 ;  /* 0x000000000000781c */ /* 0x000fda0003f6f008 */
[----:B------:R-:W-:Y:S05]  /*5560*/  @!P3 BRA `(.L_x_651) ;  /* 0x000000000004b947 */ /* 0x000fea0003800000 */
[----:B------:R-:W-:Y:S01]  /*5570*/  BPT.TRAP 0x1 ;  /* 0x000000040000795c */ /* 0x000fe20000300000 */
.L_x_651:
[----:B------:R-:W-:Y:S01]  /*5580*/  IMAD R95, R2, 0x8, R19 ;  /* 0x00000008025f7824 */ /* 0x000fe200078e0213 */
[----:B------:R-:W-:Y:S01]  /*5590*/  SHF.L.U32 R106, R201, 0x1f, RZ ;  /* 0x0000001fc96a7819 */ /* 0x000fe200000006ff */
[----:B------:R-:W-:Y:S01]  /*55a0*/  IMAD R97, R27, -0x60, R24 ;  /* 0xffffffa01b617824 */ /* 0x000fe200078e0218 */
[----:B------:R-:W-:Y:S02]  /*55b0*/  BSSY B1, `(.L_x_652) ;  /* 0x0000004000017945 */ /* 0x000fe40003800000 */
[----:B------:R-:W0:Y:S02]  /*55c0*/  SYNCS.PHASECHK.TRANS64.TRYWAIT P4, [R95+URZ+0x22890], R106 ;  /* 0x0228906a5f0075a7 */ /* 0x000e24000808017f */
[----:B------:R-:W-:Y:S01]  /*55d0*/  VIMNMX R97, R97, 0x60, PT ;  /* 0x0000006061617848 */ /* 0x000fe20003fe0100 */
[----:B0-----:R-:W-:Y:S06]  /*55e0*/  @!P4 BRA `(.L_x_653) ;  /* 0x000001440090c947 */ /* 0x001fec0003800000 */
.L_x_915:
[----:B------:R-:W-:Y:S05]  /*55f0*/  BSYNC B1 ;  /* 0x0000000000017941 */ /* 0x000fea0003800000 */
.L_x_652:
[----:B------:R-:W-:Y:S01]  /*5600*/  ISETP.GE.AND P4, PT, R18, R97, PT ;  /* 0x000000611200720c */ /* 0x000fe20003f86270 */
[----:B------:R-:W-:-:S12]  /*5610*/  BSSY B1, `(.L_x_654) ;  /* 0x0000006000017945 */ /* 0x000fd80003800000 */
[----:B------:R-:W-:Y:S05]  /*5620*/  @P4 BRA `(.L_x_655) ;  /* 0x0000000000104947 */ /* 0x000fea0003800000 */
[----:B------:R-:W1:Y:S04]  /*5630*/  @!P1 LDS.128 R32, [R104] ;  /* 0x0000000068209984 */ /* 0x000e680000000c00 */
[----:B------:R-:W2:Y:S04]  /*5640*/  @!P2 LDS.128 R36, [R103] ;  /* 0x000000006724a984 */ /* 0x000ea80000000c00 */
[----:B-1----:R1:W-:Y:S04]  /*5650*/  @!P1 STG.E.128 desc[UR40][R42.64], R32 ;  /* 0x000000202a009986 */ /* 0x0023e8000c101d28 */
[----:B--2---:R1:W-:Y:S02]  /*5660*/  @!P2 STG.E.128 desc[UR40][R42.64+0x40], R36 ;  /* 0x000040242a00a986 */ /* 0x0043e4000c101d28 */
.L_x_655:
[----:B------:R-:W-:Y:S05]  /*5670*/  BSYNC B1 ;  /* 0x0000000000017941 */ /* 0x000fea0003800000 */
.L_x_654:
[----:B------:R-:W-:-:S13]  /*5680*/  ISETP.GE.AND P4, PT, R220, R97, PT ;  /* 0x00000061dc00720c */ /* 0x000fda0003f86270 */
[----:B------:R-:W-:Y:S05]  /*5690*/  @P4 BRA `(.L_x_635) ;  /* 0x0000000000104947 */ /* 0x000fea0003800000 */
[----:B-1----:R-:W1:Y:S04]  /*56a0*/  @!P1 LDS.128 R32, [R104+0x2000] ;  /* 0x0020000068209984 */ /* 0x002e680000000c00 */
[----:B------:R-:W2:Y:S04]  /*56b0*/  @!P2 LDS.128 R36, [R103+0x2000] ;  /* 0x002000006724a984 */ /* 0x000ea80000000c00 */
[----:B-1----:R1:W-:Y:S04]  /*56c0*/  @!P1 STG.E.128 desc[UR40][R40.64], R32 ;  /* 0x0000002028009986 */ /* 0x0023e8000c101d28 */
[----:B--2---:R1:W-:Y:S02]  /*56d0*/  @!P2 STG.E.128 desc[UR40][R40.64+0x40], R36 ;  /* 0x000040242800a986 */ /* 0x0043e4000c101d28 */
.L_x_635:
[----:B------:R-:W-:Y:S05]  /*56e0*/  BSYNC B0 ;  /* 0x0000000000007941 */ /* 0x000fea0003800000 */
.L_x_617:
[----:B-1234-:R-:W1:Y:S01]  /*56f0*/  S2R R32, SR_TID.X ;  /* 0x0000000000207919 */ /* 0x01ee620000002100 */
[----:B------:R-:W-:Y:S01]  /*5700*/  @!PT LDS RZ, [RZ] ;  /* 0x00000000fffff984 */ /* 0x000fe20000000800 */
[----:B------:R-:W-:Y:S01]  /*5710*/  @!PT LDS RZ, [RZ] ;  /* 0x00000000fffff984 */ /* 0x000fe20000000800 */
[----:B------:R-:W-:Y:S01]  /*5720*/  @!PT LDS RZ, [RZ] ;  /* 0x00000000fffff984 */ /* 0x000fe20000000800 */
[----:B------:R-:W-:Y:S01]  /*5730*/  @!PT LDS RZ, [RZ] ;  /* 0x00000000fffff984 */ /* 0x000fe20000000800 */
[----:B------:R2:W-:Y:S06]  /*5740*/  MEMBAR.ALL.CTA ;  /* 0x0000000000007992 */ /* 0x0005ec0000008000 */
[----:B--2---:R-:W2:Y:S01]  /*5750*/  FENCE.VIEW.ASYNC.S ;  /* 0x00000000000073c6 */ /* 0x004ea20000000000 */
[----:B------:R-:W-:Y:S05]  /*5760*/  WARPSYNC.ALL ;  /* 0x0000000000007948 */ /* 0x000fea0003800000 */
[----:B------:R-:W-:Y:S01]  /*5770*/  BSSY B0, `(.L_x_656) ;  /* 0x0000009000007945 */ /* 0x000fe20003800000 */
[----:B-1----:R-:W-:Y:S01]  /*5780*/  LOP3.LUT R32, R32, 0x7f, RZ, 0xc0, !PT ;  /* 0x0000007f20207812 */ /* 0x002fe200078ec0ff */
[----:B--2---:R1:W-:Y:S03]  /*5790*/  BAR.SYNC.DEFER_BLOCKING R73, 0x80 ;  /* 0x000200490000751d */ /* 0x0043e60000010000 */
[----:B------:R-:W-:-:S13]  /*57a0*/  ISETP.NE.AND P4, PT, R32, RZ, PT ;  /* 0x000000ff2000720c */ /* 0x000fda0003f85270 */
[----:B------:R-:W-:-:S05]  /*57b0*/  @!P4 VIADD R32, R95, 0x228a0 ;  /* 0x000228a05f20c836 */ /* 0x000fca0000000000 */
[----:B------:R-:W-:-:S04]  /*57c0*/  @!P4 PRMT R32, RZ, 0x654, R32 ;  /* 0x00000654ff20c816 */ /* 0x000fc80000000020 */
[----:B------:R1:W-:Y:S01]  /*57d0*/  @!P4 SYNCS.ARRIVE.TRANS64.RED.A1T0 RZ, [R32+URZ], RZ ;  /* 0x000000ff20ffc9a7 */ /* 0x0003e2000810043f */
[----:B------:R-:W-:Y:S05]  /*57e0*/  @!P3 BRA `(.L_x_657) ;  /* 0x000000000004b947 */ /* 0x000fea0003800000 */
[----:B------:R-:W-:Y:S01]  /*57f0*/  BPT.TRAP 0x1 ;  /* 0x000000040000795c */ /* 0x000fe20000300000 */
.L_x_657:
[----:B------:R-:W-:Y:S05]  /*5800*/  BSYNC B0 ;  /* 0x0000000000007941 */ /* 0x000fea0003800000 */
.L_x_656:
[----:B------:R-:W2:Y:S01]  /*5810*/  SYNCS.PHASECHK.TRANS64.TRYWAIT P3, [R95+URZ+0x228b0], R106 ;  /* 0x0228b06a5f0075a7 */ /* 0x000ea2000806017f */
[----:B------:R-:W-:Y:S01]  /*5820*/  IMAD R41, R2, 0x6000, R89 ;  /* 0x0000600002297824 */ /* 0x000fe200078e0259 */
[----:B------:R-:W-:Y:S01]  /*5830*/  ULDC UR45, c[0x0][0x320] ;  /* 0x0000c800002d7ab9 */ /* 0x000fe20000000800 */
[----:B------:R-:W-:Y:S01]  /*5840*/  ULDC.64 UR42, c[0x0][0x328] ;  /* 0x0000ca00002a7ab9 */ /* 0x000fe20000000a00 */
[----:B------:R-:W-:Y:S01]  /*5850*/  ULDC.64 UR38, c[0x0][0x318] ;  /* 0x0000c60000267ab9 */ /* 0x000fe20000000a00 */
[----:B------:R-:W-:Y:S01]  /*5860*/  BSSY B0, `(.L_x_658) ;  /* 0x0000003000007945 */ /* 0x000fe20003800000 */
[----:B------:R-:W-:-:S03]  /*5870*/  IMAD.IADD R40, R88, 0x1, R41 ;  /* 0x0000000158287824 */ /* 0x000fc600078e0229 */
[----:B--2---:R-:W-:Y:S05]  /*5880*/  @!P3 BRA `(.L_x_659) ;  /* 0x0000014000fcb947 */ /* 0x004fea0003800000 */
.L_x_916:
[----:B------:R-:W-:Y:S05]  /*5890*/  BSYNC B0 ;  /* 0x0000000000007941 */ /* 0x000fea0003800000 */
.L_x_658:
[----:B------:R-:W-:Y:S01]  /*58a0*/  ISETP.GE.AND P3, PT, R18, R97, PT ;  /* 0x000000611200720c */ /* 0x000fe20003f66270 */
[----:B------:R-:W-:Y:S01]  /*58b0*/  BSSY B0, `(.L_x_660) ;  /* 0x0000025000007945 */ /* 0x000fe20003800000 */
[----:B------:R-:W-:Y:S02]  /*58c0*/  IMAD R41, R41, 0x2, R25 ;  /* 0x0000000229297824 */ /* 0x000fe400078e0219 */
[----:B------:R-:W-:-:S04]  /*58d0*/  IMAD.WIDE R36, R27, 0x60, R58 ;  /* 0x000000601b247825 */ /* 0x000fc800078e023a */
[----:B------:R-:W-:-:S05]  /*58e0*/  IMAD R40, R40, 0x2, R25 ;  /* 0x0000000228287824 */ /* 0x000fca00078e0219 */
[----:B------:R-:W-:Y:S05]  /*58f0*/  @P3 BRA `(.L_x_661) ;  /* 0x0000000000803947 */ /* 0x000fea0003800000 */
[----:B------:R-:W-:Y:S02]  /*5900*/  IMAD R35, R37, UR42, RZ ;  /* 0x0000002a25237c24 */ /* 0x000fe4000f8e02ff */
[----:B-1----:R-:W-:Y:S02]  /*5910*/  IMAD.MOV.U32 R32, RZ, RZ, R6 ;  /* 0x000000ffff207224 */ /* 0x002fe400078e0006 */
[----:B------:R-:W-:Y:S02]  /*5920*/  IMAD.MOV.U32 R33, RZ, RZ, R92 ;  /* 0x000000ffff217224 */ /* 0x000fe400078e005c */
[C---:B------:R-:W-:Y:S02]  /*5930*/  IMAD R35, R36.reuse, UR43, R35 ;  /* 0x0000002b24237c24 */ /* 0x040fe4000f8e0223 */
[----:B------:R-:W-:-:S04]  /*5940*/  IMAD.WIDE.U32 R32, R36, UR42, R32 ;  /* 0x0000002a24207c25 */ /* 0x000fc8000f8e0020 */
[----:B------:R-:W-:Y:S01]  /*5950*/  IMAD.IADD R33, R33, 0x1, R35 ;  /* 0x0000000121217824 */ /* 0x000fe200078e0223 */
[----:B------:R-:W-:-:S04]  /*5960*/  LEA R38, P3, R32, UR38, 0x1 ;  /* 0x0000002620267c11 */ /* 0x000fc8000f8608ff */
[----:B------:R-:W-:Y:S02]  /*5970*/  LEA.HI.X R39, R32, UR39, R33, 0x1, P3 ;  /* 0x0000002720277c11 */ /* 0x000fe400098f0c21 */
[----:B------:R-:W-:-:S13]  /*5980*/  ISETP.GE.AND P3, PT, R16, UR45, PT ;  /* 0x0000002d10007c0c */ /* 0x000fda000bf66270 */
[----:B------:R-:W1:Y:S04]  /*5990*/  @!P3 LDS.128 R32, [R41] ;  /* 0x000000002920b984 */ /* 0x000e680000000c00 */
[----:B-1----:R-:W-:Y:S01]  /*59a0*/  @!P3 STG.E.128 desc[UR40][R38.64], R32 ;  /* 0x000000202600b986 */ /* 0x002fe2000c101d28 */
[----:B------:R-:W-:-:S13]  /*59b0*/  ISETP.GE.AND P3, PT, R0, UR45, PT ;  /* 0x0000002d00007c0c */ /* 0x000fda000bf66270 */
[----:B------:R-:W1:Y:S04]  /*59c0*/  @!P3 LDS.128 R32, [R40] ;  /* 0x000000002820b984 */ /* 0x000e680000000c00 */
[----:B-1----:R-:W-:Y:S01]  /*59d0*/  @!P3 STG.E.128 desc[UR40][R38.64+0x40], R32 ;  /* 0x000040202600b986 */ /* 0x002fe2000c101d28 */
[----:B------:R-:W-:-:S13]  /*59e0*/  ISETP.GE.AND P3, PT, R62, UR45, PT ;  /* 0x0000002d3e007c0c */ /* 0x000fda000bf66270 */
[----:B------:R-:W1:Y:S04]  /*59f0*/  @!P3 LDS.128 R32, [R41+0x3000] ;  /* 0x003000002920b984 */ /* 0x000e680000000c00 */
        /* <DEDUP_REMOVED lines=10> */
[----:B------:R-:W-:-:S13]  /*5aa0*/  ISETP.NE.AND P3, PT, R94, RZ, PT ;  /* 0x000000ff5e00720c */ /* 0x000fda0003f65270 */
[----:B------:R-:W1:Y:S04]  /*5ab0*/  @P3 LDS.128 R32, [R41+0x9000] ;  /* 0x0090000029203984 */ /* 0x000e680000000c00 */
[----:B-1----:R-:W-:Y:S01]  /*5ac0*/  @P3 STG.E.128 desc[UR40][R38.64+0x180], R32 ;  /* 0x0001802026003986 */ /* 0x002fe2000c101d28 */
[----:B------:R-:W-:-:S13]  /*5ad0*/  ISETP.NE.AND P3, PT, R93, RZ, PT ;  /* 0x000000ff5d00720c */ /* 0x000fda0003f65270 */
[----:B------:R-:W1:Y:S04]  /*5ae0*/  @P3 LDS.128 R32, [R40+0x9000] ;  /* 0x0090000028203984 */ /* 0x000e680000000c00 */
[----:B-1----:R3:W-:Y:S02]  /*5af0*/  @P3 STG.E.128 desc[UR40][R38.64+0x1c0], R32 ;  /* 0x0001c02026003986 */ /* 0x0027e4000c101d28 */
.L_x_661:
[----:B------:R-:W-:Y:S05]  /*5b00*/  BSYNC B0 ;  /* 0x0000000000007941 */ /* 0x000fea0003800000 */
.L_x_660:
[----:B------:R-:W-:Y:S01]  /*5b10*/  ISETP.GE.AND P3, PT, R220, R97, PT ;  /* 0x00000061dc00720c */ /* 0x000fe20003f66270 */
[----:B------:R-:W-:-:S12]  /*5b20*/  BSSY B0, `(.L_x_662) ;  /* 0x0000024000007945 */ /* 0x000fd80003800000 */
[----:B------:R-:W-:Y:S05]  /*5b30*/  @P3 BRA `(.L_x_663) ;  /* 0x0000000000883947 */ /* 0x000fea0003800000 */
[----:B---3--:R-:W-:Y:S01]  /*5b40*/  IADD3 R35, P3, R36, 0x40, RZ ;  /* 0x0000004024237810 */ /* 0x008fe20007f7e0ff */
[----:B-1----:R-:W-:Y:S02]  /*5b50*/  IMAD.MOV.U32 R32, RZ, RZ, R6 ;  /* 0x000000ffff207224 */ /* 0x002fe400078e0006 */
[----:B------:R-:W-:Y:S02]  /*5b60*/  IMAD.MOV.U32 R33, RZ, RZ, R92 ;  /* 0x000000ffff217224 */ /* 0x000fe400078e005c */
[----:B------:R-:W-:Y:S02]  /*5b70*/  IMAD.X R36, RZ, RZ, R37, P3 ;  /* 0x000000ffff247224 */ /* 0x000fe400018e0625 */
[----:B------:R-:W-:-:S04]  /*5b80*/  IMAD.WIDE.U32 R32, R35, UR42, R32 ;  /* 0x0000002a23207c25 */ /* 0x000fc8000f8e0020 */
[----:B------:R-:W-:-:S04]  /*5b90*/  IMAD R36, R36, UR42, RZ ;  /* 0x0000002a24247c24 */ /* 0x000fc8000f8e02ff */
[----:B------:R-:W-:Y:S01]  /*5ba0*/  IMAD R35, R35, UR43, R36 ;  /* 0x0000002b23237c24 */ /* 0x000fe2000f8e0224 */
[----:B------:R-:W-:-:S03]  /*5bb0*/  LEA R36, P3, R32, UR38, 0x1 ;  /* 0x0000002620247c11 */ /* 0x000fc6000f8608ff */
[----:B------:R-:W-:-:S05]  /*5bc0*/  IMAD.IADD R33, R33, 0x1, R35 ;  /* 0x0000000121217824 */ /* 0x000fca00078e0223 */
[----:B------:R-:W-:Y:S02]  /*5bd0*/  LEA.HI.X R37, R32, UR39, R33, 0x1, P3 ;  /* 0x0000002720257c11 */ /* 0x000fe400098f0c21 */
        /* <DEDUP_REMOVED lines=23> */
[----:B-1----:R4:W-:Y:S02]  /*5d50*/  @P3 STG.E.128 desc[UR40][R36.64+0x1c0], R32 ;  /* 0x0001c02024003986 */ /* 0x0029e4000c101d28 */
.L_x_663:
[----:B------:R-:W-:Y:S05]  /*5d60*/  BSYNC B0 ;  /* 0x0000000000007941 */ /* 0x000fea0003800000 */
.L_x_662:
[----:B------:R-:W-:Y:S01]  /*5d70*/  @!PT LDS RZ, [RZ] ;  /* 0x00000000fffff984 */ /* 0x000fe20000000800 */
[----:B------:R-:W-:Y:S01]  /*5d80*/  @!PT LDS RZ, [RZ] ;  /* 0x00000000fffff984 */ /* 0x000fe20000000800 */
[----:B------:R-:W-:Y:S01]  /*5d90*/  @!PT LDS RZ, [RZ] ;  /* 0x00000000fffff984 */ /* 0x000fe20000000800 */
[----:B------:R-:W-:Y:S01]  /*5da0*/  @!PT LDS RZ, [RZ] ;  /* 0x00000000fffff984 */ /* 0x000fe20000000800 */
[----:B------:R5:W-:Y:S06]  /*5db0*/  MEMBAR.ALL.CTA ;  /* 0x0000000000007992 */ /* 0x000bec0000008000 */
[----:B-----5:R-:W5:Y:S02]  /*5dc0*/  FENCE.VIEW.ASYNC.S ;  /* 0x00000000000073c6 */ /* 0x020f640000000000 */
[----:B-----5:R1:W-:Y:S01]  /*5dd0*/  BAR.SYNC.DEFER_BLOCKING R73, 0x80 ;  /* 0x000200490000751d */ /* 0x0203e20000010000 */
[----:B------:R-:W-:Y:S01]  /*5de0*/  ISETP.NE.AND P5, PT, R96, RZ, PT ;  /* 0x000000ff6000720c */ /* 0x000fe20003fa5270 */
[----:B------:R-:W-:-:S02]  /*5df0*/  VIADD R2, R2, 0x1 ;  /* 0x0000000102027836 */ /* 0x000fc40000000000 */
[----:B0-2---:R-:W-:-:S03]  /*5e00*/  @!P4 VIADD R95, R95, 0x228c0 ;  /* 0x000228c05f5fc836 */ /* 0x005fc60000000000 */
[C---:B------:R-:W-:Y:S02]  /*5e10*/  ISETP.NE.AND P3, PT, R2.reuse, 0x2, PT ;  /* 0x000000020200780c */ /* 0x040fe40003f65270 */
[----:B------:R-:W-:Y:S02]  /*5e20*/  @!P4 PRMT R95, RZ, 0x654, R95 ;  /* 0x00000654ff5fc816 */ /* 0x000fe4000000005f */
[----:B-1-34-:R-:W-:Y:S02]  /*5e30*/  SEL R32, RZ, 0x1, P3 ;  /* 0x00000001ff207807 */ /* 0x01afe40001800000 */
[----:B------:R-:W-:Y:S02]  /*5e40*/  SEL R2, R2, RZ, P3 ;  /* 0x000000ff02027207 */ /* 0x000fe40001800000 */
[----:B------:R-:W-:Y:S01]  /*5e50*/  LOP3.LUT R201, R201, R32, RZ, 0x3c, !PT ;  /* 0x00000020c9c97212 */ /* 0x000fe200078e3cff */
[----:B------:R0:W-:Y:S01]  /*5e60*/  @!P4 SYNCS.ARRIVE.TRANS64.RED.A1T0 RZ, [R95+URZ], RZ ;  /* 0x000000ff5fffc9a7 */ /* 0x0001e2000810043f */
[----:B------:R-:W-:Y:S05]  /*5e70*/  @P5 BRA `(.L_x_664) ;  /* 0xffffffc800bc5947 */ /* 0x000fea000383ffff */
[----:B------:R-:W1:Y:S01]  /*5e80*/  S2R R33, SR_TID.X ;  /* 0x0000000000217919 */ /* 0x000e620000002100 */
[----:B------:R-:W-:Y:S02]  /*5e90*/  PLOP3.LUT P0, PT, PT, PT, PT, 0x8, 0x0 ;  /* 0x000000000000781c */ /* 0x000fe40003f0e170 */
[----:B-1----:R-:W-:-:S04]  /*5ea0*/  SHF.R.U32.HI R33, RZ, 0x7, R33 ;  /* 0x00000007ff217819 */ /* 0x002fc80000011621 */
[----:B------:R-:W-:-:S13]  /*5eb0*/  ISETP.NE.AND P5, PT, R33, 0x1, PT ;  /* 0x000000012100780c */ /* 0x000fda0003fa5270 */
[----:B------:R-:W-:Y:S06]  /*5ec0*/  @!P5 BAR.ARV 0x9, 0x100 ;  /* 0x024400000000db1d */ /* 0x000fec0000002000 */
.L_x_612:
[----:B------:R-:W-:Y:S01]  /*5ed0*/  IMAD.MOV.U32 R0, RZ, RZ, RZ ;  /* 0x000000ffff007224 */ /* 0x000fe200078e00ff */
[----:B------:R-:W-:Y:S06]  /*5ee0*/  @P0 BRA `(.L_x_665) ;  /* 0x00000000000c0947 */ /* 0x000fec0003800000 */
[----:B------:R-:W1:Y:S01]  /*5ef0*/  FENCE.VIEW.ASYNC.G ;  /* 0x00000000000073c6 */ /* 0x000e620000000100 */
[----:B------:R-:W-:Y:S05]  /*5f00*/  WARPSYNC.ALL ;  /* 0x0000000000007948 */ /* 0x000fea0003800000 */
[----:B-1----:R-:W-:Y:S06]  /*5f10*/  BAR.ARV 0xc, 0x180 ;  /* 0x0306000000007b1d */ /* 0x002fec0000002000 */
.L_x_665:
[----:B------:R-:W-:Y:S01]  /*5f20*/  ISETP.NE.AND P0, PT, R29, RZ, PT ;  /* 0x000000ff1d00720c */ /* 0x000fe20003f05270 */
[----:B------:R-:W-:-:S12]  /*5f30*/  BSSY B0, `(.L_x_666) ;  /* 0x000001f000007945 */ /* 0x000fd80003800000 */
[----:B------:R-:W-:Y:S05]  /*5f40*/  @!P0 BRA `(.L_x_667) ;  /* 0x0000000000748947 */ /* 0x000fea0003800000 */
[----:B------:R-:W-:Y:S01]  /*5f50*/  ISETP.NE.AND P0, PT, R216, RZ, PT ;  /* 0x000000ffd800720c */ /* 0x000fe20003f05270 */
[----:B------:R-:W-:-:S03]  /*5f60*/  ULDC UR4, c[0x0][0x9f0] ;  /* 0x00027c0000047ab9 */ /* 0x000fc60000000800 */
[----:B------:R-:W-:-:S04]  /*5f70*/  SEL R9, R216, UR4, P0 ;  /* 0x00000004d8097c07 */ /* 0x000fc80008000000 */
[-C--:B------:R-:W-:Y:S02]  /*5f80*/  IABS R6, R9.reuse ;  /* 0x0000000900067213 */ /* 0x080fe40000000000 */
[----:B------:R-:W-:Y:S02]  /*5f90*/  IADD3 R0, R173, -0x1, R9 ;  /* 0xffffffffad007810 */ /* 0x000fe40007ffe009 */
[----:B------:R-:W1:Y:S01]  /*5fa0*/  I2F.RP R3, R6 ;  /* 0x0000000600037306 */ /* 0x000e620000209400 */
[-C--:B------:R-:W-:Y:S02]  /*5fb0*/  IABS R10, R9.reuse ;  /* 0x00000009000a7213 */ /* 0x080fe40000000000 */
[----:B------:R-:W-:Y:S02]  /*5fc0*/  IABS R8, R0 ;  /* 0x0000000000087213 */ /* 0x000fe40000000000 */
[----:B------:R-:W-:-:S04]  /*5fd0*/  LOP3.LUT R0, R0, R9, RZ, 0x3c, !PT ;  /* 0x0000000900007212 */ /* 0x000fc800078e3cff */
[----:B------:R-:W-:Y:S01]  /*5fe0*/  ISETP.GE.AND P2, PT, R0, RZ, PT ;  /* 0x000000ff0000720c */ /* 0x000fe20003f46270 */
[----:B-1----:R-:W1:Y:S02]  /*5ff0*/  MUFU.RCP R3, R3 ;  /* 0x0000000300037308 */ /* 0x002e640000001000 */
[----:B-1----:R-:W-:Y:S02]  /*6000*/  VIADD R4, R3, 0xffffffe ;  /* 0x0ffffffe03047836 */ /* 0x002fe40000000000 */
[----:B------:R-:W-:-:S04]  /*6010*/  IMAD.MOV R3, RZ, RZ, -R10 ;  /* 0x000000ffff037224 */ /* 0x000fc800078e0a0a */
[----:B------:R1:W2:Y:S02]  /*6020*/  F2I.FTZ.U32.TRUNC.NTZ R5, R4 ;  /* 0x0000000400057305 */ /* 0x0002a4000021f000 */
[----:B-1----:R-:W-:Y:S02]  /*6030*/  IMAD.MOV.U32 R4, RZ, RZ, RZ ;  /* 0x000000ffff047224 */ /* 0x002fe400078e00ff */
[----:B--2---:R-:W-:-:S04]  /*6040*/  IMAD.MOV R7, RZ, RZ, -R5 ;  /* 0x000000ffff077224 */ /* 0x004fc800078e0a05 */
        /* <DEDUP_REMOVED lines=13> */
.L_x_667:
[----:B------:R-:W-:Y:S05]  /*6120*/  BSYNC B0 ;  /* 0x0000000000007941 */ /* 0x000fea0003800000 */
.L_x_666:
[-C--:B------:R-:W-:Y:S01]  /*6130*/  IMAD R211, R223, R0.reuse, RZ ;  /* 0x00000000dfd37224 */ /* 0x080fe200078e02ff */
[----:B------:R-:W-:Y:S01]  /*6140*/  PLOP3.LUT P0, PT, PT, PT, PT, 0x80, 0x0 ;  /* 0x000000000000781c */ /* 0x000fe20003f0f070 */
[----:B------:R-:W-:Y:S01]  /*6150*/  IMAD.MOV.U32 R3, RZ, RZ, RZ ;  /* 0x000000ffff037224 */ /* 0x000fe200078e00ff */
[----:B------:R-:W-:Y:S01]  /*6160*/  CS2R R150, SRZ ;  /* 0x0000000000967805 */ /* 0x000fe2000001ff00 */
[----:B------:R-:W-:Y:S01]  /*6170*/  IMAD.MOV.U32 R20, RZ, RZ, RZ ;  /* 0x000000ffff147224 */ /* 0x000fe200078e00ff */
[----:B------:R-:W-:Y:S02]  /*6180*/  VIADDMNMX R173, R211, R0, R173, PT ;  /* 0x00000000d3ad7246 */ /* 0x000fe400038001ad */
[----:B------:R-:W-:Y:S02]  /*6190*/  CS2R R148, SRZ ;  /* 0x0000000000947805 */ /* 0x000fe4000001ff00 */
[----:B------:R-:W-:Y:S02]  /*61a0*/  CS2R R146, SRZ ;  /* 0x0000000000927805 */ /* 0x000fe4000001ff00 */
[----:B------:R-:W-:-:S02]  /*61b0*/  CS2R R144, SRZ ;  /* 0x0000000000907805 */ /* 0x000fc4000001ff00 */
[----:B------:R-:W-:Y:S02]  /*61c0*/  ISETP.GT.AND P1, PT, R173, R211, PT ;  /* 0x000000d3ad00720c */ /* 0x000fe40003f24270 */
        /* <DEDUP_REMOVED lines=24> */
[----:B0-----:R-:W-:Y:S02]  /*6350*/  CS2R R94, SRZ ;  /* 0x00000000005e7805 */ /* 0x001fe4000001ff00 */
        /* <DEDUP_REMOVED lines=34> */
[----:B------:R-:W-:Y:S01]  /*6580*/  CS2R R24, SRZ ;  /* 0x0000000000187805 */ /* 0x000fe2000001ff00 */
[----:B------:R-:W-:Y:S06]  /*6590*/  @!P1 BRA `(.L_x_668) ;  /* 0x0000006800c09947 */ /* 0x000fec0003800000 */
[----:B------:R-:W0:Y:S01]  /*65a0*/  S2R R0, SR_TID.X ;  /* 0x0000000000007919 */ /* 0x000e220000002100 */
[----:B------:R-:W-:Y:S01]  /*65b0*/  UMOV UR4, 0xffffffff ;  /* 0xffffffff00047882 */ /* 0x000fe20000000000 */
[----:B0-----:R-:W-:-:S05]  /*65c0*/  VIADD R29, R0, 0xffffff80 ;  /* 0xffffff80001d7836 */ /* 0x001fca0000000000 */
[----:B------:R-:W-:-:S04]  /*65d0*/  SHF.R.S32.HI R30, RZ, 0x1f, R29 ;  /* 0x0000001fff1e7819 */ /* 0x000fc8000001141d */
[----:B------:R-:W-:-:S04]  /*65e0*/  LEA.HI R13, R30, R29, RZ, 0x7 ;  /* 0x0000001d1e0d7211 */ /* 0x000fc800078f38ff */
[----:B------:R-:W-:Y:S01]  /*65f0*/  SHF.R.S32.HI R13, RZ, 0x7, R13 ;  /* 0x00000007ff0d7819 */ /* 0x000fe2000001140d */
[----:B------:R-:W-:Y:S06]  /*6600*/  BRA.DIV UR4, `(.L_x_669) ;  /* 0x0000013604b07947 */ /* 0x000fec000b800000 */
[----:B------:R0:W1:Y:S02]  /*6610*/  SHFL.IDX PT, R14, R13, RZ, 0x1f ;  /* 0x00001fff0d0e7589 */ /* 0x00006400000e0000 */
.L_x_919:
[----:B-1----:R-:W-:Y:S01]  /*6620*/  LEA.HI R0, R14, R14, RZ, 0x1 ;  /* 0x0000000e0e007211 */ /* 0x002fe200078f08ff */
[----:B------:R-:W-:Y:S01]  /*6630*/  VIADD R24, R19, 0x18400 ;  /* 0x0001840013187836 */ /* 0x000fe20000000000 */
[----:B------:R-:W-:Y:S02]  /*6640*/  BSSY B6, `(.L_x_670) ;  /* 0x0000018000067945 */ /* 0x000fe40003800000 */
[----:B------:R-:W-:Y:S02]  /*6650*/  LOP3.LUT R3, R0, 0x1e, RZ, 0xc0, !PT ;  /* 0x0000001e00037812 */ /* 0x000fe400078ec0ff */
[----:B------:R-:W-:-:S03]  /*6660*/  LOP3.LUT P0, RZ, R24, 0x1bf, RZ, 0xc0, !PT ;  /* 0x000001bf18ff7812 */ /* 0x000fc6000780c0ff */
[----:B------:R-:W-:-:S04]  /*6670*/  IMAD.IADD R3, R14, 0x1, -R3 ;  /* 0x000000010e037824 */ /* 0x000fc800078e0a03 */
[----:B------:R-:W-:-:S05]  /*6680*/  IMAD R3, R3, 0x2000, R24 ;  /* 0x0000200003037824 */ /* 0x000fca00078e0218 */
[----:B------:R-:W-:-:S04]  /*6690*/  SHF.R.U32.HI R3, RZ, 0x4, R3 ;  /* 0x00000004ff037819 */ /* 0x000fc80000011603 */
[----:B------:R-:W-:Y:S01]  /*66a0*/  LOP3.LUT R28, R3, 0x3fff, RZ, 0xc0, !PT ;  /* 0x00003fff031c7812 */ /* 0x000fe200078ec0ff */
[----:B------:R-:W-:Y:S06]  /*66b0*/  @!P0 BRA `(.L_x_671) ;  /* 0x0000000000408947 */ /* 0x000fec0003800000 */
[----:B------:R-:W-:Y:S01]  /*66c0*/  MOV R14, 0x0 ;  /* 0x00000000000e7802 */ /* 0x000fe20000000f00 */
[----:B------:R-:W-:Y:S01]  /*66d0*/  ULDC.64 UR4, c[0x4][0x98] ;  /* 0x0100260000047ab9 */ /* 0x000fe20000000a00 */
[----:B------:R-:W-:Y:S01]  /*66e0*/  ULDC.64 UR6, c[0x4][0xa0] ;  /* 0x0100280000067ab9 */ /* 0x000fe20000000a00 */
[----:B------:R-:W-:Y:S02]  /*66f0*/  IMAD.U32 R4, RZ, RZ, UR4 ;  /* 0x00000004ff047e24 */ /* 0x000fe4000f8e00ff */
[----:B------:R-:W-:Y:S01]  /*6700*/  IMAD.U32 R5, RZ, RZ, UR5 ;  /* 0x00000005ff057e24 */ /* 0x000fe2000f8e00ff */
[----:B------:R-:W1:Y:S01]  /*6710*/  LDC.64 R14, c[0x4][R14] ;  /* 0x010000000e0e7b82 */ /* 0x000e620000000a00 */
[----:B------:R-:W-:Y:S01]  /*6720*/  ULDC.64 UR4, c[0x4][0x38] ;  /* 0x01000e0000047ab9 */ /* 0x000fe20000000a00 */
        /* <DEDUP_REMOVED lines=8> */
[----:B-1---5:R-:W-:Y:S05]  /*67b0*/  CALL.ABS.NOINC R14 ;  /* 0x000000000e007343 */ /* 0x022fea0003c00000 */
.L_x_671:
[----:B------:R-:W-:Y:S05]  /*67c0*/  BSYNC B6 ;  /* 0x0000000000067941 */ /* 0x000fea0003800000 */
.L_x_670:
[----:B------:R-:W-:Y:S02]  /*67d0*/  ULDC UR4, c[0x0][0x3f4] ;  /* 0x0000fd0000047ab9 */ /* 0x000fe40000000800 */
[----:B------:R-:W-:-:S13]  /*67e0*/  ISETP.LT.AND P0, PT, RZ, UR4, PT ;  /* 0x00000004ff007c0c */ /* 0x000fda000bf01270 */
[----:B------:R-:W-:Y:S05]  /*67f0*/  @P0 BRA `(.L_x_672) ;  /* 0x00000000003c0947 */ /* 0x000fea0003800000 */
[----:B------:R-:W-:-:S04]  /*6800*/  LEA.HI R0, R221, R221, RZ, 0x1 ;  /* 0x000000dddd007211 */ /* 0x000fc800078f08ff */
[----:B------:R-:W-:-:S05]  /*6810*/  LOP3.LUT R0, R0, 0xfffffffe, RZ, 0xc0, !PT ;  /* 0xfffffffe00007812 */ /* 0x000fca00078ec0ff */
[----:B------:R-:W-:-:S05]  /*6820*/  IMAD.IADD R0, R221, 0x1, -R0 ;  /* 0x00000001dd007824 */ /* 0x000fca00078e0a00 */
[----:B------:R-:W-:-:S04]  /*6830*/  SHF.L.U32 R0, R0, 0x1f, RZ ;  /* 0x0000001f00007819 */ /* 0x000fc800000006ff */
[----:B------:R1:W2:Y:S03]  /*6840*/  SYNCS.PHASECHK.TRANS64.TRYWAIT P0, [R19+URZ+0x22800], R0 ;  /* 0x02280000130075a7 */ /* 0x0002a6000800017f */
[----:B--2---:R-:W-:Y:S05]  /*6850*/  @!P0 NANOSLEEP.SYNCS 0x989680 ;  /* 0x009896800000895d */ /* 0x004fea0003900000 */
[----:B------:R-:W2:Y:S01]  /*6860*/  @!P0 SYNCS.PHASECHK.TRANS64 P0, [R19+URZ+0x22800], R0 ;  /* 0x02280000130085a7 */ /* 0x000ea2000800007f */
[----:B------:R-:W-:Y:S04]  /*6870*/  BSSY B0, `(.L_x_673) ;  /* 0x0000006000007945 */ /* 0x000fe80003800000 */
[----:B--2---:R-:W-:Y:S05]  /*6880*/  @P0 BRA `(.L_x_674) ;  /* 0x0000000000100947 */ /* 0x004fea0003800000 */
.L_x_675:
[----:B--2---:R2:W3:Y:S02]  /*6890*/  SYNCS.PHASECHK.TRANS64.TRYWAIT P0, [R19+URZ+0x22800], R0 ;  /* 0x02280000130075a7 */ /* 0x0044e4000800017f */
[----:B---3--:R-:W-:Y:S05]  /*68a0*/  @!P0 NANOSLEEP.SYNCS 0x989680 ;  /* 0x009896800000895d */ /* 0x008fea0003900000 */
[----:B------:R-:W3:Y:S02]  /*68b0*/  @!P0 SYNCS.PHASECHK.TRANS64 P0, [R19+URZ+0x22800], R0 ;  /* 0x02280000130085a7 */ /* 0x000ee4000800007f */
[----:B---3--:R-:W-:Y:S05]  /*68c0*/  @!P0 BRA `(.L_x_675) ;  /* 0xfffffffc00f08947 */ /* 0x008fea000383ffff */
.L_x_674:
[----:B------:R-:W-:Y:S05]  /*68d0*/  BSYNC B0 ;  /* 0x0000000000007941 */ /* 0x000fea0003800000 */
.L_x_673:
[----:B------:R-:W-:Y:S05]  /*68e0*/  BRA `(.L_x_676) ;  /* 0x0000002000ac7947 */ /* 0x000fea0003800000 */
.L_x_672:
[----:B-----5:R-:W-:Y:S01]  /*68f0*/  SHF.R.S32.HI R0, RZ, 0x1f, R154 ;  /* 0x0000001fff007819 */ /* 0x020fe2000001149a */
[----:B------:R-:W-:Y:S01]  /*6900*/  ULDC.64 UR4, c[0x0][0x3f8] ;  /* 0x0000fe0000047ab9 */ /* 0x000fe20000000a00 */
[----:B------:R-:W-:Y:S01]  /*6910*/  ULDC.64 UR6, c[0x0][0x408] ;  /* 0x0001020000067ab9 */ /* 0x000fe20000000a00 */
[----:B------:R-:W-:Y:S01]  /*6920*/  LOP3.LUT P0, RZ, R24, 0x3ff, RZ, 0xc0, !PT ;  /* 0x000003ff18ff7812 */ /* 0x000fe2000780c0ff */
[----:B------:R-:W-:Y:S01]  /*6930*/  IMAD.WIDE.U32 R4, R154, UR4, RZ ;  /* 0x000000049a047c25 */ /* 0x000fe2000f8e00ff */
[----:B------:R-:W-:Y:S03]  /*6940*/  BSSY B6, `(.L_x_677) ;  /* 0x000001f000067945 */ /* 0x000fe60003800000 */
[C---:B------:R-:W-:Y:S02]  /*6950*/  IMAD R3, R0.reuse, UR4, RZ ;  /* 0x0000000400037c24 */ /* 0x040fe4000f8e02ff */
[----:B------:R-:W-:-:S02]  /*6960*/  IMAD R9, R0, UR6, RZ ;  /* 0x0000000600097c24 */ /* 0x000fc4000f8e02ff */
[C---:B------:R-:W-:Y:S01]  /*6970*/  IMAD R3, R154.reuse, UR5, R3 ;  /* 0x000000059a037c24 */ /* 0x040fe2000f8e0203 */
[----:B------:R-:W-:Y:S01]  /*6980*/  ULDC.64 UR4, c[0x0][0x3e8] ;  /* 0x0000fa0000047ab9 */ /* 0x000fe20000000a00 */
[----:B------:R-:W-:Y:S01]  /*6990*/  IMAD.WIDE.U32 R6, R154, UR6, RZ ;  /* 0x000000069a067c25 */ /* 0x000fe2000f8e00ff */
[----:B------:R-:W-:-:S03]  /*69a0*/  LEA R24, P1, R4, UR4, 0x1 ;  /* 0x0000000404187c11 */ /* 0x000fc6000f8208ff */
[----:B------:R-:W-:Y:S01]  /*69b0*/  IMAD R9, R154, UR7, R9 ;  /* 0x000000079a097c24 */ /* 0x000fe2000f8e0209 */
[----:B------:R-:W-:Y:S01]  /*69c0*/  ULDC.64 UR6, c[0x0][0x400] ;  /* 0x0001000000067ab9 */ /* 0x000fe20000000a00 */
[----:B------:R-:W-:Y:S01]  /*69d0*/  IMAD.IADD R25, R3, 0x1, R5 ;  /* 0x0000000103197824 */ /* 0x000fe200078e0205 */
[----:B------:R-:W-:Y:S01]  /*69e0*/  LEA R26, P2, R6, UR6, 0x1 ;  /* 0x00000006061a7c11 */ /* 0x000fe2000f8408ff */
[----:B------:R-:W-:-:S03]  /*69f0*/  IMAD.IADD R27, R9, 0x1, R7 ;  /* 0x00000001091b7824 */ /* 0x000fc600078e0207 */
[----:B------:R-:W-:Y:S02]  /*6a00*/  LEA.HI.X R25, R4, UR5, R25, 0x1, P1 ;  /* 0x0000000504197c11 */ /* 0x000fe400088f0c19 */
[----:B------:R-:W-:Y:S01]  /*6a10*/  LEA.HI.X R27, R6, UR7, R27, 0x1, P2 ;  /* 0x00000007061b7c11 */ /* 0x000fe200090f0c1b */
        /* <DEDUP_REMOVED lines=17> */
.L_x_678:
[----:B------:R-:W-:Y:S05]  /*6b30*/  BSYNC B6 ;  /* 0x0000000000067941 */ /* 0x000fea0003800000 */
.L_x_677:
[----:B------:R-:W-:Y:S01]  /*6b40*/  LEA.HI R29, R30, R29, RZ, 0x2 ;  /* 0x0000001d1e1d7211 */ /* 0x000fe200078f10ff */
[----:B------:R-:W-:Y:S01]  /*6b50*/  ULDC.U8 UR4, c[0x0][0x410] ;  /* 0x0001040000047ab9 */ /* 0x000fe20000000000 */
[----:B------:R-:W-:Y:S01]  /*6b60*/  BSSY B0, `(.L_x_679) ;  /* 0x00001fb000007945 */ /* 0x000fe20003800000 */
[----:B------:R-:W-:Y:S01]  /*6b70*/  ISETP.NE.AND P0, PT, RZ, UR4, PT ;  /* 0x00000004ff007c0c */ /* 0x000fe2000bf05270 */
[----:B------:R-:W-:Y:S01]  /*6b80*/  IMAD R4, R153, 0x80, R18 ;  /* 0x0000008099047824 */ /* 0x000fe200078e0212 */
[----:B------:R-:W-:-:S04]  /*6b90*/  SHF.R.S32.HI R29, RZ, 0x1f, R29 ;  /* 0x0000001fff1d7819 */ /* 0x000fc8000001141d */
[----:B------:R-:W-:-:S04]  /*6ba0*/  LEA.HI R29, R29, R18, RZ, 0x3 ;  /* 0x000000121d1d7211 */ /* 0x000fc800078f18ff */
[----:B------:R-:W-:-:S05]  /*6bb0*/  LOP3.LUT R29, R29, 0xfffffff8, RZ, 0xc0, !PT ;  /* 0xfffffff81d1d7812 */ /* 0x000fca00078ec0ff */
[----:B------:R-:W-:Y:S01]  /*6bc0*/  IMAD.IADD R30, R18, 0x1, -R29 ;  /* 0x00000001121e7824 */ /* 0x000fe200078e0a1d */
[----:B------:R-:W-:Y:S06]  /*6bd0*/  @!P0 BRA `(.L_x_680) ;  /* 0x0000001000048947 */ /* 0x000fec0003800000 */
[----:B------:R-:W-:-:S03]  /*6be0*/  UMOV UR4, 0xffffffff ;  /* 0xffffffff00047882 */ /* 0x000fc60000000000 */
[----:B------:R-:W-:Y:S05]  /*6bf0*/  BRA.DIV UR4, `(.L_x_681) ;  /* 0x0000013204587947 */ /* 0x000fea000b800000 */
[----:B------:R1:W2:Y:S04]  /*6c00*/  SHFL.IDX PT, R3, R25, RZ, 0x1c1f ;  /* 0x001c1fff19037589 */ /* 0x0002a800000e0000 */
[----:B------:R1:W3:Y:S04]  /*6c10*/  SHFL.IDX PT, R0, R24, RZ, 0x1c1f ;  /* 0x001c1fff18007589 */ /* 0x0002e800000e0000 */
[----:B------:R1:W4:Y:S04]  /*6c20*/  SHFL.IDX PT, R5, R27, RZ, 0x1c1f ;  /* 0x001c1fff1b057589 */ /* 0x00032800000e0000 */
[----:B------:R1:W0:Y:S02]  /*6c30*/  SHFL.IDX PT, R14, R26, RZ, 0x1c1f ;  /* 0x001c1fff1a0e7589 */ /* 0x00022400000e0000 */
.L_x_925:
[----:B------:R-:W-:Y:S01]  /*6c40*/  ULDC UR4, c[0x0][0x448] ;  /* 0x0001120000047ab9 */ /* 0x000fe20000000800 */
[----:B------:R-:W-:Y:S01]  /*6c50*/  LEA.HI R6, R221, R221, RZ, 0x1 ;  /* 0x000000dddd067211 */ /* 0x000fe200078f08ff */
[----:B------:R-:W-:Y:S01]  /*6c60*/  IMAD R155, R155, UR4, RZ ;  /* 0x000000049b9b7c24 */ /* 0x000fe2000f8e02ff */
[----:B------:R-:W-:Y:S01]  /*6c70*/  BSSY B1, `(.L_x_682) ;  /* 0x0000023000017945 */ /* 0x000fe20003800000 */
[----:B------:R-:W-:Y:S02]  /*6c80*/  CS2R R8, SRZ ;  /* 0x0000000000087805 */ /* 0x000fe4000001ff00 */
[----:B------:R-:W-:Y:S02]  /*6c90*/  LOP3.LUT R6, R6, 0xfffffffe, RZ, 0xc0, !PT ;  /* 0xfffffffe06067812 */ /* 0x000fe400078ec0ff */
[----:B------:R-:W-:Y:S02]  /*6ca0*/  CS2R R10, SRZ ;  /* 0x00000000000a7805 */ /* 0x000fe4000001ff00 */
[----:B------:R-:W-:Y:S01]  /*6cb0*/  ISETP.GE.AND P0, PT, R4, R155, PT ;  /* 0x0000009b0400720c */ /* 0x000fe20003f06270 */
[----:B------:R-:W-:Y:S01]  /*6cc0*/  IMAD.SHL.U32 R4, R30, 0x40, RZ ;  /* 0x000000401e047824 */ /* 0x000fe200078e00ff */
[----:B0-----:R-:W-:Y:S01]  /*6cd0*/  CS2R R12, SRZ ;  /* 0x00000000000c7805 */ /* 0x001fe2000001ff00 */
[----:B-1----:R-:W-:Y:S01]  /*6ce0*/  IMAD.IADD R26, R221, 0x1, -R6 ;  /* 0x00000001dd1a7824 */ /* 0x002fe200078e0a06 */
[----:B------:R-:W-:-:S02]  /*6cf0*/  CS2R R6, SRZ ;  /* 0x0000000000067805 */ /* 0x000fc4000001ff00 */
[----:B------:R-:W-:Y:S02]  /*6d00*/  LOP3.LUT R27, R4, 0x1c0, RZ, 0xc0, !PT ;  /* 0x000001c0041b7812 */ /* 0x000fe400078ec0ff */
[----:B------:R-:W-:-:S05]  /*6d10*/  SHF.L.U32 R26, R26, 0x1f, RZ ;  /* 0x0000001f1a1a7819 */ /* 0x000fca00000006ff */
[----:B------:R-:W-:Y:S05]  /*6d20*/  @P0 BRA `(.L_x_683) ;  /* 0x00000000005c0947 */ /* 0x000fea0003800000 */
[----:B------:R-:W-:Y:S01]  /*6d30*/  ULDC UR4, c[0x0][0x3f4] ;  /* 0x0000fd0000047ab9 */ /* 0x000fe20000000800 */
[C---:B------:R-:W-:Y:S01]  /*6d40*/  IMAD.SHL.U32 R11, R202.reuse, 0x2, RZ ;  /* 0x00000002ca0b7824 */ /* 0x040fe200078e00ff */
[----:B------:R-:W-:Y:S01]  /*6d50*/  ISETP.GE.AND P3, PT, R202, UR4, PT ;  /* 0x00000004ca007c0c */ /* 0x000fe2000bf66270 */
[----:B---3--:R-:W-:Y:S01]  /*6d60*/  IMAD.MOV.U32 R8, RZ, RZ, R0 ;  /* 0x000000ffff087224 */ /* 0x008fe200078e0000 */
[----:B------:R-:W-:Y:S01]  /*6d70*/  ISETP.GE.AND P2, PT, R22, UR4, PT ;  /* 0x0000000416007c0c */ /* 0x000fe2000bf46270 */
[----:B--2---:R-:W-:Y:S01]  /*6d80*/  IMAD.MOV.U32 R9, RZ, RZ, R3 ;  /* 0x000000ffff097224 */ /* 0x004fe200078e0003 */
[----:B------:R-:W-:Y:S01]  /*6d90*/  SHF.R.S32.HI R13, RZ, 0x1f, R202 ;  /* 0x0000001fff0d7819 */ /* 0x000fe200000114ca */
[----:B----4-:R-:W-:Y:S01]  /*6da0*/  IMAD.MOV.U32 R15, RZ, RZ, R5 ;  /* 0x000000ffff0f7224 */ /* 0x010fe200078e0005 */
[----:B------:R-:W-:Y:S02]  /*6db0*/  CS2R R6, SRZ ;  /* 0x0000000000067805 */ /* 0x000fe4000001ff00 */
[----:B------:R-:W-:-:S05]  /*6dc0*/  SHF.L.U64.HI R10, R202, 0x1, R13 ;  /* 0x00000001ca0a7819 */ /* 0x000fca000001020d */
[-C--:B------:R-:W-:Y:S02]  /*6dd0*/  @!P3 IADD3 R20, P0, R0, R11.reuse, RZ ;  /* 0x0000000b0014b210 */ /* 0x080fe40007f1e0ff */
[----:B------:R-:W-:Y:S01]  /*6de0*/  @!P3 IADD3 R4, P1, R14, R11, RZ ;  /* 0x0000000b0e04b210 */ /* 0x000fe20007f3e0ff */
[C---:B------:R-:W-:Y:S01]  /*6df0*/  @!P2 IMAD.WIDE R24, R22.reuse, 0x2, R8 ;  /* 0x000000021618a825 */ /* 0x040fe200078e0208 */
[----:B------:R-:W-:Y:S02]  /*6e00*/  CS2R R8, SRZ ;  /* 0x0000000000087805 */ /* 0x000fe4000001ff00 */
[----:B------:R-:W-:Y:S01]  /*6e10*/  CS2R R12, SRZ ;  /* 0x00000000000c7805 */ /* 0x000fe2000001ff00 */
[--C-:B------:R-:W-:Y:S01]  /*6e20*/  @!P3 IMAD.X R21, R3, 0x1, R10.reuse, P0 ;  /* 0x000000010315b824 */ /* 0x100fe200000e060a */
[----:B------:R0:W5:Y:S01]  /*6e30*/  @!P2 LD.E.64 R6, desc[UR40][R24.64] ;  /* 0x000000281806a980 */ /* 0x000162000c101b00 */
[----:B------:R-:W-:Y:S01]  /*6e40*/  @!P3 IMAD.X R5, R5, 0x1, R10, P1 ;  /* 0x000000010505b824 */ /* 0x000fe200008e060a */
[----:B------:R-:W-:Y:S01]  /*6e50*/  CS2R R10, SRZ ;  /* 0x00000000000a7805 */ /* 0x000fe2000001ff00 */
[----:B------:R-:W-:Y:S01]  /*6e60*/  @!P2 IMAD.WIDE R14, R22, 0x2, R14 ;  /* 0x00000002160ea825 */ /* 0x000fe200078e020e */
[----:B------:R0:W5:Y:S04]  /*6e70*/  @!P3 LD.E.64 R12, desc[UR40][R20.64] ;  /* 0x00000028140cb980 */ /* 0x000168000c101b00 */
[----:B------:R0:W5:Y:S04]  /*6e80*/  @!P2 LD.E.64 R8, desc[UR40][R14.64] ;  /* 0x000000280e08a980 */ /* 0x000168000c101b00 */
[----:B------:R0:W5:Y:S02]  /*6e90*/  @!P3 LD.E.64 R10, desc[UR40][R4.64] ;  /* 0x00000028040ab980 */ /* 0x000164000c101b00 */
.L_x_683:
[----:B------:R-:W-:Y:S05]  /*6ea0*/  BSYNC B1 ;  /* 0x0000000000017941 */ /* 0x000fea0003800000 */
.L_x_682:
[----:B------:R-:W1:Y:S01]  /*6eb0*/  SYNCS.PHASECHK.TRANS64.TRYWAIT P0, [R19+URZ+0x22800], R26 ;  /* 0x0228001a130075a7 */ /* 0x000e62000800017f */
[----:B--2---:R-:W-:Y:S01]  /*6ec0*/  LOP3.LUT R3, R27, 0x18, R16, 0xf8, !PT ;  /* 0x000000181b037812 */ /* 0x004fe200078ef810 */
[----:B---3--:R-:W-:Y:S01]  /*6ed0*/  IMAD R0, R153, -0x80, R155 ;  /* 0xffffff8099007824 */ /* 0x008fe200078e029b */
[----:B0-----:R-:W-:Y:S01]  /*6ee0*/  SHF.R.U32.HI R4, RZ, 0x3, R27 ;  /* 0x00000003ff047819 */ /* 0x001fe2000001161b */
[----:B-----5:R-:W-:Y:S01]  /*6ef0*/  IMAD.MOV.U32 R14, RZ, RZ, R12 ;  /* 0x000000ffff0e7224 */ /* 0x020fe200078e000c */
[----:B------:R-:W-:Y:S01]  /*6f00*/  SHF.R.U64 R32, R6, 0x10, R7 ;  /* 0x0000001006207819 */ /* 0x000fe20000001207 */
[----:B------:R-:W-:Y:S01]  /*6f10*/  IMAD.MOV.U32 R15, RZ, RZ, R13 ;  /* 0x000000ffff0f7224 */ /* 0x000fe200078e000d */
[----:B------:R-:W-:Y:S01]  /*6f20*/  LOP3.LUT R29, R3, R4, RZ, 0x3c, !PT ;  /* 0x00000004031d7212 */ /* 0x000fe200078e3cff */
[----:B------:R-:W-:Y:S01]  /*6f30*/  IMAD.MOV.U32 R3, RZ, RZ, R6 ;  /* 0x000000ffff037224 */ /* 0x000fe200078e0006 */
[----:B------:R-:W-:Y:S01]  /*6f40*/  VIMNMX R35, R0, 0x80, PT ;  /* 0x0000008000237848 */ /* 0x000fe20003fe0100 */
[--C-:B------:R-:W-:Y:S01]  /*6f50*/  IMAD.MOV.U32 R4, RZ, RZ, R7.reuse ;  /* 0x000000ffff047224 */ /* 0x100fe200078e0007 */
[----:B------:R-:W-:Y:S01]  /*6f60*/  SHF.R.U32.HI R27, RZ, 0x10, R7 ;  /* 0x00000010ff1b7819 */ /* 0x000fe20000011607 */
[----:B------:R-:W-:Y:S01]  /*6f70*/  IMAD R0, R210, 0x200, R29 ;  /* 0x00000200d2007824 */ /* 0x000fe200078e021d */
[----:B------:R-:W-:Y:S01]  /*6f80*/  LOP3.LUT P2, RZ, R30, 0x4, RZ, 0xc0, !PT ;  /* 0x000000041eff7812 */ /* 0x000fe2000784c0ff */
[----:B----4-:R-:W-:Y:S01]  /*6f90*/  IMAD.MOV.U32 R5, RZ, RZ, R8 ;  /* 0x000000ffff057224 */ /* 0x010fe200078e0008 */
[----:B------:R-:W-:Y:S01]  /*6fa0*/  SHF.R.U64 R20, R10, 0x10, R11 ;  /* 0x000000100a147819 */ /* 0x000fe2000000120b */
[----:B------:R-:W-:Y:S01]  /*6fb0*/  IMAD.MOV.U32 R7, RZ, RZ, R10 ;  /* 0x000000ffff077224 */ /* 0x000fe200078e000a */
[----:B------:R-:W-:Y:S01]  /*6fc0*/  SHF.R.U64 R25, R12, 0x10, R13 ;  /* 0x000000100c197819 */ /* 0x000fe2000000120d */
[----:B------:R-:W-:Y:S01]  /*6fd0*/  IMAD R10, R0, 0x2, R19 ;  /* 0x00000002000a7824 */ /* 0x000fe200078e0213 */
[----:B------:R-:W-:Y:S01]  /*6fe0*/  SHF.R.U32.HI R30, RZ, 0x10, R13 ;  /* 0x00000010ff1e7819 */ /* 0x000fe2000001160d */
[----:B------:R-:W-:Y:S01]  /*6ff0*/  BSSY B1, `(.L_x_684) ;  /* 0x000000f000017945 */ /* 0x000fe20003800000 */
[--C-:B------:R-:W-:Y:S01]  /*7000*/  SHF.R.U64 R24, R8, 0x10, R9.reuse ;  /* 0x0000001008187819 */ /* 0x100fe20000001209 */
[--C-:B------:R-:W-:Y:S01]  /*7010*/  IMAD.MOV.U32 R6, RZ, RZ, R9.reuse ;  /* 0x000000ffff067224 */ /* 0x100fe200078e0009 */
[----:B------:R-:W-:Y:S01]  /*7020*/  SHF.R.U32.HI R21, RZ, 0x10, R9 ;  /* 0x00000010ff157819 */ /* 0x000fe20000011609 */
[----:B------:R-:W-:Y:S01]  /*7030*/  IMAD.MOV.U32 R8, RZ, RZ, R11 ;  /* 0x000000ffff087224 */ /* 0x000fe200078e000b */
[----:B------:R-:W-:Y:S01]  /*7040*/  PRMT R31, R3, 0x5410, R32 ;  /* 0x00005410031f7816 */ /* 0x000fe20000000020 */
[----:B------:R-:W-:Y:S01]  /*7050*/  VIADD R0, R10, 0x18440 ;  /* 0x000184400a007836 */ /* 0x000fe20000000000 */
[----:B------:R-:W-:Y:S01]  /*7060*/  PRMT R12, R4, 0x5410, R27 ;  /* 0x00005410040c7816 */ /* 0x000fe2000000001b */
[----:B------:R-:W-:Y:S01]  /*7070*/  VIADD R4, R10, 0x18400 ;  /* 0x000184000a047836 */ /* 0x000fe20000000000 */
[----:B------:R-:W-:-:S02]  /*7080*/  SHF.R.U32.HI R13, RZ, 0x10, R11 ;  /* 0x00000010ff0d7819 */ /* 0x000fc4000001160b */
[----:B------:R-:W-:Y:S02]  /*7090*/  ISETP.GE.AND P1, PT, R18, R35, PT ;  /* 0x000000231200720c */ /* 0x000fe40003f26270 */
[----:B------:R-:W-:Y:S02]  /*70a0*/  PRMT R9, R14, 0x5410, R25 ;  /* 0x000054100e097816 */ /* 0x000fe40000000019 */
[----:B------:R-:W-:Y:S02]  /*70b0*/  PRMT R3, R15, 0x5410, R30 ;  /* 0x000054100f037816 */ /* 0x000fe4000000001e */
[----:B------:R-:W-:Y:S01]  /*70c0*/  PRMT R33, R5, 0x5410, R24 ;  /* 0x0000541005217816 */ /* 0x000fe20000000018 */
[----:B-1----:R-:W-:Y:S06]  /*70d0*/  @!P0 BRA `(.L_x_685) ;  /* 0x0000012c00908947 */ /* 0x002fec0003800000 */
.L_x_926:
[----:B------:R-:W-:Y:S05]  /*70e0*/  BSYNC B1 ;  /* 0x0000000000017941 */ /* 0x000fea0003800000 */
.L_x_684:
[----:B------:R-:W-:Y:S01]  /*70f0*/  BSSY B1, `(.L_x_686) ;  /* 0x0000059000017945 */ /* 0x000fe20003800000 */
[----:B------:R-:W-:Y:S01]  /*7100*/  PRMT R34, R6, 0x5410, R21 ;  /* 0x0000541006227816 */ /* 0x000fe20000000015 */
[----:B------:R-:W-:Y:S01]  /*7110*/  @P2 VIADD R0, R4, 0xffffffc0 ;  /* 0xffffffc004002836 */ /* 0x000fe20000000000 */
[----:B------:R-:W-:Y:S02]  /*7120*/  PRMT R11, R7, 0x5410, R20 ;  /* 0x00005410070b7816 */ /* 0x000fe40000000014 */
[----:B------:R-:W-:Y:S01]  /*7130*/  PRMT R8, R8, 0x5410, R13 ;  /* 0x0000541008087816 */ /* 0x000fe2000000000d */
[----:B------:R-:W-:Y:S06]  /*7140*/  @P1 BRA `(.L_x_687) ;  /* 0x00000004004c1947 */ /* 0x000fec0003800000 */
[----:B------:R-:W1:Y:S01]  /*7150*/  LDC R5, c[0x0][0x3f4] ;  /* 0x0000fd00ff057b82 */ /* 0x000e620000000800 */
[----:B------:R-:W-:Y:S01]  /*7160*/  BSSY B2, `(.L_x_688) ;  /* 0x000002a000027945 */ /* 0x000fe20003800000 */
[-C--:B-1----:R-:W-:Y:S02]  /*7170*/  ISETP.GE.AND P0, PT, R22, R5.reuse, PT ;  /* 0x000000051600720c */ /* 0x082fe40003f06270 */
[----:B------:R-:W-:-:S11]  /*7180*/  ISETP.GE.AND P1, PT, R202, R5, PT ;  /* 0x00000005ca00720c */ /* 0x000fd60003f26270 */
[----:B------:R-:W-:Y:S05]  /*7190*/  @P0 BRA `(.L_x_689) ;  /* 0x0000000000980947 */ /* 0x000fea0003800000 */
[----:B------:R-:W1:Y:S01]  /*71a0*/  LDS.128 R4, [R10+0x18400] ;  /* 0x018400000a047984 */ /* 0x000e620000000c00 */
[----:B------:R-:W-:Y:S01]  /*71b0*/  IMAD.U32 R25, R33, 0x10000, RZ ;  /* 0x0001000021197824 */ /* 0x000fe200078e00ff */
[C---:B------:R-:W-:Y:S01]  /*71c0*/  LOP3.LUT R24, R31.reuse, 0xffff0000, RZ, 0xc0, !PT ;  /* 0xffff00001f187812 */ /* 0x040fe200078ec0ff */
[----:B------:R-:W-:Y:S01]  /*71d0*/  IMAD.U32 R21, R31, 0x10000, RZ ;  /* 0x000100001f157824 */ /* 0x000fe200078e00ff */
[----:B0-----:R-:W-:Y:S01]  /*71e0*/  LOP3.LUT R26, R33, 0xffff0000, RZ, 0xc0, !PT ;  /* 0xffff0000211a7812 */ /* 0x001fe200078ec0ff */
[C---:B-1----:R-:W-:Y:S01]  /*71f0*/  IMAD.U32 R13, R4.reuse, 0x10000, RZ ;  /* 0x00010000040d7824 */ /* 0x042fe200078e00ff */
[----:B------:R-:W-:Y:S01]  /*7200*/  LOP3.LUT R4, R4, 0xffff0000, RZ, 0xc0, !PT ;  /* 0xffff000004047812 */ /* 0x000fe200078ec0ff */
[C---:B------:R-:W-:Y:S01]  /*7210*/  IMAD.U32 R14, R5.reuse, 0x10000, RZ ;  /* 0x00010000050e7824 */ /* 0x040fe200078e00ff */
[----:B------:R-:W-:Y:S01]  /*7220*/  LOP3.LUT R5, R5, 0xffff0000, RZ, 0xc0, !PT ;  /* 0xffff000005057812 */ /* 0x000fe200078ec0ff */
[C---:B------:R-:W-:Y:S01]  /*7230*/  IMAD.U32 R15, R6.reuse, 0x10000, RZ ;  /* 0x00010000060f7824 */ /* 0x040fe200078e00ff */
[----:B------:R-:W-:Y:S01]  /*7240*/  LOP3.LUT R6, R6, 0xffff0000, RZ, 0xc0, !PT ;  /* 0xffff000006067812 */ /* 0x000fe200078ec0ff */
[C---:B------:R-:W-:Y:S01]  /*7250*/  FMUL.FTZ R30, R4.reuse, R25 ;  /* 0x00000019041e7220 */ /* 0x040fe20000410000 */
[----:B------:R-:W-:Y:S01]  /*7260*/  FMUL.FTZ R4, R4, R21 ;  /* 0x0000001504047220 */ /* 0x000fe20000410000 */
[----:B------:R-:W-:-:S02]  /*7270*/  IMAD.U32 R20, R7, 0x10000, RZ ;  /* 0x0001000007147824 */ /* 0x000fc400078e00ff */
[----:B------:R-:W-:Y:S01]  /*7280*/  FMUL.FTZ R27, R5, R26 ;  /* 0x0000001a051b7220 */ /* 0x000fe20000410000 */
[----:B------:R-:W-:Y:S01]  /*7290*/  FFMA.FTZ R30, R13, R21, -R30 ;  /* 0x000000150d1e7223 */ /* 0x000fe2000001081e */
[-C--:B------:R-:W-:Y:S01]  /*72a0*/  FMUL.FTZ R29, R5, R24.reuse ;  /* 0x00000018051d7220 */ /* 0x080fe20000410000 */
[----:B------:R-:W-:Y:S01]  /*72b0*/  LOP3.LUT R7, R7, 0xffff0000, RZ, 0xc0, !PT ;  /* 0xffff000007077812 */ /* 0x000fe200078ec0ff */
[----:B------:R-:W-:Y:S01]  /*72c0*/  FFMA.FTZ R25, R13, R25, R4 ;  /* 0x000000190d197223 */ /* 0x000fe20000010004 */
[C---:B------:R-:W-:Y:S01]  /*72d0*/  LOP3.LUT R21, R34.reuse, 0xffff0000, RZ, 0xc0, !PT ;  /* 0xffff000022157812 */ /* 0x040fe200078ec0ff */
[----:B------:R-:W-:Y:S01]  /*72e0*/  IMAD.U32 R13, R34, 0x10000, RZ ;  /* 0x00010000220d7824 */ /* 0x000fe200078e00ff */
[C---:B------:R-:W-:Y:S01]  /*72f0*/  LOP3.LUT R5, R12.reuse, 0xffff0000, RZ, 0xc0, !PT ;  /* 0xffff00000c057812 */ /* 0x040fe200078ec0ff */
[----:B------:R-:W-:Y:S02]  /*7300*/  IMAD.U32 R4, R12, 0x10000, RZ ;  /* 0x000100000c047824 */ /* 0x000fe400078e00ff */
[C---:B------:R-:W-:Y:S01]  /*7310*/  FFMA.FTZ R27, R14.reuse, R24, -R27 ;  /* 0x000000180e1b7223 */ /* 0x040fe2000001081b */
[----:B------:R-:W-:Y:S01]  /*7320*/  FFMA.FTZ R14, R14, R26, R29 ;  /* 0x0000001a0e0e7223 */ /* 0x000fe2000001001d */
[C---:B------:R-:W-:Y:S01]  /*7330*/  FMUL.FTZ R24, R6.reuse, R13 ;  /* 0x0000000d06187220 */ /* 0x040fe20000410000 */
[-C--:B------:R-:W-:Y:S01]  /*7340*/  FMUL.FTZ R26, R6, R4.reuse ;  /* 0x00000004061a7220 */ /* 0x080fe20000410000 */
        /* <DEDUP_REMOVED lines=9> */
[----:B------:R-:W-:-:S05]  /*73e0*/  F2FP.BF16.F32.PACK_AB R7, R32, R7 ;  /* 0x000000072007723e */ /* 0x000fca00000010ff */
[----:B------:R1:W-:Y:S02]  /*73f0*/  STS.128 [R10+0x18400], R4 ;  /* 0x018400040a007388 */ /* 0x0003e40000000c00 */
.L_x_689:
[----:B------:R-:W-:Y:S05]  /*7400*/  BSYNC B2 ;  /* 0x0000000000027941 */ /* 0x000fea0003800000 */
.L_x_688:
[----:B------:R-:W-:Y:S05]  /*7410*/  @P1 BRA `(.L_x_687) ;  /* 0x0000000000981947 */ /* 0x000fea0003800000 */
[----:B-1----:R-:W1:Y:S01]  /*7420*/  LDS.128 R4, [R0] ;  /* 0x0000000000047984 */ /* 0x002e620000000c00 */
        /* <DEDUP_REMOVED lines=36> */
[----:B------:R2:W-:Y:S02]  /*7670*/  STS.128 [R0], R4 ;  /* 0x0000000400007388 */ /* 0x0005e40000000c00 */
.L_x_687:
[----:B------:R-:W-:Y:S05]  /*7680*/  BSYNC B1 ;  /* 0x0000000000017941 */ /* 0x000fea0003800000 */
.L_x_686:
[----:B------:R-:W-:-:S13]  /*7690*/  ISETP.GE.AND P0, PT, R220, R35, PT ;  /* 0x00000023dc00720c */ /* 0x000fda0003f06270 */
[----:B------:R-:W-:Y:S05]  /*76a0*/  @P0 BRA `(.L_x_690) ;  /* 0x0000001400180947 */ /* 0x000fea0003800000 */
[----:B-12---:R-:W1:Y:S01]  /*76b0*/  LDC R5, c[0x0][0x3f4] ;  /* 0x0000fd00ff057b82 */ /* 0x006e620000000800 */
[----:B------:R-:W-:Y:S01]  /*76c0*/  BSSY B1, `(.L_x_691) ;  /* 0x000002a000017945 */ /* 0x000fe20003800000 */
[-C--:B-1----:R-:W-:Y:S02]  /*76d0*/  ISETP.GE.AND P0, PT, R22, R5.reuse, PT ;  /* 0x000000051600720c */ /* 0x082fe40003f06270 */
[----:B------:R-:W-:-:S11]  /*76e0*/  ISETP.GE.AND P1, PT, R202, R5, PT ;  /* 0x00000005ca00720c */ /* 0x000fd60003f26270 */
[----:B------:R-:W-:Y:S05]  /*76f0*/  @P0 BRA `(.L_x_692) ;  /* 0x0000000000980947 */ /* 0x000fea0003800000 */
[----:B------:R-:W1:Y:S01]  /*7700*/  LDS.128 R4, [R10+0x1a400] ;  /* 0x01a400000a047984 */ /* 0x000e620000000c00 */
[C---:B------:R-:W-:Y:S01]  /*7710*/  IMAD.U32 R27, R33.reuse, 0x10000, RZ ;  /* 0x00010000211b7824 */ /* 0x040fe200078e00ff */
[----:B------:R-:W-:Y:S01]  /*7720*/  LOP3.LUT R32, R33, 0xffff0000, RZ, 0xc0, !PT ;  /* 0xffff000021207812 */ /* 0x000fe200078ec0ff */
[C---:B------:R-:W-:Y:S01]  /*7730*/  IMAD.U32 R25, R31.reuse, 0x10000, RZ ;  /* 0x000100001f197824 */ /* 0x040fe200078e00ff */
[----:B------:R-:W-:Y:S01]  /*7740*/  LOP3.LUT R30, R31, 0xffff0000, RZ, 0xc0, !PT ;  /* 0xffff00001f1e7812 */ /* 0x000fe200078ec0ff */
[C---:B------:R-:W-:Y:S01]  /*7750*/  IMAD.U32 R29, R34.reuse, 0x10000, RZ ;  /* 0x00010000221d7824 */ /* 0x040fe200078e00ff */
[----:B------:R-:W-:Y:S01]  /*7760*/  LOP3.LUT R34, R34, 0xffff0000, RZ, 0xc0, !PT ;  /* 0xffff000022227812 */ /* 0x000fe200078ec0ff */
[C---:B-1----:R-:W-:Y:S01]  /*7770*/  IMAD.U32 R13, R4.reuse, 0x10000, RZ ;  /* 0x00010000040d7824 */ /* 0x042fe200078e00ff */
[----:B------:R-:W-:Y:S01]  /*7780*/  LOP3.LUT R4, R4, 0xffff0000, RZ, 0xc0, !PT ;  /* 0xffff000004047812 */ /* 0x000fe200078ec0ff */
[C---:B------:R-:W-:Y:S01]  /*7790*/  IMAD.U32 R14, R5.reuse, 0x10000, RZ ;  /* 0x00010000050e7824 */ /* 0x040fe200078e00ff */
[----:B------:R-:W-:Y:S01]  /*77a0*/  LOP3.LUT R5, R5, 0xffff0000, RZ, 0xc0, !PT ;  /* 0xffff000005057812 */ /* 0x000fe200078ec0ff */
[C---:B------:R-:W-:Y:S01]  /*77b0*/  IMAD.U32 R15, R6.reuse, 0x10000, RZ ;  /* 0x00010000060f7824 */ /* 0x040fe200078e00ff */
[----:B------:R-:W-:Y:S01]  /*77c0*/  LOP3.LUT R6, R6, 0xffff0000, RZ, 0xc0, !PT ;  /* 0xffff000006067812 */ /* 0x000fe200078ec0ff */
[-C--:B------:R-:W-:Y:S01]  /*77d0*/  FMUL.FTZ R24, R27, R4.reuse ;  /* 0x000000041b187220 */ /* 0x080fe20000410000 */
[----:B0-----:R-:W-:Y:S01]  /*77e0*/  FMUL.FTZ R26, R25, R4 ;  /* 0x00000004191a7220 */ /* 0x001fe20000410000 */
[C---:B------:R-:W-:Y:S01]  /*77f0*/  IMAD.U32 R20, R7.reuse, 0x10000, RZ ;  /* 0x0001000007147824 */ /* 0x040fe200078e00ff */
[----:B------:R-:W-:Y:S01]  /*7800*/  LOP3.LUT R7, R7, 0xffff0000, RZ, 0xc0, !PT ;  /* 0xffff000007077812 */ /* 0x000fe200078ec0ff */
[----:B------:R-:W-:Y:S01]  /*7810*/  FFMA.FTZ R4, R25, R13, -R24 ;  /* 0x0000000d19047223 */ /* 0x000fe20000010818 */
[----:B------:R-:W-:Y:S01]  /*7820*/  FMUL.FTZ R21, R32, R5 ;  /* 0x0000000520157220 */ /* 0x000fe20000410000 */
[----:B------:R-:W-:Y:S01]  /*7830*/  FFMA.FTZ R13, R27, R13, R26 ;  /* 0x0000000d1b0d7223 */ /* 0x000fe2000001001a */
[----:B------:R-:W-:Y:S01]  /*7840*/  FMUL.FTZ R25, R30, R5 ;  /* 0x000000051e197220 */ /* 0x000fe20000410000 */
[C---:B------:R-:W-:Y:S01]  /*7850*/  LOP3.LUT R26, R12.reuse, 0xffff0000, RZ, 0xc0, !PT ;  /* 0xffff00000c1a7812 */ /* 0x040fe200078ec0ff */
[----:B------:R-:W-:-:S02]  /*7860*/  IMAD.U32 R27, R12, 0x10000, RZ ;  /* 0x000100000c1b7824 */ /* 0x000fc400078e00ff */
[-C--:B------:R-:W-:Y:S01]  /*7870*/  FFMA.FTZ R5, R30, R14.reuse, -R21 ;  /* 0x0000000e1e057223 */ /* 0x080fe20000010815 */
[----:B------:R-:W-:Y:S01]  /*7880*/  FFMA.FTZ R14, R32, R14, R25 ;  /* 0x0000000e200e7223 */ /* 0x000fe20000010019 */
[-C--:B------:R-:W-:Y:S01]  /*7890*/  FMUL.FTZ R12, R29, R6.reuse ;  /* 0x000000061d0c7220 */ /* 0x080fe20000410000 */
[-C--:B------:R-:W-:Y:S01]  /*78a0*/  FMUL.FTZ R21, R34, R7.reuse ;  /* 0x0000000722157220 */ /* 0x080fe20000410000 */
[C---:B------:R-:W-:Y:S01]  /*78b0*/  FMUL.FTZ R24, R27.reuse, R6 ;  /* 0x000000061b187220 */ /* 0x040fe20000410000 */
[C---:B------:R-:W-:Y:S01]  /*78c0*/  FMUL.FTZ R25, R26.reuse, R7 ;  /* 0x000000071a197220 */ /* 0x040fe20000410000 */
[-C--:B------:R-:W-:Y:S01]  /*78d0*/  FFMA.FTZ R6, R27, R15.reuse, -R12 ;  /* 0x0000000f1b067223 */ /* 0x080fe2000001080c */
[-C--:B------:R-:W-:Y:S01]  /*78e0*/  FFMA.FTZ R7, R26, R20.reuse, -R21 ;  /* 0x000000141a077223 */ /* 0x080fe20000010815 */
[----:B------:R-:W-:Y:S01]  /*78f0*/  FFMA.FTZ R15, R29, R15, R24 ;  /* 0x0000000f1d0f7223 */ /* 0x000fe20000010018 */
[----:B------:R-:W-:Y:S01]  /*7900*/  FFMA.FTZ R20, R34, R20, R25 ;  /* 0x0000001422147223 */ /* 0x000fe20000010019 */
[----:B------:R-:W-:-:S02]  /*7910*/  F2FP.BF16.F32.PACK_AB R4, R13, R4 ;  /* 0x000000040d04723e */ /* 0x000fc400000010ff */
[----:B------:R-:W-:Y:S02]  /*7920*/  F2FP.BF16.F32.PACK_AB R5, R14, R5 ;  /* 0x000000050e05723e */ /* 0x000fe400000010ff */
[----:B------:R-:W-:Y:S02]  /*7930*/  F2FP.BF16.F32.PACK_AB R6, R15, R6 ;  /* 0x000000060f06723e */ /* 0x000fe400000010ff */
[----:B------:R-:W-:-:S05]  /*7940*/  F2FP.BF16.F32.PACK_AB R7, R20, R7 ;  /* 0x000000071407723e */ /* 0x000fca00000010ff */
[----:B------:R1:W-:Y:S02]  /*7950*/  STS.128 [R10+0x1a400], R4 ;  /* 0x01a400040a007388 */ /* 0x0003e40000000c00 */
.L_x_692:
[----:B------:R-:W-:Y:S05]  /*7960*/  BSYNC B1 ;  /* 0x0000000000017941 */ /* 0x000fea0003800000 */
.L_x_691:
[----:B------:R-:W-:Y:S05]  /*7970*/  @P1 BRA `(.L_x_690) ;  /* 0x0000001000641947 */ /* 0x000fea0003800000 */
[----:B-1----:R-:W1:Y:S01]  /*7980*/  LDS.128 R4, [R0+0x2000] ;  /* 0x0020000000047984 */ /* 0x002e620000000c00 */
[C---:B------:R-:W-:Y:S01]  /*7990*/  IMAD.U32 R24, R11.reuse, 0x10000, RZ ;  /* 0x000100000b187824 */ /* 0x040fe200078e00ff */
[----:B0-----:R-:W-:Y:S01]  /*79a0*/  LOP3.LUT R26, R11, 0xffff0000, RZ, 0xc0, !PT ;  /* 0xffff00000b1a7812 */ /* 0x001fe200078ec0ff */
        /* <DEDUP_REMOVED lines=11> */
[----:B------:R-:W-:Y:S01]  /*7a60*/  FMUL.FTZ R15, R14, R4 ;  /* 0x000000040e0f7220 */ /* 0x000fe20000410000 */
[----:B------:R-:W-:Y:S01]  /*7a70*/  FMUL.FTZ R21, R26, R5 ;  /* 0x000000051a157220 */ /* 0x000fe20000410000 */
[----:B------:R-:W-:-:S02]  /*7a80*/  IMAD.U32 R11, R7, 0x10000, RZ ;  /* 0x00010000070b7824 */ /* 0x000fc400078e00ff */
[----:B------:R-:W-:Y:S01]  /*7a90*/  FFMA.FTZ R4, R14, R10, -R13 ;  /* 0x0000000a0e047223 */ /* 0x000fe2000001080d */
[C---:B------:R-:W-:Y:S01]  /*7aa0*/  FMUL.FTZ R13, R20.reuse, R5 ;  /* 0x00000005140d7220 */ /* 0x040fe20000410000 */
[----:B------:R-:W-:Y:S01]  /*7ab0*/  FFMA.FTZ R5, R20, R12, -R21 ;  /* 0x0000000c14057223 */ /* 0x000fe20000010815 */
[----:B------:R-:W-:Y:S01]  /*7ac0*/  IMAD.U32 R21, R3, 0x10000, RZ ;  /* 0x0001000003157824 */ /* 0x000fe200078e00ff */
[----:B------:R-:W-:Y:S01]  /*7ad0*/  LOP3.LUT R7, R7, 0xffff0000, RZ, 0xc0, !PT ;  /* 0xffff000007077812 */ /* 0x000fe200078ec0ff */
[----:B------:R-:W-:Y:S01]  /*7ae0*/  FFMA.FTZ R15, R24, R10, R15 ;  /* 0x0000000a180f7223 */ /* 0x000fe2000001000f */
[----:B------:R-:W-:Y:S01]  /*7af0*/  LOP3.LUT R3, R3, 0xffff0000, RZ, 0xc0, !PT ;  /* 0xffff000003037812 */ /* 0x000fe200078ec0ff */
[-C--:B------:R-:W-:Y:S01]  /*7b00*/  FMUL.FTZ R8, R25, R6.reuse ;  /* 0x0000000619087220 */ /* 0x080fe20000410000 */
[----:B------:R-:W-:Y:S01]  /*7b10*/  FMUL.FTZ R10, R21, R6 ;  /* 0x00000006150a7220 */ /* 0x000fe20000410000 */
[-C--:B------:R-:W-:Y:S01]  /*7b20*/  FMUL.FTZ R14, R27, R7.reuse ;  /* 0x000000071b0e7220 */ /* 0x080fe20000410000 */
[----:B------:R-:W-:Y:S01]  /*7b30*/  FFMA.FTZ R12, R26, R12, R13 ;  /* 0x0000000c1a0c7223 */ /* 0x000fe2000001000d */
[----:B------:R-:W-:Y:S01]  /*7b40*/  FMUL.FTZ R20, R3, R7 ;  /* 0x0000000703147220 */ /* 0x000fe20000410000 */
[-C--:B------:R-:W-:Y:S01]  /*7b50*/  FFMA.FTZ R6, R21, R9.reuse, -R8 ;  /* 0x0000000915067223 */ /* 0x080fe20000010808 */
[----:B------:R-:W-:Y:S01]  /*7b60*/  FFMA.FTZ R9, R25, R9, R10 ;  /* 0x0000000919097223 */ /* 0x000fe2000001000a */
[-C--:B------:R-:W-:Y:S01]  /*7b70*/  FFMA.FTZ R7, R3, R11.reuse, -R14 ;  /* 0x0000000b03077223 */ /* 0x080fe2000001080e */
[----:B------:R-:W-:Y:S01]  /*7b80*/  FFMA.FTZ R20, R27, R11, R20 ;  /* 0x0000000b1b147223 */ /* 0x000fe20000010014 */
[----:B------:R-:W-:-:S02]  /*7b90*/  F2FP.BF16.F32.PACK_AB R4, R15, R4 ;  /* 0x000000040f04723e */ /* 0x000fc400000010ff */
[----:B------:R-:W-:Y:S02]  /*7ba0*/  F2FP.BF16.F32.PACK_AB R5, R12, R5 ;  /* 0x000000050c05723e */ /* 0x000fe400000010ff */
[----:B------:R-:W-:Y:S02]  /*7bb0*/  F2FP.BF16.F32.PACK_AB R6, R9, R6 ;  /* 0x000000060906723e */ /* 0x000fe400000010ff */
[----:B------:R-:W-:-:S05]  /*7bc0*/  F2FP.BF16.F32.PACK_AB R7, R20, R7 ;  /* 0x000000071407723e */ /* 0x000fca00000010ff */
[----:B------:R3:W-:Y:S01]  /*7bd0*/  STS.128 [R0+0x2000], R4 ;  /* 0x0020000400007388 */ /* 0x0007e20000000c00 */
[----:B------:R-:W-:Y:S05]  /*7be0*/  BRA `(.L_x_690) ;  /* 0x0000000c00c87947 */ /* 0x000fea0003800000 */
.L_x_680:
[----:B------:R-:W-:-:S03]  /*7bf0*/  UMOV UR4, 0xffffffff ;  /* 0xffffffff00047882 */ /* 0x000fc60000000000 */
[----:B------:R-:W-:Y:S05]  /*7c00*/  BRA.DIV UR4, `(.L_x_693) ;  /* 0x0000012204d87947 */ /* 0x000fea000b800000 */
[----:B------:R1:W2:Y:S04]  /*7c10*/  SHFL.IDX PT, R0, R25, RZ, 0x1c1f ;  /* 0x001c1fff19007589 */ /* 0x0002a800000e0000 */
[----:B------:R1:W3:Y:S04]  /*7c20*/  SHFL.IDX PT, R3, R24, RZ, 0x1c1f ;  /* 0x001c1fff18037589 */ /* 0x0002e800000e0000 */
[----:B------:R1:W4:Y:S04]  /*7c30*/  SHFL.IDX PT, R20, R27, RZ, 0x1c1f ;  /* 0x001c1fff1b147589 */ /* 0x00032800000e0000 */
[----:B------:R1:W0:Y:S02]  /*7c40*/  SHFL.IDX PT, R14, R26, RZ, 0x1c1f ;  /* 0x001c1fff1a0e7589 */ /* 0x00022400000e0000 */
.L_x_932:
[----:B------:R-:W-:Y:S01]  /*7c50*/  ULDC UR4, c[0x0][0x448] ;  /* 0x0001120000047ab9 */ /* 0x000fe20000000800 */
[----:B-1----:R-:W1:Y:S01]  /*7c60*/  LDC R25, c[0x0][0x3f4] ;  /* 0x0000fd00ff197b82 */ /* 0x002e620000000800 */
[----:B------:R-:W-:Y:S01]  /*7c70*/  IMAD R155, R155, UR4, RZ ;  /* 0x000000049b9b7c24 */ /* 0x000fe2000f8e02ff */
[----:B------:R-:W-:Y:S01]  /*7c80*/  LEA.HI R5, R221, R221, RZ, 0x1 ;  /* 0x000000dddd057211 */ /* 0x000fe200078f08ff */
[----:B------:R-:W-:Y:S01]  /*7c90*/  BSSY B1, `(.L_x_694) ;  /* 0x0000017000017945 */ /* 0x000fe20003800000 */
[----:B------:R-:W-:Y:S02]  /*7ca0*/  CS2R R10, SRZ ;  /* 0x00000000000a7805 */ /* 0x000fe4000001ff00 */
[----:B------:R-:W-:Y:S02]  /*7cb0*/  CS2R R8, SRZ ;  /* 0x0000000000087805 */ /* 0x000fe4000001ff00 */
[----:B------:R-:W-:Y:S02]  /*7cc0*/  ISETP.GE.AND P0, PT, R4, R155, PT ;  /* 0x0000009b0400720c */ /* 0x000fe40003f06270 */
[----:B------:R-:W-:-:S02]  /*7cd0*/  LOP3.LUT R6, R5, 0xfffffffe, RZ, 0xc0, !PT ;  /* 0xfffffffe05067812 */ /* 0x000fc400078ec0ff */
[----:B------:R-:W-:-:S03]  /*7ce0*/  CS2R R4, SRZ ;  /* 0x0000000000047805 */ /* 0x000fc6000001ff00 */
[----:B------:R-:W-:Y:S01]  /*7cf0*/  IMAD.IADD R24, R221, 0x1, -R6 ;  /* 0x00000001dd187824 */ /* 0x000fe200078e0a06 */
[----:B------:R-:W-:-:S04]  /*7d00*/  CS2R R6, SRZ ;  /* 0x0000000000067805 */ /* 0x000fc8000001ff00 */
[----:B------:R-:W-:Y:S01]  /*7d10*/  SHF.L.U32 R24, R24, 0x1f, RZ ;  /* 0x0000001f18187819 */ /* 0x000fe200000006ff */
[----:B------:R-:W-:Y:S06]  /*7d20*/  @P0 BRA `(.L_x_695) ;  /* 0x0000000000340947 */ /* 0x000fec0003800000 */
[----:B------:R-:W-:Y:S01]  /*7d30*/  ULDC UR4, c[0x0][0x3f4] ;  /* 0x0000fd0000047ab9 */ /* 0x000fe20000000800 */
[C---:B------:R-:W-:Y:S01]  /*7d40*/  IMAD.SHL.U32 R15, R16.reuse, 0x2, RZ ;  /* 0x00000002100f7824 */ /* 0x040fe200078e00ff */
[C---:B------:R-:W-:Y:S02]  /*7d50*/  ISETP.GE.AND P2, PT, R16.reuse, UR4, PT ;  /* 0x0000000410007c0c */ /* 0x040fe4000bf46270 */
[----:B------:R-:W-:Y:S02]  /*7d60*/  SHF.R.S32.HI R7, RZ, 0x1f, R16 ;  /* 0x0000001fff077819 */ /* 0x000fe40000011410 */
[----:B---3--:R-:W-:Y:S02]  /*7d70*/  IADD3 R12, P0, R3, R15, RZ ;  /* 0x0000000f030c7210 */ /* 0x008fe40007f1e0ff */
[----:B------:R-:W-:Y:S02]  /*7d80*/  SHF.L.U64.HI R3, R16, 0x1, R7 ;  /* 0x0000000110037819 */ /* 0x000fe40000010207 */
[----:B------:R-:W-:-:S02]  /*7d90*/  CS2R R6, SRZ ;  /* 0x0000000000067805 */ /* 0x000fc4000001ff00 */
[----:B0-----:R-:W-:Y:S01]  /*7da0*/  IADD3 R14, P1, R14, R15, RZ ;  /* 0x0000000f0e0e7210 */ /* 0x001fe20007f3e0ff */
[----:B--2---:R-:W-:-:S04]  /*7db0*/  IMAD.X R13, R0, 0x1, R3, P0 ;  /* 0x00000001000d7824 */ /* 0x004fc800000e0603 */
[----:B----4-:R-:W-:Y:S01]  /*7dc0*/  IMAD.X R15, R20, 0x1, R3, P1 ;  /* 0x00000001140f7824 */ /* 0x010fe200008e0603 */
[----:B------:R-:W-:Y:S07]  /*7dd0*/  @P2 BRA `(.L_x_695) ;  /* 0x0000000000082947 */ /* 0x000fee0003800000 */
[----:B------:R0:W5:Y:S04]  /*7de0*/  LD.E.128 R8, desc[UR40][R12.64] ;  /* 0x000000280c087980 */ /* 0x000168000c101d00 */
[----:B------:R0:W5:Y:S02]  /*7df0*/  LD.E.128 R4, desc[UR40][R14.64] ;  /* 0x000000280e047980 */ /* 0x000164000c101d00 */
.L_x_695:
[----:B------:R-:W-:Y:S05]  /*7e00*/  BSYNC B1 ;  /* 0x0000000000017941 */ /* 0x000fea0003800000 */
.L_x_694:
[----:B------:R-:W1:Y:S01]  /*7e10*/  SYNCS.PHASECHK.TRANS64.TRYWAIT P1, [R19+URZ+0x22800], R24 ;  /* 0x02280018130075a7 */ /* 0x000e62000802017f */
[----:B--2---:R-:W-:Y:S01]  /*7e20*/  IMAD R0, R153, -0x80, R155 ;  /* 0xffffff8099007824 */ /* 0x004fe200078e029b */
[--C-:B-----5:R-:W-:Y:S01]  /*7e30*/  SHF.R.U64 R27, R8, 0x10, R9.reuse ;  /* 0x00000010081b7819 */ /* 0x120fe20000001209 */
[----:B----4-:R-:W-:Y:S01]  /*7e40*/  IMAD.MOV.U32 R20, RZ, RZ, R8 ;  /* 0x000000ffff147224 */ /* 0x010fe200078e0008 */
[--C-:B------:R-:W-:Y:S01]  /*7e50*/  SHF.R.U32.HI R26, RZ, 0x10, R9.reuse ;  /* 0x00000010ff1a7819 */ /* 0x100fe20000011609 */
[----:B0-----:R-:W-:Y:S01]  /*7e60*/  IMAD.MOV.U32 R15, RZ, RZ, R9 ;  /* 0x000000ffff0f7224 */ /* 0x001fe200078e0009 */
[----:B------:R-:W-:Y:S01]  /*7e70*/  VIMNMX R29, R0, 0x80, PT ;  /* 0x00000080001d7848 */ /* 0x000fe20003fe0100 */
[----:B---3--:R-:W-:Y:S01]  /*7e80*/  IMAD.MOV.U32 R3, RZ, RZ, R10 ;  /* 0x000000ffff037224 */ /* 0x008fe200078e000a */
[--C-:B------:R-:W-:Y:S01]  /*7e90*/  SHF.R.U64 R10, R10, 0x10, R11.reuse ;  /* 0x000000100a0a7819 */ /* 0x100fe2000000120b */
[----:B------:R-:W-:Y:S01]  /*7ea0*/  IMAD.MOV.U32 R14, RZ, RZ, R11 ;  /* 0x000000ffff0e7224 */ /* 0x000fe200078e000b */
[--C-:B------:R-:W-:Y:S01]  /*7eb0*/  SHF.R.U64 R8, R4, 0x10, R5.reuse ;  /* 0x0000001004087819 */ /* 0x100fe20000001205 */
[----:B------:R-:W-:Y:S01]  /*7ec0*/  IMAD.MOV.U32 R21, RZ, RZ, R4 ;  /* 0x000000ffff157224 */ /* 0x000fe200078e0004 */
[--C-:B------:R-:W-:Y:S01]  /*7ed0*/  SHF.R.U32.HI R9, RZ, 0x10, R5.reuse ;  /* 0x00000010ff097819 */ /* 0x100fe20000011605 */
[----:B------:R-:W-:Y:S01]  /*7ee0*/  IMAD.MOV.U32 R12, RZ, RZ, R5 ;  /* 0x000000ffff0c7224 */ /* 0x000fe200078e0005 */
[----:B-1----:R-:W-:Y:S01]  /*7ef0*/  ISETP.GE.AND P0, PT, R16, R25, PT ;  /* 0x000000191000720c */ /* 0x002fe20003f06270 */
[----:B------:R-:W-:Y:S01]  /*7f00*/  IMAD.MOV.U32 R13, RZ, RZ, R6 ;  /* 0x000000ffff0d7224 */ /* 0x000fe200078e0006 */
[----:B------:R-:W-:Y:S01]  /*7f10*/  SHF.R.U32.HI R11, RZ, 0x10, R11 ;  /* 0x00000010ff0b7819 */ /* 0x000fe2000001160b */
[--C-:B------:R-:W-:Y:S01]  /*7f20*/  IMAD.MOV.U32 R0, RZ, RZ, R7.reuse ;  /* 0x000000ffff007224 */ /* 0x100fe200078e0007 */
[--C-:B------:R-:W-:Y:S01]  /*7f30*/  SHF.R.U64 R4, R6, 0x10, R7.reuse ;  /* 0x0000001006047819 */ /* 0x100fe20000001207 */
[----:B------:R-:W-:Y:S01]  /*7f40*/  BSSY B1, `(.L_x_696) ;  /* 0x000000d000017945 */ /* 0x000fe20003800000 */
[----:B------:R-:W-:-:S02]  /*7f50*/  SHF.R.U32.HI R5, RZ, 0x10, R7 ;  /* 0x00000010ff057819 */ /* 0x000fc40000011607 */
[-C--:B------:R-:W-:Y:S02]  /*7f60*/  ISETP.GE.OR P2, PT, R18, R29.reuse, P0 ;  /* 0x0000001d1200720c */ /* 0x080fe40000746670 */
[----:B------:R-:W-:Y:S02]  /*7f70*/  PRMT R20, R20, 0x5410, R27 ;  /* 0x0000541014147816 */ /* 0x000fe4000000001b */
[----:B------:R-:W-:Y:S02]  /*7f80*/  ISETP.GE.OR P0, PT, R220, R29, P0 ;  /* 0x0000001ddc00720c */ /* 0x000fe40000706670 */
[----:B------:R-:W-:Y:S02]  /*7f90*/  PRMT R15, R15, 0x5410, R26 ;  /* 0x000054100f0f7816 */ /* 0x000fe4000000001a */
[----:B------:R-:W-:Y:S02]  /*7fa0*/  PRMT R3, R3, 0x5410, R10 ;  /* 0x0000541003037816 */ /* 0x000fe4000000000a */
[----:B------:R-:W-:-:S02]  /*7fb0*/  PRMT R14, R14, 0x5410, R11 ;  /* 0x000054100e0e7816 */ /* 0x000fc4000000000b */
[----:B------:R-:W-:Y:S02]  /*7fc0*/  PRMT R21, R21, 0x5410, R8 ;  /* 0x0000541015157816 */ /* 0x000fe40000000008 */
[----:B------:R-:W-:Y:S02]  /*7fd0*/  PRMT R12, R12, 0x5410, R9 ;  /* 0x000054100c0c7816 */ /* 0x000fe40000000009 */
[----:B------:R-:W-:Y:S02]  /*7fe0*/  PRMT R13, R13, 0x5410, R4 ;  /* 0x000054100d0d7816 */ /* 0x000fe40000000004 */
[----:B------:R-:W-:Y:S01]  /*7ff0*/  PRMT R0, R0, 0x5410, R5 ;  /* 0x0000541000007816 */ /* 0x000fe20000000005 */
[----:B------:R-:W-:Y:S06]  /*8000*/  @!P1 BRA `(.L_x_697) ;  /* 0x0000012000489947 */ /* 0x000fec0003800000 */
.L_x_933:
[----:B------:R-:W-:Y:S05]  /*8010*/  BSYNC B1 ;  /* 0x0000000000017941 */ /* 0x000fea0003800000 */
.L_x_696:
[----:B------:R-:W-:Y:S04]  /*8020*/  BSSY B1, `(.L_x_698) ;  /* 0x000005a000017945 */ /* 0x000fe80003800000 */
[----:B------:R-:W-:Y:S05]  /*8030*/  @P2 BRA `(.L_x_699) ;  /* 0x0000000400602947 */ /* 0x000fea0003800000 */
[----:B------:R-:W-:Y:S01]  /*8040*/  IMAD.SHL.U32 R4, R30, 0x40, RZ ;  /* 0x000000401e047824 */ /* 0x000fe200078e00ff */
[----:B------:R-:W-:Y:S01]  /*8050*/  LOP3.LUT R39, R13, 0xffff0000, RZ, 0xc0, !PT ;  /* 0xffff00000d277812 */ /* 0x000fe200078ec0ff */
[----:B------:R-:W-:Y:S01]  /*8060*/  IMAD.IADD R6, R16, 0x1, R25 ;  /* 0x0000000110067824 */ /* 0x000fe200078e0219 */
[----:B------:R-:W-:Y:S01]  /*8070*/  LOP3.LUT R35, R3, 0xffff0000, RZ, 0xc0, !PT ;  /* 0xffff000003237812 */ /* 0x000fe200078ec0ff */
[----:B------:R-:W-:Y:S01]  /*8080*/  IMAD.U32 R36, R13, 0x10000, RZ ;  /* 0x000100000d247824 */ /* 0x000fe200078e00ff */
[----:B------:R-:W-:Y:S01]  /*8090*/  LOP3.LUT R7, R4, 0x1c0, RZ, 0xc0, !PT ;  /* 0x000001c004077812 */ /* 0x000fe200078ec0ff */
[----:B------:R-:W-:Y:S02]  /*80a0*/  IMAD.U32 R34, R3, 0x10000, RZ ;  /* 0x0001000003227824 */ /* 0x000fe400078e00ff */
[----:B------:R-:W-:Y:S01]  /*80b0*/  IMAD.U32 R37, R21, 0x10000, RZ ;  /* 0x0001000015257824 */ /* 0x000fe200078e00ff */
[----:B------:R-:W-:Y:S02]  /*80c0*/  LOP3.LUT R4, R7, 0x38, R16, 0xf8, !PT ;  /* 0x0000003807047812 */ /* 0x000fe400078ef810 */
[----:B------:R-:W-:-:S02]  /*80d0*/  SHF.R.U32.HI R9, RZ, 0x3, R7 ;  /* 0x00000003ff097819 */ /* 0x000fc40000011607 */
[----:B------:R-:W-:Y:S02]  /*80e0*/  LOP3.LUT R6, R7, 0x38, R6, 0xf8, !PT ;  /* 0x0000003807067812 */ /* 0x000fe400078ef806 */
[----:B------:R-:W-:-:S05]  /*80f0*/  LOP3.LUT R5, R4, R9, RZ, 0x3c, !PT ;  /* 0x0000000904057212 */ /* 0x000fca00078e3cff */
[----:B------:R-:W-:Y:S01]  /*8100*/  IMAD R4, R210, 0x200, R5 ;  /* 0x00000200d2047824 */ /* 0x000fe200078e0205 */
[----:B------:R-:W-:-:S03]  /*8110*/  LOP3.LUT R5, R6, R9, RZ, 0x3c, !PT ;  /* 0x0000000906057212 */ /* 0x000fc600078e3cff */
[----:B------:R-:W-:Y:S02]  /*8120*/  IMAD R42, R4, 0x2, R19 ;  /* 0x00000002042a7824 */ /* 0x000fe400078e0213 */
[----:B------:R-:W-:-:S03]  /*8130*/  IMAD R8, R210, 0x200, R5 ;  /* 0x00000200d2087824 */ /* 0x000fc600078e0205 */
[----:B------:R-:W1:Y:S01]  /*8140*/  LDS.128 R4, [R42+0x18400] ;  /* 0x018400002a047984 */ /* 0x000e620000000c00 */
[----:B------:R-:W-:-:S05]  /*8150*/  IMAD R44, R8, 0x2, R19 ;  /* 0x00000002082c7824 */ /* 0x000fca00078e0213 */
[----:B------:R-:W2:Y:S01]  /*8160*/  LDS.128 R8, [R44+0x18400] ;  /* 0x018400002c087984 */ /* 0x000ea20000000c00 */
[C---:B-1----:R-:W-:Y:S01]  /*8170*/  IMAD.U32 R27, R6.reuse, 0x10000, RZ ;  /* 0x00010000061b7824 */ /* 0x042fe200078e00ff */
[----:B------:R-:W-:Y:S01]  /*8180*/  LOP3.LUT R6, R6, 0xffff0000, RZ, 0xc0, !PT ;  /* 0xffff000006067812 */ /* 0x000fe200078ec0ff */
[C---:B0-----:R-:W-:Y:S01]  /*8190*/  IMAD.U32 R24, R4.reuse, 0x10000, RZ ;  /* 0x0001000004187824 */ /* 0x041fe200078e00ff */
[----:B------:R-:W-:Y:S01]  /*81a0*/  LOP3.LUT R4, R4, 0xffff0000, RZ, 0xc0, !PT ;  /* 0xffff000004047812 */ /* 0x000fe200078ec0ff */
[C---:B------:R-:W-:Y:S01]  /*81b0*/  IMAD.U32 R26, R5.reuse, 0x10000, RZ ;  /* 0x00010000051a7824 */ /* 0x040fe200078e00ff */
[----:B------:R-:W-:Y:S01]  /*81c0*/  LOP3.LUT R5, R5, 0xffff0000, RZ, 0xc0, !PT ;  /* 0xffff000005057812 */ /* 0x000fe200078ec0ff */
[C---:B--2---:R-:W-:Y:S01]  /*81d0*/  IMAD.U32 R32, R10.reuse, 0x10000, RZ ;  /* 0x000100000a207824 */ /* 0x044fe200078e00ff */
[----:B------:R-:W-:Y:S01]  /*81e0*/  LOP3.LUT R10, R10, 0xffff0000, RZ, 0xc0, !PT ;  /* 0xffff00000a0a7812 */ /* 0x000fe200078ec0ff */
[C---:B------:R-:W-:Y:S01]  /*81f0*/  IMAD.U32 R30, R8.reuse, 0x10000, RZ ;  /* 0x00010000081e7824 */ /* 0x040fe200078e00ff */
[----:B------:R-:W-:Y:S01]  /*8200*/  LOP3.LUT R8, R8, 0xffff0000, RZ, 0xc0, !PT ;  /* 0xffff000008087812 */ /* 0x000fe200078ec0ff */
[C---:B------:R-:W-:Y:S01]  /*8210*/  FMUL.FTZ R38, R32.reuse, R36 ;  /* 0x0000002420267220 */ /* 0x040fe20000410000 */
[-C--:B------:R-:W-:Y:S01]  /*8220*/  FMUL.FTZ R32, R32, R34.reuse ;  /* 0x0000002220207220 */ /* 0x080fe20000410000 */
[C---:B------:R-:W-:Y:S01]  /*8230*/  FMUL.FTZ R41, R10.reuse, R39 ;  /* 0x000000270a297220 */ /* 0x040fe20000410000 */
[----:B------:R-:W-:Y:S01]  /*8240*/  FMUL.FTZ R45, R10, R35 ;  /* 0x000000230a2d7220 */ /* 0x000fe20000410000 */
[C---:B------:R-:W-:Y:S01]  /*8250*/  FFMA.FTZ R38, R27.reuse, R34, -R38 ;  /* 0x000000221b267223 */ /* 0x040fe20000010826 */
[----:B------:R-:W-:Y:S01]  /*8260*/  FFMA.FTZ R36, R27, R36, R32 ;  /* 0x000000241b247223 */ /* 0x000fe20000010020 */
[----:B------:R-:W-:-:S02]  /*8270*/  IMAD.U32 R27, R20, 0x10000, RZ ;  /* 0x00010000141b7824 */ /* 0x000fc400078e00ff */
[----:B------:R-:W-:Y:S01]  /*8280*/  FFMA.FTZ R43, R6, R35, -R41 ;  /* 0x00000023062b7223 */ /* 0x000fe20000010829 */
[C---:B------:R-:W-:Y:S01]  /*8290*/  FMUL.FTZ R41, R30.reuse, R37 ;  /* 0x000000251e297220 */ /* 0x040fe20000410000 */
[----:B------:R-:W-:Y:S01]  /*82a0*/  LOP3.LUT R35, R21, 0xffff0000, RZ, 0xc0, !PT ;  /* 0xffff000015237812 */ /* 0x000fe200078ec0ff */
[-C--:B------:R-:W-:Y:S01]  /*82b0*/  FMUL.FTZ R30, R30, R27.reuse ;  /* 0x0000001b1e1e7220 */ /* 0x080fe20000410000 */
[----:B------:R-:W-:Y:S02]  /*82c0*/  IMAD.U32 R31, R9, 0x10000, RZ ;  /* 0x00010000091f7824 */ /* 0x000fe400078e00ff */
[----:B------:R-:W-:Y:S01]  /*82d0*/  FFMA.FTZ R41, R24, R27, -R41 ;  /* 0x0000001b18297223 */ /* 0x000fe20000010829 */
[----:B------:R-:W-:Y:S01]  /*82e0*/  LOP3.LUT R27, R20, 0xffff0000, RZ, 0xc0, !PT ;  /* 0xffff0000141b7812 */ /* 0x000fe200078ec0ff */
[----:B------:R-:W-:Y:S01]  /*82f0*/  FFMA.FTZ R30, R24, R37, R30 ;  /* 0x00000025181e7223 */ /* 0x000fe2000001001e */
[----:B------:R-:W-:Y:S01]  /*8300*/  FMUL.FTZ R37, R8, R35 ;  /* 0x0000002308257220 */ /* 0x000fe20000410000 */
[----:B------:R-:W-:Y:S01]  /*8310*/  FFMA.FTZ R45, R6, R39, R45 ;  /* 0x00000027062d7223 */ /* 0x000fe2000001002d */
[----:B------:R-:W-:-:S02]  /*8320*/  IMAD.U32 R10, R12, 0x10000, RZ ;  /* 0x000100000c0a7824 */ /* 0x000fc400078e00ff */
[-C--:B------:R-:W-:Y:S01]  /*8330*/  FMUL.FTZ R39, R8, R27.reuse ;  /* 0x0000001b08277220 */ /* 0x080fe20000410000 */
[----:B------:R-:W-:Y:S02]  /*8340*/  IMAD.U32 R6, R15, 0x10000, RZ ;  /* 0x000100000f067824 */ /* 0x000fe400078e00ff */
[----:B------:R-:W-:Y:S01]  /*8350*/  FFMA.FTZ R32, R4, R27, -R37 ;  /* 0x0000001b04207223 */ /* 0x000fe20000010825 */
[----:B------:R-:W-:Y:S02]  /*8360*/  IMAD.U32 R33, R11, 0x10000, RZ ;  /* 0x000100000b217824 */ /* 0x000fe400078e00ff */
[C---:B------:R-:W-:Y:S01]  /*8370*/  FMUL.FTZ R27, R31.reuse, R10 ;  /* 0x0000000a1f1b7220 */ /* 0x040fe20000410000 */
[----:B------:R-:W-:Y:S02]  /*8380*/  IMAD.U32 R24, R0, 0x10000, RZ ;  /* 0x0001000000187824 */ /* 0x000fe400078e00ff */
[----:B------:R-:W-:Y:S01]  /*8390*/  FMUL.FTZ R31, R31, R6 ;  /* 0x000000061f1f7220 */ /* 0x000fe20000410000 */
[----:B------:R-:W-:-:S02]  /*83a0*/  IMAD.U32 R8, R14, 0x10000, RZ ;  /* 0x000100000e087824 */ /* 0x000fc400078e00ff */
[----:B------:R-:W-:Y:S01]  /*83b0*/  FFMA.FTZ R39, R4, R35, R39 ;  /* 0x0000002304277223 */ /* 0x000fe20000010027 */
[----:B------:R-:W-:Y:S02]  /*83c0*/  IMAD.U32 R29, R7, 0x10000, RZ ;  /* 0x00010000071d7824 */ /* 0x000fe400078e00ff */
[C---:B------:R-:W-:Y:S01]  /*83d0*/  FMUL.FTZ R4, R33.reuse, R24 ;  /* 0x0000001821047220 */ /* 0x040fe20000410000 */
[C---:B------:R-:W-:Y:S01]  /*83e0*/  FFMA.FTZ R27, R26.reuse, R6, -R27 ;  /* 0x000000061a1b7223 */ /* 0x040fe2000001081b */
[----:B------:R-:W-:Y:S01]  /*83f0*/  FFMA.FTZ R31, R26, R10, R31 ;  /* 0x0000000a1a1f7223 */ /* 0x000fe2000001001f */
[-C--:B------:R-:W-:Y:S01]  /*8400*/  FMUL.FTZ R26, R33, R8.reuse ;  /* 0x00000008211a7220 */ /* 0x080fe20000410000 */
[----:B------:R-:W-:Y:S01]  /*8410*/  FFMA.FTZ R33, R29, R8, -R4 ;  /* 0x000000081d217223 */ /* 0x000fe20000010804 */
[----:B------:R-:W-:Y:S02]  /*8420*/  LOP3.LUT R9, R9, 0xffff0000, RZ, 0xc0, !PT ;  /* 0xffff000009097812 */ /* 0x000fe400078ec0ff */
[----:B------:R-:W-:Y:S01]  /*8430*/  LOP3.LUT R11, R11, 0xffff0000, RZ, 0xc0, !PT ;  /* 0xffff00000b0b7812 */ /* 0x000fe200078ec0ff */
[----:B------:R-:W-:Y:S01]  /*8440*/  FFMA.FTZ R29, R29, R24, R26 ;  /* 0x000000181d1d7223 */ /* 0x000fe2000001001a */
[----:B------:R-:W-:-:S02]  /*8450*/  LOP3.LUT R8, R12, 0xffff0000, RZ, 0xc0, !PT ;  /* 0xffff00000c087812 */ /* 0x000fc400078ec0ff */
[----:B------:R-:W-:Y:S02]  /*8460*/  LOP3.LUT R10, R0, 0xffff0000, RZ, 0xc0, !PT ;  /* 0xffff0000000a7812 */ /* 0x000fe400078ec0ff */
[----:B------:R-:W-:Y:S01]  /*8470*/  LOP3.LUT R4, R15, 0xffff0000, RZ, 0xc0, !PT ;  /* 0xffff00000f047812 */ /* 0x000fe200078ec0ff */
[----:B------:R-:W-:Y:S01]  /*8480*/  FMUL.FTZ R24, R9, R8 ;  /* 0x0000000809187220 */ /* 0x000fe20000410000 */
[----:B------:R-:W-:Y:S01]  /*8490*/  LOP3.LUT R6, R14, 0xffff0000, RZ, 0xc0, !PT ;  /* 0xffff00000e067812 */ /* 0x000fe200078ec0ff */
[----:B------:R-:W-:Y:S01]  /*84a0*/  FMUL.FTZ R34, R11, R10 ;  /* 0x0000000a0b227220 */ /* 0x000fe20000410000 */
[----:B------:R-:W-:Y:S01]  /*84b0*/  LOP3.LUT R7, R7, 0xffff0000, RZ, 0xc0, !PT ;  /* 0xffff000007077812 */ /* 0x000fe200078ec0ff */
[-C--:B------:R-:W-:Y:S01]  /*84c0*/  FMUL.FTZ R9, R9, R4.reuse ;  /* 0x0000000409097220 */ /* 0x080fe20000410000 */
[----:B------:R-:W-:Y:S01]  /*84d0*/  FFMA.FTZ R24, R5, R4, -R24 ;  /* 0x0000000405187223 */ /* 0x000fe20000010818 */
[-C--:B------:R-:W-:Y:S01]  /*84e0*/  FMUL.FTZ R11, R11, R6.reuse ;  /* 0x000000060b0b7220 */ /* 0x080fe20000410000 */
[----:B------:R-:W-:Y:S01]  /*84f0*/  F2FP.BF16.F32.PACK_AB R4, R32, R41 ;  /* 0x000000292004723e */ /* 0x000fe200000010ff */
[----:B------:R-:W-:Y:S01]  /*8500*/  FFMA.FTZ R34, R7, R6, -R34 ;  /* 0x0000000607227223 */ /* 0x000fe20000010822 */
[----:B------:R-:W-:Y:S01]  /*8510*/  FFMA.FTZ R26, R5, R8, R9 ;  /* 0x00000008051a7223 */ /* 0x000fe20000010009 */
[----:B------:R-:W-:Y:S01]  /*8520*/  FFMA.FTZ R40, R7, R10, R11 ;  /* 0x0000000a07287223 */ /* 0x000fe2000001000b */
[----:B------:R-:W-:-:S02]  /*8530*/  F2FP.BF16.F32.PACK_AB R6, R43, R38 ;  /* 0x000000262b06723e */ /* 0x000fc400000010ff */
[----:B------:R-:W-:Y:S02]  /*8540*/  F2FP.BF16.F32.PACK_AB R5, R24, R27 ;  /* 0x0000001b1805723e */ /* 0x000fe400000010ff */
[----:B------:R-:W-:Y:S02]  /*8550*/  F2FP.BF16.F32.PACK_AB R7, R34, R33 ;  /* 0x000000212207723e */ /* 0x000fe400000010ff */
[----:B------:R-:W-:Y:S02]  /*8560*/  F2FP.BF16.F32.PACK_AB R10, R45, R36 ;  /* 0x000000242d0a723e */ /* 0x000fe400000010ff */
[----:B------:R-:W-:Y:S01]  /*8570*/  F2FP.BF16.F32.PACK_AB R8, R39, R30 ;  /* 0x0000001e2708723e */ /* 0x000fe200000010ff */
[----:B------:R1:W-:Y:S01]  /*8580*/  STS.128 [R42+0x18400], R4 ;  /* 0x018400042a007388 */ /* 0x0003e20000000c00 */
[----:B------:R-:W-:Y:S02]  /*8590*/  F2FP.BF16.F32.PACK_AB R9, R26, R31 ;  /* 0x0000001f1a09723e */ /* 0x000fe400000010ff */
[----:B------:R-:W-:-:S05]  /*85a0*/  F2FP.BF16.F32.PACK_AB R11, R40, R29 ;  /* 0x0000001d280b723e */ /* 0x000fca00000010ff */
[----:B------:R1:W-:Y:S02]  /*85b0*/  STS.128 [R44+0x18400], R8 ;  /* 0x018400082c007388 */ /* 0x0003e40000000c00 */
.L_x_699:
[----:B------:R-:W-:Y:S05]  /*85c0*/  BSYNC B1 ;  /* 0x0000000000017941 */ /* 0x000fea0003800000 */
.L_x_698:
[----:B------:R-:W-:Y:S05]  /*85d0*/  @P0 BRA `(.L_x_690) ;  /* 0x00000004004c0947 */ /* 0x000fea0003800000 */
[----:B-1----:R-:W2:Y:S01]  /*85e0*/  LDL R42, [R1+0x64] ;  /* 0x00006400012a7983 */ /* 0x002ea20000100800 */
[----:B------:R-:W-:Y:S01]  /*85f0*/  IMAD.IADD R4, R16, 0x1, R25 ;  /* 0x0000000110047824 */ /* 0x000fe200078e0219 */
[----:B------:R-:W-:-:S04]  /*8600*/  SHF.R.U32.HI R5, RZ, 0x3, R209 ;  /* 0x00000003ff057819 */ /* 0x000fc800000116d1 */
[----:B------:R-:W-:-:S04]  /*8610*/  LOP3.LUT R4, R209, 0x38, R4, 0xf8, !PT ;  /* 0x00000038d1047812 */ /* 0x000fc800078ef804 */
[----:B------:R-:W-:-:S05]  /*8620*/  LOP3.LUT R5, R4, R5, RZ, 0x3c, !PT ;  /* 0x0000000504057212 */ /* 0x000fca00078e3cff */
[----:B------:R-:W-:-:S04]  /*8630*/  IMAD.IADD R8, R212, 0x1, R5 ;  /* 0x00000001d4087824 */ /* 0x000fc800078e0205 */
[----:B0-----:R-:W-:-:S05]  /*8640*/  IMAD R24, R8, 0x2, R19 ;  /* 0x0000000208187824 */ /* 0x001fca00078e0213 */
[----:B------:R-:W0:Y:S01]  /*8650*/  LDS.128 R8, [R24+0x18400] ;  /* 0x0184000018087984 */ /* 0x000e220000000c00 */
[C---:B------:R-:W-:Y:S02]  /*8660*/  IMAD.U32 R37, R21.reuse, 0x10000, RZ ;  /* 0x0001000015257824 */ /* 0x040fe400078e00ff */
[C---:B------:R-:W-:Y:S01]  /*8670*/  IMAD.U32 R35, R20.reuse, 0x10000, RZ ;  /* 0x0001000014237824 */ /* 0x040fe200078e00ff */
[----:B------:R-:W-:Y:S02]  /*8680*/  LOP3.LUT R38, R21, 0xffff0000, RZ, 0xc0, !PT ;  /* 0xffff000015267812 */ /* 0x000fe400078ec0ff */
[----:B------:R-:W-:Y:S01]  /*8690*/  LOP3.LUT R20, R20, 0xffff0000, RZ, 0xc0, !PT ;  /* 0xffff000014147812 */ /* 0x000fe200078ec0ff */
[----:B------:R-:W-:Y:S02]  /*86a0*/  IMAD.U32 R41, R13, 0x10000, RZ ;  /* 0x000100000d297824 */ /* 0x000fe400078e00ff */
[----:B------:R-:W-:Y:S02]  /*86b0*/  IMAD.U32 R43, R0, 0x10000, RZ ;  /* 0x00010000002b7824 */ /* 0x000fe400078e00ff */
[----:B------:R-:W-:-:S02]  /*86c0*/  IMAD.U32 R39, R14, 0x10000, RZ ;  /* 0x000100000e277824 */ /* 0x000fc400078e00ff */
[----:B------:R-:W-:Y:S02]  /*86d0*/  IMAD.U32 R36, R15, 0x10000, RZ ;  /* 0x000100000f247824 */ /* 0x000fe400078e00ff */
[C---:B0-----:R-:W-:Y:S01]  /*86e0*/  IMAD.U32 R30, R8.reuse, 0x10000, RZ ;  /* 0x00010000081e7824 */ /* 0x041fe200078e00ff */
[----:B------:R-:W-:-:S03]  /*86f0*/  LOP3.LUT R8, R8, 0xffff0000, RZ, 0xc0, !PT ;  /* 0xffff000008087812 */ /* 0x000fc600078ec0ff */
[-C--:B------:R-:W-:Y:S01]  /*8700*/  FMUL.FTZ R34, R37, R30.reuse ;  /* 0x0000001e25227220 */ /* 0x080fe20000410000 */
[----:B------:R-:W-:Y:S01]  /*8710*/  FMUL.FTZ R30, R35, R30 ;  /* 0x0000001e231e7220 */ /* 0x000fe20000410000 */
[----:B------:R-:W-:Y:S01]  /*8720*/  FMUL.FTZ R21, R38, R8 ;  /* 0x0000000826157220 */ /* 0x000fe20000410000 */
[C---:B------:R-:W-:Y:S01]  /*8730*/  IMAD.U32 R32, R10.reuse, 0x10000, RZ ;  /* 0x000100000a207824 */ /* 0x040fe200078e00ff */
[----:B------:R-:W-:Y:S01]  /*8740*/  LOP3.LUT R10, R10, 0xffff0000, RZ, 0xc0, !PT ;  /* 0xffff00000a0a7812 */ /* 0x000fe200078ec0ff */
[C---:B------:R-:W-:Y:S01]  /*8750*/  IMAD.U32 R33, R11.reuse, 0x10000, RZ ;  /* 0x000100000b217824 */ /* 0x040fe200078e00ff */
[----:B------:R-:W-:Y:S01]  /*8760*/  LOP3.LUT R11, R11, 0xffff0000, RZ, 0xc0, !PT ;  /* 0xffff00000b0b7812 */ /* 0x000fe200078ec0ff */
[C---:B------:R-:W-:Y:S01]  /*8770*/  IMAD.U32 R31, R9.reuse, 0x10000, RZ ;  /* 0x00010000091f7824 */ /* 0x040fe200078e00ff */
[----:B------:R-:W-:Y:S01]  /*8780*/  LOP3.LUT R9, R9, 0xffff0000, RZ, 0xc0, !PT ;  /* 0xffff000009097812 */ /* 0x000fe200078ec0ff */
[----:B------:R-:W-:Y:S01]  /*8790*/  IMAD.U32 R40, R12, 0x10000, RZ ;  /* 0x000100000c287824 */ /* 0x000fe200078e00ff */
[----:B------:R-:W-:Y:S01]  /*87a0*/  LOP3.LUT R15, R15, 0xffff0000, RZ, 0xc0, !PT ;  /* 0xffff00000f0f7812 */ /* 0x000fe200078ec0ff */
[----:B--2---:R-:W0:Y:S02]  /*87b0*/  LDS.128 R4, [R42+0x18400] ;  /* 0x018400002a047984 */ /* 0x004e240000000c00 */
[C---:B0-----:R-:W-:Y:S01]  /*87c0*/  IMAD.U32 R25, R4.reuse, 0x10000, RZ ;  /* 0x0001000004197824 */ /* 0x041fe200078e00ff */
[----:B------:R-:W-:-:S03]  /*87d0*/  LOP3.LUT R4, R4, 0xffff0000, RZ, 0xc0, !PT ;  /* 0xffff000004047812 */ /* 0x000fc600078ec0ff */
[-C--:B------:R-:W-:Y:S01]  /*87e0*/  FFMA.FTZ R34, R35, R25.reuse, -R34 ;  /* 0x0000001923227223 */ /* 0x080fe20000010822 */
[----:B------:R-:W-:Y:S01]  /*87f0*/  FFMA.FTZ R30, R37, R25, R30 ;  /* 0x00000019251e7223 */ /* 0x000fe2000001001e */
[C---:B------:R-:W-:Y:S01]  /*8800*/  FMUL.FTZ R25, R20.reuse, R8 ;  /* 0x0000000814197220 */ /* 0x040fe20000410000 */
[-C--:B------:R-:W-:Y:S01]  /*8810*/  FFMA.FTZ R21, R20, R4.reuse, -R21 ;  /* 0x0000000414157223 */ /* 0x080fe20000010815 */
[----:B------:R-:W-:Y:S01]  /*8820*/  IMAD.U32 R27, R6, 0x10000, RZ ;  /* 0x00010000061b7824 */ /* 0x000fe200078e00ff */
[C---:B------:R-:W-:Y:S01]  /*8830*/  LOP3.LUT R8, R3.reuse, 0xffff0000, RZ, 0xc0, !PT ;  /* 0xffff000003087812 */ /* 0x040fe200078ec0ff */
[----:B------:R-:W-:Y:S01]  /*8840*/  FFMA.FTZ R25, R38, R4, R25 ;  /* 0x0000000426197223 */ /* 0x000fe20000010019 */
[----:B------:R-:W-:Y:S02]  /*8850*/  IMAD.U32 R37, R3, 0x10000, RZ ;  /* 0x0001000003257824 */ /* 0x000fe400078e00ff */
[----:B------:R-:W-:Y:S01]  /*8860*/  FMUL.FTZ R4, R41, R32 ;  /* 0x0000002029047220 */ /* 0x000fe20000410000 */
[----:B------:R-:W-:-:S02]  /*8870*/  LOP3.LUT R20, R13, 0xffff0000, RZ, 0xc0, !PT ;  /* 0xffff00000d147812 */ /* 0x000fc400078ec0ff */
[----:B------:R-:W-:Y:S01]  /*8880*/  LOP3.LUT R6, R6, 0xffff0000, RZ, 0xc0, !PT ;  /* 0xffff000006067812 */ /* 0x000fe200078ec0ff */
[C---:B------:R-:W-:Y:S01]  /*8890*/  FMUL.FTZ R32, R37.reuse, R32 ;  /* 0x0000002025207220 */ /* 0x040fe20000410000 */
[----:B------:R-:W-:Y:S01]  /*88a0*/  FFMA.FTZ R3, R37, R27, -R4 ;  /* 0x0000001b25037223 */ /* 0x000fe20000010804 */
[-C--:B------:R-:W-:Y:S01]  /*88b0*/  FMUL.FTZ R13, R20, R10.reuse ;  /* 0x0000000a140d7220 */ /* 0x080fe20000410000 */
[C---:B------:R-:W-:Y:S01]  /*88c0*/  FMUL.FTZ R37, R8.reuse, R10 ;  /* 0x0000000a08257220 */ /* 0x040fe20000410000 */
[----:B------:R-:W-:Y:S02]  /*88d0*/  IMAD.U32 R29, R7, 0x10000, RZ ;  /* 0x00010000071d7824 */ /* 0x000fe400078e00ff */
[-C--:B------:R-:W-:Y:S01]  /*88e0*/  FMUL.FTZ R4, R43, R33.reuse ;  /* 0x000000212b047220 */ /* 0x080fe20000410000 */
[-C--:B------:R-:W-:Y:S01]  /*88f0*/  FFMA.FTZ R8, R8, R6.reuse, -R13 ;  /* 0x0000000608087223 */ /* 0x080fe2000001080d */
[----:B------:R-:W-:Y:S01]  /*8900*/  FFMA.FTZ R37, R20, R6, R37 ;  /* 0x0000000614257223 */ /* 0x000fe20000010025 */
[C---:B------:R-:W-:Y:S01]  /*8910*/  FMUL.FTZ R6, R39.reuse, R33 ;  /* 0x0000002127067220 */ /* 0x040fe20000410000 */
[----:B------:R-:W-:Y:S01]  /*8920*/  FFMA.FTZ R13, R39, R29, -R4 ;  /* 0x0000001d270d7223 */ /* 0x000fe20000010804 */
[----:B------:R-:W-:Y:S01]  /*8930*/  FFMA.FTZ R10, R41, R27, R32 ;  /* 0x0000001b290a7223 */ /* 0x000fe20000010020 */
[----:B------:R-:W-:-:S02]  /*8940*/  LOP3.LUT R33, R12, 0xffff0000, RZ, 0xc0, !PT ;  /* 0xffff00000c217812 */ /* 0x000fc400078ec0ff */
[----:B------:R-:W-:Y:S02]  /*8950*/  LOP3.LUT R39, R0, 0xffff0000, RZ, 0xc0, !PT ;  /* 0xffff000000277812 */ /* 0x000fe400078ec0ff */
[----:B------:R-:W-:Y:S01]  /*8960*/  LOP3.LUT R27, R14, 0xffff0000, RZ, 0xc0, !PT ;  /* 0xffff00000e1b7812 */ /* 0x000fe200078ec0ff */
[C---:B------:R-:W-:Y:S01]  /*8970*/  IMAD.U32 R26, R5.reuse, 0x10000, RZ ;  /* 0x00010000051a7824 */ /* 0x040fe200078e00ff */
[----:B------:R-:W-:Y:S01]  /*8980*/  LOP3.LUT R5, R5, 0xffff0000, RZ, 0xc0, !PT ;  /* 0xffff000005057812 */ /* 0x000fe200078ec0ff */
[----:B------:R-:W-:Y:S01]  /*8990*/  FFMA.FTZ R29, R43, R29, R6 ;  /* 0x0000001d2b1d7223 */ /* 0x000fe20000010006 */
[----:B------:R-:W-:Y:S01]  /*89a0*/  LOP3.LUT R7, R7, 0xffff0000, RZ, 0xc0, !PT ;  /* 0xffff000007077812 */ /* 0x000fe200078ec0ff */
[----:B------:R-:W-:Y:S01]  /*89b0*/  FMUL.FTZ R35, R40, R31 ;  /* 0x0000001f28237220 */ /* 0x000fe20000410000 */
[----:B------:R-:W-:Y:S01]  /*89c0*/  FMUL.FTZ R0, R33, R9 ;  /* 0x0000000921007220 */ /* 0x000fe20000410000 */
[----:B------:R-:W-:Y:S01]  /*89d0*/  FMUL.FTZ R6, R39, R11 ;  /* 0x0000000b27067220 */ /* 0x000fe20000410000 */
[C---:B------:R-:W-:Y:S01]  /*89e0*/  FMUL.FTZ R31, R36.reuse, R31 ;  /* 0x0000001f241f7220 */ /* 0x040fe20000410000 */
[----:B------:R-:W-:Y:S01]  /*89f0*/  FMUL.FTZ R4, R15, R9 ;  /* 0x000000090f047220 */ /* 0x000fe20000410000 */
[----:B------:R-:W-:Y:S01]  /*8a00*/  FMUL.FTZ R20, R27, R11 ;  /* 0x0000000b1b147220 */ /* 0x000fe20000410000 */
[-C--:B------:R-:W-:Y:S01]  /*8a10*/  FFMA.FTZ R35, R36, R26.reuse, -R35 ;  /* 0x0000001a24237223 */ /* 0x080fe20000010823 */
[----:B------:R-:W-:Y:S01]  /*8a20*/  FFMA.FTZ R0, R15, R5, -R0 ;  /* 0x000000050f007223 */ /* 0x000fe20000010800 */
[----:B------:R-:W-:Y:S01]  /*8a30*/  FFMA.FTZ R14, R27, R7, -R6 ;  /* 0x000000071b0e7223 */ /* 0x000fe20000010806 */
[----:B------:R-:W-:Y:S01]  /*8a40*/  FFMA.FTZ R31, R40, R26, R31 ;  /* 0x0000001a281f7223 */ /* 0x000fe2000001001f */
[----:B------:R-:W-:Y:S01]  /*8a50*/  FFMA.FTZ R12, R33, R5, R4 ;  /* 0x00000005210c7223 */ /* 0x000fe20000010004 */
[----:B------:R-:W-:Y:S01]  /*8a60*/  FFMA.FTZ R20, R39, R7, R20 ;  /* 0x0000000727147223 */ /* 0x000fe20000010014 */
[----:B------:R-:W-:-:S02]  /*8a70*/  F2FP.BF16.F32.PACK_AB R6, R8, R3 ;  /* 0x000000030806723e */ /* 0x000fc400000010ff */
[----:B------:R-:W-:Y:S02]  /*8a80*/  F2FP.BF16.F32.PACK_AB R4, R21, R34 ;  /* 0x000000221504723e */ /* 0x000fe400000010ff */
[----:B------:R-:W-:Y:S02]  /*8a90*/  F2FP.BF16.F32.PACK_AB R5, R0, R35 ;  /* 0x000000230005723e */ /* 0x000fe400000010ff */
[----:B------:R-:W-:Y:S02]  /*8aa0*/  F2FP.BF16.F32.PACK_AB R7, R14, R13 ;  /* 0x0000000d0e07723e */ /* 0x000fe400000010ff */
[----:B------:R-:W-:Y:S02]  /*8ab0*/  F2FP.BF16.F32.PACK_AB R10, R37, R10 ;  /* 0x0000000a250a723e */ /* 0x000fe400000010ff */
[----:B------:R-:W-:Y:S02]  /*8ac0*/  F2FP.BF16.F32.PACK_AB R8, R25, R30 ;  /* 0x0000001e1908723e */ /* 0x000fe400000010ff */
[----:B------:R-:W-:-:S02]  /*8ad0*/  F2FP.BF16.F32.PACK_AB R9, R12, R31 ;  /* 0x0000001f0c09723e */ /* 0x000fc400000010ff */
[----:B------:R-:W-:Y:S01]  /*8ae0*/  F2FP.BF16.F32.PACK_AB R11, R20, R29 ;  /* 0x0000001d140b723e */ /* 0x000fe200000010ff */
[----:B------:R2:W-:Y:S04]  /*8af0*/  STS.128 [R42+0x18400], R4 ;  /* 0x018400042a007388 */ /* 0x0005e80000000c00 */
[----:B------:R2:W-:Y:S02]  /*8b00*/  STS.128 [R24+0x18400], R8 ;  /* 0x0184000818007388 */ /* 0x0005e40000000c00 */
.L_x_690:
[----:B------:R-:W-:Y:S05]  /*8b10*/  BSYNC B0 ;  /* 0x0000000000007941 */ /* 0x000fea0003800000 */
.L_x_679:
[----:B------:R-:W-:Y:S01]  /*8b20*/  @!PT LDS RZ, [RZ] ;  /* 0x00000000fffff984 */ /* 0x000fe20000000800 */
[----:B------:R-:W-:Y:S01]  /*8b30*/  @!PT LDS RZ, [RZ] ;  /* 0x00000000fffff984 */ /* 0x000fe20000000800 */
[----:B------:R-:W-:Y:S01]  /*8b40*/  @!PT LDS RZ, [RZ] ;  /* 0x00000000fffff984 */ /* 0x000fe20000000800 */
[----:B------:R-:W-:Y:S01]  /*8b50*/  @!PT LDS RZ, [RZ] ;  /* 0x00000000fffff984 */ /* 0x000fe20000000800 */
[----:B------:R4:W-:Y:S06]  /*8b60*/  MEMBAR.ALL.CTA ;  /* 0x0000000000007992 */ /* 0x0009ec0000008000 */
[----:B----4-:R-:W4:Y:S01]  /*8b70*/  FENCE.VIEW.ASYNC.S ;  /* 0x00000000000073c6 */ /* 0x010f220000000000 */
[----:B------:R-:W-:Y:S05]  /*8b80*/  WARPSYNC.ALL ;  /* 0x0000000000007948 */ /* 0x000fea0003800000 */
[----:B----4-:R-:W-:Y:S06]  /*8b90*/  BAR.SYNC.DEFER_BLOCKING 0xd, 0x100 ;  /* 0x0344000000007b1d */ /* 0x010fec0000010000 */
.L_x_676:
[----:B-123--:R-:W1:Y:S01]  /*8ba0*/  S2R R0, SR_TID.X ;  /* 0x0000000000007919 */ /* 0x00ee620000002100 */
[----:B------:R-:W-:Y:S05]  /*8bb0*/  WARPSYNC.ALL ;  /* 0x0000000000007948 */ /* 0x000fea0003800000 */
[----:B-1----:R-:W-:-:S05]  /*8bc0*/  SHF.R.U32.HI R0, RZ, 0x7, R0 ;  /* 0x00000007ff007819 */ /* 0x002fca0000011600 */
[----:B------:R-:W-:Y:S02]  /*8bd0*/  VIADD R72, R0, 0x8 ;  /* 0x0000000800487836 */ /* 0x000fe40000000000 */
[----:B------:R-:W-:-:S03]  /*8be0*/  IMAD.U32 R0, RZ, RZ, UR44 ;  /* 0x0000002cff007e24 */ /* 0x000fc6000f8e00ff */
[----:B------:R1:W-:Y:S02]  /*8bf0*/  BAR.SYNC.DEFER_BLOCKING R72, 0x100 ;  /* 0x000400480000751d */ /* 0x0003e40000010000 */
[----:B------:R-:W-:-:S13]  /*8c00*/  ISETP.NE.AND P0, PT, R0, 0x3, PT ;  /* 0x000000030000780c */ /* 0x000fda0003f05270 */
[----:B-1----:R-:W-:Y:S05]  /*8c10*/  @!P0 BRA `(.L_x_700) ;  /* 0x0000000000048947 */ /* 0x002fea0003800000 */
[----:B------:R-:W-:Y:S01]  /*8c20*/  BPT.TRAP 0x1 ;  /* 0x000000040000795c */ /* 0x000fe20000300000 */
.L_x_700:
[----:B------:R-:W-:Y:S01]  /*8c30*/  IMAD R15, R200, 0x8, R19 ;  /* 0x00000008c80f7824 */ /* 0x000fe200078e0213 */
[----:B------:R-:W-:-:S04]  /*8c40*/  SHF.L.U32 R20, R208, 0x1f, RZ ;  /* 0x0000001fd0147819 */ /* 0x000fc800000006ff */
[----:B------:R1:W2:Y:S01]  /*8c50*/  SYNCS.PHASECHK.TRANS64.TRYWAIT P1, [R15+URZ+0x22830], R20 ;  /* 0x022830140f0075a7 */ /* 0x0002a2000802017f */
[----:B------:R-:W-:Y:S05]  /*8c60*/  @!P0 BRA `(.L_x_701) ;  /* 0x0000000000048947 */ /* 0x000fea0003800000 */
[----:B------:R-:W-:Y:S01]  /*8c70*/  BPT.TRAP 0x1 ;  /* 0x000000040000795c */ /* 0x000fe20000300000 */
.L_x_701:
[----:B------:R-:W-:Y:S01]  /*8c80*/  VIADD R0, R19, 0x1c400 ;  /* 0x0001c40013007836 */ /* 0x000fe20000000000 */
[----:B------:R-:W-:Y:S01]  /*8c90*/  LOP3.LUT R4, R28, 0x10000, RZ, 0xfc, !PT ;  /* 0x000100001c047812 */ /* 0x000fe200078efcff */
[----:B------:R-:W-:-:S03]  /*8ca0*/  IMAD.MOV.U32 R5, RZ, RZ, 0x40000040 ;  /* 0x40000040ff057424 */ /* 0x000fc600078e00ff */
[----:B------:R-:W-:-:S04]  /*8cb0*/  SHF.R.U32.HI R0, RZ, 0x4, R0 ;  /* 0x00000004ff007819 */ /* 0x000fc80000011600 */
[----:B------:R-:W-:-:S04]  /*8cc0*/  LOP3.LUT R0, R0, 0x3fff, RZ, 0xc0, !PT ;  /* 0x00003fff00007812 */ /* 0x000fc800078ec0ff */
[----:B------:R-:W-:Y:S01]  /*8cd0*/  LOP3.LUT R0, R0, 0x10000, RZ, 0xfc, !PT ;  /* 0x0001000000007812 */ /* 0x000fe200078efcff */
[----:B--2---:R-:W-:Y:S06]  /*8ce0*/  @P1 BRA `(.L_x_702) ;  /* 0x0000000000081947 */ /* 0x004fec0003800000 */
[----:B------:R-:W2:Y:S02]  /*8cf0*/  SYNCS.PHASECHK.TRANS64.TRYWAIT P1, [R15+URZ+0x22830], R20 ;  /* 0x022830140f0075a7 */ /* 0x000ea4000802017f */
[----:B--2---:R-:W-:Y:S05]  /*8d00*/  @!P1 BRA `(.L_x_703) ;  /* 0x00000114001c9947 */ /* 0x004fea0003800000 */
.L_x_702:
[----:B------:R-:W-:Y:S01]  /*8d10*/  IMAD R12, R200, 0x300, R0 ;  /* 0x00000300c80c7824 */ /* 0x000fe200078e0200 */
[----:B------:R-:W-:Y:S05]  /*8d20*/  WARPSYNC.ALL ;  /* 0x0000000000007948 */ /* 0x000fea0003800000 */
[----:B0-----:R-:W-:Y:S01]  /*8d30*/  IMAD.MOV.U32 R13, RZ, RZ, 0x40000040 ;  /* 0x40000040ff0d7424 */ /* 0x001fe200078e00ff */
[C---:B------:R-:W-:Y:S01]  /*8d40*/  R2UR UR4, R4.reuse ;  /* 0x00000000040472ca */ /* 0x040fe200000e0000 */
[----:B------:R-:W-:Y:S01]  /*8d50*/  WARPGROUP.ARRIVE ;  /* 0x00000000000079c5 */ /* 0x000fe20000000000 */
[----:B------:R-:W-:Y:S01]  /*8d60*/  R2UR UR5, R5 ;  /* 0x00000000050572ca */ /* 0x000fe200000e0000 */
[----:B------:R-:W-:Y:S01]  /*8d70*/  VIADD R10, R4, 0x2 ;  /* 0x00000002040a7836 */ /* 0x000fe20000000000 */
[C---:B------:R-:W-:Y:S01]  /*8d80*/  R2UR UR6, R12.reuse ;  /* 0x000000000c0672ca */ /* 0x040fe200000e0000 */
[----:B------:R-:W-:Y:S01]  /*8d90*/  VIADD R6, R12, 0x2 ;  /* 0x000000020c067836 */ /* 0x000fe20000000000 */
[----:B------:R-:W-:Y:S01]  /*8da0*/  R2UR UR7, R13 ;  /* 0x000000000d0772ca */ /* 0x000fe200000e0000 */
[----:B------:R-:W-:Y:S01]  /*8db0*/  IMAD.MOV.U32 R11, RZ, RZ, 0x40000040 ;  /* 0x40000040ff0b7424 */ /* 0x000fe200078e00ff */
[----:B------:R-:W0:Y:S01]  /*8dc0*/  S2R R73, SR_TID.X ;  /* 0x0000000000497919 */ /* 0x000e220000002100 */
[----:B------:R-:W-:-:S02]  /*8dd0*/  IMAD.MOV.U32 R7, RZ, RZ, 0x40000040 ;  /* 0x40000040ff077424 */ /* 0x000fc400078e00ff */
[----:B------:R-:W-:Y:S02]  /*8de0*/  VIADD R8, R4, 0x4 ;  /* 0x0000000404087836 */ /* 0x000fe40000000000 */
[----:B------:R-:W-:Y:S02]  /*8df0*/  IMAD.MOV.U32 R9, RZ, RZ, 0x40000040 ;  /* 0x40000040ff097424 */ /* 0x000fe400078e00ff */
[----:B------:R-:W-:Y:S02]  /*8e00*/  IMAD.MOV.U32 R13, RZ, RZ, 0x40000040 ;  /* 0x40000040ff0d7424 */ /* 0x000fe400078e00ff */
[----:B------:R-:W-:Y:S02]  /*8e10*/  IMAD R152, R173, -0x60, R152 ;  /* 0xffffffa0ad987824 */ /* 0x000fe400078e0298 */
[----:B------:R-:W-:Y:S01]  /*8e20*/  HGMMA.64x96x16.F32.BF16 R24, gdesc[UR4], RZ, !UPT, gsb0 ;  /* 0x01600000041879f0 */ /* 0x000fe2000c0018ff */
[----:B------:R-:W-:Y:S02]  /*8e30*/  R2UR UR4, R10 ;  /* 0x000000000a0472ca */ /* 0x000fe400000e0000 */
[----:B------:R-:W-:-:S02]  /*8e40*/  R2UR UR5, R11 ;  /* 0x000000000b0572ca */ /* 0x000fc400000e0000 */
[----:B------:R-:W-:Y:S01]  /*8e50*/  R2UR UR6, R6 ;  /* 0x00000000060672ca */ /* 0x000fe200000e0000 */
[C---:B------:R-:W-:Y:S01]  /*8e60*/  VIADD R6, R12.reuse, 0x4 ;  /* 0x000000040c067836 */ /* 0x040fe20000000000 */
[----:B------:R-:W-:Y:S01]  /*8e70*/  R2UR UR7, R7 ;  /* 0x00000000070772ca */ /* 0x000fe200000e0000 */
[----:B------:R-:W-:Y:S01]  /*8e80*/  IMAD.MOV.U32 R7, RZ, RZ, 0x40000040 ;  /* 0x40000040ff077424 */ /* 0x000fe200078e00ff */
[----:B------:R-:W-:Y:S01]  /*8e90*/  IADD3 R152, -R225, 0x60, R152 ;  /* 0x00000060e1987810 */ /* 0x000fe20007ffe198 */
[----:B------:R-:W-:-:S03]  /*8ea0*/  VIADD R12, R12, 0x6 ;  /* 0x000000060c0c7836 */ /* 0x000fc60000000000 */
[C---:B------:R-:W-:Y:S02]  /*8eb0*/  ISETP.GT.AND P2, PT, R152.reuse, RZ, PT ;  /* 0x000000ff9800720c */ /* 0x040fe40003f44270 */
[C---:B------:R-:W-:Y:S02]  /*8ec0*/  ISETP.GT.AND P3, PT, R152.reuse, 0x1, PT ;  /* 0x000000019800780c */ /* 0x040fe40003f64270 */
[C---:B------:R-:W-:Y:S02]  /*8ed0*/  ISETP.GT.AND P4, PT, R152.reuse, 0x8, PT ;  /* 0x000000089800780c */ /* 0x040fe40003f84270 */
[C---:B------:R-:W-:Y:S02]  /*8ee0*/  ISETP.GT.AND P5, PT, R152.reuse, 0x9, PT ;  /* 0x000000099800780c */ /* 0x040fe40003fa4270 */
[----:B------:R-:W-:Y:S02]  /*8ef0*/  ISETP.GT.AND P1, PT, R152, 0x10, PT ;  /* 0x000000109800780c */ /* 0x000fe40003f24270 */
[----:B0-----:R-:W-:Y:S01]  /*8f00*/  LOP3.LUT R73, R73, 0x7f, RZ, 0xc0, !PT ;  /* 0x0000007f49497812 */ /* 0x001fe200078ec0ff */
[----:B------:R-:W-:-:S02]  /*8f10*/  WARPGROUP.DEPBAR.LE gsb0, 0x0 ;  /* 0x00008000000079c5 */ /* 0x000fc40000010000 */
[----:B------:R-:W-:-:S06]  /*8f20*/  WARPGROUP.ARRIVE ;  /* 0x00000000000079c5 */ /* 0x000fcc0000000000 */
[----:B------:R-:W-:Y:S01]  /*8f30*/  HGMMA.64x96x16.F32.BF16 R24, gdesc[UR4], R24, gsb0 ;  /* 0x01600000041879f0 */ /* 0x000fe20008001818 */
[----:B------:R-:W-:Y:S02]  /*8f40*/  R2UR UR4, R8 ;  /* 0x00000000080472ca */ /* 0x000fe400000e0000 */
[----:B------:R-:W-:Y:S02]  /*8f50*/  R2UR UR5, R9 ;  /* 0x00000000090572ca */ /* 0x000fe400000e0000 */
[----:B------:R-:W-:Y:S01]  /*8f60*/  R2UR UR6, R6 ;  /* 0x00000000060672ca */ /* 0x000fe200000e0000 */
[----:B------:R-:W-:Y:S01]  /*8f70*/  VIADD R6, R4, 0x6 ;  /* 0x0000000604067836 */ /* 0x000fe20000000000 */
[----:B------:R-:W-:Y:S01]  /*8f80*/  R2UR UR7, R7 ;  /* 0x00000000070772ca */ /* 0x000fe200000e0000 */
[----:B------:R-:W-:Y:S01]  /*8f90*/  IMAD.MOV.U32 R7, RZ, RZ, 0x40000040 ;  /* 0x40000040ff077424 */ /* 0x000fe200078e00ff */
[----:B------:R-:W-:Y:S02]  /*8fa0*/  WARPGROUP.DEPBAR.LE gsb0, 0x0 ;  /* 0x00008000000079c5 */ /* 0x000fe40000010000 */
[----:B------:R-:W-:-:S09]  /*8fb0*/  WARPGROUP.ARRIVE ;  /* 0x00000000000079c5 */ /* 0x000fd20000000000 */
[----:B------:R-:W-:Y:S01]  /*8fc0*/  HGMMA.64x96x16.F32.BF16 R24, gdesc[UR4], R24, gsb0 ;  /* 0x01600000041879f0 */ /* 0x000fe20008001818 */
[----:B------:R-:W-:Y:S02]  /*8fd0*/  R2UR UR4, R6 ;  /* 0x00000000060472ca */ /* 0x000fe400000e0000 */
[----:B------:R-:W-:Y:S02]  /*8fe0*/  R2UR UR5, R7 ;  /* 0x00000000070572ca */ /* 0x000fe400000e0000 */
[----:B------:R-:W-:Y:S02]  /*8ff0*/  R2UR UR6, R12 ;  /* 0x000000000c0672ca */ /* 0x000fe400000e0000 */
[----:B------:R-:W-:Y:S01]  /*9000*/  R2UR UR7, R13 ;  /* 0x000000000d0772ca */ /* 0x000fe200000e0000 */
[----:B------:R-:W-:Y:S02]  /*9010*/  WARPGROUP.DEPBAR.LE gsb0, 0x0 ;  /* 0x00008000000079c5 */ /* 0x000fe40000010000 */
[----:B------:R-:W-:-:S10]  /*9020*/  WARPGROUP.ARRIVE ;  /* 0x00000000000079c5 */ /* 0x000fd40000000000 */
[----:B------:R-:W-:Y:S01]  /*9030*/  HGMMA.64x96x16.F32.BF16 R24, gdesc[UR4], R24, gsb0 ;  /* 0x01600000041879f0 */ /* 0x000fe20008001818 */
[----:B------:R-:W-:Y:S02]  /*9040*/  ULDC UR4, c[0x0][0x988] ;  /* 0x0002620000047ab9 */ /* 0x000fe40000000800 */
        /* <DEDUP_REMOVED lines=84> */
[----:B------:R-:W-:Y:S02]  /*9590*/  FMNMX.FTZ R3, R68, R3, !PT ;  /* 0x0000000344037209 */ /* 0x000fe40007810000 */
[----:B------:R-:W-:Y:S02]  /*95a0*/  FMNMX.FTZ R21, R26, R27, !PT ;  /* 0x0000001b1a157209 */ /* 0x000fe40007810000 */
[----:B------:R-:W-:Y:S01]  /*95b0*/  FMNMX.FTZ R29, R108, R3, !PT ;  /* 0x000000036c1d7209 */ /* 0x000fe20007810000 */
[----:B------:R-:W-:Y:S01]  /*95c0*/  IMAD.U32 R3, RZ, RZ, UR4 ;  /* 0x00000004ff037e24 */ /* 0x000fe2000f8e00ff */
[----:B------:R-:W-:Y:S02]  /*95d0*/  FMNMX.FTZ R21, R30, R21, !PT ;  /* 0x000000151e157209 */ /* 0x000fe40007810000 */
[----:B------:R-:W-:Y:S01]  /*95e0*/  FSEL R66, R66, -INF , P2 ;  /* 0xff80000042427808 */ /* 0x000fe20001000000 */
[----:B------:R-:W0:Y:S01]  /*95f0*/  SHFL.BFLY PT, R12, R29, 0x2, 0x1f ;  /* 0x0c401f001d0c7f89 */ /* 0x000e2200000e0000 */
[----:B------:R-:W-:-:S02]  /*9600*/  FMNMX.FTZ R21, R14, R21, !PT ;  /* 0x000000150e157209 */ /* 0x000fc40007810000 */
[----:B------:R-:W-:Y:S02]  /*9610*/  FSEL R70, R70, -INF , P4 ;  /* 0xff80000046467808 */ /* 0x000fe40002000000 */
[----:B------:R-:W-:-:S04]  /*9620*/  FMNMX.FTZ R21, R34, R21, !PT ;  /* 0x0000001522157209 */ /* 0x000fc80007810000 */
[----:B------:R-:W-:-:S04]  /*9630*/  FMNMX.FTZ R21, R24, R21, !PT ;  /* 0x0000001518157209 */ /* 0x000fc80007810000 */
[----:B------:R-:W-:-:S04]  /*9640*/  FMNMX.FTZ R21, R38, R21, !PT ;  /* 0x0000001526157209 */ /* 0x000fc80007810000 */
[----:B------:R-:W-:-:S04]  /*9650*/  FMNMX.FTZ R21, R28, R21, !PT ;  /* 0x000000151c157209 */ /* 0x000fc80007810000 */
[----:B------:R-:W-:Y:S02]  /*9660*/  FMNMX.FTZ R21, R42, R21, !PT ;  /* 0x000000152a157209 */ /* 0x000fe40007810000 */
[----:B0-----:R-:W-:Y:S02]  /*9670*/  FMNMX.FTZ R31, R29, R12, !PT ;  /* 0x0000000c1d1f7209 */ /* 0x001fe40007810000 */
[----:B------:R-:W-:-:S03]  /*9680*/  FMNMX.FTZ R29, R32, R21, !PT ;  /* 0x00000015201d7209 */ /* 0x000fc60007810000 */
[----:B------:R-:W0:Y:S01]  /*9690*/  SHFL.BFLY PT, R12, R31, 0x1, 0x1f ;  /* 0x0c201f001f0c7f89 */ /* 0x000e2200000e0000 */
[----:B------:R-:W-:-:S04]  /*96a0*/  FMNMX.FTZ R29, R46, R29, !PT ;  /* 0x0000001d2e1d7209 */ /* 0x000fc80007810000 */
[----:B------:R-:W-:-:S04]  /*96b0*/  FMNMX.FTZ R29, R36, R29, !PT ;  /* 0x0000001d241d7209 */ /* 0x000fc80007810000 */
[----:B------:R-:W-:Y:S02]  /*96c0*/  FMNMX.FTZ R29, R50, R29, !PT ;  /* 0x0000001d321d7209 */ /* 0x000fe40007810000 */
[----:B0-----:R-:W-:Y:S02]  /*96d0*/  FMNMX.FTZ R12, R31, R12, !PT ;  /* 0x0000000c1f0c7209 */ /* 0x001fe40007810000 */
[----:B------:R-:W-:Y:S02]  /*96e0*/  FMNMX.FTZ R31, R40, R29, !PT ;  /* 0x0000001d281f7209 */ /* 0x000fe40007810000 */
[C---:B------:R-:W-:Y:S01]  /*96f0*/  FSETP.NEU.FTZ.AND P6, PT, R12.reuse, -INF , PT ;  /* 0xff8000000c00780b */ /* 0x040fe20003fdd000 */
[----:B------:R-:W-:Y:S01]  /*9700*/  FMUL.FTZ R25, R12, R3 ;  /* 0x000000030c197220 */ /* 0x000fe20000410000 */
[----:B------:R-:W-:-:S04]  /*9710*/  FMNMX.FTZ R31, R54, R31, !PT ;  /* 0x0000001f361f7209 */ /* 0x000fc80007810000 */
[----:B------:R-:W-:Y:S02]  /*9720*/  FMNMX.FTZ R31, R44, R31, !PT ;  /* 0x0000001f2c1f7209 */ /* 0x000fe40007810000 */
[----:B------:R-:W-:Y:S02]  /*9730*/  FSEL R25, R25, RZ, P6 ;  /* 0x000000ff19197208 */ /* 0x000fe40003000000 */
[----:B------:R-:W-:-:S03]  /*9740*/  FMNMX.FTZ R31, R58, R31, !PT ;  /* 0x0000001f3a1f7209 */ /* 0x000fc60007810000 */
[--C-:B-----5:R-:W-:Y:S01]  /*9750*/  FFMA.FTZ R154, R80, R3, -R25.reuse ;  /* 0x00000003509a7223 */ /* 0x120fe20000010819 */
[----:B------:R-:W-:Y:S01]  /*9760*/  FMNMX.FTZ R33, R48, R31, !PT ;  /* 0x0000001f30217209 */ /* 0x000fe20007810000 */
[-CC-:B------:R-:W-:Y:S01]  /*9770*/  FFMA.FTZ R156, R76, R3.reuse, -R25.reuse ;  /* 0x000000034c9c7223 */ /* 0x180fe20000010819 */
[----:B------:R-:W-:Y:S01]  /*9780*/  FSEL R80, R63, -INF , P1 ;  /* 0xff8000003f507808 */ /* 0x000fe20000800000 */
[--C-:B------:R-:W-:Y:S01]  /*9790*/  FFMA.FTZ R37, R74, R3, -R25.reuse ;  /* 0x000000034a257223 */ /* 0x100fe20000010819 */
        /* <DEDUP_REMOVED lines=9> */
[----:B------:R-:W-:Y:S01]  /*9830*/  MUFU.EX2 R204, R204 ;  /* 0x000000cc00cc7308 */ /* 0x000fe20000000800 */
[-CC-:B------:R-:W-:Y:S01]  /*9840*/  FFMA.FTZ R82, R82, R3.reuse, -R25.reuse ;  /* 0x0000000352527223 */ /* 0x180fe20000010819 */
[--C-:B------:R-:W-:Y:S01]  /*9850*/  FFMA.FTZ R152, R88, R3, -R25.reuse ;  /* 0x0000000358987223 */ /* 0x100fe20000010819 */
[----:B------:R-:W-:Y:S01]  /*9860*/  FMNMX.FTZ R35, R76, R33, !PT ;  /* 0x000000214c237209 */ /* 0x000fe20007810000 */
[-CC-:B------:R-:W-:Y:S01]  /*9870*/  FFMA.FTZ R86, R86, R3.reuse, -R25.reuse ;  /* 0x0000000356567223 */ /* 0x180fe20000010819 */
[-CC-:B------:R-:W-:Y:S01]  /*9880*/  FFMA.FTZ R84, R84, R3.reuse, -R25.reuse ;  /* 0x0000000354547223 */ /* 0x180fe20000010819 */
[--C-:B------:R-:W-:Y:S01]  /*9890*/  FFMA.FTZ R160, R92, R3, -R25.reuse ;  /* 0x000000035ca07223 */ /* 0x100fe20000010819 */
[----:B------:R-:W-:Y:S01]  /*98a0*/  FMNMX.FTZ R35, R70, R35, !PT ;  /* 0x0000002346237209 */ /* 0x000fe20007810000 */
[----:B------:R-:W0:Y:S01]  /*98b0*/  MUFU.EX2 R13, R13 ;  /* 0x0000000d000d7308 */ /* 0x000e220000000800 */
[-CC-:B------:R-:W-:Y:S01]  /*98c0*/  FFMA.FTZ R96, R96, R3.reuse, -R25.reuse ;  /* 0x0000000360607223 */ /* 0x180fe20000010819 */
[--C-:B------:R-:W-:Y:S01]  /*98d0*/  FFMA.FTZ R162, R52, R3, -R25.reuse ;  /* 0x0000000334a27223 */ /* 0x100fe20000010819 */
[----:B------:R-:W-:Y:S01]  /*98e0*/  FMNMX.FTZ R41, R74, R35, !PT ;  /* 0x000000234a297209 */ /* 0x000fe20007810000 */
[-CC-:B------:R-:W-:Y:S01]  /*98f0*/  FFMA.FTZ R35, R90, R3.reuse, -R25.reuse ;  /* 0x000000035a237223 */ /* 0x180fe20000010819 */
[-CC-:B------:R-:W-:Y:S01]  /*9900*/  FFMA.FTZ R39, R100, R3.reuse, -R25.reuse ;  /* 0x0000000364277223 */ /* 0x180fe20000010819 */
[-CC-:B------:R-:W-:Y:S01]  /*9910*/  FFMA.FTZ R164, R56, R3.reuse, -R25.reuse ;  /* 0x0000000338a47223 */ /* 0x180fe20000010819 */
[-CC-:B------:R-:W-:Y:S01]  /*9920*/  FFMA.FTZ R166, R60, R3.reuse, -R25.reuse ;  /* 0x000000033ca67223 */ /* 0x180fe20000010819 */
[----:B------:R-:W3:Y:S01]  /*9930*/  SHFL.BFLY PT, R78, R41, 0x2, 0x1f ;  /* 0x0c401f00294e7f89 */ /* 0x000ee200000e0000 */
[----:B------:R-:W4:Y:S01]  /*9940*/  MUFU.EX2 R206, R206 ;  /* 0x000000ce00ce7308 */ /* 0x000f220000000800 */
[-CC-:B------:R-:W-:Y:S01]  /*9950*/  FFMA.FTZ R43, R104, R3.reuse, -R25.reuse ;  /* 0x00000003682b7223 */ /* 0x180fe20000010819 */
[-CC-:B------:R-:W-:Y:S01]  /*9960*/  FFMA.FTZ R168, R64, R3.reuse, -R25.reuse ;  /* 0x0000000340a87223 */ /* 0x180fe20000010819 */
[-CC-:B------:R-:W-:Y:S01]  /*9970*/  FFMA.FTZ R106, R106, R3.reuse, -R25.reuse ;  /* 0x000000036a6a7223 */ /* 0x180fe20000010819 */
[----:B------:R-:W-:-:S04]  /*9980*/  FFMA.FTZ R170, R68, R3, -R25 ;  /* 0x0000000344aa7223 */ /* 0x000fc80000010819 */
[----:B------:R-:W1:Y:S08]  /*9990*/  MUFU.EX2 R21, R82 ;  /* 0x0000005200157308 */ /* 0x000e700000000800 */
[----:B------:R-:W2:Y:S01]  /*99a0*/  MUFU.EX2 R152, R152 ;  /* 0x0000009800987308 */ /* 0x000ea20000000800 */
[----:B---3--:R-:W-:-:S07]  /*99b0*/  FMNMX.FTZ R78, R41, R78, !PT ;  /* 0x0000004e294e7209 */ /* 0x008fce0007810000 */
[----:B------:R-:W3:Y:S01]  /*99c0*/  MUFU.EX2 R29, R86 ;  /* 0x00000056001d7308 */ /* 0x000ee20000000800 */
[-CC-:B------:R-:W-:Y:S01]  /*99d0*/  FFMA.FTZ R41, R102, R3.reuse, -R25.reuse ;  /* 0x0000000366297223 */ /* 0x180fe20000010819 */
[----:B------:R-:W-:Y:S01]  /*99e0*/  FFMA.FTZ R25, R108, R3, -R25 ;  /* 0x000000036c197223 */ /* 0x000fe20000010819 */
[----:B------:R-:W0:Y:S05]  /*99f0*/  SHFL.BFLY PT, R45, R78, 0x1, 0x1f ;  /* 0x0c201f004e2d7f89 */ /* 0x000e2a00000e0000 */
[----:B------:R-:W3:Y:S08]  /*9a00*/  MUFU.EX2 R154, R154 ;  /* 0x0000009a009a7308 */ /* 0x000ef00000000800 */
[----:B------:R-:W3:Y:S08]  /*9a10*/  MUFU.EX2 R31, R84 ;  /* 0x00000054001f7308 */ /* 0x000ef00000000800 */
[----:B------:R-:W-:Y:S01]  /*9a20*/  MUFU.EX2 R156, R156 ;  /* 0x0000009c009c7308 */ /* 0x000fe20000000800 */
[----:B0-----:R-:W-:-:S04]  /*9a30*/  FMNMX.FTZ R172, R78, R45, !PT ;  /* 0x0000002d4eac7209 */ /* 0x001fc80007810000 */
[C---:B------:R-:W-:Y:S01]  /*9a40*/  FSETP.NEU.FTZ.AND P1, PT, R172.reuse, -INF , PT ;  /* 0xff800000ac00780b */ /* 0x040fe20003f3d000 */
[-C--:B------:R-:W-:Y:S02]  /*9a50*/  FMUL.FTZ R47, R172, R3.reuse ;  /* 0x00000003ac2f7220 */ /* 0x080fe40000410000 */
[----:B------:R-:W-:Y:S03]  /*9a60*/  MUFU.EX2 R33, R37 ;  /* 0x0000002500217308 */ /* 0x000fe60000000800 */
[----:B------:R-:W-:Y:S02]  /*9a70*/  FSEL R47, R47, RZ, P1 ;  /* 0x000000ff2f2f7208 */ /* 0x000fe40000800000 */
[----:B------:R-:W-:Y:S02]  /*9a80*/  ISETP.NE.AND P1, PT, R73, RZ, PT ;  /* 0x000000ff4900720c */ /* 0x000fe40003f25270 */
[----:B------:R-:W0:Y:S01]  /*9a90*/  S2R R73, SR_TID.X ;  /* 0x0000000000497919 */ /* 0x000e220000002100 */
[-CC-:B------:R-:W-:Y:S01]  /*9aa0*/  FFMA.FTZ R205, R26, R3.reuse, -R47.reuse ;  /* 0x000000031acd7223 */ /* 0x180fe2000001082f */
[-CC-:B------:R-:W-:Y:S01]  /*9ab0*/  FFMA.FTZ R26, R27, R3.reuse, -R47.reuse ;  /* 0x000000031b1a7223 */ /* 0x180fe2000001082f */
[-CC-:B------:R-:W-:Y:S01]  /*9ac0*/  FFMA.FTZ R207, R30, R3.reuse, -R47.reuse ;  /* 0x000000031ecf7223 */ /* 0x180fe2000001082f */
[-C--:B------:R-:W-:Y:S01]  /*9ad0*/  FFMA.FTZ R14, R14, R3.reuse, -R47 ;  /* 0x000000030e0e7223 */ /* 0x080fe2000001082f */
[----:B------:R-:W-:Y:S01]  /*9ae0*/  FADD.FTZ R27, R204, R13 ;  /* 0x0000000dcc1b7221 */ /* 0x000fe20000010000 */
[-CC-:B------:R-:W-:Y:S01]  /*9af0*/  FFMA.FTZ R153, R34, R3.reuse, -R47.reuse ;  /* 0x0000000322997223 */ /* 0x180fe2000001082f */
[----:B------:R-:W-:Y:S01]  /*9b00*/  MUFU.EX2 R205, R205 ;  /* 0x000000cd00cd7308 */ /* 0x000fe20000000800 */
[-CC-:B------:R-:W-:Y:S01]  /*9b10*/  FFMA.FTZ R30, R32, R3.reuse, -R47.reuse ;  /* 0x00000003201e7223 */ /* 0x180fe2000001082f */
[-C--:B------:R-:W-:Y:S01]  /*9b20*/  FFMA.FTZ R32, R36, R3.reuse, -R47 ;  /* 0x0000000324207223 */ /* 0x080fe2000001082f */
[----:B----4-:R-:W-:Y:S01]  /*9b30*/  FADD.FTZ R36, R206, R27 ;  /* 0x0000001bce247221 */ /* 0x010fe20000010000 */
[-CC-:B------:R-:W-:Y:S01]  /*9b40*/  FFMA.FTZ R24, R24, R3.reuse, -R47.reuse ;  /* 0x0000000318187223 */ /* 0x180fe2000001082f */
[-CC-:B------:R-:W-:Y:S01]  /*9b50*/  FFMA.FTZ R155, R38, R3.reuse, -R47.reuse ;  /* 0x00000003269b7223 */ /* 0x180fe2000001082f */
[-CC-:B------:R-:W-:Y:S01]  /*9b60*/  FFMA.FTZ R28, R28, R3.reuse, -R47.reuse ;  /* 0x000000031c1c7223 */ /* 0x180fe2000001082f */
[----:B-1----:R-:W-:Y:S01]  /*9b70*/  FADD.FTZ R27, R21, R36 ;  /* 0x00000024151b7221 */ /* 0x002fe20000010000 */
[----:B------:R-:W1:Y:S01]  /*9b80*/  MUFU.EX2 R26, R26 ;  /* 0x0000001a001a7308 */ /* 0x000e620000000800 */
[-CC-:B------:R-:W-:Y:S01]  /*9b90*/  FFMA.FTZ R157, R42, R3.reuse, -R47.reuse ;  /* 0x000000032a9d7223 */ /* 0x180fe2000001082f */
[-C--:B------:R-:W-:Y:S01]  /*9ba0*/  FFMA.FTZ R34, R40, R3.reuse, -R47 ;  /* 0x0000000328227223 */ /* 0x080fe2000001082f */
[----:B--2---:R-:W-:Y:S01]  /*9bb0*/  FADD.FTZ R38, R152, R27 ;  /* 0x0000001b98267221 */ /* 0x004fe20000010000 */
[-CC-:B------:R-:W-:Y:S01]  /*9bc0*/  FFMA.FTZ R159, R46, R3.reuse, -R47.reuse ;  /* 0x000000032e9f7223 */ /* 0x180fe2000001082f */
[-CC-:B------:R-:W-:Y:S01]  /*9bd0*/  FFMA.FTZ R161, R50, R3.reuse, -R47.reuse ;  /* 0x0000000332a17223 */ /* 0x180fe2000001082f */
[-CC-:B------:R-:W-:Y:S01]  /*9be0*/  FFMA.FTZ R163, R54, R3.reuse, -R47.reuse ;  /* 0x0000000336a37223 */ /* 0x180fe2000001082f */
[----:B---3--:R-:W-:Y:S01]  /*9bf0*/  FADD.FTZ R49, R29, R38 ;  /* 0x000000261d317221 */ /* 0x008fe20000010000 */
[----:B------:R-:W2:Y:S01]  /*9c00*/  MUFU.EX2 R207, R207 ;  /* 0x000000cf00cf7308 */ /* 0x000ea20000000800 */
[-CC-:B------:R-:W-:Y:S01]  /*9c10*/  FFMA.FTZ R58, R58, R3.reuse, -R47.reuse ;  /* 0x000000033a3a7223 */ /* 0x180fe2000001082f */
[-C--:B------:R-:W-:Y:S01]  /*9c20*/  FFMA.FTZ R48, R48, R3.reuse, -R47 ;  /* 0x0000000330307223 */ /* 0x080fe2000001082f */
[----:B------:R-:W-:Y:S01]  /*9c30*/  FADD.FTZ R40, R154, R49 ;  /* 0x000000319a287221 */ /* 0x000fe20000010000 */
[----:B------:R-:W-:Y:S01]  /*9c40*/  F2FP.BF16.F32.PACK_AB R204, R13, R204 ;  /* 0x000000cc0dcc723e */ /* 0x000fe200000010ff */
[-C--:B------:R-:W-:Y:S01]  /*9c50*/  FFMA.FTZ R62, R62, R3.reuse, -R47 ;  /* 0x000000033e3e7223 */ /* 0x080fe2000001082f */
[----:B------:R-:W-:Y:S01]  /*9c60*/  F2FP.BF16.F32.PACK_AB R206, R21, R206 ;  /* 0x000000ce15ce723e */ /* 0x000fe200000010ff */
[----:B------:R-:W-:Y:S01]  /*9c70*/  FADD.FTZ R51, R31, R40 ;  /* 0x000000281f337221 */ /* 0x000fe20000010000 */
[----:B------:R-:W3:Y:S01]  /*9c80*/  MUFU.EX2 R14, R14 ;  /* 0x0000000e000e7308 */ /* 0x000ee20000000800 */
[----:B-1----:R-:W-:Y:S01]  /*9c90*/  FADD.FTZ R36, R205, R26 ;  /* 0x0000001acd247221 */ /* 0x002fe20000010000 */
[----:B0-----:R-:W-:Y:S01]  /*9ca0*/  SHF.R.U32.HI R73, RZ, 0x7, R73 ;  /* 0x00000007ff497819 */ /* 0x001fe20000011649 */
[----:B------:R-:W-:Y:S01]  /*9cb0*/  FADD.FTZ R40, R156, R51 ;  /* 0x000000339c287221 */ /* 0x000fe20000010000 */
[-CC-:B------:R-:W-:Y:S01]  /*9cc0*/  FFMA.FTZ R80, R80, R3.reuse, -R47.reuse ;  /* 0x0000000350507223 */ /* 0x180fe2000001082f */
[-CC-:B------:R-:W-:Y:S01]  /*9cd0*/  FFMA.FTZ R66, R66, R3.reuse, -R47.reuse ;  /* 0x0000000342427223 */ /* 0x180fe2000001082f */
[----:B------:R-:W-:Y:S01]  /*9ce0*/  IADD3 R197, -R73, 0xb, RZ ;  /* 0x0000000b49c57810 */ /* 0x000fe20007ffe1ff */
[----:B------:R-:W-:Y:S01]  /*9cf0*/  FADD.FTZ R51, R33, R40 ;  /* 0x0000002821337221 */ /* 0x000fe20000010000 */
[----:B------:R-:W0:Y:S01]  /*9d00*/  MUFU.EX2 R153, R153 ;  /* 0x0000009900997308 */ /* 0x000e220000000800 */
[----:B--2---:R-:W-:Y:S01]  /*9d10*/  FADD.FTZ R27, R207, R36 ;  /* 0x00000024cf1b7221 */ /* 0x004fe20000010000 */
[-CC-:B------:R-:W-:Y:S01]  /*9d20*/  FFMA.FTZ R36, R44, R3.reuse, -R47.reuse ;  /* 0x000000032c247223 */ /* 0x180fe2000001082f */
[-CC-:B------:R-:W-:Y:S01]  /*9d30*/  FFMA.FTZ R76, R76, R3.reuse, -R47.reuse ;  /* 0x000000034c4c7223 */ /* 0x180fe2000001082f */
[-CC-:B------:R-:W-:Y:S01]  /*9d40*/  FFMA.FTZ R70, R70, R3.reuse, -R47.reuse ;  /* 0x0000000346467223 */ /* 0x180fe2000001082f */
[----:B------:R-:W-:Y:S01]  /*9d50*/  FFMA.FTZ R47, R74, R3, -R47 ;  /* 0x000000034a2f7223 */ /* 0x000fe2000001082f */
[----:B------:R-:W-:-:S02]  /*9d60*/  F2FP.BF16.F32.PACK_AB R152, R29, R152 ;  /* 0x000000981d98723e */ /* 0x000fc400000010ff */
[----:B------:R-:W1:Y:S01]  /*9d70*/  MUFU.EX2 R24, R24 ;  /* 0x0000001800187308 */ /* 0x000e620000000800 */
[C---:B---3--:R-:W-:Y:S01]  /*9d80*/  FADD.FTZ R38, R14.reuse, R27 ;  /* 0x0000001b0e267221 */ /* 0x048fe20000010000 */
[----:B------:R-:W-:Y:S01]  /*9d90*/  @!P1 VIADD R27, R15, 0x22840 ;  /* 0x000228400f1b9836 */ /* 0x000fe20000000000 */
[----:B------:R-:W-:Y:S02]  /*9da0*/  F2FP.BF16.F32.PACK_AB R207, R14, R207 ;  /* 0x000000cf0ecf723e */ /* 0x000fe400000010ff */
[----:B------:R-:W-:Y:S02]  /*9db0*/  F2FP.BF16.F32.PACK_AB R154, R31, R154 ;  /* 0x0000009a1f9a723e */ /* 0x000fe400000010ff */
[----:B------:R-:W-:Y:S01]  /*9dc0*/  @!P1 PRMT R27, RZ, 0x654, R27 ;  /* 0x00000654ff1b9816 */ /* 0x000fe2000000001b */
[----:B------:R-:W2:Y:S01]  /*9dd0*/  MUFU.EX2 R155, R155 ;  /* 0x0000009b009b7308 */ /* 0x000ea20000000800 */
[----:B0-----:R-:W-:Y:S01]  /*9de0*/  FADD.FTZ R49, R153, R38 ;  /* 0x0000002699317221 */ /* 0x001fe20000010000 */
[----:B------:R0:W-:Y:S06]  /*9df0*/  BAR.ARV R197, 0x100 ;  /* 0x000400c50000751d */ /* 0x0001ec0000002000 */
[----:B------:R-:W3:Y:S01]  /*9e00*/  MUFU.EX2 R158, R158 ;  /* 0x0000009e009e7308 */ /* 0x000ee20000000800 */
[----:B-1----:R-:W-:Y:S01]  /*9e10*/  FADD.FTZ R38, R24, R49 ;  /* 0x0000003118267221 */ /* 0x002fe20000010000 */
[----:B------:R1:W-:Y:S01]  /*9e20*/  @!P1 SYNCS.ARRIVE.TRANS64.RED.A1T0 RZ, [R27+URZ], RZ ;  /* 0x000000ff1bff99a7 */ /* 0x0003e2000810043f */
[----:B------:R-:W-:-:S02]  /*9e30*/  F2FP.BF16.F32.PACK_AB R156, R33, R156 ;  /* 0x0000009c219c723e */ /* 0x000fc400000010ff */
[----:B------:R-:W-:Y:S02]  /*9e40*/  F2FP.BF16.F32.PACK_AB R205, R26, R205 ;  /* 0x000000cd1acd723e */ /* 0x000fe400000010ff */
[----:B------:R-:W-:Y:S01]  /*9e50*/  F2FP.BF16.F32.PACK_AB R153, R24, R153 ;  /* 0x000000991899723e */ /* 0x000fe200000010ff */
[----:B------:R-:W4:Y:S01]  /*9e60*/  MUFU.EX2 R28, R28 ;  /* 0x0000001c001c7308 */ /* 0x000f220000000800 */
[----:B--2---:R-:W-:-:S07]  /*9e70*/  FADD.FTZ R49, R155, R38 ;  /* 0x000000269b317221 */ /* 0x004fce0000010000 */
[----:B------:R-:W2:Y:S01]  /*9e80*/  MUFU.EX2 R35, R35 ;  /* 0x0000002300237308 */ /* 0x000ea20000000800 */
[----:B---3--:R-:W-:-:S07]  /*9e90*/  FADD.FTZ R40, R158, R51 ;  /* 0x000000339e287221 */ /* 0x008fce0000010000 */
[----:B------:R-:W1:Y:S01]  /*9ea0*/  MUFU.EX2 R157, R157 ;  /* 0x0000009d009d7308 */ /* 0x000e620000000800 */
[C---:B----4-:R-:W-:Y:S01]  /*9eb0*/  FADD.FTZ R38, R28.reuse, R49 ;  /* 0x000000311c267221 */ /* 0x050fe20000010000 */
[----:B------:R-:W-:-:S06]  /*9ec0*/  F2FP.BF16.F32.PACK_AB R155, R28, R155 ;  /* 0x0000009b1c9b723e */ /* 0x000fcc00000010ff */
[----:B------:R-:W3:Y:S01]  /*9ed0*/  MUFU.EX2 R160, R160 ;  /* 0x000000a000a07308 */ /* 0x000ee20000000800 */
[C---:B--2---:R-:W-:Y:S01]  /*9ee0*/  FADD.FTZ R49, R35.reuse, R40 ;  /* 0x0000002823317221 */ /* 0x044fe20000010000 */
[----:B------:R-:W-:-:S06]  /*9ef0*/  F2FP.BF16.F32.PACK_AB R158, R35, R158 ;  /* 0x0000009e239e723e */ /* 0x000fcc00000010ff */
[----:B------:R-:W2:Y:S01]  /*9f00*/  MUFU.EX2 R30, R30 ;  /* 0x0000001e001e7308 */ /* 0x000ea20000000800 */
[----:B-1----:R-:W-:-:S07]  /*9f10*/  FADD.FTZ R27, R157, R38 ;  /* 0x000000269d1b7221 */ /* 0x002fce0000010000 */
[----:B------:R-:W1:Y:S01]  /*9f20*/  MUFU.EX2 R37, R96 ;  /* 0x0000006000257308 */ /* 0x000e620000000800 */
[----:B---3--:R-:W-:-:S07]  /*9f30*/  FADD.FTZ R40, R160, R49 ;  /* 0x00000031a0287221 */ /* 0x008fce0000010000 */
[----:B------:R-:W3:Y:S01]  /*9f40*/  MUFU.EX2 R159, R159 ;  /* 0x0000009f009f7308 */ /* 0x000ee20000000800 */
[C---:B--2---:R-:W-:Y:S01]  /*9f50*/  FADD.FTZ R38, R30.reuse, R27 ;  /* 0x0000001b1e267221 */ /* 0x044fe20000010000 */
[----:B------:R-:W-:-:S06]  /*9f60*/  F2FP.BF16.F32.PACK_AB R157, R30, R157 ;  /* 0x0000009d1e9d723e */ /* 0x000fcc00000010ff */
[----:B------:R-:W2:Y:S01]  /*9f70*/  MUFU.EX2 R162, R162 ;  /* 0x000000a200a27308 */ /* 0x000ea20000000800 */
[C---:B-1----:R-:W-:Y:S01]  /*9f80*/  FADD.FTZ R49, R37.reuse, R40 ;  /* 0x0000002825317221 */ /* 0x042fe20000010000 */
[----:B------:R-:W-:-:S06]  /*9f90*/  F2FP.BF16.F32.PACK_AB R160, R37, R160 ;  /* 0x000000a025a0723e */ /* 0x000fcc00000010ff */
[----:B------:R-:W1:Y:S01]  /*9fa0*/  MUFU.EX2 R32, R32 ;  /* 0x0000002000207308 */ /* 0x000e620000000800 */
[----:B---3--:R-:W-:-:S07]  /*9fb0*/  FADD.FTZ R27, R159, R38 ;  /* 0x000000269f1b7221 */ /* 0x008fce0000010000 */
[----:B------:R-:W3:Y:S01]  /*9fc0*/  MUFU.EX2 R39, R39 ;  /* 0x0000002700277308 */ /* 0x000ee20000000800 */
[----:B--2---:R-:W-:-:S07]  /*9fd0*/  FADD.FTZ R40, R162, R49 ;  /* 0x00000031a2287221 */ /* 0x004fce0000010000 */
[----:B------:R-:W2:Y:S01]  /*9fe0*/  MUFU.EX2 R161, R161 ;  /* 0x000000a100a17308 */ /* 0x000ea20000000800 */
[C---:B-1----:R-:W-:Y:S01]  /*9ff0*/  FADD.FTZ R38, R32.reuse, R27 ;  /* 0x0000001b20267221 */ /* 0x042fe20000010000 */
[----:B------:R-:W-:-:S06]  /*a000*/  F2FP.BF16.F32.PACK_AB R159, R32, R159 ;  /* 0x0000009f209f723e */ /* 0x000fcc00000010ff */
[----:B------:R-:W1:Y:S01]  /*a010*/  MUFU.EX2 R164, R164 ;  /* 0x000000a400a47308 */ /* 0x000e620000000800 */
[C---:B---3--:R-:W-:Y:S01]  /*a020*/  FADD.FTZ R27, R39.reuse, R40 ;  /* 0x00000028271b7221 */ /* 0x048fe20000010000 */
[----:B------:R-:W-:-:S06]  /*a030*/  F2FP.BF16.F32.PACK_AB R162, R39, R162 ;  /* 0x000000a227a2723e */ /* 0x000fcc00000010ff */
[----:B------:R-:W3:Y:S01]  /*a040*/  MUFU.EX2 R34, R34 ;  /* 0x0000002200227308 */ /* 0x000ee20000000800 */
[----:B--2---:R-:W-:-:S07]  /*a050*/  FADD.FTZ R13, R161, R38 ;  /* 0x00000026a10d7221 */ /* 0x004fce0000010000 */
[----:B------:R-:W2:Y:S01]  /*a060*/  MUFU.EX2 R41, R41 ;  /* 0x0000002900297308 */ /* 0x000ea20000000800 */
[----:B-1----:R-:W-:-:S07]  /*a070*/  FADD.FTZ R40, R164, R27 ;  /* 0x0000001ba4287221 */ /* 0x002fce0000010000 */
[----:B------:R-:W1:Y:S01]  /*a080*/  MUFU.EX2 R163, R163 ;  /* 0x000000a300a37308 */ /* 0x000e620000000800 */
[C---:B---3--:R-:W-:Y:S01]  /*a090*/  FADD.FTZ R38, R34.reuse, R13 ;  /* 0x0000000d22267221 */ /* 0x048fe20000010000 */
        /* <DEDUP_REMOVED lines=32> */
[----:B--2---:R-:W-:-:S07]  /*a2a0*/  FADD.FTZ R14, R66, R21 ;  /* 0x00000015420e7221 */ /* 0x004fce0000010000 */
[----:B------:R-:W2:Y:S01]  /*a2b0*/  MUFU.EX2 R25, R25 ;  /* 0x0000001900197308 */ /* 0x000ea20000000800 */
[C---:B-1----:R-:W-:Y:S01]  /*a2c0*/  FADD.FTZ R21, R169.reuse, R14 ;  /* 0x0000000ea9157221 */ /* 0x042fe20000010000 */
[----:B------:R-:W-:-:S06]  /*a2d0*/  F2FP.BF16.F32.PACK_AB R169, R169, R66 ;  /* 0x00000042a9a9723e */ /* 0x000fcc00000010ff */
[----:B------:R-:W1:Y:S01]  /*a2e0*/  MUFU.EX2 R47, R47 ;  /* 0x0000002f002f7308 */ /* 0x000e620000000800 */
[----:B---3--:R-:W-:Y:S01]  /*a2f0*/  FADD.FTZ R14, R70, R21 ;  /* 0x00000015460e7221 */ /* 0x008fe20000010000 */
[C---:B--2---:R-:W-:Y:S01]  /*a300*/  FADD.FTZ R13, R25.reuse, R40 ;  /* 0x00000028190d7221 */ /* 0x044fe20000010000 */
[----:B------:R-:W-:Y:S02]  /*a310*/  F2FP.BF16.F32.PACK_AB R170, R25, R170 ;  /* 0x000000aa19aa723e */ /* 0x000fe400000010ff */
[C---:B-1----:R-:W-:Y:S01]  /*a320*/  FADD.FTZ R14, R47.reuse, R14 ;  /* 0x0000000e2f0e7221 */ /* 0x042fe20000010000 */
[----:B------:R-:W-:Y:S01]  /*a330*/  F2FP.BF16.F32.PACK_AB R171, R47, R70 ;  /* 0x000000462fab723e */ /* 0x000fe200000010ff */
[----:B0-----:R-:W-:Y:S06]  /*a340*/  @!P0 BRA `(.L_x_704) ;  /* 0x0000000000048947 */ /* 0x001fec0003800000 */
[----:B------:R-:W-:Y:S01]  /*a350*/  BPT.TRAP 0x1 ;  /* 0x000000040000795c */ /* 0x000fe20000300000 */
.L_x_704:
[----:B------:R0:W1:Y:S01]  /*a360*/  SYNCS.PHASECHK.TRANS64.TRYWAIT P2, [R15+URZ+0x22850], R20 ;  /* 0x022850140f0075a7 */ /* 0x000062000804017f */
[----:B------:R-:W-:Y:S05]  /*a370*/  @!P0 BRA `(.L_x_705) ;  /* 0x0000000000048947 */ /* 0x000fea0003800000 */
[----:B------:R-:W-:Y:S01]  /*a380*/  BPT.TRAP 0x1 ;  /* 0x000000040000795c */ /* 0x000fe20000300000 */
.L_x_705:
[----:B------:R-:W-:Y:S04]  /*a390*/  BSSY B0, `(.L_x_706) ;  /* 0x0000004000007945 */ /* 0x000fe80003800000 */
[----:B-1----:R-:W-:Y:S05]  /*a3a0*/  @P2 BRA `(.L_x_707) ;  /* 0x0000000000082947 */ /* 0x002fea0003800000 */
[----:B------:R-:W1:Y:S02]  /*a3b0*/  SYNCS.PHASECHK.TRANS64.TRYWAIT P2, [R15+URZ+0x22850], R20 ;  /* 0x022850140f0075a7 */ /* 0x000e64000804017f */
[----:B-1----:R-:W-:Y:S05]  /*a3c0*/  @!P2 BRA `(.L_x_708) ;  /* 0x000000fc0080a947 */ /* 0x002fea0003800000 */
.L_x_707:
[----:B------:R-:W-:Y:S05]  /*a3d0*/  BSYNC B0 ;  /* 0x0000000000007941 */ /* 0x000fea0003800000 */
.L_x_706:
[----:B------:R-:W-:Y:S05]  /*a3e0*/  WARPSYNC.ALL ;  /* 0x0000000000007948 */ /* 0x000fea0003800000 */
[----:B------:R-:W-:Y:S01]  /*a3f0*/  R2UR UR4, R19 ;  /* 0x00000000130472ca */ /* 0x000fe200000e0000 */
[----:B------:R2:W-:Y:S01]  /*a400*/  BAR.SYNC.DEFER_BLOCKING R72, 0x100 ;  /* 0x000400480000751d */ /* 0x0005e20000010000 */
[----:B------:R-:W-:Y:S02]  /*a410*/  IMAD.MOV.U32 R21, RZ, RZ, 0xc00 ;  /* 0x00000c00ff157424 */ /* 0x000fe400078e00ff */
[----:B------:R-:W-:Y:S02]  /*a420*/  IMAD.MOV.U32 R27, RZ, RZ, 0x40000040 ;  /* 0x40000040ff1b7424 */ /* 0x000fe400078e00ff */
[----:B------:R-:W-:Y:S01]  /*a430*/  IMAD.MOV.U32 R25, RZ, RZ, 0x40000040 ;  /* 0x40000040ff197424 */ /* 0x000fe200078e00ff */
[----:B------:R-:W-:Y:S01]  /*a440*/  ULDC UR46, c[0x0][0x988] ;  /* 0x00026200002e7ab9 */ /* 0x000fe20000000800 */
[----:B------:R-:W-:Y:S01]  /*a450*/  IMAD.MOV.U32 R29, RZ, RZ, 0x40000040 ;  /* 0x40000040ff1d7424 */ /* 0x000fe200078e00ff */
[----:B------:R-:W-:Y:S01]  /*a460*/  R2UR UR11, R27 ;  /* 0x000000001b0b72ca */ /* 0x000fe200000e0000 */
[----:B01----:R-:W-:Y:S01]  /*a470*/  @!P1 VIADD R15, R15, 0x22860 ;  /* 0x000228600f0f9836 */ /* 0x003fe20000000000 */
[----:B------:R-:W-:-:S02]  /*a480*/  R2UR UR15, R25 ;  /* 0x00000000190f72ca */ /* 0x000fc400000e0000 */
[----:B------:R-:W-:Y:S01]  /*a490*/  UIADD3 UR4, UR4, 0x400, URZ ;  /* 0x0000040004047890 */ /* 0x000fe2000fffe03f */
[----:B------:R-:W-:Y:S02]  /*a4a0*/  R2UR UR19, R27 ;  /* 0x000000001b1372ca */ /* 0x000fe400000e0000 */
[----:B------:R-:W-:Y:S01]  /*a4b0*/  R2UR UR23, R29 ;  /* 0x000000001d1772ca */ /* 0x000fe200000e0000 */
[----:B------:R-:W-:Y:S01]  /*a4c0*/  USHF.R.U32.HI UR4, URZ, 0x4, UR4 ;  /* 0x000000043f047899 */ /* 0x000fe20008011604 */
[----:B------:R-:W-:-:S03]  /*a4d0*/  @!P1 PRMT R15, RZ, 0x654, R15 ;  /* 0x00000654ff0f9816 */ /* 0x000fc6000000000f */
[----:B------:R-:W-:-:S04]  /*a4e0*/  ULOP3.LUT UR4, UR4, 0x3fff, URZ, 0xc0, !UPT ;  /* 0x00003fff04047892 */ /* 0x000fc8000f8ec03f */
[----:B------:R-:W-:-:S06]  /*a4f0*/  ULOP3.LUT UR37, UR4, 0x3000000, URZ, 0xfc, !UPT ;  /* 0x0300000004257892 */ /* 0x000fcc000f8efc3f */
[----:B------:R-:W-:Y:S02]  /*a500*/  IMAD R20, R200, R21, UR37 ;  /* 0x00000025c8147e24 */ /* 0x000fe4000f8e0215 */
[----:B------:R-:W-:Y:S02]  /*a510*/  IMAD.MOV.U32 R21, RZ, RZ, 0x40000040 ;  /* 0x40000040ff157424 */ /* 0x000fe400078e00ff */
[C---:B------:R-:W-:Y:S01]  /*a520*/  VIADD R26, R20.reuse, 0x80 ;  /* 0x00000080141a7836 */ /* 0x040fe20000000000 */
[C---:B------:R-:W-:Y:S01]  /*a530*/  R2UR UR6, R20.reuse ;  /* 0x00000000140672ca */ /* 0x040fe200000e0000 */
[C---:B------:R-:W-:Y:S01]  /*a540*/  VIADD R24, R20.reuse, 0x100 ;  /* 0x0000010014187836 */ /* 0x040fe20000000000 */
[----:B------:R-:W-:Y:S01]  /*a550*/  R2UR UR7, R21 ;  /* 0x00000000150772ca */ /* 0x000fe200000e0000 */
[----:B------:R-:W-:Y:S01]  /*a560*/  VIADD R28, R20, 0x200 ;  /* 0x00000200141c7836 */ /* 0x000fe20000000000 */
[----:B------:R-:W-:Y:S01]  /*a570*/  R2UR UR10, R26 ;  /* 0x000000001a0a72ca */ /* 0x000fe200000e0000 */
[----:B------:R-:W-:Y:S01]  /*a580*/  VIADD R26, R20, 0x180 ;  /* 0x00000180141a7836 */ /* 0x000fe20000000000 */
[----:B------:R-:W-:Y:S01]  /*a590*/  R2UR UR14, R24 ;  /* 0x00000000180e72ca */ /* 0x000fe200000e0000 */
[----:B------:R-:W-:Y:S01]  /*a5a0*/  VIADD R20, R20, 0x280 ;  /* 0x0000028014147836 */ /* 0x000fe20000000000 */
[----:B------:R-:W-:-:S02]  /*a5b0*/  R2UR UR22, R28 ;  /* 0x000000001c1672ca */ /* 0x000fc400000e0000 */
[----:B------:R-:W-:Y:S02]  /*a5c0*/  R2UR UR18, R26 ;  /* 0x000000001a1272ca */ /* 0x000fe400000e0000 */
[----:B--2---:R-:W-:Y:S01]  /*a5d0*/  WARPGROUP.ARRIVE ;  /* 0x00000000000079c5 */ /* 0x004fe20000000000 */
[----:B------:R-:W-:Y:S02]  /*a5e0*/  R2UR UR26, R20 ;  /* 0x00000000141a72ca */ /* 0x000fe400000e0000 */
[----:B------:R-:W-:-:S03]  /*a5f0*/  R2UR UR27, R21 ;  /* 0x00000000151b72ca */ /* 0x000fc600000e0000 */
[----:B------:R-:W-:Y:S03]  /*a600*/  HGMMA.64x256x16.F32.BF16 R24, R204, gdesc[UR4].tnspB, RZ, !UPT, gsb0 ;  /* 0x43e00004cc187df0 */ /* 0x000fe6000c0018ff */
[----:B------:R-:W-:Y:S02]  /*a610*/  WARPGROUP.DEPBAR.LE gsb0, 0x0 ;  /* 0x00008000000079c5 */ /* 0x000fe40000010000 */
[----:B------:R-:W-:-:S15]  /*a620*/  WARPGROUP.ARRIVE ;  /* 0x00000000000079c5 */ /* 0x000fde0000000000 */
[----:B------:R-:W-:-:S08]  /*a630*/  NOP ;  /* 0x0000000000007918 */ /* 0x000fd00000000000 */
[----:B------:R-:W-:Y:S03]  /*a640*/  HGMMA.64x256x16.F32.BF16 R24, R152, gdesc[UR8].tnspB, R24, gsb0 ;  /* 0x43e0000898187df0 */ /* 0x000fe60008001818 */
        /* <DEDUP_REMOVED lines=17> */
[----:B------:R0:W-:Y:S02]  /*a760*/  @!P1 SYNCS.ARRIVE.TRANS64.RED.A1T0 RZ, [R15+URZ], RZ ;  /* 0x000000ff0fff99a7 */ /* 0x0001e4000810043f */
[----:B0-----:R-:W-:-:S05]  /*a770*/  VIADD R15, R173, 0xfffffffe ;  /* 0xfffffffead0f7836 */ /* 0x001fca0000000000 */
[----:B------:R-:W-:-:S13]  /*a780*/  ISETP.GE.AND P2, PT, R15, R211, PT ;  /* 0x000000d30f00720c */ /* 0x000fda0003f46270 */
[----:B------:R-:W-:Y:S05]  /*a790*/  @!P2 BRA `(.L_x_709) ;  /* 0x0000001c00b8a947 */ /* 0x000fea0003800000 */
[----:B------:R-:W-:Y:S02]  /*a7a0*/  IMAD.MOV.U32 R205, RZ, RZ, R172 ;  /* 0x000000ffffcd7224 */ /* 0x000fe400078e00ac */
[----:B------:R-:W-:-:S07]  /*a7b0*/  IMAD.MOV.U32 R206, RZ, RZ, R12 ;  /* 0x000000ffffce7224 */ /* 0x000fce00078e000c */
.L_x_719:
[----:B------:R-:W-:Y:S01]  /*a7c0*/  VIADD R200, R200, 0x1 ;  /* 0x00000001c8c87836 */ /* 0x000fe20000000000 */
[----:B------:R-:W-:Y:S05]  /*a7d0*/  YIELD ;  /* 0x0000000000007946 */ /* 0x000fea0003800000 */
[----:B------:R-:W-:Y:S01]  /*a7e0*/  IMAD.MOV.U32 R3, RZ, RZ, R15 ;  /* 0x000000ffff037224 */ /* 0x000fe200078e000f */
[----:B------:R-:W-:Y:S01]  /*a7f0*/  ISETP.NE.AND P3, PT, R200, 0x2, PT ;  /* 0x00000002c800780c */ /* 0x000fe20003f65270 */
[----:B------:R-:W-:-:S03]  /*a800*/  VIADD R15, R15, 0xffffffff ;  /* 0xffffffff0f0f7836 */ /* 0x000fc60000000000 */
[----:B------:R-:W-:Y:S02]  /*a810*/  ISETP.GT.AND P2, PT, R3, R211, PT ;  /* 0x000000d30300720c */ /* 0x000fe40003f44270 */
[----:B------:R-:W-:Y:S02]  /*a820*/  SEL R3, RZ, 0x1, P3 ;  /* 0x00000001ff037807 */ /* 0x000fe40001800000 */
[----:B------:R-:W-:Y:S02]  /*a830*/  SEL R200, R200, RZ, P3 ;  /* 0x000000ffc8c87207 */ /* 0x000fe40001800000 */
[----:B------:R-:W-:Y:S01]  /*a840*/  LOP3.LUT R208, R208, R3, RZ, 0x3c, !PT ;  /* 0x00000003d0d07212 */ /* 0x000fe200078e3cff */
[----:B0-----:R-:W-:Y:S06]  /*a850*/  @!P0 BRA `(.L_x_710) ;  /* 0x0000000000048947 */ /* 0x001fec0003800000 */
[----:B------:R-:W-:Y:S01]  /*a860*/  BPT.TRAP 0x1 ;  /* 0x000000040000795c */ /* 0x000fe20000300000 */
.L_x_710:
[----:B------:R-:W-:Y:S01]  /*a870*/  IMAD R20, R200, 0x8, R19 ;  /* 0x00000008c8147824 */ /* 0x000fe200078e0213 */
[----:B------:R-:W-:-:S04]  /*a880*/  SHF.L.U32 R21, R208, 0x1f, RZ ;  /* 0x0000001fd0157819 */ /* 0x000fc800000006ff */
[----:B------:R0:W1:Y:S01]  /*a890*/  SYNCS.PHASECHK.TRANS64.TRYWAIT P3, [R20+URZ+0x22830], R21 ;  /* 0x02283015140075a7 */ /* 0x000062000806017f */
[----:B------:R-:W-:Y:S05]  /*a8a0*/  @!P0 BRA `(.L_x_711) ;  /* 0x0000000000048947 */ /* 0x000fea0003800000 */
[----:B------:R-:W-:Y:S01]  /*a8b0*/  BPT.TRAP 0x1 ;  /* 0x000000040000795c */ /* 0x000fe20000300000 */
.L_x_711:
[----:B------:R-:W-:Y:S02]  /*a8c0*/  IMAD R156, R200, 0x300, R0 ;  /* 0x00000300c89c7824 */ /* 0x000fe400078e0200 */
[----:B------:R-:W-:Y:S01]  /*a8d0*/  IMAD.MOV.U32 R157, RZ, RZ, 0x40000040 ;  /* 0x40000040ff9d7424 */ /* 0x000fe200078e00ff */
[----:B-1----:R-:W-:Y:S06]  /*a8e0*/  @P3 BRA `(.L_x_712) ;  /* 0x0000000000083947 */ /* 0x002fec0003800000 */
[----:B------:R-:W1:Y:S02]  /*a8f0*/  SYNCS.PHASECHK.TRANS64.TRYWAIT P3, [R20+URZ+0x22830], R21 ;  /* 0x02283015140075a7 */ /* 0x000e64000806017f */
[----:B-1----:R-:W-:Y:S05]  /*a900*/  @!P3 BRA `(.L_x_713) ;  /* 0x000000f80044b947 */ /* 0x002fea0003800000 */
.L_x_712:
[----:B------:R-:W-:Y:S05]  /*a910*/  WARPSYNC.ALL ;  /* 0x0000000000007948 */ /* 0x000fea0003800000 */
[C---:B------:R-:W-:Y:S01]  /*a920*/  R2UR UR6, R156.reuse ;  /* 0x000000009c0672ca */ /* 0x040fe200000e0000 */
[C---:B------:R-:W-:Y:S01]  /*a930*/  VIADD R154, R156.reuse, 0x2 ;  /* 0x000000029c9a7836 */ /* 0x040fe20000000000 */
[----:B------:R-:W-:Y:S01]  /*a940*/  R2UR UR7, R157 ;  /* 0x000000009d0772ca */ /* 0x000fe200000e0000 */
[----:B------:R-:W-:Y:S01]  /*a950*/  VIADD R152, R156, 0x4 ;  /* 0x000000049c987836 */ /* 0x000fe20000000000 */
[----:B------:R-:W-:Y:S01]  /*a960*/  R2UR UR4, R4 ;  /* 0x00000000040472ca */ /* 0x000fe200000e0000 */
[----:B------:R-:W-:Y:S01]  /*a970*/  VIADD R156, R156, 0x6 ;  /* 0x000000069c9c7836 */ /* 0x000fe20000000000 */
[----:B------:R-:W-:Y:S01]  /*a980*/  R2UR UR5, R5 ;  /* 0x00000000050572ca */ /* 0x000fe200000e0000 */
[----:B------:R-:W-:Y:S01]  /*a990*/  IMAD.MOV.U32 R155, RZ, RZ, 0x40000040 ;  /* 0x40000040ff9b7424 */ /* 0x000fe200078e00ff */
[----:B------:R-:W-:Y:S01]  /*a9a0*/  R2UR UR10, R154 ;  /* 0x000000009a0a72ca */ /* 0x000fe200000e0000 */
[----:B------:R-:W-:Y:S01]  /*a9b0*/  IMAD.MOV.U32 R153, RZ, RZ, 0x40000040 ;  /* 0x40000040ff997424 */ /* 0x000fe200078e00ff */
[----:B------:R-:W-:Y:S01]  /*a9c0*/  R2UR UR14, R152 ;  /* 0x00000000980e72ca */ /* 0x000fe200000e0000 */
[----:B------:R-:W-:Y:S01]  /*a9d0*/  IMAD.MOV.U32 R157, RZ, RZ, 0x40000040 ;  /* 0x40000040ff9d7424 */ /* 0x000fe200078e00ff */
[----:B------:R-:W-:-:S02]  /*a9e0*/  R2UR UR11, R155 ;  /* 0x000000009b0b72ca */ /* 0x000fc400000e0000 */
[----:B------:R-:W-:Y:S02]  /*a9f0*/  R2UR UR15, R153 ;  /* 0x00000000990f72ca */ /* 0x000fe400000e0000 */
[----:B------:R-:W-:Y:S02]  /*aa00*/  R2UR UR18, R156 ;  /* 0x000000009c1272ca */ /* 0x000fe400000e0000 */
[----:B------:R-:W-:Y:S02]  /*aa10*/  R2UR UR19, R157 ;  /* 0x000000009d1372ca */ /* 0x000fe400000e0000 */
[----:B------:R-:W-:Y:S01]  /*aa20*/  WARPGROUP.ARRIVE ;  /* 0x00000000000079c5 */ /* 0x000fe20000000000 */
[----:B------:R-:W-:Y:S02]  /*aa30*/  R2UR UR8, R10 ;  /* 0x000000000a0872ca */ /* 0x000fe400000e0000 */
[----:B------:R-:W-:Y:S02]  /*aa40*/  R2UR UR9, R11 ;  /* 0x000000000b0972ca */ /* 0x000fe400000e0000 */
[----:B------:R-:W-:Y:S01]  /*aa50*/  R2UR UR12, R8 ;  /* 0x00000000080c72ca */ /* 0x000fe200000e0000 */
[----:B------:R-:W-:Y:S01]  /*aa60*/  HGMMA.64x96x16.F32.BF16 R152, gdesc[UR4], RZ, !UPT, gsb0 ;  /* 0x01600000049879f0 */ /* 0x000fe2000c0018ff */
[----:B------:R-:W-:-:S02]  /*aa70*/  R2UR UR13, R9 ;  /* 0x00000000090d72ca */ /* 0x000fc400000e0000 */
[----:B------:R-:W-:Y:S02]  /*aa80*/  R2UR UR16, R6 ;  /* 0x00000000061072ca */ /* 0x000fe400000e0000 */
[----:B------:R-:W-:Y:S01]  /*aa90*/  R2UR UR17, R7 ;  /* 0x00000000071172ca */ /* 0x000fe200000e0000 */
        /* <DEDUP_REMOVED lines=34> */
[----:B------:R-:W2:Y:S02]  /*acc0*/  SHFL.BFLY PT, R12, R3, 0x2, 0x1f ;  /* 0x0c401f00030c7f89 */ /* 0x000ea400000e0000 */
[----:B--2---:R-:W-:-:S05]  /*acd0*/  FMNMX.FTZ R12, R3, R12, !PT ;  /* 0x0000000c030c7209 */ /* 0x004fca0007810000 */
[----:B------:R-:W2:Y:S02]  /*ace0*/  SHFL.BFLY PT, R3, R12, 0x1, 0x1f ;  /* 0x0c201f000c037f89 */ /* 0x000ea400000e0000 */
[----:B--2---:R-:W-:Y:S01]  /*acf0*/  FMNMX.FTZ R12, R12, R3, !PT ;  /* 0x000000030c0c7209 */ /* 0x004fe20007810000 */
[----:B------:R-:W-:-:S04]  /*ad00*/  IMAD.U32 R3, RZ, RZ, UR46 ;  /* 0x0000002eff037e24 */ /* 0x000fc8000f8e00ff */
[C---:B------:R-:W-:Y:S01]  /*ad10*/  FMUL.FTZ R204, R12.reuse, R3 ;  /* 0x000000030ccc7220 */ /* 0x040fe20000410000 */
[----:B------:R-:W-:-:S03]  /*ad20*/  FADD.FTZ R206, -R12, R206 ;  /* 0x000000ce0cce7221 */ /* 0x000fc60000010100 */
[-CC-:B------:R-:W-:Y:S01]  /*ad30*/  FFMA.FTZ R152, R152, R3.reuse, -R204.reuse ;  /* 0x0000000398987223 */ /* 0x180fe200000108cc */
[-CC-:B------:R-:W-:Y:S01]  /*ad40*/  FFMA.FTZ R153, R153, R3.reuse, -R204.reuse ;  /* 0x0000000399997223 */ /* 0x180fe200000108cc */
[-C--:B------:R-:W-:Y:S01]  /*ad50*/  FMUL.FTZ R206, R206, R3.reuse ;  /* 0x00000003cece7220 */ /* 0x080fe20000410000 */
[-CC-:B------:R-:W-:Y:S01]  /*ad60*/  FFMA.FTZ R156, R156, R3.reuse, -R204.reuse ;  /* 0x000000039c9c7223 */ /* 0x180fe200000108cc */
[-CC-:B------:R-:W-:Y:S01]  /*ad70*/  FFMA.FTZ R157, R157, R3.reuse, -R204.reuse ;  /* 0x000000039d9d7223 */ /* 0x180fe200000108cc */
[-CC-:B------:R-:W-:Y:S01]  /*ad80*/  FFMA.FTZ R160, R160, R3.reuse, -R204.reuse ;  /* 0x00000003a0a07223 */ /* 0x180fe200000108cc */
[----:B------:R-:W-:Y:S01]  /*ad90*/  MUFU.EX2 R152, R152 ;  /* 0x0000009800987308 */ /* 0x000fe20000000800 */
[-CC-:B------:R-:W-:Y:S01]  /*ada0*/  FFMA.FTZ R161, R161, R3.reuse, -R204.reuse ;  /* 0x00000003a1a17223 */ /* 0x180fe200000108cc */
[-CC-:B------:R-:W-:Y:S01]  /*adb0*/  FFMA.FTZ R164, R164, R3.reuse, -R204.reuse ;  /* 0x00000003a4a47223 */ /* 0x180fe200000108cc */
[-CC-:B------:R-:W-:Y:S01]  /*adc0*/  FFMA.FTZ R165, R165, R3.reuse, -R204.reuse ;  /* 0x00000003a5a57223 */ /* 0x180fe200000108cc */
[-CC-:B------:R-:W-:Y:S01]  /*add0*/  FFMA.FTZ R168, R168, R3.reuse, -R204.reuse ;  /* 0x00000003a8a87223 */ /* 0x180fe200000108cc */
[-CC-:B------:R-:W-:Y:S01]  /*ade0*/  FFMA.FTZ R169, R169, R3.reuse, -R204.reuse ;  /* 0x00000003a9a97223 */ /* 0x180fe200000108cc */
[-CC-:B------:R-:W-:Y:S01]  /*adf0*/  FFMA.FTZ R172, R172, R3.reuse, -R204.reuse ;  /* 0x00000003acac7223 */ /* 0x180fe200000108cc */
[-CC-:B------:R-:W-:Y:S01]  /*ae00*/  FFMA.FTZ R173, R173, R3.reuse, -R204.reuse ;  /* 0x00000003adad7223 */ /* 0x180fe200000108cc */
[----:B------:R-:W2:Y:S01]  /*ae10*/  MUFU.EX2 R206, R206 ;  /* 0x000000ce00ce7308 */ /* 0x000ea20000000800 */
[-CC-:B------:R-:W-:Y:S01]  /*ae20*/  FFMA.FTZ R176, R176, R3.reuse, -R204.reuse ;  /* 0x00000003b0b07223 */ /* 0x180fe200000108cc */
[-CC-:B------:R-:W-:Y:S01]  /*ae30*/  FFMA.FTZ R177, R177, R3.reuse, -R204.reuse ;  /* 0x00000003b1b17223 */ /* 0x180fe200000108cc */
[-CC-:B------:R-:W-:Y:S01]  /*ae40*/  FFMA.FTZ R180, R180, R3.reuse, -R204.reuse ;  /* 0x00000003b4b47223 */ /* 0x180fe200000108cc */
[-CC-:B------:R-:W-:Y:S01]  /*ae50*/  FFMA.FTZ R181, R181, R3.reuse, -R204.reuse ;  /* 0x00000003b5b57223 */ /* 0x180fe200000108cc */
[-CC-:B------:R-:W-:Y:S01]  /*ae60*/  FFMA.FTZ R184, R184, R3.reuse, -R204.reuse ;  /* 0x00000003b8b87223 */ /* 0x180fe200000108cc */
[-CC-:B------:R-:W-:Y:S01]  /*ae70*/  FFMA.FTZ R185, R185, R3.reuse, -R204.reuse ;  /* 0x00000003b9b97223 */ /* 0x180fe200000108cc */
[-CC-:B------:R-:W-:Y:S01]  /*ae80*/  FFMA.FTZ R188, R188, R3.reuse, -R204.reuse ;  /* 0x00000003bcbc7223 */ /* 0x180fe200000108cc */
[----:B------:R-:W3:Y:S01]  /*ae90*/  MUFU.EX2 R153, R153 ;  /* 0x0000009900997308 */ /* 0x000ee20000000800 */
[-CC-:B------:R-:W-:Y:S01]  /*aea0*/  FFMA.FTZ R189, R189, R3.reuse, -R204.reuse ;  /* 0x00000003bdbd7223 */ /* 0x180fe200000108cc */
[-CC-:B------:R-:W-:Y:S01]  /*aeb0*/  FFMA.FTZ R192, R192, R3.reuse, -R204.reuse ;  /* 0x00000003c0c07223 */ /* 0x180fe200000108cc */
[-CC-:B------:R-:W-:Y:S01]  /*aec0*/  FFMA.FTZ R193, R193, R3.reuse, -R204.reuse ;  /* 0x00000003c1c17223 */ /* 0x180fe200000108cc */
[-CC-:B------:R-:W-:Y:S01]  /*aed0*/  FFMA.FTZ R196, R196, R3.reuse, -R204.reuse ;  /* 0x00000003c4c47223 */ /* 0x180fe200000108cc */
[----:B------:R-:W-:-:S03]  /*aee0*/  FFMA.FTZ R197, R197, R3, -R204 ;  /* 0x00000003c5c57223 */ /* 0x000fc600000108cc */
[----:B------:R-:W4:Y:S01]  /*aef0*/  MUFU.EX2 R156, R156 ;  /* 0x0000009c009c7308 */ /* 0x000f220000000800 */
[----:B--2---:R-:W-:Y:S01]  /*af00*/  FFMA.FTZ R13, R206, R13, R152 ;  /* 0x0000000dce0d7223 */ /* 0x004fe20000010098 */
[-C--:B------:R-:W-:Y:S01]  /*af10*/  FMUL.FTZ R24, R24, R206.reuse ;  /* 0x000000ce18187220 */ /* 0x080fe20000410000 */
[-C--:B------:R-:W-:Y:S01]  /*af20*/  FMUL.FTZ R25, R25, R206.reuse ;  /* 0x000000ce19197220 */ /* 0x080fe20000410000 */
[-C--:B------:R-:W-:Y:S01]  /*af30*/  FMUL.FTZ R28, R28, R206.reuse ;  /* 0x000000ce1c1c7220 */ /* 0x080fe20000410000 */
[-C--:B------:R-:W-:Y:S01]  /*af40*/  FMUL.FTZ R29, R29, R206.reuse ;  /* 0x000000ce1d1d7220 */ /* 0x080fe20000410000 */
[-C--:B------:R-:W-:Y:S01]  /*af50*/  FMUL.FTZ R32, R32, R206.reuse ;  /* 0x000000ce20207220 */ /* 0x080fe20000410000 */
[----:B------:R-:W-:Y:S01]  /*af60*/  FMUL.FTZ R33, R33, R206 ;  /* 0x000000ce21217220 */ /* 0x000fe20000410000 */
[----:B------:R-:W2:Y:S01]  /*af70*/  MUFU.EX2 R157, R157 ;  /* 0x0000009d009d7308 */ /* 0x000ea20000000800 */
[C---:B---3--:R-:W-:Y:S01]  /*af80*/  F2FP.BF16.F32.PACK_AB R204, R153.reuse, R152 ;  /* 0x0000009899cc723e */ /* 0x048fe200000010ff */
[----:B------:R-:W-:Y:S01]  /*af90*/  FADD.FTZ R13, R153, R13 ;  /* 0x0000000d990d7221 */ /* 0x000fe20000010000 */
[----:B------:R-:W-:Y:S01]  /*afa0*/  FMNMX.FTZ R152, R154, R205, !PT ;  /* 0x000000cd9a987209 */ /* 0x000fe20007810000 */
[-C--:B------:R-:W-:Y:S01]  /*afb0*/  FMUL.FTZ R36, R36, R206.reuse ;  /* 0x000000ce24247220 */ /* 0x080fe20000410000 */
[-C--:B------:R-:W-:Y:S01]  /*afc0*/  FMUL.FTZ R37, R37, R206.reuse ;  /* 0x000000ce25257220 */ /* 0x080fe20000410000 */
[----:B------:R-:W-:Y:S01]  /*afd0*/  FMUL.FTZ R40, R40, R206 ;  /* 0x000000ce28287220 */ /* 0x000fe20000410000 */
[----:B------:R-:W-:Y:S01]  /*afe0*/  FMNMX.FTZ R152, R155, R152, !PT ;  /* 0x000000989b987209 */ /* 0x000fe20007810000 */
[-C--:B------:R-:W-:Y:S01]  /*aff0*/  FMUL.FTZ R41, R41, R206.reuse ;  /* 0x000000ce29297220 */ /* 0x080fe20000410000 */
[----:B----4-:R-:W-:Y:S01]  /*b000*/  FADD.FTZ R13, R156, R13 ;  /* 0x0000000d9c0d7221 */ /* 0x010fe20000010000 */
[----:B------:R-:W-:Y:S01]  /*b010*/  FMUL.FTZ R44, R44, R206 ;  /* 0x000000ce2c2c7220 */ /* 0x000fe20000410000 */
[----:B------:R-:W-:Y:S01]  /*b020*/  FMNMX.FTZ R152, R158, R152, !PT ;  /* 0x000000989e987209 */ /* 0x000fe20007810000 */
[-C--:B------:R-:W-:Y:S01]  /*b030*/  FMUL.FTZ R45, R45, R206.reuse ;  /* 0x000000ce2d2d7220 */ /* 0x080fe20000410000 */
[-C--:B------:R-:W-:Y:S01]  /*b040*/  FMUL.FTZ R48, R48, R206.reuse ;  /* 0x000000ce30307220 */ /* 0x080fe20000410000 */
        /* <DEDUP_REMOVED lines=67> */
[----:B------:R-:W-:Y:S01]  /*b480*/  FMUL.FTZ R149, R149, R206 ;  /* 0x000000ce95957220 */ /* 0x000fe20000410000 */
[C---:B--2---:R-:W-:Y:S01]  /*b490*/  FADD.FTZ R13, R157.reuse, R13 ;  /* 0x0000000d9d0d7221 */ /* 0x044fe20000010000 */
[----:B------:R-:W-:Y:S01]  /*b4a0*/  FMNMX.FTZ R152, R194, R152, !PT ;  /* 0x00000098c2987209 */ /* 0x000fe20007810000 */
[----:B------:R-:W-:Y:S01]  /*b4b0*/  MUFU.EX2 R161, R161 ;  /* 0x000000a100a17308 */ /* 0x000fe20000000800 */
[----:B------:R-:W-:-:S02]  /*b4c0*/  F2FP.BF16.F32.PACK_AB R206, R157, R156 ;  /* 0x0000009c9dce723e */ /* 0x000fc400000010ff */
[----:B------:R-:W-:-:S04]  /*b4d0*/  FMNMX.FTZ R152, R195, R152, !PT ;  /* 0x00000098c3987209 */ /* 0x000fc80007810000 */
[----:B------:R-:W-:Y:S01]  /*b4e0*/  FMNMX.FTZ R152, R198, R152, !PT ;  /* 0x00000098c6987209 */ /* 0x000fe20007810000 */
[----:B------:R-:W-:Y:S03]  /*b4f0*/  MUFU.EX2 R156, R168 ;  /* 0x000000a8009c7308 */ /* 0x000fe60000000800 */
[----:B------:R-:W-:-:S05]  /*b500*/  FMNMX.FTZ R157, R199, R152, !PT ;  /* 0x00000098c79d7209 */ /* 0x000fca0007810000 */
[----:B------:R-:W2:Y:S01]  /*b510*/  SHFL.BFLY PT, R153, R157, 0x2, 0x1f ;  /* 0x0c401f009d997f89 */ /* 0x000ea200000e0000 */
[----:B------:R-:W3:Y:S08]  /*b520*/  MUFU.EX2 R152, R160 ;  /* 0x000000a000987308 */ /* 0x000ef00000000800 */
[----:B------:R-:W-:Y:S08]  /*b530*/  MUFU.EX2 R160, R176 ;  /* 0x000000b000a07308 */ /* 0x000ff00000000800 */
[----:B------:R-:W-:Y:S01]  /*b540*/  MUFU.EX2 R168, R192 ;  /* 0x000000c000a87308 */ /* 0x000fe20000000800 */
[----:B---3--:R-:W-:Y:S01]  /*b550*/  FADD.FTZ R13, R152, R13 ;  /* 0x0000000d980d7221 */ /* 0x008fe20000010000 */
[----:B------:R-:W-:-:S03]  /*b560*/  F2FP.BF16.F32.PACK_AB R152, R161, R152 ;  /* 0x00000098a198723e */ /* 0x000fc600000010ff */
[----:B------:R-:W-:Y:S01]  /*b570*/  FADD.FTZ R13, R161, R13 ;  /* 0x0000000da10d7221 */ /* 0x000fe20000010000 */
[----:B--2---:R-:W-:Y:S02]  /*b580*/  FMNMX.FTZ R157, R157, R153, !PT ;  /* 0x000000999d9d7209 */ /* 0x004fe40007810000 */
[----:B------:R-:W2:Y:S03]  /*b590*/  MUFU.EX2 R164, R164 ;  /* 0x000000a400a47308 */ /* 0x000ea60000000800 */
[----:B------:R-:W3:Y:S05]  /*b5a0*/  SHFL.BFLY PT, R207, R157, 0x1, 0x1f ;  /* 0x0c201f009dcf7f89 */ /* 0x000eea00000e0000 */
[----:B------:R3:W-:Y:S08]  /*b5b0*/  MUFU.EX2 R153, R172 ;  /* 0x000000ac00997308 */ /* 0x0007f00000000800 */
[----:B------:R-:W4:Y:S01]  /*b5c0*/  MUFU.EX2 R165, R165 ;  /* 0x000000a500a57308 */ /* 0x000f220000000800 */
[----:B--2---:R-:W-:-:S07]  /*b5d0*/  FADD.FTZ R13, R164, R13 ;  /* 0x0000000da40d7221 */ /* 0x004fce0000010000 */
[----:B------:R-:W-:Y:S01]  /*b5e0*/  MUFU.EX2 R169, R169 ;  /* 0x000000a900a97308 */ /* 0x000fe20000000800 */
[----:B---3--:R-:W-:-:S07]  /*b5f0*/  FMNMX.FTZ R172, R157, R207, !PT ;  /* 0x000000cf9dac7209 */ /* 0x008fce0007810000 */
[----:B------:R-:W-:Y:S01]  /*b600*/  MUFU.EX2 R173, R173 ;  /* 0x000000ad00ad7308 */ /* 0x000fe20000000800 */
[C---:B------:R-:W-:Y:S01]  /*b610*/  FADD.FTZ R157, -R172.reuse, R205 ;  /* 0x000000cdac9d7221 */ /* 0x040fe20000010100 */
[-C--:B------:R-:W-:Y:S01]  /*b620*/  FMUL.FTZ R176, R172, R3.reuse ;  /* 0x00000003acb07220 */ /* 0x080fe20000410000 */
[----:B----4-:R-:W-:Y:S02]  /*b630*/  FADD.FTZ R13, R165, R13 ;  /* 0x0000000da50d7221 */ /* 0x010fe40000010000 */
[-C--:B------:R-:W-:Y:S01]  /*b640*/  FMUL.FTZ R157, R157, R3.reuse ;  /* 0x000000039d9d7220 */ /* 0x080fe20000410000 */
[-CC-:B------:R-:W-:Y:S01]  /*b650*/  FFMA.FTZ R154, R154, R3.reuse, -R176.reuse ;  /* 0x000000039a9a7223 */ /* 0x180fe200000108b0 */
        /* <DEDUP_REMOVED lines=24> */
[-CC-:B------:R-:W-:Y:S01]  /*b7e0*/  FFMA.FTZ R198, R198, R3.reuse, -R176.reuse ;  /* 0x00000003c6c67223 */ /* 0x180fe200000108b0 */
[----:B------:R-:W-:Y:S01]  /*b7f0*/  FFMA.FTZ R176, R199, R3, -R176 ;  /* 0x00000003c7b07223 */ /* 0x000fe200000108b0 */
[----:B------:R-:W-:Y:S01]  /*b800*/  FADD.FTZ R13, R156, R13 ;  /* 0x0000000d9c0d7221 */ /* 0x000fe20000010000 */
[----:B------:R-:W4:Y:S01]  /*b810*/  MUFU.EX2 R207, R158 ;  /* 0x0000009e00cf7308 */ /* 0x000f220000000800 */
[----:B--2---:R-:W-:Y:S01]  /*b820*/  FFMA.FTZ R14, R157, R14, R205 ;  /* 0x0000000e9d0e7223 */ /* 0x004fe200000100cd */
[----:B------:R-:W-:-:S02]  /*b830*/  @!P1 VIADD R154, R20, 0x22840 ;  /* 0x00022840149a9836 */ /* 0x000fc40000000000 */
[C---:B------:R-:W-:Y:S01]  /*b840*/  FADD.FTZ R13, R169.reuse, R13 ;  /* 0x0000000da90d7221 */ /* 0x040fe20000010000 */
[----:B------:R-:W-:Y:S01]  /*b850*/  F2FP.BF16.F32.PACK_AB R156, R169, R156 ;  /* 0x0000009ca99c723e */ /* 0x000fe200000010ff */
[-C--:B------:R-:W-:Y:S01]  /*b860*/  FMUL.FTZ R26, R26, R157.reuse ;  /* 0x0000009d1a1a7220 */ /* 0x080fe20000410000 */
[-C--:B------:R-:W-:Y:S01]  /*b870*/  FMUL.FTZ R27, R27, R157.reuse ;  /* 0x0000009d1b1b7220 */ /* 0x080fe20000410000 */
[----:B------:R-:W-:Y:S01]  /*b880*/  FADD.FTZ R13, R153, R13 ;  /* 0x0000000d990d7221 */ /* 0x000fe20000010000 */
[----:B------:R-:W2:Y:S01]  /*b890*/  MUFU.EX2 R159, R159 ;  /* 0x0000009f009f7308 */ /* 0x000ea20000000800 */
[----:B---3--:R-:W-:Y:S01]  /*b8a0*/  FADD.FTZ R14, R155, R14 ;  /* 0x0000000e9b0e7221 */ /* 0x008fe20000010000 */
[----:B------:R-:W-:Y:S01]  /*b8b0*/  @!P1 PRMT R154, RZ, 0x654, R154 ;  /* 0x00000654ff9a9816 */ /* 0x000fe2000000009a */
[----:B------:R-:W-:Y:S01]  /*b8c0*/  FADD.FTZ R13, R173, R13 ;  /* 0x0000000dad0d7221 */ /* 0x000fe20000010000 */
[-C--:B------:R-:W-:Y:S01]  /*b8d0*/  FMUL.FTZ R30, R30, R157.reuse ;  /* 0x0000009d1e1e7220 */ /* 0x080fe20000410000 */
[-C--:B------:R-:W-:Y:S01]  /*b8e0*/  FMUL.FTZ R31, R31, R157.reuse ;  /* 0x0000009d1f1f7220 */ /* 0x080fe20000410000 */
[-C--:B------:R-:W-:Y:S01]  /*b8f0*/  FMUL.FTZ R34, R34, R157.reuse ;  /* 0x0000009d22227220 */ /* 0x080fe20000410000 */
[----:B------:R-:W-:Y:S01]  /*b900*/  FADD.FTZ R13, R160, R13 ;  /* 0x0000000da00d7221 */ /* 0x000fe20000010000 */
[----:B------:R-:W3:Y:S01]  /*b910*/  MUFU.EX2 R199, R162 ;  /* 0x000000a200c77308 */ /* 0x000ee20000000800 */
[----:B----4-:R-:W-:Y:S01]  /*b920*/  FADD.FTZ R14, R207, R14 ;  /* 0x0000000ecf0e7221 */ /* 0x010fe20000010000 */
[-C--:B------:R-:W-:Y:S01]  /*b930*/  FMUL.FTZ R35, R35, R157.reuse ;  /* 0x0000009d23237220 */ /* 0x080fe20000410000 */
[-C--:B------:R-:W-:Y:S01]  /*b940*/  FMUL.FTZ R38, R38, R157.reuse ;  /* 0x0000009d26267220 */ /* 0x080fe20000410000 */
[-C--:B------:R-:W-:Y:S01]  /*b950*/  FMUL.FTZ R39, R39, R157.reuse ;  /* 0x0000009d27277220 */ /* 0x080fe20000410000 */
[-C--:B------:R-:W-:Y:S01]  /*b960*/  FMUL.FTZ R42, R42, R157.reuse ;  /* 0x0000009d2a2a7220 */ /* 0x080fe20000410000 */
[-C--:B------:R-:W-:Y:S01]  /*b970*/  FMUL.FTZ R43, R43, R157.reuse ;  /* 0x0000009d2b2b7220 */ /* 0x080fe20000410000 */
[-C--:B------:R-:W-:Y:S01]  /*b980*/  FMUL.FTZ R46, R46, R157.reuse ;  /* 0x0000009d2e2e7220 */ /* 0x080fe20000410000 */
[----:B------:R4:W-:Y:S01]  /*b990*/  MUFU.EX2 R170, R197 ;  /* 0x000000c500aa7308 */ /* 0x0009e20000000800 */
        /* <DEDUP_REMOVED lines=8> */
[----:B----4-:R-:W4:Y:S01]  /*ba20*/  S2R R197, SR_TID.X ;  /* 0x0000000000c57919 */ /* 0x010f220000002100 */
[----:B---3--:R-:W-:Y:S01]  /*ba30*/  FADD.FTZ R14, R199, R14 ;  /* 0x0000000ec70e7221 */ /* 0x008fe20000010000 */
[-C--:B------:R-:W-:Y:S01]  /*ba40*/  FMUL.FTZ R59, R59, R157.reuse ;  /* 0x0000009d3b3b7220 */ /* 0x080fe20000410000 */
[-C--:B------:R-:W-:Y:S01]  /*ba50*/  FMUL.FTZ R62, R62, R157.reuse ;  /* 0x0000009d3e3e7220 */ /* 0x080fe20000410000 */
[-C--:B------:R-:W-:Y:S01]  /*ba60*/  FMUL.FTZ R63, R63, R157.reuse ;  /* 0x0000009d3f3f7220 */ /* 0x080fe20000410000 */
[-C--:B------:R-:W-:Y:S01]  /*ba70*/  FMUL.FTZ R66, R66, R157.reuse ;  /* 0x0000009d42427220 */ /* 0x080fe20000410000 */
[-C--:B------:R-:W-:Y:S01]  /*ba80*/  FMUL.FTZ R67, R67, R157.reuse ;  /* 0x0000009d43437220 */ /* 0x080fe20000410000 */
[----:B------:R-:W3:Y:S01]  /*ba90*/  MUFU.EX2 R161, R166 ;  /* 0x000000a600a17308 */ /* 0x000ee20000000800 */
        /* <DEDUP_REMOVED lines=24> */
[----:B-----5:R-:W-:Y:S01]  /*bc20*/  FADD.FTZ R14, R167, R14 ;  /* 0x0000000ea70e7221 */ /* 0x020fe20000010000 */
[----:B----4-:R-:W-:Y:S01]  /*bc30*/  SHF.R.U32.HI R197, RZ, 0x7, R197 ;  /* 0x00000007ffc57819 */ /* 0x010fe200000116c5 */
[-C--:B------:R-:W-:Y:S01]  /*bc40*/  FMUL.FTZ R107, R107, R157.reuse ;  /* 0x0000009d6b6b7220 */ /* 0x080fe20000410000 */
[-C--:B------:R-:W-:Y:S01]  /*bc50*/  FMUL.FTZ R110, R110, R157.reuse ;  /* 0x0000009d6e6e7220 */ /* 0x080fe20000410000 */
[-C--:B------:R-:W-:Y:S01]  /*bc60*/  FMUL.FTZ R111, R111, R157.reuse ;  /* 0x0000009d6f6f7220 */ /* 0x080fe20000410000 */
[----:B------:R-:W-:Y:S01]  /*bc70*/  IADD3 R197, -R197, 0xb, RZ ;  /* 0x0000000bc5c57810 */ /* 0x000fe20007ffe1ff */
[-C--:B------:R-:W-:Y:S01]  /*bc80*/  FMUL.FTZ R114, R114, R157.reuse ;  /* 0x0000009d72727220 */ /* 0x080fe20000410000 */
[----:B------:R-:W4:Y:S01]  /*bc90*/  MUFU.EX2 R174, R174 ;  /* 0x000000ae00ae7308 */ /* 0x000f220000000800 */
[----:B--2---:R-:W-:Y:S01]  /*bca0*/  FADD.FTZ R14, R192, R14 ;  /* 0x0000000ec00e7221 */ /* 0x004fe20000010000 */
[-C--:B------:R-:W-:Y:S01]  /*bcb0*/  FMUL.FTZ R115, R115, R157.reuse ;  /* 0x0000009d73737220 */ /* 0x080fe20000410000 */
[----:B------:R2:W-:Y:S06]  /*bcc0*/  BAR.ARV R197, 0x100 ;  /* 0x000400c50000751d */ /* 0x0005ec0000002000 */
[----:B------:R-:W5:Y:S01]  /*bcd0*/  MUFU.EX2 R175, R175 ;  /* 0x000000af00af7308 */ /* 0x000f620000000800 */
[----:B---3--:R-:W-:Y:S01]  /*bce0*/  FADD.FTZ R14, R171, R14 ;  /* 0x0000000eab0e7221 */ /* 0x008fe20000010000 */
[----:B------:R3:W-:Y:S01]  /*bcf0*/  @!P1 SYNCS.ARRIVE.TRANS64.RED.A1T0 RZ, [R154+URZ], RZ ;  /* 0x000000ff9aff99a7 */ /* 0x0007e2000810043f */
[-C--:B------:R-:W-:Y:S01]  /*bd00*/  FMUL.FTZ R118, R118, R157.reuse ;  /* 0x0000009d76767220 */ /* 0x080fe20000410000 */
[-C--:B------:R-:W-:Y:S01]  /*bd10*/  FMUL.FTZ R119, R119, R157.reuse ;  /* 0x0000009d77777220 */ /* 0x080fe20000410000 */
[-C--:B------:R-:W-:Y:S01]  /*bd20*/  FMUL.FTZ R122, R122, R157.reuse ;  /* 0x0000009d7a7a7220 */ /* 0x080fe20000410000 */
[-C--:B------:R-:W-:Y:S01]  /*bd30*/  FMUL.FTZ R123, R123, R157.reuse ;  /* 0x0000009d7b7b7220 */ /* 0x080fe20000410000 */
[-C--:B------:R-:W-:Y:S01]  /*bd40*/  FMUL.FTZ R126, R126, R157.reuse ;  /* 0x0000009d7e7e7220 */ /* 0x080fe20000410000 */
[----:B------:R-:W0:Y:S01]  /*bd50*/  MUFU.EX2 R178, R178 ;  /* 0x000000b200b27308 */ /* 0x000e220000000800 */
[----:B----4-:R-:W-:Y:S01]  /*bd60*/  FADD.FTZ R14, R174, R14 ;  /* 0x0000000eae0e7221 */ /* 0x010fe20000010000 */
[----:B---3--:R-:W-:Y:S01]  /*bd70*/  F2FP.BF16.F32.PACK_AB R154, R165, R164 ;  /* 0x000000a4a59a723e */ /* 0x008fe200000010ff */
[-C--:B------:R-:W-:Y:S01]  /*bd80*/  FMUL.FTZ R127, R127, R157.reuse ;  /* 0x0000009d7f7f7220 */ /* 0x080fe20000410000 */
[-C--:B------:R-:W-:Y:S01]  /*bd90*/  FMUL.FTZ R130, R130, R157.reuse ;  /* 0x0000009d82827220 */ /* 0x080fe20000410000 */
[-C--:B------:R-:W-:Y:S01]  /*bda0*/  FMUL.FTZ R131, R131, R157.reuse ;  /* 0x0000009d83837220 */ /* 0x080fe20000410000 */
[-C--:B------:R-:W-:Y:S01]  /*bdb0*/  FMUL.FTZ R134, R134, R157.reuse ;  /* 0x0000009d86867220 */ /* 0x080fe20000410000 */
[-C--:B------:R-:W-:Y:S01]  /*bdc0*/  FMUL.FTZ R135, R135, R157.reuse ;  /* 0x0000009d87877220 */ /* 0x080fe20000410000 */
[----:B------:R-:W3:Y:S01]  /*bdd0*/  MUFU.EX2 R177, R177 ;  /* 0x000000b100b17308 */ /* 0x000ee20000000800 */
[----:B-----5:R-:W-:Y:S01]  /*bde0*/  FADD.FTZ R14, R175, R14 ;  /* 0x0000000eaf0e7221 */ /* 0x020fe20000010000 */
[-C--:B------:R-:W-:Y:S01]  /*bdf0*/  FMUL.FTZ R138, R138, R157.reuse ;  /* 0x0000009d8a8a7220 */ /* 0x080fe20000410000 */
[-C--:B------:R-:W-:Y:S01]  /*be00*/  FMUL.FTZ R139, R139, R157.reuse ;  /* 0x0000009d8b8b7220 */ /* 0x080fe20000410000 */
[-C--:B------:R-:W-:Y:S01]  /*be10*/  FMUL.FTZ R142, R142, R157.reuse ;  /* 0x0000009d8e8e7220 */ /* 0x080fe20000410000 */
[-C--:B------:R-:W-:Y:S01]  /*be20*/  FMUL.FTZ R143, R143, R157.reuse ;  /* 0x0000009d8f8f7220 */ /* 0x080fe20000410000 */
[-C--:B------:R-:W-:Y:S01]  /*be30*/  FMUL.FTZ R146, R146, R157.reuse ;  /* 0x0000009d92927220 */ /* 0x080fe20000410000 */
[-C--:B------:R-:W-:Y:S01]  /*be40*/  FMUL.FTZ R147, R147, R157.reuse ;  /* 0x0000009d93937220 */ /* 0x080fe20000410000 */
[----:B------:R-:W4:Y:S01]  /*be50*/  MUFU.EX2 R179, R179 ;  /* 0x000000b300b37308 */ /* 0x000f220000000800 */
[----:B0-----:R-:W-:Y:S01]  /*be60*/  FADD.FTZ R14, R178, R14 ;  /* 0x0000000eb20e7221 */ /* 0x001fe20000010000 */
[-C--:B------:R-:W-:Y:S01]  /*be70*/  FMUL.FTZ R150, R150, R157.reuse ;  /* 0x0000009d96967220 */ /* 0x080fe20000410000 */
[----:B------:R-:W-:Y:S01]  /*be80*/  FMUL.FTZ R151, R151, R157 ;  /* 0x0000009d97977220 */ /* 0x000fe20000410000 */
[----:B------:R-:W-:-:S02]  /*be90*/  F2FP.BF16.F32.PACK_AB R157, R171, R192 ;  /* 0x000000c0ab9d723e */ /* 0x000fc400000010ff */
[----:B------:R-:W-:Y:S02]  /*bea0*/  F2FP.BF16.F32.PACK_AB R158, R173, R153 ;  /* 0x00000099ad9e723e */ /* 0x000fe400000010ff */
[----:B------:R-:W0:Y:S01]  /*beb0*/  MUFU.EX2 R180, R180 ;  /* 0x000000b400b47308 */ /* 0x000e220000000800 */
[----:B---3--:R-:W-:Y:S01]  /*bec0*/  FADD.FTZ R13, R177, R13 ;  /* 0x0000000db10d7221 */ /* 0x008fe20000010000 */
[----:B------:R-:W-:Y:S02]  /*bed0*/  F2FP.BF16.F32.PACK_AB R205, R155, R205 ;  /* 0x000000cd9bcd723e */ /* 0x000fe400000010ff */
[----:B------:R-:W-:Y:S02]  /*bee0*/  F2FP.BF16.F32.PACK_AB R207, R159, R207 ;  /* 0x000000cf9fcf723e */ /* 0x000fe400000010ff */
[----:B------:R-:W-:Y:S02]  /*bef0*/  F2FP.BF16.F32.PACK_AB R153, R163, R199 ;  /* 0x000000c7a399723e */ /* 0x000fe400000010ff */
[----:B------:R-:W3:Y:S01]  /*bf00*/  MUFU.EX2 R182, R182 ;  /* 0x000000b600b67308 */ /* 0x000ee20000000800 */
[----:B----4-:R-:W-:Y:S01]  /*bf10*/  FADD.FTZ R14, R179, R14 ;  /* 0x0000000eb30e7221 */ /* 0x010fe20000010000 */
[----:B------:R-:W-:-:S02]  /*bf20*/  F2FP.BF16.F32.PACK_AB R155, R167, R161 ;  /* 0x000000a1a79b723e */ /* 0x000fc400000010ff */
[----:B------:R-:W-:Y:S02]  /*bf30*/  F2FP.BF16.F32.PACK_AB R160, R177, R160 ;  /* 0x000000a0b1a0723e */ /* 0x000fe400000010ff */
[----:B------:R-:W-:Y:S02]  /*bf40*/  F2FP.BF16.F32.PACK_AB R159, R175, R174 ;  /* 0x000000aeaf9f723e */ /* 0x000fe400000010ff */
[----:B------:R-:W4:Y:S01]  /*bf50*/  MUFU.EX2 R181, R181 ;  /* 0x000000b500b57308 */ /* 0x000f220000000800 */
[----:B0-----:R-:W-:Y:S01]  /*bf60*/  FADD.FTZ R13, R180, R13 ;  /* 0x0000000db40d7221 */ /* 0x001fe20000010000 */
[----:B------:R-:W-:-:S06]  /*bf70*/  F2FP.BF16.F32.PACK_AB R161, R179, R178 ;  /* 0x000000b2b3a1723e */ /* 0x000fcc00000010ff */
[----:B------:R-:W0:Y:S01]  /*bf80*/  MUFU.EX2 R183, R183 ;  /* 0x000000b700b77308 */ /* 0x000e220000000800 */
[----:B---3--:R-:W-:-:S07]  /*bf90*/  FADD.FTZ R14, R182, R14 ;  /* 0x0000000eb60e7221 */ /* 0x008fce0000010000 */
[----:B------:R-:W3:Y:S01]  /*bfa0*/  MUFU.EX2 R184, R184 ;  /* 0x000000b800b87308 */ /* 0x000ee20000000800 */
[C---:B----4-:R-:W-:Y:S01]  /*bfb0*/  FADD.FTZ R13, R181.reuse, R13 ;  /* 0x0000000db50d7221 */ /* 0x050fe20000010000 */
[----:B------:R-:W-:-:S06]  /*bfc0*/  F2FP.BF16.F32.PACK_AB R162, R181, R180 ;  /* 0x000000b4b5a2723e */ /* 0x000fcc00000010ff */
[----:B------:R-:W4:Y:S01]  /*bfd0*/  MUFU.EX2 R165, R186 ;  /* 0x000000ba00a57308 */ /* 0x000f220000000800 */
[C---:B0-----:R-:W-:Y:S01]  /*bfe0*/  FADD.FTZ R14, R183.reuse, R14 ;  /* 0x0000000eb70e7221 */ /* 0x041fe20000010000 */
[----:B------:R-:W-:-:S06]  /*bff0*/  F2FP.BF16.F32.PACK_AB R163, R183, R182 ;  /* 0x000000b6b7a3723e */ /* 0x000fcc00000010ff */
[----:B------:R-:W0:Y:S01]  /*c000*/  MUFU.EX2 R185, R185 ;  /* 0x000000b900b97308 */ /* 0x000e220000000800 */
[----:B---3--:R-:W-:-:S07]  /*c010*/  FADD.FTZ R13, R184, R13 ;  /* 0x0000000db80d7221 */ /* 0x008fce0000010000 */
[----:B------:R-:W3:Y:S01]  /*c020*/  MUFU.EX2 R187, R187 ;  /* 0x000000bb00bb7308 */ /* 0x000ee20000000800 */
[----:B----4-:R-:W-:-:S07]  /*c030*/  FADD.FTZ R14, R165, R14 ;  /* 0x0000000ea50e7221 */ /* 0x010fce0000010000 */
[----:B------:R-:W4:Y:S01]  /*c040*/  MUFU.EX2 R188, R188 ;  /* 0x000000bc00bc7308 */ /* 0x000f220000000800 */
[C---:B0-----:R-:W-:Y:S01]  /*c050*/  FADD.FTZ R13, R185.reuse, R13 ;  /* 0x0000000db90d7221 */ /* 0x041fe20000010000 */
[----:B------:R-:W-:-:S06]  /*c060*/  F2FP.BF16.F32.PACK_AB R164, R185, R184 ;  /* 0x000000b8b9a4723e */ /* 0x000fcc00000010ff */
[----:B------:R-:W0:Y:S01]  /*c070*/  MUFU.EX2 R190, R190 ;  /* 0x000000be00be7308 */ /* 0x000e220000000800 */
[C---:B---3--:R-:W-:Y:S01]  /*c080*/  FADD.FTZ R14, R187.reuse, R14 ;  /* 0x0000000ebb0e7221 */ /* 0x048fe20000010000 */
[----:B------:R-:W-:-:S06]  /*c090*/  F2FP.BF16.F32.PACK_AB R165, R187, R165 ;  /* 0x000000a5bba5723e */ /* 0x000fcc00000010ff */
[----:B------:R-:W3:Y:S01]  /*c0a0*/  MUFU.EX2 R189, R189 ;  /* 0x000000bd00bd7308 */ /* 0x000ee20000000800 */
[----:B----4-:R-:W-:-:S07]  /*c0b0*/  FADD.FTZ R13, R188, R13 ;  /* 0x0000000dbc0d7221 */ /* 0x010fce0000010000 */
[----:B------:R-:W4:Y:S01]  /*c0c0*/  MUFU.EX2 R191, R191 ;  /* 0x000000bf00bf7308 */ /* 0x000f220000000800 */
[----:B0-----:R-:W-:-:S07]  /*c0d0*/  FADD.FTZ R14, R190, R14 ;  /* 0x0000000ebe0e7221 */ /* 0x001fce0000010000 */
[----:B------:R-:W0:Y:S01]  /*c0e0*/  MUFU.EX2 R169, R194 ;  /* 0x000000c200a97308 */ /* 0x000e220000000800 */
[C---:B---3--:R-:W-:Y:S01]  /*c0f0*/  FADD.FTZ R13, R189.reuse, R13 ;  /* 0x0000000dbd0d7221 */ /* 0x048fe20000010000 */
[----:B------:R-:W-:-:S03]  /*c100*/  F2FP.BF16.F32.PACK_AB R166, R189, R188 ;  /* 0x000000bcbda6723e */ /* 0x000fc600000010ff */
[----:B------:R-:W-:-:S03]  /*c110*/  FADD.FTZ R13, R168, R13 ;  /* 0x0000000da80d7221 */ /* 0x000fc60000010000 */
[----:B------:R-:W3:Y:S01]  /*c120*/  MUFU.EX2 R193, R193 ;  /* 0x000000c100c17308 */ /* 0x000ee20000000800 */
[C---:B----4-:R-:W-:Y:S01]  /*c130*/  FADD.FTZ R14, R191.reuse, R14 ;  /* 0x0000000ebf0e7221 */ /* 0x050fe20000010000 */
[----:B------:R-:W-:-:S06]  /*c140*/  F2FP.BF16.F32.PACK_AB R167, R191, R190 ;  /* 0x000000bebfa7723e */ /* 0x000fcc00000010ff */
[----:B------:R-:W4:Y:S01]  /*c150*/  MUFU.EX2 R195, R195 ;  /* 0x000000c300c37308 */ /* 0x000f220000000800 */
[----:B0-----:R-:W-:-:S07]  /*c160*/  FADD.FTZ R14, R169, R14 ;  /* 0x0000000ea90e7221 */ /* 0x001fce0000010000 */
[----:B------:R-:W0:Y:S01]  /*c170*/  MUFU.EX2 R196, R196 ;  /* 0x000000c400c47308 */ /* 0x000e220000000800 */
[C---:B---3--:R-:W-:Y:S01]  /*c180*/  FADD.FTZ R13, R193.reuse, R13 ;  /* 0x0000000dc10d7221 */ /* 0x048fe20000010000 */
[----:B------:R-:W-:-:S06]  /*c190*/  F2FP.BF16.F32.PACK_AB R168, R193, R168 ;  /* 0x000000a8c1a8723e */ /* 0x000fcc00000010ff */
[----:B------:R-:W3:Y:S01]  /*c1a0*/  MUFU.EX2 R171, R198 ;  /* 0x000000c600ab7308 */ /* 0x000ee20000000800 */
[C---:B----4-:R-:W-:Y:S01]  /*c1b0*/  FADD.FTZ R14, R195.reuse, R14 ;  /* 0x0000000ec30e7221 */ /* 0x050fe20000010000 */
[----:B------:R-:W-:-:S06]  /*c1c0*/  F2FP.BF16.F32.PACK_AB R169, R195, R169 ;  /* 0x000000a9c3a9723e */ /* 0x000fcc00000010ff */
[----:B------:R-:W4:Y:S01]  /*c1d0*/  MUFU.EX2 R176, R176 ;  /* 0x000000b000b07308 */ /* 0x000f220000000800 */
[----:B0-----:R-:W-:-:S04]  /*c1e0*/  FADD.FTZ R13, R196, R13 ;  /* 0x0000000dc40d7221 */ /* 0x001fc80000010000 */
[C---:B------:R-:W-:Y:S01]  /*c1f0*/  FADD.FTZ R13, R170.reuse, R13 ;  /* 0x0000000daa0d7221 */ /* 0x040fe20000010000 */
[----:B------:R-:W-:Y:S01]  /*c200*/  F2FP.BF16.F32.PACK_AB R170, R170, R196 ;  /* 0x000000c4aaaa723e */ /* 0x000fe200000010ff */
[----:B---3--:R-:W-:-:S04]  /*c210*/  FADD.FTZ R14, R171, R14 ;  /* 0x0000000eab0e7221 */ /* 0x008fc80000010000 */
[C---:B----4-:R-:W-:Y:S01]  /*c220*/  FADD.FTZ R14, R176.reuse, R14 ;  /* 0x0000000eb00e7221 */ /* 0x050fe20000010000 */
[----:B------:R-:W-:Y:S01]  /*c230*/  F2FP.BF16.F32.PACK_AB R171, R176, R171 ;  /* 0x000000abb0ab723e */ /* 0x000fe200000010ff */
[----:B--2---:R-:W-:Y:S06]  /*c240*/  @!P0 BRA `(.L_x_714) ;  /* 0x0000000000048947 */ /* 0x004fec0003800000 */
[----:B------:R-:W-:Y:S01]  /*c250*/  BPT.TRAP 0x1 ;  /* 0x000000040000795c */ /* 0x000fe20000300000 */
.L_x_714:
[----:B------:R0:W2:Y:S01]  /*c260*/  SYNCS.PHASECHK.TRANS64.TRYWAIT P3, [R20+URZ+0x22850], R21 ;  /* 0x02285015140075a7 */ /* 0x0000a2000806017f */
[----:B------:R-:W-:Y:S05]  /*c270*/  @!P0 BRA `(.L_x_715) ;  /* 0x0000000000048947 */ /* 0x000fea0003800000 */
[----:B------:R-:W-:Y:S01]  /*c280*/  BPT.TRAP 0x1 ;  /* 0x000000040000795c */ /* 0x000fe20000300000 */
.L_x_715:
[----:B------:R-:W-:Y:S04]  /*c290*/  BSSY B0, `(.L_x_716) ;  /* 0x0000004000007945 */ /* 0x000fe80003800000 */
[----:B--2---:R-:W-:Y:S05]  /*c2a0*/  @P3 BRA `(.L_x_717) ;  /* 0x0000000000083947 */ /* 0x004fea0003800000 */
[----:B------:R-:W2:Y:S02]  /*c2b0*/  SYNCS.PHASECHK.TRANS64.TRYWAIT P3, [R20+URZ+0x22850], R21 ;  /* 0x02285015140075a7 */ /* 0x000ea4000806017f */
[----:B--2---:R-:W-:Y:S05]  /*c2c0*/  @!P3 BRA `(.L_x_718) ;  /* 0x000000dc00e8b947 */ /* 0x004fea0003800000 */
.L_x_717:
[----:B------:R-:W-:Y:S05]  /*c2d0*/  BSYNC B0 ;  /* 0x0000000000007941 */ /* 0x000fea0003800000 */
.L_x_716:
[----:B------:R-:W3:Y:S01]  /*c2e0*/  S2R R173, SR_TID.X ;  /* 0x0000000000ad7919 */ /* 0x000ee20000002100 */
[----:B------:R-:W-:Y:S05]  /*c2f0*/  WARPSYNC.ALL ;  /* 0x0000000000007948 */ /* 0x000fea0003800000 */
[----:B------:R-:W-:Y:S02]  /*c300*/  IMAD.MOV.U32 R174, RZ, RZ, 0xc00 ;  /* 0x00000c00ffae7424 */ /* 0x000fe400078e00ff */
[----:B------:R-:W-:Y:S02]  /*c310*/  IMAD.MOV.U32 R175, RZ, RZ, 0x40000040 ;  /* 0x40000040ffaf7424 */ /* 0x000fe400078e00ff */
[----:B------:R-:W-:-:S02]  /*c320*/  IMAD R174, R200, R174, UR37 ;  /* 0x00000025c8ae7e24 */ /* 0x000fc4000f8e02ae */
[----:B------:R-:W-:Y:S01]  /*c330*/  IMAD.MOV.U32 R177, RZ, RZ, 0x40000040 ;  /* 0x40000040ffb17424 */ /* 0x000fe200078e00ff */
[----:B------:R-:W-:Y:S01]  /*c340*/  R2UR UR7, R175 ;  /* 0x00000000af0772ca */ /* 0x000fe200000e0000 */
[C---:B------:R-:W-:Y:S01]  /*c350*/  VIADD R176, R174.reuse, 0x80 ;  /* 0x00000080aeb07836 */ /* 0x040fe20000000000 */
[----:B------:R-:W-:Y:S01]  /*c360*/  R2UR UR6, R174 ;  /* 0x00000000ae0672ca */ /* 0x000fe200000e0000 */
[----:B------:R-:W-:Y:S02]  /*c370*/  IMAD.MOV.U32 R175, RZ, RZ, 0x40000040 ;  /* 0x40000040ffaf7424 */ /* 0x000fe400078e00ff */
[----:B012---:R-:W-:-:S05]  /*c380*/  @!P1 VIADD R20, R20, 0x22860 ;  /* 0x0002286014149836 */ /* 0x007fca0000000000 */
[----:B------:R-:W-:Y:S02]  /*c390*/  @!P1 PRMT R20, RZ, 0x654, R20 ;  /* 0x00000654ff149816 */ /* 0x000fe40000000014 */
[----:B---3--:R-:W-:-:S05]  /*c3a0*/  SHF.R.U32.HI R173, RZ, 0x7, R173 ;  /* 0x00000007ffad7819 */ /* 0x008fca00000116ad */
[----:B------:R-:W-:-:S05]  /*c3b0*/  VIADD R21, R173, 0x8 ;  /* 0x00000008ad157836 */ /* 0x000fca0000000000 */
[----:B------:R0:W-:Y:S06]  /*c3c0*/  BAR.SYNC.DEFER_BLOCKING R21, 0x100 ;  /* 0x000400150000751d */ /* 0x0001ec0000010000 */
[----:B------:R-:W-:-:S06]  /*c3d0*/  WARPGROUP.ARRIVE ;  /* 0x00000000000079c5 */ /* 0x000fcc0000000000 */
[----:B------:R-:W-:Y:S01]  /*c3e0*/  HGMMA.64x256x16.F32.BF16 R24, R204, gdesc[UR4].tnspB, R24, gsb0 ;  /* 0x43e00004cc187df0 */ /* 0x000fe20008001818 */
[----:B------:R-:W-:Y:S02]  /*c3f0*/  R2UR UR6, R176 ;  /* 0x00000000b00672ca */ /* 0x000fe400000e0000 */
[----:B------:R-:W-:Y:S01]  /*c400*/  R2UR UR7, R177 ;  /* 0x00000000b10772ca */ /* 0x000fe200000e0000 */
[----:B------:R-:W-:Y:S02]  /*c410*/  WARPGROUP.DEPBAR.LE gsb0, 0x0 ;  /* 0x00008000000079c5 */ /* 0x000fe40000010000 */
[----:B------:R-:W-:Y:S01]  /*c420*/  WARPGROUP.ARRIVE ;  /* 0x00000000000079c5 */ /* 0x000fe20000000000 */
[----:B------:R-:W-:Y:S02]  /*c430*/  IMAD.MOV.U32 R205, RZ, RZ, R172 ;  /* 0x000000ffffcd7224 */ /* 0x000fe400078e00ac */
[----:B------:R-:W-:-:S15]  /*c440*/  IMAD.MOV.U32 R206, RZ, RZ, R12 ;  /* 0x000000ffffce7224 */ /* 0x000fde00078e000c */
[----:B------:R-:W-:-:S04]  /*c450*/  NOP ;  /* 0x0000000000007918 */ /* 0x000fc80000000000 */
[----:B------:R-:W-:Y:S03]  /*c460*/  HGMMA.64x256x16.F32.BF16 R24, R152, gdesc[UR4].tnspB, R24, gsb0 ;  /* 0x43e0000498187df0 */ /* 0x000fe60008001818 */
[----:B------:R-:W-:Y:S02]  /*c470*/  WARPGROUP.DEPBAR.LE gsb0, 0x0 ;  /* 0x00008000000079c5 */ /* 0x000fe40000010000 */
[----:B------:R-:W-:Y:S01]  /*c480*/  VIADD R152, R174, 0x100 ;  /* 0x00000100ae987836 */ /* 0x000fe20000000000 */
[----:B------:R-:W-:Y:S01]  /*c490*/  WARPGROUP.ARRIVE ;  /* 0x00000000000079c5 */ /* 0x000fe20000000000 */
[----:B------:R-:W-:-:S03]  /*c4a0*/  IMAD.MOV.U32 R153, RZ, RZ, 0x40000040 ;  /* 0x40000040ff997424 */ /* 0x000fc600078e00ff */
[----:B------:R-:W-:Y:S01]  /*c4b0*/  R2UR UR6, R152 ;  /* 0x00000000980672ca */ /* 0x000fe200000e0000 */
[----:B------:R-:W-:Y:S01]  /*c4c0*/  VIADD R152, R174, 0x180 ;  /* 0x00000180ae987836 */ /* 0x000fe20000000000 */
[----:B------:R-:W-:Y:S01]  /*c4d0*/  R2UR UR7, R153 ;  /* 0x00000000990772ca */ /* 0x000fe200000e0000 */
[----:B------:R-:W-:-:S15]  /*c4e0*/  IMAD.MOV.U32 R153, RZ, RZ, 0x40000040 ;  /* 0x40000040ff997424 */ /* 0x000fde00078e00ff */
[----:B------:R-:W-:Y:S01]  /*c4f0*/  HGMMA.64x256x16.F32.BF16 R24, R156, gdesc[UR4].tnspB, R24, gsb0 ;  /* 0x43e000049c187df0 */ /* 0x000fe20008001818 */
[----:B------:R-:W-:Y:S01]  /*c500*/  R2UR UR6, R152 ;  /* 0x00000000980672ca */ /* 0x000fe200000e0000 */
[C---:B------:R-:W-:Y:S01]  /*c510*/  VIADD R152, R174.reuse, 0x200 ;  /* 0x00000200ae987836 */ /* 0x040fe20000000000 */
[----:B------:R-:W-:Y:S01]  /*c520*/  R2UR UR7, R153 ;  /* 0x00000000990772ca */ /* 0x000fe200000e0000 */
[----:B------:R-:W-:Y:S02]  /*c530*/  IMAD.MOV.U32 R153, RZ, RZ, 0x40000040 ;  /* 0x40000040ff997424 */ /* 0x000fe400078e00ff */
[----:B------:R-:W-:Y:S01]  /*c540*/  VIADD R174, R174, 0x280 ;  /* 0x00000280aeae7836 */ /* 0x000fe20000000000 */
[----:B------:R-:W-:Y:S02]  /*c550*/  WARPGROUP.DEPBAR.LE gsb0, 0x0 ;  /* 0x00008000000079c5 */ /* 0x000fe40000010000 */
[----:B------:R-:W-:-:S15]  /*c560*/  WARPGROUP.ARRIVE ;  /* 0x00000000000079c5 */ /* 0x000fde0000000000 */
[----:B------:R-:W-:-:S04]  /*c570*/  NOP ;  /* 0x0000000000007918 */ /* 0x000fc80000000000 */
[----:B------:R-:W-:Y:S01]  /*c580*/  HGMMA.64x256x16.F32.BF16 R24, R160, gdesc[UR4].tnspB, R24, gsb0 ;  /* 0x43e00004a0187df0 */ /* 0x000fe20008001818 */
[----:B------:R-:W-:Y:S02]  /*c590*/  R2UR UR6, R152 ;  /* 0x00000000980672ca */ /* 0x000fe400000e0000 */
[----:B------:R-:W-:Y:S01]  /*c5a0*/  R2UR UR7, R153 ;  /* 0x00000000990772ca */ /* 0x000fe200000e0000 */
[----:B------:R-:W-:Y:S02]  /*c5b0*/  WARPGROUP.DEPBAR.LE gsb0, 0x0 ;  /* 0x00008000000079c5 */ /* 0x000fe40000010000 */
[----:B------:R-:W-:-:S15]  /*c5c0*/  WARPGROUP.ARRIVE ;  /* 0x00000000000079c5 */ /* 0x000fde0000000000 */
[----:B------:R-:W-:-:S07]  /*c5d0*/  NOP ;  /* 0x0000000000007918 */ /* 0x000fce0000000000 */
[----:B------:R-:W-:Y:S01]  /*c5e0*/  HGMMA.64x256x16.F32.BF16 R24, R164, gdesc[UR4].tnspB, R24, gsb0 ;  /* 0x43e00004a4187df0 */ /* 0x000fe20008001818 */
[----:B------:R-:W-:Y:S02]  /*c5f0*/  R2UR UR6, R174 ;  /* 0x00000000ae0672ca */ /* 0x000fe400000e0000 */
[----:B------:R-:W-:Y:S01]  /*c600*/  R2UR UR7, R175 ;  /* 0x00000000af0772ca */ /* 0x000fe200000e0000 */
[----:B------:R-:W-:Y:S02]  /*c610*/  WARPGROUP.DEPBAR.LE gsb0, 0x0 ;  /* 0x00008000000079c5 */ /* 0x000fe40000010000 */
[----:B------:R-:W-:-:S15]  /*c620*/  WARPGROUP.ARRIVE ;  /* 0x00000000000079c5 */ /* 0x000fde0000000000 */
[----:B------:R-:W-:-:S07]  /*c630*/  NOP ;  /* 0x0000000000007918 */ /* 0x000fce0000000000 */
[----:B------:R-:W-:Y:S03]  /*c640*/  HGMMA.64x256x16.F32.BF16 R24, R168, gdesc[UR4].tnspB, R24, gsb0 ;  /* 0x43e00004a8187df0 */ /* 0x000fe60008001818 */
[----:B------:R-:W-:Y:S02]  /*c650*/  WARPGROUP.DEPBAR.LE gsb0, 0x0 ;  /* 0x00008000000079c5 */ /* 0x000fe40000010000 */
[----:B------:R0:W-:Y:S01]  /*c660*/  @!P1 SYNCS.ARRIVE.TRANS64.RED.A1T0 RZ, [R20+URZ], RZ ;  /* 0x000000ff14ff99a7 */ /* 0x0001e2000810043f */
[----:B------:R-:W-:Y:S05]  /*c670*/  @P2 BRA `(.L_x_719) ;  /* 0xffffffe000502947 */ /* 0x000fea000383ffff */
.L_x_709:
[----:B------:R-:W-:Y:S05]  /*c680*/  WARPSYNC.ALL ;  /* 0x0000000000007948 */ /* 0x000fea0003800000 */
[----:B------:R-:W1:Y:S01]  /*c690*/  SHFL.BFLY PT, R0, R13, 0x2, 0x1f ;  /* 0x0c401f000d007f89 */ /* 0x000e6200000e0000 */
[----:B0-----:R-:W-:Y:S02]  /*c6a0*/  IMAD.MOV.U32 R20, RZ, RZ, -0x800000 ;  /* 0xff800000ff147424 */ /* 0x001fe400078e00ff */
[----:B------:R-:W-:Y:S01]  /*c6b0*/  IMAD.MOV.U32 R4, RZ, RZ, RZ ;  /* 0x000000ffff047224 */ /* 0x000fe200078e00ff */
[----:B------:R0:W-:Y:S06]  /*c6c0*/  BAR.ARV R197, 0x100 ;  /* 0x000400c50000751d */ /* 0x0001ec0000002000 */
[----:B------:R-:W-:-:S02]  /*c6d0*/  VIADD R200, R200, 0x1 ;  /* 0x00000001c8c87836 */ /* 0x000fc40000000000 */
[----:B------:R-:W-:Y:S06]  /*c6e0*/  BAR.ARV 0x8, 0x180 ;  /* 0x0206000000007b1d */ /* 0x000fec0000002000 */
[----:B------:R-:W-:Y:S01]  /*c6f0*/  ISETP.NE.AND P1, PT, R200, 0x2, PT ;  /* 0x00000002c800780c */ /* 0x000fe20003f25270 */
[----:B------:R-:W-:-:S03]  /*c700*/  VIADD R221, R221, 0x1 ;  /* 0x00000001dddd7836 */ /* 0x000fc60000000000 */
[----:B------:R-:W-:Y:S01]  /*c710*/  SEL R200, R200, RZ, P1 ;  /* 0x000000ffc8c87207 */ /* 0x000fe20000800000 */
[----:B-1----:R-:W-:-:S05]  /*c720*/  FADD.FTZ R0, R0, R13 ;  /* 0x0000000d00007221 */ /* 0x002fca0000010000 */
[----:B------:R-:W1:Y:S02]  /*c730*/  SHFL.BFLY PT, R5, R0, 0x1, 0x1f ;  /* 0x0c201f0000057f89 */ /* 0x000e6400000e0000 */
[----:B-1----:R-:W-:-:S05]  /*c740*/  FADD.FTZ R7, R0, R5 ;  /* 0x0000000500077221 */ /* 0x002fca0000010000 */
[----:B------:R-:W-:-:S13]  /*c750*/  FSETP.NE.FTZ.AND P0, PT, R7, RZ, PT ;  /* 0x000000ff0700720b */ /* 0x000fda0003f15000 */
[----:B------:R-:W1:Y:S08]  /*c760*/  @P0 MUFU.LG2 R5, R7 ;  /* 0x0000000700050308 */ /* 0x000e700000000c00 */
[----:B------:R-:W2:Y:S01]  /*c770*/  @P0 MUFU.RCP R4, R7 ;  /* 0x0000000700040308 */ /* 0x000ea20000001000 */
[----:B-1----:R-:W-:Y:S01]  /*c780*/  @P0 FMUL.FTZ R6, R5, 0.69314718246459960938 ;  /* 0x3f31721805060820 */ /* 0x002fe20000410000 */
[----:B------:R-:W-:-:S04]  /*c790*/  @P0 FMUL.FTZ R5, R3, 0.69314718246459960938 ;  /* 0x3f31721803050820 */ /* 0x000fc80000410000 */
[----:B------:R-:W-:Y:S02]  /*c7a0*/  @P0 FFMA.FTZ R20, R5, R12, R6 ;  /* 0x0000000c05140223 */ /* 0x000fe40000010006 */
[----:B------:R-:W1:Y:S01]  /*c7b0*/  SHFL.BFLY PT, R5, R14, 0x2, 0x1f ;  /* 0x0c401f000e057f89 */ /* 0x000e6200000e0000 */
[-C--:B--2---:R-:W-:Y:S01]  /*c7c0*/  FMUL.FTZ R24, R24, R4.reuse ;  /* 0x0000000418187220 */ /* 0x084fe20000410000 */
        /* <DEDUP_REMOVED lines=22> */
[----:B-1----:R-:W-:Y:S01]  /*c930*/  FADD.FTZ R5, R5, R14 ;  /* 0x0000000e05057221 */ /* 0x002fe20000010000 */
[-C--:B------:R-:W-:Y:S01]  /*c940*/  FMUL.FTZ R69, R69, R4.reuse ;  /* 0x0000000445457220 */ /* 0x080fe20000410000 */
[-C--:B------:R-:W-:Y:S01]  /*c950*/  FMUL.FTZ R72, R72, R4.reuse ;  /* 0x0000000448487220 */ /* 0x080fe20000410000 */
[-C--:B------:R-:W-:Y:S01]  /*c960*/  FMUL.FTZ R73, R73, R4.reuse ;  /* 0x0000000449497220 */ /* 0x080fe20000410000 */
[-C--:B------:R-:W-:Y:S01]  /*c970*/  FMUL.FTZ R76, R76, R4.reuse ;  /* 0x000000044c4c7220 */ /* 0x080fe20000410000 */
[----:B------:R-:W1:Y:S01]  /*c980*/  SHFL.BFLY PT, R0, R5, 0x1, 0x1f ;  /* 0x0c201f0005007f89 */ /* 0x000e6200000e0000 */
        /* <DEDUP_REMOVED lines=24> */
[----:B------:R-:W-:Y:S01]  /*cb10*/  IMAD.MOV.U32 R0, RZ, RZ, RZ ;  /* 0x000000ffff007224 */ /* 0x000fe200078e00ff */
[----:B------:R-:W-:Y:S01]  /*cb20*/  SEL R5, RZ, 0x1, P1 ;  /* 0x00000001ff057807 */ /* 0x000fe20000800000 */
[-C--:B------:R-:W-:Y:S01]  /*cb30*/  FMUL.FTZ R124, R124, R4.reuse ;  /* 0x000000047c7c7220 */ /* 0x080fe20000410000 */
[-C--:B------:R-:W-:Y:S01]  /*cb40*/  FMUL.FTZ R125, R125, R4.reuse ;  /* 0x000000047d7d7220 */ /* 0x080fe20000410000 */
[----:B------:R-:W-:Y:S01]  /*cb50*/  FSETP.NE.FTZ.AND P0, PT, R8, RZ, PT ;  /* 0x000000ff0800720b */ /* 0x000fe20003f15000 */
        /* <DEDUP_REMOVED lines=12> */
[----:B------:R-:W1:Y:S01]  /*cc20*/  @P0 MUFU.LG2 R6, R8 ;  /* 0x0000000800060308 */ /* 0x000e620000000c00 */
[----:B------:R-:W-:Y:S01]  /*cc30*/  @P0 FMUL.FTZ R10, R3, 0.69314718246459960938 ;  /* 0x3f317218030a0820 */ /* 0x000fe20000410000 */
[----:B------:R-:W-:Y:S01]  /*cc40*/  IMAD.MOV.U32 R3, RZ, RZ, -0x800000 ;  /* 0xff800000ff037424 */ /* 0x000fe200078e00ff */
[----:B------:R-:W-:-:S05]  /*cc50*/  LOP3.LUT R208, R208, R5, RZ, 0x3c, !PT ;  /* 0x00000005d0d07212 */ /* 0x000fca00078e3cff */
[----:B------:R-:W2:Y:S01]  /*cc60*/  @P0 MUFU.RCP R0, R8 ;  /* 0x0000000800000308 */ /* 0x000ea20000001000 */
[----:B-1----:R-:W-:-:S04]  /*cc70*/  @P0 FMUL.FTZ R7, R6, 0.69314718246459960938 ;  /* 0x3f31721806070820 */ /* 0x002fc80000410000 */
[----:B------:R-:W-:Y:S01]  /*cc80*/  @P0 FFMA.FTZ R3, R10, R172, R7 ;  /* 0x000000ac0a030223 */ /* 0x000fe20000010007 */
[----:B------:R-:W-:Y:S01]  /*cc90*/  PLOP3.LUT P0, PT, PT, PT, PT, 0x8, 0x0 ;  /* 0x000000000000781c */ /* 0x000fe20003f0e170 */
        /* <DEDUP_REMOVED lines=63> */
[----:B0-----:R-:W-:-:S07]  /*d090*/  FMUL.FTZ R151, R151, R0 ;  /* 0x0000000097977220 */ /* 0x001fce0000410000 */
.L_x_668:
[----:B------:R-:W-:Y:S05]  /*d0a0*/  WARPSYNC.ALL ;  /* 0x0000000000007948 */ /* 0x000fea0003800000 */
[----:B------:R-:W0:Y:S08]  /*d0b0*/  S2UR UR5, SR_CgaCtaId ;  /* 0x00000000000579c3 */ /* 0x000e300000008800 */
[----:B------:R-:W-:Y:S06]  /*d0c0*/  BAR.SYNC.DEFER_BLOCKING 0x5, 0x180 ;  /* 0x0146000000007b1d */ /* 0x000fec0000010000 */
[----:B------:R-:W-:Y:S01]  /*d0d0*/  UMOV UR4, 0x400 ;  /* 0x0000040000047882 */ /* 0x000fe20000000000 */
[----:B------:R-:W-:Y:S01]  /*d0e0*/  BSSY B0, `(.L_x_720) ;  /* 0x00004e0000007945 */ /* 0x000fe20003800000 */
[----:B0-----:R-:W-:-:S06]  /*d0f0*/  ULEA UR4, UR5, UR4, 0x18 ;  /* 0x0000000405047291 */ /* 0x001fcc000f8ec03f */
[----:B------:R-:W-:-:S05]  /*d100*/  IMAD.U32 R19, RZ, RZ, UR4 ;  /* 0x00000004ff137e24 */ /* 0x000fca000f8e00ff */
[----:B-----5:R0:W1:Y:S01]  /*d110*/  LDS.128 R152, [R19+0x228d0] ;  /* 0x0228d00013987984 */ /* 0x0200620000000c00 */
[----:B------:R-:W-:Y:S06]  /*d120*/  BAR.ARV 0x4, 0x180 ;  /* 0x0106000000007b1d */ /* 0x000fec0000002000 */
[----:B------:R-:W-:Y:S05]  /*d130*/  @P0 BRA `(.L_x_721) ;  /* 0x0000003c00940947 */ /* 0x000fea0003800000 */
[----:B------:R-:W2:Y:S01]  /*d140*/  LDL R4, [R1+0x70] ;  /* 0x0000700001047983 */ /* 0x000ea20000100800 */
[C---:B------:R-:W-:Y:S01]  /*d150*/  ISETP.NE.AND P0, PT, R216.reuse, RZ, PT ;  /* 0x000000ffd800720c */ /* 0x040fe20003f05270 */
[----:B------:R-:W-:Y:S01]  /*d160*/  ULDC UR4, c[0x0][0xad4] ;  /* 0x0002b50000047ab9 */ /* 0x000fe20000000800 */
[----:B------:R-:W-:Y:S01]  /*d170*/  F2FP.BF16.F32.PACK_AB R6, R29, R28 ;  /* 0x0000001c1d06723e */ /* 0x000fe200000010ff */
[----:B------:R-:W3:Y:S01]  /*d180*/  S2R R0, SR_SWINHI ;  /* 0x0000000000007919 */ /* 0x000ee20000002f00 */
[----:B------:R-:W-:Y:S01]  /*d190*/  SEL R216, R216, UR4, P0 ;  /* 0x00000004d8d87c07 */ /* 0x000fe20008000000 */
[----:B------:R-:W-:Y:S05]  /*d1a0*/  WARPSYNC.ALL ;  /* 0x0000000000007948 */ /* 0x000fea0003800000 */
[----:B------:R-:W-:Y:S01]  /*d1b0*/  F2FP.BF16.F32.PACK_AB R7, R31, R30 ;  /* 0x0000001e1f07723e */ /* 0x000fe200000010ff */
[----:B------:R-:W-:Y:S01]  /*d1c0*/  ULDC.64 UR4, c[0x0][0xc00] ;  /* 0x0003000000047ab9 */ /* 0x000fe20000000a00 */
[----:B------:R-:W-:Y:S01]  /*d1d0*/  F2FP.BF16.F32.PACK_AB R8, R33, R32 ;  /* 0x000000202108723e */ /* 0x000fe200000010ff */
[----:B------:R-:W-:Y:S01]  /*d1e0*/  ULDC.64 UR6, c[0x0][0xc08] ;  /* 0x0003020000067ab9 */ /* 0x000fe20000000a00 */
[----:B------:R-:W-:-:S02]  /*d1f0*/  F2FP.BF16.F32.PACK_AB R9, R35, R34 ;  /* 0x000000222309723e */ /* 0x000fc400000010ff */
[----:B------:R-:W-:Y:S02]  /*d200*/  F2FP.BF16.F32.PACK_AB R10, R37, R36 ;  /* 0x00000024250a723e */ /* 0x000fe400000010ff */
[----:B------:R-:W-:Y:S01]  /*d210*/  F2FP.BF16.F32.PACK_AB R11, R39, R38 ;  /* 0x00000026270b723e */ /* 0x000fe200000010ff */
[----:B------:R-:W-:Y:S01]  /*d220*/  BAR.SYNC.DEFER_BLOCKING 0x1, 0x100 ;  /* 0x0044000000007b1d */ /* 0x000fe20000010000 */
[----:B------:R-:W-:-:S04]  /*d230*/  ISETP.NE.U32.AND P1, PT, RZ, UR4, PT ;  /* 0x00000004ff007c0c */ /* 0x000fc8000bf25070 */
[----:B------:R-:W-:Y:S02]  /*d240*/  ISETP.NE.AND.EX P1, PT, RZ, UR5, PT, P1 ;  /* 0x00000005ff007c0c */ /* 0x000fe4000bf25310 */
[----:B------:R-:W-:Y:S02]  /*d250*/  MOV R12, R19 ;  /* 0x00000013000c7202 */ /* 0x000fe40000000f00 */
[----:B---3--:R-:W-:-:S03]  /*d260*/  MOV R13, R0 ;  /* 0x00000000000d7202 */ /* 0x008fc60000000f00 */
[----:B--2---:R-:W-:-:S04]  /*d270*/  IMAD.WIDE R14, R4, 0x2, R12 ;  /* 0x00000002040e7825 */ /* 0x004fc800078e020c */
[----:B------:R-:W-:Y:S01]  /*d280*/  IMAD.MOV.U32 R5, RZ, RZ, R15 ;  /* 0x000000ffff057224 */ /* 0x000fe200078e000f */
[----:B------:R-:W-:-:S04]  /*d290*/  LOP3.LUT R0, R14, 0x380, RZ, 0xc0, !PT ;  /* 0x000003800e007812 */ /* 0x000fc800078ec0ff */
[----:B------:R-:W-:-:S04]  /*d2a0*/  SHF.R.U64 R0, R0, 0x3, RZ ;  /* 0x0000000300007819 */ /* 0x000fc800000012ff */
[----:B------:R-:W-:-:S04]  /*d2b0*/  LOP3.LUT R4, R0, R14, RZ, 0x3c, !PT ;  /* 0x0000000e00047212 */ /* 0x000fc800078e3cff */
[----:B------:R-:W-:Y:S02]  /*d2c0*/  MOV R0, R4 ;  /* 0x0000000400007202 */ /* 0x000fe40000000f00 */
[----:B------:R-:W-:Y:S02]  /*d2d0*/  F2FP.BF16.F32.PACK_AB R4, R25, R24 ;  /* 0x000000181904723e */ /* 0x000fe400000010ff */
[----:B------:R-:W-:-:S05]  /*d2e0*/  F2FP.BF16.F32.PACK_AB R5, R27, R26 ;  /* 0x0000001a1b05723e */ /* 0x000fca00000010ff */
[----:B------:R2:W-:Y:S02]  /*d2f0*/  STSM.16.M88.4 [R0], R4 ;  /* 0x0000000400007844 */ /* 0x0005e40000000200 */
[----:B--2---:R-:W-:Y:S02]  /*d300*/  IADD3 R4, P0, R14, 0x20, RZ ;  /* 0x000000200e047810 */ /* 0x004fe40007f1e0ff */
[----:B------:R-:W-:Y:S02]  /*d310*/  F2FP.BF16.F32.PACK_AB R6, R45, R44 ;  /* 0x0000002c2d06723e */ /* 0x000fe400000010ff */
[----:B------:R-:W-:Y:S01]  /*d320*/  LOP3.LUT R0, R4, 0x380, RZ, 0xc0, !PT ;  /* 0x0000038004007812 */ /* 0x000fe200078ec0ff */
[----:B------:R-:W-:Y:S01]  /*d330*/  IMAD.X R5, RZ, RZ, R15, P0 ;  /* 0x000000ffff057224 */ /* 0x000fe200000e060f */
[----:B------:R-:W-:Y:S02]  /*d340*/  F2FP.BF16.F32.PACK_AB R7, R47, R46 ;  /* 0x0000002e2f07723e */ /* 0x000fe400000010ff */
[----:B------:R-:W-:-:S04]  /*d350*/  SHF.R.U64 R0, R0, 0x3, RZ ;  /* 0x0000000300007819 */ /* 0x000fc800000012ff */
[----:B------:R-:W-:-:S04]  /*d360*/  LOP3.LUT R4, R0, R4, RZ, 0x3c, !PT ;  /* 0x0000000400047212 */ /* 0x000fc800078e3cff */
[----:B------:R-:W-:-:S05]  /*d370*/  MOV R4, R4 ;  /* 0x0000000400047202 */ /* 0x000fca0000000f00 */
[----:B------:R2:W-:Y:S02]  /*d380*/  STSM.16.M88.4 [R4], R8 ;  /* 0x0000000804007844 */ /* 0x0005e40000000200 */
[----:B--2---:R-:W-:Y:S02]  /*d390*/  IADD3 R4, P0, R14, 0x40, RZ ;  /* 0x000000400e047810 */ /* 0x004fe40007f1e0ff */
[----:B------:R-:W-:Y:S02]  /*d3a0*/  F2FP.BF16.F32.PACK_AB R8, R49, R48 ;  /* 0x000000303108723e */ /* 0x000fe400000010ff */
[----:B------:R-:W-:Y:S01]  /*d3b0*/  LOP3.LUT R0, R4, 0x380, RZ, 0xc0, !PT ;  /* 0x0000038004007812 */ /* 0x000fe200078ec0ff */
[----:B------:R-:W-:Y:S01]  /*d3c0*/  IMAD.X R5, RZ, RZ, R15, P0 ;  /* 0x000000ffff057224 */ /* 0x000fe200000e060f */
[----:B------:R-:W-:Y:S02]  /*d3d0*/  F2FP.BF16.F32.PACK_AB R9, R51, R50 ;  /* 0x000000323309723e */ /* 0x000fe400000010ff */
[----:B------:R-:W-:-:S02]  /*d3e0*/  SHF.R.U64 R0, R0, 0x3, RZ ;  /* 0x0000000300007819 */ /* 0x000fc400000012ff */
[----:B------:R-:W-:Y:S02]  /*d3f0*/  F2FP.BF16.F32.PACK_AB R10, R53, R52 ;  /* 0x00000034350a723e */ /* 0x000fe400000010ff */
[----:B------:R-:W-:Y:S02]  /*d400*/  LOP3.LUT R4, R0, R4, RZ, 0x3c, !PT ;  /* 0x0000000400047212 */ /* 0x000fe400078e3cff */
[----:B------:R-:W-:Y:S02]  /*d410*/  F2FP.BF16.F32.PACK_AB R11, R55, R54 ;  /* 0x00000036370b723e */ /* 0x000fe400000010ff */
        /* <DEDUP_REMOVED lines=136> */
[----:B--2---:R-:W-:-:S04]  /*dca0*/  IADD3 R0, P0, R14, 0xc060, RZ ;  /* 0x0000c0600e007810 */ /* 0x004fc80007f1e0ff */
[----:B------:R-:W-:Y:S01]  /*dcb0*/  LOP3.LUT R4, R0, 0x380, RZ, 0xc0, !PT ;  /* 0x0000038000047812 */ /* 0x000fe200078ec0ff */
[----:B------:R-:W-:Y:S01]  /*dcc0*/  IMAD.X R15, RZ, RZ, R15, P0 ;  /* 0x000000ffff0f7224 */ /* 0x000fe200000e060f */
[----:B------:R-:W-:Y:S02]  /*dcd0*/  IADD3 R6, P0, R218, UR4, RZ ;  /* 0x00000004da067c10 */ /* 0x000fe4000ff1e0ff */
[----:B------:R-:W-:Y:S02]  /*dce0*/  SHF.R.U64 R4, R4, 0x3, RZ ;  /* 0x0000000304047819 */ /* 0x000fe400000012ff */
[----:B------:R-:W-:Y:S02]  /*dcf0*/  IADD3.X R7, R219, UR5, RZ, P0, !PT ;  /* 0x00000005db077c10 */ /* 0x000fe400087fe4ff */
[----:B------:R-:W-:Y:S01]  /*dd00*/  LOP3.LUT R14, R4, R0, RZ, 0x3c, !PT ;  /* 0x00000000040e7212 */ /* 0x000fe200078e3cff */
[----:B------:R-:W-:-:S03]  /*dd10*/  IMAD.MOV.U32 R4, RZ, RZ, RZ ;  /* 0x000000ffff047224 */ /* 0x000fc600078e00ff */
[----:B------:R-:W-:Y:S02]  /*dd20*/  MOV R14, R14 ;  /* 0x0000000e000e7202 */ /* 0x000fe40000000f00 */
[----:B------:R-:W-:-:S03]  /*dd30*/  ISETP.NE.U32.AND P0, PT, RZ, UR6, PT ;  /* 0x00000006ff007c0c */ /* 0x000fc6000bf05070 */
[----:B------:R2:W-:Y:S01]  /*dd40*/  STSM.16.M88.4 [R14], R8 ;  /* 0x000000080e007844 */ /* 0x0005e20000000200 */
[----:B------:R-:W-:Y:S01]  /*dd50*/  BAR.SYNC.DEFER_BLOCKING 0x1, 0x100 ;  /* 0x0044000000007b1d */ /* 0x000fe20000010000 */
[----:B------:R-:W-:-:S13]  /*dd60*/  ISETP.NE.AND.EX P0, PT, RZ, UR7, PT, P0 ;  /* 0x00000007ff007c0c */ /* 0x000fda000bf05300 */
[----:B------:R-:W-:Y:S01]  /*dd70*/  @P0 IADD3 R218, P2, R218, UR6, RZ ;  /* 0x00000006dada0c10 */ /* 0x000fe2000ff5e0ff */
[----:B------:R-:W-:Y:S02]  /*dd80*/  ULDC UR6, c[0x0][0xa88] ;  /* 0x0002a20000067ab9 */ /* 0x000fe40000000800 */
[----:B------:R-:W-:Y:S01]  /*dd90*/  IMAD.U32 R0, RZ, RZ, UR6 ;  /* 0x00000006ff007e24 */ /* 0x000fe2000f8e00ff */
[----:B------:R-:W-:Y:S01]  /*dda0*/  @P0 IADD3.X R219, R219, UR7, RZ, P2, !PT ;  /* 0x00000007dbdb0c10 */ /* 0x000fe200097fe4ff */
[----:B------:R3:W5:Y:S04]  /*ddb0*/  @P1 LDG.E R4, desc[UR40][R6.64] ;  /* 0x0000002806041981 */ /* 0x000768000c1e1900 */
[----:B------:R3:W5:Y:S01]  /*ddc0*/  @P0 LDG.E R0, desc[UR40][R218.64] ;  /* 0x00000028da000981 */ /* 0x000762000c1e1900 */
[----:B------:R-:W-:Y:S01]  /*ddd0*/  IMAD.MOV.U32 R15, RZ, RZ, 0x9b8 ;  /* 0x000009b8ff0f7424 */ /* 0x000fe200078e00ff */
[----:B------:R-:W-:-:S04]  /*dde0*/  ISETP.GT.AND P2, PT, R216, 0x1, PT ;  /* 0x00000001d800780c */ /* 0x000fc80003f44270 */
[----:B------:R-:W-:-:S04]  /*ddf0*/  SEL R15, R15, 0x978, P2 ;  /* 0x000009780f0f7807 */ /* 0x000fc80001000000 */
[----:B--2---:R3:W2:Y:S08]  /*de00*/  LDC.64 R10, c[0x0][R15+0x220] ;  /* 0x000088000f0a7b82 */ /* 0x0046b00000000a00 */
[----:B------:R3:W4:Y:S01]  /*de10*/  LDC.64 R8, c[0x0][R15+0x218] ;  /* 0x000086000f087b82 */ /* 0x0007220000000a00 */
[----:B------:R-:W-:Y:S05]  /*de20*/  @P0 BRA `(.L_x_722) ;  /* 0x0000000000100947 */ /* 0x000fea0003800000 */
[----:B------:R-:W-:Y:S05]  /*de30*/  @!P1 BRA `(.L_x_722) ;  /* 0x00000000000c9947 */ /* 0x000fea0003800000 */
[----:B-----5:R-:W2:Y:S04]  /*de40*/  LDG.E R0, desc[UR40][R6.64] ;  /* 0x0000002806007981 */ /* 0x020ea8000c1e1900 */
[----:B---3--:R-:W2:Y:S02]  /*de50*/  LDG.E R6, desc[UR40][R6.64+0x4] ;  /* 0x0000042806067981 */ /* 0x008ea4000c1e1900 */
[----:B--2---:R-:W-:-:S07]  /*de60*/  IMAD.IADD R0, R6, 0x1, -R0 ;  /* 0x0000000106007824 */ /* 0x004fce00078e0a00 */
.L_x_722:
[----:B------:R-:W4:Y:S01]  /*de70*/  LDL.LU R5, [R1+0x4c] ;  /* 0x00004c0001057983 */ /* 0x000f220000300800 */
[----:B------:R-:W0:Y:S03]  /*de80*/  LDC R157, c[0x0][0xbe8] ;  /* 0x0002fa00ff9d7b82 */ /* 0x000e260000000800 */
[----:B------:R-:W4:Y:S01]  /*de90*/  LDL R160, [R1+0x6c] ;  /* 0x00006c0001a07983 */ /* 0x000f220000100800 */
[----:B------:R-:W-:-:S03]  /*dea0*/  ISETP.NE.U32.AND P0, PT, RZ, UR4, PT ;  /* 0x00000004ff007c0c */ /* 0x000fc6000bf05070 */
[----:B------:R-:W4:Y:S01]  /*deb0*/  LDL R159, [R1+0x68] ;  /* 0x00006800019f7983 */ /* 0x000f220000100800 */
[----:B---3--:R-:W3:Y:S01]  /*dec0*/  LDC.64 R6, c[0x0][R15+0x228] ;  /* 0x00008a000f067b82 */ /* 0x008ee20000000a00 */
[----:B------:R-:W-:Y:S02]  /*ded0*/  ISETP.NE.AND.EX P0, PT, RZ, UR5, PT, P0 ;  /* 0x00000005ff007c0c */ /* 0x000fe4000bf05300 */
[----:B------:R-:W3:Y:S02]  /*dee0*/  LDL R158, [R1+0x54] ;  /* 0x00005400019e7983 */ /* 0x000ee40000100800 */
[----:B------:R-:W-:Y:S02]  /*def0*/  SEL R217, R217, RZ, !P0 ;  /* 0x000000ffd9d97207 */ /* 0x000fe40004000000 */
[----:B0-----:R-:W-:-:S03]  /*df00*/  ISETP.NE.AND P1, PT, R157, 0x1, PT ;  /* 0x000000019d00780c */ /* 0x001fc60003f25270 */
[----:B--2---:R-:W-:Y:S02]  /*df10*/  IMAD R11, R11, R217, RZ ;  /* 0x000000d90b0b7224 */ /* 0x004fe400078e02ff */
[----:B----4-:R-:W-:-:S08]  /*df20*/  IMAD R14, R9, R215, RZ ;  /* 0x000000d7090e7224 */ /* 0x010fd000078e02ff */
[----:B-1----:R-:W0:Y:S01]  /*df30*/  @P1 LDC R152, c[0x0][0xbec] ;  /* 0x0002fb00ff981b82 */ /* 0x002e220000000800 */
[----:B------:R-:W-:-:S07]  /*df40*/  IMAD.WIDE.U32 R8, R8, R215, RZ ;  /* 0x000000d708087225 */ /* 0x000fce00078e00ff */
[----:B------:R-:W1:Y:S01]  /*df50*/  @P1 LDC R156, c[0x0][0xbf0] ;  /* 0x0002fc00ff9c1b82 */ /* 0x000e620000000800 */
[----:B------:R-:W-:Y:S02]  /*df60*/  IMAD.IADD R14, R9, 0x1, R14 ;  /* 0x00000001090e7824 */ /* 0x000fe400078e020e */
[----:B-----5:R-:W-:Y:S01]  /*df70*/  IMAD R0, R0, R157, RZ ;  /* 0x0000009d00007224 */ /* 0x020fe200078e02ff */
[----:B------:R-:W-:-:S05]  /*df80*/  SEL R5, R5, RZ, !P0 ;  /* 0x000000ff05057207 */ /* 0x000fca0004000000 */
[C---:B------:R-:W-:Y:S02]  /*df90*/  IMAD R5, R10.reuse, R5, R11 ;  /* 0x000000050a057224 */ /* 0x040fe400078e020b */
[----:B------:R-:W-:-:S04]  /*dfa0*/  IMAD.WIDE.U32 R10, R10, R217, RZ ;  /* 0x000000d90a0a7225 */ /* 0x000fc800078e00ff */
[----:B------:R-:W-:Y:S01]  /*dfb0*/  IMAD.IADD R11, R11, 0x1, R5 ;  /* 0x000000010b0b7824 */ /* 0x000fe200078e0205 */
[--C-:B------:R-:W-:Y:S02]  /*dfc0*/  IADD3 R10, P0, P3, R10, R8, R4.reuse ;  /* 0x000000080a0a7210 */ /* 0x100fe40007b1e004 */
[----:B------:R-:W-:Y:S02]  /*dfd0*/  SHF.R.S32.HI R5, RZ, 0x1f, R4 ;  /* 0x0000001fff057819 */ /* 0x000fe40000011404 */
[----:B------:R-:W-:Y:S02]  /*dfe0*/  SEL R8, R223, RZ, P2 ;  /* 0x000000ffdf087207 */ /* 0x000fe40001000000 */
[----:B------:R-:W-:Y:S01]  /*dff0*/  IADD3.X R11, R11, R14, R5, P0, P3 ;  /* 0x0000000e0b0b7210 */ /* 0x000fe200007e6405 */
[----:B------:R-:W-:Y:S02]  /*e000*/  IMAD R14, R222, 0x80, R160 ;  /* 0x00000080de0e7824 */ /* 0x000fe400078e02a0 */
[----:B---3--:R-:W-:-:S02]  /*e010*/  IMAD R21, R7, R8, RZ ;  /* 0x0000000807157224 */ /* 0x008fc400078e02ff */
[----:B------:R-:W-:-:S04]  /*e020*/  IMAD.WIDE.U32 R8, R6, R8, RZ ;  /* 0x0000000806087225 */ /* 0x000fc800078e00ff */
[----:B0-----:R-:W-:-:S04]  /*e030*/  @P1 IMAD.HI.U32 R6, R14, R152, RZ ;  /* 0x000000980e061227 */ /* 0x001fc800078e00ff */
[----:B------:R-:W-:Y:S01]  /*e040*/  IMAD.MOV.U32 R152, RZ, RZ, R14 ;  /* 0x000000ffff987224 */ /* 0x000fe200078e000e */
[----:B-1----:R-:W-:Y:S02]  /*e050*/  @P1 SHF.R.U32.HI R152, RZ, R156, R6 ;  /* 0x0000009cff981219 */ /* 0x002fe40000011606 */
[----:B------:R0:W1:Y:S03]  /*e060*/  LDC.64 R6, c[0x0][R15+0x210] ;  /* 0x000084000f067b82 */ /* 0x0000660000000a00 */
[----:B0-----:R-:W-:-:S04]  /*e070*/  IMAD.MOV R15, RZ, RZ, -R152 ;  /* 0x000000ffff0f7224 */ /* 0x001fc800078e0a98 */
[----:B------:R-:W-:Y:S01]  /*e080*/  IMAD R15, R157, R15, R14 ;  /* 0x0000000f9d0f7224 */ /* 0x000fe200078e020e */
[----:B------:R-:W-:Y:S01]  /*e090*/  IADD3 R8, P0, P3, R152, R10, R8 ;  /* 0x0000000a98087210 */ /* 0x000fe20007b1e008 */
[----:B------:R-:W-:Y:S01]  /*e0a0*/  IMAD.IADD R21, R9, 0x1, R21 ;  /* 0x0000000109157824 */ /* 0x000fe200078e0215 */
[----:B------:R-:W-:Y:S02]  /*e0b0*/  SHF.R.S32.HI R9, RZ, 0x1f, R152 ;  /* 0x0000001fff097819 */ /* 0x000fe40000011498 */
[----:B------:R-:W-:Y:S02]  /*e0c0*/  SHF.R.S32.HI R10, RZ, 0x1f, R15 ;  /* 0x0000001fff0a7819 */ /* 0x000fe4000001140f */
[----:B------:R-:W-:Y:S01]  /*e0d0*/  IADD3.X R9, R9, R11, R21, P0, P3 ;  /* 0x0000000b09097210 */ /* 0x000fe200007e6415 */
[----:B-1----:R-:W-:-:S04]  /*e0e0*/  IMAD R7, R7, R15, RZ ;  /* 0x0000000f07077224 */ /* 0x002fc800078e02ff */
[C---:B------:R-:W-:Y:S02]  /*e0f0*/  IMAD R7, R6.reuse, R10, R7 ;  /* 0x0000000a06077224 */ /* 0x040fe400078e0207 */
[----:B------:R-:W0:Y:S01]  /*e100*/  LDC.64 R10, c[0x0][0xba8] ;  /* 0x0002ea00ff0a7b82 */ /* 0x000e220000000a00 */
[----:B------:R-:W-:-:S07]  /*e110*/  IMAD.WIDE.U32 R8, R6, R15, R8 ;  /* 0x0000000f06087225 */ /* 0x000fce00078e0008 */
[----:B0-----:R-:W0:Y:S08]  /*e120*/  @!P2 LDC R10, c[0x0][0xb50] ;  /* 0x0002d400ff0aab82 */ /* 0x001e300000000800 */
[----:B------:R-:W1:Y:S01]  /*e130*/  @!P2 LDC R11, c[0x0][0xb54] ;  /* 0x0002d500ff0bab82 */ /* 0x000e620000000800 */
[----:B------:R-:W-:Y:S02]  /*e140*/  IMAD.IADD R7, R9, 0x1, R7 ;  /* 0x0000000109077824 */ /* 0x000fe400078e0207 */
[----:B------:R-:W-:Y:S01]  /*e150*/  IMAD R21, R222, 0x80, R159 ;  /* 0x00000080de157824 */ /* 0x000fe200078e029f */
[----:B0-----:R-:W-:-:S04]  /*e160*/  LEA R10, P0, R8, R10, 0x2 ;  /* 0x0000000a080a7211 */ /* 0x001fc800078010ff */
[----:B-1----:R-:W-:Y:S01]  /*e170*/  LEA.HI.X R11, R8, R11, R7, 0x2, P0 ;  /* 0x0000000b080b7211 */ /* 0x002fe200000f1407 */
[----:B------:R-:W-:Y:S04]  /*e180*/  SHFL.IDX PT, R6, R10, RZ, 0x1c1f ;  /* 0x001c1fff0a067589 */ /* 0x000fe800000e0000 */
[----:B------:R-:W0:Y:S04]  /*e190*/  SHFL.IDX PT, R7, R11, RZ, 0x1c1f ;  /* 0x001c1fff0b077589 */ /* 0x000e2800000e0000 */
[----:B------:R1:W-:Y:S04]  /*e1a0*/  SHFL.IDX PT, R8, R10, 0x1, 0x1c1f ;  /* 0x003c1f000a087f89 */ /* 0x0003e800000e0000 */
[----:B------:R-:W2:Y:S01]  /*e1b0*/  SHFL.IDX PT, R9, R11, 0x1, 0x1c1f ;  /* 0x003c1f000b097f89 */ /* 0x000ea200000e0000 */
[----:B------:R-:W-:Y:S01]  /*e1c0*/  LOP3.LUT P0, RZ, R158, 0x3, RZ, 0xc0, !PT ;  /* 0x000000039eff7812 */ /* 0x000fe2000780c0ff */
[----:B-1----:R-:W-:-:S03]  /*e1d0*/  VIADD R10, R21, 0x8 ;  /* 0x00000008150a7836 */ /* 0x002fc60000000000 */
[-C--:B------:R-:W-:Y:S02]  /*e1e0*/  ISETP.GE.OR P3, PT, R21, R0.reuse, P0 ;  /* 0x000000001500720c */ /* 0x080fe40000766670 */
[----:B------:R-:W-:-:S11]  /*e1f0*/  ISETP.GE.OR P0, PT, R10, R0, P0 ;  /* 0x000000000a00720c */ /* 0x000fd60000706670 */
[----:B0-----:R0:W-:Y:S04]  /*e200*/  @!P3 ST.E desc[UR40][R6.64], R20 ;  /* 0x000000140600b985 */ /* 0x0011e8000c101928 */
[----:B--2---:R0:W-:Y:S01]  /*e210*/  @!P0 ST.E desc[UR40][R8.64], R3 ;  /* 0x0000000308008985 */ /* 0x0041e2000c101928 */
[----:B------:R-:W-:Y:S05]  /*e220*/  @P2 BRA `(.L_x_723) ;  /* 0x0000001000382947 */ /* 0x000fea0003800000 */
[----:B0-----:R-:W0:Y:S01]  /*e230*/  S2R R3, SR_TID.X ;  /* 0x0000000000037919 */ /* 0x001e220000002100 */
[----:B------:R-:W1:Y:S01]  /*e240*/  @P1 LDC R10, c[0x0][0xbec] ;  /* 0x0002fb00ff0a1b82 */ /* 0x000e620000000800 */
[----:B------:R-:W-:Y:S01]  /*e250*/  ULDC.64 UR4, c[0x0][0xaa0] ;  /* 0x0002a80000047ab9 */ /* 0x000fe20000000a00 */
[----:B0-----:R-:W-:-:S05]  /*e260*/  VIADD R3, R3, 0xffffff80 ;  /* 0xffffff8003037836 */ /* 0x001fca0000000000 */
[----:B------:R-:W-:-:S04]  /*e270*/  SHF.R.S32.HI R6, RZ, 0x1f, R3 ;  /* 0x0000001fff067819 */ /* 0x000fc80000011403 */
[----:B------:R-:W-:-:S04]  /*e280*/  LEA.HI R7, R6, R3, RZ, 0x3 ;  /* 0x0000000306077211 */ /* 0x000fc800078f18ff */
[----:B------:R-:W-:-:S05]  /*e290*/  SHF.R.S32.HI R6, RZ, 0x3, R7 ;  /* 0x00000003ff067819 */ /* 0x000fca0000011407 */
[----:B------:R-:W-:-:S04]  /*e2a0*/  IMAD R9, R6, 0x40, R203 ;  /* 0x0000004006097824 */ /* 0x000fc800078e02cb */
[----:B------:R-:W-:-:S03]  /*e2b0*/  IMAD.WIDE R12, R9, 0x2, R12 ;  /* 0x00000002090c7825 */ /* 0x000fc600078e020c */
[C---:B------:R-:W-:Y:S02]  /*e2c0*/  IADD3 R45, P5, R12.reuse, 0x5000, RZ ;  /* 0x000050000c2d7810 */ /* 0x040fe40007fbe0ff */
[C---:B------:R-:W-:Y:S02]  /*e2d0*/  IADD3 R29, P0, R12.reuse, 0x1000, RZ ;  /* 0x000010000c1d7810 */ /* 0x040fe40007f1e0ff */
[C---:B------:R-:W-:Y:S02]  /*e2e0*/  IADD3 R33, P2, R12.reuse, 0x2000, RZ ;  /* 0x000020000c217810 */ /* 0x040fe40007f5e0ff */
[C---:B------:R-:W-:Y:S02]  /*e2f0*/  IADD3 R37, P3, R12.reuse, 0x3000, RZ ;  /* 0x000030000c257810 */ /* 0x040fe40007f7e0ff */
[----:B------:R-:W-:Y:S02]  /*e300*/  IADD3 R41, P4, R12, 0x4000, RZ ;  /* 0x000040000c297810 */ /* 0x000fe40007f9e0ff */
[----:B------:R-:W-:-:S02]  /*e310*/  LOP3.LUT R44, R45, 0x380, RZ, 0xc0, !PT ;  /* 0x000003802d2c7812 */ /* 0x000fc400078ec0ff */
[----:B------:R-:W-:Y:S02]  /*e320*/  LOP3.LUT R28, R29, 0x380, RZ, 0xc0, !PT ;  /* 0x000003801d1c7812 */ /* 0x000fe400078ec0ff */
[----:B------:R-:W-:Y:S02]  /*e330*/  LOP3.LUT R32, R33, 0x380, RZ, 0xc0, !PT ;  /* 0x0000038021207812 */ /* 0x000fe400078ec0ff */
[----:B------:R-:W-:Y:S02]  /*e340*/  LOP3.LUT R36, R37, 0x380, RZ, 0xc0, !PT ;  /* 0x0000038025247812 */ /* 0x000fe400078ec0ff */
[----:B------:R-:W-:Y:S02]  /*e350*/  LOP3.LUT R40, R41, 0x380, RZ, 0xc0, !PT ;  /* 0x0000038029287812 */ /* 0x000fe400078ec0ff */
[----:B------:R-:W-:Y:S02]  /*e360*/  SHF.R.U64 R44, R44, 0x3, RZ ;  /* 0x000000032c2c7819 */ /* 0x000fe400000012ff */
[----:B------:R-:W-:-:S02]  /*e370*/  SHF.R.U64 R28, R28, 0x3, RZ ;  /* 0x000000031c1c7819 */ /* 0x000fc400000012ff */
[----:B------:R-:W-:Y:S02]  /*e380*/  SHF.R.U64 R32, R32, 0x3, RZ ;  /* 0x0000000320207819 */ /* 0x000fe400000012ff */
[----:B------:R-:W-:Y:S02]  /*e390*/  SHF.R.U64 R36, R36, 0x3, RZ ;  /* 0x0000000324247819 */ /* 0x000fe400000012ff */
[----:B------:R-:W-:Y:S02]  /*e3a0*/  SHF.R.U64 R40, R40, 0x3, RZ ;  /* 0x0000000328287819 */ /* 0x000fe400000012ff */
[----:B------:R-:W-:Y:S01]  /*e3b0*/  LOP3.LUT R44, R44, R45, RZ, 0x3c, !PT ;  /* 0x0000002d2c2c7212 */ /* 0x000fe200078e3cff */
[--C-:B------:R-:W-:Y:S01]  /*e3c0*/  IMAD.X R45, RZ, RZ, R13.reuse, P5 ;  /* 0x000000ffff2d7224 */ /* 0x100fe200028e060d */
[----:B------:R-:W-:Y:S02]  /*e3d0*/  IADD3 R65, P5, R12, 0xa000, RZ ;  /* 0x0000a0000c417810 */ /* 0x000fe40007fbe0ff */
        /* <DEDUP_REMOVED lines=8> */
[C---:B------:R-:W-:Y:S01]  /*e460*/  IADD3 R49, P0, R12.reuse, 0x6000, RZ ;  /* 0x000060000c317810 */ /* 0x040fe20007f1e0ff */
[----:B------:R-:W-:Y:S01]  /*e470*/  IMAD R5, R5, UR4, RZ ;  /* 0x0000000405057c24 */ /* 0x000fe2000f8e02ff */
[C---:B------:R-:W-:Y:S01]  /*e480*/  IADD3 R53, P2, R12.reuse, 0x7000, RZ ;  /* 0x000070000c357810 */ /* 0x040fe20007f5e0ff */
[----:B------:R-:W5:Y:S01]  /*e490*/  LD.E.128 R28, desc[UR40][R28.64] ;  /* 0x000000281c1c7980 */ /* 0x000f62000c101d00 */
[----:B------:R-:W-:-:S02]  /*e4a0*/  IADD3 R57, P3, R12, 0x8000, RZ ;  /* 0x000080000c397810 */ /* 0x000fc40007f7e0ff */
[----:B------:R-:W-:Y:S01]  /*e4b0*/  IADD3 R61, P4, R12, 0x9000, RZ ;  /* 0x000090000c3d7810 */ /* 0x000fe20007f9e0ff */
[----:B------:R-:W5:Y:S01]  /*e4c0*/  LD.E.128 R32, desc[UR40][R32.64] ;  /* 0x0000002820207980 */ /* 0x000f62000c101d00 */
[----:B------:R-:W-:Y:S02]  /*e4d0*/  LOP3.LUT R64, R65, 0x380, RZ, 0xc0, !PT ;  /* 0x0000038041407812 */ /* 0x000fe400078ec0ff */
[----:B------:R-:W-:Y:S01]  /*e4e0*/  LOP3.LUT R48, R49, 0x380, RZ, 0xc0, !PT ;  /* 0x0000038031307812 */ /* 0x000fe200078ec0ff */
[----:B------:R-:W5:Y:S01]  /*e4f0*/  LD.E.128 R36, desc[UR40][R36.64] ;  /* 0x0000002824247980 */ /* 0x000f62000c101d00 */
[----:B------:R-:W-:Y:S02]  /*e500*/  LOP3.LUT R52, R53, 0x380, RZ, 0xc0, !PT ;  /* 0x0000038035347812 */ /* 0x000fe400078ec0ff */
[----:B------:R-:W-:Y:S01]  /*e510*/  LOP3.LUT R56, R57, 0x380, RZ, 0xc0, !PT ;  /* 0x0000038039387812 */ /* 0x000fe200078ec0ff */
[----:B------:R-:W5:Y:S01]  /*e520*/  LD.E.128 R40, desc[UR40][R40.64] ;  /* 0x0000002828287980 */ /* 0x000f62000c101d00 */
[----:B------:R-:W-:-:S02]  /*e530*/  LOP3.LUT R60, R61, 0x380, RZ, 0xc0, !PT ;  /* 0x000003803d3c7812 */ /* 0x000fc400078ec0ff */
[----:B------:R-:W-:Y:S01]  /*e540*/  SHF.R.U64 R64, R64, 0x3, RZ ;  /* 0x0000000340407819 */ /* 0x000fe200000012ff */
[----:B------:R-:W5:Y:S01]  /*e550*/  LD.E.128 R44, desc[UR40][R44.64] ;  /* 0x000000282c2c7980 */ /* 0x000f62000c101d00 */
[----:B------:R-:W-:Y:S02]  /*e560*/  LOP3.LUT R11, R12, 0x380, RZ, 0xc0, !PT ;  /* 0x000003800c0b7812 */ /* 0x000fe400078ec0ff */
[----:B------:R-:W-:Y:S02]  /*e570*/  SHF.R.U64 R48, R48, 0x3, RZ ;  /* 0x0000000330307819 */ /* 0x000fe400000012ff */
[----:B------:R-:W-:Y:S02]  /*e580*/  SHF.R.U64 R52, R52, 0x3, RZ ;  /* 0x0000000334347819 */ /* 0x000fe400000012ff */
[----:B------:R-:W-:Y:S02]  /*e590*/  SHF.R.U64 R56, R56, 0x3, RZ ;  /* 0x0000000338387819 */ /* 0x000fe400000012ff */
[----:B------:R-:W-:-:S02]  /*e5a0*/  SHF.R.U64 R60, R60, 0x3, RZ ;  /* 0x000000033c3c7819 */ /* 0x000fc400000012ff */
[----:B------:R-:W-:Y:S01]  /*e5b0*/  LOP3.LUT R64, R64, R65, RZ, 0x3c, !PT ;  /* 0x0000004140407212 */ /* 0x000fe200078e3cff */
[--C-:B------:R-:W-:Y:S01]  /*e5c0*/  IMAD.X R65, RZ, RZ, R13.reuse, P5 ;  /* 0x000000ffff417224 */ /* 0x100fe200028e060d */
[----:B------:R-:W-:Y:S02]  /*e5d0*/  IADD3 R9, P5, R12, 0xf000, RZ ;  /* 0x0000f0000c097810 */ /* 0x000fe40007fbe0ff */
[----:B------:R-:W-:Y:S02]  /*e5e0*/  SHF.R.U64 R11, R11, 0x3, RZ ;  /* 0x000000030b0b7819 */ /* 0x000fe400000012ff */
[----:B------:R-:W-:Y:S01]  /*e5f0*/  LOP3.LUT R48, R48, R49, RZ, 0x3c, !PT ;  /* 0x0000003130307212 */ /* 0x000fe200078e3cff */
[--C-:B------:R-:W-:Y:S01]  /*e600*/  IMAD.X R49, RZ, RZ, R13.reuse, P0 ;  /* 0x000000ffff317224 */ /* 0x100fe200000e060d */
[----:B------:R-:W-:Y:S01]  /*e610*/  LOP3.LUT R52, R52, R53, RZ, 0x3c, !PT ;  /* 0x0000003534347212 */ /* 0x000fe200078e3cff */
[--C-:B------:R-:W-:Y:S01]  /*e620*/  IMAD.X R53, RZ, RZ, R13.reuse, P2 ;  /* 0x000000ffff357224 */ /* 0x100fe200010e060d */
[----:B------:R-:W-:Y:S01]  /*e630*/  LOP3.LUT R56, R56, R57, RZ, 0x3c, !PT ;  /* 0x0000003938387212 */ /* 0x000fe200078e3cff */
[--C-:B------:R-:W-:Y:S01]  /*e640*/  IMAD.X R57, RZ, RZ, R13.reuse, P3 ;  /* 0x000000ffff397224 */ /* 0x100fe200018e060d */
[----:B------:R-:W-:Y:S01]  /*e650*/  LOP3.LUT R60, R60, R61, RZ, 0x3c, !PT ;  /* 0x0000003d3c3c7212 */ /* 0x000fe200078e3cff */
[--C-:B------:R-:W-:Y:S01]  /*e660*/  IMAD.X R61, RZ, RZ, R13.reuse, P4 ;  /* 0x000000ffff3d7224 */ /* 0x100fe200020e060d */
[C---:B------:R-:W-:Y:S01]  /*e670*/  IADD3 R69, P0, R12.reuse, 0xb000, RZ ;  /* 0x0000b0000c457810 */ /* 0x040fe20007f1e0ff */
[----:B------:R-:W-:Y:S01]  /*e680*/  IMAD.X R85, RZ, RZ, R13, P5 ;  /* 0x000000ffff557224 */ /* 0x000fe200028e060d */
[C---:B------:R-:W-:Y:S01]  /*e690*/  IADD3 R73, P2, R12.reuse, 0xc000, RZ ;  /* 0x0000c0000c497810 */ /* 0x040fe20007f5e0ff */
[----:B------:R-:W5:Y:S01]  /*e6a0*/  LD.E.128 R48, desc[UR40][R48.64] ;  /* 0x0000002830307980 */ /* 0x000f62000c101d00 */
[----:B------:R-:W-:-:S02]  /*e6b0*/  IADD3 R77, P3, R12, 0xd000, RZ ;  /* 0x0000d0000c4d7810 */ /* 0x000fc40007f7e0ff */
[----:B------:R-:W-:Y:S01]  /*e6c0*/  IADD3 R81, P4, R12, 0xe000, RZ ;  /* 0x0000e0000c517810 */ /* 0x000fe20007f9e0ff */
[----:B------:R-:W5:Y:S01]  /*e6d0*/  LD.E.128 R52, desc[UR40][R52.64] ;  /* 0x0000002834347980 */ /* 0x000f62000c101d00 */
[----:B------:R-:W-:Y:S02]  /*e6e0*/  LOP3.LUT R8, R9, 0x380, RZ, 0xc0, !PT ;  /* 0x0000038009087812 */ /* 0x000fe400078ec0ff */
[----:B------:R-:W-:Y:S01]  /*e6f0*/  LOP3.LUT R12, R11, R12, RZ, 0x3c, !PT ;  /* 0x0000000c0b0c7212 */ /* 0x000fe200078e3cff */
[----:B------:R-:W5:Y:S01]  /*e700*/  LD.E.128 R56, desc[UR40][R56.64] ;  /* 0x0000002838387980 */ /* 0x000f62000c101d00 */
[----:B------:R-:W-:Y:S02]  /*e710*/  SHF.R.U64 R8, R8, 0x3, RZ ;  /* 0x0000000308087819 */ /* 0x000fe400000012ff */
[----:B------:R-:W-:Y:S01]  /*e720*/  LOP3.LUT R68, R69, 0x380, RZ, 0xc0, !PT ;  /* 0x0000038045447812 */ /* 0x000fe200078ec0ff */
[----:B------:R0:W5:Y:S01]  /*e730*/  LD.E.128 R24, desc[UR40][R12.64] ;  /* 0x000000280c187980 */ /* 0x000162000c101d00 */
[----:B------:R-:W-:-:S02]  /*e740*/  LOP3.LUT R84, R8, R9, RZ, 0x3c, !PT ;  /* 0x0000000908547212 */ /* 0x000fc400078e3cff */
[----:B------:R-:W-:Y:S01]  /*e750*/  LOP3.LUT R8, R7, 0xfffffff8, RZ, 0xc0, !PT ;  /* 0xfffffff807087812 */ /* 0x000fe200078ec0ff */
[----:B------:R-:W5:Y:S01]  /*e760*/  LD.E.128 R60, desc[UR40][R60.64] ;  /* 0x000000283c3c7980 */ /* 0x000f62000c101d00 */
[----:B------:R-:W-:Y:S02]  /*e770*/  LOP3.LUT R72, R73, 0x380, RZ, 0xc0, !PT ;  /* 0x0000038049487812 */ /* 0x000fe400078ec0ff */
[----:B------:R-:W-:Y:S01]  /*e780*/  LOP3.LUT R76, R77, 0x380, RZ, 0xc0, !PT ;  /* 0x000003804d4c7812 */ /* 0x000fe200078ec0ff */
[----:B------:R-:W5:Y:S01]  /*e790*/  LD.E.128 R64, desc[UR40][R64.64] ;  /* 0x0000002840407980 */ /* 0x000f62000c101d00 */
[----:B------:R-:W-:Y:S01]  /*e7a0*/  LOP3.LUT R80, R81, 0x380, RZ, 0xc0, !PT ;  /* 0x0000038051507812 */ /* 0x000fe200078ec0ff */
[----:B0-----:R-:W0:Y:S01]  /*e7b0*/  @P1 LDC R12, c[0x0][0xbf0] ;  /* 0x0002fc00ff0c1b82 */ /* 0x001e220000000800 */
[----:B------:R-:W-:Y:S01]  /*e7c0*/  IMAD.IADD R3, R3, 0x1, -R8 ;  /* 0x0000000103037824 */ /* 0x000fe200078e0a08 */
[----:B------:R-:W-:Y:S01]  /*e7d0*/  SHF.R.U64 R68, R68, 0x3, RZ ;  /* 0x0000000344447819 */ /* 0x000fe200000012ff */
[----:B------:R-:W-:Y:S01]  /*e7e0*/  IMAD R9, R4, UR5, R5 ;  /* 0x0000000504097c24 */ /* 0x000fe2000f8e0205 */
[----:B------:R-:W-:Y:S01]  /*e7f0*/  SHF.R.U64 R72, R72, 0x3, RZ ;  /* 0x0000000348487819 */ /* 0x000fe200000012ff */
[----:B------:R-:W-:Y:S01]  /*e800*/  IMAD.WIDE.U32 R4, R4, UR4, RZ ;  /* 0x0000000404047c25 */ /* 0x000fe2000f8e00ff */
[----:B------:R-:W-:Y:S01]  /*e810*/  SHF.R.U64 R76, R76, 0x3, RZ ;  /* 0x000000034c4c7819 */ /* 0x000fe200000012ff */
[----:B------:R-:W-:Y:S01]  /*e820*/  ULDC.64 UR4, c[0x0][0xae8] ;  /* 0x0002ba0000047ab9 */ /* 0x000fe20000000a00 */
[----:B------:R-:W-:Y:S01]  /*e830*/  SHF.R.U64 R80, R80, 0x3, RZ ;  /* 0x0000000350507819 */ /* 0x000fe200000012ff */
[----:B------:R-:W-:Y:S01]  /*e840*/  IMAD R3, R3, 0x20, R6 ;  /* 0x0000002003037824 */ /* 0x000fe200078e0206 */
[----:B------:R-:W-:Y:S01]  /*e850*/  LOP3.LUT R68, R68, R69, RZ, 0x3c, !PT ;  /* 0x0000004544447212 */ /* 0x000fe200078e3cff */
[----:B------:R-:W-:Y:S01]  /*e860*/  IMAD.IADD R5, R5, 0x1, R9 ;  /* 0x0000000105057824 */ /* 0x000fe200078e0209 */
[----:B------:R-:W-:Y:S01]  /*e870*/  LOP3.LUT R72, R72, R73, RZ, 0x3c, !PT ;  /* 0x0000004948487212 */ /* 0x000fe200078e3cff */
[----:B------:R-:W-:Y:S01]  /*e880*/  IMAD R11, R222, 0x80, R3 ;  /* 0x00000080de0b7824 */ /* 0x000fe200078e0203 */
[----:B------:R-:W-:Y:S01]  /*e890*/  LOP3.LUT R76, R76, R77, RZ, 0x3c, !PT ;  /* 0x0000004d4c4c7212 */ /* 0x000fe200078e3cff */
[----:B------:R-:W-:Y:S01]  /*e8a0*/  IMAD.WIDE.U32 R4, R215, UR4, R4 ;  /* 0x00000004d7047c25 */ /* 0x000fe2000f8e0004 */
[----:B------:R-:W-:Y:S01]  /*e8b0*/  LOP3.LUT R80, R80, R81, RZ, 0x3c, !PT ;  /* 0x0000005150507212 */ /* 0x000fe200078e3cff */
[----:B------:R-:W5:Y:S01]  /*e8c0*/  LD.E.128 R84, desc[UR40][R84.64] ;  /* 0x0000002854547980 */ /* 0x000f62000c101d00 */
[----:B------:R-:W-:Y:S01]  /*e8d0*/  SHF.R.S32.HI R8, RZ, 0x1f, R217 ;  /* 0x0000001fff087819 */ /* 0x000fe200000114d9 */
[----:B-1----:R-:W-:-:S04]  /*e8e0*/  @P1 IMAD.HI.U32 R3, R11, R10, RZ ;  /* 0x0000000a0b031227 */ /* 0x002fc800078e00ff */
[--C-:B------:R-:W-:Y:S02]  /*e8f0*/  IMAD.X R69, RZ, RZ, R13.reuse, P0 ;  /* 0x000000ffff457224 */ /* 0x100fe400000e060d */
[--C-:B------:R-:W-:Y:S02]  /*e900*/  IMAD.X R73, RZ, RZ, R13.reuse, P2 ;  /* 0x000000ffff497224 */ /* 0x100fe400010e060d */
[--C-:B------:R-:W-:Y:S02]  /*e910*/  IMAD.X R77, RZ, RZ, R13.reuse, P3 ;  /* 0x000000ffff4d7224 */ /* 0x100fe400018e060d */
[----:B------:R-:W-:Y:S01]  /*e920*/  IMAD.X R81, RZ, RZ, R13, P4 ;  /* 0x000000ffff517224 */ /* 0x000fe200020e060d */
[----:B------:R-:W5:Y:S01]  /*e930*/  LD.E.128 R68, desc[UR40][R68.64] ;  /* 0x0000002844447980 */ /* 0x000f62000c101d00 */
[----:B------:R-:W-:Y:S01]  /*e940*/  IMAD R5, R215, UR5, R5 ;  /* 0x00000005d7057c24 */ /* 0x000fe2000f8e0205 */
[----:B------:R-:W-:Y:S01]  /*e950*/  ULDC.64 UR4, c[0x0][0xaf0] ;  /* 0x0002bc0000047ab9 */ /* 0x000fe20000000a00 */
[----:B------:R-:W-:Y:S01]  /*e960*/  IMAD.MOV.U32 R7, RZ, RZ, R11 ;  /* 0x000000ffff077224 */ /* 0x000fe200078e000b */
[----:B0-----:R-:W-:Y:S01]  /*e970*/  @P1 SHF.R.U32.HI R7, RZ, R12, R3 ;  /* 0x0000000cff071219 */ /* 0x001fe20000011603 */
[----:B------:R-:W-:Y:S01]  /*e980*/  IMAD R8, R8, UR4, RZ ;  /* 0x0000000408087c24 */ /* 0x000fe2000f8e02ff */
[----:B------:R-:W5:Y:S01]  /*e990*/  LD.E.128 R72, desc[UR40][R72.64] ;  /* 0x0000002848487980 */ /* 0x000f62000c101d00 */
[----:B------:R-:W-:Y:S01]  /*e9a0*/  IMAD.WIDE.U32 R4, R217, UR4, R4 ;  /* 0x00000004d9047c25 */ /* 0x000fe2000f8e0004 */
[----:B------:R-:W-:-:S02]  /*e9b0*/  SHF.R.S32.HI R3, RZ, 0x1f, R7 ;  /* 0x0000001fff037819 */ /* 0x000fc40000011407 */
[----:B------:R-:W5:Y:S01]  /*e9c0*/  LD.E.128 R76, desc[UR40][R76.64] ;  /* 0x000000284c4c7980 */ /* 0x000f62000c101d00 */
[----:B------:R-:W-:Y:S01]  /*e9d0*/  IMAD R9, R217, UR5, R8 ;  /* 0x00000005d9097c24 */ /* 0x000fe2000f8e0208 */
[----:B------:R-:W-:Y:S02]  /*e9e0*/  ULDC.64 UR4, c[0x0][0xae0] ;  /* 0x0002b80000047ab9 */ /* 0x000fe40000000a00 */
[----:B------:R-:W5:Y:S01]  /*e9f0*/  LD.E.128 R80, desc[UR40][R80.64] ;  /* 0x0000002850507980 */ /* 0x000f62000c101d00 */
[----:B------:R-:W-:Y:S01]  /*ea00*/  IMAD.MOV R10, RZ, RZ, -R7 ;  /* 0x000000ffff0a7224 */ /* 0x000fe200078e0a07 */
[----:B------:R-:W-:Y:S01]  /*ea10*/  @!PT LDS RZ, [RZ] ;  /* 0x00000000fffff984 */ /* 0x000fe20000000800 */
[----:B------:R-:W-:Y:S01]  /*ea20*/  @!PT LDS RZ, [RZ] ;  /* 0x00000000fffff984 */ /* 0x000fe20000000800 */
[----:B------:R-:W-:Y:S01]  /*ea30*/  @!PT LDS RZ, [RZ] ;  /* 0x00000000fffff984 */ /* 0x000fe20000000800 */
[----:B------:R-:W-:Y:S01]  /*ea40*/  @!PT LDS RZ, [RZ] ;  /* 0x00000000fffff984 */ /* 0x000fe20000000800 */
[----:B------:R0:W-:Y:S06]  /*ea50*/  MEMBAR.ALL.CTA ;  /* 0x0000000000007992 */ /* 0x0001ec0000008000 */
[----:B0-----:R-:W0:Y:S01]  /*ea60*/  FENCE.VIEW.ASYNC.S ;  /* 0x00000000000073c6 */ /* 0x001e220000000000 */
[----:B------:R-:W-:-:S02]  /*ea70*/  IMAD.IADD R5, R5, 0x1, R9 ;  /* 0x0000000105057824 */ /* 0x000fc400078e0209 */
[----:B------:R-:W-:Y:S02]  /*ea80*/  IMAD R8, R3, UR4, RZ ;  /* 0x0000000403087c24 */ /* 0x000fe4000f8e02ff */
[----:B------:R-:W-:Y:S02]  /*ea90*/  IMAD R157, R157, R10, R11 ;  /* 0x0000000a9d9d7224 */ /* 0x000fe400078e020b */
[----:B------:R-:W-:-:S04]  /*eaa0*/  IMAD.WIDE.U32 R4, R7, UR4, R4 ;  /* 0x0000000407047c25 */ /* 0x000fc8000f8e0004 */
[----:B------:R-:W-:Y:S01]  /*eab0*/  IMAD R9, R7, UR5, R8 ;  /* 0x0000000507097c24 */ /* 0x000fe2000f8e0208 */
[----:B------:R-:W-:Y:S01]  /*eac0*/  SHF.R.S32.HI R7, RZ, 0x1f, R157 ;  /* 0x0000001fff077819 */ /* 0x000fe2000001149d */
[----:B------:R-:W-:Y:S01]  /*ead0*/  ULDC.64 UR4, c[0x0][0xad8] ;  /* 0x0002b60000047ab9 */ /* 0x000fe20000000a00 */
[----:B------:R-:W-:Y:S02]  /*eae0*/  VIADD R3, R19, 0x22820 ;  /* 0x0002282013037836 */ /* 0x000fe40000000000 */
[----:B------:R-:W-:Y:S02]  /*eaf0*/  IMAD.IADD R5, R5, 0x1, R9 ;  /* 0x0000000105057824 */ /* 0x000fe400078e0209 */
[----:B------:R-:W-:Y:S01]  /*eb00*/  IMAD R8, R7, UR4, RZ ;  /* 0x0000000407087c24 */ /* 0x000fe2000f8e02ff */
[----:B------:R-:W-:Y:S01]  /*eb10*/  PRMT R3, RZ, 0x654, R3 ;  /* 0x00000654ff037816 */ /* 0x000fe20000000003 */
[----:B------:R-:W-:-:S04]  /*eb20*/  IMAD.WIDE.U32 R4, R157, UR4, R4 ;  /* 0x000000049d047c25 */ /* 0x000fc8000f8e0004 */
[----:B------:R-:W-:Y:S01]  /*eb30*/  IMAD R21, R157, UR5, R8 ;  /* 0x000000059d157c24 */ /* 0x000fe2000f8e0208 */
[----:B------:R-:W-:Y:S01]  /*eb40*/  ULDC.64 UR4, c[0x0][0xa80] ;  /* 0x0002a00000047ab9 */ /* 0x000fe20000000a00 */
[----:B0-----:R0:W-:Y:S02]  /*eb50*/  SYNCS.ARRIVE.TRANS64.RED.A1T0 RZ, [R3+URZ], RZ ;  /* 0x000000ff03ff79a7 */ /* 0x0011e4000810043f */
[----:B------:R-:W-:Y:S01]  /*eb60*/  IMAD.IADD R21, R5, 0x1, R21 ;  /* 0x0000000105157824 */ /* 0x000fe200078e0215 */
[----:B0-----:R-:W-:Y:S01]  /*eb70*/  LEA R3, P0, R4, UR4, 0x1 ;  /* 0x0000000404037c11 */ /* 0x001fe2000f8008ff */
[----:B------:R-:W-:-:S03]  /*eb80*/  UMOV UR4, 0xffffffff ;  /* 0xffffffff00047882 */ /* 0x000fc60000000000 */
[----:B------:R-:W-:Y:S01]  /*eb90*/  LEA.HI.X R21, R4, UR5, R21, 0x1, P0 ;  /* 0x0000000504157c11 */ /* 0x000fe200080f0c15 */
[----:B------:R-:W-:Y:S08]  /*eba0*/  BRA.DIV UR4, `(.L_x_724) ;  /* 0x000000b604c47947 */ /* 0x000ff0000b800000 */
[----:B------:R0:W1:Y:S04]  /*ebb0*/  SHFL.IDX PT, R20, R21, RZ, 0x181f ;  /* 0x00181fff15147589 */ /* 0x00006800000e0000 */
[----:B------:R0:W2:Y:S02]  /*ebc0*/  SHFL.IDX PT, R14, R3, RZ, 0x181f ;  /* 0x00181fff030e7589 */ /* 0x0000a400000e0000 */
.L_x_936:
[----:B------:R-:W-:Y:S01]  /*ebd0*/  IMAD R89, R222, 0x80, R6 ;  /* 0x00000080de597824 */ /* 0x000fe200078e0206 */
[----:B------:R-:W-:Y:S01]  /*ebe0*/  BSSY B1, `(.L_x_725) ;  /* 0x000001a000017945 */ /* 0x000fe20003800000 */
[----:B------:R-:W-:-:S03]  /*ebf0*/  VIADD R91, R203, 0xc0 ;  /* 0x000000c0cb5b7836 */ /* 0x000fc60000000000 */
[----:B------:R-:W-:-:S13]  /*ec00*/  ISETP.GE.AND P0, PT, R89, R0, PT ;  /* 0x000000005900720c */ /* 0x000fda0003f06270 */
[----:B------:R-:W-:Y:S05]  /*ec10*/  @P0 BRA `(.L_x_726) ;  /* 0x0000000000580947 */ /* 0x000fea0003800000 */
[----:B------:R-:W-:Y:S01]  /*ec20*/  ULDC UR4, c[0x0][0xac8] ;  /* 0x0002b20000047ab9 */ /* 0x000fe20000000800 */
[C---:B------:R-:W-:Y:S01]  /*ec30*/  VIADD R11, R203.reuse, 0xc0 ;  /* 0x000000c0cb0b7836 */ /* 0x040fe20000000000 */
[----:B------:R-:W-:Y:S02]  /*ec40*/  ISETP.GE.AND P3, PT, R203, UR4, PT ;  /* 0x00000004cb007c0c */ /* 0x000fe4000bf66270 */
[----:B------:R-:W-:Y:S02]  /*ec50*/  ISETP.GE.AND P2, PT, R214, UR4, PT ;  /* 0x00000004d6007c0c */ /* 0x000fe4000bf46270 */
[----:B------:R-:W-:Y:S02]  /*ec60*/  ISETP.GE.AND P1, PT, R213, UR4, PT ;  /* 0x00000004d5007c0c */ /* 0x000fe4000bf26270 */
[----:B------:R-:W-:Y:S02]  /*ec70*/  ISETP.GE.AND P0, PT, R11, UR4, PT ;  /* 0x000000040b007c0c */ /* 0x000fe4000bf06270 */
[----:B------:R-:W-:-:S02]  /*ec80*/  SHF.R.S32.HI R8, RZ, 0x1f, R203 ;  /* 0x0000001fff087819 */ /* 0x000fc400000114cb */
[----:B------:R-:W-:Y:S02]  /*ec90*/  SHF.R.S32.HI R10, RZ, 0x1f, R214 ;  /* 0x0000001fff0a7819 */ /* 0x000fe400000114d6 */
[----:B------:R-:W-:Y:S02]  /*eca0*/  SHF.R.S32.HI R13, RZ, 0x1f, R213 ;  /* 0x0000001fff0d7819 */ /* 0x000fe400000114d5 */
[CC--:B--2---:R-:W-:Y:S02]  /*ecb0*/  @!P3 LEA R4, P5, R203.reuse, R14.reuse, 0x1 ;  /* 0x0000000ecb04b211 */ /* 0x0c4fe400078a08ff */
[----:B------:R-:W-:Y:S02]  /*ecc0*/  @!P2 LEA R6, P4, R214, R14, 0x1 ;  /* 0x0000000ed606a211 */ /* 0x000fe400078808ff */
[----:B-1----:R-:W-:Y:S02]  /*ecd0*/  @!P3 LEA.HI.X R5, R203, R20, R8, 0x1, P5 ;  /* 0x00000014cb05b211 */ /* 0x002fe400028f0c08 */
[----:B------:R-:W-:-:S02]  /*ece0*/  @!P1 LEA R8, P5, R213, R14, 0x1 ;  /* 0x0000000ed5089211 */ /* 0x000fc400078a08ff */
[----:B------:R-:W-:Y:S01]  /*ecf0*/  @!P2 LEA.HI.X R7, R214, R20, R10, 0x1, P4 ;  /* 0x00000014d607a211 */ /* 0x000fe200020f0c0a */
[----:B-----5:R3:W-:Y:S01]  /*ed00*/  @!P3 ST.E.128 desc[UR40][R4.64], R24 ;  /* 0x000000180400b985 */ /* 0x0207e2000c101d28 */
[----:B------:R-:W-:Y:S02]  /*ed10*/  SHF.R.S32.HI R12, RZ, 0x1f, R11 ;  /* 0x0000001fff0c7819 */ /* 0x000fe4000001140b */
[----:B------:R-:W-:Y:S01]  /*ed20*/  @!P0 LEA R10, P4, R11, R14, 0x1 ;  /* 0x0000000e0b0a8211 */ /* 0x000fe200078808ff */
[----:B------:R3:W-:Y:S01]  /*ed30*/  @!P2 ST.E.128 desc[UR40][R6.64], R40 ;  /* 0x000000280600a985 */ /* 0x0007e2000c101d28 */
[-C--:B------:R-:W-:Y:S02]  /*ed40*/  @!P1 LEA.HI.X R9, R213, R20.reuse, R13, 0x1, P5 ;  /* 0x00000014d5099211 */ /* 0x080fe400028f0c0d */
[----:B------:R-:W-:-:S03]  /*ed50*/  @!P0 LEA.HI.X R11, R11, R20, R12, 0x1, P4 ;  /* 0x000000140b0b8211 */ /* 0x000fc600020f0c0c */
[----:B------:R3:W-:Y:S04]  /*ed60*/  @!P1 ST.E.128 desc[UR40][R8.64], R56 ;  /* 0x0000003808009985 */ /* 0x0007e8000c101d28 */
[----:B------:R3:W-:Y:S02]  /*ed70*/  @!P0 ST.E.128 desc[UR40][R10.64], R72 ;  /* 0x000000480a008985 */ /* 0x0007e4000c101d28 */
.L_x_726:
[----:B------:R-:W-:Y:S05]  /*ed80*/  BSYNC B1 ;  /* 0x0000000000017941 */ /* 0x000fea0003800000 */
.L_x_725:
[----:B------:R-:W-:Y:S01]  /*ed90*/  UMOV UR4, 0xffffffff ;  /* 0xffffffff00047882 */ /* 0x000fe20000000000 */
[----:B---3-5:R-:W-:Y:S02]  /*eda0*/  SHF.R.S32.HI R24, RZ, 0x1f, R91 ;  /* 0x0000001fff187819 */ /* 0x028fe4000001145b */
[----:B------:R-:W-:Y:S05]  /*edb0*/  BRA.DIV UR4, `(.L_x_727) ;  /* 0x000000b604747947 */ /* 0x000fea000b800000 */
[----:B-1----:R1:W3:Y:S04]  /*edc0*/  SHFL.IDX PT, R20, R21, 0x1, 0x181f ;  /* 0x00381f0015147f89 */ /* 0x0022e800000e0000 */
[----:B--2---:R1:W2:Y:S02]  /*edd0*/  SHFL.IDX PT, R14, R3, 0x1, 0x181f ;  /* 0x00381f00030e7f89 */ /* 0x0042a400000e0000 */
.L_x_940:
[----:B------:R-:W-:Y:S01]  /*ede0*/  VIADD R5, R89, 0x20 ;  /* 0x0000002059057836 */ /* 0x000fe20000000000 */
[----:B------:R-:W-:Y:S04]  /*edf0*/  BSSY B1, `(.L_x_728) ;  /* 0x0000017000017945 */ /* 0x000fe80003800000 */
[----:B------:R-:W-:-:S13]  /*ee00*/  ISETP.GE.AND P0, PT, R5, R0, PT ;  /* 0x000000000500720c */ /* 0x000fda0003f06270 */
[----:B------:R-:W-:Y:S05]  /*ee10*/  @P0 BRA `(.L_x_729) ;  /* 0x0000000000500947 */ /* 0x000fea0003800000 */
[----:B------:R-:W-:Y:S01]  /*ee20*/  ULDC UR4, c[0x0][0xac8] ;  /* 0x0002b20000047ab9 */ /* 0x000fe20000000800 */
[----:B------:R-:W-:Y:S02]  /*ee30*/  SHF.R.S32.HI R8, RZ, 0x1f, R203 ;  /* 0x0000001fff087819 */ /* 0x000fe400000114cb */
[----:B------:R-:W-:Y:S02]  /*ee40*/  ISETP.GE.AND P3, PT, R203, UR4, PT ;  /* 0x00000004cb007c0c */ /* 0x000fe4000bf66270 */
[----:B------:R-:W-:Y:S02]  /*ee50*/  ISETP.GE.AND P2, PT, R214, UR4, PT ;  /* 0x00000004d6007c0c */ /* 0x000fe4000bf46270 */
[----:B------:R-:W-:Y:S02]  /*ee60*/  ISETP.GE.AND P1, PT, R213, UR4, PT ;  /* 0x00000004d5007c0c */ /* 0x000fe4000bf26270 */
[----:B------:R-:W-:Y:S02]  /*ee70*/  ISETP.GE.AND P0, PT, R91, UR4, PT ;  /* 0x000000045b007c0c */ /* 0x000fe4000bf06270 */
[----:B------:R-:W-:-:S02]  /*ee80*/  SHF.R.S32.HI R10, RZ, 0x1f, R214 ;  /* 0x0000001fff0a7819 */ /* 0x000fc400000114d6 */
[----:B------:R-:W-:-:S03]  /*ee90*/  SHF.R.S32.HI R12, RZ, 0x1f, R213 ;  /* 0x0000001fff0c7819 */ /* 0x000fc600000114d5 */
[CC--:B--2---:R-:W-:Y:S02]  /*eea0*/  @!P3 LEA R4, P5, R203.reuse, R14.reuse, 0x1 ;  /* 0x0000000ecb04b211 */ /* 0x0c4fe400078a08ff */
[C---:B------:R-:W-:Y:S02]  /*eeb0*/  @!P2 LEA R6, P4, R214.reuse, R14, 0x1 ;  /* 0x0000000ed606a211 */ /* 0x040fe400078808ff */
        /* <DEDUP_REMOVED lines=10> */
.L_x_729:
[----:B------:R-:W-:Y:S05]  /*ef60*/  BSYNC B1 ;  /* 0x0000000000017941 */ /* 0x000fea0003800000 */
.L_x_728:
[----:B------:R-:W-:-:S03]  /*ef70*/  UMOV UR4, 0xffffffff ;  /* 0xffffffff00047882 */ /* 0x000fc60000000000 */
[----:B------:R-:W-:Y:S05]  /*ef80*/  BRA.DIV UR4, `(.L_x_730) ;  /* 0x000000b604487947 */ /* 0x000fea000b800000 */
[----:B----4-:R4:W0:Y:S04]  /*ef90*/  SHFL.IDX PT, R4, R21, 0x2, 0x181f ;  /* 0x00581f0015047f89 */ /* 0x01082800000e0000 */
[----:B--2---:R4:W2:Y:S02]  /*efa0*/  SHFL.IDX PT, R14, R3, 0x2, 0x181f ;  /* 0x00581f00030e7f89 */ /* 0x0048a400000e0000 */
.L_x_944:
        /* <DEDUP_REMOVED lines=14> */
[----:B0-----:R-:W-:Y:S02]  /*f090*/  @!P3 LEA.HI.X R11, R203, R4, R6, 0x1, P5 ;  /* 0x00000004cb0bb211 */ /* 0x001fe400028f0c06 */
        /* <DEDUP_REMOVED lines=9> */
.L_x_732:
[----:B------:R-:W-:Y:S05]  /*f130*/  BSYNC B1 ;  /* 0x0000000000017941 */ /* 0x000fea0003800000 */
.L_x_731:
[----:B------:R-:W-:-:S03]  /*f140*/  UMOV UR4, 0xffffffff ;  /* 0xffffffff00047882 */ /* 0x000fc60000000000 */
[----:B------:R-:W-:Y:S05]  /*f150*/  BRA.DIV UR4, `(.L_x_733) ;  /* 0x000000b6041c7947 */ /* 0x000fea000b800000 */
[----:B0-----:R0:W0:Y:S04]  /*f160*/  SHFL.IDX PT, R4, R21, 0x3, 0x181f ;  /* 0x00781f0015047f89 */ /* 0x00102800000e0000 */
[----:B--2---:R2:W0:Y:S02]  /*f170*/  SHFL.IDX PT, R14, R3, 0x3, 0x181f ;  /* 0x00781f00030e7f89 */ /* 0x00442400000e0000 */
.L_x_948:
[----:B-12-4-:R-:W-:-:S05]  /*f180*/  VIADD R3, R89, 0x60 ;  /* 0x0000006059037836 */ /* 0x016fca0000000000 */
[----:B------:R-:W-:-:S13]  /*f190*/  ISETP.GE.AND P0, PT, R3, R0, PT ;  /* 0x000000000300720c */ /* 0x000fda0003f06270 */
[----:B------:R-:W-:Y:S05]  /*f1a0*/  @P0 BRA `(.L_x_734) ;  /* 0x0000002c004c0947 */ /* 0x000fea0003800000 */
[----:B------:R-:W-:Y:S01]  /*f1b0*/  ULDC UR4, c[0x0][0xac8] ;  /* 0x0002b20000047ab9 */ /* 0x000fe20000000800 */
[----:B------:R-:W-:Y:S02]  /*f1c0*/  SHF.R.S32.HI R13, RZ, 0x1f, R203 ;  /* 0x0000001fff0d7819 */ /* 0x000fe400000114cb */
[----:B------:R-:W-:Y:S02]  /*f1d0*/  ISETP.GE.AND P3, PT, R203, UR4, PT ;  /* 0x00000004cb007c0c */ /* 0x000fe4000bf66270 */
[----:B------:R-:W-:Y:S02]  /*f1e0*/  ISETP.GE.AND P4, PT, R214, UR4, PT ;  /* 0x00000004d6007c0c */ /* 0x000fe4000bf86270 */
[----:B------:R-:W-:Y:S02]  /*f1f0*/  ISETP.GE.AND P5, PT, R213, UR4, PT ;  /* 0x00000004d5007c0c */ /* 0x000fe4000bfa6270 */
[----:B------:R-:W-:Y:S02]  /*f200*/  SHF.R.S32.HI R12, RZ, 0x1f, R214 ;  /* 0x0000001fff0c7819 */ /* 0x000fe400000114d6 */
[----:B------:R-:W-:-:S05]  /*f210*/  SHF.R.S32.HI R5, RZ, 0x1f, R213 ;  /* 0x0000001fff057819 */ /* 0x000fca00000114d5 */
[-C--:B0-----:R-:W-:Y:S02]  /*f220*/  @!P3 LEA R6, P0, R203, R14.reuse, 0x1 ;  /* 0x0000000ecb06b211 */ /* 0x081fe400078008ff */
[CC--:B------:R-:W-:Y:S02]  /*f230*/  @!P4 LEA R8, P1, R214.reuse, R14.reuse, 0x1 ;  /* 0x0000000ed608c211 */ /* 0x0c0fe400078208ff */
[----:B------:R-:W-:Y:S02]  /*f240*/  @!P5 LEA R10, P2, R213, R14, 0x1 ;  /* 0x0000000ed50ad211 */ /* 0x000fe400078408ff */
[-C--:B------:R-:W-:Y:S02]  /*f250*/  @!P3 LEA.HI.X R7, R203, R4.reuse, R13, 0x1, P0 ;  /* 0x00000004cb07b211 */ /* 0x080fe400000f0c0d */
[-C--:B------:R-:W-:Y:S02]  /*f260*/  @!P4 LEA.HI.X R9, R214, R4.reuse, R12, 0x1, P1 ;  /* 0x00000004d609c211 */ /* 0x080fe400008f0c0c */
[----:B------:R-:W-:Y:S01]  /*f270*/  @!P5 LEA.HI.X R11, R213, R4, R5, 0x1, P2 ;  /* 0x00000004d50bd211 */ /* 0x000fe200010f0c05 */
[----:B------:R4:W-:Y:S01]  /*f280*/  @!P3 ST.E.128 desc[UR40][R6.64], R36 ;  /* 0x000000240600b985 */ /* 0x0009e2000c101d28 */
[----:B------:R-:W-:-:S03]  /*f290*/  ISETP.GE.AND P0, PT, R91, UR4, PT ;  /* 0x000000045b007c0c */ /* 0x000fc6000bf06270 */
[----:B------:R4:W-:Y:S04]  /*f2a0*/  @!P4 ST.E.128 desc[UR40][R8.64], R52 ;  /* 0x000000340800c985 */ /* 0x0009e8000c101d28 */
[----:B------:R4:W-:Y:S06]  /*f2b0*/  @!P5 ST.E.128 desc[UR40][R10.64], R68 ;  /* 0x000000440a00d985 */ /* 0x0009ec000c101d28 */
[----:B------:R-:W-:Y:S05]  /*f2c0*/  @P0 BRA `(.L_x_734) ;  /* 0x0000002c00040947 */ /* 0x000fea0003800000 */
[----:B------:R-:W-:-:S04]  /*f2d0*/  LEA R14, P0, R91, R14, 0x1 ;  /* 0x0000000e5b0e7211 */ /* 0x000fc800078008ff */
[----:B------:R-:W-:-:S05]  /*f2e0*/  LEA.HI.X R15, R91, R4, R24, 0x1, P0 ;  /* 0x000000045b0f7211 */ /* 0x000fca00000f0c18 */
[----:B------:R0:W-:Y:S01]  /*f2f0*/  ST.E.128 desc[UR40][R14.64], R84 ;  /* 0x000000540e007985 */ /* 0x0001e2000c101d28 */
[----:B------:R-:W-:Y:S05]  /*f300*/  BRA `(.L_x_734) ;  /* 0x0000002800f47947 */ /* 0x000fea0003800000 */
.L_x_723:
[----:B0-----:R-:W0:Y:S01]  /*f310*/  @P1 LDC R7, c[0x0][0xbec] ;  /* 0x0002fb00ff071b82 */ /* 0x001e220000000800 */
[----:B------:R-:W-:Y:S01]  /*f320*/  ULDC.64 UR4, c[0x0][0xb08] ;  /* 0x0002c20000047ab9 */ /* 0x000fe20000000a00 */
[----:B------:R-:W-:Y:S02]  /*f330*/  IMAD.MOV.U32 R3, RZ, RZ, R14 ;  /* 0x000000ffff037224 */ /* 0x000fe400078e000e */
[----:B------:R-:W-:-:S04]  /*f340*/  IMAD R5, R5, UR4, RZ ;  /* 0x0000000405057c24 */ /* 0x000fc8000f8e02ff */
[----:B------:R-:W1:Y:S01]  /*f350*/  @P1 LDC R6, c[0x0][0xbf0] ;  /* 0x0002fc00ff061b82 */ /* 0x000e620000000800 */
[----:B0-----:R-:W-:-:S05]  /*f360*/  @P1 IMAD.HI.U32 R7, R14, R7, RZ ;  /* 0x000000070e071227 */ /* 0x001fca00078e00ff */
[----:B-1----:R-:W-:Y:S01]  /*f370*/  @P1 SHF.R.U32.HI R3, RZ, R6, R7 ;  /* 0x00000006ff031219 */ /* 0x002fe20000011607 */
[C---:B------:R-:W-:Y:S02]  /*f380*/  IMAD R6, R4.reuse, UR5, R5 ;  /* 0x0000000504067c24 */ /* 0x040fe4000f8e0205 */
[----:B------:R-:W-:Y:S01]  /*f390*/  IMAD.WIDE.U32 R4, R4, UR4, RZ ;  /* 0x0000000404047c25 */ /* 0x000fe2000f8e00ff */
[----:B------:R-:W-:-:S03]  /*f3a0*/  ULDC.64 UR4, c[0x0][0xb38] ;  /* 0x0002ce0000047ab9 */ /* 0x000fc60000000a00 */
[----:B------:R-:W-:Y:S01]  /*f3b0*/  IMAD.IADD R5, R5, 0x1, R6 ;  /* 0x0000000105057824 */ /* 0x000fe200078e0206 */
[----:B------:R-:W-:Y:S01]  /*f3c0*/  SHF.R.S32.HI R6, RZ, 0x1f, R217 ;  /* 0x0000001fff067819 */ /* 0x000fe200000114d9 */
[----:B------:R-:W-:-:S04]  /*f3d0*/  IMAD.WIDE.U32 R4, R215, UR4, R4 ;  /* 0x00000004d7047c25 */ /* 0x000fc8000f8e0004 */
[----:B------:R-:W-:Y:S01]  /*f3e0*/  IMAD R5, R215, UR5, R5 ;  /* 0x00000005d7057c24 */ /* 0x000fe2000f8e0205 */
[----:B------:R-:W-:Y:S02]  /*f3f0*/  ULDC.64 UR4, c[0x0][0xb40] ;  /* 0x0002d00000047ab9 */ /* 0x000fe40000000a00 */
[----:B------:R-:W-:Y:S02]  /*f400*/  IMAD R6, R6, UR4, RZ ;  /* 0x0000000406067c24 */ /* 0x000fe4000f8e02ff */
[----:B------:R-:W-:-:S04]  /*f410*/  IMAD.WIDE.U32 R4, R217, UR4, R4 ;  /* 0x00000004d9047c25 */ /* 0x000fc8000f8e0004 */
[----:B------:R-:W-:Y:S01]  /*f420*/  IMAD R7, R217, UR5, R6 ;  /* 0x00000005d9077c24 */ /* 0x000fe2000f8e0206 */
[----:B------:R-:W-:Y:S01]  /*f430*/  ULDC.64 UR4, c[0x0][0xb48] ;  /* 0x0002d20000047ab9 */ /* 0x000fe20000000a00 */
[----:B------:R-:W-:Y:S02]  /*f440*/  IMAD.MOV R6, RZ, RZ, -R3 ;  /* 0x000000ffff067224 */ /* 0x000fe400078e0a03 */
[----:B------:R-:W-:Y:S01]  /*f450*/  IMAD.IADD R5, R5, 0x1, R7 ;  /* 0x0000000105057824 */ /* 0x000fe200078e0207 */
[----:B------:R-:W-:Y:S01]  /*f460*/  SHF.R.S32.HI R7, RZ, 0x1f, R3 ;  /* 0x0000001fff077819 */ /* 0x000fe20000011403 */
[----:B------:R-:W-:Y:S02]  /*f470*/  IMAD R6, R157, R6, R14 ;  /* 0x000000069d067224 */ /* 0x000fe400078e020e */
[----:B------:R-:W-:-:S04]  /*f480*/  IMAD.WIDE.U32 R4, R223, UR4, R4 ;  /* 0x00000004df047c25 */ /* 0x000fc8000f8e0004 */
[----:B------:R-:W-:Y:S01]  /*f490*/  IMAD R5, R223, UR5, R5 ;  /* 0x00000005df057c24 */ /* 0x000fe2000f8e0205 */
[----:B------:R-:W-:Y:S02]  /*f4a0*/  ULDC.64 UR4, c[0x0][0xb30] ;  /* 0x0002cc0000047ab9 */ /* 0x000fe40000000a00 */
[----:B------:R-:W-:Y:S02]  /*f4b0*/  IMAD R8, R7, UR4, RZ ;  /* 0x0000000407087c24 */ /* 0x000fe4000f8e02ff */
[----:B------:R-:W-:-:S04]  /*f4c0*/  IMAD.WIDE.U32 R4, R3, UR4, R4 ;  /* 0x0000000403047c25 */ /* 0x000fc8000f8e0004 */
[----:B------:R-:W-:Y:S01]  /*f4d0*/  IMAD R7, R3, UR5, R8 ;  /* 0x0000000503077c24 */ /* 0x000fe2000f8e0208 */
[----:B------:R-:W-:Y:S01]  /*f4e0*/  ULDC.64 UR4, c[0x0][0xb28] ;  /* 0x0002ca0000047ab9 */ /* 0x000fe20000000a00 */
[----:B------:R-:W-:Y:S02]  /*f4f0*/  VIADD R3, R19, 0x22820 ;  /* 0x0002282013037836 */ /* 0x000fe40000000000 */
[----:B------:R-:W-:-:S03]  /*f500*/  IMAD.IADD R5, R5, 0x1, R7 ;  /* 0x0000000105057824 */ /* 0x000fc600078e0207 */
[----:B------:R-:W-:Y:S01]  /*f510*/  PRMT R3, RZ, 0x654, R3 ;  /* 0x00000654ff037816 */ /* 0x000fe20000000003 */
[----:B------:R-:W-:-:S03]  /*f520*/  IMAD.WIDE.U32 R4, R6, UR4, R4 ;  /* 0x0000000406047c25 */ /* 0x000fc6000f8e0004 */
[----:B------:R0:W-:Y:S02]  /*f530*/  SYNCS.ARRIVE.TRANS64.RED.A1T0 RZ, [R3+URZ], RZ ;  /* 0x000000ff03ff79a7 */ /* 0x0001e4000810043f */
[----:B0-----:R-:W-:-:S05]  /*f540*/  SHF.R.S32.HI R3, RZ, 0x1f, R6 ;  /* 0x0000001fff037819 */ /* 0x001fca0000011406 */
[----:B------:R-:W-:-:S04]  /*f550*/  IMAD R3, R3, UR4, RZ ;  /* 0x0000000403037c24 */ /* 0x000fc8000f8e02ff */
[----:B------:R-:W-:Y:S01]  /*f560*/  IMAD R7, R6, UR5, R3 ;  /* 0x0000000506077c24 */ /* 0x000fe2000f8e0203 */
[----:B------:R-:W-:Y:S02]  /*f570*/  ULDC.64 UR4, c[0x0][0xb00] ;  /* 0x0002c00000047ab9 */ /* 0x000fe40000000a00 */
[----:B------:R-:W-:Y:S01]  /*f580*/  LEA R3, P0, R4, UR4, 0x2 ;  /* 0x0000000404037c11 */ /* 0x000fe2000f8010ff */
[----:B------:R-:W-:Y:S01]  /*f590*/  IMAD.IADD R5, R5, 0x1, R7 ;  /* 0x0000000105057824 */ /* 0x000fe200078e0207 */
[----:B------:R-:W-:-:S04]  /*f5a0*/  UMOV UR4, 0xffffffff ;  /* 0xffffffff00047882 */ /* 0x000fc80000000000 */
[----:B------:R-:W-:Y:S01]  /*f5b0*/  LEA.HI.X R8, R4, UR5, R5, 0x2, P0 ;  /* 0x0000000504087c11 */ /* 0x000fe200080f1405 */
[----:B------:R-:W-:Y:S06]  /*f5c0*/  BRA.DIV UR4, `(.L_x_735) ;  /* 0x000000b204487947 */ /* 0x000fec000b800000 */
[----:B------:R0:W1:Y:S04]  /*f5d0*/  SHFL.IDX PT, R9, R8, RZ, 0x1c1f ;  /* 0x001c1fff08097589 */ /* 0x00006800000e0000 */
[----:B------:R0:W2:Y:S02]  /*f5e0*/  SHFL.IDX PT, R11, R3, RZ, 0x1c1f ;  /* 0x001c1fff030b7589 */ /* 0x0000a400000e0000 */
.L_x_951:
[----:B------:R-:W-:Y:S01]  /*f5f0*/  ISETP.GE.AND P0, PT, R21, R0, PT ;  /* 0x000000001500720c */ /* 0x000fe20003f06270 */
[----:B------:R-:W-:-:S12]  /*f600*/  BSSY B1, `(.L_x_736) ;  /* 0x00000c9000017945 */ /* 0x000fd80003800000 */
[----:B------:R-:W-:Y:S05]  /*f610*/  @P0 BRA `(.L_x_737) ;  /* 0x0000000c001c0947 */ /* 0x000fea0003800000 */
[----:B------:R-:W-:Y:S01]  /*f620*/  ULDC UR4, c[0x0][0xac8] ;  /* 0x0002b20000047ab9 */ /* 0x000fe20000000800 */
[C---:B------:R-:W-:Y:S01]  /*f630*/  VIADD R12, R225.reuse, 0x8 ;  /* 0x00000008e10c7836 */ /* 0x040fe20000000000 */
[C---:B------:R-:W-:Y:S01]  /*f640*/  ISETP.GE.AND P0, PT, R225.reuse, UR4, PT ;  /* 0x00000004e1007c0c */ /* 0x040fe2000bf06270 */
[C---:B------:R-:W-:Y:S02]  /*f650*/  VIADD R7, R225.reuse, 0x10 ;  /* 0x00000010e1077836 */ /* 0x040fe40000000000 */
[C---:B------:R-:W-:Y:S01]  /*f660*/  VIADD R13, R225.reuse, 0x8 ;  /* 0x00000008e10d7836 */ /* 0x040fe20000000000 */
[----:B------:R-:W-:Y:S01]  /*f670*/  ISETP.GE.AND P1, PT, R12, UR4, PT ;  /* 0x000000040c007c0c */ /* 0x000fe2000bf26270 */
[C---:B------:R-:W-:Y:S02]  /*f680*/  VIADD R6, R225.reuse, 0x18 ;  /* 0x00000018e1067836 */ /* 0x040fe40000000000 */
[C---:B------:R-:W-:Y:S01]  /*f690*/  VIADD R20, R225.reuse, 0x40 ;  /* 0x00000040e1147836 */ /* 0x040fe20000000000 */
[----:B------:R-:W-:Y:S01]  /*f6a0*/  SHF.R.S32.HI R13, RZ, 0x1f, R13 ;  /* 0x0000001fff0d7819 */ /* 0x000fe2000001140d */
[----:B------:R-:W-:-:S02]  /*f6b0*/  VIADD R15, R225, 0x38 ;  /* 0x00000038e10f7836 */ /* 0x000fc40000000000 */
[C---:B------:R-:W-:Y:S02]  /*f6c0*/  VIADD R14, R225.reuse, 0x50 ;  /* 0x00000050e10e7836 */ /* 0x040fe40000000000 */
[----:B--2---:R-:W-:Y:S01]  /*f6d0*/  @!P0 IMAD.MOV.U32 R4, RZ, RZ, R11 ;  /* 0x000000ffff048224 */ /* 0x004fe200078e000b */
[----:B------:R-:W-:Y:S01]  /*f6e0*/  SHF.R.S32.HI R15, RZ, 0x1f, R15 ;  /* 0x0000001fff0f7819 */ /* 0x000fe2000001140f */
[----:B-1----:R-:W-:Y:S02]  /*f6f0*/  @!P0 IMAD.MOV.U32 R5, RZ, RZ, R9 ;  /* 0x000000ffff058224 */ /* 0x002fe400078e0009 */
[C---:B------:R-:W-:Y:S02]  /*f700*/  VIADD R21, R225.reuse, 0x40 ;  /* 0x00000040e1157836 */ /* 0x040fe40000000000 */
[----:B------:R-:W-:-:S03]  /*f710*/  @!P0 IMAD.WIDE R4, R225, 0x4, R4 ;  /* 0x00000004e1048825 */ /* 0x000fc600078e0204 */
[----:B------:R-:W-:Y:S02]  /*f720*/  SHF.R.S32.HI R21, RZ, 0x1f, R21 ;  /* 0x0000001fff157819 */ /* 0x000fe40000011415 */
[----:B------:R1:W-:Y:S01]  /*f730*/  @!P0 ST.E.64 desc[UR40][R4.64], R24 ;  /* 0x0000001804008985 */ /* 0x0003e2000c101b28 */
[----:B------:R-:W-:Y:S02]  /*f740*/  ISETP.GE.AND P0, PT, R7, UR4, PT ;  /* 0x0000000407007c0c */ /* 0x000fe4000bf06270 */
[----:B-1----:R-:W-:-:S04]  /*f750*/  @!P1 LEA R4, P2, R12, R11, 0x2 ;  /* 0x0000000b0c049211 */ /* 0x002fc800078410ff */
[----:B------:R-:W-:Y:S01]  /*f760*/  @!P1 LEA.HI.X R5, R12, R9, R13, 0x2, P2 ;  /* 0x000000090c059211 */ /* 0x000fe200010f140d */
[C---:B------:R-:W-:Y:S02]  /*f770*/  VIADD R13, R225.reuse, 0x10 ;  /* 0x00000010e10d7836 */ /* 0x040fe40000000000 */
[----:B------:R-:W-:Y:S02]  /*f780*/  VIADD R12, R225, 0x20 ;  /* 0x00000020e10c7836 */ /* 0x000fe40000000000 */
[----:B------:R1:W-:Y:S01]  /*f790*/  @!P1 ST.E.64 desc[UR40][R4.64], R28 ;  /* 0x0000001c04009985 */ /* 0x0003e2000c101b28 */
[----:B------:R-:W-:Y:S02]  /*f7a0*/  SHF.R.S32.HI R13, RZ, 0x1f, R13 ;  /* 0x0000001fff0d7819 */ /* 0x000fe4000001140d */
[----:B------:R-:W-:Y:S02]  /*f7b0*/  ISETP.GE.AND P1, PT, R6, UR4, PT ;  /* 0x0000000406007c0c */ /* 0x000fe4000bf26270 */
[----:B-1----:R-:W-:-:S04]  /*f7c0*/  @!P0 LEA R4, P2, R7, R11, 0x2 ;  /* 0x0000000b07048211 */ /* 0x002fc800078410ff */
[----:B------:R-:W-:Y:S01]  /*f7d0*/  @!P0 LEA.HI.X R5, R7, R9, R13, 0x2, P2 ;  /* 0x0000000907058211 */ /* 0x000fe200010f140d */
[C---:B------:R-:W-:Y:S02]  /*f7e0*/  VIADD R13, R225.reuse, 0x18 ;  /* 0x00000018e10d7836 */ /* 0x040fe40000000000 */
[----:B------:R-:W-:Y:S02]  /*f7f0*/  VIADD R7, R225, 0x28 ;  /* 0x00000028e1077836 */ /* 0x000fe40000000000 */
[----:B------:R1:W-:Y:S01]  /*f800*/  @!P0 ST.E.64 desc[UR40][R4.64], R32 ;  /* 0x0000002004008985 */ /* 0x0003e2000c101b28 */
[----:B------:R-:W-:Y:S02]  /*f810*/  ISETP.GE.AND P0, PT, R12, UR4, PT ;  /* 0x000000040c007c0c */ /* 0x000fe4000bf06270 */
[----:B------:R-:W-:Y:S02]  /*f820*/  SHF.R.S32.HI R13, RZ, 0x1f, R13 ;  /* 0x0000001fff0d7819 */ /* 0x000fe4000001140d */
[----:B-1----:R-:W-:-:S04]  /*f830*/  @!P1 LEA R4, P2, R6, R11, 0x2 ;  /* 0x0000000b06049211 */ /* 0x002fc800078410ff */
[----:B------:R-:W-:Y:S01]  /*f840*/  @!P1 LEA.HI.X R5, R6, R9, R13, 0x2, P2 ;  /* 0x0000000906059211 */ /* 0x000fe200010f140d */
[----:B------:R-:W-:Y:S01]  /*f850*/  VIADD R13, R225, 0x20 ;  /* 0x00000020e10d7836 */ /* 0x000fe20000000000 */
[----:B------:R-:W-:Y:S01]  /*f860*/  ISETP.GE.AND P2, PT, R7, UR4, PT ;  /* 0x0000000407007c0c */ /* 0x000fe2000bf46270 */
        /* <DEDUP_REMOVED lines=13> */
[C---:B------:R-:W-:Y:S01]  /*f940*/  VIADD R7, R225.reuse, 0x30 ;  /* 0x00000030e1077836 */ /* 0x040fe20000000000 */
[----:B------:R-:W-:Y:S01]  /*f950*/  ISETP.GE.AND P0, PT, R20, UR4, PT ;  /* 0x0000000414007c0c */ /* 0x000fe2000bf06270 */
[----:B------:R-:W-:Y:S02]  /*f960*/  VIADD R13, R225, 0x48 ;  /* 0x00000048e10d7836 */ /* 0x000fe40000000000 */
[----:B------:R1:W-:Y:S01]  /*f970*/  @!P2 ST.E.64 desc[UR40][R4.64], R44 ;  /* 0x0000002c0400a985 */ /* 0x0003e2000c101b28 */
[----:B------:R-:W-:Y:S02]  /*f980*/  SHF.R.S32.HI R7, RZ, 0x1f, R7 ;  /* 0x0000001fff077819 */ /* 0x000fe40000011407 */
[----:B-1----:R-:W-:-:S04]  /*f990*/  @!P3 LEA R4, P2, R6, R11, 0x2 ;  /* 0x0000000b0604b211 */ /* 0x002fc800078410ff */
[----:B------:R-:W-:Y:S02]  /*f9a0*/  @!P3 LEA.HI.X R5, R6, R9, R7, 0x2, P2 ;  /* 0x000000090605b211 */ /* 0x000fe400010f1407 */
[----:B------:R-:W-:Y:S02]  /*f9b0*/  ISETP.GE.AND P2, PT, R13, UR4, PT ;  /* 0x000000040d007c0c */ /* 0x000fe4000bf46270 */
[----:B------:R-:W-:Y:S01]  /*f9c0*/  @!P1 LEA R6, P4, R12, R11, 0x2 ;  /* 0x0000000b0c069211 */ /* 0x000fe200078810ff */
[----:B------:R1:W-:Y:S01]  /*f9d0*/  @!P3 ST.E.64 desc[UR40][R4.64], R48 ;  /* 0x000000300400b985 */ /* 0x0003e2000c101b28 */
[----:B------:R-:W-:Y:S02]  /*f9e0*/  ISETP.GE.AND P3, PT, R14, UR4, PT ;  /* 0x000000040e007c0c */ /* 0x000fe4000bf66270 */
[----:B------:R-:W-:Y:S01]  /*f9f0*/  @!P1 LEA.HI.X R7, R12, R9, R15, 0x2, P4 ;  /* 0x000000090c079211 */ /* 0x000fe200020f140f */
[C---:B------:R-:W-:Y:S02]  /*fa00*/  VIADD R12, R225.reuse, 0x58 ;  /* 0x00000058e10c7836 */ /* 0x040fe40000000000 */
[----:B------:R-:W-:-:S02]  /*fa10*/  VIADD R15, R225, 0x48 ;  /* 0x00000048e10f7836 */ /* 0x000fc40000000000 */
[----:B------:R2:W-:Y:S01]  /*fa20*/  @!P1 ST.E.64 desc[UR40][R6.64], R52 ;  /* 0x0000003406009985 */ /* 0x0005e2000c101b28 */
[----:B------:R-:W-:Y:S02]  /*fa30*/  ISETP.GE.AND P1, PT, R12, UR4, PT ;  /* 0x000000040c007c0c */ /* 0x000fe4000bf26270 */
[----:B------:R-:W-:Y:S02]  /*fa40*/  SHF.R.S32.HI R15, RZ, 0x1f, R15 ;  /* 0x0000001fff0f7819 */ /* 0x000fe4000001140f */
[----:B-1----:R-:W-:-:S04]  /*fa50*/  @!P0 LEA R4, P4, R20, R11, 0x2 ;  /* 0x0000000b14048211 */ /* 0x002fc800078810ff */
[----:B------:R-:W-:Y:S01]  /*fa60*/  @!P0 LEA.HI.X R5, R20, R9, R21, 0x2, P4 ;  /* 0x0000000914058211 */ /* 0x000fe200020f1415 */
[C---:B------:R-:W-:Y:S02]  /*fa70*/  VIADD R20, R225.reuse, 0x60 ;  /* 0x00000060e1147836 */ /* 0x040fe40000000000 */
[----:B------:R-:W-:Y:S01]  /*fa80*/  VIADD R21, R225, 0x50 ;  /* 0x00000050e1157836 */ /* 0x000fe20000000000 */
[C---:B--2---:R-:W-:Y:S01]  /*fa90*/  @!P2 LEA R6, P5, R13.reuse, R11, 0x2 ;  /* 0x0000000b0d06a211 */ /* 0x044fe200078a10ff */
[----:B------:R1:W-:Y:S01]  /*faa0*/  @!P0 ST.E.64 desc[UR40][R4.64], R56 ;  /* 0x0000003804008985 */ /* 0x0003e2000c101b28 */
[----:B------:R-:W-:Y:S02]  /*fab0*/  ISETP.GE.AND P0, PT, R20, UR4, PT ;  /* 0x0000000414007c0c */ /* 0x000fe4000bf06270 */
[----:B------:R-:W-:Y:S01]  /*fac0*/  @!P2 LEA.HI.X R7, R13, R9, R15, 0x2, P5 ;  /* 0x000000090d07a211 */ /* 0x000fe200028f140f */
[C---:B------:R-:W-:Y:S01]  /*fad0*/  VIADD R13, R225.reuse, 0x68 ;  /* 0x00000068e10d7836 */ /* 0x040fe20000000000 */
[----:B------:R-:W-:Y:S01]  /*fae0*/  SHF.R.S32.HI R21, RZ, 0x1f, R21 ;  /* 0x0000001fff157819 */ /* 0x000fe20000011415 */
[----:B------:R-:W-:-:S02]  /*faf0*/  VIADD R15, R225, 0x58 ;  /* 0x00000058e10f7836 */ /* 0x000fc40000000000 */
[----:B------:R2:W-:Y:S01]  /*fb00*/  @!P2 ST.E.64 desc[UR40][R6.64], R60 ;  /* 0x0000003c0600a985 */ /* 0x0005e2000c101b28 */
[----:B------:R-:W-:Y:S02]  /*fb10*/  ISETP.GE.AND P2, PT, R13, UR4, PT ;  /* 0x000000040d007c0c */ /* 0x000fe4000bf46270 */
[----:B------:R-:W-:Y:S02]  /*fb20*/  SHF.R.S32.HI R15, RZ, 0x1f, R15 ;  /* 0x0000001fff0f7819 */ /* 0x000fe4000001140f */
[----:B-1----:R-:W-:-:S04]  /*fb30*/  @!P3 LEA R4, P4, R14, R11, 0x2 ;  /* 0x0000000b0e04b211 */ /* 0x002fc800078810ff */
[----:B------:R-:W-:Y:S01]  /*fb40*/  @!P3 LEA.HI.X R5, R14, R9, R21, 0x2, P4 ;  /* 0x000000090e05b211 */ /* 0x000fe200020f1415 */
[C---:B------:R-:W-:Y:S02]  /*fb50*/  VIADD R14, R225.reuse, 0x70 ;  /* 0x00000070e10e7836 */ /* 0x040fe40000000000 */
[C---:B------:R-:W-:Y:S01]  /*fb60*/  VIADD R21, R225.reuse, 0x60 ;  /* 0x00000060e1157836 */ /* 0x040fe20000000000 */
[----:B--2---:R-:W-:Y:S01]  /*fb70*/  @!P1 LEA R6, P5, R12, R11, 0x2 ;  /* 0x0000000b0c069211 */ /* 0x004fe200078a10ff */
        /* <DEDUP_REMOVED lines=35> */
[----:B------:R-:W-:Y:S02]  /*fdb0*/  SHF.R.S32.HI R15, RZ, 0x1f, R15 ;  /* 0x0000001fff0f7819 */ /* 0x000fe4000001140f */
[----:B------:R-:W-:Y:S02]  /*fdc0*/  ISETP.GE.AND P1, PT, R12, UR4, PT ;  /* 0x000000040c007c0c */ /* 0x000fe4000bf26270 */
[----:B-1----:R-:W-:-:S04]  /*fdd0*/  @!P0 LEA R4, P4, R20, R11, 0x2 ;  /* 0x0000000b14048211 */ /* 0x002fc800078810ff */
[----:B------:R-:W-:Y:S02]  /*fde0*/  @!P0 LEA.HI.X R5, R20, R9, R21, 0x2, P4 ;  /* 0x0000000914058211 */ /* 0x000fe400020f1415 */
[----:B------:R-:W-:Y:S02]  /*fdf0*/  SHF.R.S32.HI R21, RZ, 0x1f, R227 ;  /* 0x0000001fff157819 */ /* 0x000fe400000114e3 */
        /* <DEDUP_REMOVED lines=9> */
[----:B------:R-:W-:Y:S02]  /*fe90*/  SHF.R.S32.HI R13, RZ, 0x1f, R13 ;  /* 0x0000001fff0d7819 */ /* 0x000fe4000001140d */
[----:B------:R-:W-:Y:S02]  /*fea0*/  ISETP.GE.AND P2, PT, R236, UR4, PT ;  /* 0x00000004ec007c0c */ /* 0x000fe4000bf46270 */
[----:B-1----:R-:W-:-:S04]  /*feb0*/  @!P3 LEA R4, P4, R14, R11, 0x2 ;  /* 0x0000000b0e04b211 */ /* 0x002fc800078810ff */
[----:B------:R-:W-:Y:S02]  /*fec0*/  @!P3 LEA.HI.X R5, R14, R9, R15, 0x2, P4 ;  /* 0x000000090e05b211 */ /* 0x000fe400020f140f */
[----:B------:R-:W-:Y:S02]  /*fed0*/  ISETP.GE.AND P4, PT, R235, UR4, PT ;  /* 0x00000004eb007c0c */ /* 0x000fe4000bf86270 */
[C---:B--2---:R-:W-:Y:S01]  /*fee0*/  @!P1 LEA R6, P5, R12.reuse, R11, 0x2 ;  /* 0x0000000b0c069211 */ /* 0x044fe200078a10ff */
[----:B------:R1:W-:Y:S01]  /*fef0*/  @!P3 ST.E.64 desc[UR40][R4.64], R96 ;  /* 0x000000600400b985 */ /* 0x0003e2000c101b28 */
[----:B------:R-:W-:Y:S02]  /*ff00*/  SHF.R.S32.HI R15, RZ, 0x1f, R232 ;  /* 0x0000001fff0f7819 */ /* 0x000fe400000114e8 */
[----:B------:R-:W-:Y:S02]  /*ff10*/  @!P1 LEA.HI.X R7, R12, R9, R13, 0x2, P5 ;  /* 0x000000090c079211 */ /* 0x000fe400028f140d */
[----:B------:R-:W-:-:S02]  /*ff20*/  SHF.R.S32.HI R13, RZ, 0x1f, R237 ;  /* 0x0000001fff0d7819 */ /* 0x000fc400000114ed */
[----:B------:R-:W-:Y:S01]  /*ff30*/  SHF.R.S32.HI R12, RZ, 0x1f, R236 ;  /* 0x0000001fff0c7819 */ /* 0x000fe200000114ec */
[----:B------:R2:W-:Y:S01]  /*ff40*/  @!P1 ST.E.64 desc[UR40][R6.64], R100 ;  /* 0x0000006406009985 */ /* 0x0005e2000c101b28 */
[----:B------:R-:W-:Y:S02]  /*ff50*/  ISETP.GE.AND P1, PT, R234, UR4, PT ;  /* 0x00000004ea007c0c */ /* 0x000fe4000bf26270 */
[----:B------:R-:W-:Y:S02]  /*ff60*/  SHF.R.S32.HI R14, RZ, 0x1f, R231 ;  /* 0x0000001fff0e7819 */ /* 0x000fe400000114e7 */
[----:B-1----:R-:W-:-:S04]  /*ff70*/  @!P0 LEA R4, P3, R237, R11, 0x2 ;  /* 0x0000000bed048211 */ /* 0x002fc800078610ff */
[----:B------:R-:W-:Y:S02]  /*ff80*/  @!P0 LEA.HI.X R5, R237, R9, R13, 0x2, P3 ;  /* 0x00000009ed058211 */ /* 0x000fe400018f140d */
[----:B------:R-:W-:Y:S02]  /*ff90*/  SHF.R.S32.HI R13, RZ, 0x1f, R235 ;  /* 0x0000001fff0d7819 */ /* 0x000fe400000114eb */
[C---:B--2---:R-:W-:Y:S01]  /*ffa0*/  @!P2 LEA R6, P5, R236.reuse, R11, 0x2 ;  /* 0x0000000bec06a211 */ /* 0x044fe200078a10ff */
[----:B------:R1:W-:Y:S01]  /*ffb0*/  @!P0 ST.E.64 desc[UR40][R4.64], R104 ;  /* 0x0000006804008985 */ /* 0x0003e2000c101b28 */
[----:B------:R-:W-:Y:S02]  /*ffc0*/  ISETP.GE.AND P0, PT, R233, UR4, PT ;  /* 0x00000004e9007c0c */ /* 0x000fe4000bf06270 */
[----:B------:R-:W-:Y:S02]  /*ffd0*/  @!P2 LEA.HI.X R7, R236, R9, R12, 0x2, P5 ;  /* 0x00000009ec07a211 */ /* 0x000fe400028f140c */
[----:B------:R-:W-:-:S03]  /*ffe0*/  SHF.R.S32.HI R12, RZ, 0x1f, R234 ;  /* 0x0000001fff0c7819 */ /* 0x000fc600000114ea */
[----:B------:R2:W-:Y:S01]  /*fff0*/  @!P2 ST.E.64 desc[UR40][R6.64], R108 ;  /* 0x0000006c0600a985 */ /* 0x0005e2000c101b28 */
[----:B------:R-:W-:Y:S02]  /*10000*/  ISETP.GE.AND P2, PT, R232, UR4, PT ;  /* 0x00000004e8007c0c */ /* 0x000fe4000bf46270 */
[----:B-1----:R-:W-:-:S04]  /*10010*/  @!P4 LEA R4, P3, R235, R11, 0x2 ;  /* 0x0000000beb04c211 */ /* 0x002fc800078610ff */
[----:B------:R-:W-:Y:S02]  /*10020*/  @!P4 LEA.HI.X R5, R235, R9, R13, 0x2, P3 ;  /* 0x00000009eb05c211 */ /* 0x000fe400018f140d */
[----:B------:R-:W-:Y:S02]  /*10030*/  ISETP.GE.AND P3, PT, R231, UR4, PT ;  /* 0x00000004e7007c0c */ /* 0x000fe4000bf66270 */
[C---:B--2---:R-:W-:Y:S01]  /*10040*/  @!P1 LEA R6, P5, R234.reuse, R11, 0x2 ;  /* 0x0000000bea069211 */ /* 0x044fe200078a10ff */
[----:B------:R1:W-:Y:S03]  /*10050*/  @!P4 ST.E.64 desc[UR40][R4.64], R112 ;  /* 0x000000700400c985 */ /* 0x0003e6000c101b28 */
[----:B------:R-:W-:Y:S02]  /*10060*/  @!P1 LEA.HI.X R7, R234, R9, R12, 0x2, P5 ;  /* 0x00000009ea079211 */ /* 0x000fe400028f140c */
[----:B------:R-:W-:-:S03]  /*10070*/  SHF.R.S32.HI R12, RZ, 0x1f, R233 ;  /* 0x0000001fff0c7819 */ /* 0x000fc600000114e9 */
[----:B------:R2:W-:Y:S01]  /*10080*/  @!P1 ST.E.64 desc[UR40][R6.64], R116 ;  /* 0x0000007406009985 */ /* 0x0005e2000c101b28 */
[----:B------:R-:W-:Y:S02]  /*10090*/  ISETP.GE.AND P1, PT, R230, UR4, PT ;  /* 0x00000004e6007c0c */ /* 0x000fe4000bf26270 */
[----:B-1----:R-:W-:-:S04]  /*100a0*/  @!P0 LEA R4, P4, R233, R11, 0x2 ;  /* 0x0000000be9048211 */ /* 0x002fc800078810ff */
[----:B------:R-:W-:Y:S02]  /*100b0*/  @!P0 LEA.HI.X R5, R233, R9, R12, 0x2, P4 ;  /* 0x00000009e9058211 */ /* 0x000fe400020f140c */
[-C--:B------:R-:W-:Y:S02]  /*100c0*/  @!P3 LEA R12, P4, R231, R11.reuse, 0x2 ;  /* 0x0000000be70cb211 */ /* 0x080fe400078810ff */
[C---:B--2---:R-:W-:Y:S01]  /*100d0*/  @!P2 LEA R6, P5, R232.reuse, R11, 0x2 ;  /* 0x0000000be806a211 */ /* 0x044fe200078a10ff */
[----:B------:R1:W-:Y:S01]  /*100e0*/  @!P0 ST.E.64 desc[UR40][R4.64], R120 ;  /* 0x0000007804008985 */ /* 0x0003e2000c101b28 */
[----:B------:R-:W-:Y:S02]  /*100f0*/  ISETP.GE.AND P0, PT, R229, UR4, PT ;  /* 0x00000004e5007c0c */ /* 0x000fe4000bf06270 */
[-C--:B------:R-:W-:Y:S02]  /*10100*/  @!P2 LEA.HI.X R7, R232, R9.reuse, R15, 0x2, P5 ;  /* 0x00000009e807a211 */ /* 0x080fe400028f140f */
[----:B------:R-:W-:-:S02]  /*10110*/  @!P3 LEA.HI.X R13, R231, R9, R14, 0x2, P4 ;  /* 0x00000009e70db211 */ /* 0x000fc400020f140e */
[----:B------:R-:W-:Y:S01]  /*10120*/  ISETP.GE.AND P4, PT, R228, UR4, PT ;  /* 0x00000004e4007c0c */ /* 0x000fe2000bf86270 */
[----:B------:R2:W-:Y:S01]  /*10130*/  @!P2 ST.E.64 desc[UR40][R6.64], R124 ;  /* 0x0000007c0600a985 */ /* 0x0005e2000c101b28 */
[----:B------:R-:W-:Y:S02]  /*10140*/  SHF.R.S32.HI R14, RZ, 0x1f, R230 ;  /* 0x0000001fff0e7819 */ /* 0x000fe400000114e6 */
[----:B------:R-:W-:Y:S01]  /*10150*/  ISETP.GE.AND P2, PT, R227, UR4, PT ;  /* 0x00000004e3007c0c */ /* 0x000fe2000bf46270 */
[----:B------:R3:W-:Y:S01]  /*10160*/  @!P3 ST.E.64 desc[UR40][R12.64], R128 ;  /* 0x000000800c00b985 */ /* 0x0007e2000c101b28 */
[----:B------:R-:W-:Y:S02]  /*10170*/  ISETP.GE.AND P3, PT, R226, UR4, PT ;  /* 0x00000004e2007c0c */ /* 0x000fe4000bf66270 */
[----:B-1----:R-:W-:-:S04]  /*10180*/  @!P1 LEA R4, P5, R230, R11, 0x2 ;  /* 0x0000000be6049211 */ /* 0x002fc800078a10ff */
[----:B------:R-:W-:Y:S02]  /*10190*/  @!P1 LEA.HI.X R5, R230, R9, R14, 0x2, P5 ;  /* 0x00000009e6059211 */ /* 0x000fe400028f140e */
[----:B------:R-:W-:Y:S02]  /*101a0*/  SHF.R.S32.HI R14, RZ, 0x1f, R229 ;  /* 0x0000001fff0e7819 */ /* 0x000fe400000114e5 */
[CC--:B--2---:R-:W-:Y:S01]  /*101b0*/  @!P0 LEA R6, P5, R229.reuse, R11.reuse, 0x2 ;  /* 0x0000000be5068211 */ /* 0x0c4fe200078a10ff */
[----:B------:R1:W-:Y:S01]  /*101c0*/  @!P1 ST.E.64 desc[UR40][R4.64], R132 ;  /* 0x0000008404009985 */ /* 0x0003e2000c101b28 */
[----:B---3--:R-:W-:Y:S02]  /*101d0*/  @!P4 LEA R12, P1, R228, R11, 0x2 ;  /* 0x0000000be40cc211 */ /* 0x008fe400078210ff */
[----:B------:R-:W-:Y:S02]  /*101e0*/  @!P0 LEA.HI.X R7, R229, R9, R14, 0x2, P5 ;  /* 0x00000009e5078211 */ /* 0x000fe400028f140e */
[----:B------:R-:W-:-:S03]  /*101f0*/  SHF.R.S32.HI R14, RZ, 0x1f, R228 ;  /* 0x0000001fff0e7819 */ /* 0x000fc600000114e4 */
[----:B------:R3:W-:Y:S01]  /*10200*/  @!P0 ST.E.64 desc[UR40][R6.64], R136 ;  /* 0x0000008806008985 */ /* 0x0007e2000c101b28 */
[----:B------:R-:W-:Y:S02]  /*10210*/  @!P4 LEA.HI.X R13, R228, R9, R14, 0x2, P1 ;  /* 0x00000009e40dc211 */ /* 0x000fe400008f140e */
[CC--:B------:R-:W-:Y:S02]  /*10220*/  @!P3 LEA R14, P1, R226.reuse, R11.reuse, 0x2 ;  /* 0x0000000be20eb211 */ /* 0x0c0fe400078210ff */
[C---:B-1----:R-:W-:Y:S01]  /*10230*/  @!P2 LEA R4, P5, R227.reuse, R11, 0x2 ;  /* 0x0000000be304a211 */ /* 0x042fe200078a10ff */
[----:B------:R3:W-:Y:S01]  /*10240*/  @!P4 ST.E.64 desc[UR40][R12.64], R140 ;  /* 0x0000008c0c00c985 */ /* 0x0007e2000c101b28 */
[-C--:B------:R-:W-:Y:S02]  /*10250*/  @!P3 LEA.HI.X R15, R226, R9.reuse, R20, 0x2, P1 ;  /* 0x00000009e20fb211 */ /* 0x080fe400008f1414 */
[----:B------:R-:W-:-:S05]  /*10260*/  @!P2 LEA.HI.X R5, R227, R9, R21, 0x2, P5 ;  /* 0x00000009e305a211 */ /* 0x000fca00028f1415 */
[----:B------:R3:W-:Y:S04]  /*10270*/  @!P2 ST.E.64 desc[UR40][R4.64], R144 ;  /* 0x000000900400a985 */ /* 0x0007e8000c101b28 */
[----:B------:R3:W-:Y:S02]  /*10280*/  @!P3 ST.E.64 desc[UR40][R14.64], R148 ;  /* 0x000000940e00b985 */ /* 0x0007e4000c101b28 */
.L_x_737:
[----:B------:R-:W-:Y:S05]  /*10290*/  BSYNC B1 ;  /* 0x0000000000017941 */ /* 0x000fea0003800000 */
.L_x_736:
[----:B------:R-:W-:-:S03]  /*102a0*/  UMOV UR4, 0xffffffff ;  /* 0xffffffff00047882 */ /* 0x000fc60000000000 */
[----:B------:R-:W-:Y:S05]  /*102b0*/  BRA.DIV UR4, `(.L_x_738) ;  /* 0x000000a604447947 */ /* 0x000fea000b800000 */
[----:B------:R4:W0:Y:S04]  /*102c0*/  SHFL.IDX PT, R20, R8, 0x1, 0x1c1f ;  /* 0x003c1f0008147f89 */ /* 0x00082800000e0000 */
[----:B---3--:R4:W3:Y:S02]  /*102d0*/  SHFL.IDX PT, R14, R3, 0x1, 0x1c1f ;  /* 0x003c1f00030e7f89 */ /* 0x0088e400000e0000 */
.L_x_955:
[----:B------:R-:W-:-:S13]  /*102e0*/  ISETP.GE.AND P0, PT, R10, R0, PT ;  /* 0x000000000a00720c */ /* 0x000fda0003f06270 */
[----:B------:R-:W-:Y:S05]  /*102f0*/  @P0 BRA `(.L_x_734) ;  /* 0x0000001800f80947 */ /* 0x000fea0003800000 */
[----:B------:R-:W-:Y:S01]  /*10300*/  ULDC UR4, c[0x0][0xac8] ;  /* 0x0002b20000047ab9 */ /* 0x000fe20000000800 */
[C---:B-1----:R-:W-:Y:S01]  /*10310*/  VIADD R9, R225.reuse, 0x8 ;  /* 0x00000008e1097836 */ /* 0x042fe20000000000 */
[C---:B------:R-:W-:Y:S01]  /*10320*/  ISETP.GE.AND P2, PT, R225.reuse, UR4, PT ;  /* 0x00000004e1007c0c */ /* 0x040fe2000bf46270 */
[C---:B0---4-:R-:W-:Y:S02]  /*10330*/  VIADD R3, R225.reuse, 0x10 ;  /* 0x00000010e1037836 */ /* 0x051fe40000000000 */
[----:B------:R-:W-:Y:S01]  /*10340*/  VIADD R12, R225, 0x18 ;  /* 0x00000018e10c7836 */ /* 0x000fe20000000000 */
[----:B------:R-:W-:Y:S01]  /*10350*/  ISETP.GE.AND P3, PT, R9, UR4, PT ;  /* 0x0000000409007c0c */ /* 0x000fe2000bf66270 */
[----:B------:R-:W-:Y:S01]  /*10360*/  VIADD R8, R225, 0x20 ;  /* 0x00000020e1087836 */ /* 0x000fe20000000000 */
[----:B------:R-:W-:Y:S01]  /*10370*/  ISETP.GE.AND P1, PT, R3, UR4, PT ;  /* 0x0000000403007c0c */ /* 0x000fe2000bf26270 */
[C---:B------:R-:W-:Y:S01]  /*10380*/  VIADD R13, R225.reuse, 0x8 ;  /* 0x00000008e10d7836 */ /* 0x040fe20000000000 */
[----:B------:R-:W-:Y:S01]  /*10390*/  ISETP.GE.AND P0, PT, R12, UR4, PT ;  /* 0x000000040c007c0c */ /* 0x000fe2000bf06270 */
[----:B--2---:R-:W-:-:S02]  /*103a0*/  VIADD R11, R225, 0x10 ;  /* 0x00000010e10b7836 */ /* 0x004fc40000000000 */
[----:B------:R-:W-:Y:S01]  /*103b0*/  VIADD R15, R225, 0x58 ;  /* 0x00000058e10f7836 */ /* 0x000fe20000000000 */
[----:B------:R-:W-:Y:S01]  /*103c0*/  SHF.R.S32.HI R13, RZ, 0x1f, R13 ;  /* 0x0000001fff0d7819 */ /* 0x000fe2000001140d */
[----:B---3--:R-:W-:Y:S01]  /*103d0*/  @!P2 IMAD.MOV.U32 R4, RZ, RZ, R14 ;  /* 0x000000ffff04a224 */ /* 0x008fe200078e000e */
[----:B------:R-:W-:Y:S01]  /*103e0*/  SHF.R.S32.HI R11, RZ, 0x1f, R11 ;  /* 0x0000001fff0b7819 */ /* 0x000fe2000001140b */
[----:B------:R-:W-:Y:S02]  /*103f0*/  @!P2 IMAD.MOV.U32 R5, RZ, RZ, R20 ;  /* 0x000000ffff05a224 */ /* 0x000fe400078e0014 */
[----:B------:R-:W-:Y:S01]  /*10400*/  @!P3 LEA R6, P4, R9, R14, 0x2 ;  /* 0x0000000e0906b211 */ /* 0x000fe200078810ff */
[C---:B------:R-:W-:Y:S02]  /*10410*/  VIADD R24, R225.reuse, 0x68 ;  /* 0x00000068e1187836 */ /* 0x040fe40000000000 */
[----:B------:R-:W-:Y:S01]  /*10420*/  @!P2 IMAD.WIDE R4, R225, 0x4, R4 ;  /* 0x00000004e104a825 */ /* 0x000fe200078e0204 */
[----:B------:R-:W-:-:S03]  /*10430*/  @!P3 LEA.HI.X R7, R9, R20, R13, 0x2, P4 ;  /* 0x000000140907b211 */ /* 0x000fc600020f140d */
[C---:B------:R-:W-:Y:S01]  /*10440*/  VIADD R9, R225.reuse, 0x28 ;  /* 0x00000028e1097836 */ /* 0x040fe20000000000 */
[----:B------:R0:W-:Y:S01]  /*10450*/  @!P2 ST.E.64 desc[UR40][R4.64], R26 ;  /* 0x0000001a0400a985 */ /* 0x0001e2000c101b28 */
[----:B------:R-:W-:Y:S01]  /*10460*/  ISETP.GE.AND P2, PT, R8, UR4, PT ;  /* 0x0000000408007c0c */ /* 0x000fe2000bf46270 */
[----:B------:R-:W-:Y:S02]  /*10470*/  VIADD R13, R225, 0x18 ;  /* 0x00000018e10d7836 */ /* 0x000fe40000000000 */
[----:B------:R1:W-:Y:S01]  /*10480*/  @!P3 ST.E.64 desc[UR40][R6.64], R30 ;  /* 0x0000001e0600b985 */ /* 0x0003e2000c101b28 */
[----:B------:R-:W-:Y:S01]  /*10490*/  ISETP.GE.AND P3, PT, R9, UR4, PT ;  /* 0x0000000409007c0c */ /* 0x000fe2000bf66270 */
[C---:B------:R-:W-:Y:S01]  /*104a0*/  VIADD R21, R225.reuse, 0x58 ;  /* 0x00000058e1157836 */ /* 0x040fe20000000000 */
[----:B------:R-:W-:Y:S01]  /*104b0*/  SHF.R.S32.HI R13, RZ, 0x1f, R13 ;  /* 0x0000001fff0d7819 */ /* 0x000fe2000001140d */
[C---:B------:R-:W-:Y:S02]  /*104c0*/  VIADD R28, R225.reuse, 0x78 ;  /* 0x00000078e11c7836 */ /* 0x040fe40000000000 */
[C---:B------:R-:W-:Y:S01]  /*104d0*/  VIADD R25, R225.reuse, 0x68 ;  /* 0x00000068e1197836 */ /* 0x040fe20000000000 */
[----:B------:R-:W-:Y:S01]  /*104e0*/  SHF.R.S32.HI R21, RZ, 0x1f, R21 ;  /* 0x0000001fff157819 */ /* 0x000fe20000011415 */
[----:B------:R-:W-:Y:S01]  /*104f0*/  VIADD R29, R225, 0x78 ;  /* 0x00000078e11d7836 */ /* 0x000fe20000000000 */
[----:B0-----:R-:W-:-:S02]  /*10500*/  @!P1 LEA R4, P5, R3, R14, 0x2 ;  /* 0x0000000e03049211 */ /* 0x001fc400078a10ff */
[----:B------:R-:W-:Y:S02]  /*10510*/  SHF.R.S32.HI R25, RZ, 0x1f, R25 ;  /* 0x0000001fff197819 */ /* 0x000fe40000011419 */
[----:B------:R-:W-:Y:S01]  /*10520*/  @!P1 LEA.HI.X R5, R3, R20, R11, 0x2, P5 ;  /* 0x0000001403059211 */ /* 0x000fe200028f140b */
[C---:B------:R-:W-:Y:S01]  /*10530*/  VIADD R3, R225.reuse, 0x30 ;  /* 0x00000030e1037836 */ /* 0x040fe20000000000 */
[----:B-1----:R-:W-:Y:S01]  /*10540*/  @!P0 LEA R6, P4, R12, R14, 0x2 ;  /* 0x0000000e0c068211 */ /* 0x002fe200078810ff */
[----:B------:R-:W-:Y:S01]  /*10550*/  VIADD R11, R225, 0x20 ;  /* 0x00000020e10b7836 */ /* 0x000fe20000000000 */
[----:B------:R-:W-:Y:S01]  /*10560*/  SHF.R.S32.HI R29, RZ, 0x1f, R29 ;  /* 0x0000001fff1d7819 */ /* 0x000fe2000001141d */
[----:B------:R0:W-:Y:S01]  /*10570*/  @!P1 ST.E.64 desc[UR40][R4.64], R34 ;  /* 0x0000002204009985 */ /* 0x0001e2000c101b28 */
[----:B------:R-:W-:Y:S02]  /*10580*/  ISETP.GE.AND P1, PT, R3, UR4, PT ;  /* 0x0000000403007c0c */ /* 0x000fe4000bf26270 */
[----:B------:R-:W-:-:S02]  /*10590*/  SHF.R.S32.HI R11, RZ, 0x1f, R11 ;  /* 0x0000001fff0b7819 */ /* 0x000fc4000001140b */
[----:B------:R-:W-:Y:S01]  /*105a0*/  @!P0 LEA.HI.X R7, R12, R20, R13, 0x2, P4 ;  /* 0x000000140c078211 */ /* 0x000fe200020f140d */
[C---:B------:R-:W-:Y:S02]  /*105b0*/  VIADD R12, R225.reuse, 0x38 ;  /* 0x00000038e10c7836 */ /* 0x040fe40000000000 */
[----:B------:R-:W-:Y:S02]  /*105c0*/  VIADD R13, R225, 0x28 ;  /* 0x00000028e10d7836 */ /* 0x000fe40000000000 */
[----:B------:R1:W-:Y:S01]  /*105d0*/  @!P0 ST.E.64 desc[UR40][R6.64], R38 ;  /* 0x0000002606008985 */ /* 0x0003e2000c101b28 */
[----:B------:R-:W-:Y:S02]  /*105e0*/  ISETP.GE.AND P0, PT, R12, UR4, PT ;  /* 0x000000040c007c0c */ /* 0x000fe4000bf06270 */
[----:B------:R-:W-:Y:S02]  /*105f0*/  SHF.R.S32.HI R13, RZ, 0x1f, R13 ;  /* 0x0000001fff0d7819 */ /* 0x000fe4000001140d */
[----:B0-----:R-:W-:-:S04]  /*10600*/  @!P2 LEA R4, P5, R8, R14, 0x2 ;  /* 0x0000000e0804a211 */ /* 0x001fc800078a10ff */
[----:B------:R-:W-:Y:S01]  /*10610*/  @!P2 LEA.HI.X R5, R8, R20, R11, 0x2, P5 ;  /* 0x000000140805a211 */ /* 0x000fe200028f140b */
[C---:B------:R-:W-:Y:S02]  /*10620*/  VIADD R8, R225.reuse, 0x40 ;  /* 0x00000040e1087836 */ /* 0x040fe40000000000 */
[----:B------:R-:W-:Y:S02]  /*10630*/  VIADD R11, R225, 0x30 ;  /* 0x00000030e10b7836 */ /* 0x000fe40000000000 */
[----:B------:R0:W-:Y:S01]  /*10640*/  @!P2 ST.E.64 desc[UR40][R4.64], R42 ;  /* 0x0000002a0400a985 */ /* 0x0001e2000c101b28 */
[----:B-1----:R-:W-:Y:S02]  /*10650*/  @!P3 LEA R6, P4, R9, R14, 0x2 ;  /* 0x0000000e0906b211 */ /* 0x002fe400078810ff */
[----:B------:R-:W-:Y:S02]  /*10660*/  ISETP.GE.AND P2, PT, R8, UR4, PT ;  /* 0x0000000408007c0c */ /* 0x000fe4000bf46270 */
[----:B------:R-:W-:-:S02]  /*10670*/  SHF.R.S32.HI R11, RZ, 0x1f, R11 ;  /* 0x0000001fff0b7819 */ /* 0x000fc4000001140b */
[----:B------:R-:W-:Y:S01]  /*10680*/  @!P3 LEA.HI.X R7, R9, R20, R13, 0x2, P4 ;  /* 0x000000140907b211 */ /* 0x000fe200020f140d */
[C---:B------:R-:W-:Y:S02]  /*10690*/  VIADD R9, R225.reuse, 0x48 ;  /* 0x00000048e1097836 */ /* 0x040fe40000000000 */
[----:B------:R-:W-:Y:S02]  /*106a0*/  VIADD R13, R225, 0x38 ;  /* 0x00000038e10d7836 */ /* 0x000fe40000000000 */
[----:B------:R1:W-:Y:S01]  /*106b0*/  @!P3 ST.E.64 desc[UR40][R6.64], R46 ;  /* 0x0000002e0600b985 */ /* 0x0003e2000c101b28 */
[----:B------:R-:W-:Y:S02]  /*106c0*/  ISETP.GE.AND P3, PT, R9, UR4, PT ;  /* 0x0000000409007c0c */ /* 0x000fe4000bf66270 */
[----:B0-----:R-:W-:Y:S02]  /*106d0*/  @!P1 LEA R4, P5, R3, R14, 0x2 ;  /* 0x0000000e03049211 */ /* 0x001fe400078a10ff */
[----:B------:R-:W-:-:S02]  /*106e0*/  SHF.R.S32.HI R13, RZ, 0x1f, R13 ;  /* 0x0000001fff0d7819 */ /* 0x000fc4000001140d */
[----:B------:R-:W-:Y:S01]  /*106f0*/  @!P1 LEA.HI.X R5, R3, R20, R11, 0x2, P5 ;  /* 0x0000001403059211 */ /* 0x000fe200028f140b */
[C---:B------:R-:W-:Y:S02]  /*10700*/  VIADD R3, R225.reuse, 0x50 ;  /* 0x00000050e1037836 */ /* 0x040fe40000000000 */
[----:B------:R-:W-:Y:S02]  /*10710*/  VIADD R11, R225, 0x40 ;  /* 0x00000040e10b7836 */ /* 0x000fe40000000000 */
[----:B------:R0:W-:Y:S01]  /*10720*/  @!P1 ST.E.64 desc[UR40][R4.64], R50 ;  /* 0x0000003204009985 */ /* 0x0001e2000c101b28 */
[----:B------:R-:W-:Y:S02]  /*10730*/  ISETP.GE.AND P1, PT, R3, UR4, PT ;  /* 0x0000000403007c0c */ /* 0x000fe4000bf26270 */
[----:B-1----:R-:W-:Y:S02]  /*10740*/  @!P0 LEA R6, P4, R12, R14, 0x2 ;  /* 0x0000000e0c068211 */ /* 0x002fe400078810ff */
        /* <DEDUP_REMOVED lines=12> */
[----:B------:R-:W-:Y:S02]  /*10810*/  SHF.R.S32.HI R11, RZ, 0x1f, R11 ;  /* 0x0000001fff0b7819 */ /* 0x000fe4000001140b */
[----:B-1----:R-:W-:Y:S02]  /*10820*/  @!P3 LEA R6, P4, R9, R14, 0x2 ;  /* 0x0000000e0906b211 */ /* 0x002fe400078810ff */
[----:B------:R-:W-:-:S02]  /*10830*/  ISETP.GE.AND P2, PT, R12, UR4, PT ;  /* 0x000000040c007c0c */ /* 0x000fc4000bf46270 */
[----:B------:R-:W-:Y:S02]  /*10840*/  SHF.R.S32.HI R8, RZ, 0x1f, R8 ;  /* 0x0000001fff087819 */ /* 0x000fe40000011408 */
[----:B------:R-:W-:Y:S02]  /*10850*/  @!P3 LEA.HI.X R7, R9, R20, R11, 0x2, P4 ;  /* 0x000000140907b211 */ /* 0x000fe400020f140b */
[----:B0-----:R-:W-:-:S03]  /*10860*/  @!P1 LEA R4, P5, R3, R14, 0x2 ;  /* 0x0000000e03049211 */ /* 0x001fc600078a10ff */
[----:B------:R0:W-:Y:S01]  /*10870*/  @!P3 ST.E.64 desc[UR40][R6.64], R62 ;  /* 0x0000003e0600b985 */ /* 0x0001e2000c101b28 */
[----:B------:R-:W-:Y:S02]  /*10880*/  ISETP.GE.AND P3, PT, R24, UR4, PT ;  /* 0x0000000418007c0c */ /* 0x000fe4000bf66270 */
[----:B------:R-:W-:Y:S01]  /*10890*/  @!P1 LEA.HI.X R5, R3, R20, R8, 0x2, P5 ;  /* 0x0000001403059211 */ /* 0x000fe200028f1408 */
[----:B------:R-:W-:Y:S01]  /*108a0*/  VIADD R3, R225, 0x70 ;  /* 0x00000070e1037836 */ /* 0x000fe20000000000 */
[-C--:B------:R-:W-:Y:S02]  /*108b0*/  @!P0 LEA R8, P4, R15, R14.reuse, 0x2 ;  /* 0x0000000e0f088211 */ /* 0x080fe400078810ff */
[C---:B------:R-:W-:Y:S01]  /*108c0*/  @!P2 LEA R10, P5, R12.reuse, R14, 0x2 ;  /* 0x0000000e0c0aa211 */ /* 0x040fe200078a10ff */
[----:B------:R1:W-:Y:S01]  /*108d0*/  @!P1 ST.E.64 desc[UR40][R4.64], R66 ;  /* 0x0000004204009985 */ /* 0x0003e2000c101b28 */
[----:B------:R-:W-:Y:S02]  /*108e0*/  ISETP.GE.AND P1, PT, R3, UR4, PT ;  /* 0x0000000403007c0c */ /* 0x000fe4000bf26270 */
[-C--:B------:R-:W-:Y:S01]  /*108f0*/  @!P0 LEA.HI.X R9, R15, R20.reuse, R21, 0x2, P4 ;  /* 0x000000140f098211 */ /* 0x080fe200020f1415 */
[C---:B------:R-:W-:Y:S01]  /*10900*/  VIADD R21, R225.reuse, 0x80 ;  /* 0x00000080e1157836 */ /* 0x040fe20000000000 */
[----:B------:R-:W-:Y:S01]  /*10910*/  @!P2 LEA.HI.X R11, R12, R20, R13, 0x2, P5 ;  /* 0x000000140c0ba211 */ /* 0x000fe200028f140d */
[----:B------:R-:W-:Y:S01]  /*10920*/  VIADD R15, R225, 0x70 ;  /* 0x00000070e10f7836 */ /* 0x000fe20000000000 */
[----:B------:R-:W-:Y:S01]  /*10930*/  @!P3 LEA R12, P4, R24, R14, 0x2 ;  /* 0x0000000e180cb211 */ /* 0x000fe200078810ff */
[----:B------:R2:W-:Y:S01]  /*10940*/  @!P0 ST.E.64 desc[UR40][R8.64], R70 ;  /* 0x0000004608008985 */ /* 0x0005e2000c101b28 */
[----:B------:R-:W-:-:S02]  /*10950*/  ISETP.GE.AND P0, PT, R28, UR4, PT ;  /* 0x000000041c007c0c */ /* 0x000fc4000bf06270 */
[----:B------:R-:W-:Y:S01]  /*10960*/  SHF.R.S32.HI R15, RZ, 0x1f, R15 ;  /* 0x0000001fff0f7819 */ /* 0x000fe2000001140f */
[----:B------:R3:W-:Y:S01]  /*10970*/  @!P2 ST.E.64 desc[UR40][R10.64], R74 ;  /* 0x0000004a0a00a985 */ /* 0x0007e2000c101b28 */
[----:B------:R-:W-:Y:S02]  /*10980*/  ISETP.GE.AND P2, PT, R21, UR4, PT ;  /* 0x0000000415007c0c */ /* 0x000fe4000bf46270 */
[----:B0-----:R-:W-:Y:S02]  /*10990*/  @!P1 LEA R6, P5, R3, R14, 0x2 ;  /* 0x0000000e03069211 */ /* 0x001fe400078a10ff */
[-C--:B------:R-:W-:Y:S01]  /*109a0*/  @!P3 LEA.HI.X R13, R24, R20.reuse, R25, 0x2, P4 ;  /* 0x00000014180db211 */ /* 0x080fe200020f1419 */
[----:B------:R-:W-:Y:S01]  /*109b0*/  VIADD R24, R225, 0x88 ;  /* 0x00000088e1187836 */ /* 0x000fe20000000000 */
[----:B------:R-:W-:Y:S01]  /*109c0*/  @!P1 LEA.HI.X R7, R3, R20, R15, 0x2, P5 ;  /* 0x0000001403079211 */ /* 0x000fe200028f140f */
[C---:B------:R-:W-:Y:S02]  /*109d0*/  VIADD R3, R225.reuse, 0x90 ;  /* 0x00000090e1037836 */ /* 0x040fe40000000000 */
[----:B------:R0:W-:Y:S01]  /*109e0*/  @!P3 ST.E.64 desc[UR40][R12.64], R78 ;  /* 0x0000004e0c00b985 */ /* 0x0001e2000c101b28 */
[C---:B------:R-:W-:Y:S01]  /*109f0*/  VIADD R25, R225.reuse, 0x80 ;  /* 0x00000080e1197836 */ /* 0x040fe20000000000 */
[----:B------:R-:W-:Y:S01]  /*10a00*/  ISETP.GE.AND P3, PT, R24, UR4, PT ;  /* 0x0000000418007c0c */ /* 0x000fe2000bf66270 */
[----:B------:R-:W-:Y:S01]  /*10a10*/  VIADD R15, R225, 0x98 ;  /* 0x00000098e10f7836 */ /* 0x000fe20000000000 */
[----:B------:R4:W-:Y:S01]  /*10a20*/  @!P1 ST.E.64 desc[UR40][R6.64], R82 ;  /* 0x0000005206009985 */ /* 0x0009e2000c101b28 */
[----:B-1----:R-:W-:-:S02]  /*10a30*/  @!P0 LEA R4, P4, R28, R14, 0x2 ;  /* 0x0000000e1c048211 */ /* 0x002fc400078810ff */
[----:B------:R-:W-:Y:S02]  /*10a40*/  ISETP.GE.AND P1, PT, R3, UR4, PT ;  /* 0x0000000403007c0c */ /* 0x000fe4000bf26270 */
[----:B------:R-:W-:Y:S02]  /*10a50*/  SHF.R.S32.HI R25, RZ, 0x1f, R25 ;  /* 0x0000001fff197819 */ /* 0x000fe40000011419 */
[C---:B--2---:R-:W-:Y:S02]  /*10a60*/  @!P2 LEA R8, P5, R21.reuse, R14, 0x2 ;  /* 0x0000000e1508a211 */ /* 0x044fe400078a10ff */
[-C--:B------:R-:W-:Y:S02]  /*10a70*/  @!P0 LEA.HI.X R5, R28, R20.reuse, R29, 0x2, P4 ;  /* 0x000000141c058211 */ /* 0x080fe400020f141d */
[----:B------:R-:W-:Y:S01]  /*10a80*/  @!P2 LEA.HI.X R9, R21, R20, R25, 0x2, P5 ;  /* 0x000000141509a211 */ /* 0x000fe200028f1419 */
[C---:B------:R-:W-:Y:S01]  /*10a90*/  VIADD R21, R225.reuse, 0x90 ;  /* 0x00000090e1157836 */ /* 0x040fe20000000000 */
[----:B---3--:R-:W-:Y:S01]  /*10aa0*/  @!P3 LEA R10, P4, R24, R14, 0x2 ;  /* 0x0000000e180ab211 */ /* 0x008fe200078810ff */
[----:B------:R-:W-:Y:S01]  /*10ab0*/  VIADD R25, R225, 0x88 ;  /* 0x00000088e1197836 */ /* 0x000fe20000000000 */
[----:B------:R1:W-:Y:S01]  /*10ac0*/  @!P0 ST.E.64 desc[UR40][R4.64], R86 ;  /* 0x0000005604008985 */ /* 0x0003e2000c101b28 */
[----:B------:R-:W-:-:S02]  /*10ad0*/  ISETP.GE.AND P0, PT, R15, UR4, PT ;  /* 0x000000040f007c0c */ /* 0x000fc4000bf06270 */
[----:B------:R-:W-:Y:S01]  /*10ae0*/  SHF.R.S32.HI R21, RZ, 0x1f, R21 ;  /* 0x0000001fff157819 */ /* 0x000fe20000011415 */
[----:B------:R2:W-:Y:S01]  /*10af0*/  @!P2 ST.E.64 desc[UR40][R8.64], R90 ;  /* 0x0000005a0800a985 */ /* 0x0005e2000c101b28 */
[----:B------:R-:W-:Y:S02]  /*10b00*/  SHF.R.S32.HI R25, RZ, 0x1f, R25 ;  /* 0x0000001fff197819 */ /* 0x000fe40000011419 */
[----:B0-----:R-:W-:Y:S02]  /*10b10*/  @!P1 LEA R12, P5, R3, R14, 0x2 ;  /* 0x0000000e030c9211 */ /* 0x001fe400078a10ff */
[----:B------:R-:W-:Y:S02]  /*10b20*/  ISETP.GE.AND P2, PT, R237, UR4, PT ;  /* 0x00000004ed007c0c */ /* 0x000fe4000bf46270 */
[-C--:B------:R-:W-:Y:S02]  /*10b30*/  @!P3 LEA.HI.X R11, R24, R20.reuse, R25, 0x2, P4 ;  /* 0x00000014180bb211 */ /* 0x080fe400020f1419 */
[----:B------:R-:W-:Y:S01]  /*10b40*/  @!P1 LEA.HI.X R13, R3, R20, R21, 0x2, P5 ;  /* 0x00000014030d9211 */ /* 0x000fe200028f1415 */
[----:B------:R-:W-:Y:S01]  /*10b50*/  VIADD R21, R225, 0x98 ;  /* 0x00000098e1157836 */ /* 0x000fe20000000000 */
[----:B------:R-:W-:Y:S01]  /*10b60*/  ISETP.GE.AND P4, PT, R236, UR4, PT ;  /* 0x00000004ec007c0c */ /* 0x000fe2000bf86270 */
[----:B------:R0:W-:Y:S01]  /*10b70*/  @!P3 ST.E.64 desc[UR40][R10.64], R94 ;  /* 0x0000005e0a00b985 */ /* 0x0001e2000c101b28 */
[----:B----4-:R-:W-:-:S02]  /*10b80*/  @!P0 LEA R6, P5, R15, R14, 0x2 ;  /* 0x0000000e0f068211 */ /* 0x010fc400078a10ff */
[----:B------:R-:W-:Y:S01]  /*10b90*/  SHF.R.S32.HI R21, RZ, 0x1f, R21 ;  /* 0x0000001fff157819 */ /* 0x000fe20000011415 */
[----:B------:R3:W-:Y:S01]  /*10ba0*/  @!P1 ST.E.64 desc[UR40][R12.64], R98 ;  /* 0x000000620c009985 */ /* 0x0007e2000c101b28 */
[----:B------:R-:W-:Y:S02]  /*10bb0*/  ISETP.GE.AND P3, PT, R235, UR4, PT ;  /* 0x00000004eb007c0c */ /* 0x000fe4000bf66270 */
[----:B------:R-:W-:Y:S02]  /*10bc0*/  SHF.R.S32.HI R3, RZ, 0x1f, R237 ;  /* 0x0000001fff037819 */ /* 0x000fe400000114ed */
[----:B-1----:R-:W-:Y:S02]  /*10bd0*/  @!P2 LEA R4, P1, R237, R14, 0x2 ;  /* 0x0000000eed04a211 */ /* 0x002fe400078210ff */
[-C--:B------:R-:W-:Y:S02]  /*10be0*/  @!P0 LEA.HI.X R7, R15, R20.reuse, R21, 0x2, P5 ;  /* 0x000000140f078211 */ /* 0x080fe400028f1415 */
[----:B------:R-:W-:-:S02]  /*10bf0*/  @!P2 LEA.HI.X R5, R237, R20, R3, 0x2, P1 ;  /* 0x00000014ed05a211 */ /* 0x000fc400008f1403 */
[----:B------:R-:W-:Y:S01]  /*10c00*/  ISETP.GE.AND P1, PT, R234, UR4, PT ;  /* 0x00000004ea007c0c */ /* 0x000fe2000bf26270 */
[----:B------:R1:W-:Y:S01]  /*10c10*/  @!P0 ST.E.64 desc[UR40][R6.64], R102 ;  /* 0x0000006606008985 */ /* 0x0003e2000c101b28 */
[-C--:B--2---:R-:W-:Y:S02]  /*10c20*/  @!P4 LEA R8, P0, R236, R14.reuse, 0x2 ;  /* 0x0000000eec08c211 */ /* 0x084fe400078010ff */
[----:B------:R-:W-:Y:S01]  /*10c30*/  SHF.R.S32.HI R15, RZ, 0x1f, R236 ;  /* 0x0000001fff0f7819 */ /* 0x000fe200000114ec */
[----:B------:R2:W-:Y:S01]  /*10c40*/  @!P2 ST.E.64 desc[UR40][R4.64], R106 ;  /* 0x0000006a0400a985 */ /* 0x0005e2000c101b28 */
[----:B------:R-:W-:Y:S02]  /*10c50*/  SHF.R.S32.HI R3, RZ, 0x1f, R235 ;  /* 0x0000001fff037819 */ /* 0x000fe400000114eb */
[----:B0-----:R-:W-:Y:S02]  /*10c60*/  @!P3 LEA R10, P5, R235, R14, 0x2 ;  /* 0x0000000eeb0ab211 */ /* 0x001fe400078a10ff */
[----:B------:R-:W-:-:S02]  /*10c70*/  ISETP.GE.AND P2, PT, R233, UR4, PT ;  /* 0x00000004e9007c0c */ /* 0x000fc4000bf46270 */
[-C--:B------:R-:W-:Y:S02]  /*10c80*/  @!P4 LEA.HI.X R9, R236, R20.reuse, R15, 0x2, P0 ;  /* 0x00000014ec09c211 */ /* 0x080fe400000f140f */
[----:B------:R-:W-:Y:S02]  /*10c90*/  ISETP.GE.AND P0, PT, R232, UR4, PT ;  /* 0x00000004e8007c0c */ /* 0x000fe4000bf06270 */
[----:B------:R-:W-:Y:S01]  /*10ca0*/  @!P3 LEA.HI.X R11, R235, R20, R3, 0x2, P5 ;  /* 0x00000014eb0bb211 */ /* 0x000fe200028f1403 */
[----:B------:R0:W-:Y:S01]  /*10cb0*/  @!P4 ST.E.64 desc[UR40][R8.64], R110 ;  /* 0x0000006e0800c985 */ /* 0x0001e2000c101b28 */
[----:B---3--:R-:W-:Y:S02]  /*10cc0*/  @!P1 LEA R12, P4, R234, R14, 0x2 ;  /* 0x0000000eea0c9211 */ /* 0x008fe400078810ff */
[----:B------:R-:W-:Y:S01]  /*10cd0*/  SHF.R.S32.HI R3, RZ, 0x1f, R234 ;  /* 0x0000001fff037819 */ /* 0x000fe200000114ea */
[----:B------:R3:W-:Y:S01]  /*10ce0*/  @!P3 ST.E.64 desc[UR40][R10.64], R114 ;  /* 0x000000720a00b985 */ /* 0x0007e2000c101b28 */
[----:B------:R-:W-:-:S02]  /*10cf0*/  ISETP.GE.AND P3, PT, R231, UR4, PT ;  /* 0x00000004e7007c0c */ /* 0x000fc4000bf66270 */
[----:B------:R-:W-:Y:S02]  /*10d00*/  @!P1 LEA.HI.X R13, R234, R20, R3, 0x2, P4 ;  /* 0x00000014ea0d9211 */ /* 0x000fe400020f1403 */
[CC--:B-1----:R-:W-:Y:S02]  /*10d10*/  @!P2 LEA R6, P5, R233.reuse, R14.reuse, 0x2 ;  /* 0x0000000ee906a211 */ /* 0x0c2fe400078a10ff */
[----:B------:R-:W-:Y:S01]  /*10d20*/  SHF.R.S32.HI R15, RZ, 0x1f, R233 ;  /* 0x0000001fff0f7819 */ /* 0x000fe200000114e9 */
[----:B------:R1:W-:Y:S01]  /*10d30*/  @!P1 ST.E.64 desc[UR40][R12.64], R118 ;  /* 0x000000760c009985 */ /* 0x0003e2000c101b28 */
[----:B--2---:R-:W-:Y:S02]  /*10d40*/  @!P0 LEA R4, P4, R232, R14, 0x2 ;  /* 0x0000000ee8048211 */ /* 0x004fe400078810ff */
[----:B------:R-:W-:Y:S02]  /*10d50*/  SHF.R.S32.HI R3, RZ, 0x1f, R232 ;  /* 0x0000001fff037819 */ /* 0x000fe400000114e8 */
[----:B------:R-:W-:-:S02]  /*10d60*/  @!P2 LEA.HI.X R7, R233, R20, R15, 0x2, P5 ;  /* 0x00000014e907a211 */ /* 0x000fc400028f140f */
[----:B------:R-:W-:Y:S02]  /*10d70*/  ISETP.GE.AND P1, PT, R230, UR4, PT ;  /* 0x00000004e6007c0c */ /* 0x000fe4000bf26270 */
[----:B------:R-:W-:Y:S01]  /*10d80*/  @!P0 LEA.HI.X R5, R232, R20, R3, 0x2, P4 ;  /* 0x00000014e8058211 */ /* 0x000fe200020f1403 */
[----:B------:R2:W-:Y:S01]  /*10d90*/  @!P2 ST.E.64 desc[UR40][R6.64], R122 ;  /* 0x0000007a0600a985 */ /* 0x0005e2000c101b28 */
[----:B------:R-:W-:Y:S02]  /*10da0*/  ISETP.GE.AND P4, PT, R229, UR4, PT ;  /* 0x00000004e5007c0c */ /* 0x000fe4000bf86270 */
[----:B------:R-:W-:Y:S01]  /*10db0*/  SHF.R.S32.HI R3, RZ, 0x1f, R231 ;  /* 0x0000001fff037819 */ /* 0x000fe200000114e7 */
[----:B------:R4:W-:Y:S01]  /*10dc0*/  @!P0 ST.E.64 desc[UR40][R4.64], R126 ;  /* 0x0000007e04008985 */ /* 0x0009e2000c101b28 */
[----:B0-----:R-:W-:Y:S02]  /*10dd0*/  @!P3 LEA R8, P5, R231, R14, 0x2 ;  /* 0x0000000ee708b211 */ /* 0x001fe400078a10ff */
[----:B------:R-:W-:-:S02]  /*10de0*/  ISETP.GE.AND P2, PT, R228, UR4, PT ;  /* 0x00000004e4007c0c */ /* 0x000fc4000bf46270 */
[----:B------:R-:W-:Y:S02]  /*10df0*/  ISETP.GE.AND P0, PT, R227, UR4, PT ;  /* 0x00000004e3007c0c */ /* 0x000fe4000bf06270 */
[----:B------:R-:W-:Y:S02]  /*10e00*/  @!P3 LEA.HI.X R9, R231, R20, R3, 0x2, P5 ;  /* 0x00000014e709b211 */ /* 0x000fe400028f1403 */
[----:B------:R-:W-:Y:S02]  /*10e10*/  SHF.R.S32.HI R3, RZ, 0x1f, R230 ;  /* 0x0000001fff037819 */ /* 0x000fe400000114e6 */
[-C--:B---3--:R-:W-:Y:S01]  /*10e20*/  @!P1 LEA R10, P5, R230, R14.reuse, 0x2 ;  /* 0x0000000ee60a9211 */ /* 0x088fe200078a10ff */
[----:B------:R4:W-:Y:S01]  /*10e30*/  @!P3 ST.E.64 desc[UR40][R8.64], R130 ;  /* 0x000000820800b985 */ /* 0x0009e2000c101b28 */
[----:B-1----:R-:W-:Y:S02]  /*10e40*/  @!P4 LEA R12, P3, R229, R14, 0x2 ;  /* 0x0000000ee50cc211 */ /* 0x002fe400078610ff */
[----:B------:R-:W-:-:S02]  /*10e50*/  SHF.R.S32.HI R21, RZ, 0x1f, R229 ;  /* 0x0000001fff157819 */ /* 0x000fc400000114e5 */
[----:B------:R-:W-:Y:S02]  /*10e60*/  @!P1 LEA.HI.X R11, R230, R20, R3, 0x2, P5 ;  /* 0x00000014e60b9211 */ /* 0x000fe400028f1403 */
[C---:B--2---:R-:W-:Y:S02]  /*10e70*/  @!P2 LEA R6, P5, R228.reuse, R14, 0x2 ;  /* 0x0000000ee406a211 */ /* 0x044fe400078a10ff */
[----:B------:R-:W-:Y:S01]  /*10e80*/  SHF.R.S32.HI R15, RZ, 0x1f, R228 ;  /* 0x0000001fff0f7819 */ /* 0x000fe200000114e4 */
[----:B------:R4:W-:Y:S01]  /*10e90*/  @!P1 ST.E.64 desc[UR40][R10.64], R134 ;  /* 0x000000860a009985 */ /* 0x0009e2000c101b28 */
[----:B------:R-:W-:Y:S02]  /*10ea0*/  @!P4 LEA.HI.X R13, R229, R20, R21, 0x2, P3 ;  /* 0x00000014e50dc211 */ /* 0x000fe400018f1415 */
[----:B------:R-:W-:Y:S02]  /*10eb0*/  SHF.R.S32.HI R3, RZ, 0x1f, R227 ;  /* 0x0000001fff037819 */ /* 0x000fe400000114e3 */
[----:B------:R-:W-:Y:S01]  /*10ec0*/  @!P0 LEA R24, P3, R227, R14, 0x2 ;  /* 0x0000000ee3188211 */ /* 0x000fe200078610ff */
[----:B------:R4:W-:Y:S01]  /*10ed0*/  @!P4 ST.E.64 desc[UR40][R12.64], R138 ;  /* 0x0000008a0c00c985 */ /* 0x0009e2000c101b28 */
[----:B------:R-:W-:-:S02]  /*10ee0*/  @!P2 LEA.HI.X R7, R228, R20, R15, 0x2, P5 ;  /* 0x00000014e407a211 */ /* 0x000fc400028f140f */
[----:B------:R-:W-:-:S03]  /*10ef0*/  @!P0 LEA.HI.X R25, R227, R20, R3, 0x2, P3 ;  /* 0x00000014e3198211 */ /* 0x000fc600018f1403 */
[----:B------:R4:W-:Y:S04]  /*10f00*/  @!P2 ST.E.64 desc[UR40][R6.64], R142 ;  /* 0x0000008e0600a985 */ /* 0x0009e8000c101b28 */
[----:B------:R4:W-:Y:S01]  /*10f10*/  @!P0 ST.E.64 desc[UR40][R24.64], R146 ;  /* 0x0000009218008985 */ /* 0x0009e2000c101b28 */
[----:B------:R-:W-:-:S13]  /*10f20*/  ISETP.GE.AND P0, PT, R226, UR4, PT ;  /* 0x00000004e2007c0c */ /* 0x000fda000bf06270 */
[----:B----4-:R-:W-:Y:S05]  /*10f30*/  @P0 BRA `(.L_x_734) ;  /* 0x0000000c00e80947 */ /* 0x010fea0003800000 */
[----:B------:R-:W-:Y:S02]  /*10f40*/  SHF.R.S32.HI R3, RZ, 0x1f, R226 ;  /* 0x0000001fff037819 */ /* 0x000fe400000114e2 */
[----:B------:R-:W-:-:S04]  /*10f50*/  LEA R14, P0, R226, R14, 0x2 ;  /* 0x0000000ee20e7211 */ /* 0x000fc800078010ff */
[----:B------:R-:W-:-:S05]  /*10f60*/  LEA.HI.X R15, R226, R20, R3, 0x2, P0 ;  /* 0x00000014e20f7211 */ /* 0x000fca00000f1403 */
[----:B------:R0:W-:Y:S01]  /*10f70*/  ST.E.64 desc[UR40][R14.64], R150 ;  /* 0x000000960e007985 */ /* 0x0001e2000c101b28 */
[----:B------:R-:W-:Y:S05]  /*10f80*/  BRA `(.L_x_734) ;  /* 0x0000000c00d47947 */ /* 0x000fea0003800000 */
.L_x_721:
[----:B------:R-:W-:Y:S01]  /*10f90*/  ULDC.64 UR6, c[0x0][0xc08] ;  /* 0x0003020000067ab9 */ /* 0x000fe20000000a00 */
[----:B------:R-:W-:Y:S01]  /*10fa0*/  ULDC.64 UR4, c[0x0][0xc00] ;  /* 0x0003000000047ab9 */ /* 0x000fe20000000a00 */
[----:B------:R-:W-:Y:S01]  /*10fb0*/  ISETP.NE.U32.AND P1, PT, RZ, UR6, PT ;  /* 0x00000006ff007c0c */ /* 0x000fe2000bf25070 */
[----:B------:R-:W-:Y:S01]  /*10fc0*/  IMAD.MOV.U32 R3, RZ, RZ, RZ ;  /* 0x000000ffff037224 */ /* 0x000fe200078e00ff */
[----:B------:R-:W-:Y:S02]  /*10fd0*/  ISETP.NE.U32.AND P0, PT, RZ, UR4, PT ;  /* 0x00000004ff007c0c */ /* 0x000fe4000bf05070 */
[----:B------:R-:W-:Y:S02]  /*10fe0*/  ISETP.NE.AND.EX P1, PT, RZ, UR7, PT, P1 ;  /* 0x00000007ff007c0c */ /* 0x000fe4000bf25310 */
[----:B------:R-:W-:Y:S02]  /*10ff0*/  IADD3 R4, P2, R218, UR4, RZ ;  /* 0x00000004da047c10 */ /* 0x000fe4000ff5e0ff */
[----:B------:R-:W-:-:S02]  /*11000*/  ISETP.NE.AND.EX P0, PT, RZ, UR5, PT, P0 ;  /* 0x00000005ff007c0c */ /* 0x000fc4000bf05300 */
[----:B------:R-:W-:Y:S01]  /*11010*/  IADD3.X R5, R219, UR5, RZ, P2, !PT ;  /* 0x00000005db057c10 */ /* 0x000fe200097fe4ff */
[----:B------:R-:W-:Y:S02]  /*11020*/  ULDC UR4, c[0x0][0xa88] ;  /* 0x0002a20000047ab9 */ /* 0x000fe40000000800 */
[----:B------:R-:W-:-:S04]  /*11030*/  IMAD.U32 R20, RZ, RZ, UR4 ;  /* 0x00000004ff147e24 */ /* 0x000fc8000f8e00ff */
[----:B------:R-:W-:-:S04]  /*11040*/  @P1 IADD3 R218, P2, R218, UR6, RZ ;  /* 0x00000006dada1c10 */ /* 0x000fc8000ff5e0ff */
[----:B------:R-:W-:Y:S01]  /*11050*/  @P1 IADD3.X R219, R219, UR7, RZ, P2, !PT ;  /* 0x00000007dbdb1c10 */ /* 0x000fe200097fe4ff */
[----:B------:R2:W5:Y:S04]  /*11060*/  @P0 LDG.E R3, desc[UR40][R4.64] ;  /* 0x0000002804030981 */ /* 0x000568000c1e1900 */
[----:B------:R2:W5:Y:S01]  /*11070*/  @P1 LDG.E R20, desc[UR40][R218.64] ;  /* 0x00000028da141981 */ /* 0x000562000c1e1900 */
[----:B------:R-:W-:Y:S01]  /*11080*/  ISETP.NE.AND P2, PT, R216, RZ, PT ;  /* 0x000000ffd800720c */ /* 0x000fe20003f45270 */
[----:B------:R-:W3:-:S12]  /*11090*/  S2R R0, SR_TID.X ;  /* 0x0000000000007919 */ /* 0x000ed80000002100 */
[----:B------:R-:W4:Y:S01]  /*110a0*/  @!P2 LDC R216, c[0x0][0xad4] ;  /* 0x0002b500ffd8ab82 */ /* 0x000f220000000800 */
[----:B---3--:R-:W-:Y:S01]  /*110b0*/  VIADD R28, R0, 0xffffff80 ;  /* 0xffffff80001c7836 */ /* 0x008fe20000000000 */
[----:B----4-:R-:W-:-:S04]  /*110c0*/  ISETP.GT.AND P2, PT, R216, 0x1, PT ;  /* 0x00000001d800780c */ /* 0x010fc80003f44270 */
[----:B------:R-:W-:Y:S01]  /*110d0*/  ISETP.GT.AND P3, PT, R28, 0x7f, PT ;  /* 0x0000007f1c00780c */ /* 0x000fe20003f64270 */
[----:B--2---:R-:W-:-:S12]  /*110e0*/  @P1 BRA `(.L_x_739) ;  /* 0x0000000000101947 */ /* 0x004fd80003800000 */
[----:B------:R-:W-:Y:S05]  /*110f0*/  @!P0 BRA `(.L_x_739) ;  /* 0x00000000000c8947 */ /* 0x000fea0003800000 */
[----:B------:R-:W2:Y:S04]  /*11100*/  LDG.E R7, desc[UR40][R4.64] ;  /* 0x0000002804077981 */ /* 0x000ea8000c1e1900 */
[----:B-----5:R-:W2:Y:S02]  /*11110*/  LDG.E R20, desc[UR40][R4.64+0x4] ;  /* 0x0000042804147981 */ /* 0x020ea4000c1e1900 */
[----:B--2---:R-:W-:-:S07]  /*11120*/  IMAD.IADD R20, R20, 0x1, -R7 ;  /* 0x0000000114147824 */ /* 0x004fce00078e0a07 */
.L_x_739:
[----:B------:R-:W2:Y:S01]  /*11130*/  LDL.LU R0, [R1+0x4c] ;  /* 0x00004c0001007983 */ /* 0x000ea20000300800 */
[----:B------:R-:W-:Y:S01]  /*11140*/  BSSY B1, `(.L_x_740) ;  /* 0x0000037000017945 */ /* 0x000fe20003800000 */
[----:B------:R-:W-:Y:S02]  /*11150*/  SEL R217, R217, RZ, !P0 ;  /* 0x000000ffd9d97207 */ /* 0x000fe40004000000 */
[----:B-----5:R-:W-:Y:S02]  /*11160*/  SHF.R.S32.HI R26, RZ, 0x1f, R3 ;  /* 0x0000001fff1a7819 */ /* 0x020fe40000011403 */
[----:B--2---:R-:W-:Y:S01]  /*11170*/  SEL R27, R0, RZ, !P0 ;  /* 0x000000ff001b7207 */ /* 0x004fe20004000000 */
[----:B------:R-:W-:Y:S06]  /*11180*/  @P3 BRA `(.L_x_741) ;  /* 0x0000000000c83947 */ /* 0x000fec0003800000 */
[----:B------:R-:W2:Y:S01]  /*11190*/  S2R R5, SR_TID.X ;  /* 0x0000000000057919 */ /* 0x000ea20000002100 */
[----:B------:R-:W3:Y:S02]  /*111a0*/  LDC R31, c[0x0][0xbe8] ;  /* 0x0002fa00ff1f7b82 */ /* 0x000ee40000000800 */
[----:B---3--:R-:W-:Y:S02]  /*111b0*/  IMAD R4, R20, R31, RZ ;  /* 0x0000001f14047224 */ /* 0x008fe400078e02ff */
[----:B--2---:R-:W-:-:S04]  /*111c0*/  IMAD R0, R222, 0x80, R5 ;  /* 0x00000080de007824 */ /* 0x004fc800078e0205 */
[----:B------:R-:W-:-:S05]  /*111d0*/  VIADD R29, R0, 0xffffff80 ;  /* 0xffffff80001d7836 */ /* 0x000fca0000000000 */
[----:B------:R-:W-:-:S13]  /*111e0*/  ISETP.GE.AND P0, PT, R29, R4, PT ;  /* 0x000000041d00720c */ /* 0x000fda0003f06270 */
[----:B------:R-:W-:Y:S05]  /*111f0*/  @P0 BRA `(.L_x_741) ;  /* 0x0000000000ac0947 */ /* 0x000fea0003800000 */
[----:B------:R-:W-:Y:S01]  /*11200*/  IMAD.MOV.U32 R24, RZ, RZ, 0x9b8 ;  /* 0x000009b8ff187424 */ /* 0x000fe200078e00ff */
[----:B------:R-:W-:Y:S01]  /*11210*/  ISETP.GT.AND P0, PT, R216, 0x1, PT ;  /* 0x00000001d800780c */ /* 0x000fe20003f04270 */
[----:B------:R-:W2:Y:S01]  /*11220*/  LDC.64 R4, c[0x0][0xba8] ;  /* 0x0002ea00ff047b82 */ /* 0x000ea20000000a00 */
[----:B------:R-:W-:Y:S01]  /*11230*/  ISETP.NE.AND P1, PT, R31, 0x1, PT ;  /* 0x000000011f00780c */ /* 0x000fe20003f25270 */
[----:B------:R-:W-:Y:S01]  /*11240*/  IMAD.MOV.U32 R21, RZ, RZ, R29 ;  /* 0x000000ffff157224 */ /* 0x000fe200078e001d */
[----:B------:R-:W-:Y:S02]  /*11250*/  SEL R24, R24, 0x978, P0 ;  /* 0x0000097818187807 */ /* 0x000fe40000000000 */
[----:B------:R-:W-:-:S03]  /*11260*/  SEL R223, R223, RZ, P0 ;  /* 0x000000ffdfdf7207 */ /* 0x000fc60000000000 */
[----:B------:R-:W3:Y:S08]  /*11270*/  LDC.64 R12, c[0x0][R24+0x220] ;  /* 0x00008800180c7b82 */ /* 0x000ef00000000a00 */
[----:B------:R-:W4:Y:S08]  /*11280*/  LDC.64 R14, c[0x0][R24+0x218] ;  /* 0x00008600180e7b82 */ /* 0x000f300000000a00 */
[----:B------:R-:W5:Y:S08]  /*11290*/  LDC.64 R8, c[0x0][R24+0x228] ;  /* 0x00008a0018087b82 */ /* 0x000f700000000a00 */
[----:B------:R-:W0:Y:S08]  /*112a0*/  LDC.64 R6, c[0x0][R24+0x210] ;  /* 0x0000840018067b82 */ /* 0x000e300000000a00 */
[----:B------:R-:W1:Y:S08]  /*112b0*/  @P1 LDC R0, c[0x0][0xbec] ;  /* 0x0002fb00ff001b82 */ /* 0x000e700000000800 */
[----:B------:R-:W5:Y:S01]  /*112c0*/  @P1 LDC R33, c[0x0][0xbf0] ;  /* 0x0002fc00ff211b82 */ /* 0x000f620000000800 */
[----:B---3--:R-:W-:-:S07]  /*112d0*/  IMAD R13, R13, R217, RZ ;  /* 0x000000d90d0d7224 */ /* 0x008fce00078e02ff */
[----:B--2---:R-:W2:Y:S01]  /*112e0*/  @!P0 LDC R4, c[0x0][0xb50] ;  /* 0x0002d400ff048b82 */ /* 0x004ea20000000800 */
[----:B------:R-:W-:-:S04]  /*112f0*/  IMAD.WIDE.U32 R10, R12, R217, RZ ;  /* 0x000000d90c0a7225 */ /* 0x000fc800078e00ff */
[----:B------:R-:W-:Y:S02]  /*11300*/  IMAD R13, R12, R27, R13 ;  /* 0x0000001b0c0d7224 */ /* 0x000fe400078e020d */
[----:B-1----:R-:W-:Y:S01]  /*11310*/  @P1 IMAD.HI.U32 R0, R29, R0, RZ ;  /* 0x000000001d001227 */ /* 0x002fe200078e00ff */
[----:B------:R-:W1:Y:S03]  /*11320*/  @!P0 LDC R5, c[0x0][0xb54] ;  /* 0x0002d500ff058b82 */ /* 0x000e660000000800 */
[-C--:B----4-:R-:W-:Y:S02]  /*11330*/  IMAD R25, R15, R215.reuse, RZ ;  /* 0x000000d70f197224 */ /* 0x090fe400078e02ff */
[----:B------:R-:W-:Y:S01]  /*11340*/  IMAD.WIDE.U32 R14, R14, R215, RZ ;  /* 0x000000d70e0e7225 */ /* 0x000fe200078e00ff */
[----:B-----5:R-:W-:-:S03]  /*11350*/  @P1 SHF.R.U32.HI R21, RZ, R33, R0 ;  /* 0x00000021ff151219 */ /* 0x020fc60000011600 */
[----:B------:R-:W-:Y:S01]  /*11360*/  IMAD.IADD R25, R15, 0x1, R25 ;  /* 0x000000010f197824 */ /* 0x000fe200078e0219 */
[----:B------:R-:W-:Y:S01]  /*11370*/  IADD3 R14, P1, P3, R10, R14, R3 ;  /* 0x0000000e0a0e7210 */ /* 0x000fe20007b3e003 */
[----:B------:R-:W-:Y:S02]  /*11380*/  IMAD.IADD R10, R11, 0x1, R13 ;  /* 0x000000010b0a7824 */ /* 0x000fe400078e020d */
[----:B------:R-:W-:Y:S02]  /*11390*/  IMAD.MOV R0, RZ, RZ, -R21 ;  /* 0x000000ffff007224 */ /* 0x000fe400078e0a15 */
[-C--:B------:R-:W-:Y:S02]  /*113a0*/  IMAD R13, R9, R223.reuse, RZ ;  /* 0x000000df090d7224 */ /* 0x080fe400078e02ff */
[----:B------:R-:W-:-:S04]  /*113b0*/  IMAD.WIDE.U32 R8, R8, R223, RZ ;  /* 0x000000df08087225 */ /* 0x000fc800078e00ff */
[----:B------:R-:W-:Y:S01]  /*113c0*/  IMAD R11, R31, R0, R29 ;  /* 0x000000001f0b7224 */ /* 0x000fe200078e021d */
[----:B------:R-:W-:Y:S01]  /*113d0*/  IADD3.X R0, R10, R25, R26, P1, P3 ;  /* 0x000000190a007210 */ /* 0x000fe20000fe641a */
[----:B------:R-:W-:Y:S01]  /*113e0*/  IMAD.IADD R13, R9, 0x1, R13 ;  /* 0x00000001090d7824 */ /* 0x000fe200078e020d */
[----:B------:R-:W-:Y:S02]  /*113f0*/  IADD3 R8, P0, P1, R21, R14, R8 ;  /* 0x0000000e15087210 */ /* 0x000fe4000791e008 */
[----:B------:R-:W-:-:S04]  /*11400*/  SHF.R.S32.HI R21, RZ, 0x1f, R21 ;  /* 0x0000001fff157819 */ /* 0x000fc80000011415 */
[----:B------:R-:W-:Y:S01]  /*11410*/  IADD3.X R9, R21, R0, R13, P0, P1 ;  /* 0x0000000015097210 */ /* 0x000fe200007e240d */
[----:B0-----:R-:W-:Y:S01]  /*11420*/  IMAD R0, R7, R11, RZ ;  /* 0x0000000b07007224 */ /* 0x001fe200078e02ff */
[----:B------:R-:W-:-:S05]  /*11430*/  SHF.R.S32.HI R13, RZ, 0x1f, R11 ;  /* 0x0000001fff0d7819 */ /* 0x000fca000001140b */
[C---:B------:R-:W-:Y:S02]  /*11440*/  IMAD R13, R6.reuse, R13, R0 ;  /* 0x0000000d060d7224 */ /* 0x040fe400078e0200 */
[----:B------:R-:W-:-:S04]  /*11450*/  IMAD.WIDE.U32 R6, R6, R11, R8 ;  /* 0x0000000b06067225 */ /* 0x000fc800078e0008 */
[----:B------:R-:W-:Y:S01]  /*11460*/  IMAD.IADD R0, R7, 0x1, R13 ;  /* 0x0000000107007824 */ /* 0x000fe200078e020d */
[----:B--2---:R-:W-:Y:S01]  /*11470*/  LEA R4, P0, R6, R4, 0x2 ;  /* 0x0000000406047211 */ /* 0x004fe200078010ff */
[----:B------:R-:W-:-:S03]  /*11480*/  IMAD.MOV.U32 R7, RZ, RZ, -0x800000 ;  /* 0xff800000ff077424 */ /* 0x000fc600078e00ff */
[----:B-1----:R-:W-:-:S05]  /*11490*/  LEA.HI.X R5, R6, R5, R0, 0x2, P0 ;  /* 0x0000000506057211 */ /* 0x002fca00000f1400 */
[----:B------:R2:W-:Y:S04]  /*114a0*/  STG.E desc[UR40][R4.64], R7 ;  /* 0x0000000704007986 */ /* 0x0005e8000c101928 */
.L_x_741:
[----:B------:R-:W-:Y:S05]  /*114b0*/  BSYNC B1 ;  /* 0x0000000000017941 */ /* 0x000fea0003800000 */
.L_x_740:
[----:B------:R-:W-:Y:S05]  /*114c0*/  @P2 BRA `(.L_x_734) ;  /* 0x0000000800842947 */ /* 0x000fea0003800000 */
[----:B------:R-:W3:Y:S01]  /*114d0*/  LDC R21, c[0x0][0xbe8] ;  /* 0x0002fa00ff157b82 */ /* 0x000ee20000000800 */
[----:B--2---:R-:W-:Y:S01]  /*114e0*/  SHF.R.S32.HI R5, RZ, 0x1f, R28 ;  /* 0x0000001fff057819 */ /* 0x004fe2000001141c */
[----:B------:R-:W-:Y:S02]  /*114f0*/  ULDC.64 UR4, c[0x0][0xaa0] ;  /* 0x0002a80000047ab9 */ /* 0x000fe40000000a00 */
[----:B------:R-:W-:Y:S01]  /*11500*/  IMAD R0, R26, UR4, RZ ;  /* 0x000000041a007c24 */ /* 0x000fe2000f8e02ff */
[----:B------:R-:W-:Y:S01]  /*11510*/  LEA.HI R8, R5, R28, RZ, 0x3 ;  /* 0x0000001c05087211 */ /* 0x000fe200078f18ff */
[----:B------:R-:W-:-:S03]  /*11520*/  IMAD.WIDE.U32 R4, R3, UR4, RZ ;  /* 0x0000000403047c25 */ /* 0x000fc6000f8e00ff */
[----:B------:R-:W-:Y:S01]  /*11530*/  LOP3.LUT R9, R8, 0xfffffff8, RZ, 0xc0, !PT ;  /* 0xfffffff808097812 */ /* 0x000fe200078ec0ff */
[----:B------:R-:W-:Y:S01]  /*11540*/  IMAD R7, R3, UR5, R0 ;  /* 0x0000000503077c24 */ /* 0x000fe2000f8e0200 */
[----:B------:R-:W-:Y:S01]  /*11550*/  SHF.R.S32.HI R8, RZ, 0x3, R8 ;  /* 0x00000003ff087819 */ /* 0x000fe20000011408 */
[----:B------:R-:W-:Y:S02]  /*11560*/  ULDC.64 UR4, c[0x0][0xae8] ;  /* 0x0002ba0000047ab9 */ /* 0x000fe40000000a00 */
[----:B------:R-:W-:Y:S02]  /*11570*/  IMAD.IADD R3, R28, 0x1, -R9 ;  /* 0x000000011c037824 */ /* 0x000fe400078e0a09 */
[----:B------:R-:W-:Y:S02]  /*11580*/  IMAD.IADD R5, R5, 0x1, R7 ;  /* 0x0000000105057824 */ /* 0x000fe400078e0207 */
[----:B------:R-:W-:Y:S02]  /*11590*/  IMAD R3, R3, 0x20, R8 ;  /* 0x0000002003037824 */ /* 0x000fe400078e0208 */
[----:B------:R-:W-:Y:S01]  /*115a0*/  IMAD.WIDE.U32 R4, R215, UR4, R4 ;  /* 0x00000004d7047c25 */ /* 0x000fe2000f8e0004 */
[----:B---3--:R-:W-:-:S03]  /*115b0*/  ISETP.NE.AND P0, PT, R21, 0x1, PT ;  /* 0x000000011500780c */ /* 0x008fc60003f05270 */
[----:B------:R-:W-:Y:S02]  /*115c0*/  IMAD R9, R222, 0x80, R3 ;  /* 0x00000080de097824 */ /* 0x000fe400078e0203 */
[----:B------:R-:W-:Y:S01]  /*115d0*/  IMAD R5, R215, UR5, R5 ;  /* 0x00000005d7057c24 */ /* 0x000fe2000f8e0205 */
[----:B------:R-:W-:Y:S01]  /*115e0*/  ULDC.64 UR4, c[0x0][0xaf0] ;  /* 0x0002bc0000047ab9 */ /* 0x000fe20000000a00 */
[----:B------:R-:W-:Y:S02]  /*115f0*/  IMAD.MOV.U32 R3, RZ, RZ, R9 ;  /* 0x000000ffff037224 */ /* 0x000fe400078e0009 */
[----:B------:R-:W-:-:S04]  /*11600*/  IMAD.WIDE.U32 R4, R217, UR4, R4 ;  /* 0x00000004d9047c25 */ /* 0x000fc8000f8e0004 */
[----:B------:R-:W2:Y:S08]  /*11610*/  @P0 LDC R6, c[0x0][0xbec] ;  /* 0x0002fb00ff060b82 */ /* 0x000eb00000000800 */
[----:B------:R-:W3:Y:S01]  /*11620*/  @P0 LDC R11, c[0x0][0xbf0] ;  /* 0x0002fc00ff0b0b82 */ /* 0x000ee20000000800 */
[----:B--2---:R-:W-:-:S04]  /*11630*/  @P0 IMAD.HI.U32 R0, R9, R6, RZ ;  /* 0x0000000609000227 */ /* 0x004fc800078e00ff */
[----:B------:R-:W-:Y:S01]  /*11640*/  IMAD R6, R27, UR4, RZ ;  /* 0x000000041b067c24 */ /* 0x000fe2000f8e02ff */
[----:B---3--:R-:W-:-:S03]  /*11650*/  @P0 SHF.R.U32.HI R3, RZ, R11, R0 ;  /* 0x0000000bff030219 */ /* 0x008fc60000011600 */
[----:B------:R-:W-:Y:S01]  /*11660*/  IMAD R7, R217, UR5, R6 ;  /* 0x00000005d9077c24 */ /* 0x000fe2000f8e0206 */
[----:B------:R-:W-:Y:S01]  /*11670*/  ULDC.64 UR4, c[0x0][0xae0] ;  /* 0x0002b80000047ab9 */ /* 0x000fe20000000a00 */
[--C-:B------:R-:W-:Y:S01]  /*11680*/  SHF.R.S32.HI R0, RZ, 0x1f, R3.reuse ;  /* 0x0000001fff007819 */ /* 0x100fe20000011403 */
[----:B------:R-:W-:Y:S02]  /*11690*/  IMAD.MOV R6, RZ, RZ, -R3 ;  /* 0x000000ffff067224 */ /* 0x000fe400078e0a03 */
[----:B------:R-:W-:Y:S02]  /*116a0*/  IMAD.IADD R5, R5, 0x1, R7 ;  /* 0x0000000105057824 */ /* 0x000fe400078e0207 */
[----:B------:R-:W-:Y:S02]  /*116b0*/  IMAD R7, R21, R6, R9 ;  /* 0x0000000615077224 */ /* 0x000fe400078e0209 */
[----:B------:R-:W-:Y:S02]  /*116c0*/  IMAD R0, R0, UR4, RZ ;  /* 0x0000000400007c24 */ /* 0x000fe4000f8e02ff */
[----:B------:R-:W-:-:S04]  /*116d0*/  IMAD.WIDE.U32 R4, R3, UR4, R4 ;  /* 0x0000000403047c25 */ /* 0x000fc8000f8e0004 */
[----:B------:R-:W-:Y:S01]  /*116e0*/  IMAD R9, R3, UR5, R0 ;  /* 0x0000000503097c24 */ /* 0x000fe2000f8e0200 */
[----:B------:R-:W-:Y:S01]  /*116f0*/  SHF.R.S32.HI R0, RZ, 0x1f, R7 ;  /* 0x0000001fff007819 */ /* 0x000fe20000011407 */
[----:B------:R-:W-:Y:S02]  /*11700*/  ULDC.64 UR4, c[0x0][0xad8] ;  /* 0x0002b60000047ab9 */ /* 0x000fe40000000a00 */
[----:B------:R-:W-:Y:S02]  /*11710*/  IMAD.IADD R5, R5, 0x1, R9 ;  /* 0x0000000105057824 */ /* 0x000fe400078e0209 */
[----:B------:R-:W-:Y:S02]  /*11720*/  IMAD R0, R0, UR4, RZ ;  /* 0x0000000400007c24 */ /* 0x000fe4000f8e02ff */
[----:B------:R-:W-:-:S04]  /*11730*/  IMAD.WIDE.U32 R4, R7, UR4, R4 ;  /* 0x0000000407047c25 */ /* 0x000fc8000f8e0004 */
[----:B------:R-:W-:Y:S01]  /*11740*/  IMAD R3, R7, UR5, R0 ;  /* 0x0000000507037c24 */ /* 0x000fe2000f8e0200 */
[----:B------:R-:W-:Y:S01]  /*11750*/  ULDC.64 UR4, c[0x0][0xa80] ;  /* 0x0002a00000047ab9 */ /* 0x000fe20000000a00 */
[----:B------:R-:W-:Y:S02]  /*11760*/  VIADD R9, R203, 0xc0 ;  /* 0x000000c0cb097836 */ /* 0x000fe40000000000 */
[----:B------:R-:W-:Y:S01]  /*11770*/  IMAD.IADD R5, R5, 0x1, R3 ;  /* 0x0000000105057824 */ /* 0x000fe200078e0203 */
[C---:B------:R-:W-:Y:S01]  /*11780*/  LEA R3, P0, R4.reuse, UR4, 0x1 ;  /* 0x0000000404037c11 */ /* 0x040fe2000f8008ff */
[----:B------:R-:W-:Y:S01]  /*11790*/  UMOV UR4, 0xffffffff ;  /* 0xffffffff00047882 */ /* 0x000fe20000000000 */
[----:B------:R-:W-:Y:S02]  /*117a0*/  SHF.R.S32.HI R6, RZ, 0x1f, R9 ;  /* 0x0000001fff067819 */ /* 0x000fe40000011409 */
[----:B------:R-:W-:Y:S01]  /*117b0*/  LEA.HI.X R4, R4, UR5, R5, 0x1, P0 ;  /* 0x0000000504047c11 */ /* 0x000fe200080f0c05 */
[----:B------:R-:W-:Y:S08]  /*117c0*/  BRA.DIV UR4, `(.L_x_742) ;  /* 0x0000009204487947 */ /* 0x000ff0000b800000 */
[----:B------:R2:W3:Y:S04]  /*117d0*/  SHFL.IDX PT, R0, R4, RZ, 0x181f ;  /* 0x00181fff04007589 */ /* 0x0004e800000e0000 */
[----:B------:R2:W4:Y:S02]  /*117e0*/  SHFL.IDX PT, R14, R3, RZ, 0x181f ;  /* 0x00181fff030e7589 */ /* 0x00052400000e0000 */
.L_x_958:
[----:B------:R-:W-:Y:S01]  /*117f0*/  IMAD R20, R20, R21, RZ ;  /* 0x0000001514147224 */ /* 0x000fe200078e02ff */
[----:B------:R-:W-:Y:S01]  /*11800*/  BSSY B1, `(.L_x_743) ;  /* 0x0000018000017945 */ /* 0x000fe20003800000 */
[----:B------:R-:W-:-:S05]  /*11810*/  IMAD R7, R222, 0x80, R8 ;  /* 0x00000080de077824 */ /* 0x000fca00078e0208 */
        /* <DEDUP_REMOVED lines=8> */
[----:B------:R-:W-:-:S05]  /*118a0*/  SHF.R.S32.HI R15, RZ, 0x1f, R214 ;  /* 0x0000001fff0f7819 */ /* 0x000fca00000114d6 */
[CC--:B----4-:R-:W-:Y:S02]  /*118b0*/  @!P3 LEA R10, P5, R203.reuse, R14.reuse, 0x1 ;  /* 0x0000000ecb0ab211 */ /* 0x0d0fe400078a08ff */
[C---:B------:R-:W-:Y:S02]  /*118c0*/  @!P2 LEA R12, P4, R214.reuse, R14, 0x1 ;  /* 0x0000000ed60ca211 */ /* 0x040fe400078808ff */
[----:B---3--:R-:W-:Y:S02]  /*118d0*/  @!P3 LEA.HI.X R11, R203, R0, R5, 0x1, P5 ;  /* 0x00000000cb0bb211 */ /* 0x008fe400028f0c05 */
[----:B------:R-:W-:Y:S02]  /*118e0*/  SHF.R.S32.HI R5, RZ, 0x1f, R213 ;  /* 0x0000001fff057819 */ /* 0x000fe400000114d5 */
[----:B------:R-:W-:Y:S01]  /*118f0*/  @!P1 LEA R24, P5, R213, R14, 0x1 ;  /* 0x0000000ed5189211 */ /* 0x000fe200078a08ff */
[----:B------:R3:W-:Y:S01]  /*11900*/  @!P3 ST.E.128 desc[UR40][R10.64], RZ ;  /* 0x000000ff0a00b985 */ /* 0x0007e2000c101d28 */
[----:B------:R-:W-:-:S02]  /*11910*/  @!P2 LEA.HI.X R13, R214, R0, R15, 0x1, P4 ;  /* 0x00000000d60da211 */ /* 0x000fc400020f0c0f */
[----:B------:R-:W-:Y:S02]  /*11920*/  @!P0 LEA R14, P4, R9, R14, 0x1 ;  /* 0x0000000e090e8211 */ /* 0x000fe400078808ff */
[-C--:B------:R-:W-:Y:S01]  /*11930*/  @!P1 LEA.HI.X R25, R213, R0.reuse, R5, 0x1, P5 ;  /* 0x00000000d5199211 */ /* 0x080fe200028f0c05 */
[----:B------:R3:W-:Y:S01]  /*11940*/  @!P2 ST.E.128 desc[UR40][R12.64], RZ ;  /* 0x000000ff0c00a985 */ /* 0x0007e2000c101d28 */
[----:B------:R-:W-:-:S03]  /*11950*/  @!P0 LEA.HI.X R15, R9, R0, R6, 0x1, P4 ;  /* 0x00000000090f8211 */ /* 0x000fc600020f0c06 */
[----:B------:R3:W-:Y:S04]  /*11960*/  @!P1 ST.E.128 desc[UR40][R24.64], RZ ;  /* 0x000000ff18009985 */ /* 0x0007e8000c101d28 */
[----:B------:R3:W-:Y:S02]  /*11970*/  @!P0 ST.E.128 desc[UR40][R14.64], RZ ;  /* 0x000000ff0e008985 */ /* 0x0007e4000c101d28 */
.L_x_744:
[----:B------:R-:W-:Y:S05]  /*11980*/  BSYNC B1 ;  /* 0x0000000000017941 */ /* 0x000fea0003800000 */
.L_x_743:
[----:B------:R-:W-:-:S03]  /*11990*/  UMOV UR4, 0xffffffff ;  /* 0xffffffff00047882 */ /* 0x000fc60000000000 */
[----:B------:R-:W-:Y:S05]  /*119a0*/  BRA.DIV UR4, `(.L_x_745) ;  /* 0x0000009204047947 */ /* 0x000fea000b800000 */
[----:B---3--:R3:W0:Y:S04]  /*119b0*/  SHFL.IDX PT, R0, R4, 0x1, 0x181f ;  /* 0x00381f0004007f89 */ /* 0x00862800000e0000 */
[----:B----4-:R3:W4:Y:S02]  /*119c0*/  SHFL.IDX PT, R14, R3, 0x1, 0x181f ;  /* 0x00381f00030e7f89 */ /* 0x01072400000e0000 */
.L_x_962:
        /* <DEDUP_REMOVED lines=13> */
[----:B0-----:R-:W-:Y:S02]  /*11aa0*/  @!P3 LEA.HI.X R11, R203, R0, R8, 0x1, P5 ;  /* 0x00000000cb0bb211 */ /* 0x001fe400028f0c08 */
        /* <DEDUP_REMOVED lines=10> */
.L_x_747:
[----:B------:R-:W-:Y:S05]  /*11b50*/  BSYNC B1 ;  /* 0x0000000000017941 */ /* 0x000fea0003800000 */
.L_x_746:
[----:B------:R-:W-:-:S03]  /*11b60*/  UMOV UR4, 0xffffffff ;  /* 0xffffffff00047882 */ /* 0x000fc60000000000 */
[----:B------:R-:W-:Y:S05]  /*11b70*/  BRA.DIV UR4, `(.L_x_748) ;  /* 0x0000008e04d87947 */ /* 0x000fea000b800000 */
[----:B0-----:R0:W0:Y:S04]  /*11b80*/  SHFL.IDX PT, R0, R4, 0x2, 0x181f ;  /* 0x00581f0004007f89 */ /* 0x00102800000e0000 */
[----:B----4-:R4:W0:Y:S02]  /*11b90*/  SHFL.IDX PT, R14, R3, 0x2, 0x181f ;  /* 0x00581f00030e7f89 */ /* 0x01082400000e0000 */
.L_x_966:
        /* <DEDUP_REMOVED lines=11> */
[CC--:B0-----:R-:W-:Y:S02]  /*11c50*/  @!P3 LEA R10, P5, R203.reuse, R14.reuse, 0x1 ;  /* 0x0000000ecb0ab211 */ /* 0x0c1fe400078a08ff */
[C---:B------:R-:W-:Y:S02]  /*11c60*/  @!P2 LEA R12, P4, R214.reuse, R14, 0x1 ;  /* 0x0000000ed60ca211 */ /* 0x040fe400078808ff */
[----:B------:R-:W-:Y:S02]  /*11c70*/  @!P3 LEA.HI.X R11, R203, R0, R8, 0x1, P5 ;  /* 0x00000000cb0bb211 */ /* 0x000fe400028f0c08 */
        /* <DEDUP_REMOVED lines=10> */
.L_x_750:
[----:B------:R-:W-:Y:S05]  /*11d20*/  BSYNC B1 ;  /* 0x0000000000017941 */ /* 0x000fea0003800000 */
.L_x_749:
[----:B------:R-:W-:-:S03]  /*11d30*/  UMOV UR4, 0xffffffff ;  /* 0xffffffff00047882 */ /* 0x000fc60000000000 */
[----:B------:R-:W-:Y:S05]  /*11d40*/  BRA.DIV UR4, `(.L_x_751) ;  /* 0x0000008e04ac7947 */ /* 0x000fea000b800000 */
[----:B0-----:R0:W0:Y:S04]  /*11d50*/  SHFL.IDX PT, R0, R4, 0x3, 0x181f ;  /* 0x00781f0004007f89 */ /* 0x00102800000e0000 */
[----:B------:R0:W0:Y:S02]  /*11d60*/  SHFL.IDX PT, R14, R3, 0x3, 0x181f ;  /* 0x00781f00030e7f89 */ /* 0x00002400000e0000 */
.L_x_970:
[----:B0-234-:R-:W-:-:S05]  /*11d70*/  VIADD R3, R7, 0x60 ;  /* 0x0000006007037836 */ /* 0x01dfca0000000000 */
        /* <DEDUP_REMOVED lines=9> */
[CC--:B------:R-:W-:Y:S02]  /*11e10*/  @!P3 LEA R4, P5, R203.reuse, R14.reuse, 0x1 ;  /* 0x0000000ecb04b211 */ /* 0x0c0fe400078a08ff */
        /* <DEDUP_REMOVED lines=12> */
.L_x_734:
[----:B------:R-:W-:Y:S05]  /*11ee0*/  BSYNC B0 ;  /* 0x0000000000007941 */ /* 0x000fea0003800000 */
.L_x_720:
[----:B------:R-:W-:Y:S02]  /*11ef0*/  ULDC UR4, c[0x0][0xc3c] ;  /* 0x00030f0000047ab9 */ /* 0x000fe40000000800 */
[----:B-1----:R-:W-:-:S13]  /*11f00*/  ISETP.GE.AND P0, PT, R155, UR4, PT ;  /* 0x000000049b007c0c */ /* 0x002fda000bf06270 */
[----:B------:R-:W-:Y:S05]  /*11f10*/  @!P0 BRA `(.L_x_752) ;  /* 0xfffffef400248947 */ /* 0x000fea000383ffff */
[----:B------:R-:W-:Y:S05]  /*11f20*/  BRA `(.L_x_606) ;  /* 0x0000007c00107947 */ /* 0x000fea0003800000 */
.L_x_604:
[----:B------:R-:W-:-:S08]  /*11f30*/  NOP ;  /* 0x0000000000007918 */ /* 0x000fd00000000000 */
[----:B------:R-:W0:-:S00]  /*11f40*/  USETMAXREG.DEALLOC.CTAPOOL 0x18 ;  /* 0x00000018000079c8 */ /* 0x000e0000080e0500 */
[----:B0-----:R-:W2:Y:S01]  /*11f50*/  LDL.LU R2, [R1+0x1c] ;  /* 0x00001c0001027983 */ /* 0x001ea20000300800 */
[----:B------:R-:W-:Y:S01]  /*11f60*/  LOP3.LUT R0, R0, 0x3, RZ, 0xc0, !PT ;  /* 0x0000000300007812 */ /* 0x000fe200078ec0ff */
[----:B------:R-:W-:-:S05]  /*11f70*/  IMAD.MOV.U32 R7, RZ, RZ, RZ ;  /* 0x000000ffff077224 */ /* 0x000fca00078e00ff */
[----:B------:R-:W0:Y:S02]  /*11f80*/  SHFL.IDX PT, R0, R0, RZ, 0x1f ;  /* 0x00001fff00007589 */ /* 0x000e2400000e0000 */
[----:B0-----:R-:W-:Y:S02]  /*11f90*/  ISETP.NE.AND P0, PT, R0, RZ, PT ;  /* 0x000000ff0000720c */ /* 0x001fe40003f05270 */
[----:B--2---:R-:W-:-:S11]  /*11fa0*/  LOP3.LUT R2, R2, 0xfffffffd, RZ, 0xc0, !PT ;  /* 0xfffffffd02027812 */ /* 0x004fd600078ec0ff */
[----:B------:R-:W-:-:S05]  /*11fb0*/  @P0 LOP3.LUT R2, R2, 0x2, RZ, 0xfc, !PT ;  /* 0x0000000202020812 */ /* 0x000fca00078efcff */
[----:B------:R0:W-:Y:S01]  /*11fc0*/  STL [R1+0x1c], R2 ;  /* 0x00001c0201007387 */ /* 0x0001e20000100800 */
        /* <DEDUP_REMOVED lines=10> */
.L_x_753:
[----:B------:R-:W-:Y:S01]  /*12070*/  LOP3.LUT R0, R6, 0x1f, RZ, 0xc0, !PT ;  /* 0x0000001f06007812 */ /* 0x000fe200078ec0ff */
[----:B------:R-:W-:Y:S01]  /*12080*/  ULDC UR4, c[0x0][0xc3c] ;  /* 0x00030f0000047ab9 */ /* 0x000fe20000000800 */
[----:B------:R-:W-:Y:S01]  /*12090*/  IMAD.MOV.U32 R10, RZ, RZ, RZ ;  /* 0x000000ffff0a7224 */ /* 0x000fe200078e00ff */
[----:B------:R-:W1:Y:S01]  /*120a0*/  S2UR UR6, SR_CTAID.X ;  /* 0x00000000000679c3 */ /* 0x000e620000002500 */
[----:B------:R-:W-:Y:S01]  /*120b0*/  ISETP.NE.AND P0, PT, R0, 0x1f, PT ;  /* 0x0000001f0000780c */ /* 0x000fe20003f05270 */
[----:B------:R-:W-:-:S03]  /*120c0*/  ULDC UR5, c[0x0][0xc38] ;  /* 0x00030e0000057ab9 */ /* 0x000fc60000000800 */
[----:B------:R-:W-:-:S13]  /*120d0*/  ISETP.GE.OR P1, PT, R0, UR4, !P0 ;  /* 0x0000000400007c0c */ /* 0x000fda000c726670 */
[----:B0-----:R-:W0:Y:S08]  /*120e0*/  @!P1 LDC.64 R2, c[0x0][0xc80] ;  /* 0x00032000ff029b82 */ /* 0x001e300000000a00 */
[----:B------:R-:W2:Y:S01]  /*120f0*/  @!P1 LDC.64 R4, c[0x0][0xc78] ;  /* 0x00031e00ff049b82 */ /* 0x000ea20000000a00 */
[----:B0-----:R-:W-:-:S05]  /*12100*/  @!P1 IMAD.WIDE.U32 R2, R0, 0x4, R2 ;  /* 0x0000000400029825 */ /* 0x001fca00078e0002 */
        /* <DEDUP_REMOVED lines=27> */
[----:B------:R-:W-:Y:S01]  /*122c0*/  IMAD.MOV.U32 R11, RZ, RZ, R8 ;  /* 0x000000ffff0b7224 */ /* 0x000fe200078e0008 */
[----:B-1----:R-:W-:-:S13]  /*122d0*/  ISETP.GT.AND P6, PT, R8, UR6, PT ;  /* 0x0000000608007c0c */ /* 0x002fda000bfc4270 */
[----:B------:R-:W-:Y:S05]  /*122e0*/  @P6 BRA `(.L_x_755) ;  /* 0x0000000000a46947 */ /* 0x000fea0003800000 */
[----:B------:R-:W-:Y:S01]  /*122f0*/  IMAD.MOV.U32 R8, RZ, RZ, R11 ;  /* 0x000000ffff087224 */ /* 0x000fe200078e000b */
[----:B------:R-:W-:Y:S01]  /*12300*/  UMOV UR4, URZ ;  /* 0x0000003f00047c82 */ /* 0x000fe20008000000 */
[----:B------:R-:W-:-:S05]  /*12310*/  ULDC UR5, c[0x0][0xc38] ;  /* 0x00030e0000057ab9 */ /* 0x000fca0000000800 */
.L_x_757:
        /* <DEDUP_REMOVED lines=38> */
.L_x_755:
        /* <DEDUP_REMOVED lines=20> */
.L_x_758:
        /* <DEDUP_REMOVED lines=54> */
.L_x_756:
[----:B------:R-:W-:Y:S01]  /*12a20*/  IMAD.U32 R2, RZ, RZ, UR6 ;  /* 0x00000006ff027e24 */ /* 0x000fe2000f8e00ff */
[----:B------:R0:W-:Y:S04]  /*12a30*/  STL [R1+0x4], RZ ;  /* 0x000004ff01007387 */ /* 0x0001e80000100800 */
[----:B------:R0:W-:Y:S04]  /*12a40*/  STL [R1+0x8], RZ ;  /* 0x000008ff01007387 */ /* 0x0001e80000100800 */
[----:B------:R0:W-:Y:S02]  /*12a50*/  STL [R1], R2 ;  /* 0x0000000201007387 */ /* 0x0001e40000100800 */
.L_x_759:
[----:B------:R-:W2:Y:S04]  /*12a60*/  LDL R8, [R1] ;  /* 0x0000000001087983 */ /* 0x000ea80000100800 */
[----:B------:R-:W2:Y:S04]  /*12a70*/  LDL R9, [R1+0x4] ;  /* 0x0000040001097983 */ /* 0x000ea80000100800 */
[----:B------:R-:W2:Y:S04]  /*12a80*/  LDL R10, [R1+0x8] ;  /* 0x00000800010a7983 */ /* 0x000ea80000100800 */
[----:B------:R-:W2:Y:S01]  /*12a90*/  LDL R11, [R1+0xc] ;  /* 0x00000c00010b7983 */ /* 0x000ea20000100800 */
[----:B------:R-:W-:-:S13]  /*12aa0*/  ISETP.NE.AND P0, PT, R0, RZ, PT ;  /* 0x000000ff0000720c */ /* 0x000fda0003f05270 */
[----:B-1----:R-:W1:Y:S01]  /*12ab0*/  @!P0 S2R R3, SR_CgaCtaId ;  /* 0x0000000000038919 */ /* 0x002e620000008800 */
[----:B------:R-:W-:-:S04]  /*12ac0*/  @!P0 MOV R0, 0x400 ;  /* 0x0000040000008802 */ /* 0x000fc80000000f00 */
[----:B-1----:R-:W-:-:S05]  /*12ad0*/  @!P0 LEA R0, R3, R0, 0x18 ;  /* 0x0000000003008211 */ /* 0x002fca00078ec0ff */
[----:B--2---:R1:W-:Y:S01]  /*12ae0*/  @!P0 STS.128 [R0+0x228d0], R8 ;  /* 0x0228d00800008388 */ /* 0x0043e20000000c00 */
[----:B------:R-:W-:Y:S06]  /*12af0*/  BAR.ARV 0x5, 0x180 ;  /* 0x0146000000007b1d */ /* 0x000fec0000002000 */
.L_x_754:
[----:B-1----:R-:W3:Y:S01]  /*12b00*/  LDL R0, [R1+0xc] ;  /* 0x00000c0001007983 */ /* 0x002ee20000100800 */
[----:B------:R-:W-:Y:S01]  /*12b10*/  ULDC UR4, c[0x0][0xc3c] ;  /* 0x00030f0000047ab9 */ /* 0x000fe20000000800 */
[----:B------:R-:W-:Y:S01]  /*12b20*/  IMAD.MOV.U32 R19, RZ, RZ, RZ ;  /* 0x000000ffff137224 */ /* 0x000fe200078e00ff */
[----:B---3--:R-:W-:Y:S01]  /*12b30*/  ISETP.GE.AND P0, PT, R0, UR4, PT ;  /* 0x0000000400007c0c */ /* 0x008fe2000bf06270 */
[----:B------:R-:W-:-:S05]  /*12b40*/  IMAD.MOV.U32 R0, RZ, RZ, 0x1 ;  /* 0x00000001ff007424 */ /* 0x000fca00078e00ff */
[----:B------:R1:W-:Y:S04]  /*12b50*/  STL [R1+0x14], R0 ;  /* 0x0000140001007387 */ /* 0x0003e80000100800 */
[----:B------:R1:W-:Y:S03]  /*12b60*/  STL [R1+0x54], RZ ;  /* 0x000054ff01007387 */ /* 0x0003e60000100800 */
[----:B------:R-:W-:Y:S05]  /*12b70*/  @P0 BRA `(.L_x_760) ;  /* 0x0000006c001c0947 */ /* 0x000fea0003800000 */
[----:B------:R-:W3:Y:S01]  /*12b80*/  S2UR UR5, SR_CgaCtaId ;  /* 0x00000000000579c3 */ /* 0x000ee20000008800 */
[C---:B-1----:R-:W-:Y:S01]  /*12b90*/  IMAD.SHL.U32 R0, R6.reuse, 0x8, RZ ;  /* 0x0000000806007824 */ /* 0x042fe200078e00ff */
[----:B------:R-:W-:Y:S01]  /*12ba0*/  LOP3.LUT R4, R6, 0x7f, RZ, 0xc0, !PT ;  /* 0x0000007f06047812 */ /* 0x000fe200078ec0ff */
[----:B------:R-:W-:Y:S01]  /*12bb0*/  UMOV UR4, 0x400 ;  /* 0x0000040000047882 */ /* 0x000fe20000000000 */
[----:B------:R-:W-:Y:S01]  /*12bc0*/  BSSY B8, `(.L_x_760) ;  /* 0x00006c2000087945 */ /* 0x000fe20003800000 */
[----:B------:R-:W-:Y:S01]  /*12bd0*/  IMAD.MOV.U32 R19, RZ, RZ, RZ ;  /* 0x000000ffff137224 */ /* 0x000fe200078e00ff */
[----:B------:R-:W-:Y:S01]  /*12be0*/  LOP3.LUT R3, R0, 0x1f8, RZ, 0xc0, !PT ;  /* 0x000001f800037812 */ /* 0x000fe200078ec0ff */
[----:B0-----:R-:W-:Y:S01]  /*12bf0*/  IMAD.SHL.U32 R2, R4, 0x8, RZ ;  /* 0x0000000804027824 */ /* 0x001fe200078e00ff */
[----:B------:R-:W-:Y:S01]  /*12c00*/  ULDC.64 UR38, c[0x0][0x198] ;  /* 0x0000660000267ab9 */ /* 0x000fe20000000a00 */
[----:B------:R-:W-:Y:S01]  /*12c10*/  IMAD.MOV.U32 R0, RZ, RZ, 0x1 ;  /* 0x00000001ff007424 */ /* 0x000fe200078e00ff */
[----:B------:R-:W-:Y:S01]  /*12c20*/  LOP3.LUT R3, R3, 0x38, R6, 0x78, !PT ;  /* 0x0000003803037812 */ /* 0x000fe200078e7806 */
[----:B------:R-:W-:Y:S01]  /*12c30*/  IMAD.SHL.U32 R6, R6, 0x10, RZ ;  /* 0x0000001006067824 */ /* 0x000fe200078e00ff */
[----:B------:R-:W-:-:S02]  /*12c40*/  ULDC UR37, c[0x0][0xc] ;  /* 0x0000030000257ab9 */ /* 0x000fc40000000800 */
[----:B------:R-:W-:Y:S02]  /*12c50*/  LOP3.LUT R3, R3, 0x200, R2, 0xf8, !PT ;  /* 0x0000020003037812 */ /* 0x000fe400078ef802 */
[----:B------:R-:W-:-:S04]  /*12c60*/  SHF.R.U32.HI R2, RZ, 0x3, R4 ;  /* 0x00000003ff027819 */ /* 0x000fc80000011604 */
[----:B------:R-:W-:Y:S01]  /*12c70*/  LOP3.LUT R4, R2, 0x70, R6, 0xf8, !PT ;  /* 0x0000007002047812 */ /* 0x000fe200078ef806 */
[----:B---3--:R-:W-:-:S06]  /*12c80*/  ULEA UR4, UR5, UR4, 0x18 ;  /* 0x0000000405047291 */ /* 0x008fcc000f8ec03f */
[----:B------:R-:W-:-:S04]  /*12c90*/  IMAD.U32 R18, RZ, RZ, UR4 ;  /* 0x00000004ff127e24 */ /* 0x000fc8000f8e00ff */
[----:B------:R-:W-:-:S05]  /*12ca0*/  IMAD R2, R3, 0x2, R18 ;  /* 0x0000000203027824 */ /* 0x000fca00078e0212 */
[----:B------:R0:W-:Y:S04]  /*12cb0*/  STL [R1+0x34], R2 ;  /* 0x0000340201007387 */ /* 0x0001e80000100800 */
[----:B------:R0:W-:Y:S04]  /*12cc0*/  STL [R1+0x54], RZ ;  /* 0x000054ff01007387 */ /* 0x0001e80000100800 */
[----:B------:R0:W-:Y:S04]  /*12cd0*/  STL [R1+0x18], R0 ;  /* 0x0000180001007387 */ /* 0x0001e80000100800 */
[----:B------:R0:W-:Y:S04]  /*12ce0*/  STL [R1+0x10], RZ ;  /* 0x000010ff01007387 */ /* 0x0001e80000100800 */
[----:B------:R0:W-:Y:S02]  /*12cf0*/  STL [R1+0x14], R0 ;  /* 0x0000140001007387 */ /* 0x0001e40000100800 */
.L_x_902:
[----:B0--3--:R-:W3:Y:S01]  /*12d00*/  LDL R0, [R1+0xc] ;  /* 0x00000c0001007983 */ /* 0x009ee20000100800 */
[----:B-1----:R-:W3:Y:S01]  /*12d10*/  LDC.64 R2, c[0x0][0xc88] ;  /* 0x00032200ff027b82 */ /* 0x002ee20000000a00 */
[----:B------:R-:W-:Y:S05]  /*12d20*/  YIELD ;  /* 0x0000000000007946 */ /* 0x000fea0003800000 */
[----:B------:R-:W-:Y:S01]  /*12d30*/  ULDC.64 UR4, c[0x0][0xa28] ;  /* 0x00028a0000047ab9 */ /* 0x000fe20000000a00 */
[----:B--2---:R-:W-:Y:S02]  /*12d40*/  CS2R R8, SRZ ;  /* 0x0000000000087805 */ /* 0x004fe4000001ff00 */
[----:B------:R-:W-:Y:S01]  /*12d50*/  ISETP.NE.U32.AND P0, PT, RZ, UR4, PT ;  /* 0x00000004ff007c0c */ /* 0x000fe2000bf05070 */
[----:B------:R-:W-:Y:S01]  /*12d60*/  ULDC.64 UR10, c[0x0][0xa18] ;  /* 0x00028600000a7ab9 */ /* 0x000fe20000000a00 */
[----:B------:R-:W-:Y:S01]  /*12d70*/  ULDC.64 UR8, c[0x0][0xa10] ;  /* 0x0002840000087ab9 */ /* 0x000fe20000000a00 */
[----:B------:R-:W-:Y:S01]  /*12d80*/  ULDC.64 UR6, c[0x0][0xa08] ;  /* 0x0002820000067ab9 */ /* 0x000fe20000000a00 */
[----:B---3--:R-:W-:-:S05]  /*12d90*/  IMAD.WIDE R2, R0, 0x4, R2 ;  /* 0x0000000400027825 */ /* 0x008fca00078e0202 */
[----:B------:R-:W2:Y:S01]  /*12da0*/  LDG.E R13, desc[UR40][R2.64] ;  /* 0x00000028020d7981 */ /* 0x000ea2000c1e1900 */
[----:B------:R-:W-:Y:S02]  /*12db0*/  ISETP.NE.AND.EX P0, PT, RZ, UR5, PT, P0 ;  /* 0x00000005ff007c0c */ /* 0x000fe4000bf05300 */
        /* <DEDUP_REMOVED lines=14> */
[----:B------:R-:W-:Y:S01]  /*12ea0*/  ISETP.NE.U32.AND P0, PT, RZ, UR6, PT ;  /* 0x00000006ff007c0c */ /* 0x000fe2000bf05070 */
[----:B0-----:R-:W-:Y:S01]  /*12eb0*/  IMAD.MOV.U32 R0, RZ, RZ, RZ ;  /* 0x000000ffff007224 */ /* 0x001fe200078e00ff */
[----:B------:R-:W-:Y:S02]  /*12ec0*/  ISETP.NE.U32.AND P2, PT, RZ, UR8, PT ;  /* 0x00000008ff007c0c */ /* 0x000fe4000bf45070 */
[C---:B------:R-:W-:Y:S02]  /*12ed0*/  IADD3 R6, P5, R17.reuse, UR6, RZ ;  /* 0x0000000611067c10 */ /* 0x040fe4000ffbe0ff */
[----:B-1----:R-:W-:-:S02]  /*12ee0*/  IADD3 R2, P4, R17, UR4, RZ ;  /* 0x0000000411027c10 */ /* 0x002fc4000ff9e0ff */
[----:B------:R-:W-:Y:S02]  /*12ef0*/  ISETP.NE.AND.EX P3, PT, RZ, UR11, PT, P3 ;  /* 0x0000000bff007c0c */ /* 0x000fe4000bf65330 */
[C---:B------:R-:W-:Y:S02]  /*12f00*/  IADD3.X R3, R14.reuse, UR5, RZ, P4, !PT ;  /* 0x000000050e037c10 */ /* 0x040fe4000a7fe4ff */
[----:B------:R-:W-:Y:S02]  /*12f10*/  IADD3 R4, P4, R17, UR8, RZ ;  /* 0x0000000811047c10 */ /* 0x000fe4000ff9e0ff */
[----:B------:R-:W-:Y:S01]  /*12f20*/  ISETP.NE.AND.EX P0, PT, RZ, UR7, PT, P0 ;  /* 0x00000007ff007c0c */ /* 0x000fe2000bf05300 */
[----:B------:R-:W2:Y:S01]  /*12f30*/  @P1 LDG.E R9, desc[UR40][R2.64] ;  /* 0x0000002802091981 */ /* 0x000ea2000c1e1900 */
[----:B------:R-:W-:Y:S01]  /*12f40*/  IADD3.X R5, R14, UR9, RZ, P4, !PT ;  /* 0x000000090e057c10 */ /* 0x000fe2000a7fe4ff */
[----:B------:R-:W-:Y:S01]  /*12f50*/  ULDC UR4, c[0x0][0x288] ;  /* 0x0000a20000047ab9 */ /* 0x000fe20000000800 */
[----:B------:R-:W-:-:S02]  /*12f60*/  ISETP.NE.AND.EX P2, PT, RZ, UR9, PT, P2 ;  /* 0x00000009ff007c0c */ /* 0x000fc4000bf45320 */
[----:B------:R-:W-:Y:S02]  /*12f70*/  IADD3.X R7, R14, UR7, RZ, P5, !PT ;  /* 0x000000070e077c10 */ /* 0x000fe4000affe4ff */
[----:B------:R-:W-:-:S04]  /*12f80*/  @P3 IADD3 R10, P4, R17, UR10, RZ ;  /* 0x0000000a110a3c10 */ /* 0x000fc8000ff9e0ff */
[----:B------:R-:W-:Y:S01]  /*12f90*/  @P3 IADD3.X R11, R14, UR11, RZ, P4, !PT ;  /* 0x0000000b0e0b3c10 */ /* 0x000fe2000a7fe4ff */
[----:B------:R-:W5:Y:S04]  /*12fa0*/  @P0 LDG.E R12, desc[UR40][R6.64] ;  /* 0x00000028060c0981 */ /* 0x000f68000c1e1900 */
[----:B------:R-:W5:Y:S04]  /*12fb0*/  @P2 LDG.E R0, desc[UR40][R4.64] ;  /* 0x0000002804002981 */ /* 0x000f68000c1e1900 */
[----:B--2---:R0:W-:Y:S02]  /*12fc0*/  STL [R1+0x48], R9 ;  /* 0x0000480901007387 */ /* 0x0041e40000100800 */
[----:B0-----:R-:W-:Y:S01]  /*12fd0*/  IMAD.U32 R9, RZ, RZ, UR4 ;  /* 0x00000004ff097e24 */ /* 0x001fe2000f8e00ff */
[----:B------:R-:W-:-:S05]  /*12fe0*/  ULDC.64 UR4, c[0x0][0x418] ;  /* 0x0001060000047ab9 */ /* 0x000fca0000000a00 */
[----:B------:R0:W2:Y:S01]  /*12ff0*/  @P3 LDG.E R9, desc[UR40][R10.64] ;  /* 0x000000280a093981 */ /* 0x0000a2000c1e1900 */
[----:B------:R-:W-:-:S03]  /*13000*/  UISETP.NE.U32.AND UP0, UPT, UR4, URZ, UPT ;  /* 0x0000003f0400728c */ /* 0x000fc6000bf05070 */
[----:B------:R-:W-:Y:S01]  /*13010*/  ULDC UR4, c[0x0][0x424] ;  /* 0x0001090000047ab9 */ /* 0x000fe20000000800 */
[----:B------:R-:W-:-:S03]  /*13020*/  UISETP.NE.AND.EX UP0, UPT, UR5, URZ, UPT, UP0 ;  /* 0x0000003f0500728c */ /* 0x000fc6000bf05300 */
[----:B------:R-:W-:Y:S01]  /*13030*/  ULDC UR5, c[0x0][0x2f0] ;  /* 0x0000bc0000057ab9 */ /* 0x000fe20000000800 */
[----:B------:R-:W-:-:S04]  /*13040*/  USEL UR4, UR4, 0x1, UP0 ;  /* 0x0000000104047887 */ /* 0x000fc80008000000 */
[----:B------:R-:W-:-:S03]  /*13050*/  UIMAD UR4, UR4, UR5, URZ ;  /* 0x00000005040472a4 */ /* 0x000fc6000f8e023f */
[----:B------:R-:W-:Y:S02]  /*13060*/  ULDC UR5, c[0x0][0x348] ;  /* 0x0000d20000057ab9 */ /* 0x000fe40000000800 */
[----:B0-----:R-:W-:Y:S01]  /*13070*/  IMAD.U32 R11, RZ, RZ, UR5 ;  /* 0x00000005ff0b7e24 */ /* 0x001fe2000f8e00ff */
[----:B--2---:R0:W-:Y:S02]  /*13080*/  STL [R1+0x58], R9 ;  /* 0x0000580901007387 */ /* 0x0041e40000100800 */
[----:B0-----:R-:W-:Y:S01]  /*13090*/  IMAD.U32 R9, RZ, RZ, UR4 ;  /* 0x00000004ff097e24 */ /* 0x001fe2000f8e00ff */
[----:B------:R-:W-:Y:S06]  /*130a0*/  @P3 BRA `(.L_x_761) ;  /* 0x0000000000143947 */ /* 0x000fec0003800000 */
[----:B------:R-:W-:Y:S05]  /*130b0*/  @!P1 BRA `(.L_x_761) ;  /* 0x0000000000109947 */ /* 0x000fea0003800000 */
[----:B------:R-:W2:Y:S04]  /*130c0*/  LDG.E R10, desc[UR40][R2.64] ;  /* 0x00000028020a7981 */ /* 0x000ea8000c1e1900 */
[----:B------:R-:W2:Y:S02]  /*130d0*/  LDG.E R2, desc[UR40][R2.64+0x4] ;  /* 0x0000042802027981 */ /* 0x000ea4000c1e1900 */
[----:B--2---:R-:W-:-:S05]  /*130e0*/  IMAD.IADD R2, R2, 0x1, -R10 ;  /* 0x0000000102027824 */ /* 0x004fca00078e0a0a */
[----:B------:R0:W-:Y:S02]  /*130f0*/  STL [R1+0x58], R2 ;  /* 0x0000580201007387 */ /* 0x0001e40000100800 */
.L_x_761:
[----:B------:R-:W2:Y:S01]  /*13100*/  LDL.LU R3, [R1+0x8] ;  /* 0x0000080001037983 */ /* 0x000ea20000300800 */
[----:B------:R-:W-:Y:S02]  /*13110*/  ULDC.64 UR4, c[0x0][0xa20] ;  /* 0x0002880000047ab9 */ /* 0x000fe40000000a00 */
[----:B------:R-:W-:Y:S01]  /*13120*/  ISETP.NE.U32.AND P1, PT, RZ, UR4, PT ;  /* 0x00000004ff007c0c */ /* 0x000fe2000bf25070 */
[----:B------:R1:W-:Y:S03]  /*13130*/  STL [R1+0x8], R13 ;  /* 0x0000080d01007387 */ /* 0x0003e60000100800 */
[----:B------:R-:W-:Y:S02]  /*13140*/  ISETP.NE.AND.EX P1, PT, RZ, UR5, PT, P1 ;  /* 0x00000005ff007c0c */ /* 0x000fe4000bf25310 */
[C---:B--2---:R-:W-:Y:S02]  /*13150*/  LOP3.LUT R10, R3.reuse, 0xff000000, RZ, 0xc0, !PT ;  /* 0xff000000030a7812 */ /* 0x044fe400078ec0ff */
[----:B0-----:R-:W-:-:S02]  /*13160*/  LOP3.LUT R2, R3, 0xff0000, RZ, 0xc0, !PT ;  /* 0x00ff000003027812 */ /* 0x001fc400078ec0ff */
[----:B------:R-:W-:Y:S02]  /*13170*/  SHF.R.U32.HI R10, RZ, 0x8, R10 ;  /* 0x00000008ff0a7819 */ /* 0x000fe4000001160a */
[----:B------:R-:W-:Y:S02]  /*13180*/  LOP3.LUT R16, R3, 0xffff, RZ, 0xc0, !PT ;  /* 0x0000ffff03107812 */ /* 0x000fe400078ec0ff */
[----:B------:R-:W-:Y:S01]  /*13190*/  LEA.HI R10, R2, R10, RZ, 0x10 ;  /* 0x0000000a020a7211 */ /* 0x000fe200078f80ff */
[----:B-----5:R-:W-:-:S05]  /*131a0*/  IMAD.IADD R2, R12, 0x1, R8 ;  /* 0x000000010c027824 */ /* 0x020fca00078e0208 */
[----:B------:R1:W-:Y:S01]  /*131b0*/  STL [R1+0x24], R2 ;  /* 0x0000240201007387 */ /* 0x0003e20000100800 */
[----:B------:R-:W-:Y:S05]  /*131c0*/  @!P1 BRA `(.L_x_762) ;  /* 0x0000000000109947 */ /* 0x000fea0003800000 */
[----:B-1----:R-:W-:-:S04]  /*131d0*/  IADD3 R2, P0, R17, UR4, RZ ;  /* 0x0000000411027c10 */ /* 0x002fc8000ff1e0ff */
[----:B------:R-:W-:-:S05]  /*131e0*/  IADD3.X R3, R14, UR5, RZ, P0, !PT ;  /* 0x000000050e037c10 */ /* 0x000fca00087fe4ff */
[----:B------:R0:W5:Y:S01]  /*131f0*/  LDG.E R9, desc[UR40][R2.64] ;  /* 0x0000002802097981 */ /* 0x000162000c1e1900 */
[----:B------:R-:W-:Y:S05]  /*13200*/  BRA `(.L_x_763) ;  /* 0x0000000000107947 */ /* 0x000fea0003800000 */
.L_x_762:
[----:B------:R-:W-:Y:S05]  /*13210*/  @!P0 BRA `(.L_x_763) ;  /* 0x00000000000c8947 */ /* 0x000fea0003800000 */
[----:B------:R-:W2:Y:S04]  /*13220*/  LDG.E R9, desc[UR40][R6.64] ;  /* 0x0000002806097981 */ /* 0x000ea8000c1e1900 */
[----:B------:R-:W2:Y:S02]  /*13230*/  LDG.E R6, desc[UR40][R6.64+0x4] ;  /* 0x0000042806067981 */ /* 0x000ea4000c1e1900 */
[----:B--2---:R-:W-:-:S07]  /*13240*/  IMAD.IADD R9, R6, 0x1, -R9 ;  /* 0x0000000106097824 */ /* 0x004fce00078e0a09 */
.L_x_763:
[----:B01----:R-:W2:Y:S01]  /*13250*/  @P2 LDG.E R2, desc[UR40][R4.64] ;  /* 0x0000002804022981 */ /* 0x003ea2000c1e1900 */
[----:B-----5:R-:W-:-:S03]  /*13260*/  IMAD.IADD R6, R9, 0x1, -R8 ;  /* 0x0000000109067824 */ /* 0x020fc600078e0a08 */
[----:B------:R-:W2:Y:S01]  /*13270*/  @P2 LDG.E R4, desc[UR40][R4.64+0x4] ;  /* 0x0000042804042981 */ /* 0x000ea2000c1e1900 */
[----:B------:R-:W-:Y:S01]  /*13280*/  LOP3.LUT R14, R10, 0xff, RZ, 0xc0, !PT ;  /* 0x000000ff0a0e7812 */ /* 0x000fe200078ec0ff */
[----:B------:R-:W-:Y:S01]  /*13290*/  BSSY B0, `(.L_x_764) ;  /* 0x000002a000007945 */ /* 0x000fe20003800000 */
[----:B------:R-:W-:Y:S01]  /*132a0*/  SHF.R.U32.HI R10, RZ, 0x10, R10 ;  /* 0x00000010ff0a7819 */ /* 0x000fe2000001160a */
[----:B--2---:R-:W-:-:S04]  /*132b0*/  @P2 IMAD.IADD R11, R4, 0x1, -R2 ;  /* 0x00000001040b2824 */ /* 0x004fc800078e0a02 */
[----:B------:R-:W-:-:S04]  /*132c0*/  IMAD.IADD R3, R6, 0x1, R11 ;  /* 0x0000000106037824 */ /* 0x000fc800078e020b */
[----:B------:R-:W-:-:S04]  /*132d0*/  VIADD R2, R3, 0x5f ;  /* 0x0000005f03027836 */ /* 0x000fc80000000000 */
[----:B------:R-:W-:Y:S01]  /*132e0*/  IMAD.HI R2, R2, 0x2aaaaaab, RZ ;  /* 0x2aaaaaab02027827 */ /* 0x000fe200078e02ff */
[----:B------:R-:W-:-:S04]  /*132f0*/  ISETP.GE.AND P1, PT, R3, 0x1, PT ;  /* 0x000000010300780c */ /* 0x000fc80003f26270 */
[----:B------:R-:W-:-:S04]  /*13300*/  SHF.R.U32.HI R3, RZ, 0x1f, R2 ;  /* 0x0000001fff037819 */ /* 0x000fc80000011602 */
[----:B------:R-:W-:-:S05]  /*13310*/  LEA.HI.SX32 R12, R2, R3, 0x1c ;  /* 0x00000003020c7211 */ /* 0x000fca00078fe2ff */
[----:B------:R0:W-:Y:S04]  /*13320*/  STL [R1+0x38], R12 ;  /* 0x0000380c01007387 */ /* 0x0001e80000100800 */
[----:B------:R0:W-:Y:S01]  /*13330*/  STL [R1+0x5c], R14 ;  /* 0x00005c0e01007387 */ /* 0x0001e20000100800 */
[----:B------:R-:W-:Y:S01]  /*13340*/  IMAD.MOV.U32 R4, RZ, RZ, RZ ;  /* 0x000000ffff047224 */ /* 0x000fe200078e00ff */
[----:B------:R-:W-:Y:S06]  /*13350*/  @!P1 BRA `(.L_x_765) ;  /* 0x0000000000749947 */ /* 0x000fec0003800000 */
[----:B------:R-:W-:Y:S01]  /*13360*/  ISETP.NE.AND P0, PT, R10, RZ, PT ;  /* 0x000000ff0a00720c */ /* 0x000fe20003f05270 */
[----:B------:R-:W-:-:S03]  /*13370*/  ULDC UR4, c[0x0][0x9f0] ;  /* 0x00027c0000047ab9 */ /* 0x000fc60000000800 */
[----:B------:R-:W-:-:S04]  /*13380*/  SEL R2, R10, UR4, P0 ;  /* 0x000000040a027c07 */ /* 0x000fc80008000000 */
[----:B------:R-:W-:Y:S02]  /*13390*/  IABS R3, R2 ;  /* 0x0000000200037213 */ /* 0x000fe40000000000 */
[----:B------:R-:W-:Y:S02]  /*133a0*/  IADD3 R7, R2, -0x1, R12 ;  /* 0xffffffff02077810 */ /* 0x000fe40007ffe00c */
[----:B------:R-:W1:Y:S08]  /*133b0*/  I2F.RP R4, R3 ;  /* 0x0000000300047306 */ /* 0x000e700000209400 */
[----:B-1----:R-:W1:Y:S02]  /*133c0*/  MUFU.RCP R4, R4 ;  /* 0x0000000400047308 */ /* 0x002e640000001000 */
[----:B-1----:R-:W-:-:S06]  /*133d0*/  VIADD R4, R4, 0xffffffe ;  /* 0x0ffffffe04047836 */ /* 0x002fcc0000000000 */
[----:B------:R1:W2:Y:S02]  /*133e0*/  F2I.FTZ.U32.TRUNC.NTZ R5, R4 ;  /* 0x0000000400057305 */ /* 0x0002a4000021f000 */
[----:B-1----:R-:W-:-:S04]  /*133f0*/  LOP3.LUT R4, R7, R2, RZ, 0x3c, !PT ;  /* 0x0000000207047212 */ /* 0x002fc800078e3cff */
[----:B------:R-:W-:Y:S01]  /*13400*/  ISETP.GE.AND P4, PT, R4, RZ, PT ;  /* 0x000000ff0400720c */ /* 0x000fe20003f86270 */
[----:B--2---:R-:W-:-:S04]  /*13410*/  IMAD.MOV R4, RZ, RZ, -R5 ;  /* 0x000000ffff047224 */ /* 0x004fc800078e0a05 */
[----:B------:R-:W-:Y:S02]  /*13420*/  IMAD R8, R4, R3, RZ ;  /* 0x0000000304087224 */ /* 0x000fe400078e02ff */
[----:B------:R-:W-:-:S04]  /*13430*/  IMAD.MOV.U32 R4, RZ, RZ, RZ ;  /* 0x000000ffff047224 */ /* 0x000fc800078e00ff */
[----:B------:R-:W-:Y:S01]  /*13440*/  IMAD.HI.U32 R8, R5, R8, R4 ;  /* 0x0000000805087227 */ /* 0x000fe200078e0004 */
[----:B------:R-:W-:Y:S02]  /*13450*/  IABS R4, R2 ;  /* 0x0000000200047213 */ /* 0x000fe40000000000 */
[----:B------:R-:W-:-:S03]  /*13460*/  IABS R5, R7 ;  /* 0x0000000700057213 */ /* 0x000fc60000000000 */
[----:B------:R-:W-:-:S04]  /*13470*/  IMAD.MOV R4, RZ, RZ, -R4 ;  /* 0x000000ffff047224 */ /* 0x000fc800078e0a04 */
[----:B------:R-:W-:Y:S02]  /*13480*/  IMAD.MOV.U32 R7, RZ, RZ, R4 ;  /* 0x000000ffff077224 */ /* 0x000fe400078e0004 */
        /* <DEDUP_REMOVED lines=9> */
[----:B------:R-:W-:-:S07]  /*13520*/  @!P3 LOP3.LUT R4, RZ, R2, RZ, 0x33, !PT ;  /* 0x00000002ff04b212 */ /* 0x000fce00078e33ff */
.L_x_765:
[----:B------:R-:W-:Y:S05]  /*13530*/  BSYNC B0 ;  /* 0x0000000000007941 */ /* 0x000fea0003800000 */
.L_x_764:
[-C--:B------:R-:W-:Y:S01]  /*13540*/  IMAD R2, R14, R4.reuse, RZ ;  /* 0x000000040e027224 */ /* 0x080fe200078e02ff */
[----:B------:R-:W-:Y:S04]  /*13550*/  BSSY B0, `(.L_x_766) ;  /* 0x0000141000007945 */ /* 0x000fe80003800000 */
[C---:B------:R-:W-:Y:S01]  /*13560*/  VIADDMNMX R4, R2.reuse, R4, R12, PT ;  /* 0x0000000402047246 */ /* 0x040fe2000380010c */
[----:B------:R-:W-:-:S04]  /*13570*/  IMAD R2, R2, 0x60, -R6 ;  /* 0x0000006002027824 */ /* 0x000fc800078e0a06 */
[----:B------:R-:W-:Y:S01]  /*13580*/  IMAD R6, R4, 0x60, -R6 ;  /* 0x0000006004067824 */ /* 0x000fe200078e0a06 */
[----:B------:R-:W-:-:S04]  /*13590*/  VIMNMX R2, RZ, R2, !PT ;  /* 0x00000002ff027248 */ /* 0x000fc80007fe0100 */
[----:B------:R-:W-:-:S04]  /*135a0*/  VIMNMX R11, R6, R11, PT ;  /* 0x0000000b060b7248 */ /* 0x000fc80003fe0100 */
[----:B------:R-:W-:Y:S01]  /*135b0*/  ISETP.GT.AND P0, PT, R11, R2, PT ;  /* 0x000000020b00720c */ /* 0x000fe20003f04270 */
[----:B------:R-:W-:-:S05]  /*135c0*/  IMAD.WIDE.U32 R2, R2, -0x55555555, RZ ;  /* 0xaaaaaaab02027825 */ /* 0x000fca00078e00ff */
[----:B------:R-:W-:-:S05]  /*135d0*/  SHF.R.U32.HI R3, RZ, 0x6, R3 ;  /* 0x00000006ff037819 */ /* 0x000fca0000011603 */
[----:B------:R-:W-:Y:S02]  /*135e0*/  IMAD.MOV.U32 R8, RZ, RZ, R3 ;  /* 0x000000ffff087224 */ /* 0x000fe400078e0003 */
[----:B------:R-:W-:-:S04]  /*135f0*/  @P0 VIADD R11, R11, 0x5f ;  /* 0x0000005f0b0b0836 */ /* 0x000fc80000000000 */
[----:B------:R-:W-:-:S05]  /*13600*/  @P0 IMAD.HI R2, R11, 0x2aaaaaab, RZ ;  /* 0x2aaaaaab0b020827 */ /* 0x000fca00078e02ff */
[----:B------:R-:W-:-:S04]  /*13610*/  @P0 SHF.R.U32.HI R4, RZ, 0x1f, R2 ;  /* 0x0000001fff040819 */ /* 0x000fc80000011602 */
[----:B------:R-:W-:Y:S02]  /*13620*/  @P0 LEA.HI.SX32 R8, R2, R4, 0x1c ;  /* 0x0000000402080211 */ /* 0x000fe400078fe2ff */
[----:B------:R-:W-:Y:S02]  /*13630*/  PLOP3.LUT P0, PT, PT, PT, PT, 0x80, 0x0 ;  /* 0x000000000000781c */ /* 0x000fe40003f0f070 */
[----:B------:R-:W-:-:S13]  /*13640*/  ISETP.GT.AND P3, PT, R8, R3, PT ;  /* 0x000000030800720c */ /* 0x000fda0003f64270 */
[----:B------:R-:W-:Y:S05]  /*13650*/  @!P3 BRA `(.L_x_767) ;  /* 0x0000001000c0b947 */ /* 0x000fea0003800000 */
[----:B------:R-:W-:Y:S01]  /*13660*/  UMOV UR4, 0xffffffff ;  /* 0xffffffff00047882 */ /* 0x000fe20000000000 */
[----:B------:R-:W-:Y:S02]  /*13670*/  SEL R2, R13, RZ, !P2 ;  /* 0x000000ff0d027207 */ /* 0x000fe40005000000 */
[----:B------:R-:W-:Y:S05]  /*13680*/  BRA.DIV UR4, `(.L_x_768) ;  /* 0x0000007604a47947 */ /* 0x000fea000b800000 */
[----:B------:R-:W1:Y:S02]  /*13690*/  S2R R4, SR_TID.X ;  /* 0x0000000000047919 */ /* 0x000e640000002100 */
[----:B-1----:R-:W-:-:S04]  /*136a0*/  SHF.R.U32.HI R4, RZ, 0x5, R4 ;  /* 0x00000005ff047819 */ /* 0x002fc80000011604 */
[----:B------:R-:W-:-:S05]  /*136b0*/  LOP3.LUT R4, R4, 0x3, RZ, 0xc0, !PT ;  /* 0x0000000304047812 */ /* 0x000fca00078ec0ff */
[----:B0-----:R0:W1:Y:S02]  /*136c0*/  SHFL.IDX PT, R14, R4, RZ, 0x1f ;  /* 0x00001fff040e7589 */ /* 0x00106400000e0000 */
.L_x_973:
[----:B-1----:R-:W-:Y:S02]  /*136d0*/  ISETP.NE.AND P0, PT, R14, RZ, PT ;  /* 0x000000ff0e00720c */ /* 0x002fe40003f05270 */
[----:B------:R-:W-:-:S11]  /*136e0*/  PLOP3.LUT P6, PT, PT, PT, PT, 0x8, 0x0 ;  /* 0x000000000000781c */ /* 0x000fd60003fce170 */
[----:B------:R-:W-:Y:S05]  /*136f0*/  @P0 BRA `(.L_x_769) ;  /* 0x00000000000c0947 */ /* 0x000fea0003800000 */
[----:B------:R-:W-:-:S03]  /*13700*/  UMOV UR4, 0xffffffff ;  /* 0xffffffff00047882 */ /* 0x000fc60000000000 */
[----:B------:R-:W-:Y:S05]  /*13710*/  BRA.DIV UR4, `(.L_x_770) ;  /* 0x0000007604b47947 */ /* 0x000fea000b800000 */
[----:B------:R-:W-:-:S13]  /*13720*/  ELECT P6, URZ, PT ;  /* 0x00000000003f782f */ /* 0x000fda00038c0000 */
.L_x_769:
[----:B0-----:R-:W2:Y:S01]  /*13730*/  LDL R4, [R1+0x54] ;  /* 0x0000540001047983 */ /* 0x001ea20000100800 */
[----:B------:R-:W-:Y:S01]  /*13740*/  BSSY B1, `(.L_x_771) ;  /* 0x0000008000017945 */ /* 0x000fe20003800000 */
[----:B--2---:R-:W-:-:S05]  /*13750*/  VIADD R4, R4, 0x1 ;  /* 0x0000000104047836 */ /* 0x004fca0000000000 */
[----:B------:R-:W-:-:S04]  /*13760*/  LEA.HI R5, R4, R4, RZ, 0x1 ;  /* 0x0000000404057211 */ /* 0x000fc800078f08ff */
[----:B------:R-:W-:-:S05]  /*13770*/  LOP3.LUT R5, R5, 0xfffffffe, RZ, 0xc0, !PT ;  /* 0xfffffffe05057812 */ /* 0x000fca00078ec0ff */
[----:B------:R-:W-:-:S05]  /*13780*/  IMAD.IADD R4, R4, 0x1, -R5 ;  /* 0x0000000104047824 */ /* 0x000fca00078e0a05 */
[----:B------:R-:W-:-:S04]  /*13790*/  SHF.L.U32 R4, R4, 0x1f, RZ ;  /* 0x0000001f04047819 */ /* 0x000fc800000006ff */
[----:B------:R-:W0:Y:S02]  /*137a0*/  SYNCS.PHASECHK.TRANS64.TRYWAIT P0, [R18+URZ+0x22820], R4 ;  /* 0x02282004120075a7 */ /* 0x000e24000800017f */
[----:B0-----:R-:W-:Y:S05]  /*137b0*/  @!P0 BRA `(.L_x_772) ;  /* 0x0000007400ac8947 */ /* 0x001fea0003800000 */
.L_x_976:
[----:B------:R-:W-:Y:S05]  /*137c0*/  BSYNC B1 ;  /* 0x0000000000017941 */ /* 0x000fea0003800000 */
.L_x_771:
[----:B------:R-:W-:Y:S04]  /*137d0*/  BSSY B1, `(.L_x_773) ;  /* 0x000007f000017945 */ /* 0x000fe80003800000 */
[----:B------:R-:W-:Y:S05]  /*137e0*/  @!P6 BRA `(.L_x_774) ;  /* 0x0000000400f4e947 */ /* 0x000fea0003800000 */
[----:B------:R-:W0:Y:S04]  /*137f0*/  LDL R7, [R1+0x10] ;  /* 0x0000100001077983 */ /* 0x000e280000100800 */
[----:B------:R-:W2:Y:S01]  /*13800*/  LDL R6, [R1+0x18] ;  /* 0x0000180001067983 */ /* 0x000ea20000100800 */
[----:B------:R-:W-:Y:S01]  /*13810*/  BSSY B2, `(.L_x_775) ;  /* 0x0000008000027945 */ /* 0x000fe20003800000 */
[----:B------:R-:W1:Y:S02]  /*13820*/  S2R R5, SR_TID.X ;  /* 0x0000000000057919 */ /* 0x000e640000002100 */
[----:B-1----:R-:W-:-:S04]  /*13830*/  LOP3.LUT R5, R5, 0x7f, RZ, 0xc0, !PT ;  /* 0x0000007f05057812 */ /* 0x002fc800078ec0ff */
[----:B------:R-:W-:Y:S01]  /*13840*/  ISETP.NE.AND P2, PT, R5, RZ, PT ;  /* 0x000000ff0500720c */ /* 0x000fe20003f45270 */
[----:B0-----:R-:W-:Y:S01]  /*13850*/  IMAD R4, R7, 0x8, R18 ;  /* 0x0000000807047824 */ /* 0x001fe200078e0212 */
[----:B--2---:R-:W-:-:S04]  /*13860*/  SHF.L.U32 R9, R6, 0x1f, RZ ;  /* 0x0000001f06097819 */ /* 0x004fc800000006ff */
[----:B------:R-:W0:Y:S02]  /*13870*/  SYNCS.PHASECHK.TRANS64.TRYWAIT P0, [R4+URZ+0x228a0], R9 ;  /* 0x0228a009040075a7 */ /* 0x000e24000800017f */
[----:B0-----:R-:W-:Y:S05]  /*13880*/  @!P0 BRA `(.L_x_776) ;  /* 0x00000074008c8947 */ /* 0x001fea0003800000 */
.L_x_977:
[----:B------:R-:W-:Y:S05]  /*13890*/  BSYNC B2 ;  /* 0x0000000000027941 */ /* 0x000fea0003800000 */
.L_x_775:
[----:B------:R-:W-:Y:S04]  /*138a0*/  BSSY B2, `(.L_x_777) ;  /* 0x0000009000027945 */ /* 0x000fe80003800000 */
[----:B------:R-:W-:Y:S05]  /*138b0*/  @P2 BRA `(.L_x_778) ;  /* 0x00000000001c2947 */ /* 0x000fea0003800000 */
[----:B------:R-:W1:Y:S01]  /*138c0*/  S2R R6, SR_TID.X ;  /* 0x0000000000067919 */ /* 0x000e620000002100 */
[----:B------:R-:W-:-:S04]  /*138d0*/  IMAD.MOV.U32 R5, RZ, RZ, 0x3000 ;  /* 0x00003000ff057424 */ /* 0x000fc800078e00ff */
[----:B------:R2:W-:Y:S01]  /*138e0*/  SYNCS.ARRIVE.TRANS64 RZ, [R4+URZ+0x22890], R5 ;  /* 0x0228900504ff79a7 */ /* 0x0005e2000800003f */
[----:B-1----:R-:W-:-:S04]  /*138f0*/  LOP3.LUT R6, R6, 0x1f, RZ, 0xc0, !PT ;  /* 0x0000001f06067812 */ /* 0x002fc800078ec0ff */
[----:B------:R-:W-:-:S13]  /*13900*/  ISETP.NE.AND P0, PT, R6, RZ, PT ;  /* 0x000000ff0600720c */ /* 0x000fda0003f05270 */
[----:B--2---:R-:W-:Y:S05]  /*13910*/  @!P0 BRA `(.L_x_778) ;  /* 0x0000000000048947 */ /* 0x004fea0003800000 */
[----:B------:R-:W-:Y:S01]  /*13920*/  BPT.TRAP 0x1 ;  /* 0x000000040000795c */ /* 0x000fe20000300000 */
.L_x_778:
[----:B------:R-:W-:Y:S05]  /*13930*/  BSYNC B2 ;  /* 0x0000000000027941 */ /* 0x000fea0003800000 */
.L_x_777:
[----:B------:R-:W2:Y:S01]  /*13940*/  LDL R6, [R1+0x10] ;  /* 0x0000100001067983 */ /* 0x000ea20000100800 */
[----:B------:R-:W-:Y:S01]  /*13950*/  IMAD.MOV.U32 R11, RZ, RZ, RZ ;  /* 0x000000ffff0b7224 */ /* 0x000fe200078e00ff */
[----:B------:R-:W-:Y:S01]  /*13960*/  UIADD3 UR4, UP0, UR38, 0x570, URZ ;  /* 0x0000057026047890 */ /* 0x000fe2000ff1e03f */
[----:B------:R-:W-:Y:S01]  /*13970*/  IMAD R5, R8, 0x60, R0 ;  /* 0x0000006008057824 */ /* 0x000fe200078e0200 */
[----:B------:R-:W-:Y:S01]  /*13980*/  PLOP3.LUT P0, PT, PT, PT, PT, 0x80, 0x0 ;  /* 0x000000000000781c */ /* 0x000fe20003f0f070 */
[----:B------:R-:W-:Y:S01]  /*13990*/  VIADD R7, R4, 0x22890 ;  /* 0x0002289004077836 */ /* 0x000fe20000000000 */
[----:B------:R-:W-:Y:S01]  /*139a0*/  R2UR UR10, R11 ;  /* 0x000000000b0a72ca */ /* 0x000fe200000e0000 */
[----:B------:R-:W-:Y:S01]  /*139b0*/  VIADD R5, R5, 0xffffffa0 ;  /* 0xffffffa005057836 */ /* 0x000fe20000000000 */
[----:B------:R-:W-:Y:S01]  /*139c0*/  UIADD3.X UR5, URZ, UR39, URZ, UP0, !UPT ;  /* 0x000000273f057290 */ /* 0x000fe200087fe43f */
[----:B------:R-:W-:Y:S01]  /*139d0*/  UMOV UR6, 0x0 ;  /* 0x0000000000067882 */ /* 0x000fe20000000000 */
[----:B------:R-:W-:Y:S01]  /*139e0*/  UMOV UR7, 0x12f00000 ;  /* 0x12f0000000077882 */ /* 0x000fe20000000000 */
[----:B--2---:R-:W-:-:S04]  /*139f0*/  IMAD R6, R6, 0x3000, R18 ;  /* 0x0000300006067824 */ /* 0x004fc800078e0212 */
[----:B------:R-:W-:-:S07]  /*13a00*/  VIADD R6, R6, 0x1c400 ;  /* 0x0001c40006067836 */ /* 0x000fce0000000000 */
.L_x_779:
        /* <DEDUP_REMOVED lines=10> */
[----:B------:R-:W1:Y:S01]  /*13ab0*/  SYNCS.PHASECHK.TRANS64.TRYWAIT P0, [R4+URZ+0x228c0], R9 ;  /* 0x0228c009040075a7 */ /* 0x000e62000800017f */
[----:B------:R-:W-:Y:S04]  /*13ac0*/  BSSY B2, `(.L_x_780) ;  /* 0x0000002000027945 */ /* 0x000fe80003800000 */
[----:B-1----:R-:W-:Y:S05]  /*13ad0*/  @!P0 BRA `(.L_x_781) ;  /* 0x00000074000c8947 */ /* 0x002fea0003800000 */
.L_x_978:
[----:B------:R-:W-:Y:S05]  /*13ae0*/  BSYNC B2 ;  /* 0x0000000000027941 */ /* 0x000fea0003800000 */
.L_x_780:
[----:B------:R-:W-:Y:S01]  /*13af0*/  BSSY B2, `(.L_x_782) ;  /* 0x000000b000027945 */ /* 0x000fe20003800000 */
[----:B------:R-:W-:Y:S02]  /*13b00*/  IMAD.MOV.U32 R12, RZ, RZ, 0x0 ;  /* 0x00000000ff0c7424 */ /* 0x000fe400078e00ff */
[----:B------:R-:W-:Y:S01]  /*13b10*/  IMAD.MOV.U32 R13, RZ, RZ, 0x12f00000 ;  /* 0x12f00000ff0d7424 */ /* 0x000fe200078e00ff */
[----:B------:R-:W-:Y:S06]  /*13b20*/  @P2 BRA `(.L_x_783) ;  /* 0x00000000001c2947 */ /* 0x000fec0003800000 */
[----:B------:R-:W2:Y:S01]  /*13b30*/  S2R R7, SR_TID.X ;  /* 0x0000000000077919 */ /* 0x000ea20000002100 */
[----:B------:R-:W-:-:S04]  /*13b40*/  IMAD.MOV.U32 R6, RZ, RZ, 0xc000 ;  /* 0x0000c000ff067424 */ /* 0x000fc800078e00ff */
[----:B------:R3:W-:Y:S01]  /*13b50*/  SYNCS.ARRIVE.TRANS64 RZ, [R4+URZ+0x228b0], R6 ;  /* 0x0228b00604ff79a7 */ /* 0x0007e2000800003f */
[----:B--2---:R-:W-:-:S04]  /*13b60*/  LOP3.LUT R7, R7, 0x1f, RZ, 0xc0, !PT ;  /* 0x0000001f07077812 */ /* 0x004fc800078ec0ff */
[----:B------:R-:W-:-:S13]  /*13b70*/  ISETP.NE.AND P0, PT, R7, RZ, PT ;  /* 0x000000ff0700720c */ /* 0x000fda0003f05270 */
[----:B---3--:R-:W-:Y:S05]  /*13b80*/  @!P0 BRA `(.L_x_783) ;  /* 0x0000000000048947 */ /* 0x008fea0003800000 */
[----:B------:R-:W-:Y:S01]  /*13b90*/  BPT.TRAP 0x1 ;  /* 0x000000040000795c */ /* 0x000fe20000300000 */
.L_x_783:
[----:B------:R-:W-:Y:S05]  /*13ba0*/  BSYNC B2 ;  /* 0x0000000000027941 */ /* 0x000fea0003800000 */
.L_x_782:
[----:B------:R-:W2:Y:S01]  /*13bb0*/  LDL R6, [R1+0x10] ;  /* 0x0000100001067983 */ /* 0x000ea20000100800 */
[----:B------:R-:W-:Y:S01]  /*13bc0*/  R2UR UR10, R11 ;  /* 0x000000000b0a72ca */ /* 0x000fe200000e0000 */
[----:B------:R-:W-:Y:S01]  /*13bd0*/  UIADD3 UR4, UP0, UR38, 0x670, URZ ;  /* 0x0000067026047890 */ /* 0x000fe2000ff1e03f */
[----:B------:R-:W-:Y:S01]  /*13be0*/  R2UR UR6, R12 ;  /* 0x000000000c0672ca */ /* 0x000fe200000e0000 */
[----:B01----:R-:W-:Y:S01]  /*13bf0*/  VIADD R4, R4, 0x228b0 ;  /* 0x000228b004047836 */ /* 0x003fe20000000000 */
[----:B------:R-:W-:Y:S01]  /*13c00*/  R2UR UR7, R13 ;  /* 0x000000000d0772ca */ /* 0x000fe200000e0000 */
[----:B------:R-:W-:Y:S01]  /*13c10*/  UIADD3.X UR5, URZ, UR39, URZ, UP0, !UPT ;  /* 0x000000273f057290 */ /* 0x000fe200087fe43f */
[----:B------:R-:W-:Y:S01]  /*13c20*/  PLOP3.LUT P0, PT, PT, PT, PT, 0x80, 0x0 ;  /* 0x000000000000781c */ /* 0x000fe20003f0f070 */
[----:B--2---:R-:W-:-:S04]  /*13c30*/  IMAD R7, R6, 0xc000, R18 ;  /* 0x0000c00006077824 */ /* 0x004fc800078e0212 */
[----:B------:R-:W-:-:S08]  /*13c40*/  VIADD R6, R7, 0x400 ;  /* 0x0000040007067836 */ /* 0x000fd00000000000 */
.L_x_784:
        /* <DEDUP_REMOVED lines=15> */
.L_x_785:
        /* <DEDUP_REMOVED lines=15> */
.L_x_786:
        /* <DEDUP_REMOVED lines=15> */
.L_x_787:
        /* <DEDUP_REMOVED lines=10> */
.L_x_774:
[----:B------:R-:W-:Y:S05]  /*13fc0*/  BSYNC B1 ;  /* 0x0000000000017941 */ /* 0x000fea0003800000 */
.L_x_773:
[----:B------:R-:W2:Y:S04]  /*13fd0*/  LDL.LU R9, [R1+0x10] ;  /* 0x0000100001097983 */ /* 0x000ea80000300800 */
[----:B------:R-:W3:Y:S01]  /*13fe0*/  LDL.LU R7, [R1+0x18] ;  /* 0x0000180001077983 */ /* 0x000ee20000300800 */
[----:B0-----:R-:W-:Y:S01]  /*13ff0*/  VIADD R4, R8, 0xfffffffe ;  /* 0xfffffffe08047836 */ /* 0x001fe20000000000 */
[----:B------:R-:W-:-:S04]  /*14000*/  PLOP3.LUT P0, PT, PT, PT, PT, 0x8, 0x0 ;  /* 0x000000000000781c */ /* 0x000fc80003f0e170 */
[----:B------:R-:W-:Y:S01]  /*14010*/  ISETP.GE.AND P3, PT, R4, R3, PT ;  /* 0x000000030400720c */ /* 0x000fe20003f66270 */
[----:B--2---:R-:W-:-:S05]  /*14020*/  VIADD R5, R9, 0x1 ;  /* 0x0000000109057836 */ /* 0x004fca0000000000 */
[----:B------:R-:W-:-:S04]  /*14030*/  ISETP.NE.AND P2, PT, R5, 0x2, PT ;  /* 0x000000020500780c */ /* 0x000fc80003f45270 */
[----:B------:R-:W-:Y:S02]  /*14040*/  SEL R6, RZ, 0x1, P2 ;  /* 0x00000001ff067807 */ /* 0x000fe40001000000 */
[----:B------:R-:W-:Y:S02]  /*14050*/  SEL R5, R5, RZ, P2 ;  /* 0x000000ff05057207 */ /* 0x000fe40001000000 */
[----:B---3--:R-:W-:-:S03]  /*14060*/  LOP3.LUT R7, R7, R6, RZ, 0x3c, !PT ;  /* 0x0000000607077212 */ /* 0x008fc600078e3cff */
[----:B------:R1:W-:Y:S04]  /*14070*/  STL [R1+0x10], R5 ;  /* 0x0000100501007387 */ /* 0x0003e80000100800 */
[----:B------:R1:W-:Y:S01]  /*14080*/  STL [R1+0x18], R7 ;  /* 0x0000180701007387 */ /* 0x0003e20000100800 */
[----:B------:R-:W-:Y:S05]  /*14090*/  @!P3 BRA `(.L_x_767) ;  /* 0x000000080030b947 */ /* 0x000fea0003800000 */
.L_x_803:
[----:B------:R-:W-:Y:S05]  /*140a0*/  YIELD ;  /* 0x0000000000007946 */ /* 0x000fea0003800000 */
[----:B------:R-:W-:Y:S04]  /*140b0*/  BSSY B1, `(.L_x_788) ;  /* 0x000007e000017945 */ /* 0x000fe80003800000 */
[----:B--2---:R-:W-:Y:S05]  /*140c0*/  @!P6 BRA `(.L_x_789) ;  /* 0x0000000400f0e947 */ /* 0x004fea0003800000 */
[----:B-1----:R-:W2:Y:S04]  /*140d0*/  LDL R5, [R1+0x10] ;  /* 0x0000100001057983 */ /* 0x002ea80000100800 */
[----:B------:R-:W3:Y:S01]  /*140e0*/  LDL R6, [R1+0x18] ;  /* 0x0000180001067983 */ /* 0x000ee20000100800 */
[----:B------:R-:W-:Y:S01]  /*140f0*/  BSSY B2, `(.L_x_790) ;  /* 0x0000008000027945 */ /* 0x000fe20003800000 */
[----:B------:R-:W0:Y:S02]  /*14100*/  S2R R7, SR_TID.X ;  /* 0x0000000000077919 */ /* 0x000e240000002100 */
[----:B0-----:R-:W-:-:S04]  /*14110*/  LOP3.LUT R7, R7, 0x7f, RZ, 0xc0, !PT ;  /* 0x0000007f07077812 */ /* 0x001fc800078ec0ff */
[----:B------:R-:W-:Y:S01]  /*14120*/  ISETP.NE.AND P3, PT, R7, RZ, PT ;  /* 0x000000ff0700720c */ /* 0x000fe20003f65270 */
[----:B--2---:R-:W-:Y:S01]  /*14130*/  IMAD R5, R5, 0x8, R18 ;  /* 0x0000000805057824 */ /* 0x004fe200078e0212 */
[----:B---3--:R-:W-:-:S04]  /*14140*/  SHF.L.U32 R6, R6, 0x1f, RZ ;  /* 0x0000001f06067819 */ /* 0x008fc800000006ff */
[----:B------:R-:W0:Y:S02]  /*14150*/  SYNCS.PHASECHK.TRANS64.TRYWAIT P2, [R5+URZ+0x228a0], R6 ;  /* 0x0228a006050075a7 */ /* 0x000e24000804017f */
[----:B0-----:R-:W-:Y:S05]  /*14160*/  @!P2 BRA `(.L_x_791) ;  /* 0x0000006c007ca947 */ /* 0x001fea0003800000 */
.L_x_979:
[----:B------:R-:W-:Y:S05]  /*14170*/  BSYNC B2 ;  /* 0x0000000000027941 */ /* 0x000fea0003800000 */
.L_x_790:
        /* <DEDUP_REMOVED lines=9> */
.L_x_793:
[----:B------:R-:W-:Y:S05]  /*14210*/  BSYNC B2 ;  /* 0x0000000000027941 */ /* 0x000fea0003800000 */
.L_x_792:
[----:B------:R-:W2:Y:S01]  /*14220*/  LDL R7, [R1+0x10] ;  /* 0x0000100001077983 */ /* 0x000ea20000100800 */
[----:B------:R-:W-:Y:S01]  /*14230*/  IMAD.MOV.U32 R11, RZ, RZ, RZ ;  /* 0x000000ffff0b7224 */ /* 0x000fe200078e00ff */
[----:B------:R-:W-:Y:S01]  /*14240*/  UIADD3 UR4, UP0, UR38, 0x570, URZ ;  /* 0x0000057026047890 */ /* 0x000fe2000ff1e03f */
[----:B------:R-:W-:Y:S01]  /*14250*/  PLOP3.LUT P2, PT, PT, PT, PT, 0x80, 0x0 ;  /* 0x000000000000781c */ /* 0x000fe20003f4f070 */
[----:B------:R-:W-:Y:S01]  /*14260*/  IMAD R8, R4, 0x60, R0 ;  /* 0x0000006004087824 */ /* 0x000fe200078e0200 */
[----:B------:R-:W-:Y:S01]  /*14270*/  UMOV UR6, 0x0 ;  /* 0x0000000000067882 */ /* 0x000fe20000000000 */
[----:B------:R-:W-:Y:S01]  /*14280*/  R2UR UR10, R11 ;  /* 0x000000000b0a72ca */ /* 0x000fe200000e0000 */
[----:B------:R-:W-:Y:S01]  /*14290*/  VIADD R9, R5, 0x22890 ;  /* 0x0002289005097836 */ /* 0x000fe20000000000 */
[----:B------:R-:W-:Y:S01]  /*142a0*/  UIADD3.X UR5, URZ, UR39, URZ, UP0, !UPT ;  /* 0x000000273f057290 */ /* 0x000fe200087fe43f */
[----:B------:R-:W-:Y:S01]  /*142b0*/  UMOV UR7, 0x12f00000 ;  /* 0x12f0000000077882 */ /* 0x000fe20000000000 */
[----:B--2---:R-:W-:-:S04]  /*142c0*/  IMAD R7, R7, 0x3000, R18 ;  /* 0x0000300007077824 */ /* 0x004fc800078e0212 */
[----:B------:R-:W-:-:S07]  /*142d0*/  VIADD R7, R7, 0x1c400 ;  /* 0x0001c40007077836 */ /* 0x000fce0000000000 */
.L_x_794:
        /* <DEDUP_REMOVED lines=13> */
.L_x_980:
[----:B------:R-:W-:Y:S05]  /*143b0*/  BSYNC B2 ;  /* 0x0000000000027941 */ /* 0x000fea0003800000 */
.L_x_795:
[----:B------:R-:W-:Y:S01]  /*143c0*/  BSSY B2, `(.L_x_797) ;  /* 0x000000b000027945 */ /* 0x000fe20003800000 */
[----:B------:R-:W-:Y:S02]  /*143d0*/  IMAD.MOV.U32 R12, RZ, RZ, 0x0 ;  /* 0x00000000ff0c7424 */ /* 0x000fe400078e00ff */
[----:B------:R-:W-:Y:S01]  /*143e0*/  IMAD.MOV.U32 R13, RZ, RZ, 0x12f00000 ;  /* 0x12f00000ff0d7424 */ /* 0x000fe200078e00ff */
[----:B------:R-:W-:Y:S06]  /*143f0*/  @P3 BRA `(.L_x_798) ;  /* 0x00000000001c3947 */ /* 0x000fec0003800000 */
[----:B------:R-:W2:Y:S01]  /*14400*/  S2R R7, SR_TID.X ;  /* 0x0000000000077919 */ /* 0x000ea20000002100 */
[----:B01----:R-:W-:-:S04]  /*14410*/  IMAD.MOV.U32 R6, RZ, RZ, 0xc000 ;  /* 0x0000c000ff067424 */ /* 0x003fc800078e00ff */
[----:B------:R3:W-:Y:S01]  /*14420*/  SYNCS.ARRIVE.TRANS64 RZ, [R5+URZ+0x228b0], R6 ;  /* 0x0228b00605ff79a7 */ /* 0x0007e2000800003f */
[----:B--2---:R-:W-:-:S04]  /*14430*/  LOP3.LUT R7, R7, 0x1f, RZ, 0xc0, !PT ;  /* 0x0000001f07077812 */ /* 0x004fc800078ec0ff */
[----:B------:R-:W-:-:S13]  /*14440*/  ISETP.NE.AND P2, PT, R7, RZ, PT ;  /* 0x000000ff0700720c */ /* 0x000fda0003f45270 */
[----:B---3--:R-:W-:Y:S05]  /*14450*/  @!P2 BRA `(.L_x_798) ;  /* 0x000000000004a947 */ /* 0x008fea0003800000 */
[----:B------:R-:W-:Y:S01]  /*14460*/  BPT.TRAP 0x1 ;  /* 0x000000040000795c */ /* 0x000fe20000300000 */
.L_x_798:
[----:B------:R-:W-:Y:S05]  /*14470*/  BSYNC B2 ;  /* 0x0000000000027941 */ /* 0x000fea0003800000 */
.L_x_797:
[----:B01----:R-:W2:Y:S01]  /*14480*/  LDL R6, [R1+0x10] ;  /* 0x0000100001067983 */ /* 0x003ea20000100800 */
[----:B------:R-:W-:Y:S01]  /*14490*/  R2UR UR10, R11 ;  /* 0x000000000b0a72ca */ /* 0x000fe200000e0000 */
[----:B------:R-:W-:Y:S01]  /*144a0*/  UIADD3 UR4, UP0, UR38, 0x670, URZ ;  /* 0x0000067026047890 */ /* 0x000fe2000ff1e03f */
[----:B------:R-:W-:Y:S01]  /*144b0*/  R2UR UR6, R12 ;  /* 0x000000000c0672ca */ /* 0x000fe200000e0000 */
[----:B------:R-:W-:Y:S01]  /*144c0*/  VIADD R5, R5, 0x228b0 ;  /* 0x000228b005057836 */ /* 0x000fe20000000000 */
[----:B------:R-:W-:Y:S01]  /*144d0*/  R2UR UR7, R13 ;  /* 0x000000000d0772ca */ /* 0x000fe200000e0000 */
[----:B------:R-:W-:Y:S01]  /*144e0*/  UIADD3.X UR5, URZ, UR39, URZ, UP0, !UPT ;  /* 0x000000273f057290 */ /* 0x000fe200087fe43f */
[----:B------:R-:W-:Y:S01]  /*144f0*/  PLOP3.LUT P2, PT, PT, PT, PT, 0x80, 0x0 ;  /* 0x000000000000781c */ /* 0x000fe20003f4f070 */
[----:B--2---:R-:W-:-:S04]  /*14500*/  IMAD R6, R6, 0xc000, R18 ;  /* 0x0000c00006067824 */ /* 0x004fc800078e0212 */
[----:B------:R-:W-:-:S08]  /*14510*/  VIADD R7, R6, 0x400 ;  /* 0x0000040006077836 */ /* 0x000fd00000000000 */
.L_x_799:
        /* <DEDUP_REMOVED lines=15> */
.L_x_800:
        /* <DEDUP_REMOVED lines=15> */
.L_x_801:
        /* <DEDUP_REMOVED lines=15> */
.L_x_802:
        /* <DEDUP_REMOVED lines=10> */
.L_x_789:
[----:B------:R-:W-:Y:S05]  /*14890*/  BSYNC B1 ;  /* 0x0000000000017941 */ /* 0x000fea0003800000 */
.L_x_788:
[----:B------:R-:W2:Y:S04]  /*148a0*/  LDL.LU R9, [R1+0x10] ;  /* 0x0000100001097983 */ /* 0x000ea80000300800 */
[----:B-1----:R-:W3:Y:S01]  /*148b0*/  LDL.LU R7, [R1+0x18] ;  /* 0x0000180001077983 */ /* 0x002ee20000300800 */
[C---:B------:R-:W-:Y:S01]  /*148c0*/  ISETP.GT.AND P3, PT, R4.reuse, R3, PT ;  /* 0x000000030400720c */ /* 0x040fe20003f64270 */
[----:B------:R-:W-:Y:S02]  /*148d0*/  VIADD R4, R4, 0xffffffff ;  /* 0xffffffff04047836 */ /* 0x000fe40000000000 */
[----:B--2---:R-:W-:-:S05]  /*148e0*/  VIADD R5, R9, 0x1 ;  /* 0x0000000109057836 */ /* 0x004fca0000000000 */
[----:B------:R-:W-:-:S04]  /*148f0*/  ISETP.NE.AND P2, PT, R5, 0x2, PT ;  /* 0x000000020500780c */ /* 0x000fc80003f45270 */
[----:B------:R-:W-:Y:S02]  /*14900*/  SEL R6, RZ, 0x1, P2 ;  /* 0x00000001ff067807 */ /* 0x000fe40001000000 */
[----:B------:R-:W-:Y:S02]  /*14910*/  SEL R5, R5, RZ, P2 ;  /* 0x000000ff05057207 */ /* 0x000fe40001000000 */
[----:B---3--:R-:W-:-:S05]  /*14920*/  LOP3.LUT R7, R7, R6, RZ, 0x3c, !PT ;  /* 0x0000000607077212 */ /* 0x008fca00078e3cff */
[----:B------:R2:W-:Y:S04]  /*14930*/  STL [R1+0x18], R7 ;  /* 0x0000180701007387 */ /* 0x0005e80000100800 */
[----:B------:R2:W-:Y:S01]  /*14940*/  STL [R1+0x10], R5 ;  /* 0x0000100501007387 */ /* 0x0005e20000100800 */
[----:B------:R-:W-:Y:S05]  /*14950*/  @P3 BRA `(.L_x_803) ;  /* 0xfffffff400d03947 */ /* 0x000fea000383ffff */
.L_x_767:
[----:B------:R-:W-:Y:S05]  /*14960*/  BSYNC B0 ;  /* 0x0000000000007941 */ /* 0x000fea0003800000 */
.L_x_766:
[----:B-12---:R1:W5:Y:S01]  /*14970*/  LDL R7, [R1+0x38] ;  /* 0x0000380001077983 */ /* 0x0063620000100800 */
[----:B------:R-:W-:Y:S05]  /*14980*/  @!P0 WARPSYNC.ALL ;  /* 0x0000000000008948 */ /* 0x000fea0003800000 */
[----:B------:R1:W-:Y:S01]  /*14990*/  STL [R1+0x3c], RZ ;  /* 0x00003cff01007387 */ /* 0x0003e20000100800 */
[----:B------:R-:W-:Y:S01]  /*149a0*/  BSSY B0, `(.L_x_804) ;  /* 0x0000020000007945 */ /* 0x000fe20003800000 */
[----:B------:R-:W-:Y:S06]  /*149b0*/  @!P0 BAR.SYNC.DEFER_BLOCKING 0xc, 0x180 ;  /* 0x0306000000008b1d */ /* 0x000fec0000010000 */
[----:B-1----:R-:W-:Y:S05]  /*149c0*/  @!P1 BRA `(.L_x_805) ;  /* 0x0000000000749947 */ /* 0x002fea0003800000 */
[----:B------:R-:W-:-:S13]  /*149d0*/  ISETP.NE.AND P0, PT, R10, RZ, PT ;  /* 0x000000ff0a00720c */ /* 0x000fda0003f05270 */
[----:B------:R-:W1:Y:S02]  /*149e0*/  @!P0 LDC R10, c[0x0][0x9f0] ;  /* 0x00027c00ff0a8b82 */ /* 0x000e640000000800 */
[----:B-1----:R-:W-:-:S04]  /*149f0*/  IABS R0, R10 ;  /* 0x0000000a00007213 */ /* 0x002fc80000000000 */
        /* <DEDUP_REMOVED lines=9> */
[----:B-----5:R-:W-:-:S03]  /*14a90*/  IADD3 R4, R7, -0x1, R10 ;  /* 0xffffffff07047810 */ /* 0x020fc60007ffe00a */
        /* <DEDUP_REMOVED lines=15> */
[----:B------:R1:W-:Y:S02]  /*14b90*/  STL [R1+0x3c], R2 ;  /* 0x00003c0201007387 */ /* 0x0003e40000100800 */
.L_x_805:
[----:B------:R-:W-:Y:S05]  /*14ba0*/  BSYNC B0 ;  /* 0x0000000000007941 */ /* 0x000fea0003800000 */
.L_x_804:
[----:B------:R-:W2:Y:S04]  /*14bb0*/  LDL R0, [R1+0x3c] ;  /* 0x00003c0001007983 */ /* 0x000ea80000100800 */
[----:B-1----:R-:W2:Y:S01]  /*14bc0*/  LDL R2, [R1+0x5c] ;  /* 0x00005c0001027983 */ /* 0x002ea20000100800 */
[----:B------:R-:W-:Y:S01]  /*14bd0*/  BSSY B7, `(.L_x_806) ;  /* 0x00003e6000077945 */ /* 0x000fe20003800000 */
[----:B--2---:R-:W-:-:S05]  /*14be0*/  IMAD R2, R2, R0, RZ ;  /* 0x0000000002027224 */ /* 0x004fca00078e02ff */
[----:B-----5:R-:W-:Y:S01]  /*14bf0*/  VIADDMNMX R0, R2, R0, R7, PT ;  /* 0x0000000002007246 */ /* 0x020fe20003800107 */
[----:B------:R1:W-:Y:S03]  /*14c00*/  STL [R1+0x28], R2 ;  /* 0x0000280201007387 */ /* 0x0003e60000100800 */
[----:B------:R-:W-:Y:S01]  /*14c10*/  ISETP.GT.AND P0, PT, R0, R2, PT ;  /* 0x000000020000720c */ /* 0x000fe20003f04270 */
[----:B------:R1:W-:-:S12]  /*14c20*/  STL [R1+0x40], R0 ;  /* 0x0000400001007387 */ /* 0x0003d80000100800 */
[----:B-1----:R-:W-:Y:S05]  /*14c30*/  @P0 BRA `(.L_x_807) ;  /* 0x0000000000480947 */ /* 0x002fea0003800000 */
[----:B------:R-:W1:Y:S02]  /*14c40*/  S2R R0, SR_TID.X ;  /* 0x0000000000007919 */ /* 0x000e640000002100 */
[----:B-1----:R-:W-:-:S04]  /*14c50*/  LOP3.LUT R0, R0, 0x7f, RZ, 0xc0, !PT ;  /* 0x0000007f00007812 */ /* 0x002fc800078ec0ff */
[----:B------:R-:W-:-:S13]  /*14c60*/  ISETP.NE.AND P0, PT, R0, RZ, PT ;  /* 0x000000ff0000720c */ /* 0x000fda0003f05270 */
[----:B------:R-:W-:Y:S05]  /*14c70*/  @P0 BRA `(.L_x_808) ;  /* 0x0000003c006c0947 */ /* 0x000fea0003800000 */
[----:B------:R-:W1:Y:S01]  /*14c80*/  S2R R5, SR_LANEID ;  /* 0x0000000000057919 */ /* 0x000e620000000000 */
[----:B------:R-:W-:Y:S01]  /*14c90*/  VOTEU.ANY UR4, UPT, PT ;  /* 0x0000000000047886 */ /* 0x000fe200038e0100 */
[----:B------:R-:W2:Y:S01]  /*14ca0*/  LDC.64 R2, c[0x0][0xc60] ;  /* 0x00031800ff027b82 */ /* 0x000ea20000000a00 */
[----:B------:R-:W1:Y:S02]  /*14cb0*/  FLO.U32 R0, UR4 ;  /* 0x0000000400007d00 */ /* 0x000e6400080e0000 */
[----:B-1----:R-:W-:-:S06]  /*14cc0*/  ISETP.EQ.U32.AND P0, PT, R0, R5, PT ;  /* 0x000000050000720c */ /* 0x002fcc0003f02070 */
[----:B------:R-:W2:Y:S07]  /*14cd0*/  POPC R5, UR4 ;  /* 0x0000000400057d09 */ /* 0x000eae0008000000 */
[----:B--2---:R-:W2:Y:S01]  /*14ce0*/  @P0 ATOMG.E.ADD.STRONG.GPU PT, R3, desc[UR40][R2.64], R5 ;  /* 0x00000005020309a8 */ /* 0x004ea200081ee1e8 */
[----:B------:R-:W1:Y:S02]  /*14cf0*/  S2R R4, SR_LTMASK ;  /* 0x0000000000047919 */ /* 0x000e640000003900 */
[----:B-1----:R-:W-:-:S04]  /*14d00*/  LOP3.LUT R4, R4, UR4, RZ, 0xc0, !PT ;  /* 0x0000000404047c12 */ /* 0x002fc8000f8ec0ff */
[----:B------:R-:W1:Y:S01]  /*14d10*/  POPC R7, R4 ;  /* 0x0000000400077309 */ /* 0x000e620000000000 */
[----:B--2---:R-:W1:Y:S02]  /*14d20*/  SHFL.IDX PT, R0, R3, R0, 0x1f ;  /* 0x00001f0003007589 */ /* 0x004e6400000e0000 */
[----:B-1----:R-:W-:-:S05]  /*14d30*/  IADD3 R0, R0, UR37, R7 ;  /* 0x0000002500007c10 */ /* 0x002fca000fffe007 */
[----:B------:R3:W-:Y:S01]  /*14d40*/  STL [R1], R0 ;  /* 0x0000000001007387 */ /* 0x0007e20000100800 */
[----:B------:R-:W-:Y:S05]  /*14d50*/  BRA `(.L_x_808) ;  /* 0x0000003c00347947 */ /* 0x000fea0003800000 */
.L_x_807:
        /* <DEDUP_REMOVED lines=11> */
[----:B------:R-:W-:Y:S02]  /*14e10*/  IMAD.U32 R6, RZ, RZ, UR8 ;  /* 0x00000008ff067e24 */ /* 0x000fe4000f8e00ff */
[----:B------:R-:W-:-:S02]  /*14e20*/  IMAD.U32 R7, RZ, RZ, UR9 ;  /* 0x00000009ff077e24 */ /* 0x000fc4000f8e00ff */
[----:B------:R-:W-:Y:S02]  /*14e30*/  IMAD.U32 R10, RZ, RZ, UR4 ;  /* 0x00000004ff0a7e24 */ /* 0x000fe4000f8e00ff */
[----:B------:R-:W-:Y:S02]  /*14e40*/  IMAD.U32 R11, RZ, RZ, UR5 ;  /* 0x00000005ff0b7e24 */ /* 0x000fe4000f8e00ff */
[----:B------:R-:W-:Y:S02]  /*14e50*/  IMAD.MOV.U32 R8, RZ, RZ, 0x70 ;  /* 0x00000070ff087424 */ /* 0x000fe400078e00ff */
[----:B0-----:R-:W-:Y:S02]  /*14e60*/  IMAD.MOV.U32 R12, RZ, RZ, 0x1 ;  /* 0x00000001ff0c7424 */ /* 0x001fe400078e00ff */
[----:B------:R-:W-:-:S07]  /*14e70*/  IMAD.MOV.U32 R13, RZ, RZ, RZ ;  /* 0x000000ffff0d7224 */ /* 0x000fce00078e00ff */
[----:B------:R-:W-:-:S07]  /*14e80*/  LEPC R20, `(.L_x_810) ;  /* 0x000000001014794e */ /* 0x000fce0000000000 */
[----:B-1----:R-:W-:Y:S05]  /*14e90*/  CALL.ABS.NOINC R2 ;  /* 0x0000000002007343 */ /* 0x002fea0003c00000 */
.L_x_810:
[----:B------:R-:W-:Y:S05]  /*14ea0*/  BSYNC B6 ;  /* 0x0000000000067941 */ /* 0x000fea0003800000 */
.L_x_809:
        /* <DEDUP_REMOVED lines=8> */
[----:B------:R1:W2:Y:S01]  /*14f30*/  LDC.64 R2, c[0x4][R0] ;  /* 0x0100000000027b82 */ /* 0x0002a20000000a00 */
[----:B------:R-:W-:Y:S02]  /*14f40*/  IMAD.U32 R4, RZ, RZ, UR6 ;  /* 0x00000006ff047e24 */ /* 0x000fe4000f8e00ff */
[----:B------:R-:W-:Y:S02]  /*14f50*/  IMAD.U32 R5, RZ, RZ, UR7 ;  /* 0x00000007ff057e24 */ /* 0x000fe4000f8e00ff */
[----:B------:R-:W-:Y:S02]  /*14f60*/  IMAD.U32 R6, RZ, RZ, UR8 ;  /* 0x00000008ff067e24 */ /* 0x000fe4000f8e00ff */
[----:B------:R-:W-:-:S02]  /*14f70*/  IMAD.U32 R7, RZ, RZ, UR9 ;  /* 0x00000009ff077e24 */ /* 0x000fc4000f8e00ff */
[----:B------:R-:W-:Y:S02]  /*14f80*/  IMAD.U32 R10, RZ, RZ, UR4 ;  /* 0x00000004ff0a7e24 */ /* 0x000fe4000f8e00ff */
[----:B------:R-:W-:Y:S02]  /*14f90*/  IMAD.U32 R11, RZ, RZ, UR5 ;  /* 0x00000005ff0b7e24 */ /* 0x000fe4000f8e00ff */
[----:B------:R-:W-:Y:S02]  /*14fa0*/  IMAD.MOV.U32 R8, RZ, RZ, 0x70 ;  /* 0x00000070ff087424 */ /* 0x000fe400078e00ff */
[----:B0-----:R-:W-:Y:S02]  /*14fb0*/  IMAD.MOV.U32 R12, RZ, RZ, 0x1 ;  /* 0x00000001ff0c7424 */ /* 0x001fe400078e00ff */
[----:B-1----:R-:W-:-:S07]  /*14fc0*/  IMAD.MOV.U32 R13, RZ, RZ, RZ ;  /* 0x000000ffff0d7224 */ /* 0x002fce00078e00ff */
[----:B------:R-:W-:-:S07]  /*14fd0*/  LEPC R20, `(.L_x_813) ;  /* 0x000000001014794e */ /* 0x000fce0000000000 */
[----:B--2---:R-:W-:Y:S05]  /*14fe0*/  CALL.ABS.NOINC R2 ;  /* 0x0000000002007343 */ /* 0x004fea0003c00000 */
.L_x_813:
        /* <DEDUP_REMOVED lines=16> */
.L_x_812:
[----:B------:R-:W-:Y:S05]  /*150f0*/  BSYNC B6 ;  /* 0x0000000000067941 */ /* 0x000fea0003800000 */
.L_x_811:
[----:B------:R-:W2:Y:S01]  /*15100*/  LDL.LU R4, [R1+0x20] ;  /* 0x0000200001047983 */ /* 0x000ea20000300800 */
        /* <DEDUP_REMOVED lines=8> */
[----:B---3--:R1:W2:Y:S02]  /*15190*/  @P0 LDG.E R7, desc[UR40][R2.64] ;  /* 0x0000002802070981 */ /* 0x0082a4000c1e1900 */
[----:B-1----:R-:W1:Y:S01]  /*151a0*/  LDC.64 R2, c[0x0][0x418] ;  /* 0x00010600ff027b82 */ /* 0x002e620000000a00 */
[----:B----4-:R-:W-:Y:S01]  /*151b0*/  VIADD R0, R0, 0xffffffff ;  /* 0xffffffff00007836 */ /* 0x010fe20000000000 */
[----:B--2---:R-:W-:Y:S01]  /*151c0*/  SHF.R.S32.HI R8, RZ, 0x1f, R7 ;  /* 0x0000001fff087819 */ /* 0x004fe20000011407 */
[----:B------:R2:W-:Y:S04]  /*151d0*/  @P0 STL [R1+0x8], R7 ;  /* 0x0000080701000387 */ /* 0x0005e80000100800 */
[----:B------:R2:W-:Y:S01]  /*151e0*/  STL [R1+0x20], R8 ;  /* 0x0000200801007387 */ /* 0x0005e20000100800 */
[----:B-1----:R-:W-:Y:S01]  /*151f0*/  LOP3.LUT P0, RZ, R2, UR4, RZ, 0xfc, !PT ;  /* 0x0000000402ff7c12 */ /* 0x002fe2000f80fcff */
[----:B------:R-:W-:-:S03]  /*15200*/  UMOV UR4, 0xffffffff ;  /* 0xffffffff00047882 */ /* 0x000fc60000000000 */
[----:B------:R-:W-:-:S04]  /*15210*/  LOP3.LUT P0, RZ, R3, UR5, RZ, 0xfc, P0 ;  /* 0x0000000503ff7c12 */ /* 0x000fc8000800fcff */
[----:B------:R-:W-:Y:S01]  /*15220*/  SEL R17, R7, RZ, !P0 ;  /* 0x000000ff07117207 */ /* 0x000fe20004000000 */
[----:B--2---:R-:W-:Y:S08]  /*15230*/  BRA.DIV UR4, `(.L_x_814) ;  /* 0x0000005e04707947 */ /* 0x004ff0000b800000 */
[----:B------:R-:W1:Y:S02]  /*15240*/  S2R R4, SR_TID.X ;  /* 0x0000000000047919 */ /* 0x000e640000002100 */
[----:B-1----:R-:W-:-:S04]  /*15250*/  SHF.R.U32.HI R4, RZ, 0x5, R4 ;  /* 0x00000005ff047819 */ /* 0x002fc80000011604 */
[----:B------:R-:W-:-:S05]  /*15260*/  LOP3.LUT R4, R4, 0x3, RZ, 0xc0, !PT ;  /* 0x0000000304047812 */ /* 0x000fca00078ec0ff */
[----:B0-----:R0:W1:Y:S02]  /*15270*/  SHFL.IDX PT, R14, R4, RZ, 0x1f ;  /* 0x00001fff040e7589 */ /* 0x00106400000e0000 */
.L_x_983:
[----:B0-----:R-:W2:Y:S01]  /*15280*/  LDL.LU R4, [R1+0x1c] ;  /* 0x00001c0001047983 */ /* 0x001ea20000300800 */
[----:B------:R-:W-:Y:S02]  /*15290*/  PLOP3.LUT P1, PT, PT, PT, PT, 0x8, 0x0 ;  /* 0x000000000000781c */ /* 0x000fe40003f2e170 */
[----:B-1----:R-:W-:Y:S01]  /*152a0*/  ISETP.NE.AND P0, PT, R14, RZ, PT ;  /* 0x000000ff0e00720c */ /* 0x002fe20003f05270 */
[----:B------:R0:W-:Y:S01]  /*152b0*/  STL [R1+0x30], R0 ;  /* 0x0000300001007387 */ /* 0x0001e20000100800 */
[----:B--2---:R-:W-:-:S09]  /*152c0*/  LOP3.LUT R4, R4, 0xfffffffe, RZ, 0xc0, !PT ;  /* 0xfffffffe04047812 */ /* 0x004fd200078ec0ff */
[----:B------:R-:W-:-:S05]  /*152d0*/  @P1 LOP3.LUT R4, R4, 0x1, RZ, 0xfc, !PT ;  /* 0x0000000104041812 */ /* 0x000fca00078efcff */
[----:B------:R0:W-:Y:S01]  /*152e0*/  STL [R1+0x1c], R4 ;  /* 0x00001c0401007387 */ /* 0x0001e20000100800 */
[----:B------:R-:W-:Y:S05]  /*152f0*/  @P0 BRA `(.L_x_815) ;  /* 0x00000004000c0947 */ /* 0x000fea0003800000 */
[----:B------:R-:W-:-:S03]  /*15300*/  UMOV UR4, 0xffffffff ;  /* 0xffffffff00047882 */ /* 0x000fc60000000000 */
[----:B------:R-:W-:Y:S05]  /*15310*/  BRA.DIV UR4, `(.L_x_816) ;  /* 0x0000005e046c7947 */ /* 0x000fea000b800000 */
[----:B------:R-:W-:-:S13]  /*15320*/  ELECT P6, URZ, PT ;  /* 0x00000000003f782f */ /* 0x000fda00038c0000 */
.L_x_986:
[----:B------:R-:W-:Y:S05]  /*15330*/  @!P6 BRA `(.L_x_815) ;  /* 0x0000000000fce947 */ /* 0x000fea0003800000 */
[----:B------:R-:W-:-:S04]  /*15340*/  ISETP.NE.U32.AND P0, PT, R2, RZ, PT ;  /* 0x000000ff0200720c */ /* 0x000fc80003f05070 */
[----:B------:R-:W-:-:S13]  /*15350*/  ISETP.NE.AND.EX P0, PT, R3, RZ, PT, P0 ;  /* 0x000000ff0300720c */ /* 0x000fda0003f05300 */
[----:B------:R-:W-:Y:S05]  /*15360*/  @!P0 BRA `(.L_x_817) ;  /* 0x0000000000508947 */ /* 0x000fea0003800000 */
[----:B------:R-:W1:Y:S01]  /*15370*/  LDC R6, c[0x0][0x43c] ;  /* 0x00010f00ff067b82 */ /* 0x000e620000000800 */
[----:B------:R-:W-:Y:S01]  /*15380*/  IMAD.MOV.U32 R9, RZ, RZ, R0 ;  /* 0x000000ffff097224 */ /* 0x000fe200078e0000 */
[----:B------:R-:W-:-:S03]  /*15390*/  ULDC.64 UR4, c[0x0][0x428] ;  /* 0x00010a0000047ab9 */ /* 0x000fc60000000a00 */
[----:B0-----:R-:W-:Y:S01]  /*153a0*/  IMAD.MOV.U32 R0, RZ, RZ, R9 ;  /* 0x000000ffff007224 */ /* 0x001fe200078e0009 */
[----:B-1----:R-:W-:-:S13]  /*153b0*/  ISETP.NE.AND P0, PT, R6, 0x1, PT ;  /* 0x000000010600780c */ /* 0x002fda0003f05270 */
[----:B------:R-:W0:Y:S02]  /*153c0*/  @P0 LDC.64 R4, c[0x0][0x440] ;  /* 0x00011000ff040b82 */ /* 0x000e240000000a00 */
[----:B0-----:R-:W-:-:S05]  /*153d0*/  @P0 IMAD.HI.U32 R4, R9, R4, RZ ;  /* 0x0000000409040227 */ /* 0x001fca00078e00ff */
        /* <DEDUP_REMOVED lines=13> */
.L_x_817:
[----:B-1----:R-:W2:Y:S01]  /*154b0*/  LDL R2, [R1+0x14] ;  /* 0x0000140001027983 */ /* 0x002ea20000100800 */
[----:B0-----:R-:W-:Y:S01]  /*154c0*/  IMAD R0, R19, 0x8, R18 ;  /* 0x0000000813007824 */ /* 0x001fe200078e0212 */
[----:B--2---:R-:W-:-:S04]  /*154d0*/  SHF.L.U32 R2, R2, 0x1f, RZ ;  /* 0x0000001f02027819 */ /* 0x004fc800000006ff */
[----:B------:R-:W0:Y:S02]  /*154e0*/  SYNCS.PHASECHK.TRANS64.TRYWAIT P0, [R0+URZ+0x22840], R2 ;  /* 0x02284002000075a7 */ /* 0x000e24000800017f */
[----:B0-----:R-:W-:Y:S05]  /*154f0*/  @!P0 BRA `(.L_x_818) ;  /* 0x0000005c00148947 */ /* 0x001fea0003800000 */
.L_x_987:
[----:B------:R-:W1:Y:S02]  /*15500*/  S2R R3, SR_TID.X ;  /* 0x0000000000037919 */ /* 0x000e640000002100 */
[----:B-1----:R-:W-:-:S04]  /*15510*/  LOP3.LUT R3, R3, 0x7f, RZ, 0xc0, !PT ;  /* 0x0000007f03037812 */ /* 0x002fc800078ec0ff */
[----:B------:R-:W-:-:S13]  /*15520*/  ISETP.NE.AND P0, PT, R3, RZ, PT ;  /* 0x000000ff0300720c */ /* 0x000fda0003f05270 */
        /* <DEDUP_REMOVED lines=8> */
.L_x_819:
[----:B------:R-:W2:Y:S04]  /*155b0*/  LDL R4, [R1+0x30] ;  /* 0x0000300001047983 */ /* 0x000ea80000100800 */
[----:B------:R-:W3:Y:S04]  /*155c0*/  LDL R3, [R1+0x24] ;  /* 0x0000240001037983 */ /* 0x000ee80000100800 */
[----:B0-----:R-:W4:Y:S01]  /*155d0*/  LDL.LU R2, [R1+0x1c] ;  /* 0x00001c0001027983 */ /* 0x001f220000300800 */
[----:B------:R-:W-:Y:S01]  /*155e0*/  R2UR UR9, R0 ;  /* 0x00000000000972ca */ /* 0x000fe200000e0000 */
[----:B------:R-:W-:Y:S01]  /*155f0*/  IMAD R0, R19, 0x3000, R18 ;  /* 0x0000300013007824 */ /* 0x000fe200078e0212 */
[----:B------:R-:W-:Y:S01]  /*15600*/  PLOP3.LUT P0, PT, PT, PT, PT, 0x80, 0x0 ;  /* 0x000000000000781c */ /* 0x000fe20003f0f070 */
[----:B------:R-:W-:Y:S01]  /*15610*/  UIADD3 UR6, UP0, UR38, 0x370, URZ ;  /* 0x0000037026067890 */ /* 0x000fe2000ff1e03f */
[----:B------:R-:W-:Y:S01]  /*15620*/  R2UR UR12, R16 ;  /* 0x00000000100c72ca */ /* 0x000fe200000e0000 */
[----:B------:R-:W-:Y:S01]  /*15630*/  UMOV UR5, 0x14f00000 ;  /* 0x14f0000000057882 */ /* 0x000fe20000000000 */
[----:B------:R-:W-:Y:S01]  /*15640*/  R2UR UR8, R0 ;  /* 0x00000000000872ca */ /* 0x000fe200000e0000 */
[----:B------:R-:W-:Y:S01]  /*15650*/  UIADD3.X UR7, URZ, UR39, URZ, UP0, !UPT ;  /* 0x000000273f077290 */ /* 0x000fe200087fe43f */
[----:B-----5:R-:W-:Y:S01]  /*15660*/  R2UR UR13, R17 ;  /* 0x00000000110d72ca */ /* 0x020fe200000e0000 */
[----:B------:R-:W-:-:S04]  /*15670*/  UMOV UR10, URZ ;  /* 0x0000003f000a7c82 */ /* 0x000fc80008000000 */
[----:B------:R-:W-:-:S06]  /*15680*/  UIADD3 UR9, UR9, 0x22830, URZ ;  /* 0x0002283009097890 */ /* 0x000fcc000fffe03f */
[----:B------:R-:W-:Y:S01]  /*15690*/  UIADD3 UR8, UR8, 0x1c400, URZ ;  /* 0x0001c40008087890 */ /* 0x000fe2000fffe03f */
[----:B--2---:R-:W-:Y:S02]  /*156a0*/  R2UR UR11, R4 ;  /* 0x00000000040b72ca */ /* 0x004fe400000e0000 */
[----:B---3--:R-:W-:Y:S02]  /*156b0*/  R2UR UR4, R3 ;  /* 0x00000000030472ca */ /* 0x008fe400000e0000 */
[----:B----4-:R-:W-:-:S04]  /*156c0*/  LOP3.LUT R2, R2, 0xfffffffe, RZ, 0xc0, !PT ;  /* 0xfffffffe02027812 */ /* 0x010fc800078ec0ff */
[----:B------:R-:W-:-:S07]  /*156d0*/  @P0 LOP3.LUT R2, R2, 0x1, RZ, 0xfc, !PT ;  /* 0x0000000102020812 */ /* 0x000fce00078efcff */
[----:B------:R-:W-:Y:S01]  /*156e0*/  UIMAD UR11, UR11, 0x60, UR4 ;  /* 0x000000600b0b78a4 */ /* 0x000fe2000f8e0204 */
[----:B------:R1:W-:Y:S02]  /*156f0*/  STL [R1+0x1c], R2 ;  /* 0x00001c0201007387 */ /* 0x0003e40000100800 */
[----:B------:R-:W-:-:S06]  /*15700*/  UMOV UR4, 0x0 ;  /* 0x0000000000047882 */ /* 0x000fcc0000000000 */
[----:B------:R1:W-:Y:S01]  /*15710*/  UTMALDG.4D [UR8], [UR6], desc[UR4] ;  /* 0x00000408060075b4 */ /* 0x0003e20008019000 */
[----:B------:R-:W-:Y:S02]  /*15720*/  NOP ;  /* 0x0000000000007918 */ /* 0x000fe40000000000 */
.L_x_815:
[----:B------:R-:W2:Y:S04]  /*15730*/  LDL.LU R3, [R1+0x48] ;  /* 0x0000480001037983 */ /* 0x000ea80000300800 */
[----:B------:R-:W3:Y:S04]  /*15740*/  LDL.LU R5, [R1+0x2c] ;  /* 0x00002c0001057983 */ /* 0x000ee80000300800 */
[----:B0-----:R-:W4:Y:S01]  /*15750*/  LDL.LU R4, [R1+0x50] ;  /* 0x0000500001047983 */ /* 0x001f220000300800 */
[----:B------:R-:W-:Y:S05]  /*15760*/  WARPSYNC.ALL ;  /* 0x0000000000007948 */ /* 0x000fea0003800000 */
[----:B-1----:R-:W-:Y:S01]  /*15770*/  ULDC.64 UR6, c[0x0][0xa00] ;  /* 0x0002800000067ab9 */ /* 0x002fe20000000a00 */
        /* <DEDUP_REMOVED lines=19> */
[----:B0-----:R-:W-:Y:S01]  /*158b0*/  MOV R2, 0x0 ;  /* 0x0000000000027802 */ /* 0x001fe20000000f00 */
        /* <DEDUP_REMOVED lines=15> */
.L_x_821:
[----:B------:R-:W-:Y:S05]  /*159b0*/  BSYNC B6 ;  /* 0x0000000000067941 */ /* 0x000fea0003800000 */
.L_x_820:
[----:B0-----:R-:W2:Y:S01]  /*159c0*/  LDL.LU R0, [R1+0x60] ;  /* 0x0000600001007983 */ /* 0x001ea20000300800 */
[----:B------:R-:W-:Y:S01]  /*159d0*/  ULDC.64 UR4, c[0x0][0x2d8] ;  /* 0x0000b60000047ab9 */ /* 0x000fe20000000a00 */
[----:B------:R-:W0:Y:S01]  /*159e0*/  LDC R8, c[0x0][0x448] ;  /* 0x00011200ff087b82 */ /* 0x000e220000000800 */
[----:B------:R-:W-:Y:S01]  /*159f0*/  ULDC UR6, c[0x0][0x2b8] ;  /* 0x0000ae0000067ab9 */ /* 0x000fe20000000800 */
[----:B------:R-:W3:Y:S04]  /*15a00*/  LDL.LU R5, [R1+0x50] ;  /* 0x0000500001057983 */ /* 0x000ee80000300800 */
[----:B------:R-:W3:Y:S04]  /*15a10*/  LDL.LU.64 R2, [R1+0x48] ;  /* 0x0000480001027983 */ /* 0x000ee80000300a00 */
[----:B------:R-:W4:Y:S01]  /*15a20*/  LDL.LU R4, [R1+0x2c] ;  /* 0x00002c0001047983 */ /* 0x000f220000300800 */
[----:B0-----:R-:W-:-:S13]  /*15a30*/  ISETP.NE.AND P0, PT, R8, 0x1, PT ;  /* 0x000000010800780c */ /* 0x001fda0003f05270 */
[----:B------:R-:W0:Y:S01]  /*15a40*/  @P0 LDC R7, c[0x0][0x450] ;  /* 0x00011400ff070b82 */ /* 0x000e220000000800 */
[----:B---3--:R-:W-:Y:S02]  /*15a50*/  IMAD.MOV.U32 R3, RZ, RZ, R5 ;  /* 0x000000ffff037224 */ /* 0x008fe400078e0005 */
[----:B------:R-:W3:Y:S01]  /*15a60*/  LDL.LU R5, [R1+0x4] ;  /* 0x0000040001057983 */ /* 0x000ee20000300800 */
[----:B------:R-:W-:-:S03]  /*15a70*/  IMAD.WIDE.U32 R2, R16, UR4, R2 ;  /* 0x0000000410027c25 */ /* 0x000fc6000f8e0002 */
[----:B------:R1:W5:Y:S01]  /*15a80*/  LDL R9, [R1+0x34] ;  /* 0x0000340001097983 */ /* 0x0003620000100800 */
[----:B------:R-:W-:Y:S01]  /*15a90*/  IMAD R3, R16, UR5, R3 ;  /* 0x0000000510037c24 */ /* 0x000fe2000f8e0203 */
[----:B------:R-:W-:Y:S02]  /*15aa0*/  ULDC.64 UR4, c[0x0][0x2e0] ;  /* 0x0000b80000047ab9 */ /* 0x000fe40000000a00 */
[----:B--2---:R-:W-:Y:S02]  /*15ab0*/  IMAD R0, R0, UR4, RZ ;  /* 0x0000000400007c24 */ /* 0x004fe4000f8e02ff */
[----:B----4-:R-:W-:-:S04]  /*15ac0*/  IMAD.WIDE.U32 R2, R4, UR4, R2 ;  /* 0x0000000404027c25 */ /* 0x010fc8000f8e0002 */
[----:B------:R-:W-:Y:S01]  /*15ad0*/  IMAD R0, R4, UR5, R0 ;  /* 0x0000000504007c24 */ /* 0x000fe2000f8e0200 */
[----:B------:R-:W2:Y:S01]  /*15ae0*/  S2R R10, SR_TID.X ;  /* 0x00000000000a7919 */ /* 0x000ea20000002100 */
[----:B------:R-:W-:Y:S02]  /*15af0*/  ULDC.64 UR4, c[0x0][0x2d0] ;  /* 0x0000b40000047ab9 */ /* 0x000fe40000000a00 */
[----:B------:R-:W-:Y:S01]  /*15b00*/  IMAD.IADD R3, R3, 0x1, R0 ;  /* 0x0000000103037824 */ /* 0x000fe200078e0200 */
[----:B------:R-:W4:Y:S02]  /*15b10*/  S2R R4, SR_TID.X ;  /* 0x0000000000047919 */ /* 0x000f240000002100 */
[----:B----4-:R-:W-:-:S04]  /*15b20*/  LOP3.LUT R4, R4, 0x7f, RZ, 0xc0, !PT ;  /* 0x0000007f04047812 */ /* 0x010fc800078ec0ff */
[----:B------:R-:W-:Y:S02]  /*15b30*/  SHF.R.U32.HI R6, RZ, 0x3, R4 ;  /* 0x00000003ff067819 */ /* 0x000fe40000011604 */
[----:B------:R-:W4:Y:S02]  /*15b40*/  S2R R4, SR_TID.X ;  /* 0x0000000000047919 */ /* 0x000f240000002100 */
[----:B----4-:R-:W-:-:S05]  /*15b50*/  IMAD.SHL.U32 R4, R4, 0x10, RZ ;  /* 0x0000001004047824 */ /* 0x010fca00078e00ff */
[----:B------:R-:W-:Y:S02]  /*15b60*/  LOP3.LUT R4, R6, 0x70, R4, 0xf8, !PT ;  /* 0x0000007006047812 */ /* 0x000fe400078ef804 */
[----:B------:R-:W4:Y:S01]  /*15b70*/  @P0 LDC R6, c[0x0][0x44c] ;  /* 0x00011300ff060b82 */ /* 0x000f220000000800 */
[----:B--2---:R-:W-:-:S05]  /*15b80*/  IMAD.SHL.U32 R10, R10, 0x8, RZ ;  /* 0x000000080a0a7824 */ /* 0x004fca00078e00ff */
[----:B------:R-:W-:Y:S01]  /*15b90*/  LOP3.LUT R10, R10, 0x38, RZ, 0xc0, !PT ;  /* 0x000000380a0a7812 */ /* 0x000fe200078ec0ff */
[----:B---3--:R-:W-:-:S05]  /*15ba0*/  IMAD.SHL.U32 R5, R5, 0x80, RZ ;  /* 0x0000008005057824 */ /* 0x008fca00078e00ff */
[----:B------:R-:W-:-:S05]  /*15bb0*/  LOP3.LUT R4, R4, R5, RZ, 0xfc, !PT ;  /* 0x0000000504047212 */ /* 0x000fca00078efcff */
[----:B----4-:R-:W-:-:S04]  /*15bc0*/  @P0 IMAD.HI.U32 R6, R4, R6, RZ ;  /* 0x0000000604060227 */ /* 0x010fc800078e00ff */
[----:B------:R-:W-:Y:S01]  /*15bd0*/  IMAD.MOV.U32 R0, RZ, RZ, R4 ;  /* 0x000000ffff007224 */ /* 0x000fe200078e0004 */
[----:B0-----:R-:W-:-:S05]  /*15be0*/  @P0 SHF.R.U32.HI R0, RZ, R7, R6 ;  /* 0x00000007ff000219 */ /* 0x001fca0000011606 */
        /* <DEDUP_REMOVED lines=18> */
[----:B-1----:R-:W-:Y:S09]  /*15d10*/  BRA.DIV UR4, `(.L_x_822) ;  /* 0x0000005604207947 */ /* 0x002ff2000b800000 */
[----:B------:R-:W2:Y:S01]  /*15d20*/  LDL.LU R6, [R1+0x58] ;  /* 0x0000580001067983 */ /* 0x000ea20000300800 */
[----:B------:R-:W0:Y:S02]  /*15d30*/  S2R R7, SR_TID.X ;  /* 0x0000000000077919 */ /* 0x000e240000002100 */
[----:B0-----:R-:W-:-:S04]  /*15d40*/  LOP3.LUT R7, R7, 0x7f, RZ, 0xc0, !PT ;  /* 0x0000007f07077812 */ /* 0x001fc800078ec0ff */
[----:B------:R-:W-:Y:S02]  /*15d50*/  SHF.R.U32.HI R11, RZ, 0x3, R7 ;  /* 0x00000003ff0b7819 */ /* 0x000fe40000011607 */
[----:B------:R-:W0:Y:S03]  /*15d60*/  SHFL.IDX PT, R7, R4, RZ, 0x181f ;  /* 0x00181fff04077589 */ /* 0x000e2600000e0000 */
[----:B------:R-:W-:-:S04]  /*15d70*/  IMAD.IADD R0, R11, 0x1, R5 ;  /* 0x000000010b007824 */ /* 0x000fc800078e0205 */
[----:B------:R-:W-:Y:S02]  /*15d80*/  VIADD R5, R0, 0x10 ;  /* 0x0000001000057836 */ /* 0x000fe40000000000 */
        /* <DEDUP_REMOVED lines=62> */
[----:B------:R0:W1:Y:S04]  /*16170*/  SHFL.IDX PT, R5, R3, 0x7, 0x181f ;  /* 0x00f81f0003057f89 */ /* 0x00006800000e0000 */
[----:B------:R0:W-:Y:S04]  /*16180*/  @!P1 LDGSTS.E.BYPASS.LTC128B.128 [R9+0x1b400], desc[UR40][R6.64], !P0 ;  /* 0x1b40000006099fae */ /* 0x0001e8000c101d68 */
[----:B------:R0:W2:Y:S02]  /*16190*/  SHFL.IDX PT, R3, R4, 0x7, 0x181f ;  /* 0x00f81f0004037f89 */ /* 0x0000a400000e0000 */
.L_x_1004:
[----:B------:R-:W-:-:S05]  /*161a0*/  VIADD R0, R0, 0x70 ;  /* 0x0000007000007836 */ /* 0x000fca0000000000 */
[----:B------:R-:W-:-:S13]  /*161b0*/  ISETP.GE.AND P1, PT, R0, R2, PT ;  /* 0x000000020000720c */ /* 0x000fda0003f26270 */
[----:B--2---:R-:W-:-:S05]  /*161c0*/  @!P1 LEA R2, P2, R10, R3, 0x1 ;  /* 0x000000030a029211 */ /* 0x004fca00078408ff */
[----:B01----:R-:W-:-:S05]  /*161d0*/  @!P1 IMAD.X R3, RZ, RZ, R5, P2 ;  /* 0x000000ffff039224 */ /* 0x003fca00010e0605 */
[----:B------:R-:W-:Y:S01]  /*161e0*/  @!PT LDS RZ, [RZ] ;  /* 0x00000000fffff984 */ /* 0x000fe20000000800 */
[----:B------:R-:W-:Y:S01]  /*161f0*/  @!PT LDS RZ, [RZ] ;  /* 0x00000000fffff984 */ /* 0x000fe20000000800 */
[----:B------:R-:W-:Y:S01]  /*16200*/  @!PT LDS RZ, [RZ] ;  /* 0x00000000fffff984 */ /* 0x000fe20000000800 */
[----:B------:R0:W-:Y:S01]  /*16210*/  @!P1 LDGSTS.E.BYPASS.LTC128B.128 [R9+0x1bc00], desc[UR40][R2.64], !P0 ;  /* 0x1bc0000002099fae */ /* 0x0001e2000c101d68 */
[----:B------:R-:W-:Y:S01]  /*16220*/  PLOP3.LUT P0, PT, PT, PT, PT, 0x80, 0x0 ;  /* 0x000000000000781c */ /* 0x000fe20003f0f070 */
[----:B------:R-:W-:-:S12]  /*16230*/  NOP ;  /* 0x0000000000007918 */ /* 0x000fd80000000000 */
.L_x_823:
        /* <DEDUP_REMOVED lines=18> */
.L_x_1005:
[----:B------:R-:W-:Y:S05]  /*16360*/  BSYNC B0 ;  /* 0x0000000000007941 */ /* 0x000fea0003800000 */
.L_x_824:
[----:B------:R-:W2:Y:S01]  /*16370*/  LDL R2, [R1+0x1c] ;  /* 0x00001c0001027983 */ /* 0x000ea20000100800 */
[----:B------:R-:W-:Y:S01]  /*16380*/  BSSY B0, `(.L_x_826) ;  /* 0x000005a000007945 */ /* 0x000fe20003800000 */
[----:B--2---:R-:W-:-:S13]  /*16390*/  LOP3.LUT P0, RZ, R2, 0x1, RZ, 0xc0, !PT ;  /* 0x0000000102ff7812 */ /* 0x004fda000780c0ff */
        /* <DEDUP_REMOVED lines=10> */
.L_x_1006:
[----:B------:R-:W-:Y:S05]  /*16440*/  BSYNC B1 ;  /* 0x0000000000017941 */ /* 0x000fea0003800000 */
.L_x_828:
        /* <DEDUP_REMOVED lines=9> */
.L_x_831:
[----:B------:R-:W-:Y:S05]  /*164e0*/  BSYNC B1 ;  /* 0x0000000000017941 */ /* 0x000fea0003800000 */
.L_x_830:
        /* <DEDUP_REMOVED lines=12> */
.L_x_832:
        /* <DEDUP_REMOVED lines=15> */
.L_x_833:
        /* <DEDUP_REMOVED lines=15> */
.L_x_834:
        /* <DEDUP_REMOVED lines=15> */
.L_x_835:
        /* <DEDUP_REMOVED lines=10> */
.L_x_827:
[----:B------:R-:W-:Y:S05]  /*16920*/  BSYNC B0 ;  /* 0x0000000000007941 */ /* 0x000fea0003800000 */
.L_x_826:
        /* <DEDUP_REMOVED lines=9> */
[----:B------:R-:W-:Y:S01]  /*169c0*/  BSSY B2, `(.L_x_838) ;  /* 0x00000a9000027945 */ /* 0x000fe20003800000 */
[----:B--2---:R-:W-:-:S04]  /*169d0*/  VIADD R2, R7, 0x1 ;  /* 0x0000000107027836 */ /* 0x004fc80000000000 */
[----:B---3--:R-:W-:-:S05]  /*169e0*/  IMAD R2, R2, R6, RZ ;  /* 0x0000000602027224 */ /* 0x008fca00078e02ff */
[----:B----4-:R-:W-:Y:S02]  /*169f0*/  VIMNMX R4, R4, R2, PT ;  /* 0x0000000204047248 */ /* 0x010fe40003fe0100 */
[----:B------:R-:W-:-:S03]  /*16a00*/  LOP3.LUT R2, RZ, R5, RZ, 0x33, !PT ;  /* 0x00000005ff027212 */ /* 0x000fc600078e33ff */
        /* <DEDUP_REMOVED lines=13> */
[----:B--2---:R-:W-:Y:S02]  /*16ae0*/  LOP3.LUT P2, RZ, R5, 0x1, RZ, 0xc0, !PT ;  /* 0x0000000105ff7812 */ /* 0x004fe4000784c0ff */
        /* <DEDUP_REMOVED lines=26> */
.L_x_842:
[----:B------:R-:W-:Y:S01]  /*16c90*/  IMAD R2, R19, 0x8, R18 ;  /* 0x0000000813027824 */ /* 0x000fe200078e0212 */
[----:B-1----:R-:W-:Y:S01]  /*16ca0*/  SHF.L.U32 R6, R9, 0x1f, RZ ;  /* 0x0000001f09067819 */ /* 0x002fe200000006ff */
[----:B------:R-:W1:Y:S01]  /*16cb0*/  S2R R3, SR_TID.X ;  /* 0x0000000000037919 */ /* 0x000e620000002100 */
[----:B------:R-:W-:Y:S02]  /*16cc0*/  BSSY B3, `(.L_x_843) ;  /* 0x0000005000037945 */ /* 0x000fe40003800000 */
[----:B------:R-:W2:Y:S01]  /*16cd0*/  SYNCS.PHASECHK.TRANS64.TRYWAIT P0, [R2+URZ+0x22840], R6 ;  /* 0x02284006020075a7 */ /* 0x000ea2000800017f */
[----:B-1----:R-:W-:-:S04]  /*16ce0*/  LOP3.LUT R3, R3, 0x7f, RZ, 0xc0, !PT ;  /* 0x0000007f03037812 */ /* 0x002fc800078ec0ff */
[----:B------:R-:W-:Y:S01]  /*16cf0*/  ISETP.NE.AND P1, PT, R3, RZ, PT ;  /* 0x000000ff0300720c */ /* 0x000fe20003f25270 */
[----:B--2---:R-:W-:-:S12]  /*16d00*/  @!P0 BRA `(.L_x_844) ;  /* 0x0000004c00e88947 */ /* 0x004fd80003800000 */
.L_x_1007:
[----:B------:R-:W-:Y:S05]  /*16d10*/  BSYNC B3 ;  /* 0x0000000000037941 */ /* 0x000fea0003800000 */
.L_x_843:
        /* <DEDUP_REMOVED lines=9> */
.L_x_846:
[----:B------:R-:W-:Y:S05]  /*16db0*/  BSYNC B3 ;  /* 0x0000000000037941 */ /* 0x000fea0003800000 */
.L_x_845:
        /* <DEDUP_REMOVED lines=12> */
.L_x_847:
        /* <DEDUP_REMOVED lines=13> */
.L_x_1008:
[----:B------:R-:W-:Y:S05]  /*16f50*/  BSYNC B3 ;  /* 0x0000000000037941 */ /* 0x000fea0003800000 */
.L_x_848:
        /* <DEDUP_REMOVED lines=11> */
.L_x_851:
[----:B------:R-:W-:Y:S05]  /*17010*/  BSYNC B3 ;  /* 0x0000000000037941 */ /* 0x000fea0003800000 */
.L_x_850:
        /* <DEDUP_REMOVED lines=9> */
.L_x_852:
        /* <DEDUP_REMOVED lines=15> */
.L_x_853:
        /* <DEDUP_REMOVED lines=15> */
.L_x_854:
        /* <DEDUP_REMOVED lines=15> */
.L_x_855:
        /* <DEDUP_REMOVED lines=10> */
.L_x_841:
[----:B------:R-:W-:Y:S05]  /*17420*/  BSYNC B1 ;  /* 0x0000000000017941 */ /* 0x000fea0003800000 */
.L_x_840:
[----:B------:R-:W2:Y:S02]  /*17430*/  LDL.LU R5, [R1+0x40] ;  /* 0x0000400001057983 */ /* 0x000ea40000300800 */
[----:B--2---:R-:W-:-:S07]  /*17440*/  VIADD R0, R5, 0xfffffffd ;  /* 0xfffffffd05007836 */ /* 0x004fce0000000000 */
.L_x_839:
[----:B------:R-:W-:Y:S05]  /*17450*/  BSYNC B2 ;  /* 0x0000000000027941 */ /* 0x000fea0003800000 */
.L_x_838:
[----:B------:R-:W-:Y:S01]  /*17460*/  VIADD R8, R8, 0xfffffffe ;  /* 0xfffffffe08087836 */ /* 0x000fe20000000000 */
[----:B------:R-:W-:-:S04]  /*17470*/  LOP3.LUT R4, RZ, R4, RZ, 0x33, !PT ;  /* 0x00000004ff047212 */ /* 0x000fc800078e33ff */
[----:B------:R-:W-:-:S13]  /*17480*/  ISETP.NE.AND P0, PT, R8, R4, PT ;  /* 0x000000040800720c */ /* 0x000fda0003f05270 */
[----:B------:R-:W-:Y:S05]  /*17490*/  @!P0 BRA `(.L_x_837) ;  /* 0x0000001000f88947 */ /* 0x000fea0003800000 */
.L_x_888:
        /* <DEDUP_REMOVED lines=8> */
[----:B--2---:R-:W-:Y:S02]  /*17520*/  LOP3.LUT P1, RZ, R3, 0x1, RZ, 0xc0, !PT ;  /* 0x0000000103ff7812 */ /* 0x004fe4000782c0ff */
[----:B---3--:R-:W-:-:S11]  /*17530*/  LOP3.LUT R6, R2, R6, RZ, 0x3c, !PT ;  /* 0x0000000602067212 */ /* 0x008fd600078e3cff */
[----:B------:R-:W-:Y:S05]  /*17540*/  @!P1 BRA `(.L_x_857) ;  /* 0x0000000800449947 */ /* 0x000fea0003800000 */
        /* <DEDUP_REMOVED lines=24> */
.L_x_858:
[----:B------:R-:W-:Y:S01]  /*176d0*/  IMAD R3, R7, 0x8, R18 ;  /* 0x0000000807037824 */ /* 0x000fe200078e0212 */
[----:B------:R-:W-:Y:S01]  /*176e0*/  SHF.L.U32 R2, R6, 0x1f, RZ ;  /* 0x0000001f06027819 */ /* 0x000fe200000006ff */
[----:B-1----:R-:W1:Y:S01]  /*176f0*/  S2R R4, SR_TID.X ;  /* 0x0000000000047919 */ /* 0x002e620000002100 */
[----:B------:R-:W-:Y:S02]  /*17700*/  BSSY B2, `(.L_x_859) ;  /* 0x0000005000027945 */ /* 0x000fe40003800000 */
[----:B------:R-:W2:Y:S01]  /*17710*/  SYNCS.PHASECHK.TRANS64.TRYWAIT P0, [R3+URZ+0x22840], R2 ;  /* 0x02284002030075a7 */ /* 0x000ea2000800017f */
[----:B-1----:R-:W-:-:S04]  /*17720*/  LOP3.LUT R4, R4, 0x7f, RZ, 0xc0, !PT ;  /* 0x0000007f04047812 */ /* 0x002fc800078ec0ff */
[----:B------:R-:W-:Y:S01]  /*17730*/  ISETP.NE.AND P1, PT, R4, RZ, PT ;  /* 0x000000ff0400720c */ /* 0x000fe20003f25270 */
[----:B--2---:R-:W-:-:S12]  /*17740*/  @!P0 BRA `(.L_x_860) ;  /* 0x0000004400808947 */ /* 0x004fd80003800000 */
.L_x_1009:
[----:B------:R-:W-:Y:S05]  /*17750*/  BSYNC B2 ;  /* 0x0000000000027941 */ /* 0x000fea0003800000 */
.L_x_859:
        /* <DEDUP_REMOVED lines=9> */
.L_x_862:
[----:B------:R-:W-:Y:S05]  /*177f0*/  BSYNC B2 ;  /* 0x0000000000027941 */ /* 0x000fea0003800000 */
.L_x_861:
[----:B------:R-:W2:Y:S01]  /*17800*/  LDL R4, [R1+0x24] ;  /* 0x0000240001047983 */ /* 0x000ea20000100800 */
        /* <DEDUP_REMOVED lines=11> */
.L_x_863:
        /* <DEDUP_REMOVED lines=10> */
[----:B------:R-:W2:Y:S01]  /*17960*/  SYNCS.PHASECHK.TRANS64.TRYWAIT P0, [R3+URZ+0x22860], R2 ;  /* 0x02286002030075a7 */ /* 0x000ea2000800017f */
[----:B------:R-:W-:Y:S04]  /*17970*/  BSSY B2, `(.L_x_864) ;  /* 0x0000002000027945 */ /* 0x000fe80003800000 */
[----:B--2---:R-:W-:Y:S05]  /*17980*/  @!P0 BRA `(.L_x_865) ;  /* 0x0000004400048947 */ /* 0x004fea0003800000 */
.L_x_1010:
[----:B------:R-:W-:Y:S05]  /*17990*/  BSYNC B2 ;  /* 0x0000000000027941 */ /* 0x000fea0003800000 */
.L_x_864:
[----:B------:R-:W-:Y:S01]  /*179a0*/  BSSY B2, `(.L_x_866) ;  /* 0x000000b000027945 */ /* 0x000fe20003800000 */
[----:B------:R-:W-:Y:S02]  /*179b0*/  IMAD.MOV.U32 R8, RZ, RZ, 0x0 ;  /* 0x00000000ff087424 */ /* 0x000fe400078e00ff */
[----:B0-----:R-:W-:Y:S01]  /*179c0*/  IMAD.MOV.U32 R9, RZ, RZ, 0x14f00000 ;  /* 0x14f00000ff097424 */ /* 0x001fe200078e00ff */
[----:B------:R-:W-:Y:S06]  /*179d0*/  @P1 BRA `(.L_x_867) ;  /* 0x00000000001c1947 */ /* 0x000fec0003800000 */
[----:B------:R-:W0:Y:S01]  /*179e0*/  S2R R5, SR_TID.X ;  /* 0x0000000000057919 */ /* 0x000e220000002100 */
[----:B-12---:R-:W-:-:S04]  /*179f0*/  IMAD.MOV.U32 R2, RZ, RZ, 0xc000 ;  /* 0x0000c000ff027424 */ /* 0x006fc800078e00ff */
[----:B------:R3:W-:Y:S01]  /*17a00*/  SYNCS.ARRIVE.TRANS64 RZ, [R3+URZ+0x22850], R2 ;  /* 0x0228500203ff79a7 */ /* 0x0007e2000800003f */
[----:B0-----:R-:W-:-:S04]  /*17a10*/  LOP3.LUT R5, R5, 0x1f, RZ, 0xc0, !PT ;  /* 0x0000001f05057812 */ /* 0x001fc800078ec0ff */
[----:B------:R-:W-:-:S13]  /*17a20*/  ISETP.NE.AND P0, PT, R5, RZ, PT ;  /* 0x000000ff0500720c */ /* 0x000fda0003f05270 */
[----:B---3--:R-:W-:Y:S05]  /*17a30*/  @!P0 BRA `(.L_x_867) ;  /* 0x0000000000048947 */ /* 0x008fea0003800000 */
[----:B------:R-:W-:Y:S01]  /*17a40*/  BPT.TRAP 0x1 ;  /* 0x000000040000795c */ /* 0x000fe20000300000 */
.L_x_867:
[----:B------:R-:W-:Y:S05]  /*17a50*/  BSYNC B2 ;  /* 0x0000000000027941 */ /* 0x000fea0003800000 */
.L_x_866:
[----:B------:R-:W-:Y:S01]  /*17a60*/  R2UR UR10, R10 ;  /* 0x000000000a0a72ca */ /* 0x000fe200000e0000 */
[----:B-12---:R-:W-:Y:S01]  /*17a70*/  IMAD R2, R7, 0xc000, R18 ;  /* 0x0000c00007027824 */ /* 0x006fe200078e0212 */
[----:B------:R-:W-:Y:S01]  /*17a80*/  R2UR UR6, R8 ;  /* 0x00000000080672ca */ /* 0x000fe200000e0000 */
[----:B------:R-:W-:Y:S01]  /*17a90*/  UIADD3 UR4, UP0, UR38, 0x470, URZ ;  /* 0x0000047026047890 */ /* 0x000fe2000ff1e03f */
[----:B------:R-:W-:Y:S01]  /*17aa0*/  R2UR UR7, R9 ;  /* 0x00000000090772ca */ /* 0x000fe200000e0000 */
[----:B------:R-:W-:Y:S01]  /*17ab0*/  VIADD R3, R3, 0x22850 ;  /* 0x0002285003037836 */ /* 0x000fe20000000000 */
[----:B------:R-:W-:Y:S01]  /*17ac0*/  PLOP3.LUT P0, PT, PT, PT, PT, 0x80, 0x0 ;  /* 0x000000000000781c */ /* 0x000fe20003f0f070 */
[----:B------:R-:W-:Y:S01]  /*17ad0*/  VIADD R5, R2, 0x400 ;  /* 0x0000040002057836 */ /* 0x000fe20000000000 */
[----:B------:R-:W-:-:S12]  /*17ae0*/  UIADD3.X UR5, URZ, UR39, URZ, UP0, !UPT ;  /* 0x000000273f057290 */ /* 0x000fd800087fe43f */
.L_x_868:
        /* <DEDUP_REMOVED lines=15> */
.L_x_869:
        /* <DEDUP_REMOVED lines=15> */
.L_x_870:
        /* <DEDUP_REMOVED lines=15> */
.L_x_871:
        /* <DEDUP_REMOVED lines=10> */
.L_x_857:
[----:B------:R-:W-:Y:S05]  /*17e60*/  BSYNC B1 ;  /* 0x0000000000017941 */ /* 0x000fea0003800000 */
.L_x_856:
[----:B------:R-:W2:Y:S01]  /*17e70*/  LDL R5, [R1+0x1c] ;  /* 0x00001c0001057983 */ /* 0x000ea20000100800 */
[----:B------:R-:W-:Y:S01]  /*17e80*/  VIADD R7, R7, 0x1 ;  /* 0x0000000107077836 */ /* 0x000fe20000000000 */
[----:B------:R-:W-:Y:S04]  /*17e90*/  BSSY B1, `(.L_x_872) ;  /* 0x000009a000017945 */ /* 0x000fe80003800000 */
[----:B------:R-:W-:-:S04]  /*17ea0*/  ISETP.NE.AND P0, PT, R7, 0x2, PT ;  /* 0x000000020700780c */ /* 0x000fc80003f05270 */
[----:B------:R-:W-:Y:S02]  /*17eb0*/  SEL R2, RZ, 0x1, P0 ;  /* 0x00000001ff027807 */ /* 0x000fe40000000000 */
[----:B------:R-:W-:Y:S02]  /*17ec0*/  SEL R19, R7, RZ, P0 ;  /* 0x000000ff07137207 */ /* 0x000fe40000000000 */
[----:B------:R-:W-:Y:S01]  /*17ed0*/  LOP3.LUT R8, R6, R2, RZ, 0x3c, !PT ;  /* 0x0000000206087212 */ /* 0x000fe200078e3cff */
[----:B------:R-:W-:-:S04]  /*17ee0*/  VIADD R6, R0, 0xffffffff ;  /* 0xffffffff00067836 */ /* 0x000fc80000000000 */
[----:B------:R1:W-:Y:S01]  /*17ef0*/  STL [R1+0x14], R8 ;  /* 0x0000140801007387 */ /* 0x0003e20000100800 */
[----:B--2---:R-:W-:-:S13]  /*17f00*/  LOP3.LUT P2, RZ, R5, 0x1, RZ, 0xc0, !PT ;  /* 0x0000000105ff7812 */ /* 0x004fda000784c0ff */
        /* <DEDUP_REMOVED lines=25> */
.L_x_874:
        /* <DEDUP_REMOVED lines=8> */
.L_x_1011:
[----:B------:R-:W-:Y:S05]  /*18120*/  BSYNC B2 ;  /* 0x0000000000027941 */ /* 0x000fea0003800000 */
.L_x_875:
        /* <DEDUP_REMOVED lines=9> */
.L_x_878:
[----:B------:R-:W-:Y:S05]  /*181c0*/  BSYNC B2 ;  /* 0x0000000000027941 */ /* 0x000fea0003800000 */
.L_x_877:
        /* <DEDUP_REMOVED lines=12> */
.L_x_879:
        /* <DEDUP_REMOVED lines=13> */
.L_x_1012:
[----:B------:R-:W-:Y:S05]  /*18360*/  BSYNC B2 ;  /* 0x0000000000027941 */ /* 0x000fea0003800000 */
.L_x_880:
        /* <DEDUP_REMOVED lines=11> */
.L_x_883:
[----:B------:R-:W-:Y:S05]  /*18420*/  BSYNC B2 ;  /* 0x0000000000027941 */ /* 0x000fea0003800000 */
.L_x_882:
        /* <DEDUP_REMOVED lines=9> */
.L_x_884:
        /* <DEDUP_REMOVED lines=15> */
.L_x_885:
        /* <DEDUP_REMOVED lines=15> */
.L_x_886:
        /* <DEDUP_REMOVED lines=15> */
.L_x_887:
        /* <DEDUP_REMOVED lines=10> */
.L_x_873:
[----:B------:R-:W-:Y:S05]  /*18830*/  BSYNC B1 ;  /* 0x0000000000017941 */ /* 0x000fea0003800000 */
.L_x_872:
[----:B------:R-:W2:Y:S01]  /*18840*/  LDL R5, [R1+0x28] ;  /* 0x0000280001057983 */ /* 0x000ea20000100800 */
[----:B------:R-:W-:Y:S01]  /*18850*/  VIADD R0, R0, 0xfffffffe ;  /* 0xfffffffe00007836 */ /* 0x000fe20000000000 */
[----:B--2---:R-:W-:-:S13]  /*18860*/  ISETP.GT.AND P0, PT, R6, R5, PT ;  /* 0x000000050600720c */ /* 0x004fda0003f04270 */
[----:B------:R-:W-:Y:S05]  /*18870*/  @P0 BRA `(.L_x_888) ;  /* 0xffffffec00080947 */ /* 0x000fea000383ffff */
.L_x_837:
[----:B------:R-:W-:Y:S05]  /*18880*/  BSYNC B0 ;  /* 0x0000000000007941 */ /* 0x000fea0003800000 */
.L_x_836:
[----:B------:R-:W2:Y:S01]  /*18890*/  LDL.LU R2, [R1+0x14] ;  /* 0x0000140001027983 */ /* 0x000ea20000300800 */
[----:B------:R-:W1:Y:S01]  /*188a0*/  S2R R3, SR_TID.X ;  /* 0x0000000000037919 */ /* 0x000e620000002100 */
[----:B------:R-:W-:-:S05]  /*188b0*/  VIADD R19, R19, 0x1 ;  /* 0x0000000113137836 */ /* 0x000fca0000000000 */
[----:B------:R-:W-:-:S04]  /*188c0*/  ISETP.NE.AND P0, PT, R19, 0x2, PT ;  /* 0x000000021300780c */ /* 0x000fc80003f05270 */
[----:B------:R-:W-:Y:S01]  /*188d0*/  SEL R0, RZ, 0x1, P0 ;  /* 0x00000001ff007807 */ /* 0x000fe20000000000 */
[----:B------:R-:W-:Y:S01]  /*188e0*/  BSSY B0, `(.L_x_889) ;  /* 0x0000013000007945 */ /* 0x000fe20003800000 */
[----:B-1----:R-:W-:-:S04]  /*188f0*/  LOP3.LUT R3, R3, 0x7f, RZ, 0xc0, !PT ;  /* 0x0000007f03037812 */ /* 0x002fc800078ec0ff */
[----:B------:R-:W-:Y:S02]  /*18900*/  ISETP.NE.AND P1, PT, R3, RZ, PT ;  /* 0x000000ff0300720c */ /* 0x000fe40003f25270 */
[----:B--2---:R-:W-:-:S05]  /*18910*/  LOP3.LUT R2, R2, R0, RZ, 0x3c, !PT ;  /* 0x0000000002027212 */ /* 0x004fca00078e3cff */
[----:B------:R1:W-:Y:S06]  /*18920*/  STL [R1+0x14], R2 ;  /* 0x0000140201007387 */ /* 0x0003ec0000100800 */
[----:B------:R-:W-:Y:S05]  /*18930*/  @P1 BRA `(.L_x_890) ;  /* 0x0000000000341947 */ /* 0x000fea0003800000 */
[----:B------:R-:W2:Y:S01]  /*18940*/  S2R R5, SR_LANEID ;  /* 0x0000000000057919 */ /* 0x000ea20000000000 */
[----:B------:R-:W-:Y:S01]  /*18950*/  VOTEU.ANY UR4, UPT, PT ;  /* 0x0000000000047886 */ /* 0x000fe200038e0100 */
[----:B-1----:R-:W1:Y:S01]  /*18960*/  LDC.64 R2, c[0x0][0xc60] ;  /* 0x00031800ff027b82 */ /* 0x002e620000000a00 */
[----:B------:R-:W2:Y:S02]  /*18970*/  FLO.U32 R0, UR4 ;  /* 0x0000000400007d00 */ /* 0x000ea400080e0000 */
[----:B--2---:R-:W-:-:S06]  /*18980*/  ISETP.EQ.U32.AND P1, PT, R0, R5, PT ;  /* 0x000000050000720c */ /* 0x004fcc0003f22070 */
[----:B------:R-:W1:Y:S07]  /*18990*/  POPC R5, UR4 ;  /* 0x0000000400057d09 */ /* 0x000e6e0008000000 */
[----:B-1----:R-:W2:Y:S01]  /*189a0*/  @P1 ATOMG.E.ADD.STRONG.GPU PT, R3, desc[UR40][R2.64], R5 ;  /* 0x00000005020319a8 */ /* 0x002ea200081ee1e8 */
[----:B------:R-:W1:Y:S02]  /*189b0*/  S2R R4, SR_LTMASK ;  /* 0x0000000000047919 */ /* 0x000e640000003900 */
[----:B-1----:R-:W-:-:S04]  /*189c0*/  LOP3.LUT R4, R4, UR4, RZ, 0xc0, !PT ;  /* 0x0000000404047c12 */ /* 0x002fc8000f8ec0ff */
[----:B------:R-:W1:Y:S01]  /*189d0*/  POPC R7, R4 ;  /* 0x0000000400077309 */ /* 0x000e620000000000 */
[----:B--2---:R-:W1:Y:S02]  /*189e0*/  SHFL.IDX PT, R0, R3, R0, 0x1f ;  /* 0x00001f0003007589 */ /* 0x004e6400000e0000 */
[----:B-1----:R-:W-:-:S05]  /*189f0*/  IADD3 R0, R0, UR37, R7 ;  /* 0x0000002500007c10 */ /* 0x002fca000fffe007 */
[----:B------:R2:W-:Y:S02]  /*18a00*/  STL [R1], R0 ;  /* 0x0000000001007387 */ /* 0x0005e40000100800 */
.L_x_890:
[----:B------:R-:W-:Y:S05]  /*18a10*/  BSYNC B0 ;  /* 0x0000000000007941 */ /* 0x000fea0003800000 */
.L_x_889:
[----:B------:R-:W-:-:S07]  /*18a20*/  SEL R19, R19, RZ, P0 ;  /* 0x000000ff13137207 */ /* 0x000fce0000000000 */
.L_x_808:
[----:B------:R-:W-:Y:S05]  /*18a30*/  BSYNC B7 ;  /* 0x0000000000077941 */ /* 0x000fea0003800000 */
.L_x_806:
[----:B--23--:R-:W2:Y:S02]  /*18a40*/  LDL R0, [R1+0x1c] ;  /* 0x00001c0001007983 */ /* 0x00cea40000100800 */
[----:B--2---:R-:W-:-:S13]  /*18a50*/  LOP3.LUT P0, RZ, R0, 0x2, RZ, 0xc0, !PT ;  /* 0x0000000200ff7812 */ /* 0x004fda000780c0ff */
[----:B------:R-:W-:Y:S05]  /*18a60*/  @!P0 BRA `(.L_x_891) ;  /* 0x00000000002c8947 */ /* 0x000fea0003800000 */
[----:B------:R-:W-:Y:S05]  /*18a70*/  WARPSYNC.ALL ;  /* 0x0000000000007948 */ /* 0x000fea0003800000 */
[----:B------:R-:W2:Y:S08]  /*18a80*/  S2UR UR5, SR_CgaCtaId ;  /* 0x00000000000579c3 */ /* 0x000eb00000008800 */
[----:B------:R-:W-:Y:S06]  /*18a90*/  BAR.SYNC.DEFER_BLOCKING 0x5, 0x180 ;  /* 0x0146000000007b1d */ /* 0x000fec0000010000 */
[----:B------:R-:W-:-:S02]  /*18aa0*/  UMOV UR4, 0x400 ;  /* 0x0000040000047882 */ /* 0x000fc40000000000 */
[----:B--2---:R-:W-:-:S06]  /*18ab0*/  ULEA UR4, UR5, UR4, 0x18 ;  /* 0x0000000405047291 */ /* 0x004fcc000f8ec03f */
[----:B------:R-:W-:-:S05]  /*18ac0*/  IMAD.U32 R18, RZ, RZ, UR4 ;  /* 0x00000004ff127e24 */ /* 0x000fca000f8e00ff */
[----:B------:R-:W2:Y:S04]  /*18ad0*/  LDS.128 R4, [R18+0x228d0] ;  /* 0x0228d00012047984 */ /* 0x000ea80000000c00 */
[----:B--2---:R2:W-:Y:S04]  /*18ae0*/  STL.64 [R1], R4 ;  /* 0x0000000401007387 */ /* 0x0045e80000100a00 */
[----:B------:R2:W-:Y:S01]  /*18af0*/  STL.64 [R1+0x8], R6 ;  /* 0x0000080601007387 */ /* 0x0005e20000100a00 */
[----:B------:R-:W-:Y:S06]  /*18b00*/  BAR.ARV 0x4, 0x180 ;  /* 0x0106000000007b1d */ /* 0x000fec0000002000 */
[----:B------:R-:W-:Y:S05]  /*18b10*/  BRA `(.L_x_892) ;  /* 0x0000000c00207947 */ /* 0x000fea0003800000 */
.L_x_891:
[----:B------:R-:W2:Y:S01]  /*18b20*/  S2R R16, SR_TID.X ;  /* 0x0000000000107919 */ /* 0x000ea20000002100 */
[----:B------:R-:W-:Y:S01]  /*18b30*/  UMOV UR4, 0xffffffff ;  /* 0xffffffff00047882 */ /* 0x000fe20000000000 */
[----:B--2---:R-:W-:-:S04]  /*18b40*/  LOP3.LUT R16, R16, 0x1f, RZ, 0xc0, !PT ;  /* 0x0000001f10107812 */ /* 0x004fc800078ec0ff */
[----:B------:R-:W-:Y:S01]  /*18b50*/  ISETP.NE.AND P0, PT, R16, 0x1f, PT ;  /* 0x0000001f1000780c */ /* 0x000fe20003f05270 */
[----:B------:R-:W-:-:S12]  /*18b60*/  BRA.DIV UR4, `(.L_x_893) ;  /* 0x0000003204c87947 */ /* 0x000fd8000b800000 */
[----:B-1----:R-:W2:Y:S01]  /*18b70*/  LDL.LU R2, [R1] ;  /* 0x0000000001027983 */ /* 0x002ea20000300800 */
[----:B------:R-:W-:-:S03]  /*18b80*/  ULDC UR4, c[0x0][0xc3c] ;  /* 0x00030f0000047ab9 */ /* 0x000fc60000000800 */
[----:B------:R-:W3:Y:S01]  /*18b90*/  LDL R3, [R1+0xc] ;  /* 0x00000c0001037983 */ /* 0x000ee20000100800 */
[----:B--2---:R-:W-:Y:S02]  /*18ba0*/  IMAD.MOV.U32 R10, RZ, RZ, R2 ;  /* 0x000000ffff0a7224 */ /* 0x004fe400078e0002 */
[----:B---3--:R-:W-:-:S05]  /*18bb0*/  IMAD.IADD R0, R3, 0x1, R16 ;  /* 0x0000000103007824 */ /* 0x008fca00078e0210 */
[----:B------:R-:W-:-:S13]  /*18bc0*/  ISETP.GE.OR P1, PT, R0, UR4, !P0 ;  /* 0x0000000400007c0c */ /* 0x000fda000c726670 */
[----:B------:R-:W1:Y:S08]  /*18bd0*/  @!P1 LDC.64 R2, c[0x0][0xc80] ;  /* 0x00032000ff029b82 */ /* 0x000e700000000a00 */
[----:B------:R-:W2:Y:S01]  /*18be0*/  @!P1 LDC.64 R6, c[0x0][0xc78] ;  /* 0x00031e00ff069b82 */ /* 0x000ea20000000a00 */
[----:B-1----:R-:W-:-:S05]  /*18bf0*/  @!P1 IMAD.WIDE R2, R0, 0x4, R2 ;  /* 0x0000000400029825 */ /* 0x002fca00078e0202 */
[----:B------:R2:W3:Y:S02]  /*18c00*/  @!P1 LDG.E R8, desc[UR40][R2.64] ;  /* 0x0000002802089981 */ /* 0x0004e4000c1e1900 */
[----:B--2---:R-:W-:-:S06]  /*18c10*/  @!P1 IMAD.WIDE R2, R0, 0x4, R6 ;  /* 0x0000000400029825 */ /* 0x004fcc00078e0206 */
[----:B------:R-:W2:Y:S01]  /*18c20*/  @!P1 LDG.E R2, desc[UR40][R2.64] ;  /* 0x0000002802029981 */ /* 0x000ea2000c1e1900 */
[----:B------:R-:W-:Y:S01]  /*18c30*/  IMAD.MOV.U32 R4, RZ, RZ, RZ ;  /* 0x000000ffff047224 */ /* 0x000fe200078e00ff */
[C---:B------:R-:W-:Y:S01]  /*18c40*/  ISETP.GE.U32.AND P2, PT, R16.reuse, 0x2, PT ;  /* 0x000000021000780c */ /* 0x040fe20003f46070 */
[----:B------:R-:W-:Y:S01]  /*18c50*/  IMAD.MOV.U32 R6, RZ, RZ, RZ ;  /* 0x000000ffff067224 */ /* 0x000fe200078e00ff */
[C---:B------:R-:W-:Y:S01]  /*18c60*/  ISETP.GE.U32.AND P3, PT, R16.reuse, 0x4, PT ;  /* 0x000000041000780c */ /* 0x040fe20003f66070 */
[----:B------:R-:W-:Y:S01]  /*18c70*/  SHFL.IDX PT, R0, R10, 0x1, 0x1f ;  /* 0x00201f000a007f89 */ /* 0x000fe200000e0000 */
[C---:B------:R-:W-:Y:S02]  /*18c80*/  ISETP.GE.U32.AND P4, PT, R16.reuse, 0x8, PT ;  /* 0x000000081000780c */ /* 0x040fe40003f86070 */
[----:B------:R-:W-:Y:S01]  /*18c90*/  ISETP.GE.U32.AND P5, PT, R16, 0x10, PT ;  /* 0x000000101000780c */ /* 0x000fe20003fa6070 */
[----:B---3--:R-:W-:Y:S02]  /*18ca0*/  @!P1 IMAD.MOV.U32 R4, RZ, RZ, R8 ;  /* 0x000000ffff049224 */ /* 0x008fe400078e0008 */
[----:B------:R-:W-:-:S02]  /*18cb0*/  IMAD.MOV.U32 R8, RZ, RZ, RZ ;  /* 0x000000ffff087224 */ /* 0x000fc400078e00ff */
[----:B--2---:R-:W-:Y:S01]  /*18cc0*/  @!P1 IMAD.MOV.U32 R6, RZ, RZ, R2 ;  /* 0x000000ffff069224 */ /* 0x004fe200078e0002 */
[----:B------:R-:W-:-:S03]  /*18cd0*/  ISETP.NE.AND P1, PT, R16, RZ, PT ;  /* 0x000000ff1000720c */ /* 0x000fc60003f25270 */
[----:B------:R-:W-:-:S05]  /*18ce0*/  IMAD R2, R6, R4, RZ ;  /* 0x0000000406027224 */ /* 0x000fca00078e02ff */
[----:B------:R-:W1:Y:S02]  /*18cf0*/  SHFL.UP PT, R3, R2, 0x1, RZ ;  /* 0x0420000002037989 */ /* 0x000e6400000e00ff */
[----:B-1----:R-:W-:-:S05]  /*18d00*/  SEL R5, R3, RZ, P1 ;  /* 0x000000ff03057207 */ /* 0x002fca0000800000 */
[----:B------:R-:W-:Y:S02]  /*18d10*/  IMAD.IADD R2, R2, 0x1, R5 ;  /* 0x0000000102027824 */ /* 0x000fe400078e0205 */
[----:B------:R-:W-:Y:S04]  /*18d20*/  SHFL.IDX PT, R5, R10, RZ, 0x1f ;  /* 0x00001fff0a057589 */ /* 0x000fe800000e0000 */
        /* <DEDUP_REMOVED lines=12> */
[----:B0-----:R0:W1:Y:S02]  /*18df0*/  SHFL.IDX PT, R9, R7, 0x1f, 0x1f ;  /* 0x03e01f0007097f89 */ /* 0x00106400000e0000 */
.L_x_1022:
[----:B------:R-:W-:Y:S02]  /*18e00*/  ULDC UR4, c[0x0][0xc38] ;  /* 0x00030e0000047ab9 */ /* 0x000fe40000000800 */
[----:B------:R-:W-:-:S04]  /*18e10*/  IMAD.U32 R2, RZ, RZ, UR4 ;  /* 0x00000004ff027e24 */ /* 0x000fc8000f8e00ff */
[----:B-1----:R-:W-:-:S04]  /*18e20*/  IMAD R9, R9, R2, RZ ;  /* 0x0000000209097224 */ /* 0x002fc800078e02ff */
[----:B------:R-:W-:-:S05]  /*18e30*/  IMAD.IADD R0, R0, 0x1, R9 ;  /* 0x0000000100007824 */ /* 0x000fca00078e0209 */
[----:B------:R-:W-:-:S13]  /*18e40*/  ISETP.GT.AND P6, PT, R0, R5, PT ;  /* 0x000000050000720c */ /* 0x000fda0003fc4270 */
[----:B------:R-:W-:Y:S05]  /*18e50*/  @P6 BRA `(.L_x_894) ;  /* 0x0000000000ac6947 */ /* 0x000fea0003800000 */
.L_x_897:
[----:B------:R-:W2:Y:S01]  /*18e60*/  LDL.LU R2, [R1+0xc] ;  /* 0x00000c0001027983 */ /* 0x000ea20000300800 */
[----:B------:R-:W1:Y:S01]  /*18e70*/  LDC R3, c[0x0][0xc3c] ;  /* 0x00030f00ff037b82 */ /* 0x000e620000000800 */
[----:B--2---:R-:W-:-:S05]  /*18e80*/  VIADD R2, R2, 0x1f ;  /* 0x0000001f02027836 */ /* 0x004fca0000000000 */
[----:B-1----:R-:W-:-:S13]  /*18e90*/  ISETP.GE.AND P6, PT, R2, R3, PT ;  /* 0x000000030200720c */ /* 0x002fda0003fc6270 */
[----:B------:R-:W-:Y:S05]  /*18ea0*/  @P6 BRA `(.L_x_895) ;  /* 0x0000000400d46947 */ /* 0x000fea0003800000 */
[----:B------:R-:W1:Y:S01]  /*18eb0*/  S2R R4, SR_TID.X ;  /* 0x0000000000047919 */ /* 0x000e620000002100 */
[----:B------:R2:W-:Y:S01]  /*18ec0*/  STL [R1+0xc], R2 ;  /* 0x00000c0201007387 */ /* 0x0005e20000100800 */
[----:B-1----:R-:W-:-:S05]  /*18ed0*/  LOP3.LUT R4, R4, 0x1f, RZ, 0xc0, !PT ;  /* 0x0000001f04047812 */ /* 0x002fca00078ec0ff */
[----:B------:R-:W-:Y:S02]  /*18ee0*/  IMAD.IADD R6, R2, 0x1, R4 ;  /* 0x0000000102067824 */ /* 0x000fe400078e0204 */
[----:B------:R-:W-:-:S03]  /*18ef0*/  IMAD.MOV.U32 R4, RZ, RZ, RZ ;  /* 0x000000ffff047224 */ /* 0x000fc600078e00ff */
[----:B------:R-:W-:-:S13]  /*18f00*/  ISETP.GE.OR P6, PT, R6, R3, !P0 ;  /* 0x000000030600720c */ /* 0x000fda00047c6670 */
[----:B--2---:R-:W1:Y:S02]  /*18f10*/  @!P6 LDC.64 R2, c[0x0][0xc80] ;  /* 0x00032000ff02eb82 */ /* 0x004e640000000a00 */
[----:B-1----:R-:W-:-:S05]  /*18f20*/  @!P6 IMAD.WIDE R2, R6, 0x4, R2 ;  /* 0x000000040602e825 */ /* 0x002fca00078e0202 */
[----:B------:R1:W2:Y:S02]  /*18f30*/  @!P6 LDG.E R4, desc[UR40][R2.64] ;  /* 0x000000280204e981 */ /* 0x0002a4000c1e1900 */
[----:B-1----:R-:W1:Y:S02]  /*18f40*/  @!P6 LDC.64 R2, c[0x0][0xc78] ;  /* 0x00031e00ff02eb82 */ /* 0x002e640000000a00 */
[----:B-1----:R-:W-:-:S04]  /*18f50*/  @!P6 IMAD.WIDE R2, R6, 0x4, R2 ;  /* 0x000000040602e825 */ /* 0x002fc800078e0202 */
[----:B------:R-:W-:-:S06]  /*18f60*/  IMAD.MOV.U32 R6, RZ, RZ, RZ ;  /* 0x000000ffff067224 */ /* 0x000fcc00078e00ff */
[----:B------:R-:W2:Y:S01]  /*18f70*/  @!P6 LDG.E R6, desc[UR40][R2.64] ;  /* 0x000000280206e981 */ /* 0x000ea2000c1e1900 */
[----:B------:R-:W-:Y:S01]  /*18f80*/  UMOV UR4, 0xffffffff ;  /* 0xffffffff00047882 */ /* 0x000fe20000000000 */
[----:B--2---:R-:W-:Y:S02]  /*18f90*/  IMAD R2, R6, R4, RZ ;  /* 0x0000000406027224 */ /* 0x004fe400078e02ff */
[----:B------:R-:W-:Y:S05]  /*18fa0*/  BRA.DIV UR4, `(.L_x_896) ;  /* 0x0000003604187947 */ /* 0x000fea000b800000 */
        /* <DEDUP_REMOVED lines=14> */
[----:B0-----:R-:W-:-:S05]  /*19090*/  IMAD.IADD R7, R2, 0x1, R3 ;  /* 0x0000000102077824 */ /* 0x001fca00078e0203 */
[----:B------:R0:W1:Y:S02]  /*190a0*/  SHFL.IDX PT, R9, R7, 0x1f, 0x1f ;  /* 0x03e01f0007097f89 */ /* 0x00006400000e0000 */
.L_x_1030:
[----:B------:R-:W-:Y:S02]  /*190b0*/  ULDC UR4, c[0x0][0xc38] ;  /* 0x00030e0000047ab9 */ /* 0x000fe40000000800 */
[----:B------:R-:W-:-:S04]  /*190c0*/  IMAD.U32 R2, RZ, RZ, UR4 ;  /* 0x00000004ff027e24 */ /* 0x000fc8000f8e00ff */
[----:B-1----:R-:W-:-:S04]  /*190d0*/  IMAD R9, R9, R2, RZ ;  /* 0x0000000209097224 */ /* 0x002fc800078e02ff */
[----:B------:R-:W-:-:S05]  /*190e0*/  IMAD.IADD R0, R9, 0x1, R0 ;  /* 0x0000000109007824 */ /* 0x000fca00078e0200 */
[----:B------:R-:W-:-:S13]  /*190f0*/  ISETP.GT.AND P6, PT, R0, R5, PT ;  /* 0x000000050000720c */ /* 0x000fda0003fc4270 */
[----:B------:R-:W-:Y:S05]  /*19100*/  @!P6 BRA `(.L_x_897) ;  /* 0xfffffffc0054e947 */ /* 0x000fea000383ffff */
.L_x_894:
        /* <DEDUP_REMOVED lines=9> */
.L_x_1035:
[----:B------:R-:W-:-:S13]  /*191a0*/  ISETP.NE.AND P0, PT, R3, RZ, PT ;  /* 0x000000ff0300720c */ /* 0x000fda0003f05270 */
[----:B------:R-:W-:Y:S05]  /*191b0*/  @!P0 BRA `(.L_x_899) ;  /* 0x0000000000148947 */ /* 0x000fea0003800000 */
[----:B------:R-:W-:Y:S01]  /*191c0*/  UMOV UR4, 0xffffffff ;  /* 0xffffffff00047882 */ /* 0x000fe20000000000 */
[----:B------:R-:W-:Y:S02]  /*191d0*/  VIADD R12, R0, 0xffffffff ;  /* 0xffffffff000c7836 */ /* 0x000fe40000000000 */
[----:B------:R-:W-:Y:S05]  /*191e0*/  BRA.DIV UR4, `(.L_x_900) ;  /* 0x0000003604bc7947 */ /* 0x000fea000b800000 */
[----:B0-----:R0:W4:Y:S02]  /*191f0*/  SHFL.IDX PT, R7, R7, R12, 0x1f ;  /* 0x00001f0c07077589 */ /* 0x00112400000e0000 */
.L_x_1038:
[----:B----4-:R-:W-:-:S07]  /*19200*/  IMAD.MOV.U32 R8, RZ, RZ, R7 ;  /* 0x000000ffff087224 */ /* 0x010fce00078e0007 */
.L_x_899:
[----:B------:R-:W4:Y:S01]  /*19210*/  LDL.LU R10, [R1+0xc] ;  /* 0x00000c00010a7983 */ /* 0x000f220000300800 */
[----:B0-2---:R-:W-:Y:S01]  /*19220*/  IABS R7, R4 ;  /* 0x0000000400077213 */ /* 0x005fe20000000000 */
[----:B------:R-:W-:-:S03]  /*19230*/  IMAD R9, R8, R2, R9 ;  /* 0x0000000208097224 */ /* 0x000fc600078e0209 */
[----:B------:R-:W0:Y:S01]  /*19240*/  I2F.RP R2, R7 ;  /* 0x0000000700027306 */ /* 0x000e220000209400 */
[----:B------:R-:W-:Y:S01]  /*19250*/  IMAD.IADD R5, R5, 0x1, -R9 ;  /* 0x0000000105057824 */ /* 0x000fe200078e0a09 */
[----:B------:R2:W-:Y:S02]  /*19260*/  STL [R1], R9 ;  /* 0x0000000901007387 */ /* 0x0005e40000100800 */
[----:B--2---:R-:W-:-:S04]  /*19270*/  IABS R9, R4 ;  /* 0x0000000400097213 */ /* 0x004fc80000000000 */
        /* <DEDUP_REMOVED lines=35> */
[----:B------:R-:W-:Y:S02]  /*194b0*/  IMAD R3, R2, R9, R3 ;  /* 0x0000000902037224 */ /* 0x000fe400078e0203 */
[----:B------:R-:W-:-:S03]  /*194c0*/  IMAD.IADD R4, R5, 0x1, -R4 ;  /* 0x0000000105047824 */ /* 0x000fc600078e0a04 */
        /* <DEDUP_REMOVED lines=14> */
[----:B-1----:R-:W-:-:S05]  /*195b0*/  IMAD R0, R3, 0x10000, R2 ;  /* 0x0001000003007824 */ /* 0x002fca00078e0202 */
[----:B------:R0:W-:Y:S04]  /*195c0*/  STL [R1+0x8], R0 ;  /* 0x0000080001007387 */ /* 0x0001e80000100800 */
[----:B------:R0:W-:Y:S04]  /*195d0*/  STL [R1+0xc], R10 ;  /* 0x00000c0a01007387 */ /* 0x0001e80000100800 */
[----:B------:R0:W-:Y:S01]  /*195e0*/  STL [R1+0x4], R4 ;  /* 0x0000040401007387 */ /* 0x0001e20000100800 */
[----:B------:R-:W-:Y:S05]  /*195f0*/  BRA `(.L_x_901) ;  /* 0x0000000000287947 */ /* 0x000fea0003800000 */
.L_x_895:
[----:B------:R-:W-:Y:S01]  /*19600*/  UMOV UR4, URZ ;  /* 0x0000003f00047c82 */ /* 0x000fe20008000000 */
[----:B------:R-:W-:Y:S01]  /*19610*/  ULDC UR6, c[0x0][0xc3c] ;  /* 0x00030f0000067ab9 */ /* 0x000fe20000000800 */
[----:B------:R-:W-:Y:S01]  /*19620*/  UMOV UR5, URZ ;  /* 0x0000003f00057c82 */ /* 0x000fe20008000000 */
[----:B------:R-:W-:Y:S01]  /*19630*/  IMAD.U32 R3, RZ, RZ, UR4 ;  /* 0x00000004ff037e24 */ /* 0x000fe2000f8e00ff */
[----:B------:R1:W-:Y:S01]  /*19640*/  STL [R1], R5 ;  /* 0x0000000501007387 */ /* 0x0003e20000100800 */
[----:B------:R-:W-:Y:S02]  /*19650*/  IMAD.U32 R0, RZ, RZ, UR6 ;  /* 0x00000006ff007e24 */ /* 0x000fe4000f8e00ff */
[----:B------:R-:W-:Y:S01]  /*19660*/  IMAD.U32 R2, RZ, RZ, UR5 ;  /* 0x00000005ff027e24 */ /* 0x000fe2000f8e00ff */
[----:B------:R1:W-:Y:S04]  /*19670*/  STL [R1+0x4], R3 ;  /* 0x0000040301007387 */ /* 0x0003e80000100800 */
[----:B------:R1:W-:Y:S04]  /*19680*/  STL [R1+0xc], R0 ;  /* 0x00000c0001007387 */ /* 0x0003e80000100800 */
[----:B------:R1:W-:Y:S02]  /*19690*/  STL [R1+0x8], R2 ;  /* 0x0000080201007387 */ /* 0x0003e40000100800 */
.L_x_901:
        /* <DEDUP_REMOVED lines=16> */
.L_x_892:
[----:B------:R-:W4:Y:S01]  /*197a0*/  LDL R0, [R1+0xc] ;  /* 0x00000c0001007983 */ /* 0x000f220000100800 */
[----:B------:R-:W-:Y:S02]  /*197b0*/  ULDC UR4, c[0x0][0xc3c] ;  /* 0x00030f0000047ab9 */ /* 0x000fe40000000800 */
[----:B----4-:R-:W-:-:S13]  /*197c0*/  ISETP.GE.AND P0, PT, R0, UR4, PT ;  /* 0x0000000400007c0c */ /* 0x010fda000bf06270 */
[----:B------:R-:W-:Y:S05]  /*197d0*/  @!P0 BRA `(.L_x_902) ;  /* 0xffffff9400488947 */ /* 0x000fea000383ffff */
[----:B------:R-:W-:Y:S05]  /*197e0*/  BSYNC B8 ;  /* 0x0000000000087941 */ /* 0x000fea0003800000 */
.L_x_760:
[----:B-1----:R-:W4:Y:S01]  /*197f0*/  LDL.LU R0, [R1+0x54] ;  /* 0x0000540001007983 */ /* 0x002f220000300800 */
[----:B------:R-:W-:Y:S01]  /*19800*/  BSSY B0, `(.L_x_903) ;  /* 0x000000b000007945 */ /* 0x000fe20003800000 */
[----:B--23--:R-:W1:Y:S01]  /*19810*/  S2R R5, SR_CgaCtaId ;  /* 0x0000000000057919 */ /* 0x00ce620000008800 */
[----:B----4-:R-:W-:-:S05]  /*19820*/  VIADD R0, R0, 0x1 ;  /* 0x0000000100007836 */ /* 0x010fca0000000000 */
[----:B0-----:R-:W-:-:S04]  /*19830*/  LEA.HI R2, R0, R0, RZ, 0x1 ;  /* 0x0000000000027211 */ /* 0x001fc800078f08ff */
[----:B------:R-:W-:-:S05]  /*19840*/  LOP3.LUT R3, R2, 0xfffffffe, RZ, 0xc0, !PT ;  /* 0xfffffffe02037812 */ /* 0x000fca00078ec0ff */
[----:B------:R-:W-:Y:S01]  /*19850*/  IMAD.IADD R3, R0, 0x1, -R3 ;  /* 0x0000000100037824 */ /* 0x000fe200078e0a03 */
[----:B------:R-:W-:-:S04]  /*19860*/  MOV R0, 0x400 ;  /* 0x0000040000007802 */ /* 0x000fc80000000f00 */
[----:B-1----:R-:W-:Y:S02]  /*19870*/  LEA R0, R5, R0, 0x18 ;  /* 0x0000000005007211 */ /* 0x002fe400078ec0ff */
[----:B------:R-:W-:-:S04]  /*19880*/  SHF.L.U32 R3, R3, 0x1f, RZ ;  /* 0x0000001f03037819 */ /* 0x000fc800000006ff */
[----:B------:R-:W0:Y:S02]  /*19890*/  SYNCS.PHASECHK.TRANS64.TRYWAIT P0, [R0+URZ+0x22820], R3 ;  /* 0x02282003000075a7 */ /* 0x000e24000800017f */
[----:B0-----:R-:W-:Y:S05]  /*198a0*/  @!P0 BRA `(.L_x_904) ;  /* 0x0000003000348947 */ /* 0x001fea0003800000 */
.L_x_1039:
[----:B------:R-:W-:Y:S05]  /*198b0*/  BSYNC B0 ;  /* 0x0000000000007941 */ /* 0x000fea0003800000 */
.L_x_903:
[----:B------:R-:W-:-:S03]  /*198c0*/  UMOV UR4, 0xffffffff ;  /* 0xffffffff00047882 */ /* 0x000fc60000000000 */
[----:B------:R-:W-:Y:S05]  /*198d0*/  BRA.DIV UR4, `(.L_x_905) ;  /* 0x00000032043c7947 */ /* 0x000fea000b800000 */
[----:B------:R-:W1:Y:S02]  /*198e0*/  S2R R2, SR_TID.X ;  /* 0x0000000000027919 */ /* 0x000e640000002100 */
[----:B-1----:R-:W-:-:S04]  /*198f0*/  SHF.R.U32.HI R2, RZ, 0x5, R2 ;  /* 0x00000005ff027819 */ /* 0x002fc80000011602 */
[----:B------:R-:W-:-:S05]  /*19900*/  LOP3.LUT R2, R2, 0x3, RZ, 0xc0, !PT ;  /* 0x0000000302027812 */ /* 0x000fca00078ec0ff */
[----:B------:R1:W2:Y:S02]  /*19910*/  SHFL.IDX PT, R14, R2, RZ, 0x1f ;  /* 0x00001fff020e7589 */ /* 0x0002a400000e0000 */
.L_x_1042:
[----:B--2---:R-:W-:-:S13]  /*19920*/  ISETP.NE.AND P0, PT, R14, RZ, PT ;  /* 0x000000ff0e00720c */ /* 0x004fda0003f05270 */
[----:B------:R-:W-:Y:S05]  /*19930*/  @P0 BRA `(.L_x_606) ;  /* 0x00000000008c0947 */ /* 0x000fea0003800000 */
[----:B------:R-:W-:-:S03]  /*19940*/  UMOV UR4, 0xffffffff ;  /* 0xffffffff00047882 */ /* 0x000fc60000000000 */
[----:B------:R-:W-:Y:S05]  /*19950*/  BRA.DIV UR4, `(.L_x_906) ;  /* 0x0000003204507947 */ /* 0x000fea000b800000 */
[----:B------:R-:W-:-:S13]  /*19960*/  ELECT P6, URZ, PT ;  /* 0x00000000003f782f */ /* 0x000fda00038c0000 */
.L_x_1045:
[----:B------:R-:W-:Y:S05]  /*19970*/  @!P6 BRA `(.L_x_606) ;  /* 0x00000000007ce947 */ /* 0x000fea0003800000 */
[----:B------:R-:W-:-:S06]  /*19980*/  ULOP3.LUT UR4, UR36, 0x2, URZ, 0xfc, !UPT ;  /* 0x0000000224047892 */ /* 0x000fcc000f8efc3f */
[----:B-1----:R-:W-:-:S05]  /*19990*/  IMAD.U32 R2, RZ, RZ, UR4 ;  /* 0x00000004ff027e24 */ /* 0x002fca000f8e00ff */
[----:B------:R-:W-:-:S13]  /*199a0*/  ISETP.NE.AND P2, PT, R2, 0x3, PT ;  /* 0x000000030200780c */ /* 0x000fda0003f45270 */
[----:B------:R-:W-:Y:S05]  /*199b0*/  @!P2 BRA `(.L_x_907) ;  /* 0x000000000004a947 */ /* 0x000fea0003800000 */
[----:B------:R-:W-:Y:S01]  /*199c0*/  BPT.TRAP 0x1 ;  /* 0x000000040000795c */ /* 0x000fe20000300000 */
.L_x_907:
        /* <DEDUP_REMOVED lines=13> */
.L_x_1046:
[----:B------:R-:W1:Y:S02]  /*19aa0*/  SYNCS.PHASECHK.TRANS64.TRYWAIT P0, [R7+URZ], R2 ;  /* 0x00000002070075a7 */ /* 0x000e64000800017f */
[----:B-1----:R-:W-:Y:S05]  /*19ab0*/  @!P0 BRA `(.L_x_909) ;  /* 0x00000030002c8947 */ /* 0x002fea0003800000 */
.L_x_1047:
[----:B------:R-:W-:Y:S05]  /*19ac0*/  @!P2 BRA `(.L_x_910) ;  /* 0x000000000004a947 */ /* 0x000fea0003800000 */
[----:B------:R-:W-:Y:S01]  /*19ad0*/  BPT.TRAP 0x1 ;  /* 0x000000040000795c */ /* 0x000fe20000300000 */
.L_x_910:
[----:B------:R-:W-:-:S04]  /*19ae0*/  VIADD R0, R0, 0x22860 ;  /* 0x0002286000007836 */ /* 0x000fc80000000000 */
[----:B------:R-:W-:-:S04]  /*19af0*/  IMAD R4, R19, 0x8, R0 ;  /* 0x0000000813047824 */ /* 0x000fc800078e0200 */
[----:B------:R-:W2:Y:S02]  /*19b00*/  SYNCS.PHASECHK.TRANS64.TRYWAIT P0, [R4+URZ], R5 ;  /* 0x00000005040075a7 */ /* 0x000ea4000800017f */
[----:B--2---:R-:W-:Y:S05]  /*19b10*/  @!P0 BRA `(.L_x_911) ;  /* 0x0000003000288947 */ /* 0x004fea0003800000 */
.L_x_1048:
[----:B------:R-:W-:-:S07]  /*19b20*/  IMAD R3, R3, 0x8, R0 ;  /* 0x0000000803037824 */ /* 0x000fce00078e0200 */
.L_x_912:
[----:B---3--:R3:W4:Y:S02]  /*19b30*/  SYNCS.PHASECHK.TRANS64.TRYWAIT P0, [R3+URZ], R2 ;  /* 0x00000002030075a7 */ /* 0x008724000800017f */
[----:B----4-:R-:W-:Y:S05]  /*19b40*/  @!P0 NANOSLEEP.SYNCS 0x989680 ;  /* 0x009896800000895d */ /* 0x010fea0003900000 */
[----:B------:R-:W4:Y:S02]  /*19b50*/  @!P0 SYNCS.PHASECHK.TRANS64 P0, [R3+URZ], R2 ;  /* 0x00000002030085a7 */ /* 0x000f24000800007f */
[----:B----4-:R-:W-:Y:S05]  /*19b60*/  @!P0 BRA `(.L_x_912) ;  /* 0xfffffffc00f08947 */ /* 0x010fea000383ffff */
.L_x_606:
[----:B------:R-:W-:Y:S05]  /*19b70*/  BSYNC B9 ;  /* 0x0000000000097941 */ /* 0x000fea0003800000 */
.L_x_603:
[----:B------:R-:W-:Y:S05]  /*19b80*/  EXIT ;  /* 0x000000000000794d */ /* 0x000fea0003800000 */
.L_x_626:
[----:B0-----:R0:W1:Y:S02]  /*19b90*/  SYNCS.PHASECHK.TRANS64.TRYWAIT P6, [R95+URZ+0x22890], R106 ;  /* 0x0228906a5f0075a7 */ /* 0x00106400080c017f */
[----:B-1----:R-:W-:Y:S05]  /*19ba0*/  @!P6 NANOSLEEP.SYNCS 0x989680 ;  /* 0x009896800000e95d */ /* 0x002fea0003900000 */
[----:B------:R-:W1:Y:S02]  /*19bb0*/  @!P6 SYNCS.PHASECHK.TRANS64 P6, [R95+URZ+0x22890], R106 ;  /* 0x0228906a5f00e5a7 */ /* 0x000e6400080c007f */
[----:B-1----:R-:W-:Y:S05]  /*19bc0*/  @!P6 BRA `(.L_x_626) ;  /* 0xfffffffc00f0e947 */ /* 0x002fea000383ffff */
[----:B------:R-:W-:Y:S05]  /*19bd0*/  BRA `(.L_x_913) ;  /* 0xfffffe9400887947 */ /* 0x000fea000383ffff */
.L_x_644:
[----:B0-----:R0:W1:Y:S02]  /*19be0*/  SYNCS.PHASECHK.TRANS64.TRYWAIT P5, [R95+URZ+0x22890], R106 ;  /* 0x0228906a5f0075a7 */ /* 0x00106400080a017f */
[----:B-1----:R-:W-:Y:S05]  /*19bf0*/  @!P5 NANOSLEEP.SYNCS 0x989680 ;  /* 0x009896800000d95d */ /* 0x002fea0003900000 */
[----:B------:R-:W1:Y:S02]  /*19c00*/  @!P5 SYNCS.PHASECHK.TRANS64 P5, [R95+URZ+0x22890], R106 ;  /* 0x0228906a5f00d5a7 */ /* 0x000e6400080a007f */
[----:B-1----:R-:W-:Y:S05]  /*19c10*/  @!P5 BRA `(.L_x_644) ;  /* 0xfffffffc00f0d947 */ /* 0x002fea000383ffff */
[----:B------:R-:W-:Y:S05]  /*19c20*/  BRA `(.L_x_914) ;  /* 0xfffffea800287947 */ /* 0x000fea000383ffff */
.L_x_653:
[----:B0-----:R0:W1:Y:S02]  /*19c30*/  SYNCS.PHASECHK.TRANS64.TRYWAIT P4, [R95+URZ+0x22890], R106 ;  /* 0x0228906a5f0075a7 */ /* 0x001064000808017f */
[----:B-1----:R-:W-:Y:S05]  /*19c40*/  @!P4 NANOSLEEP.SYNCS 0x989680 ;  /* 0x009896800000c95d */ /* 0x002fea0003900000 */
[----:B------:R-:W1:Y:S02]  /*19c50*/  @!P4 SYNCS.PHASECHK.TRANS64 P4, [R95+URZ+0x22890], R106 ;  /* 0x0228906a5f00c5a7 */ /* 0x000e64000808007f */
[----:B-1----:R-:W-:Y:S05]  /*19c60*/  @!P4 BRA `(.L_x_653) ;  /* 0xfffffffc00f0c947 */ /* 0x002fea000383ffff */
[----:B------:R-:W-:Y:S05]  /*19c70*/  BRA `(.L_x_915) ;  /* 0xfffffeb8005c7947 */ /* 0x000fea000383ffff */
.L_x_659:
[----:B--2---:R2:W3:Y:S02]  /*19c80*/  SYNCS.PHASECHK.TRANS64.TRYWAIT P3, [R95+URZ+0x228b0], R106 ;  /* 0x0228b06a5f0075a7 */ /* 0x0044e4000806017f */
[----:B---3--:R-:W-:Y:S05]  /*19c90*/  @!P3 NANOSLEEP.SYNCS 0x989680 ;  /* 0x009896800000b95d */ /* 0x008fea0003900000 */
[----:B------:R-:W3:Y:S02]  /*19ca0*/  @!P3 SYNCS.PHASECHK.TRANS64 P3, [R95+URZ+0x228b0], R106 ;  /* 0x0228b06a5f00b5a7 */ /* 0x000ee4000806007f */
[----:B---3--:R-:W-:Y:S05]  /*19cb0*/  @!P3 BRA `(.L_x_659) ;  /* 0xfffffffc00f0b947 */ /* 0x008fea000383ffff */
[----:B------:R-:W-:Y:S05]  /*19cc0*/  BRA `(.L_x_916) ;  /* 0xfffffeb800f07947 */ /* 0x000fea000383ffff */
.L_x_669:
[----:B------:R-:W-:Y:S01]  /*19cd0*/  BSSY B0, `(.L_x_917) ;  /* 0x0000007000007945 */ /* 0x000fe20003800000 */
[----:B------:R-:W-:Y:S02]  /*19ce0*/  IMAD.MOV.U32 R12, RZ, RZ, RZ ;  /* 0x000000ffff0c7224 */ /* 0x000fe400078e00ff */
[----:B------:R-:W-:Y:S02]  /*19cf0*/  IMAD.MOV.U32 R11, RZ, RZ, 0x1f ;  /* 0x0000001fff0b7424 */ /* 0x000fe400078e00ff */
[----:B------:R-:W-:-:S07]  /*19d00*/  IMAD.MOV.U32 R15, RZ, RZ, -0x1 ;  /* 0xffffffffff0f7424 */ /* 0x000fce00078e00ff */
[----:B-----5:R-:W-:Y:S05]  /*19d10*/  WARPSYNC.COLLECTIVE R15, `(.L_x_918) ;  /* 0x000000000f087348 */ /* 0x020fea0003c00000 */
[----:B------:R0:W1:Y:S02]  /*19d20*/  SHFL.IDX P6, R14, R13, R12, R11 ;  /* 0x0000000c0d0e7389 */ /* 0x00006400000c000b */
[----:B01---5:R-:W-:Y:S01]  /*19d30*/  ENDCOLLECTIVE ;  /* 0x000000000000791b */ /* 0x023fe20003800000 */
.L_x_918:
[----:B------:R-:W-:Y:S05]  /*19d40*/  BSYNC B0 ;  /* 0x0000000000007941 */ /* 0x000fea0003800000 */
.L_x_917:
[----:B------:R-:W-:Y:S05]  /*19d50*/  BRA `(.L_x_919) ;  /* 0xfffffec800307947 */ /* 0x000fea000383ffff */
.L_x_681:
[----:B------:R-:W-:Y:S01]  /*19d60*/  BSSY B1, `(.L_x_920) ;  /* 0x0000008000017945 */ /* 0x000fe20003800000 */
[----:B0-----:R-:W-:Y:S02]  /*19d70*/  IMAD.MOV.U32 R13, RZ, RZ, R25 ;  /* 0x000000ffff0d7224 */ /* 0x001fe400078e0019 */
[----:B------:R-:W-:Y:S02]  /*19d80*/  IMAD.MOV.U32 R12, RZ, RZ, RZ ;  /* 0x000000ffff0c7224 */ /* 0x000fe400078e00ff */
[----:B------:R-:W-:Y:S02]  /*19d90*/  IMAD.MOV.U32 R11, RZ, RZ, 0x1c1f ;  /* 0x00001c1fff0b7424 */ /* 0x000fe400078e00ff */
[----:B------:R-:W-:-:S07]  /*19da0*/  IMAD.MOV.U32 R15, RZ, RZ, -0x1 ;  /* 0xffffffffff0f7424 */ /* 0x000fce00078e00ff */
[----:B------:R-:W-:Y:S05]  /*19db0*/  WARPSYNC.COLLECTIVE R15, `(.L_x_921) ;  /* 0x000000000f087348 */ /* 0x000fea0003c00000 */
[----:B------:R0:W1:Y:S02]  /*19dc0*/  SHFL.IDX P6, R14, R13, R12, R11 ;  /* 0x0000000c0d0e7389 */ /* 0x00006400000c000b */
[----:B01----:R-:W-:Y:S01]  /*19dd0*/  ENDCOLLECTIVE ;  /* 0x000000000000791b */ /* 0x003fe20003800000 */
.L_x_921:
[----:B------:R-:W-:Y:S05]  /*19de0*/  BSYNC B1 ;  /* 0x0000000000017941 */ /* 0x000fea0003800000 */
.L_x_920:
[----:B------:R-:W-:Y:S02]  /*19df0*/  IMAD.MOV.U32 R13, RZ, RZ, R24 ;  /* 0x000000ffff0d7224 */ /* 0x000fe400078e0018 */
[----:B------:R-:W-:Y:S02]  /*19e00*/  IMAD.MOV.U32 R12, RZ, RZ, RZ ;  /* 0x000000ffff0c7224 */ /* 0x000fe400078e00ff */
[----:B------:R-:W-:Y:S02]  /*19e10*/  IMAD.MOV.U32 R11, RZ, RZ, 0x1c1f ;  /* 0x00001c1fff0b7424 */ /* 0x000fe400078e00ff */
[----:B------:R-:W-:Y:S02]  /*19e20*/  IMAD.MOV.U32 R15, RZ, RZ, -0x1 ;  /* 0xffffffffff0f7424 */ /* 0x000fe400078e00ff */
[----:B------:R-:W-:-:S07]  /*19e30*/  IMAD.MOV.U32 R3, RZ, RZ, R14 ;  /* 0x000000ffff037224 */ /* 0x000fce00078e000e */
[----:B------:R-:W-:Y:S05]  /*19e40*/  WARPSYNC.COLLECTIVE R15, `(.L_x_922) ;  /* 0x000000000f087348 */ /* 0x000fea0003c00000 */
[----:B------:R0:W1:Y:S02]  /*19e50*/  SHFL.IDX P6, R14, R13, R12, R11 ;  /* 0x0000000c0d0e7389 */ /* 0x00006400000c000b */
[----:B01----:R-:W-:Y:S01]  /*19e60*/  ENDCOLLECTIVE ;  /* 0x000000000000791b */ /* 0x003fe20003800000 */
.L_x_922:
[----:B------:R-:W-:Y:S02]  /*19e70*/  IMAD.MOV.U32 R13, RZ, RZ, R27 ;  /* 0x000000ffff0d7224 */ /* 0x000fe400078e001b */
[----:B------:R-:W-:-:S07]  /*19e80*/  IMAD.MOV.U32 R0, RZ, RZ, R14 ;  /* 0x000000ffff007224 */ /* 0x000fce00078e000e */
[----:B------:R-:W-:Y:S05]  /*19e90*/  WARPSYNC.COLLECTIVE R15, `(.L_x_923) ;  /* 0x000000000f087348 */ /* 0x000fea0003c00000 */
[----:B------:R0:W1:Y:S02]  /*19ea0*/  SHFL.IDX P6, R14, R13, R12, R11 ;  /* 0x0000000c0d0e7389 */ /* 0x00006400000c000b */
[----:B01----:R-:W-:Y:S01]  /*19eb0*/  ENDCOLLECTIVE ;  /* 0x000000000000791b */ /* 0x003fe20003800000 */
.L_x_923:
[----:B------:R-:W-:Y:S02]  /*19ec0*/  IMAD.MOV.U32 R13, RZ, RZ, R26 ;  /* 0x000000ffff0d7224 */ /* 0x000fe400078e001a */
[----:B------:R-:W-:-:S07]  /*19ed0*/  IMAD.MOV.U32 R5, RZ, RZ, R14 ;  /* 0x000000ffff057224 */ /* 0x000fce00078e000e */
[----:B------:R-:W-:Y:S05]  /*19ee0*/  WARPSYNC.COLLECTIVE R15, `(.L_x_924) ;  /* 0x000000000f087348 */ /* 0x000fea0003c00000 */
[----:B------:R0:W1:Y:S02]  /*19ef0*/  SHFL.IDX P6, R14, R13, R12, R11 ;  /* 0x0000000c0d0e7389 */ /* 0x00006400000c000b */
[----:B01----:R-:W-:Y:S01]  /*19f00*/  ENDCOLLECTIVE ;  /* 0x000000000000791b */ /* 0x003fe20003800000 */
.L_x_924:
[----:B------:R-:W-:Y:S05]  /*19f10*/  BRA `(.L_x_925) ;  /* 0xfffffecc00487947 */ /* 0x000fea000383ffff */
.L_x_685:
[----:B0-----:R0:W1:Y:S02]  /*19f20*/  SYNCS.PHASECHK.TRANS64.TRYWAIT P0, [R19+URZ+0x22800], R26 ;  /* 0x0228001a130075a7 */ /* 0x001064000800017f */
[----:B-1----:R-:W-:Y:S05]  /*19f30*/  @!P0 NANOSLEEP.SYNCS 0x989680 ;  /* 0x009896800000895d */ /* 0x002fea0003900000 */
[----:B------:R-:W1:Y:S02]  /*19f40*/  @!P0 SYNCS.PHASECHK.TRANS64 P0, [R19+URZ+0x22800], R26 ;  /* 0x0228001a130085a7 */ /* 0x000e64000800007f */
[----:B-1----:R-:W-:Y:S05]  /*19f50*/  @!P0 BRA `(.L_x_685) ;  /* 0xfffffffc00f08947 */ /* 0x002fea000383ffff */
[----:B------:R-:W-:Y:S05]  /*19f60*/  BRA `(.L_x_926) ;  /* 0xfffffed0005c7947 */ /* 0x000fea000383ffff */
.L_x_693:
        /* <DEDUP_REMOVED lines=8> */
.L_x_928:
[----:B------:R-:W-:Y:S05]  /*19ff0*/  BSYNC B1 ;  /* 0x0000000000017941 */ /* 0x000fea0003800000 */
.L_x_927:
        /* <DEDUP_REMOVED lines=8> */
.L_x_929:
[----:B------:R-:W-:Y:S02]  /*1a080*/  IMAD.MOV.U32 R13, RZ, RZ, R27 ;  /* 0x000000ffff0d7224 */ /* 0x000fe400078e001b */
[----:B------:R-:W-:-:S07]  /*1a090*/  IMAD.MOV.U32 R3, RZ, RZ, R14 ;  /* 0x000000ffff037224 */ /* 0x000fce00078e000e */
[----:B------:R-:W-:Y:S05]  /*1a0a0*/  WARPSYNC.COLLECTIVE R15, `(.L_x_930) ;  /* 0x000000000f087348 */ /* 0x000fea0003c00000 */
[----:B------:R0:W1:Y:S02]  /*1a0b0*/  SHFL.IDX P6, R14, R13, R12, R11 ;  /* 0x0000000c0d0e7389 */ /* 0x00006400000c000b */
[----:B01----:R-:W-:Y:S01]  /*1a0c0*/  ENDCOLLECTIVE ;  /* 0x000000000000791b */ /* 0x003fe20003800000 */
.L_x_930:
[----:B------:R-:W-:Y:S02]  /*1a0d0*/  IMAD.MOV.U32 R13, RZ, RZ, R26 ;  /* 0x000000ffff0d7224 */ /* 0x000fe400078e001a */
[----:B------:R-:W-:-:S07]  /*1a0e0*/  IMAD.MOV.U32 R20, RZ, RZ, R14 ;  /* 0x000000ffff147224 */ /* 0x000fce00078e000e */
[----:B------:R-:W-:Y:S05]  /*1a0f0*/  WARPSYNC.COLLECTIVE R15, `(.L_x_931) ;  /* 0x000000000f087348 */ /* 0x000fea0003c00000 */
[----:B------:R0:W1:Y:S02]  /*1a100*/  SHFL.IDX P6, R14, R13, R12, R11 ;  /* 0x0000000c0d0e7389 */ /* 0x00006400000c000b */
[----:B01----:R-:W-:Y:S01]  /*1a110*/  ENDCOLLECTIVE ;  /* 0x000000000000791b */ /* 0x003fe20003800000 */
.L_x_931:
[----:B------:R-:W-:Y:S05]  /*1a120*/  BRA `(.L_x_932) ;  /* 0xfffffed800c87947 */ /* 0x000fea000383ffff */
.L_x_697:
[----:B0-----:R0:W1:Y:S02]  /*1a130*/  SYNCS.PHASECHK.TRANS64.TRYWAIT P1, [R19+URZ+0x22800], R24 ;  /* 0x02280018130075a7 */ /* 0x001064000802017f */
[----:B-1----:R-:W-:Y:S05]  /*1a140*/  @!P1 NANOSLEEP.SYNCS 0x989680 ;  /* 0x009896800000995d */ /* 0x002fea0003900000 */
[----:B------:R-:W1:Y:S02]  /*1a150*/  @!P1 SYNCS.PHASECHK.TRANS64 P1, [R19+URZ+0x22800], R24 ;  /* 0x02280018130095a7 */ /* 0x000e64000802007f */
[----:B-1----:R-:W-:Y:S05]  /*1a160*/  @!P1 BRA `(.L_x_697) ;  /* 0xfffffffc00f09947 */ /* 0x002fea000383ffff */
[----:B------:R-:W-:Y:S05]  /*1a170*/  BRA `(.L_x_933) ;  /* 0xfffffedc00a47947 */ /* 0x000fea000383ffff */
.L_x_703:
[----:B--2---:R2:W3:Y:S02]  /*1a180*/  SYNCS.PHASECHK.TRANS64.TRYWAIT P1, [R15+URZ+0x22830], R20 ;  /* 0x022830140f0075a7 */ /* 0x0044e4000802017f */
[----:B---3--:R-:W-:Y:S05]  /*1a190*/  @!P1 NANOSLEEP.SYNCS 0x989680 ;  /* 0x009896800000995d */ /* 0x008fea0003900000 */
[----:B------:R-:W3:Y:S02]  /*1a1a0*/  @!P1 SYNCS.PHASECHK.TRANS64 P1, [R15+URZ+0x22830], R20 ;  /* 0x022830140f0095a7 */ /* 0x000ee4000802007f */
[----:B---3--:R-:W-:Y:S05]  /*1a1b0*/  @!P1 BRA `(.L_x_703) ;  /* 0xfffffffc00f09947 */ /* 0x008fea000383ffff */
[----:B------:R-:W-:Y:S05]  /*1a1c0*/  BRA `(.L_x_702) ;  /* 0xfffffee800d07947 */ /* 0x000fea000383ffff */
.L_x_708:
[----:B-1----:R1:W2:Y:S02]  /*1a1d0*/  SYNCS.PHASECHK.TRANS64.TRYWAIT P2, [R15+URZ+0x22850], R20 ;  /* 0x022850140f0075a7 */ /* 0x0022a4000804017f */
[----:B--2---:R-:W-:Y:S05]  /*1a1e0*/  @!P2 NANOSLEEP.SYNCS 0x989680 ;  /* 0x009896800000a95d */ /* 0x004fea0003900000 */
[----:B------:R-:W2:Y:S02]  /*1a1f0*/  @!P2 SYNCS.PHASECHK.TRANS64 P2, [R15+URZ+0x22850], R20 ;  /* 0x022850140f00a5a7 */ /* 0x000ea4000804007f */
[----:B--2---:R-:W-:Y:S05]  /*1a200*/  @!P2 BRA `(.L_x_708) ;  /* 0xfffffffc00f0a947 */ /* 0x004fea000383ffff */
[----:B------:R-:W-:Y:S05]  /*1a210*/  BRA `(.L_x_707) ;  /* 0xffffff00006c7947 */ /* 0x000fea000383ffff */
.L_x_713:
[----:B-1----:R1:W2:Y:S02]  /*1a220*/  SYNCS.PHASECHK.TRANS64.TRYWAIT P3, [R20+URZ+0x22830], R21 ;  /* 0x02283015140075a7 */ /* 0x0022a4000806017f */
[----:B--2---:R-:W-:Y:S05]  /*1a230*/  @!P3 NANOSLEEP.SYNCS 0x989680 ;  /* 0x009896800000b95d */ /* 0x004fea0003900000 */
[----:B------:R-:W2:Y:S02]  /*1a240*/  @!P3 SYNCS.PHASECHK.TRANS64 P3, [R20+URZ+0x22830], R21 ;  /* 0x022830151400b5a7 */ /* 0x000ea4000806007f */
[----:B--2---:R-:W-:Y:S05]  /*1a250*/  @!P3 BRA `(.L_x_713) ;  /* 0xfffffffc00f0b947 */ /* 0x004fea000383ffff */
[----:B------:R-:W-:Y:S05]  /*1a260*/  BRA `(.L_x_712) ;  /* 0xffffff0400a87947 */ /* 0x000fea000383ffff */
.L_x_718:
[----:B--2---:R2:W3:Y:S02]  /*1a270*/  SYNCS.PHASECHK.TRANS64.TRYWAIT P3, [R20+URZ+0x22850], R21 ;  /* 0x02285015140075a7 */ /* 0x0044e4000806017f */
[----:B---3--:R-:W-:Y:S05]  /*1a280*/  @!P3 NANOSLEEP.SYNCS 0x989680 ;  /* 0x009896800000b95d */ /* 0x008fea0003900000 */
[----:B------:R-:W3:Y:S02]  /*1a290*/  @!P3 SYNCS.PHASECHK.TRANS64 P3, [R20+URZ+0x22850], R21 ;  /* 0x022850151400b5a7 */ /* 0x000ee4000806007f */
[----:B---3--:R-:W-:Y:S05]  /*1a2a0*/  @!P3 BRA `(.L_x_718) ;  /* 0xfffffffc00f0b947 */ /* 0x008fea000383ffff */
[----:B------:R-:W-:Y:S05]  /*1a2b0*/  BRA `(.L_x_717) ;  /* 0xffffff2000047947 */ /* 0x000fea000383ffff */
.L_x_724:
[----:B------:R-:W-:Y:S02]  /*1a2c0*/  IMAD.MOV.U32 R13, RZ, RZ, R21 ;  /* 0x000000ffff0d7224 */ /* 0x000fe400078e0015 */
[----:B------:R-:W-:Y:S02]  /*1a2d0*/  IMAD.MOV.U32 R12, RZ, RZ, RZ ;  /* 0x000000ffff0c7224 */ /* 0x000fe400078e00ff */
[----:B------:R-:W-:Y:S02]  /*1a2e0*/  IMAD.MOV.U32 R11, RZ, RZ, 0x181f ;  /* 0x0000181fff0b7424 */ /* 0x000fe400078e00ff */
[----:B------:R-:W-:-:S07]  /*1a2f0*/  IMAD.MOV.U32 R15, RZ, RZ, -0x1 ;  /* 0xffffffffff0f7424 */ /* 0x000fce00078e00ff */
[----:B-----5:R-:W-:Y:S05]  /*1a300*/  WARPSYNC.COLLECTIVE R15, `(.L_x_934) ;  /* 0x000000000f087348 */ /* 0x020fea0003c00000 */
[----:B------:R0:W1:Y:S02]  /*1a310*/  SHFL.IDX P6, R14, R13, R12, R11 ;  /* 0x0000000c0d0e7389 */ /* 0x00006400000c000b */
[----:B01---5:R-:W-:Y:S01]  /*1a320*/  ENDCOLLECTIVE ;  /* 0x000000000000791b */ /* 0x023fe20003800000 */
.L_x_934:
[----:B------:R-:W-:Y:S02]  /*1a330*/  IMAD.MOV.U32 R13, RZ, RZ, R3 ;  /* 0x000000ffff0d7224 */ /* 0x000fe400078e0003 */
[----:B------:R-:W-:-:S07]  /*1a340*/  IMAD.MOV.U32 R20, RZ, RZ, R14 ;  /* 0x000000ffff147224 */ /* 0x000fce00078e000e */
[----:B------:R-:W-:Y:S05]  /*1a350*/  WARPSYNC.COLLECTIVE R15, `(.L_x_935) ;  /* 0x000000000f087348 */ /* 0x000fea0003c00000 */
[----:B------:R0:W1:Y:S02]  /*1a360*/  SHFL.IDX P6, R14, R13, R12, R11 ;  /* 0x0000000c0d0e7389 */ /* 0x00006400000c000b */
[----:B01----:R-:W-:Y:S01]  /*1a370*/  ENDCOLLECTIVE ;  /* 0x000000000000791b */ /* 0x003fe20003800000 */
.L_x_935:
[----:B------:R-:W-:Y:S05]  /*1a380*/  BRA `(.L_x_936) ;  /* 0xffffff4800107947 */ /* 0x000fea000383ffff */
.L_x_727:
[----:B------:R-:W-:Y:S01]  /*1a390*/  BSSY B1, `(.L_x_937) ;  /* 0x0000008000017945 */ /* 0x000fe20003800000 */
[----:B------:R-:W-:Y:S02]  /*1a3a0*/  IMAD.MOV.U32 R13, RZ, RZ, R21 ;  /* 0x000000ffff0d7224 */ /* 0x000fe400078e0015 */
[----:B------:R-:W-:Y:S02]  /*1a3b0*/  IMAD.MOV.U32 R12, RZ, RZ, 0x1 ;  /* 0x00000001ff0c7424 */ /* 0x000fe400078e00ff */
[----:B------:R-:W-:Y:S02]  /*1a3c0*/  IMAD.MOV.U32 R11, RZ, RZ, 0x181f ;  /* 0x0000181fff0b7424 */ /* 0x000fe400078e00ff */
[----:B------:R-:W-:-:S07]  /*1a3d0*/  IMAD.MOV.U32 R15, RZ, RZ, -0x1 ;  /* 0xffffffffff0f7424 */ /* 0x000fce00078e00ff */
[----:B012---:R-:W-:Y:S05]  /*1a3e0*/  WARPSYNC.COLLECTIVE R15, `(.L_x_938) ;  /* 0x000000000f087348 */ /* 0x007fea0003c00000 */
[----:B--2---:R2:W3:Y:S02]  /*1a3f0*/  SHFL.IDX P6, R14, R13, R12, R11 ;  /* 0x0000000c0d0e7389 */ /* 0x0044e400000c000b */
[----:B0123--:R-:W-:Y:S01]  /*1a400*/  ENDCOLLECTIVE ;  /* 0x000000000000791b */ /* 0x00ffe20003800000 */
.L_x_938:
[----:B------:R-:W-:Y:S05]  /*1a410*/  BSYNC B1 ;  /* 0x0000000000017941 */ /* 0x000fea0003800000 */
.L_x_937:
[----:B------:R-:W-:Y:S02]  /*1a420*/  IMAD.MOV.U32 R13, RZ, RZ, R3 ;  /* 0x000000ffff0d7224 */ /* 0x000fe400078e0003 */
[----:B------:R-:W-:Y:S02]  /*1a430*/  IMAD.MOV.U32 R12, RZ, RZ, 0x1 ;  /* 0x00000001ff0c7424 */ /* 0x000fe400078e00ff */
[----:B------:R-:W-:Y:S02]  /*1a440*/  IMAD.MOV.U32 R11, RZ, RZ, 0x181f ;  /* 0x0000181fff0b7424 */ /* 0x000fe400078e00ff */
[----:B------:R-:W-:Y:S02]  /*1a450*/  IMAD.MOV.U32 R15, RZ, RZ, -0x1 ;  /* 0xffffffffff0f7424 */ /* 0x000fe400078e00ff */
[----:B------:R-:W-:-:S07]  /*1a460*/  IMAD.MOV.U32 R20, RZ, RZ, R14 ;  /* 0x000000ffff147224 */ /* 0x000fce00078e000e */
[----:B------:R-:W-:Y:S05]  /*1a470*/  WARPSYNC.COLLECTIVE R15, `(.L_x_939) ;  /* 0x000000000f087348 */ /* 0x000fea0003c00000 */
[----:B------:R0:W1:Y:S02]  /*1a480*/  SHFL.IDX P6, R14, R13, R12, R11 ;  /* 0x0000000c0d0e7389 */ /* 0x00006400000c000b */
[----:B01----:R-:W-:Y:S01]  /*1a490*/  ENDCOLLECTIVE ;  /* 0x000000000000791b */ /* 0x003fe20003800000 */
.L_x_939:
[----:B------:R-:W-:Y:S05]  /*1a4a0*/  BRA `(.L_x_940) ;  /* 0xffffff48004c7947 */ /* 0x000fea000383ffff */
.L_x_730:
[----:B------:R-:W-:Y:S01]  /*1a4b0*/  BSSY B1, `(.L_x_941) ;  /* 0x0000008000017945 */ /* 0x000fe20003800000 */
[----:B------:R-:W-:Y:S02]  /*1a4c0*/  IMAD.MOV.U32 R13, RZ, RZ, R21 ;  /* 0x000000ffff0d7224 */ /* 0x000fe400078e0015 */
[----:B------:R-:W-:Y:S02]  /*1a4d0*/  IMAD.MOV.U32 R12, RZ, RZ, 0x2 ;  /* 0x00000002ff0c7424 */ /* 0x000fe400078e00ff */
[----:B----4-:R-:W-:Y:S02]  /*1a4e0*/  IMAD.MOV.U32 R11, RZ, RZ, 0x181f ;  /* 0x0000181fff0b7424 */ /* 0x010fe400078e00ff */
[----:B------:R-:W-:-:S07]  /*1a4f0*/  IMAD.MOV.U32 R15, RZ, RZ, -0x1 ;  /* 0xffffffffff0f7424 */ /* 0x000fce00078e00ff */
[----:B0123--:R-:W-:Y:S05]  /*1a500*/  WARPSYNC.COLLECTIVE R15, `(.L_x_942) ;  /* 0x000000000f087348 */ /* 0x00ffea0003c00000 */
[----:B--2---:R2:W4:Y:S02]  /*1a510*/  SHFL.IDX P6, R14, R13, R12, R11 ;  /* 0x0000000c0d0e7389 */ /* 0x00452400000c000b */
[----:B01234-:R-:W-:Y:S01]  /*1a520*/  ENDCOLLECTIVE ;  /* 0x000000000000791b */ /* 0x01ffe20003800000 */
.L_x_942:
[----:B------:R-:W-:Y:S05]  /*1a530*/  BSYNC B1 ;  /* 0x0000000000017941 */ /* 0x000fea0003800000 */
.L_x_941:
        /* <DEDUP_REMOVED lines=8> */
.L_x_943:
[----:B------:R-:W-:Y:S05]  /*1a5c0*/  BRA `(.L_x_944) ;  /* 0xffffff4800787947 */ /* 0x000fea000383ffff */
.L_x_733:
[----:B------:R-:W-:Y:S01]  /*1a5d0*/  BSSY B1, `(.L_x_945) ;  /* 0x0000008000017945 */ /* 0x000fe20003800000 */
[----:B------:R-:W-:Y:S02]  /*1a5e0*/  IMAD.MOV.U32 R13, RZ, RZ, R21 ;  /* 0x000000ffff0d7224 */ /* 0x000fe400078e0015 */
[----:B------:R-:W-:Y:S02]  /*1a5f0*/  IMAD.MOV.U32 R12, RZ, RZ, 0x3 ;  /* 0x00000003ff0c7424 */ /* 0x000fe400078e00ff */
[----:B0-----:R-:W-:Y:S02]  /*1a600*/  IMAD.MOV.U32 R11, RZ, RZ, 0x181f ;  /* 0x0000181fff0b7424 */ /* 0x001fe400078e00ff */
[----:B------:R-:W-:-:S07]  /*1a610*/  IMAD.MOV.U32 R15, RZ, RZ, -0x1 ;  /* 0xffffffffff0f7424 */ /* 0x000fce00078e00ff */
[----:B-1234-:R-:W-:Y:S05]  /*1a620*/  WARPSYNC.COLLECTIVE R15, `(.L_x_946) ;  /* 0x000000000f087348 */ /* 0x01efea0003c00000 */
[----:B--2---:R0:W2:Y:S02]  /*1a630*/  SHFL.IDX P6, R14, R13, R12, R11 ;  /* 0x0000000c0d0e7389 */ /* 0x0040a400000c000b */
[----:B01234-:R-:W-:Y:S01]  /*1a640*/  ENDCOLLECTIVE ;  /* 0x000000000000791b */ /* 0x01ffe20003800000 */
.L_x_946:
[----:B------:R-:W-:Y:S05]  /*1a650*/  BSYNC B1 ;  /* 0x0000000000017941 */ /* 0x000fea0003800000 */
.L_x_945:
        /* <DEDUP_REMOVED lines=8> */
.L_x_947:
[----:B------:R-:W-:Y:S05]  /*1a6e0*/  BRA `(.L_x_948) ;  /* 0xffffff4800a47947 */ /* 0x000fea000383ffff */
.L_x_735:
[----:B------:R-:W-:Y:S02]  /*1a6f0*/  IMAD.MOV.U32 R13, RZ, RZ, R8 ;  /* 0x000000ffff0d7224 */ /* 0x000fe400078e0008 */
[----:B------:R-:W-:Y:S02]  /*1a700*/  IMAD.MOV.U32 R12, RZ, RZ, RZ ;  /* 0x000000ffff0c7224 */ /* 0x000fe400078e00ff */
[----:B------:R-:W-:Y:S02]  /*1a710*/  IMAD.MOV.U32 R11, RZ, RZ, 0x1c1f ;  /* 0x00001c1fff0b7424 */ /* 0x000fe400078e00ff */
[----:B------:R-:W-:-:S07]  /*1a720*/  IMAD.MOV.U32 R15, RZ, RZ, -0x1 ;  /* 0xffffffffff0f7424 */ /* 0x000fce00078e00ff */
[----:B------:R-:W-:Y:S05]  /*1a730*/  WARPSYNC.COLLECTIVE R15, `(.L_x_949) ;  /* 0x000000000f087348 */ /* 0x000fea0003c00000 */
[----:B------:R0:W1:Y:S02]  /*1a740*/  SHFL.IDX P6, R14, R13, R12, R11 ;  /* 0x0000000c0d0e7389 */ /* 0x00006400000c000b */
[----:B01----:R-:W-:Y:S01]  /*1a750*/  ENDCOLLECTIVE ;  /* 0x000000000000791b */ /* 0x003fe20003800000 */
.L_x_949:
[----:B------:R-:W-:Y:S02]  /*1a760*/  IMAD.MOV.U32 R13, RZ, RZ, R3 ;  /* 0x000000ffff0d7224 */ /* 0x000fe400078e0003 */
[----:B------:R-:W-:-:S07]  /*1a770*/  IMAD.MOV.U32 R9, RZ, RZ, R14 ;  /* 0x000000ffff097224 */ /* 0x000fce00078e000e */
[----:B------:R-:W-:Y:S05]  /*1a780*/  WARPSYNC.COLLECTIVE R15, `(.L_x_950) ;  /* 0x000000000f087348 */ /* 0x000fea0003c00000 */
[----:B------:R0:W1:Y:S02]  /*1a790*/  SHFL.IDX P6, R14, R13, R12, R11 ;  /* 0x0000000c0d0e7389 */ /* 0x00006400000c000b */
[----:B01----:R-:W-:Y:S01]  /*1a7a0*/  ENDCOLLECTIVE ;  /* 0x000000000000791b */ /* 0x003fe20003800000 */
.L_x_950:
[----:B------:R-:W-:Y:S01]  /*1a7b0*/  IMAD.MOV.U32 R11, RZ, RZ, R14 ;  /* 0x000000ffff0b7224 */ /* 0x000fe200078e000e */
[----:B------:R-:W-:Y:S06]  /*1a7c0*/  BRA `(.L_x_951) ;  /* 0xffffff4c00887947 */ /* 0x000fec000383ffff */
.L_x_738:
[----:B------:R-:W-:Y:S01]  /*1a7d0*/  BSSY B1, `(.L_x_952) ;  /* 0x0000008000017945 */ /* 0x000fe20003800000 */
[----:B---3--:R-:W-:Y:S02]  /*1a7e0*/  IMAD.MOV.U32 R13, RZ, RZ, R8 ;  /* 0x000000ffff0d7224 */ /* 0x008fe400078e0008 */
[----:B------:R-:W-:Y:S02]  /*1a7f0*/  IMAD.MOV.U32 R12, RZ, RZ, 0x1 ;  /* 0x00000001ff0c7424 */ /* 0x000fe400078e00ff */
[----:B--2---:R-:W-:Y:S02]  /*1a800*/  IMAD.MOV.U32 R11, RZ, RZ, 0x1c1f ;  /* 0x00001c1fff0b7424 */ /* 0x004fe400078e00ff */
[----:B------:R-:W-:-:S07]  /*1a810*/  IMAD.MOV.U32 R15, RZ, RZ, -0x1 ;  /* 0xffffffffff0f7424 */ /* 0x000fce00078e00ff */
[----:B01----:R-:W-:Y:S05]  /*1a820*/  WARPSYNC.COLLECTIVE R15, `(.L_x_953) ;  /* 0x000000000f087348 */ /* 0x003fea0003c00000 */
[----:B------:R2:W3:Y:S02]  /*1a830*/  SHFL.IDX P6, R14, R13, R12, R11 ;  /* 0x0000000c0d0e7389 */ /* 0x0004e400000c000b */
[----:B0123--:R-:W-:Y:S01]  /*1a840*/  ENDCOLLECTIVE ;  /* 0x000000000000791b */ /* 0x00ffe20003800000 */
.L_x_953:
[----:B------:R-:W-:Y:S05]  /*1a850*/  BSYNC B1 ;  /* 0x0000000000017941 */ /* 0x000fea0003800000 */
.L_x_952:
        /* <DEDUP_REMOVED lines=8> */
.L_x_954:
[----:B------:R-:W-:Y:S05]  /*1a8e0*/  BRA `(.L_x_955) ;  /* 0xffffff58007c7947 */ /* 0x000fea000383ffff */
.L_x_742:
[----:B------:R-:W-:Y:S02]  /*1a8f0*/  IMAD.MOV.U32 R13, RZ, RZ, R4 ;  /* 0x000000ffff0d7224 */ /* 0x000fe400078e0004 */
[----:B------:R-:W-:Y:S02]  /*1a900*/  IMAD.MOV.U32 R12, RZ, RZ, RZ ;  /* 0x000000ffff0c7224 */ /* 0x000fe400078e00ff */
[----:B------:R-:W-:Y:S02]  /*1a910*/  IMAD.MOV.U32 R11, RZ, RZ, 0x181f ;  /* 0x0000181fff0b7424 */ /* 0x000fe400078e00ff */
[----:B------:R-:W-:-:S07]  /*1a920*/  IMAD.MOV.U32 R15, RZ, RZ, -0x1 ;  /* 0xffffffffff0f7424 */ /* 0x000fce00078e00ff */
[----:B01----:R-:W-:Y:S05]  /*1a930*/  WARPSYNC.COLLECTIVE R15, `(.L_x_956) ;  /* 0x000000000f087348 */ /* 0x003fea0003c00000 */
[----:B------:R2:W3:Y:S02]  /*1a940*/  SHFL.IDX P6, R14, R13, R12, R11 ;  /* 0x0000000c0d0e7389 */ /* 0x0004e400000c000b */
[----:B0123--:R-:W-:Y:S01]  /*1a950*/  ENDCOLLECTIVE ;  /* 0x000000000000791b */ /* 0x00ffe20003800000 */
.L_x_956:
[----:B------:R-:W-:Y:S02]  /*1a960*/  IMAD.MOV.U32 R13, RZ, RZ, R3 ;  /* 0x000000ffff0d7224 */ /* 0x000fe400078e0003 */
[----:B------:R-:W-:-:S07]  /*1a970*/  IMAD.MOV.U32 R0, RZ, RZ, R14 ;  /* 0x000000ffff007224 */ /* 0x000fce00078e000e */
[----:B------:R-:W-:Y:S05]  /*1a980*/  WARPSYNC.COLLECTIVE R15, `(.L_x_957) ;  /* 0x000000000f087348 */ /* 0x000fea0003c00000 */
[----:B------:R0:W1:Y:S02]  /*1a990*/  SHFL.IDX P6, R14, R13, R12, R11 ;  /* 0x0000000c0d0e7389 */ /* 0x00006400000c000b */
[----:B01----:R-:W-:Y:S01]  /*1a9a0*/  ENDCOLLECTIVE ;  /* 0x000000000000791b */ /* 0x003fe20003800000 */
.L_x_957:
[----:B------:R-:W-:Y:S05]  /*1a9b0*/  BRA `(.L_x_958) ;  /* 0xffffff6c008c7947 */ /* 0x000fea000383ffff */
.L_x_745:
[----:B------:R-:W-:Y:S01]  /*1a9c0*/  BSSY B1, `(.L_x_959) ;  /* 0x0000008000017945 */ /* 0x000fe20003800000 */
[----:B---3--:R-:W-:Y:S02]  /*1a9d0*/  IMAD.MOV.U32 R13, RZ, RZ, R4 ;  /* 0x000000ffff0d7224 */ /* 0x008fe400078e0004 */
[----:B------:R-:W-:Y:S02]  /*1a9e0*/  IMAD.MOV.U32 R12, RZ, RZ, 0x1 ;  /* 0x00000001ff0c7424 */ /* 0x000fe400078e00ff */
[----:B------:R-:W-:Y:S02]  /*1a9f0*/  IMAD.MOV.U32 R11, RZ, RZ, 0x181f ;  /* 0x0000181fff0b7424 */ /* 0x000fe400078e00ff */
[----:B------:R-:W-:-:S07]  /*1aa00*/  IMAD.MOV.U32 R15, RZ, RZ, -0x1 ;  /* 0xffffffffff0f7424 */ /* 0x000fce00078e00ff */
[----:B012-4-:R-:W-:Y:S05]  /*1aa10*/  WARPSYNC.COLLECTIVE R15, `(.L_x_960) ;  /* 0x000000000f087348 */ /* 0x017fea0003c00000 */
[----:B----4-:R3:W4:Y:S02]  /*1aa20*/  SHFL.IDX P6, R14, R13, R12, R11 ;  /* 0x0000000c0d0e7389 */ /* 0x01072400000c000b */
[----:B01234-:R-:W-:Y:S01]  /*1aa30*/  ENDCOLLECTIVE ;  /* 0x000000000000791b */ /* 0x01ffe20003800000 */
.L_x_960:
[----:B------:R-:W-:Y:S05]  /*1aa40*/  BSYNC B1 ;  /* 0x0000000000017941 */ /* 0x000fea0003800000 */
.L_x_959:
        /* <DEDUP_REMOVED lines=8> */
.L_x_961:
[----:B------:R-:W-:Y:S05]  /*1aad0*/  BRA `(.L_x_962) ;  /* 0xffffff6c00bc7947 */ /* 0x000fea000383ffff */
.L_x_748:
[----:B------:R-:W-:Y:S01]  /*1aae0*/  BSSY B1, `(.L_x_963) ;  /* 0x0000008000017945 */ /* 0x000fe20003800000 */
[----:B0-----:R-:W-:Y:S02]  /*1aaf0*/  IMAD.MOV.U32 R13, RZ, RZ, R4 ;  /* 0x000000ffff0d7224 */ /* 0x001fe400078e0004 */
[----:B------:R-:W-:Y:S02]  /*1ab00*/  IMAD.MOV.U32 R12, RZ, RZ, 0x2 ;  /* 0x00000002ff0c7424 */ /* 0x000fe400078e00ff */
[----:B------:R-:W-:Y:S02]  /*1ab10*/  IMAD.MOV.U32 R11, RZ, RZ, 0x181f ;  /* 0x0000181fff0b7424 */ /* 0x000fe400078e00ff */
[----:B------:R-:W-:-:S07]  /*1ab20*/  IMAD.MOV.U32 R15, RZ, RZ, -0x1 ;  /* 0xffffffffff0f7424 */ /* 0x000fce00078e00ff */
[----:B-1234-:R-:W-:Y:S05]  /*1ab30*/  WARPSYNC.COLLECTIVE R15, `(.L_x_964) ;  /* 0x000000000f087348 */ /* 0x01efea0003c00000 */
[----:B----4-:R0:W4:Y:S02]  /*1ab40*/  SHFL.IDX P6, R14, R13, R12, R11 ;  /* 0x0000000c0d0e7389 */ /* 0x01012400000c000b */
[----:B01234-:R-:W-:Y:S01]  /*1ab50*/  ENDCOLLECTIVE ;  /* 0x000000000000791b */ /* 0x01ffe20003800000 */
.L_x_964:
[----:B------:R-:W-:Y:S05]  /*1ab60*/  BSYNC B1 ;  /* 0x0000000000017941 */ /* 0x000fea0003800000 */
.L_x_963:
        /* <DEDUP_REMOVED lines=8> */
.L_x_965:
[----:B------:R-:W-:Y:S05]  /*1abf0*/  BRA `(.L_x_966) ;  /* 0xffffff6c00e87947 */ /* 0x000fea000383ffff */
.L_x_751:
[----:B------:R-:W-:Y:S01]  /*1ac00*/  BSSY B1, `(.L_x_967) ;  /* 0x0000008000017945 */ /* 0x000fe20003800000 */
[----:B0-----:R-:W-:Y:S02]  /*1ac10*/  IMAD.MOV.U32 R13, RZ, RZ, R4 ;  /* 0x000000ffff0d7224 */ /* 0x001fe400078e0004 */
[----:B------:R-:W-:Y:S02]  /*1ac20*/  IMAD.MOV.U32 R12, RZ, RZ, 0x3 ;  /* 0x00000003ff0c7424 */ /* 0x000fe400078e00ff */
[----:B------:R-:W-:Y:S02]  /*1ac30*/  IMAD.MOV.U32 R11, RZ, RZ, 0x181f ;  /* 0x0000181fff0b7424 */ /* 0x000fe400078e00ff */
[----:B------:R-:W-:-:S07]  /*1ac40*/  IMAD.MOV.U32 R15, RZ, RZ, -0x1 ;  /* 0xffffffffff0f7424 */ /* 0x000fce00078e00ff */
[----:B-1234-:R-:W-:Y:S05]  /*1ac50*/  WARPSYNC.COLLECTIVE R15, `(.L_x_968) ;  /* 0x000000000f087348 */ /* 0x01efea0003c00000 */
[----:B------:R0:W0:Y:S02]  /*1ac60*/  SHFL.IDX P6, R14, R13, R12, R11 ;  /* 0x0000000c0d0e7389 */ /* 0x00002400000c000b */
[----:B01234-:R-:W-:Y:S01]  /*1ac70*/  ENDCOLLECTIVE ;  /* 0x000000000000791b */ /* 0x01ffe20003800000 */
.L_x_968:
[----:B------:R-:W-:Y:S05]  /*1ac80*/  BSYNC B1 ;  /* 0x0000000000017941 */ /* 0x000fea0003800000 */
.L_x_967:
        /* <DEDUP_REMOVED lines=8> */
.L_x_969:
[----:B------:R-:W-:Y:S05]  /*1ad10*/  BRA `(.L_x_970) ;  /* 0xffffff7000147947 */ /* 0x000fea000383ffff */
.L_x_768:
[----:B------:R-:W1:Y:S01]  /*1ad20*/  S2R R5, SR_TID.X ;  /* 0x0000000000057919 */ /* 0x000e620000002100 */
[----:B------:R-:W-:Y:S01]  /*1ad30*/  BSSY B1, `(.L_x_971) ;  /* 0x000000a000017945 */ /* 0x000fe20003800000 */
[----:B0-----:R-:W-:Y:S02]  /*1ad40*/  IMAD.MOV.U32 R12, RZ, RZ, RZ ;  /* 0x000000ffff0c7224 */ /* 0x001fe400078e00ff */
[----:B------:R-:W-:Y:S02]  /*1ad50*/  IMAD.MOV.U32 R11, RZ, RZ, 0x1f ;  /* 0x0000001fff0b7424 */ /* 0x000fe400078e00ff */
[----:B------:R-:W-:Y:S01]  /*1ad60*/  IMAD.MOV.U32 R15, RZ, RZ, -0x1 ;  /* 0xffffffffff0f7424 */ /* 0x000fe200078e00ff */
[----:B-1----:R-:W-:-:S04]  /*1ad70*/  SHF.R.U32.HI R5, RZ, 0x5, R5 ;  /* 0x00000005ff057819 */ /* 0x002fc80000011605 */
[----:B------:R-:W-:-:S05]  /*1ad80*/  LOP3.LUT R5, R5, 0x3, RZ, 0xc0, !PT ;  /* 0x0000000305057812 */ /* 0x000fca00078ec0ff */
[----:B------:R-:W-:-:S07]  /*1ad90*/  IMAD.MOV.U32 R13, RZ, RZ, R5 ;  /* 0x000000ffff0d7224 */ /* 0x000fce00078e0005 */
[----:B------:R-:W-:Y:S05]  /*1ada0*/  WARPSYNC.COLLECTIVE R15, `(.L_x_972) ;  /* 0x000000000f087348 */ /* 0x000fea0003c00000 */
[----:B------:R0:W1:Y:S02]  /*1adb0*/  SHFL.IDX P6, R14, R13, R12, R11 ;  /* 0x0000000c0d0e7389 */ /* 0x00006400000c000b */
[----:B01----:R-:W-:Y:S01]  /*1adc0*/  ENDCOLLECTIVE ;  /* 0x000000000000791b */ /* 0x003fe20003800000 */
.L_x_972:
[----:B------:R-:W-:Y:S05]  /*1add0*/  BSYNC B1 ;  /* 0x0000000000017941 */ /* 0x000fea0003800000 */
.L_x_971:
[----:B------:R-:W-:Y:S05]  /*1ade0*/  BRA `(.L_x_973) ;  /* 0xffffff8800387947 */ /* 0x000fea000383ffff */
.L_x_770:
[----:B------:R-:W-:Y:S01]  /*1adf0*/  BSSY B1, `(.L_x_974) ;  /* 0x0000006000017945 */ /* 0x000fe20003800000 */
[----:B------:R-:W-:-:S07]  /*1ae00*/  IMAD.MOV.U32 R15, RZ, RZ, -0x1 ;  /* 0xffffffffff0f7424 */ /* 0x000fce00078e00ff */
[----:B0-----:R-:W-:Y:S05]  /*1ae10*/  WARPSYNC.COLLECTIVE R15, `(.L_x_975) ;  /* 0x000000000f0c7348 */ /* 0x001fea0003c00000 */
[----:B------:R-:W-:Y:S02]  /*1ae20*/  ELECT P6, UR62, PT ;  /* 0x00000000003e782f */ /* 0x000fe400038c0000 */
[----:B------:R-:W-:Y:S01]  /*1ae30*/  MOV R14, UR62 ;  /* 0x0000003e000e7c02 */ /* 0x000fe20008000f00 */
[----:B0-----:R-:W-:Y:S10]  /*1ae40*/  ENDCOLLECTIVE ;  /* 0x000000000000791b */ /* 0x001ff40003800000 */
.L_x_975:
[----:B------:R-:W-:Y:S05]  /*1ae50*/  BSYNC B1 ;  /* 0x0000000000017941 */ /* 0x000fea0003800000 */
.L_x_974:
[----:B------:R-:W-:Y:S05]  /*1ae60*/  BRA `(.L_x_769) ;  /* 0xffffff8800307947 */ /* 0x000fea000383ffff */
.L_x_772:
[----:B0-----:R0:W1:Y:S02]  /*1ae70*/  SYNCS.PHASECHK.TRANS64.TRYWAIT P0, [R18+URZ+0x22820], R4 ;  /* 0x02282004120075a7 */ /* 0x001064000800017f */
[----:B-1----:R-:W-:Y:S05]  /*1ae80*/  @!P0 NANOSLEEP.SYNCS 0x989680 ;  /* 0x009896800000895d */ /* 0x002fea0003900000 */
[----:B------:R-:W1:Y:S02]  /*1ae90*/  @!P0 SYNCS.PHASECHK.TRANS64 P0, [R18+URZ+0x22820], R4 ;  /* 0x02282004120085a7 */ /* 0x000e64000800007f */
[----:B-1----:R-:W-:Y:S05]  /*1aea0*/  @!P0 BRA `(.L_x_772) ;  /* 0xfffffffc00f08947 */ /* 0x002fea000383ffff */
[----:B------:R-:W-:Y:S05]  /*1aeb0*/  BRA `(.L_x_976) ;  /* 0xffffff8800407947 */ /* 0x000fea000383ffff */
.L_x_776:
[----:B0-----:R0:W1:Y:S02]  /*1aec0*/  SYNCS.PHASECHK.TRANS64.TRYWAIT P0, [R4+URZ+0x228a0], R9 ;  /* 0x0228a009040075a7 */ /* 0x001064000800017f */
[----:B-1----:R-:W-:Y:S05]  /*1aed0*/  @!P0 NANOSLEEP.SYNCS 0x989680 ;  /* 0x009896800000895d */ /* 0x002fea0003900000 */
[----:B------:R-:W1:Y:S02]  /*1aee0*/  @!P0 SYNCS.PHASECHK.TRANS64 P0, [R4+URZ+0x228a0], R9 ;  /* 0x0228a009040085a7 */ /* 0x000e64000800007f */
[----:B-1----:R-:W-:Y:S05]  /*1aef0*/  @!P0 BRA `(.L_x_776) ;  /* 0xfffffffc00f08947 */ /* 0x002fea000383ffff */
[----:B------:R-:W-:Y:S05]  /*1af00*/  BRA `(.L_x_977) ;  /* 0xffffff8800607947 */ /* 0x000fea000383ffff */
.L_x_781:
[----:B-1----:R1:W2:Y:S02]  /*1af10*/  SYNCS.PHASECHK.TRANS64.TRYWAIT P0, [R4+URZ+0x228c0], R9 ;  /* 0x0228c009040075a7 */ /* 0x0022a4000800017f */
[----:B--2---:R-:W-:Y:S05]  /*1af20*/  @!P0 NANOSLEEP.SYNCS 0x989680 ;  /* 0x009896800000895d */ /* 0x004fea0003900000 */
[----:B------:R-:W2:Y:S02]  /*1af30*/  @!P0 SYNCS.PHASECHK.TRANS64 P0, [R4+URZ+0x228c0], R9 ;  /* 0x0228c009040085a7 */ /* 0x000ea4000800007f */
[----:B--2---:R-:W-:Y:S05]  /*1af40*/  @!P0 BRA `(.L_x_781) ;  /* 0xfffffffc00f08947 */ /* 0x004fea000383ffff */
[----:B------:R-:W-:Y:S05]  /*1af50*/  BRA `(.L_x_978) ;  /* 0xffffff8800e07947 */ /* 0x000fea000383ffff */
.L_x_791:
[----:B0-----:R0:W1:Y:S02]  /*1af60*/  SYNCS.PHASECHK.TRANS64.TRYWAIT P2, [R5+URZ+0x228a0], R6 ;  /* 0x0228a006050075a7 */ /* 0x001064000804017f */
[----:B-1----:R-:W-:Y:S05]  /*1af70*/  @!P2 NANOSLEEP.SYNCS 0x989680 ;  /* 0x009896800000a95d */ /* 0x002fea0003900000 */
[----:B------:R-:W1:Y:S02]  /*1af80*/  @!P2 SYNCS.PHASECHK.TRANS64 P2, [R5+URZ+0x228a0], R6 ;  /* 0x0228a0060500a5a7 */ /* 0x000e64000804007f */
[----:B-1----:R-:W-:Y:S05]  /*1af90*/  @!P2 BRA `(.L_x_791) ;  /* 0xfffffffc00f0a947 */ /* 0x002fea000383ffff */
[----:B------:R-:W-:Y:S05]  /*1afa0*/  BRA `(.L_x_979) ;  /* 0xffffff9000707947 */ /* 0x000fea000383ffff */
.L_x_796:
[----:B-1----:R1:W2:Y:S02]  /*1afb0*/  SYNCS.PHASECHK.TRANS64.TRYWAIT P2, [R5+URZ+0x228c0], R6 ;  /* 0x0228c006050075a7 */ /* 0x0022a4000804017f */
[----:B--2---:R-:W-:Y:S05]  /*1afc0*/  @!P2 NANOSLEEP.SYNCS 0x989680 ;  /* 0x009896800000a95d */ /* 0x004fea0003900000 */
[----:B------:R-:W2:Y:S02]  /*1afd0*/  @!P2 SYNCS.PHASECHK.TRANS64 P2, [R5+URZ+0x228c0], R6 ;  /* 0x0228c0060500a5a7 */ /* 0x000ea4000804007f */
[----:B--2---:R-:W-:Y:S05]  /*1afe0*/  @!P2 BRA `(.L_x_796) ;  /* 0xfffffffc00f0a947 */ /* 0x004fea000383ffff */
[----:B------:R-:W-:Y:S05]  /*1aff0*/  BRA `(.L_x_980) ;  /* 0xffffff9000ec7947 */ /* 0x000fea000383ffff */
.L_x_814:
        /* <DEDUP_REMOVED lines=11> */
.L_x_982:
[----:B------:R-:W-:Y:S05]  /*1b0b0*/  BSYNC B0 ;  /* 0x0000000000007941 */ /* 0x000fea0003800000 */
.L_x_981:
[----:B------:R-:W-:Y:S05]  /*1b0c0*/  BRA `(.L_x_983) ;  /* 0xffffffa0006c7947 */ /* 0x000fea000383ffff */
.L_x_816:
[----:B------:R-:W-:Y:S01]  /*1b0d0*/  BSSY B0, `(.L_x_984) ;  /* 0x0000006000007945 */ /* 0x000fe20003800000 */
[----:B------:R-:W-:-:S07]  /*1b0e0*/  IMAD.MOV.U32 R15, RZ, RZ, -0x1 ;  /* 0xffffffffff0f7424 */ /* 0x000fce00078e00ff */
[----:B0-----:R-:W-:Y:S05]  /*1b0f0*/  WARPSYNC.COLLECTIVE R15, `(.L_x_985) ;  /* 0x000000000f0c7348 */ /* 0x001fea0003c00000 */
[----:B------:R-:W-:Y:S02]  /*1b100*/  ELECT P6, UR62, PT ;  /* 0x00000000003e782f */ /* 0x000fe400038c0000 */
[----:B------:R-:W-:Y:S01]  /*1b110*/  MOV R14, UR62 ;  /* 0x0000003e000e7c02 */ /* 0x000fe20008000f00 */
[----:B0-----:R-:W-:Y:S10]  /*1b120*/  ENDCOLLECTIVE ;  /* 0x000000000000791b */ /* 0x001ff40003800000 */
.L_x_985:
[----:B------:R-:W-:Y:S05]  /*1b130*/  BSYNC B0 ;  /* 0x0000000000007941 */ /* 0x000fea0003800000 */
.L_x_984:
[----:B------:R-:W-:Y:S05]  /*1b140*/  BRA `(.L_x_986) ;  /* 0xffffffa000787947 */ /* 0x000fea000383ffff */
.L_x_818:
[----:B0-----:R0:W1:Y:S02]  /*1b150*/  SYNCS.PHASECHK.TRANS64.TRYWAIT P0, [R0+URZ+0x22840], R2 ;  /* 0x02284002000075a7 */ /* 0x001064000800017f */
[----:B-1----:R-:W-:Y:S05]  /*1b160*/  @!P0 NANOSLEEP.SYNCS 0x989680 ;  /* 0x009896800000895d */ /* 0x002fea0003900000 */
[----:B------:R-:W1:Y:S02]  /*1b170*/  @!P0 SYNCS.PHASECHK.TRANS64 P0, [R0+URZ+0x22840], R2 ;  /* 0x02284002000085a7 */ /* 0x000e64000800007f */
[----:B-1----:R-:W-:Y:S05]  /*1b180*/  @!P0 BRA `(.L_x_818) ;  /* 0xfffffffc00f08947 */ /* 0x002fea000383ffff */
[----:B------:R-:W-:Y:S05]  /*1b190*/  BRA `(.L_x_987) ;  /* 0xffffffa000d87947 */ /* 0x000fea000383ffff */
.L_x_822:
        /* <DEDUP_REMOVED lines=15> */
.L_x_988:
[----:B------:R-:W-:Y:S02]  /*1b290*/  IMAD.MOV.U32 R13, RZ, RZ, R4 ;  /* 0x000000ffff0d7224 */ /* 0x000fe400078e0004 */
[----:B------:R-:W-:-:S07]  /*1b2a0*/  IMAD.MOV.U32 R6, RZ, RZ, R14 ;  /* 0x000000ffff067224 */ /* 0x000fce00078e000e */
[----:B------:R-:W-:Y:S05]  /*1b2b0*/  WARPSYNC.COLLECTIVE R15, `(.L_x_989) ;  /* 0x000000000f087348 */ /* 0x000fea0003c00000 */
[----:B------:R0:W1:Y:S02]  /*1b2c0*/  SHFL.IDX P6, R14, R13, R12, R11 ;  /* 0x0000000c0d0e7389 */ /* 0x00006400000c000b */
[----:B01----:R-:W-:Y:S01]  /*1b2d0*/  ENDCOLLECTIVE ;  /* 0x000000000000791b */ /* 0x003fe20003800000 */
.L_x_989:
[----:B------:R-:W-:Y:S02]  /*1b2e0*/  IMAD.MOV.U32 R13, RZ, RZ, R3 ;  /* 0x000000ffff0d7224 */ /* 0x000fe400078e0003 */
[----:B------:R-:W-:Y:S02]  /*1b2f0*/  IMAD.MOV.U32 R12, RZ, RZ, 0x1 ;  /* 0x00000001ff0c7424 */ /* 0x000fe400078e00ff */
[----:B------:R-:W-:-:S07]  /*1b300*/  IMAD.MOV.U32 R7, RZ, RZ, R14 ;  /* 0x000000ffff077224 */ /* 0x000fce00078e000e */
[----:B------:R-:W-:Y:S05]  /*1b310*/  WARPSYNC.COLLECTIVE R15, `(.L_x_990) ;  /* 0x000000000f087348 */ /* 0x000fea0003c00000 */
[----:B------:R0:W1:Y:S02]  /*1b320*/  SHFL.IDX P6, R14, R13, R12, R11 ;  /* 0x0000000c0d0e7389 */ /* 0x00006400000c000b */
[----:B01----:R-:W-:Y:S01]  /*1b330*/  ENDCOLLECTIVE ;  /* 0x000000000000791b */ /* 0x003fe20003800000 */
.L_x_990:
        /* <DEDUP_REMOVED lines=15> */
.L_x_991:
[----:B------:R-:W-:Y:S02]  /*1b430*/  IMAD.MOV.U32 R13, RZ, RZ, R3 ;  /* 0x000000ffff0d7224 */ /* 0x000fe400078e0003 */
[----:B------:R-:W-:Y:S02]  /*1b440*/  IMAD.MOV.U32 R12, RZ, RZ, 0x2 ;  /* 0x00000002ff0c7424 */ /* 0x000fe400078e00ff */
[----:B------:R-:W-:-:S07]  /*1b450*/  IMAD.MOV.U32 R5, RZ, RZ, R14 ;  /* 0x000000ffff057224 */ /* 0x000fce00078e000e */
[----:B------:R-:W-:Y:S05]  /*1b460*/  WARPSYNC.COLLECTIVE R15, `(.L_x_992) ;  /* 0x000000000f087348 */ /* 0x000fea0003c00000 */
[----:B------:R0:W1:Y:S02]  /*1b470*/  SHFL.IDX P6, R14, R13, R12, R11 ;  /* 0x0000000c0d0e7389 */ /* 0x00006400000c000b */
[----:B01----:R-:W-:Y:S01]  /*1b480*/  ENDCOLLECTIVE ;  /* 0x000000000000791b */ /* 0x003fe20003800000 */
.L_x_992:
        /* <DEDUP_REMOVED lines=15> */
.L_x_993:
[----:B------:R-:W-:Y:S02]  /*1b580*/  IMAD.MOV.U32 R13, RZ, RZ, R3 ;  /* 0x000000ffff0d7224 */ /* 0x000fe400078e0003 */
[----:B------:R-:W-:Y:S02]  /*1b590*/  IMAD.MOV.U32 R12, RZ, RZ, 0x3 ;  /* 0x00000003ff0c7424 */ /* 0x000fe400078e00ff */
[----:B------:R-:W-:-:S07]  /*1b5a0*/  IMAD.MOV.U32 R5, RZ, RZ, R14 ;  /* 0x000000ffff057224 */ /* 0x000fce00078e000e */
[----:B------:R-:W-:Y:S05]  /*1b5b0*/  WARPSYNC.COLLECTIVE R15, `(.L_x_994) ;  /* 0x000000000f087348 */ /* 0x000fea0003c00000 */
[----:B------:R0:W1:Y:S02]  /*1b5c0*/  SHFL.IDX P6, R14, R13, R12, R11 ;  /* 0x0000000c0d0e7389 */ /* 0x00006400000c000b */
[----:B01----:R-:W-:Y:S01]  /*1b5d0*/  ENDCOLLECTIVE ;  /* 0x000000000000791b */ /* 0x003fe20003800000 */
.L_x_994:
        /* <DEDUP_REMOVED lines=15> */
.L_x_995:
[----:B------:R-:W-:Y:S02]  /*1b6d0*/  IMAD.MOV.U32 R13, RZ, RZ, R3 ;  /* 0x000000ffff0d7224 */ /* 0x000fe400078e0003 */
[----:B------:R-:W-:Y:S02]  /*1b6e0*/  IMAD.MOV.U32 R12, RZ, RZ, 0x4 ;  /* 0x00000004ff0c7424 */ /* 0x000fe400078e00ff */
[----:B------:R-:W-:-:S07]  /*1b6f0*/  IMAD.MOV.U32 R5, RZ, RZ, R14 ;  /* 0x000000ffff057224 */ /* 0x000fce00078e000e */
[----:B------:R-:W-:Y:S05]  /*1b700*/  WARPSYNC.COLLECTIVE R15, `(.L_x_996) ;  /* 0x000000000f087348 */ /* 0x000fea0003c00000 */
[----:B------:R0:W1:Y:S02]  /*1b710*/  SHFL.IDX P6, R14, R13, R12, R11 ;  /* 0x0000000c0d0e7389 */ /* 0x00006400000c000b */
[----:B01----:R-:W-:Y:S01]  /*1b720*/  ENDCOLLECTIVE ;  /* 0x000000000000791b */ /* 0x003fe20003800000 */
.L_x_996:
        /* <DEDUP_REMOVED lines=15> */
.L_x_997:
[----:B------:R-:W-:Y:S02]  /*1b820*/  IMAD.MOV.U32 R13, RZ, RZ, R3 ;  /* 0x000000ffff0d7224 */ /* 0x000fe400078e0003 */
[----:B------:R-:W-:Y:S02]  /*1b830*/  IMAD.MOV.U32 R12, RZ, RZ, 0x5 ;  /* 0x00000005ff0c7424 */ /* 0x000fe400078e00ff */
[----:B------:R-:W-:-:S07]  /*1b840*/  IMAD.MOV.U32 R5, RZ, RZ, R14 ;  /* 0x000000ffff057224 */ /* 0x000fce00078e000e */
[----:B------:R-:W-:Y:S05]  /*1b850*/  WARPSYNC.COLLECTIVE R15, `(.L_x_998) ;  /* 0x000000000f087348 */ /* 0x000fea0003c00000 */
[----:B------:R0:W1:Y:S02]  /*1b860*/  SHFL.IDX P6, R14, R13, R12, R11 ;  /* 0x0000000c0d0e7389 */ /* 0x00006400000c000b */
[----:B01----:R-:W-:Y:S01]  /*1b870*/  ENDCOLLECTIVE ;  /* 0x000000000000791b */ /* 0x003fe20003800000 */
.L_x_998:
        /* <DEDUP_REMOVED lines=15> */
.L_x_999:
[----:B------:R-:W-:Y:S02]  /*1b970*/  IMAD.MOV.U32 R13, RZ, RZ, R3 ;  /* 0x000000ffff0d7224 */ /* 0x000fe400078e0003 */
[----:B------:R-:W-:Y:S02]  /*1b980*/  IMAD.MOV.U32 R12, RZ, RZ, 0x6 ;  /* 0x00000006ff0c7424 */ /* 0x000fe400078e00ff */
[----:B------:R-:W-:-:S07]  /*1b990*/  IMAD.MOV.U32 R5, RZ, RZ, R14 ;  /* 0x000000ffff057224 */ /* 0x000fce00078e000e */
[----:B------:R-:W-:Y:S05]  /*1b9a0*/  WARPSYNC.COLLECTIVE R15, `(.L_x_1000) ;  /* 0x000000000f087348 */ /* 0x000fea0003c00000 */
[----:B------:R0:W1:Y:S02]  /*1b9b0*/  SHFL.IDX P6, R14, R13, R12, R11 ;  /* 0x0000000c0d0e7389 */ /* 0x00006400000c000b */
[----:B01----:R-:W-:Y:S01]  /*1b9c0*/  ENDCOLLECTIVE ;  /* 0x000000000000791b */ /* 0x003fe20003800000 */
.L_x_1000:
        /* <DEDUP_REMOVED lines=13> */
.L_x_1001:
        /* <DEDUP_REMOVED lines=8> */
.L_x_1002:
        /* <DEDUP_REMOVED lines=13> */
.L_x_1003:
[----:B------:R-:W-:Y:S01]  /*1bbf0*/  IMAD.MOV.U32 R3, RZ, RZ, R14 ;  /* 0x000000ffff037224 */ /* 0x000fe200078e000e */
[----:B------:R-:W-:Y:S06]  /*1bc00*/  BRA `(.L_x_1004) ;  /* 0xffffffa400647947 */ /* 0x000fec000383ffff */
.L_x_825:
[----:B0-----:R0:W1:Y:S02]  /*1bc10*/  SYNCS.PHASECHK.TRANS64.TRYWAIT P0, [R18+URZ+0x22820], R0 ;  /* 0x02282000120075a7 */ /* 0x001064000800017f */
[----:B-1----:R-:W-:Y:S05]  /*1bc20*/  @!P0 NANOSLEEP.SYNCS 0x989680 ;  /* 0x009896800000895d */ /* 0x002fea0003900000 */
[----:B------:R-:W1:Y:S02]  /*1bc30*/  @!P0 SYNCS.PHASECHK.TRANS64 P0, [R18+URZ+0x22820], R0 ;  /* 0x02282000120085a7 */ /* 0x000e64000800007f */
[----:B-1----:R-:W-:Y:S05]  /*1bc40*/  @!P0 BRA `(.L_x_825) ;  /* 0xfffffffc00f08947 */ /* 0x002fea000383ffff */
[----:B------:R-:W-:Y:S05]  /*1bc50*/  BRA `(.L_x_1005) ;  /* 0xffffffa400c07947 */ /* 0x000fea000383ffff */
.L_x_829:
[----:B0-----:R0:W1:Y:S02]  /*1bc60*/  SYNCS.PHASECHK.TRANS64.TRYWAIT P0, [R2+URZ+0x22860], R0 ;  /* 0x02286000020075a7 */ /* 0x001064000800017f */
[----:B-1----:R-:W-:Y:S05]  /*1bc70*/  @!P0 NANOSLEEP.SYNCS 0x989680 ;  /* 0x009896800000895d */ /* 0x002fea0003900000 */
[----:B------:R-:W1:Y:S02]  /*1bc80*/  @!P0 SYNCS.PHASECHK.TRANS64 P0, [R2+URZ+0x22860], R0 ;  /* 0x02286000020085a7 */ /* 0x000e64000800007f */
[----:B-1----:R-:W-:Y:S05]  /*1bc90*/  @!P0 BRA `(.L_x_829) ;  /* 0xfffffffc00f08947 */ /* 0x002fea000383ffff */
[----:B------:R-:W-:Y:S05]  /*1bca0*/  BRA `(.L_x_1006) ;  /* 0xffffffa400e47947 */ /* 0x000fea000383ffff */
.L_x_844:
[----:B-1----:R1:W2:Y:S02]  /*1bcb0*/  SYNCS.PHASECHK.TRANS64.TRYWAIT P0, [R2+URZ+0x22840], R6 ;  /* 0x02284006020075a7 */ /* 0x0022a4000800017f */
[----:B--2---:R-:W-:Y:S05]  /*1bcc0*/  @!P0 NANOSLEEP.SYNCS 0x989680 ;  /* 0x009896800000895d */ /* 0x004fea0003900000 */
[----:B------:R-:W2:Y:S02]  /*1bcd0*/  @!P0 SYNCS.PHASECHK.TRANS64 P0, [R2+URZ+0x22840], R6 ;  /* 0x02284006020085a7 */ /* 0x000ea4000800007f */
[----:B--2---:R-:W-:Y:S05]  /*1bce0*/  @!P0 BRA `(.L_x_844) ;  /* 0xfffffffc00f08947 */ /* 0x004fea000383ffff */
[----:B------:R-:W-:Y:S05]  /*1bcf0*/  BRA `(.L_x_1007) ;  /* 0xffffffb000047947 */ /* 0x000fea000383ffff */
.L_x_849:
[----:B0-----:R0:W2:Y:S02]  /*1bd00*/  SYNCS.PHASECHK.TRANS64.TRYWAIT P0, [R2+URZ+0x22860], R6 ;  /* 0x02286006020075a7 */ /* 0x0010a4000800017f */
[----:B--2---:R-:W-:Y:S05]  /*1bd10*/  @!P0 NANOSLEEP.SYNCS 0x989680 ;  /* 0x009896800000895d */ /* 0x004fea0003900000 */
[----:B------:R-:W2:Y:S02]  /*1bd20*/  @!P0 SYNCS.PHASECHK.TRANS64 P0, [R2+URZ+0x22860], R6 ;  /* 0x02286006020085a7 */ /* 0x000ea4000800007f */
[----:B--2---:R-:W-:Y:S05]  /*1bd30*/  @!P0 BRA `(.L_x_849) ;  /* 0xfffffffc00f08947 */ /* 0x004fea000383ffff */
[----:B------:R-:W-:Y:S05]  /*1bd40*/  BRA `(.L_x_1008) ;  /* 0xffffffb000807947 */ /* 0x000fea000383ffff */
.L_x_860:
[----:B-1----:R1:W2:Y:S02]  /*1bd50*/  SYNCS.PHASECHK.TRANS64.TRYWAIT P0, [R3+URZ+0x22840], R2 ;  /* 0x02284002030075a7 */ /* 0x0022a4000800017f */
[----:B--2---:R-:W-:Y:S05]  /*1bd60*/  @!P0 NANOSLEEP.SYNCS 0x989680 ;  /* 0x009896800000895d */ /* 0x004fea0003900000 */
[----:B------:R-:W2:Y:S02]  /*1bd70*/  @!P0 SYNCS.PHASECHK.TRANS64 P0, [R3+URZ+0x22840], R2 ;  /* 0x02284002030085a7 */ /* 0x000ea4000800007f */
[----:B--2---:R-:W-:Y:S05]  /*1bd80*/  @!P0 BRA `(.L_x_860) ;  /* 0xfffffffc00f08947 */ /* 0x004fea000383ffff */
[----:B------:R-:W-:Y:S05]  /*1bd90*/  BRA `(.L_x_1009) ;  /* 0xffffffb8006c7947 */ /* 0x000fea000383ffff */
.L_x_865:
[----:B--2---:R2:W3:Y:S02]  /*1bda0*/  SYNCS.PHASECHK.TRANS64.TRYWAIT P0, [R3+URZ+0x22860], R2 ;  /* 0x02286002030075a7 */ /* 0x0044e4000800017f */
[----:B---3--:R-:W-:Y:S05]  /*1bdb0*/  @!P0 NANOSLEEP.SYNCS 0x989680 ;  /* 0x009896800000895d */ /* 0x008fea0003900000 */
[----:B------:R-:W3:Y:S02]  /*1bdc0*/  @!P0 SYNCS.PHASECHK.TRANS64 P0, [R3+URZ+0x22860], R2 ;  /* 0x02286002030085a7 */ /* 0x000ee4000800007f */
[----:B---3--:R-:W-:Y:S05]  /*1bdd0*/  @!P0 BRA `(.L_x_865) ;  /* 0xfffffffc00f08947 */ /* 0x008fea000383ffff */
[----:B------:R-:W-:Y:S05]  /*1bde0*/  BRA `(.L_x_1010) ;  /* 0xffffffb800e87947 */ /* 0x000fea000383ffff */
.L_x_876:
[----:B-1----:R1:W2:Y:S02]  /*1bdf0*/  SYNCS.PHASECHK.TRANS64.TRYWAIT P0, [R3+URZ+0x22840], R2 ;  /* 0x02284002030075a7 */ /* 0x0022a4000800017f */
[----:B--2---:R-:W-:Y:S05]  /*1be00*/  @!P0 NANOSLEEP.SYNCS 0x989680 ;  /* 0x009896800000895d */ /* 0x004fea0003900000 */
[----:B------:R-:W2:Y:S02]  /*1be10*/  @!P0 SYNCS.PHASECHK.TRANS64 P0, [R3+URZ+0x22840], R2 ;  /* 0x02284002030085a7 */ /* 0x000ea4000800007f */
[----:B--2---:R-:W-:Y:S05]  /*1be20*/  @!P0 BRA `(.L_x_876) ;  /* 0xfffffffc00f08947 */ /* 0x004fea000383ffff */
[----:B------:R-:W-:Y:S05]  /*1be30*/  BRA `(.L_x_1011) ;  /* 0xffffffc000b87947 */ /* 0x000fea000383ffff */
.L_x_881:
[----:B--2---:R2:W3:Y:S02]  /*1be40*/  SYNCS.PHASECHK.TRANS64.TRYWAIT P0, [R3+URZ+0x22860], R2 ;  /* 0x02286002030075a7 */ /* 0x0044e4000800017f */
[----:B---3--:R-:W-:Y:S05]  /*1be50*/  @!P0 NANOSLEEP.SYNCS 0x989680 ;  /* 0x009896800000895d */ /* 0x008fea0003900000 */
[----:B------:R-:W3:Y:S02]  /*1be60*/  @!P0 SYNCS.PHASECHK.TRANS64 P0, [R3+URZ+0x22860], R2 ;  /* 0x02286002030085a7 */ /* 0x000ee4000800007f */
[----:B---3--:R-:W-:Y:S05]  /*1be70*/  @!P0 BRA `(.L_x_881) ;  /* 0xfffffffc00f08947 */ /* 0x008fea000383ffff */
[----:B------:R-:W-:Y:S05]  /*1be80*/  BRA `(.L_x_1012) ;  /* 0xffffffc400347947 */ /* 0x000fea000383ffff */
.L_x_893:
[----:B------:R-:W2:Y:S01]  /*1be90*/  LDL R0, [R1] ;  /* 0x0000000001007983 */ /* 0x000ea20000100800 */
[----:B------:R-:W-:Y:S01]  /*1bea0*/  BSSY B0, `(.L_x_1013) ;  /* 0x0000008000007945 */ /* 0x000fe20003800000 */
[----:B0-----:R-:W-:Y:S02]  /*1beb0*/  IMAD.MOV.U32 R12, RZ, RZ, RZ ;  /* 0x000000ffff0c7224 */ /* 0x001fe400078e00ff */
[----:B------:R-:W-:Y:S02]  /*1bec0*/  IMAD.MOV.U32 R11, RZ, RZ, 0x1f ;  /* 0x0000001fff0b7424 */ /* 0x000fe400078e00ff */
[----:B------:R-:W-:Y:S02]  /*1bed0*/  IMAD.MOV.U32 R15, RZ, RZ, -0x1 ;  /* 0xffffffffff0f7424 */ /* 0x000fe400078e00ff */
[----:B--2---:R-:W-:-:S07]  /*1bee0*/  IMAD.MOV.U32 R13, RZ, RZ, R0 ;  /* 0x000000ffff0d7224 */ /* 0x004fce00078e0000 */
[----:B-1----:R-:W-:Y:S05]  /*1bef0*/  WARPSYNC.COLLECTIVE R15, `(.L_x_1014) ;  /* 0x000000000f087348 */ /* 0x002fea0003c00000 */
[----:B------:R0:W2:Y:S02]  /*1bf00*/  SHFL.IDX P6, R14, R13, R12, R11 ;  /* 0x0000000c0d0e7389 */ /* 0x0000a400000c000b */
[----:B012---:R-:W-:Y:S01]  /*1bf10*/  ENDCOLLECTIVE ;  /* 0x000000000000791b */ /* 0x007fe20003800000 */
.L_x_1014:
[----:B------:R-:W-:Y:S05]  /*1bf20*/  BSYNC B0 ;  /* 0x0000000000007941 */ /* 0x000fea0003800000 */
.L_x_1013:
        /* <DEDUP_REMOVED lines=9> */
.L_x_1015:
        /* <DEDUP_REMOVED lines=9> */
[----:B-1----:R-:W-:-:S06]  /*1c050*/  @!P1 IMAD.WIDE R2, R4, 0x4, R6 ;  /* 0x0000000404029825 */ /* 0x002fcc00078e0206 */
[----:B------:R-:W3:Y:S01]  /*1c060*/  @!P1 LDG.E R2, desc[UR40][R2.64] ;  /* 0x0000002802029981 */ /* 0x000ee2000c1e1900 */
[----:B------:R-:W-:Y:S01]  /*1c070*/  IMAD.MOV.U32 R4, RZ, RZ, RZ ;  /* 0x000000ffff047224 */ /* 0x000fe200078e00ff */
[C---:B------:R-:W-:Y:S01]  /*1c080*/  ISETP.GE.U32.AND P2, PT, R16.reuse, 0x2, PT ;  /* 0x000000021000780c */ /* 0x040fe20003f46070 */
[----:B------:R-:W-:Y:S01]  /*1c090*/  IMAD.MOV.U32 R6, RZ, RZ, RZ ;  /* 0x000000ffff067224 */ /* 0x000fe200078e00ff */
[C---:B------:R-:W-:Y:S02]  /*1c0a0*/  ISETP.GE.U32.AND P3, PT, R16.reuse, 0x4, PT ;  /* 0x000000041000780c */ /* 0x040fe40003f66070 */
[C---:B------:R-:W-:Y:S02]  /*1c0b0*/  ISETP.GE.U32.AND P4, PT, R16.reuse, 0x8, PT ;  /* 0x000000081000780c */ /* 0x040fe40003f86070 */
[----:B------:R-:W-:Y:S01]  /*1c0c0*/  ISETP.GE.U32.AND P5, PT, R16, 0x10, PT ;  /* 0x000000101000780c */ /* 0x000fe20003fa6070 */
[----:B--2---:R-:W-:Y:S02]  /*1c0d0*/  @!P1 IMAD.MOV.U32 R4, RZ, RZ, R8 ;  /* 0x000000ffff049224 */ /* 0x004fe400078e0008 */
[----:B------:R-:W-:-:S02]  /*1c0e0*/  IMAD.MOV.U32 R8, RZ, RZ, RZ ;  /* 0x000000ffff087224 */ /* 0x000fc400078e00ff */
[----:B---3--:R-:W-:Y:S01]  /*1c0f0*/  @!P1 IMAD.MOV.U32 R6, RZ, RZ, R2 ;  /* 0x000000ffff069224 */ /* 0x008fe200078e0002 */
[----:B------:R-:W-:-:S03]  /*1c100*/  ISETP.NE.AND P1, PT, R16, RZ, PT ;  /* 0x000000ff1000720c */ /* 0x000fc60003f25270 */
[----:B------:R-:W-:-:S04]  /*1c110*/  IMAD R2, R6, R4, RZ ;  /* 0x0000000406027224 */ /* 0x000fc800078e02ff */
[----:B------:R-:W-:-:S07]  /*1c120*/  IMAD.MOV.U32 R13, RZ, RZ, R2 ;  /* 0x000000ffff0d7224 */ /* 0x000fce00078e0002 */
[----:B------:R-:W-:Y:S05]  /*1c130*/  WARPSYNC.COLLECTIVE R15, `(.L_x_1016) ;  /* 0x000000000f087348 */ /* 0x000fea0003c00000 */
[----:B------:R0:W1:Y:S02]  /*1c140*/  SHFL.UP P6, R14, R13, R12, R11 ;  /* 0x0400000c0d0e7389 */ /* 0x00006400000c000b */
[----:B01----:R-:W-:Y:S01]  /*1c150*/  ENDCOLLECTIVE ;  /* 0x000000000000791b */ /* 0x003fe20003800000 */
.L_x_1016:
[----:B------:R-:W-:Y:S02]  /*1c160*/  IMAD.MOV.U32 R12, RZ, RZ, 0x2 ;  /* 0x00000002ff0c7424 */ /* 0x000fe400078e00ff */
[----:B------:R-:W-:-:S05]  /*1c170*/  IMAD.MOV.U32 R3, RZ, RZ, R14 ;  /* 0x000000ffff037224 */ /* 0x000fca00078e000e */
[----:B------:R-:W-:-:S05]  /*1c180*/  SEL R3, R3, RZ, P1 ;  /* 0x000000ff03037207 */ /* 0x000fca0000800000 */
[----:B------:R-:W-:-:S04]  /*1c190*/  IMAD.IADD R2, R2, 0x1, R3 ;  /* 0x0000000102027824 */ /* 0x000fc800078e0203 */
[----:B------:R-:W-:-:S07]  /*1c1a0*/  IMAD.MOV.U32 R13, RZ, RZ, R2 ;  /* 0x000000ffff0d7224 */ /* 0x000fce00078e0002 */
[----:B------:R-:W-:Y:S05]  /*1c1b0*/  WARPSYNC.COLLECTIVE R15, `(.L_x_1017) ;  /* 0x000000000f087348 */ /* 0x000fea0003c00000 */
[----:B------:R0:W1:Y:S02]  /*1c1c0*/  SHFL.UP P6, R14, R13, R12, R11 ;  /* 0x0400000c0d0e7389 */ /* 0x00006400000c000b */
[----:B01----:R-:W-:Y:S01]  /*1c1d0*/  ENDCOLLECTIVE ;  /* 0x000000000000791b */ /* 0x003fe20003800000 */
.L_x_1017:
        /* <DEDUP_REMOVED lines=8> */
.L_x_1018:
        /* <DEDUP_REMOVED lines=8> */
.L_x_1019:
        /* <DEDUP_REMOVED lines=8> */
.L_x_1020:
[----:B------:R-:W-:Y:S02]  /*1c360*/  IMAD.MOV.U32 R12, RZ, RZ, 0x1f ;  /* 0x0000001fff0c7424 */ /* 0x000fe400078e00ff */
[----:B------:R-:W-:Y:S02]  /*1c370*/  IMAD.MOV.U32 R11, RZ, RZ, 0x1f ;  /* 0x0000001fff0b7424 */ /* 0x000fe400078e00ff */
[----:B------:R-:W-:-:S05]  /*1c380*/  IMAD.MOV.U32 R3, RZ, RZ, R14 ;  /* 0x000000ffff037224 */ /* 0x000fca00078e000e */
[----:B------:R-:W-:-:S05]  /*1c390*/  SEL R3, R3, RZ, P5 ;  /* 0x000000ff03037207 */ /* 0x000fca0002800000 */
[----:B------:R-:W-:-:S04]  /*1c3a0*/  IMAD.IADD R7, R2, 0x1, R3 ;  /* 0x0000000102077824 */ /* 0x000fc800078e0203 */
[----:B------:R-:W-:-:S07]  /*1c3b0*/  IMAD.MOV.U32 R13, RZ, RZ, R7 ;  /* 0x000000ffff0d7224 */ /* 0x000fce00078e0007 */
[----:B------:R-:W-:Y:S05]  /*1c3c0*/  WARPSYNC.COLLECTIVE R15, `(.L_x_1021) ;  /* 0x000000000f087348 */ /* 0x000fea0003c00000 */
[----:B------:R0:W1:Y:S02]  /*1c3d0*/  SHFL.IDX P6, R14, R13, R12, R11 ;  /* 0x0000000c0d0e7389 */ /* 0x00006400000c000b */
[----:B01----:R-:W-:Y:S01]  /*1c3e0*/  ENDCOLLECTIVE ;  /* 0x000000000000791b */ /* 0x003fe20003800000 */
.L_x_1021:
[----:B------:R-:W-:Y:S01]  /*1c3f0*/  IMAD.MOV.U32 R9, RZ, RZ, R14 ;  /* 0x000000ffff097224 */ /* 0x000fe200078e000e */
[----:B------:R-:W-:Y:S06]  /*1c400*/  BRA `(.L_x_1022) ;  /* 0xffffffc8007c7947 */ /* 0x000fec000383ffff */
.L_x_896:
[----:B------:R-:W-:Y:S01]  /*1c410*/  BSSY B0, `(.L_x_1023) ;  /* 0x0000008000007945 */ /* 0x000fe20003800000 */
[----:B------:R-:W-:Y:S02]  /*1c420*/  IMAD.MOV.U32 R13, RZ, RZ, R2 ;  /* 0x000000ffff0d7224 */ /* 0x000fe400078e0002 */
[----:B------:R-:W-:Y:S02]  /*1c430*/  IMAD.MOV.U32 R12, RZ, RZ, 0x1 ;  /* 0x00000001ff0c7424 */ /* 0x000fe400078e00ff */
[----:B------:R-:W-:Y:S02]  /*1c440*/  IMAD.MOV.U32 R11, RZ, RZ, RZ ;  /* 0x000000ffff0b7224 */ /* 0x000fe400078e00ff */
[----:B------:R-:W-:-:S07]  /*1c450*/  IMAD.MOV.U32 R15, RZ, RZ, -0x1 ;  /* 0xffffffffff0f7424 */ /* 0x000fce00078e00ff */
[----:B0-----:R-:W-:Y:S05]  /*1c460*/  WARPSYNC.COLLECTIVE R15, `(.L_x_1024) ;  /* 0x000000000f087348 */ /* 0x001fea0003c00000 */
[----:B------:R1:W2:Y:S02]  /*1c470*/  SHFL.UP P6, R14, R13, R12, R11 ;  /* 0x0400000c0d0e7389 */ /* 0x0002a400000c000b */
[----:B012---:R-:W-:Y:S01]  /*1c480*/  ENDCOLLECTIVE ;  /* 0x000000000000791b */ /* 0x007fe20003800000 */
.L_x_1024:
[----:B------:R-:W-:Y:S05]  /*1c490*/  BSYNC B0 ;  /* 0x0000000000007941 */ /* 0x000fea0003800000 */
.L_x_1023:
[----:B------:R-:W-:Y:S02]  /*1c4a0*/  IMAD.MOV.U32 R3, RZ, RZ, R14 ;  /* 0x000000ffff037224 */ /* 0x000fe400078e000e */
[----:B------:R-:W-:Y:S02]  /*1c4b0*/  IMAD.MOV.U32 R12, RZ, RZ, 0x2 ;  /* 0x00000002ff0c7424 */ /* 0x000fe400078e00ff */
[----:B------:R-:W-:Y:S01]  /*1c4c0*/  IMAD.MOV.U32 R11, RZ, RZ, RZ ;  /* 0x000000ffff0b7224 */ /* 0x000fe200078e00ff */
[----:B------:R-:W-:Y:S01]  /*1c4d0*/  SEL R3, R3, RZ, P1 ;  /* 0x000000ff03037207 */ /* 0x000fe20000800000 */
[----:B------:R-:W-:-:S04]  /*1c4e0*/  IMAD.MOV.U32 R15, RZ, RZ, -0x1 ;  /* 0xffffffffff0f7424 */ /* 0x000fc800078e00ff */
[----:B------:R-:W-:-:S04]  /*1c4f0*/  IMAD.IADD R2, R2, 0x1, R3 ;  /* 0x0000000102027824 */ /* 0x000fc800078e0203 */
[----:B------:R-:W-:-:S07]  /*1c500*/  IMAD.MOV.U32 R13, RZ, RZ, R2 ;  /* 0x000000ffff0d7224 */ /* 0x000fce00078e0002 */
[----:B------:R-:W-:Y:S05]  /*1c510*/  WARPSYNC.COLLECTIVE R15, `(.L_x_1025) ;  /* 0x000000000f087348 */ /* 0x000fea0003c00000 */
[----:B------:R0:W1:Y:S02]  /*1c520*/  SHFL.UP P6, R14, R13, R12, R11 ;  /* 0x0400000c0d0e7389 */ /* 0x00006400000c000b */
[----:B01----:R-:W-:Y:S01]  /*1c530*/  ENDCOLLECTIVE ;  /* 0x000000000000791b */ /* 0x003fe20003800000 */
.L_x_1025:
        /* <DEDUP_REMOVED lines=8> */
.L_x_1026:
        /* <DEDUP_REMOVED lines=8> */
.L_x_1027:
        /* <DEDUP_REMOVED lines=8> */
.L_x_1028:
        /* <DEDUP_REMOVED lines=9> */
.L_x_1029:
[----:B------:R-:W-:Y:S01]  /*1c750*/  IMAD.MOV.U32 R9, RZ, RZ, R14 ;  /* 0x000000ffff097224 */ /* 0x000fe200078e000e */
[----:B------:R-:W-:Y:S06]  /*1c760*/  BRA `(.L_x_1030) ;  /* 0xffffffc800507947 */ /* 0x000fec000383ffff */
.L_x_898:
[----:B------:R-:W-:Y:S01]  /*1c770*/  BSSY B0, `(.L_x_1031) ;  /* 0x0000006000007945 */ /* 0x000fe20003800000 */
[----:B------:R-:W-:Y:S01]  /*1c780*/  PLOP3.LUT P6, PT, P6, PT, PT, 0x8, 0x0 ;  /* 0x000000000000781c */ /* 0x000fe200037ce170 */
[----:B------:R-:W-:-:S12]  /*1c790*/  IMAD.MOV.U32 R15, RZ, RZ, -0x1 ;  /* 0xffffffffff0f7424 */ /* 0x000fd800078e00ff */
[----:B0-----:R-:W-:Y:S05]  /*1c7a0*/  WARPSYNC.COLLECTIVE R15, `(.L_x_1032) ;  /* 0x000000000f087348 */ /* 0x001fea0003c00000 */
[----:B------:R-:W-:Y:S01]  /*1c7b0*/  VOTE.ANY R14, PT, P6 ;  /* 0x00000000000e7806 */ /* 0x000fe200030e0100 */
[----:B0-----:R-:W-:Y:S06]  /*1c7c0*/  ENDCOLLECTIVE ;  /* 0x000000000000791b */ /* 0x001fec0003800000 */
.L_x_1032:
[----:B------:R-:W-:Y:S05]  /*1c7d0*/  BSYNC B0 ;  /* 0x0000000000007941 */ /* 0x000fea0003800000 */
.L_x_1031:
        /* <DEDUP_REMOVED lines=9> */
.L_x_1033:
[----:B------:R-:W-:Y:S02]  /*1c870*/  IMAD.MOV.U32 R13, RZ, RZ, R6 ;  /* 0x000000ffff0d7224 */ /* 0x000fe400078e0006 */
[----:B------:R-:W-:-:S07]  /*1c880*/  IMAD.MOV.U32 R4, RZ, RZ, R14 ;  /* 0x000000ffff047224 */ /* 0x000fce00078e000e */
[----:B------:R-:W-:Y:S05]  /*1c890*/  WARPSYNC.COLLECTIVE R15, `(.L_x_1034) ;  /* 0x000000000f087348 */ /* 0x000fea0003c00000 */
[----:B------:R0:W1:Y:S02]  /*1c8a0*/  SHFL.IDX P6, R14, R13, R12, R11 ;  /* 0x0000000c0d0e7389 */ /* 0x00006400000c000b */
[----:B01----:R-:W-:Y:S01]  /*1c8b0*/  ENDCOLLECTIVE ;  /* 0x000000000000791b */ /* 0x003fe20003800000 */
.L_x_1034:
[----:B------:R-:W-:Y:S01]  /*1c8c0*/  IMAD.MOV.U32 R6, RZ, RZ, R14 ;  /* 0x000000ffff067224 */ /* 0x000fe200078e000e */
[----:B------:R-:W-:Y:S06]  /*1c8d0*/  BRA `(.L_x_1035) ;  /* 0xffffffc800307947 */ /* 0x000fec000383ffff */
.L_x_900:
[----:B------:R-:W-:Y:S01]  /*1c8e0*/  BSSY B0, `(.L_x_1036) ;  /* 0x0000007000007945 */ /* 0x000fe20003800000 */
[----:B------:R-:W-:Y:S02]  /*1c8f0*/  IMAD.MOV.U32 R13, RZ, RZ, R7 ;  /* 0x000000ffff0d7224 */ /* 0x000fe400078e0007 */
[----:B------:R-:W-:Y:S02]  /*1c900*/  IMAD.MOV.U32 R11, RZ, RZ, 0x1f ;  /* 0x0000001fff0b7424 */ /* 0x000fe400078e00ff */
[----:B------:R-:W-:-:S07]  /*1c910*/  IMAD.MOV.U32 R15, RZ, RZ, -0x1 ;  /* 0xffffffffff0f7424 */ /* 0x000fce00078e00ff */
[----:B0123--:R-:W-:Y:S05]  /*1c920*/  WARPSYNC.COLLECTIVE R15, `(.L_x_1037) ;  /* 0x000000000f087348 */ /* 0x00ffea0003c00000 */
[----:B------:R4:W0:Y:S02]  /*1c930*/  SHFL.IDX P6, R14, R13, R12, R11 ;  /* 0x0000000c0d0e7389 */ /* 0x00082400000c000b */
[----:B01234-:R-:W-:Y:S01]  /*1c940*/  ENDCOLLECTIVE ;  /* 0x000000000000791b */ /* 0x01ffe20003800000 */
.L_x_1037:
[----:B------:R-:W-:Y:S05]  /*1c950*/  BSYNC B0 ;  /* 0x0000000000007941 */ /* 0x000fea0003800000 */
.L_x_1036:
[----:B------:R-:W-:Y:S01]  /*1c960*/  IMAD.MOV.U32 R7, RZ, RZ, R14 ;  /* 0x000000ffff077224 */ /* 0x000fe200078e000e */
[----:B------:R-:W-:Y:S06]  /*1c970*/  BRA `(.L_x_1038) ;  /* 0xffffffc800207947 */ /* 0x000fec000383ffff */
.L_x_904:
[----:B0-----:R0:W1:Y:S02]  /*1c980*/  SYNCS.PHASECHK.TRANS64.TRYWAIT P0, [R0+URZ+0x22820], R3 ;  /* 0x02282003000075a7 */ /* 0x001064000800017f */
[----:B-1----:R-:W-:Y:S05]  /*1c990*/  @!P0 NANOSLEEP.SYNCS 0x989680 ;  /* 0x009896800000895d */ /* 0x002fea0003900000 */
[----:B------:R-:W1:Y:S02]  /*1c9a0*/  @!P0 SYNCS.PHASECHK.TRANS64 P0, [R0+URZ+0x22820], R3 ;  /* 0x02282003000085a7 */ /* 0x000e64000800007f */
[----:B-1----:R-:W-:Y:S05]  /*1c9b0*/  @!P0 BRA `(.L_x_904) ;  /* 0xfffffffc00f08947 */ /* 0x002fea000383ffff */
[----:B------:R-:W-:Y:S05]  /*1c9c0*/  BRA `(.L_x_1039) ;  /* 0xffffffcc00b87947 */ /* 0x000fea000383ffff */
.L_x_905:
        /* <DEDUP_REMOVED lines=11> */
.L_x_1041:
[----:B------:R-:W-:Y:S05]  /*1ca80*/  BSYNC B0 ;  /* 0x0000000000007941 */ /* 0x000fea0003800000 */
.L_x_1040:
[----:B------:R-:W-:Y:S05]  /*1ca90*/  BRA `(.L_x_1042) ;  /* 0xffffffcc00a07947 */ /* 0x000fea000383ffff */
.L_x_906:
[----:B------:R-:W-:Y:S01]  /*1caa0*/  BSSY B0, `(.L_x_1043) ;  /* 0x0000006000007945 */ /* 0x000fe20003800000 */
[----:B------:R-:W-:-:S07]  /*1cab0*/  IMAD.MOV.U32 R15, RZ, RZ, -0x1 ;  /* 0xffffffffff0f7424 */ /* 0x000fce00078e00ff */
[----:B01----:R-:W-:Y:S05]  /*1cac0*/  WARPSYNC.COLLECTIVE R15, `(.L_x_1044) ;  /* 0x000000000f0c7348 */ /* 0x003fea0003c00000 */
[----:B------:R-:W-:Y:S02]  /*1cad0*/  ELECT P6, UR62, PT ;  /* 0x00000000003e782f */ /* 0x000fe400038c0000 */
[----:B------:R-:W-:Y:S01]  /*1cae0*/  MOV R14, UR62 ;  /* 0x0000003e000e7c02 */ /* 0x000fe20008000f00 */
[----:B01----:R-:W-:Y:S10]  /*1caf0*/  ENDCOLLECTIVE ;  /* 0x000000000000791b */ /* 0x003ff40003800000 */
.L_x_1044:
[----:B------:R-:W-:Y:S05]  /*1cb00*/  BSYNC B0 ;  /* 0x0000000000007941 */ /* 0x000fea0003800000 */
.L_x_1043:
[----:B------:R-:W-:Y:S05]  /*1cb10*/  BRA `(.L_x_1045) ;  /* 0xffffffcc00947947 */ /* 0x000fea000383ffff */
.L_x_908:
[----:B0-----:R0:W1:Y:S02]  /*1cb20*/  SYNCS.PHASECHK.TRANS64.TRYWAIT P0, [R6+URZ], R5 ;  /* 0x00000005060075a7 */ /* 0x001064000800017f */
[----:B-1----:R-:W-:Y:S05]  /*1cb30*/  @!P0 NANOSLEEP.SYNCS 0x989680 ;  /* 0x009896800000895d */ /* 0x002fea0003900000 */
[----:B------:R-:W1:Y:S02]  /*1cb40*/  @!P0 SYNCS.PHASECHK.TRANS64 P0, [R6+URZ], R5 ;  /* 0x00000005060085a7 */ /* 0x000e64000800007f */
[----:B-1----:R-:W-:Y:S05]  /*1cb50*/  @!P0 BRA `(.L_x_908) ;  /* 0xfffffffc00f08947 */ /* 0x002fea000383ffff */
[----:B------:R-:W-:Y:S05]  /*1cb60*/  BRA `(.L_x_1046) ;  /* 0xffffffcc00cc7947 */ /* 0x000fea000383ffff */
.L_x_909:
[----:B-1----:R1:W2:Y:S02]  /*1cb70*/  SYNCS.PHASECHK.TRANS64.TRYWAIT P0, [R7+URZ], R2 ;  /* 0x00000002070075a7 */ /* 0x0022a4000800017f */
[----:B--2---:R-:W-:Y:S05]  /*1cb80*/  @!P0 NANOSLEEP.SYNCS 0x989680 ;  /* 0x009896800000895d */ /* 0x004fea0003900000 */
[----:B------:R-:W2:Y:S02]  /*1cb90*/  @!P0 SYNCS.PHASECHK.TRANS64 P0, [R7+URZ], R2 ;  /* 0x00000002070085a7 */ /* 0x000ea4000800007f */
[----:B--2---:R-:W-:Y:S05]  /*1cba0*/  @!P0 BRA `(.L_x_909) ;  /* 0xfffffffc00f08947 */ /* 0x004fea000383ffff */
[----:B------:R-:W-:Y:S05]  /*1cbb0*/  BRA `(.L_x_1047) ;  /* 0xffffffcc00c07947 */ /* 0x000fea000383ffff */
.L_x_911:
[----:B--2---:R2:W3:Y:S02]  /*1cbc0*/  SYNCS.PHASECHK.TRANS64.TRYWAIT P0, [R4+URZ], R5 ;  /* 0x00000005040075a7 */ /* 0x0044e4000800017f */
[----:B---3--:R-:W-:Y:S05]  /*1cbd0*/  @!P0 NANOSLEEP.SYNCS 0x989680 ;  /* 0x009896800000895d */ /* 0x008fea0003900000 */
[----:B------:R-:W3:Y:S02]  /*1cbe0*/  @!P0 SYNCS.PHASECHK.TRANS64 P0, [R4+URZ], R5 ;  /* 0x00000005040085a7 */ /* 0x000ee4000800007f */
[----:B---3--:R-:W-:Y:S05]  /*1cbf0*/  @!P0 BRA `(.L_x_911) ;  /* 0xfffffffc00f08947 */ /* 0x008fea000383ffff */
[----:B------:R-:W-:Y:S05]  /*1cc00*/  BRA `(.L_x_1048) ;  /* 0xffffffcc00c47947 */ /* 0x000fea000383ffff */
.L_x_1049:
        /* <DEDUP_REMOVED lines=15> */
.L_x_6131:


//--------------------- .text._ZN7cutlass13device_kernelIN5flash11enable_sm90INS1_16FlashAttnFwdSm90INS1_25CollectiveMainloopFwdSm90ILi2EN4cute5tupleIJNS5_1CILi1EEES8_S8_EEENS6_IJNS7_ILi128EEENS7_ILi96EEENS7_ILi64EEEEEELi256ENS_10bfloat16_tEfNS_4arch4Sm90ELb0ELb0ELb0ELb1ELb0ELb0ELb1ELb1ELb0ELb1ELb1ELb0EEENS1_21CollectiveEpilogueFwdINS6_IJSA_NS7_ILi256EEESB_EEES9_SE_SG_Li256ELb1ELb1ELb1ELb0EEENS1_36VarlenDynamicPersistentTileSchedulerILi128ELi96ELi256ELi128ELb1ELb1ELb1ELb0ELb1ELb1EEEEEEEEEvNT_6ParamsE --------------------------
	.section	.text._ZN7cutlass13device_kernelIN5flash11enable_sm90INS1_16FlashAttnFwdSm90INS1_25CollectiveMainloopFwdSm90ILi2EN4cute5tupleIJNS5_1CILi1EEES8_S8_EEENS6_IJNS7_ILi128EEENS7_ILi96EEENS7_ILi64EEEEEELi256ENS_10bfloat16_tEfNS_4arch4Sm90ELb0ELb0ELb0ELb1ELb0ELb0ELb1ELb1ELb0ELb1ELb1ELb0EEENS1_21CollectiveEpilogueFwdINS6_IJSA_NS7_ILi256EEESB_EEES9_SE_SG_Li256ELb1ELb1ELb1ELb0EEENS1_36VarlenDynamicPersistentTileSchedulerILi128ELi96ELi256ELi128ELb1ELb1ELb1ELb0ELb1ELb1EEEEEEEEEvNT_6ParamsE,"ax",@progbits
	.align	128
.text._ZN7cutlass13device_kernelIN5flash11enable_sm90INS1_16FlashAttnFwdSm90INS1_25CollectiveMainloopFwdSm90ILi2EN4cute5tupleIJNS5_1CILi1EEES8_S8_EEENS6_IJNS7_ILi128EEENS7_ILi96EEENS7_ILi64EEEEEELi256ENS_10bfloat16_tEfNS_4arch4Sm90ELb0ELb0ELb0ELb1ELb0ELb0ELb1ELb1ELb0ELb1ELb1ELb0EEENS1_21CollectiveEpilogueFwdINS6_IJSA_NS7_ILi256EEESB_EEES9_SE_SG_Li256ELb1ELb1ELb1ELb0EEENS1_36VarlenDynamicPersistentTileSchedulerILi128ELi96ELi256ELi128ELb1ELb1ELb1ELb0ELb1ELb1EEEEEEEEEvNT_6ParamsE:
        .type           _ZN7cutlass13device_kernelIN5flash11enable_sm90INS1_16FlashAttnFwdSm90INS1_25CollectiveMainloopFwdSm90ILi2EN4cute5tupleIJNS5_1CILi1EEES8_S8_EEENS6_IJNS7_ILi128EEENS7_ILi96EEENS7_ILi64EEEEEELi256ENS_10bfloat16_tEfNS_4arch4Sm90ELb0ELb0ELb0ELb1ELb0ELb0ELb1ELb1ELb0ELb1ELb1ELb0EEENS1_21CollectiveEpilogueFwdINS6_IJSA_NS7_ILi256EEESB_EEES9_SE_SG_Li256ELb1ELb1ELb1ELb0EEENS1_36VarlenDynamicPersistentTileSchedulerILi128ELi96ELi256ELi128ELb1ELb1ELb1ELb0ELb1ELb1EEEEEEEEEvNT_6ParamsE,@function
        .size           _ZN7cutlass13device_kernelIN5flash11enable_sm90INS1_16FlashAttnFwdSm90INS1_25CollectiveMainloopFwdSm90ILi2EN4cute5tupleIJNS5_1CILi1EEES8_S8_EEENS6_IJNS7_ILi128EEENS7_ILi96EEENS7_ILi64EEEEEELi256ENS_10bfloat16_tEfNS_4arch4Sm90ELb0ELb0ELb0ELb1ELb0ELb0ELb1ELb1ELb0ELb1ELb1ELb0EEENS1_21CollectiveEpilogueFwdINS6_IJSA_NS7_ILi256EEESB_EEES9_SE_SG_Li256ELb1ELb1ELb1ELb0EEENS1_36VarlenDynamicPersistentTileSchedulerILi128ELi96ELi256ELi128ELb1ELb1ELb1ELb0ELb1ELb1EEEEEEEEEvNT_6ParamsE,(.L_x_6132 - _ZN7cutlass13device_kernelIN5flash11enable_sm90INS1_16FlashAttnFwdSm90INS1_25CollectiveMainloopFwdSm90ILi2EN4cute5tupleIJNS5_1CILi1EEES8_S8_EEENS6_IJNS7_ILi128EEENS7_ILi96EEENS7_ILi64EEEEEELi256ENS_10bfloat16_tEfNS_4arch4Sm90ELb0ELb0ELb0ELb1ELb0ELb0ELb1ELb1ELb0ELb1ELb1ELb0EEENS1_21CollectiveEpilogueFwdINS6_IJSA_NS7_ILi256EEESB_EEES9_SE_SG_Li256ELb1ELb1ELb1ELb0EEENS1_36VarlenDynamicPersistentTileSchedulerILi128ELi96ELi256ELi128ELb1ELb1ELb1ELb0ELb1ELb1EEEEEEEEEvNT_6ParamsE)
        .other          _ZN7cutlass13device_kernelIN5flash11enable_sm90INS1_16FlashAttnFwdSm90INS1_25CollectiveMainloopFwdSm90ILi2EN4cute5tupleIJNS5_1CILi1EEES8_S8_EEENS6_IJNS7_ILi128EEENS7_ILi96EEENS7_ILi64EEEEEELi256ENS_10bfloat16_tEfNS_4arch4Sm90ELb0ELb0ELb0ELb1ELb0ELb0ELb1ELb1ELb0ELb1ELb1ELb0EEENS1_21CollectiveEpilogueFwdINS6_IJSA_NS7_ILi256EEESB_EEES9_SE_SG_Li256ELb1ELb1ELb1ELb0EEENS1_36VarlenDynamicPersistentTileSchedulerILi128ELi96ELi256ELi128ELb1ELb1ELb1ELb0ELb1ELb1EEEEEEEEEvNT_6ParamsE,@"STO_CUDA_ENTRY STV_DEFAULT"
_ZN7cutlass13device_kernelIN5flash11enable_sm90INS1_16FlashAttnFwdSm90INS1_25CollectiveMainloopFwdSm90ILi2EN4cute5tupleIJNS5_1CILi1EEES8_S8_EEENS6_IJNS7_ILi128EEENS7_ILi96EEENS7_ILi64EEEEEELi256ENS_10bfloat16_tEfNS_4arch4Sm90ELb0ELb0ELb0ELb1ELb0ELb0ELb1ELb1ELb0ELb1ELb1ELb0EEENS1_21CollectiveEpilogueFwdINS6_IJSA_NS7_ILi256EEESB_EEES9_SE_SG_Li256ELb1ELb1ELb1ELb0EEENS1_36VarlenDynamicPersistentTileSchedulerILi128ELi96ELi256ELi128ELb1ELb1ELb1ELb0ELb1ELb1EEEEEEEEEvNT_6ParamsE:
[----:B------:R-:W0:Y:S02]  /*0000*/  LDC R1, c[0x0][0x28] ;  /* 0x00000a00ff017b82 */ /* 0x000e240000000800 */
[----:B0-----:R-:W-:Y:S01]  /*0010*/  VIADD R1, R1, 0xffffff78 ;  /* 0xffffff7801017836 */ /* 0x001fe20000000000 */
[----:B------:R-:W0:Y:S01]  /*0020*/  S2R R3, SR_TID.X ;  /* 0x0000000000037919 */ /* 0x000e220000002100 */
[----:B------:R-:W-:Y:S01]  /*0030*/  ELECT P0, URZ, PT ;  /* 0x00000000003f782f */ /* 0x000fe20003800000 */
[----:B------:R-:W-:Y:S01]  /*0040*/  BSSY B0, `(.L_x_1050) ;  /* 0x000000d000007945 */ /* 0x000fe20003800000 */
[----:B0-----:R-:W-:-:S05]  /*0050*/  SHF.R.U32.HI R0, RZ, 0x5, R3 ;  /* 0x00000005ff007819 */ /* 0x001fca0000011603 */
        /* <DEDUP_REMOVED lines=11> */
.L_x_1051:
[----:B------:R-:W-:Y:S05]  /*0110*/  BSYNC B0 ;  /* 0x0000000000007941 */ /* 0x000fea0003800000 */
.L_x_1050:
[----:B------:R-:W-:Y:S01]  /*0120*/  VOTEU.ANY UP0, P0 ;  /* 0x00000000003f7886 */ /* 0x000fe20000000100 */
[----:B------:R-:W0:Y:S01]  /*0130*/  SHFL.IDX PT, R2, R0, RZ, 0x1f ;  /* 0x00001fff00027589 */ /* 0x000e2200000e0000 */
[----:B------:R-:W-:Y:S01]  /*0140*/  UMOV UR4, 0x80 ;  /* 0x0000008000047882 */ /* 0x000fe20000000000 */
[----:B------:R-:W-:Y:S01]  /*0150*/  UMOV UR7, 0x100 ;  /* 0x0000010000077882 */ /* 0x000fe20000000000 */
[----:B------:R-:W-:Y:S01]  /*0160*/  VOTEU.ANY UP1, P0 ;  /* 0x00000000003f7886 */ /* 0x000fe20000020100 */
[----:B------:R-:W1:Y:S01]  /*0170*/  @UP0 S2UR UR8, SR_CgaCtaId ;  /* 0x00000000000809c3 */ /* 0x000e620000008800 */
[----:B------:R-:W-:Y:S01]  /*0180*/  @UP0 UMOV UR6, 0x400 ;  /* 0x0000040000060882 */ /* 0x000fe20000000000 */
[----:B------:R-:W-:-:S04]  /*0190*/  @UP0 UIADD3 UR4, -UR4, 0x100000, URZ ;  /* 0x0010000004040890 */ /* 0x000fc8000fffe13f */
[----:B------:R-:W-:Y:S02]  /*01a0*/  @UP0 USHF.L.U32 UR5, UR4, 0xb, URZ ;  /* 0x0000000b04050899 */ /* 0x000fe4000800063f */
[----:B------:R-:W-:Y:S01]  /*01b0*/  @UP0 USHF.L.U32 UR4, UR4, 0x1, URZ ;  /* 0x0000000104040899 */ /* 0x000fe2000800063f */
[----:B------:R-:W-:Y:S01]  /*01c0*/  SHF.R.U32.HI R3, RZ, 0x7, R3 ;  /* 0x00000007ff037819 */ /* 0x000fe20000011603 */
[----:B------:R-:W-:Y:S01]  /*01d0*/  VOTEU.ANY UP2, P0 ;  /* 0x00000000003f7886 */ /* 0x000fe20000040100 */
[----:B0-----:R-:W-:-:S03]  /*01e0*/  ISETP.NE.AND P1, PT, R2, RZ, PT ;  /* 0x000000ff0200720c */ /* 0x001fc60003f25270 */
[----:B------:R0:W2:Y:S01]  /*01f0*/  SHFL.IDX PT, R2, R3, RZ, 0x1f ;  /* 0x00001fff03027589 */ /* 0x0000a200000e0000 */
[----:B-1----:R-:W-:Y:S02]  /*0200*/  @UP0 ULEA UR8, UR8, UR6, 0x18 ;  /* 0x0000000608080291 */ /* 0x002fe4000f8ec03f */
[----:B------:R-:W-:-:S04]  /*0210*/  @UP0 UIADD3 UR6, -UR7, 0x100000, URZ ;  /* 0x0010000007060890 */ /* 0x000fc8000fffe13f */
[----:B------:R-:W-:Y:S02]  /*0220*/  @UP0 USHF.L.U32 UR7, UR6, 0xb, URZ ;  /* 0x0000000b06070899 */ /* 0x000fe4000800063f */
[----:B------:R-:W-:Y:S01]  /*0230*/  @UP0 USHF.L.U32 UR6, UR6, 0x1, URZ ;  /* 0x0000000106060899 */ /* 0x000fe2000800063f */
[----:B------:R-:W-:Y:S01]  /*0240*/  VOTEU.ANY UP0, P0 ;  /* 0x00000000003f7886 */ /* 0x000fe20000000100 */
[----:B------:R-:W1:Y:S04]  /*0250*/  FENCE.VIEW.ASYNC.S ;  /* 0x00000000000073c6 */ /* 0x000e680000000000 */
[----:B-1----:R0:W1:Y:S01]  /*0260*/  @UP0 SYNCS.EXCH.64 URZ, [UR8+0x32400], UR4 ;  /* 0x03240004083f05b2 */ /* 0x0020620008000100 */
[----:B------:R0:W3:Y:S05]  /*0270*/  @UP1 SYNCS.EXCH.64 URZ, [UR8+0x32410], UR4 ;  /* 0x03241004083f15b2 */ /* 0x0000ea0008000100 */
[----:B------:R0:W4:Y:S02]  /*0280*/  @UP2 SYNCS.EXCH.64 URZ, [UR8+0x32420], UR6 ;  /* 0x03242006083f25b2 */ /* 0x0001240008000100 */
[----:B0-----:R-:W-:Y:S05]  /*0290*/  @P1 BRA `(.L_x_1052) ;  /* 0x0000000000481947 */ /* 0x001fea0003800000 */
[----:B------:R-:W0:Y:S01]  /*02a0*/  S2UR UR5, SR_CgaCtaId ;  /* 0x00000000000579c3 */ /* 0x000e220000008800 */
        /* <DEDUP_REMOVED lines=15> */
[----:B------:R0:W0:Y:S01]  /*03a0*/  SYNCS.EXCH.64 URZ, [UR8+0x32448], UR6 ;  /* 0x03244806083f75b2 */ /* 0x0000220008000100 */
[----:B------:R-:W-:Y:S01]  /*03b0*/  NOP ;  /* 0x0000000000007918 */ /* 0x000fe20000000000 */
.L_x_1052:
[----:B------:R-:W5:Y:S01]  /*03c0*/  SHFL.IDX PT, R3, R0, RZ, 0x1f ;  /* 0x00001fff00037589 */ /* 0x000f6200000e0000 */
[----:B------:R-:W-:Y:S01]  /*03d0*/  NOP ;  /* 0x0000000000007918 */ /* 0x000fe20000000000 */
[----:B-----5:R-:W-:-:S13]  /*03e0*/  ISETP.NE.AND P0, PT, R3, RZ, PT ;  /* 0x000000ff0300720c */ /* 0x020fda0003f05270 */
        /* <DEDUP_REMOVED lines=19> */
.L_x_1053:
[----:B------:R-:W5:Y:S01]  /*0520*/  SHFL.IDX PT, R3, R0, RZ, 0x1f ;  /* 0x00001fff00037589 */ /* 0x000f6200000e0000 */
[----:B------:R-:W-:Y:S01]  /*0530*/  NOP ;  /* 0x0000000000007918 */ /* 0x000fe20000000000 */
[----:B-----5:R-:W-:-:S13]  /*0540*/  ISETP.NE.AND P0, PT, R3, RZ, PT ;  /* 0x000000ff0300720c */ /* 0x020fda0003f05270 */
        /* <DEDUP_REMOVED lines=13> */
[----:B------:R0:W0:Y:S01]  /*0620*/  SYNCS.EXCH.64 URZ, [UR6+0x32488], UR4 ;  /* 0x03248804063f75b2 */ /* 0x0000220008000100 */
[----:B------:R-:W-:Y:S01]  /*0630*/  NOP ;  /* 0x0000000000007918 */ /* 0x000fe20000000000 */
.L_x_1054:
        /* <DEDUP_REMOVED lines=22> */
.L_x_1055:
        /* <DEDUP_REMOVED lines=22> */
.L_x_1056:
[----:B--2---:R-:W-:Y:S01]  /*0900*/  ISETP.NE.AND P0, PT, R2, RZ, PT ;  /* 0x000000ff0200720c */ /* 0x004fe20003f05270 */
[----:B------:R-:W-:Y:S01]  /*0910*/  IMAD.MOV.U32 R2, RZ, RZ, 0x1 ;  /* 0x00000001ff027424 */ /* 0x000fe200078e00ff */
[----:B------:R-:W-:Y:S01]  /*0920*/  NOP ;  /* 0x0000000000007918 */ /* 0x000fe20000000000 */
[----:B------:R-:W-:-:S03]  /*0930*/  ULDC.64 UR38, c[0x0][0x208] ;  /* 0x0000820000267ab9 */ /* 0x000fc60000000a00 */
[----:B------:R-:W-:-:S05]  /*0940*/  SEL R2, R2, 0x2, !P0 ;  /* 0x0000000202027807 */ /* 0x000fca0004000000 */
[----:B------:R2:W-:Y:S01]  /*0950*/  STL [R1+0x84], R2 ;  /* 0x0000840201007387 */ /* 0x0005e20000100800 */
[----:B01-34-:R-:W-:Y:S06]  /*0960*/  BAR.SYNC.DEFER_BLOCKING 0x0 ;  /* 0x0000000000007b1d */ /* 0x01bfec0000010000 */
[----:B------:R-:W-:Y:S05]  /*0970*/  @!P0 BRA `(.L_x_1057) ;  /* 0x000000a800f48947 */ /* 0x000fea0003800000 */
.L_x_1058:
[----:B------:R-:W-:-:S08]  /*0980*/  NOP ;  /* 0x0000000000007918 */ /* 0x000fd00000000000 */
[----:B------:R-:W0:Y:S02]  /*0990*/  USETMAXREG.TRY_ALLOC.CTAPOOL UP0, 0xf0 ;  /* 0x000000f0000079c8 */ /* 0x000e240008000600 */
[----:B0-----:R-:W-:-:S13]  /*09a0*/  PLOP3.LUT P0, PT, PT, PT, UP0, 0x80, 0x0 ;  /* 0x000000000000781c */ /* 0x001fda0003f0f008 */
[----:B------:R-:W-:Y:S05]  /*09b0*/  @!P0 BRA `(.L_x_1058) ;  /* 0xfffffffc00f08947 */ /* 0x000fea000383ffff */
[----:B------:R-:W0:Y:S01]  /*09c0*/  S2R R0, SR_TID.X ;  /* 0x0000000000007919 */ /* 0x000e220000002100 */
[----:B------:R-:W1:Y:S01]  /*09d0*/  S2UR UR5, SR_CgaCtaId ;  /* 0x00000000000579c3 */ /* 0x000e620000008800 */
[----:B------:R-:W-:-:S07]  /*09e0*/  UMOV UR4, 0x400 ;  /* 0x0000040000047882 */ /* 0x000fce0000000000 */
[----:B------:R-:W-:Y:S06]  /*09f0*/  BAR.ARV 0x8, 0x180 ;  /* 0x0206000000007b1d */ /* 0x000fec0000002000 */
[----:B-1----:R-:W-:Y:S01]  /*0a00*/  ULEA UR4, UR5, UR4, 0x18 ;  /* 0x0000000405047291 */ /* 0x002fe2000f8ec03f */
[----:B0-----:R-:W-:-:S04]  /*0a10*/  SHF.R.U32.HI R0, RZ, 0x7, R0 ;  /* 0x00000007ff007819 */ /* 0x001fc80000011600 */
[----:B------:R-:W-:-:S13]  /*0a20*/  ISETP.NE.AND P0, PT, R0, 0x1, PT ;  /* 0x000000010000780c */ /* 0x000fda0003f05270 */
[----:B------:R-:W-:Y:S08]  /*0a30*/  @!P0 BAR.ARV 0x9, 0x100 ;  /* 0x0244000000008b1d */ /* 0x000ff00000002000 */
[----:B------:R-:W-:Y:S06]  /*0a40*/  BAR.SYNC.DEFER_BLOCKING 0x5, 0x180 ;  /* 0x0146000000007b1d */ /* 0x000fec0000010000 */
[----:B------:R-:W0:Y:S01]  /*0a50*/  LDS.128 R12, [UR4+0x324d0] ;  /* 0x0324d004ff0c7984 */ /* 0x000e220008000c00 */
[----:B------:R-:W-:Y:S01]  /*0a60*/  ULDC UR4, c[0x0][0xd3c] ;  /* 0x00034f0000047ab9 */ /* 0x000fe20000000800 */
[----:B------:R-:W-:Y:S06]  /*0a70*/  BAR.ARV 0x4, 0x180 ;  /* 0x0106000000007b1d */ /* 0x000fec0000002000 */
[----:B0-----:R-:W-:-:S13]  /*0a80*/  ISETP.GE.AND P0, PT, R15, UR4, PT ;  /* 0x000000040f007c0c */ /* 0x001fda000bf06270 */
[----:B------:R-:W-:Y:S05]  /*0a90*/  @P0 EXIT ;  /* 0x000000000000094d */ /* 0x000fea0003800000 */
[----:B------:R-:W3:Y:S01]  /*0aa0*/  LDL.LU R12, [R1+0x84] ;  /* 0x00008400010c7983 */ /* 0x000ee20000300800 */
[----:B------:R-:W0:Y:S02]  /*0ab0*/  S2R R0, SR_TID.X ;  /* 0x0000000000007919 */ /* 0x000e240000002100 */
[----:B0-----:R-:W-:-:S05]  /*0ac0*/  VIADD R16, R0, 0xffffff80 ;  /* 0xffffff8000107836 */ /* 0x001fca0000000000 */
[----:B------:R-:W-:-:S04]  /*0ad0*/  SHF.R.S32.HI R0, RZ, 0x1f, R16 ;  /* 0x0000001fff007819 */ /* 0x000fc80000011410 */
[----:B--2---:R-:W-:-:S04]  /*0ae0*/  LEA.HI R2, R0, R16, RZ, 0x7 ;  /* 0x0000001000027211 */ /* 0x004fc800078f38ff */
[----:B------:R-:W-:Y:S02]  /*0af0*/  LOP3.LUT R5, R2, 0xffffff80, RZ, 0xc0, !PT ;  /* 0xffffff8002057812 */ /* 0x000fe400078ec0ff */
[----:B------:R-:W-:-:S03]  /*0b00*/  LEA.HI R4, R0, R16, RZ, 0x5 ;  /* 0x0000001000047211 */ /* 0x000fc600078f28ff */
[----:B------:R-:W-:Y:S01]  /*0b10*/  IMAD.IADD R11, R16, 0x1, -R5 ;  /* 0x00000001100b7824 */ /* 0x000fe200078e0a05 */
[----:B------:R-:W-:Y:S01]  /*0b20*/  LEA.HI R3, R0, R16, RZ, 0x4 ;  /* 0x0000001000037211 */ /* 0x000fe200078f20ff */
[----:B------:R-:W-:-:S03]  /*0b30*/  IMAD.SHL.U32 R5, R4, 0x20, RZ ;  /* 0x0000002004057824 */ /* 0x000fc600078e00ff */
[----:B------:R-:W-:Y:S02]  /*0b40*/  SHF.R.S32.HI R7, RZ, 0x1f, R11 ;  /* 0x0000001fff077819 */ /* 0x000fe4000001140b */
[----:B------:R-:W-:Y:S02]  /*0b50*/  LOP3.LUT R4, R3, 0x3fffff0, RZ, 0xc0, !PT ;  /* 0x03fffff003047812 */ /* 0x000fe400078ec0ff */
[----:B------:R-:W-:Y:S02]  /*0b60*/  LEA.HI R8, R7, R11, RZ, 0x2 ;  /* 0x0000000b07087211 */ /* 0x000fe400078f10ff */
[----:B------:R-:W-:Y:S02]  /*0b70*/  SHF.R.S32.HI R6, RZ, 0x4, R3 ;  /* 0x00000004ff067819 */ /* 0x000fe40000011403 */
[----:B------:R-:W-:Y:S01]  /*0b80*/  LEA.HI R10, R0, R16, RZ, 0x2 ;  /* 0x00000010000a7211 */ /* 0x000fe200078f10ff */
[----:B------:R-:W-:Y:S01]  /*0b90*/  IMAD.IADD R4, R16, 0x1, -R4 ;  /* 0x0000000110047824 */ /* 0x000fe200078e0a04 */
[----:B------:R-:W-:-:S02]  /*0ba0*/  LOP3.LUT R5, R5, 0xfffffc00, RZ, 0xc0, !PT ;  /* 0xfffffc0005057812 */ /* 0x000fc400078ec0ff */
[--C-:B------:R-:W-:Y:S02]  /*0bb0*/  SHF.R.S32.HI R0, RZ, 0x2, R8.reuse ;  /* 0x00000002ff007819 */ /* 0x100fe40000011408 */
[----:B------:R-:W-:Y:S02]  /*0bc0*/  SHF.R.S32.HI R9, RZ, 0x1f, R8 ;  /* 0x0000001fff097819 */ /* 0x000fe40000011408 */
[----:B------:R-:W-:Y:S01]  /*0bd0*/  LEA.HI R3, R3, R6, RZ, 0x1 ;  /* 0x0000000603037211 */ /* 0x000fe200078f08ff */
[----:B------:R-:W-:Y:S01]  /*0be0*/  IMAD R4, R4, 0x40, R5 ;  /* 0x0000004004047824 */ /* 0x000fe200078e0205 */
[----:B------:R-:W-:Y:S02]  /*0bf0*/  LEA.HI R9, R9, R0, RZ, 0x3 ;  /* 0x0000000009097211 */ /* 0x000fe400078f18ff */
[----:B------:R-:W-:Y:S02]  /*0c00*/  LOP3.LUT R5, R3, 0x1ffffffe, RZ, 0xc0, !PT ;  /* 0x1ffffffe03057812 */ /* 0x000fe400078ec0ff */
[----:B------:R-:W-:-:S02]  /*0c10*/  SHF.R.S32.HI R3, RZ, 0x7, R2 ;  /* 0x00000007ff037819 */ /* 0x000fc40000011402 */
[----:B------:R-:W-:Y:S02]  /*0c20*/  LOP3.LUT R10, R10, 0xfffffffc, RZ, 0xc0, !PT ;  /* 0xfffffffc0a0a7812 */ /* 0x000fe400078ec0ff */
[----:B------:R-:W-:Y:S02]  /*0c30*/  LOP3.LUT R9, R9, 0xfffffff8, RZ, 0xc0, !PT ;  /* 0xfffffff809097812 */ /* 0x000fe400078ec0ff */
[----:B------:R-:W-:Y:S01]  /*0c40*/  LEA.HI R7, R7, R11, RZ, 0x5 ;  /* 0x0000000b07077211 */ /* 0x000fe200078f28ff */
[----:B------:R-:W-:Y:S01]  /*0c50*/  IMAD.IADD R10, R16, 0x1, -R10 ;  /* 0x00000001100a7824 */ /* 0x000fe200078e0a0a */
[----:B------:R-:W-:Y:S01]  /*0c60*/  LEA.HI R2, R2, R3, RZ, 0x1 ;  /* 0x0000000302027211 */ /* 0x000fe200078f08ff */
[----:B------:R-:W-:Y:S01]  /*0c70*/  IMAD.IADD R0, R0, 0x1, -R9 ;  /* 0x0000000100007824 */ /* 0x000fe200078e0a09 */
[----:B------:R-:W-:Y:S01]  /*0c80*/  SHF.R.S32.HI R7, RZ, 0x5, R7 ;  /* 0x00000005ff077819 */ /* 0x000fe20000011407 */
[----:B------:R-:W-:Y:S01]  /*0c90*/  IMAD.IADD R5, R6, 0x1, -R5 ;  /* 0x0000000106057824 */ /* 0x000fe200078e0a05 */
[----:B------:R-:W-:-:S02]  /*0ca0*/  LOP3.LUT R2, R2, 0x3fffffe, RZ, 0xc0, !PT ;  /* 0x03fffffe02027812 */ /* 0x000fc400078ec0ff */
[----:B------:R-:W-:Y:S01]  /*0cb0*/  LEA.HI R6, R10, R10, RZ, 0x1 ;  /* 0x0000000a0a067211 */ /* 0x000fe200078f08ff */
[----:B------:R-:W-:Y:S02]  /*0cc0*/  IMAD R7, R7, 0x10, R0 ;  /* 0x0000001007077824 */ /* 0x000fe400078e0200 */
[----:B------:R-:W-:Y:S02]  /*0cd0*/  IMAD R0, R5, 0x8, R4 ;  /* 0x0000000805007824 */ /* 0x000fe400078e0204 */
[----:B------:R-:W-:Y:S01]  /*0ce0*/  IMAD.IADD R2, R3, 0x1, -R2 ;  /* 0x0000000103027824 */ /* 0x000fe200078e0a02 */
[----:B------:R-:W-:Y:S02]  /*0cf0*/  LOP3.LUT R3, R6, 0x1ffffffe, RZ, 0xc0, !PT ;  /* 0x1ffffffe06037812 */ /* 0x000fe400078ec0ff */
[----:B------:R0:W-:Y:S03]  /*0d00*/  STL [R1+0x80], R0 ;  /* 0x0000800001007387 */ /* 0x0001e60000100800 */
[----:B------:R-:W-:Y:S01]  /*0d10*/  IMAD.IADD R3, R10, 0x1, -R3 ;  /* 0x000000010a037824 */ /* 0x000fe200078e0a03 */
[----:B------:R-:W-:Y:S01]  /*0d20*/  LOP3.LUT R8, R8, 0x7ffffffc, RZ, 0xc0, !PT ;  /* 0x7ffffffc08087812 */ /* 0x000fe200078ec0ff */
[----:B0-----:R-:W-:-:S05]  /*0d30*/  IMAD R0, R2, 0x40, R7 ;  /* 0x0000004002007824 */ /* 0x001fca00078e0207 */
[----:B------:R0:W-:Y:S01]  /*0d40*/  STL [R1+0x78], R0 ;  /* 0x0000780001007387 */ /* 0x0001e20000100800 */
[----:B------:R-:W-:-:S03]  /*0d50*/  IMAD.IADD R8, R11, 0x1, -R8 ;  /* 0x000000010b087824 */ /* 0x000fc600078e0a08 */
[----:B------:R1:W-:Y:S01]  /*0d60*/  STL [R1+0x14], RZ ;  /* 0x000014ff01007387 */ /* 0x0003e20000100800 */
[----:B0-----:R-:W-:Y:S02]  /*0d70*/  IMAD R0, R3, 0x8, R0 ;  /* 0x0000000803007824 */ /* 0x001fe400078e0200 */
[----:B------:R-:W-:-:S03]  /*0d80*/  IMAD.SHL.U32 R205, R8, 0x2, RZ ;  /* 0x0000000208cd7824 */ /* 0x000fc600078e00ff */
[----:B------:R1:W-:Y:S01]  /*0d90*/  STL [R1+0x7c], R0 ;  /* 0x00007c0001007387 */ /* 0x0003e20000100800 */
[C---:B------:R-:W-:Y:S02]  /*0da0*/  VIADD R5, R205.reuse, 0x8 ;  /* 0x00000008cd057836 */ /* 0x040fe40000000000 */
[C---:B------:R-:W-:Y:S02]  /*0db0*/  VIADD R4, R205.reuse, 0x10 ;  /* 0x00000010cd047836 */ /* 0x040fe40000000000 */
[C---:B------:R-:W-:Y:S02]  /*0dc0*/  VIADD R2, R205.reuse, 0x18 ;  /* 0x00000018cd027836 */ /* 0x040fe40000000000 */
[C---:B------:R-:W-:Y:S02]  /*0dd0*/  VIADD R237, R205.reuse, 0x20 ;  /* 0x00000020cded7836 */ /* 0x040fe40000000000 */
[C---:B------:R-:W-:Y:S02]  /*0de0*/  VIADD R236, R205.reuse, 0x28 ;  /* 0x00000028cdec7836 */ /* 0x040fe40000000000 */
[----:B------:R-:W-:-:S02]  /*0df0*/  VIADD R235, R205, 0x30 ;  /* 0x00000030cdeb7836 */ /* 0x000fc40000000000 */
[C---:B------:R-:W-:Y:S02]  /*0e00*/  VIADD R234, R205.reuse, 0x38 ;  /* 0x00000038cdea7836 */ /* 0x040fe40000000000 */
[C---:B------:R-:W-:Y:S02]  /*0e10*/  VIADD R233, R205.reuse, 0x40 ;  /* 0x00000040cde97836 */ /* 0x040fe40000000000 */
[C---:B------:R-:W-:Y:S02]  /*0e20*/  VIADD R232, R205.reuse, 0x48 ;  /* 0x00000048cde87836 */ /* 0x040fe40000000000 */
[C---:B------:R-:W-:Y:S02]  /*0e30*/  VIADD R231, R205.reuse, 0x50 ;  /* 0x00000050cde77836 */ /* 0x040fe40000000000 */
[C---:B------:R-:W-:Y:S02]  /*0e40*/  VIADD R230, R205.reuse, 0x58 ;  /* 0x00000058cde67836 */ /* 0x040fe40000000000 */
        /* <DEDUP_REMOVED lines=34> */
[----:B------:R-:W-:Y:S02]  /*1070*/  SHF.R.S32.HI R5, RZ, 0x1f, R221 ;  /* 0x0000001fff057819 */ /* 0x000fe400000114dd */
[----:B------:R-:W-:Y:S02]  /*1080*/  SHF.R.S32.HI R4, RZ, 0x1f, R219 ;  /* 0x0000001fff047819 */ /* 0x000fe400000114db */
[----:B------:R-:W-:Y:S01]  /*1090*/  SHF.R.S32.HI R2, RZ, 0x1f, R216 ;  /* 0x0000001fff027819 */ /* 0x000fe200000114d8 */
[----:B------:R-:W-:Y:S01]  /*10a0*/  IMAD.MOV.U32 R9, RZ, RZ, R13 ;  /* 0x000000ffff097224 */ /* 0x000fe200078e000d */
[----:B------:R-:W-:Y:S01]  /*10b0*/  SHF.R.S32.HI R5, RZ, 0x1f, R215 ;  /* 0x0000001fff057819 */ /* 0x000fe200000114d7 */
[----:B------:R-:W-:Y:S01]  /*10c0*/  IMAD.MOV.U32 R10, RZ, RZ, R14 ;  /* 0x000000ffff0a7224 */ /* 0x000fe200078e000e */
[----:B------:R-:W-:Y:S01]  /*10d0*/  SHF.R.S32.HI R4, RZ, 0x1f, R214 ;  /* 0x0000001fff047819 */ /* 0x000fe200000114d6 */
[----:B------:R-:W-:Y:S01]  /*10e0*/  IMAD.MOV.U32 R11, RZ, RZ, R15 ;  /* 0x000000ffff0b7224 */ /* 0x000fe200078e000f */
[----:B------:R-:W-:Y:S01]  /*10f0*/  SHF.R.S32.HI R2, RZ, 0x1f, R213 ;  /* 0x0000001fff027819 */ /* 0x000fe200000114d5 */
[----:B------:R-:W-:Y:S01]  /*1100*/  VIADD R209, R205, 0xe0 ;  /* 0x000000e0cdd17836 */ /* 0x000fe20000000000 */
[----:B------:R-:W-:-:S02]  /*1110*/  SHF.R.S32.HI R5, RZ, 0x1f, R212 ;  /* 0x0000001fff057819 */ /* 0x000fc400000114d4 */
[----:B------:R-:W-:Y:S02]  /*1120*/  SHF.R.S32.HI R4, RZ, 0x1f, R211 ;  /* 0x0000001fff047819 */ /* 0x000fe400000114d3 */
[----:B------:R-:W-:Y:S01]  /*1130*/  SHF.R.S32.HI R2, RZ, 0x1f, R210 ;  /* 0x0000001fff027819 */ /* 0x000fe200000114d2 */
[----:B------:R-:W-:Y:S01]  /*1140*/  UMOV UR37, URZ ;  /* 0x0000003f00257c82 */ /* 0x000fe20008000000 */
[----:B------:R-:W-:Y:S01]  /*1150*/  UMOV UR36, URZ ;  /* 0x0000003f00247c82 */ /* 0x000fe20008000000 */
[----:B-1-3--:R-:W-:-:S07]  /*1160*/  LOP3.LUT R23, R12, 0x1, RZ, 0xfc, !PT ;  /* 0x000000010c177812 */ /* 0x00afce00078efcff */
.L_x_1105:
[----:B0--34-:R-:W0:Y:S01]  /*1170*/  LDC.64 R2, c[0x0][0xd88] ;  /* 0x00036200ff027b82 */ /* 0x019e220000000a00 */
[----:B------:R-:W-:-:S07]  /*1180*/  ULDC.64 UR4, c[0x0][0xb20] ;  /* 0x0002c80000047ab9 */ /* 0x000fce0000000a00 */
[----:B-12---:R-:W1:Y:S08]  /*1190*/  LDC.64 R12, c[0x0][0x418] ;  /* 0x00010600ff0c7b82 */ /* 0x006e700000000a00 */
[----:B------:R-:W2:Y:S01]  /*11a0*/  LDC R0, c[0x0][0x424] ;  /* 0x00010900ff007b82 */ /* 0x000ea20000000800 */
[----:B0-----:R-:W-:Y:S01]  /*11b0*/  IMAD.WIDE R2, R11, 0x4, R2 ;  /* 0x000000040b027825 */ /* 0x001fe200078e0202 */
[----:B------:R-:W-:-:S06]  /*11c0*/  ISETP.NE.U32.AND P0, PT, RZ, UR4, PT ;  /* 0x00000004ff007c0c */ /* 0x000fcc000bf05070 */
[----:B------:R-:W0:Y:S01]  /*11d0*/  LDC R11, c[0x0][0x2f0] ;  /* 0x0000bc00ff0b7b82 */ /* 0x000e220000000800 */
[----:B------:R-:W3:Y:S01]  /*11e0*/  LDG.E R204, desc[UR38][R2.64] ;  /* 0x0000002602cc7981 */ /* 0x000ee2000c1e1900 */
[----:B------:R-:W-:Y:S01]  /*11f0*/  ISETP.NE.AND.EX P0, PT, RZ, UR5, PT, P0 ;  /* 0x00000005ff007c0c */ /* 0x000fe2000bf05300 */
[----:B------:R-:W-:Y:S01]  /*1200*/  IMAD.MOV.U32 R7, RZ, RZ, RZ ;  /* 0x000000ffff077224 */ /* 0x000fe200078e00ff */
[----:B---3--:R-:W-:-:S11]  /*1210*/  SHF.R.S32.HI R6, RZ, 0x1f, R204 ;  /* 0x0000001fff067819 */ /* 0x008fd600000114cc */
[C---:B------:R-:W-:Y:S01]  /*1220*/  @P0 LEA R4, P1, R204.reuse, UR4, 0x2 ;  /* 0x00000004cc040c11 */ /* 0x040fe2000f8210ff */
[----:B------:R3:W-:Y:S03]  /*1230*/  STL [R1+0x10], R6 ;  /* 0x0000100601007387 */ /* 0x0007e60000100800 */
[----:B------:R-:W-:Y:S01]  /*1240*/  @P0 LEA.HI.X R5, R204, UR5, R6, 0x2, P1 ;  /* 0x00000005cc050c11 */ /* 0x000fe200088f1406 */
[----:B------:R-:W-:Y:S02]  /*1250*/  ULDC.64 UR4, c[0x0][0xb18] ;  /* 0x0002c60000047ab9 */ /* 0x000fe40000000a00 */
[----:B------:R-:W-:Y:S02]  /*1260*/  ISETP.NE.U32.AND P1, PT, RZ, UR4, PT ;  /* 0x00000004ff007c0c */ /* 0x000fe4000bf25070 */
[----:B------:R3:W5:Y:S01]  /*1270*/  @P0 LDG.E R7, desc[UR38][R4.64] ;  /* 0x0000002604070981 */ /* 0x000762000c1e1900 */
[----:B-1----:R-:W-:-:S02]  /*1280*/  ISETP.NE.U32.AND P0, PT, R12, RZ, PT ;  /* 0x000000ff0c00720c */ /* 0x002fc40003f05070 */
[----:B------:R-:W-:Y:S02]  /*1290*/  ISETP.NE.AND.EX P1, PT, RZ, UR5, PT, P1 ;  /* 0x00000005ff007c0c */ /* 0x000fe4000bf25310 */
[----:B------:R-:W-:-:S04]  /*12a0*/  ISETP.NE.AND.EX P0, PT, R13, RZ, PT, P0 ;  /* 0x000000ff0d00720c */ /* 0x000fc80003f05300 */
[----:B--2---:R-:W-:-:S05]  /*12b0*/  SEL R0, R0, 0x1, P0 ;  /* 0x0000000100007807 */ /* 0x004fca0000000000 */
[----:B0-----:R-:W-:Y:S02]  /*12c0*/  IMAD R152, R0, R11, RZ ;  /* 0x0000000b00987224 */ /* 0x001fe400078e02ff */
[----:B------:R-:W-:-:S04]  /*12d0*/  @P1 LEA R2, P2, R204, UR4, 0x2 ;  /* 0x00000004cc021c11 */ /* 0x000fc8000f8410ff */
[----:B------:R-:W-:-:S05]  /*12e0*/  @P1 LEA.HI.X R3, R204, UR5, R6, 0x2, P2 ;  /* 0x00000005cc031c11 */ /* 0x000fca00090f1406 */
[----:B------:R3:W5:Y:S01]  /*12f0*/  @P1 LDG.E R152, desc[UR38][R2.64] ;  /* 0x0000002602981981 */ /* 0x000762000c1e1900 */
[----:B------:R-:W-:Y:S05]  /*1300*/  @P1 BRA `(.L_x_1059) ;  /* 0x0000000000241947 */ /* 0x000fea0003800000 */
[----:B------:R-:W-:Y:S02]  /*1310*/  ULDC.64 UR4, c[0x0][0xb00] ;  /* 0x0002c00000047ab9 */ /* 0x000fe40000000a00 */
[----:B------:R-:W-:-:S04]  /*1320*/  ISETP.NE.U32.AND P0, PT, RZ, UR4, PT ;  /* 0x00000004ff007c0c */ /* 0x000fc8000bf05070 */
[----:B------:R-:W-:-:S13]  /*1330*/  ISETP.NE.AND.EX P0, PT, RZ, UR5, PT, P0 ;  /* 0x00000005ff007c0c */ /* 0x000fda000bf05300 */
[----:B------:R-:W-:Y:S05]  /*1340*/  @!P0 BRA `(.L_x_1059) ;  /* 0x0000000000148947 */ /* 0x000fea0003800000 */
[----:B---3--:R-:W0:Y:S02]  /*1350*/  LDC.64 R2, c[0x0][0xb00] ;  /* 0x0002c000ff027b82 */ /* 0x008e240000000a00 */
[----:B0-----:R-:W-:-:S05]  /*1360*/  IMAD.WIDE R2, R204, 0x4, R2 ;  /* 0x00000004cc027825 */ /* 0x001fca00078e0202 */
[----:B-----5:R-:W2:Y:S04]  /*1370*/  LDG.E R152, desc[UR38][R2.64] ;  /* 0x0000002602987981 */ /* 0x020ea8000c1e1900 */
[----:B------:R-:W2:Y:S02]  /*1380*/  LDG.E R5, desc[UR38][R2.64+0x4] ;  /* 0x0000042602057981 */ /* 0x000ea4000c1e1900 */
[----:B--2---:R-:W-:-:S07]  /*1390*/  IMAD.IADD R152, R5, 0x1, -R152 ;  /* 0x0000000105987824 */ /* 0x004fce00078e0a98 */
.L_x_1059:
[----:B-----5:R-:W-:Y:S01]  /*13a0*/  IMAD.IADD R152, R152, 0x1, -R7 ;  /* 0x0000000198987824 */ /* 0x020fe200078e0a07 */
[----:B---3--:R-:W-:-:S03]  /*13b0*/  LOP3.LUT R2, R10, 0xff000000, RZ, 0xc0, !PT ;  /* 0xff0000000a027812 */ /* 0x008fc600078ec0ff */
[C---:B------:R-:W-:Y:S01]  /*13c0*/  VIADD R0, R152.reuse, 0x5f ;  /* 0x0000005f98007836 */ /* 0x040fe20000000000 */
[----:B------:R-:W-:Y:S02]  /*13d0*/  SHF.R.U32.HI R3, RZ, 0x8, R2 ;  /* 0x00000008ff037819 */ /* 0x000fe40000011602 */
[----:B------:R-:W-:Y:S01]  /*13e0*/  ISETP.GE.AND P0, PT, R152, 0x1, PT ;  /* 0x000000019800780c */ /* 0x000fe20003f06270 */
[----:B------:R-:W-:Y:S01]  /*13f0*/  IMAD.HI R4, R0, 0x2aaaaaab, RZ ;  /* 0x2aaaaaab00047827 */ /* 0x000fe200078e02ff */
[----:B------:R-:W-:-:S04]  /*1400*/  LOP3.LUT R0, R10, 0xff0000, RZ, 0xc0, !PT ;  /* 0x00ff00000a007812 */ /* 0x000fc800078ec0ff */
[----:B------:R-:W-:Y:S01]  /*1410*/  LEA.HI R0, R0, R3, RZ, 0x10 ;  /* 0x0000000300007211 */ /* 0x000fe200078f80ff */
[----:B------:R-:W-:Y:S01]  /*1420*/  IMAD.MOV.U32 R3, RZ, RZ, RZ ;  /* 0x000000ffff037224 */ /* 0x000fe200078e00ff */
[----:B------:R-:W-:Y:S02]  /*1430*/  SHF.R.U32.HI R5, RZ, 0x1f, R4 ;  /* 0x0000001fff057819 */ /* 0x000fe40000011604 */
[----:B------:R-:W-:Y:S02]  /*1440*/  LOP3.LUT R12, R0, 0xff, RZ, 0xc0, !PT ;  /* 0x000000ff000c7812 */ /* 0x000fe400078ec0ff */
[----:B------:R-:W-:Y:S02]  /*1450*/  LEA.HI.SX32 R160, R4, R5, 0x1c ;  /* 0x0000000504a07211 */ /* 0x000fe400078fe2ff */
[----:B------:R-:W-:Y:S01]  /*1460*/  SHF.R.U32.HI R207, RZ, 0x10, R0 ;  /* 0x00000010ffcf7819 */ /* 0x000fe20000011600 */
[----:B------:R0:W-:Y:S01]  /*1470*/  STL [R1+0xc], R12 ;  /* 0x00000c0c01007387 */ /* 0x0001e20000100800 */
[----:B------:R-:W-:Y:S05]  /*1480*/  @!P0 BRA `(.L_x_1060) ;  /* 0x0000000000748947 */ /* 0x000fea0003800000 */
[----:B------:R-:W1:Y:S01]  /*1490*/  LDC R0, c[0x0][0xae8] ;  /* 0x0002ba00ff007b82 */ /* 0x000e620000000800 */
[----:B------:R-:W-:-:S04]  /*14a0*/  ISETP.NE.AND P0, PT, R207, RZ, PT ;  /* 0x000000ffcf00720c */ /* 0x000fc80003f05270 */
[----:B-1----:R-:W-:-:S04]  /*14b0*/  SEL R11, R207, R0, P0 ;  /* 0x00000000cf0b7207 */ /* 0x002fc80000000000 */
[-C--:B------:R-:W-:Y:S02]  /*14c0*/  IABS R5, R11.reuse ;  /* 0x0000000b00057213 */ /* 0x080fe40000000000 */
[----:B------:R-:W-:Y:S02]  /*14d0*/  IADD3 R0, R160, -0x1, R11 ;  /* 0xffffffffa0007810 */ /* 0x000fe40007ffe00b */
[----:B------:R-:W1:Y:S01]  /*14e0*/  I2F.RP R4, R5 ;  /* 0x0000000500047306 */ /* 0x000e620000209400 */
[----:B------:R-:W-:-:S05]  /*14f0*/  IABS R8, R11 ;  /* 0x0000000b00087213 */ /* 0x000fca0000000000 */
[----:B------:R-:W-:Y:S02]  /*1500*/  IMAD.MOV R8, RZ, RZ, -R8 ;  /* 0x000000ffff087224 */ /* 0x000fe400078e0a08 */
[----:B-1----:R-:W1:Y:S02]  /*1510*/  MUFU.RCP R4, R4 ;  /* 0x0000000400047308 */ /* 0x002e640000001000 */
[----:B-1----:R-:W-:Y:S01]  /*1520*/  VIADD R2, R4, 0xffffffe ;  /* 0x0ffffffe04027836 */ /* 0x002fe20000000000 */
[----:B------:R-:W-:Y:S02]  /*1530*/  IABS R4, R0 ;  /* 0x0000000000047213 */ /* 0x000fe40000000000 */
[----:B------:R-:W-:-:S03]  /*1540*/  LOP3.LUT R0, R0, R11, RZ, 0x3c, !PT ;  /* 0x0000000b00007212 */ /* 0x000fc600078e3cff */
[----:B------:R1:W2:Y:S01]  /*1550*/  F2I.FTZ.U32.TRUNC.NTZ R3, R2 ;  /* 0x0000000200037305 */ /* 0x0002a2000021f000 */
[----:B------:R-:W-:Y:S01]  /*1560*/  ISETP.GE.AND P2, PT, R0, RZ, PT ;  /* 0x000000ff0000720c */ /* 0x000fe20003f46270 */
[----:B-1----:R-:W-:Y:S02]  /*1570*/  IMAD.MOV.U32 R2, RZ, RZ, RZ ;  /* 0x000000ffff027224 */ /* 0x002fe400078e00ff */
[----:B--2---:R-:W-:-:S04]  /*1580*/  IMAD.MOV R6, RZ, RZ, -R3 ;  /* 0x000000ffff067224 */ /* 0x004fc800078e0a03 */
[----:B------:R-:W-:-:S04]  /*1590*/  IMAD R7, R6, R5, RZ ;  /* 0x0000000506077224 */ /* 0x000fc800078e02ff */
[----:B------:R-:W-:-:S04]  /*15a0*/  IMAD.HI.U32 R3, R3, R7, R2 ;  /* 0x0000000703037227 */ /* 0x000fc800078e0002 */
        /* <DEDUP_REMOVED lines=11> */
.L_x_1060:
[-C--:B------:R-:W-:Y:S01]  /*1660*/  IMAD R22, R12, R3.reuse, RZ ;  /* 0x000000030c167224 */ /* 0x080fe200078e02ff */
[----:B------:R-:W-:Y:S01]  /*1670*/  LOP3.LUT R206, R10, 0xffff, RZ, 0xc0, !PT ;  /* 0x0000ffff0ace7812 */ /* 0x000fe200078ec0ff */
[----:B------:R-:W-:Y:S01]  /*1680*/  IMAD.MOV.U32 R208, RZ, RZ, R9 ;  /* 0x000000ffffd07224 */ /* 0x000fe200078e0009 */
[----:B------:R-:W-:Y:S01]  /*1690*/  PLOP3.LUT P0, PT, PT, PT, PT, 0x80, 0x0 ;  /* 0x000000000000781c */ /* 0x000fe20003f0f070 */
[----:B------:R-:W-:Y:S01]  /*16a0*/  IMAD.MOV.U32 R4, RZ, RZ, RZ ;  /* 0x000000ffff047224 */ /* 0x000fe200078e00ff */
[----:B------:R-:W-:Y:S01]  /*16b0*/  VIADDMNMX R160, R22, R3, R160, PT ;  /* 0x0000000316a07246 */ /* 0x000fe200038001a0 */
[----:B------:R-:W-:Y:S01]  /*16c0*/  IMAD.MOV.U32 R3, RZ, RZ, RZ ;  /* 0x000000ffff037224 */ /* 0x000fe200078e00ff */
[----:B------:R-:W-:Y:S02]  /*16d0*/  CS2R R150, SRZ ;  /* 0x0000000000967805 */ /* 0x000fe4000001ff00 */
[----:B------:R-:W-:Y:S02]  /*16e0*/  CS2R R148, SRZ ;  /* 0x0000000000947805 */ /* 0x000fe4000001ff00 */
[----:B------:R-:W-:-:S02]  /*16f0*/  ISETP.GT.AND P1, PT, R160, R22, PT ;  /* 0x00000016a000720c */ /* 0x000fc40003f24270 */
        /* <DEDUP_REMOVED lines=61> */
[----:B------:R-:W-:Y:S01]  /*1ad0*/  CS2R R24, SRZ ;  /* 0x0000000000187805 */ /* 0x000fe2000001ff00 */
[----:B------:R-:W-:Y:S06]  /*1ae0*/  @!P1 BRA `(.L_x_1061) ;  /* 0x0000005000e49947 */ /* 0x000fec0003800000 */
[----:B------:R-:W1:Y:S01]  /*1af0*/  S2R R0, SR_TID.X ;  /* 0x0000000000007919 */ /* 0x000e620000002100 */
[----:B------:R-:W2:Y:S01]  /*1b00*/  S2UR UR6, SR_CgaCtaId ;  /* 0x00000000000679c3 */ /* 0x000ea20000008800 */
[----:B------:R-:W-:Y:S02]  /*1b10*/  UMOV UR5, 0x400 ;  /* 0x0000040000057882 */ /* 0x000fe40000000000 */
[----:B--2---:R-:W-:-:S04]  /*1b20*/  ULEA UR5, UR6, UR5, 0x18 ;  /* 0x0000000506057291 */ /* 0x004fc8000f8ec03f */
[----:B------:R-:W-:Y:S01]  /*1b30*/  UIADD3 UR5, UR5, 0x18400, URZ ;  /* 0x0001840005057890 */ /* 0x000fe2000fffe03f */
[----:B-1----:R-:W-:-:S03]  /*1b40*/  VIADD R2, R0, 0xffffff80 ;  /* 0xffffff8000027836 */ /* 0x002fc60000000000 */
[----:B------:R-:W-:Y:S02]  /*1b50*/  ULOP3.LUT UP0, URZ, UR5, 0x1bf, URZ, 0xc0, !UPT ;  /* 0x000001bf053f7892 */ /* 0x000fe4000f80c03f */
[----:B------:R-:W-:-:S04]  /*1b60*/  SHF.R.S32.HI R0, RZ, 0x1f, R2 ;  /* 0x0000001fff007819 */ /* 0x000fc80000011402 */
[----:B------:R-:W-:Y:S02]  /*1b70*/  PLOP3.LUT P0, PT, PT, PT, UP0, 0x80, 0x0 ;  /* 0x000000000000781c */ /* 0x000fe40003f0f008 */
[----:B------:R-:W-:-:S04]  /*1b80*/  LEA.HI R0, R0, R2, RZ, 0x7 ;  /* 0x0000000200007211 */ /* 0x000fc800078f38ff */
[----:B------:R-:W-:-:S06]  /*1b90*/  SHF.R.S32.HI R0, RZ, 0x7, R0 ;  /* 0x00000007ff007819 */ /* 0x000fcc0000011400 */
[----:B------:R-:W1:Y:S02]  /*1ba0*/  SHFL.IDX PT, R0, R0, RZ, 0x1f ;  /* 0x00001fff00007589 */ /* 0x000e6400000e0000 */
[----:B-1----:R-:W-:-:S13]  /*1bb0*/  R2UR UR40, R0 ;  /* 0x00000000002872ca */ /* 0x002fda00000e0000 */
        /* <DEDUP_REMOVED lines=11> */
[----:B------:R1:W2:Y:S01]  /*1c70*/  LDC.64 R2, c[0x4][R0] ;  /* 0x0100000000027b82 */ /* 0x0002a20000000a00 */
[----:B------:R-:W-:Y:S01]  /*1c80*/  IMAD.U32 R5, RZ, RZ, UR5 ;  /* 0x00000005ff057e24 */ /* 0x000fe2000f8e00ff */
[----:B------:R-:W-:Y:S01]  /*1c90*/  ULDC.64 UR4, c[0x4][0xa0] ;  /* 0x0100280000047ab9 */ /* 0x000fe20000000a00 */
[----:B------:R-:W-:Y:S02]  /*1ca0*/  IMAD.U32 R10, RZ, RZ, UR6 ;  /* 0x00000006ff0a7e24 */ /* 0x000fe4000f8e00ff */
[----:B------:R-:W-:Y:S02]  /*1cb0*/  IMAD.U32 R6, RZ, RZ, UR4 ;  /* 0x00000004ff067e24 */ /* 0x000fe4000f8e00ff */
[----:B------:R-:W-:-:S02]  /*1cc0*/  IMAD.U32 R7, RZ, RZ, UR5 ;  /* 0x00000005ff077e24 */ /* 0x000fc4000f8e00ff */
[----:B------:R-:W-:Y:S02]  /*1cd0*/  IMAD.U32 R11, RZ, RZ, UR7 ;  /* 0x00000007ff0b7e24 */ /* 0x000fe4000f8e00ff */
[----:B------:R-:W-:Y:S02]  /*1ce0*/  IMAD.MOV.U32 R8, RZ, RZ, 0x70 ;  /* 0x00000070ff087424 */ /* 0x000fe400078e00ff */
[----:B0-----:R-:W-:Y:S02]  /*1cf0*/  IMAD.MOV.U32 R12, RZ, RZ, 0x1 ;  /* 0x00000001ff0c7424 */ /* 0x001fe400078e00ff */
[----:B-1----:R-:W-:-:S07]  /*1d00*/  IMAD.MOV.U32 R13, RZ, RZ, RZ ;  /* 0x000000ffff0d7224 */ /* 0x002fce00078e00ff */
[----:B------:R-:W-:-:S07]  /*1d10*/  LEPC R20, `(.L_x_1062) ;  /* 0x000000001014794e */ /* 0x000fce0000000000 */
[----:B--2---:R-:W-:Y:S05]  /*1d20*/  CALL.ABS.NOINC R2 ;  /* 0x0000000002007343 */ /* 0x004fea0003c00000 */
.L_x_1062:
[----:B------:R-:W2:Y:S01]  /*1d30*/  LDL R17, [R1+0x14] ;  /* 0x0000140001117983 */ /* 0x000ea20000100800 */
[----:B------:R-:W-:Y:S01]  /*1d40*/  MOV R2, 0x400 ;  /* 0x0000040000027802 */ /* 0x000fe20000000f00 */
[----:B------:R-:W1:Y:S01]  /*1d50*/  S2R R3, SR_CgaCtaId ;  /* 0x0000000000037919 */ /* 0x000e620000008800 */
[----:B------:R-:W3:Y:S02]  /*1d60*/  S2R R16, SR_TID.X ;  /* 0x0000000000107919 */ /* 0x000ee40000002100 */
[----:B-1----:R-:W-:Y:S02]  /*1d70*/  LEA R5, R3, R2, 0x18 ;  /* 0x0000000203057211 */ /* 0x002fe400078ec0ff */
[----:B---3--:R-:W-:-:S05]  /*1d80*/  SHF.R.U32.HI R16, RZ, 0x7, R16 ;  /* 0x00000007ff107819 */ /* 0x008fca0000011610 */
[----:B------:R-:W-:Y:S01]  /*1d90*/  VIADD R72, R16, 0x8 ;  /* 0x0000000810487836 */ /* 0x000fe20000000000 */
[----:B--2---:R-:W-:-:S04]  /*1da0*/  LEA.HI R0, R17, R17, RZ, 0x1 ;  /* 0x0000001111007211 */ /* 0x004fc800078f08ff */
[----:B------:R-:W-:-:S05]  /*1db0*/  LOP3.LUT R0, R0, 0xfffffffe, RZ, 0xc0, !PT ;  /* 0xfffffffe00007812 */ /* 0x000fca00078ec0ff */
[----:B------:R-:W-:-:S05]  /*1dc0*/  IMAD.IADD R0, R17, 0x1, -R0 ;  /* 0x0000000111007824 */ /* 0x000fca00078e0a00 */
[----:B------:R-:W-:-:S04]  /*1dd0*/  SHF.L.U32 R0, R0, 0x1f, RZ ;  /* 0x0000001f00007819 */ /* 0x000fc800000006ff */
[----:B------:R-:W1:Y:S02]  /*1de0*/  SYNCS.PHASECHK.TRANS64.TRYWAIT P0, [R5+URZ+0x32400], R0 ;  /* 0x03240000050075a7 */ /* 0x000e64000800017f */
[----:B-1----:R-:W-:Y:S05]  /*1df0*/  @!P0 BRA `(.L_x_1063) ;  /* 0x00000108005c8947 */ /* 0x002fea0003800000 */
.L_x_1234:
[----:B------:R-:W-:Y:S01]  /*1e00*/  ISETP.NE.AND P0, PT, R23, 0x3, PT ;  /* 0x000000031700780c */ /* 0x000fe20003f05270 */
[----:B------:R-:W-:Y:S05]  /*1e10*/  WARPSYNC.ALL ;  /* 0x0000000000007948 */ /* 0x000fea0003800000 */
[----:B------:R2:W-:Y:S07]  /*1e20*/  BAR.SYNC.DEFER_BLOCKING R72, 0x100 ;  /* 0x000400480000751d */ /* 0x0005ee0000010000 */
[----:B------:R-:W-:Y:S05]  /*1e30*/  @!P0 BRA `(.L_x_1064) ;  /* 0x0000000000048947 */ /* 0x000fea0003800000 */
[----:B------:R-:W-:Y:S01]  /*1e40*/  BPT.TRAP 0x1 ;  /* 0x000000040000795c */ /* 0x000fe20000300000 */
.L_x_1064:
[----:B------:R-:W-:Y:S02]  /*1e50*/  IMAD.U32 R4, RZ, RZ, UR37 ;  /* 0x00000025ff047e24 */ /* 0x000fe4000f8e00ff */
[----:B------:R-:W-:-:S03]  /*1e60*/  IMAD.U32 R2, RZ, RZ, UR36 ;  /* 0x00000024ff027e24 */ /* 0x000fc6000f8e00ff */
[----:B------:R-:W-:Y:S01]  /*1e70*/  SHF.L.U32 R4, R4, 0x1f, RZ ;  /* 0x0000001f04047819 */ /* 0x000fe200000006ff */
[----:B------:R-:W-:-:S04]  /*1e80*/  IMAD R21, R2, 0x8, R5 ;  /* 0x0000000802157824 */ /* 0x000fc800078e0205 */
[----:B------:R3:W4:Y:S01]  /*1e90*/  SYNCS.PHASECHK.TRANS64.TRYWAIT P1, [R21+URZ+0x32430], R4 ;  /* 0x03243004150075a7 */ /* 0x000722000802017f */
[----:B------:R-:W-:Y:S05]  /*1ea0*/  @!P0 BRA `(.L_x_1065) ;  /* 0x0000000000048947 */ /* 0x000fea0003800000 */
[----:B------:R-:W-:Y:S01]  /*1eb0*/  BPT.TRAP 0x1 ;  /* 0x000000040000795c */ /* 0x000fe20000300000 */
.L_x_1065:
[----:B----4-:R-:W-:Y:S05]  /*1ec0*/  @P1 BRA `(.L_x_1066) ;  /* 0x0000000000081947 */ /* 0x010fea0003800000 */
[----:B------:R-:W4:Y:S02]  /*1ed0*/  SYNCS.PHASECHK.TRANS64.TRYWAIT P1, [R21+URZ+0x32430], R4 ;  /* 0x03243004150075a7 */ /* 0x000f24000802017f */
[----:B----4-:R-:W-:Y:S05]  /*1ee0*/  @!P1 BRA `(.L_x_1067) ;  /* 0x0000010800349947 */ /* 0x010fea0003800000 */
.L_x_1066:
[----:B------:R-:W-:Y:S01]  /*1ef0*/  R2UR UR4, R5 ;  /* 0x00000000050472ca */ /* 0x000fe200000e0000 */
[----:B------:R-:W-:Y:S01]  /*1f00*/  ULOP3.LUT UR41, UR41, 0x10000, URZ, 0xfc, !UPT ;  /* 0x0001000029297892 */ /* 0x000fe2000f8efc3f */
[----:B------:R-:W-:Y:S01]  /*1f10*/  WARPGROUP.ARRIVE ;  /* 0x00000000000079c5 */ /* 0x000fe20000000000 */
[----:B------:R-:W-:Y:S01]  /*1f20*/  UMOV UR9, 0x40000040 ;  /* 0x4000004000097882 */ /* 0x000fe20000000000 */
[----:B------:R-:W-:Y:S01]  /*1f30*/  UMOV UR11, 0x40000040 ;  /* 0x40000040000b7882 */ /* 0x000fe20000000000 */
[----:B------:R-:W-:Y:S01]  /*1f40*/  UIADD3 UR5, UR41, 0x2, URZ ;  /* 0x0000000229057890 */ /* 0x000fe2000fffe03f */
[----:B------:R-:W-:Y:S02]  /*1f50*/  IMAD.U32 R19, RZ, RZ, UR9 ;  /* 0x00000009ff137e24 */ /* 0x000fe4000f8e00ff */
[----:B------:R-:W-:Y:S02]  /*1f60*/  UMOV UR8, UR41 ;  /* 0x0000002900087c82 */ /* 0x000fe40008000000 */
[----:B------:R-:W-:-:S03]  /*1f70*/  IMAD.U32 R18, RZ, RZ, UR8 ;  /* 0x00000008ff127e24 */ /* 0x000fc6000f8e00ff */
[----:B------:R-:W-:-:S04]  /*1f80*/  UIADD3 UR4, UR4, 0x1c400, URZ ;  /* 0x0001c40004047890 */ /* 0x000fc8000fffe03f */
[----:B------:R-:W-:-:S04]  /*1f90*/  USHF.R.U32.HI UR4, URZ, 0x4, UR4 ;  /* 0x000000043f047899 */ /* 0x000fc80008011604 */
[----:B------:R-:W-:-:S04]  /*1fa0*/  ULOP3.LUT UR4, UR4, 0x3fff, URZ, 0xc0, !UPT ;  /* 0x00003fff04047892 */ /* 0x000fc8000f8ec03f */
[----:B------:R-:W-:-:S04]  /*1fb0*/  ULOP3.LUT UR60, UR4, 0x10000, URZ, 0xfc, !UPT ;  /* 0x00010000043c7892 */ /* 0x000fc8000f8efc3f */
[----:B------:R-:W-:-:S04]  /*1fc0*/  UIMAD UR4, UR36, 0x300, UR60 ;  /* 0x00000300240478a4 */ /* 0x000fc8000f8e023c */
[----:B------:R-:W-:-:S03]  /*1fd0*/  UIADD3 UR6, UR4, 0x2, URZ ;  /* 0x0000000204067890 */ /* 0x000fc6000fffe03f */
[----:B------:R-:W-:Y:S02]  /*1fe0*/  UMOV UR10, UR4 ;  /* 0x00000004000a7c82 */ /* 0x000fe40008000000 */
[----:B------:R-:W-:Y:S01]  /*1ff0*/  HGMMA.64x96x16.F32.BF16 R24, gdesc[UR8], RZ, !UPT, gsb0 ;  /* 0x01600000081879f0 */ /* 0x000fe2000c0018ff */
[----:B------:R-:W-:Y:S01]  /*2000*/  UMOV UR8, UR5 ;  /* 0x0000000500087c82 */ /* 0x000fe20008000000 */
[----:B------:R-:W-:Y:S01]  /*2010*/  UMOV UR9, 0x40000040 ;  /* 0x4000004000097882 */ /* 0x000fe20000000000 */
[----:B------:R-:W-:Y:S01]  /*2020*/  UMOV UR10, UR6 ;  /* 0x00000006000a7c82 */ /* 0x000fe20008000000 */
[----:B------:R-:W-:Y:S01]  /*2030*/  UMOV UR11, 0x40000040 ;  /* 0x40000040000b7882 */ /* 0x000fe20000000000 */
[----:B------:R-:W-:Y:S01]  /*2040*/  UIADD3 UR5, UR41, 0x4, URZ ;  /* 0x0000000429057890 */ /* 0x000fe2000fffe03f */
[----:B------:R-:W-:Y:S01]  /*2050*/  IMAD.U32 R16, RZ, RZ, UR8 ;  /* 0x00000008ff107e24 */ /* 0x000fe2000f8e00ff */
[----:B------:R-:W-:Y:S01]  /*2060*/  UIADD3 UR6, UR4, 0x4, URZ ;  /* 0x0000000404067890 */ /* 0x000fe2000fffe03f */
[----:B------:R-:W-:Y:S01]  /*2070*/  IMAD.U32 R17, RZ, RZ, UR9 ;  /* 0x00000009ff117e24 */ /* 0x000fe2000f8e00ff */
[----:B------:R-:W-:Y:S01]  /*2080*/  UIADD3 UR4, UR4, 0x6, URZ ;  /* 0x0000000604047890 */ /* 0x000fe2000fffe03f */
[----:B------:R-:W-:-:S02]  /*2090*/  WARPGROUP.DEPBAR.LE gsb0, 0x0 ;  /* 0x00008000000079c5 */ /* 0x000fc40000010000 */
[----:B------:R-:W-:-:S06]  /*20a0*/  WARPGROUP.ARRIVE ;  /* 0x00000000000079c5 */ /* 0x000fcc0000000000 */
[----:B------:R-:W-:Y:S01]  /*20b0*/  HGMMA.64x96x16.F32.BF16 R24, gdesc[UR8], R24, gsb0 ;  /* 0x01600000081879f0 */ /* 0x000fe20008001818 */
[----:B------:R-:W-:Y:S01]  /*20c0*/  UMOV UR8, UR5 ;  /* 0x0000000500087c82 */ /* 0x000fe20008000000 */
[----:B------:R-:W-:Y:S01]  /*20d0*/  UMOV UR9, 0x40000040 ;  /* 0x4000004000097882 */ /* 0x000fe20000000000 */
[----:B------:R-:W-:Y:S01]  /*20e0*/  UMOV UR10, UR6 ;  /* 0x00000006000a7c82 */ /* 0x000fe20008000000 */
[----:B------:R-:W-:Y:S01]  /*20f0*/  UMOV UR11, 0x40000040 ;  /* 0x40000040000b7882 */ /* 0x000fe20000000000 */
[----:B------:R-:W-:Y:S01]  /*2100*/  UIADD3 UR5, UR41, 0x6, URZ ;  /* 0x0000000629057890 */ /* 0x000fe2000fffe03f */
[----:B------:R-:W-:Y:S02]  /*2110*/  IMAD.U32 R14, RZ, RZ, UR8 ;  /* 0x00000008ff0e7e24 */ /* 0x000fe4000f8e00ff */
[----:B------:R-:W-:Y:S01]  /*2120*/  IMAD.U32 R15, RZ, RZ, UR9 ;  /* 0x00000009ff0f7e24 */ /* 0x000fe2000f8e00ff */
[----:B------:R-:W-:Y:S02]  /*2130*/  WARPGROUP.DEPBAR.LE gsb0, 0x0 ;  /* 0x00008000000079c5 */ /* 0x000fe40000010000 */
[----:B------:R-:W-:-:S06]  /*2140*/  WARPGROUP.ARRIVE ;  /* 0x00000000000079c5 */ /* 0x000fcc0000000000 */
[----:B------:R-:W-:Y:S01]  /*2150*/  HGMMA.64x96x16.F32.BF16 R24, gdesc[UR8], R24, gsb0 ;  /* 0x01600000081879f0 */ /* 0x000fe20008001818 */
[----:B------:R-:W-:Y:S01]  /*2160*/  UMOV UR8, UR5 ;  /* 0x0000000500087c82 */ /* 0x000fe20008000000 */
[----:B------:R-:W-:Y:S01]  /*2170*/  UMOV UR9, 0x40000040 ;  /* 0x4000004000097882 */ /* 0x000fe20000000000 */
[----:B------:R-:W-:Y:S01]  /*2180*/  UMOV UR10, UR4 ;  /* 0x00000004000a7c82 */ /* 0x000fe20008000000 */
[----:B------:R-:W-:Y:S01]  /*2190*/  UMOV UR11, 0x40000040 ;  /* 0x40000040000b7882 */ /* 0x000fe20000000000 */
[----:B------:R-:W-:Y:S02]  /*21a0*/  IMAD.U32 R2, RZ, RZ, UR8 ;  /* 0x00000008ff027e24 */ /* 0x000fe4000f8e00ff */
[----:B------:R-:W-:Y:S01]  /*21b0*/  IMAD.U32 R3, RZ, RZ, UR9 ;  /* 0x00000009ff037e24 */ /* 0x000fe2000f8e00ff */
[----:B------:R-:W-:Y:S02]  /*21c0*/  WARPGROUP.DEPBAR.LE gsb0, 0x0 ;  /* 0x00008000000079c5 */ /* 0x000fe40000010000 */
[----:B------:R-:W-:-:S06]  /*21d0*/  WARPGROUP.ARRIVE ;  /* 0x00000000000079c5 */ /* 0x000fcc0000000000 */
[----:B------:R-:W-:Y:S03]  /*21e0*/  HGMMA.64x96x16.F32.BF16 R24, gdesc[UR8], R24, gsb0 ;  /* 0x01600000081879f0 */ /* 0x000fe60008001818 */
[----:B------:R-:W-:Y:S02]  /*21f0*/  WARPGROUP.DEPBAR.LE gsb0, 0x0 ;  /* 0x00008000000079c5 */ /* 0x000fe40000010000 */
[----:B------:R-:W5:Y:S02]  /*2200*/  SYNCS.PHASECHK.TRANS64.TRYWAIT P1, [R5+URZ+0x32410], R0 ;  /* 0x03241000050075a7 */ /* 0x000f64000802017f */
[----:B-----5:R-:W-:Y:S05]  /*2210*/  @!P1 BRA `(.L_x_1068) ;  /* 0x00000104007c9947 */ /* 0x020fea0003800000 */
.L_x_1235:
[----:B------:R-:W-:Y:S05]  /*2220*/  @!P0 BRA `(.L_x_1069) ;  /* 0x0000000000048947 */ /* 0x000fea0003800000 */
[----:B------:R-:W-:Y:S01]  /*2230*/  BPT.TRAP 0x1 ;  /* 0x000000040000795c */ /* 0x000fe20000300000 */
.L_x_1069:
[----:B------:R0:W0:Y:S01]  /*2240*/  SYNCS.PHASECHK.TRANS64.TRYWAIT P1, [R21+URZ+0x32450], R4 ;  /* 0x03245004150075a7 */ /* 0x000022000802017f */
[----:B------:R-:W-:Y:S05]  /*2250*/  @!P0 BRA `(.L_x_1070) ;  /* 0x0000000000048947 */ /* 0x000fea0003800000 */
[----:B------:R-:W-:Y:S01]  /*2260*/  BPT.TRAP 0x1 ;  /* 0x000000040000795c */ /* 0x000fe20000300000 */
.L_x_1070:
[----:B0-----:R-:W-:Y:S05]  /*2270*/  @P1 BRA `(.L_x_1071) ;  /* 0x0000000000081947 */ /* 0x001fea0003800000 */
[----:B------:R-:W0:Y:S02]  /*2280*/  SYNCS.PHASECHK.TRANS64.TRYWAIT P1, [R21+URZ+0x32450], R4 ;  /* 0x03245004150075a7 */ /* 0x000e24000802017f */
[----:B0-----:R-:W-:Y:S05]  /*2290*/  @!P1 BRA `(.L_x_1072) ;  /* 0x0000010400709947 */ /* 0x001fea0003800000 */
.L_x_1071:
[----:B------:R-:W-:Y:S01]  /*22a0*/  R2UR UR5, R5 ;  /* 0x00000000050572ca */ /* 0x000fe200000e0000 */
[----:B------:R-:W-:Y:S01]  /*22b0*/  WARPGROUP.ARRIVE ;  /* 0x00000000000079c5 */ /* 0x000fe20000000000 */
[----:B------:R-:W-:Y:S01]  /*22c0*/  UMOV UR11, 0x40000040 ;  /* 0x40000040000b7882 */ /* 0x000fe20000000000 */
[----:B------:R-:W-:Y:S01]  /*22d0*/  UMOV UR9, 0x40000040 ;  /* 0x4000004000097882 */ /* 0x000fe20000000000 */
[----:B------:R-:W-:Y:S01]  /*22e0*/  UMOV UR13, 0x40000040 ;  /* 0x40000040000d7882 */ /* 0x000fe20000000000 */
[----:B-1----:R-:W-:Y:S01]  /*22f0*/  IMAD.U32 R5, RZ, RZ, UR9 ;  /* 0x00000009ff057e24 */ /* 0x002fe2000f8e00ff */
[----:B------:R-:W-:Y:S01]  /*2300*/  UMOV UR15, 0x40000040 ;  /* 0x40000040000f7882 */ /* 0x000fe20000000000 */
[----:B------:R-:W-:Y:S01]  /*2310*/  IMAD.U32 R7, RZ, RZ, UR13 ;  /* 0x0000000dff077e24 */ /* 0x000fe2000f8e00ff */
[----:B------:R-:W-:Y:S01]  /*2320*/  UMOV UR17, 0x40000040 ;  /* 0x4000004000117882 */ /* 0x000fe20000000000 */
[----:B------:R-:W-:Y:S01]  /*2330*/  UMOV UR19, 0x40000040 ;  /* 0x4000004000137882 */ /* 0x000fe20000000000 */
[----:B------:R-:W-:Y:S01]  /*2340*/  UMOV UR21, 0x40000040 ;  /* 0x4000004000157882 */ /* 0x000fe20000000000 */
[----:B------:R-:W-:Y:S01]  /*2350*/  UMOV UR23, 0x40000040 ;  /* 0x4000004000177882 */ /* 0x000fe20000000000 */
[----:B------:R-:W-:Y:S01]  /*2360*/  UMOV UR25, 0x40000040 ;  /* 0x4000004000197882 */ /* 0x000fe20000000000 */
[----:B------:R-:W-:Y:S01]  /*2370*/  UIADD3 UR4, UR5, 0x400, URZ ;  /* 0x0000040005047890 */ /* 0x000fe2000fffe03f */
[----:B------:R-:W-:Y:S01]  /*2380*/  IMAD R152, R160, -0x60, R152 ;  /* 0xffffffa0a0987824 */ /* 0x000fe200078e0298 */
[----:B------:R-:W-:Y:S01]  /*2390*/  ULEA UR40, UR40, UR5, 0xd ;  /* 0x0000000528287291 */ /* 0x000fe2000f8e683f */
[----:B------:R-:W0:Y:S01]  /*23a0*/  S2R R74, SR_TID.X ;  /* 0x00000000004a7919 */ /* 0x000e220000002100 */
[----:B------:R-:W-:-:S02]  /*23b0*/  USHF.R.U32.HI UR4, URZ, 0x4, UR4 ;  /* 0x000000043f047899 */ /* 0x000fc40008011604 */
[----:B------:R-:W-:Y:S01]  /*23c0*/  UIADD3 UR40, UR40, 0x22400, URZ ;  /* 0x0002240028287890 */ /* 0x000fe2000fffe03f */
[----:B------:R-:W-:Y:S01]  /*23d0*/  IADD3 R152, -R205, 0x60, R152 ;  /* 0x00000060cd987810 */ /* 0x000fe20007ffe198 */
[----:B------:R-:W-:Y:S02]  /*23e0*/  ULOP3.LUT UR6, UR4, 0x3fff, URZ, 0xc0, !UPT ;  /* 0x00003fff04067892 */ /* 0x000fe4000f8ec03f */
[----:B------:R-:W-:Y:S01]  /*23f0*/  USHF.R.U32.HI UR40, URZ, 0x4, UR40 ;  /* 0x000000043f287899 */ /* 0x000fe20008011628 */
[C---:B------:R-:W-:Y:S01]  /*2400*/  ISETP.GT.AND P3, PT, R152.reuse, RZ, PT ;  /* 0x000000ff9800720c */ /* 0x040fe20003f64270 */
[----:B------:R-:W-:Y:S01]  /*2410*/  ULOP3.LUT UR7, UR6, 0x10000, URZ, 0xfc, !UPT ;  /* 0x0001000006077892 */ /* 0x000fe2000f8efc3f */
[C---:B------:R-:W-:Y:S01]  /*2420*/  ISETP.GT.AND P5, PT, R152.reuse, 0x1, PT ;  /* 0x000000019800780c */ /* 0x040fe20003fa4270 */
[----:B------:R-:W-:Y:S01]  /*2430*/  ULOP3.LUT UR4, UR40, 0x3fff, URZ, 0xc0, !UPT ;  /* 0x00003fff28047892 */ /* 0x000fe2000f8ec03f */
[C---:B------:R-:W-:Y:S01]  /*2440*/  ISETP.GT.AND P6, PT, R152.reuse, 0x8, PT ;  /* 0x000000089800780c */ /* 0x040fe20003fc4270 */
[----:B------:R-:W-:Y:S01]  /*2450*/  UIMAD UR5, UR36, 0xc00, UR7 ;  /* 0x00000c00240578a4 */ /* 0x000fe2000f8e0207 */
[C---:B------:R-:W-:Y:S01]  /*2460*/  ISETP.GT.AND P1, PT, R152.reuse, 0x9, PT ;  /* 0x000000099800780c */ /* 0x040fe20003f24270 */
[----:B------:R-:W-:Y:S01]  /*2470*/  ULOP3.LUT UR4, UR4, 0x10000, URZ, 0xfc, !UPT ;  /* 0x0001000004047892 */ /* 0x000fe2000f8efc3f */
[C---:B------:R-:W-:Y:S01]  /*2480*/  ISETP.GT.AND P2, PT, R152.reuse, 0x10, PT ;  /* 0x000000109800780c */ /* 0x040fe20003f44270 */
[----:B------:R-:W-:Y:S01]  /*2490*/  UIADD3 UR18, UR5, 0x304, URZ ;  /* 0x0000030405127890 */ /* 0x000fe2000fffe03f */
[----:B------:R-:W-:Y:S01]  /*24a0*/  ISETP.GT.AND P4, PT, R152, 0x18, PT ;  /* 0x000000189800780c */ /* 0x000fe20003f84270 */
[----:B------:R-:W-:Y:S01]  /*24b0*/  UIADD3 UR16, UR4, 0x404, URZ ;  /* 0x0000040404107890 */ /* 0x000fe2000fffe03f */
[----:B------:R-:W-:-:S02]  /*24c0*/  UMOV UR10, UR5 ;  /* 0x00000005000a7c82 */ /* 0x000fc40008000000 */
[----:B------:R-:W-:Y:S01]  /*24d0*/  UMOV UR8, UR4 ;  /* 0x0000000400087c82 */ /* 0x000fe20008000000 */
[----:B------:R-:W-:Y:S01]  /*24e0*/  UIADD3 UR20, UR4, 0x406, URZ ;  /* 0x0000040604147890 */ /* 0x000fe2000fffe03f */
[----:B------:R-:W-:Y:S01]  /*24f0*/  HGMMA.64x96x16.F32.BF16 R24, gdesc[UR8], R24, gsb0 ;  /* 0x01600000081879f0 */ /* 0x000fe20008001818 */
[----:B---34-:R-:W-:Y:S01]  /*2500*/  IMAD.U32 R4, RZ, RZ, UR8 ;  /* 0x00000008ff047e24 */ /* 0x018fe2000f8e00ff */
[----:B------:R-:W-:Y:S02]  /*2510*/  UIADD3 UR8, UR4, 0x2, URZ ;  /* 0x0000000204087890 */ /* 0x000fe4000fffe03f */
[----:B------:R-:W-:Y:S02]  /*2520*/  UIADD3 UR9, UR5, 0x2, URZ ;  /* 0x0000000205097890 */ /* 0x000fe4000fffe03f */
[----:B------:R-:W-:Y:S01]  /*2530*/  UIADD3 UR10, UR5, 0x300, URZ ;  /* 0x00000300050a7890 */ /* 0x000fe2000fffe03f */
[----:B------:R-:W-:Y:S02]  /*2540*/  UMOV UR11, 0x40000040 ;  /* 0x40000040000b7882 */ /* 0x000fe40000000000 */
[----:B------:R-:W-:Y:S01]  /*2550*/  UMOV UR12, UR8 ;  /* 0x00000008000c7c82 */ /* 0x000fe20008000000 */
[----:B------:R-:W-:Y:S01]  /*2560*/  UIADD3 UR8, UR4, 0x4, URZ ;  /* 0x0000000404087890 */ /* 0x000fe2000fffe03f */
[----:B------:R-:W-:Y:S01]  /*2570*/  IMAD.U32 R6, RZ, RZ, UR12 ;  /* 0x0000000cff067e24 */ /* 0x000fe2000f8e00ff */
[----:B------:R-:W-:Y:S01]  /*2580*/  UMOV UR14, UR9 ;  /* 0x00000009000e7c82 */ /* 0x000fe20008000000 */
[----:B------:R-:W-:-:S02]  /*2590*/  UIADD3 UR9, UR5, 0x4, URZ ;  /* 0x0000000405097890 */ /* 0x000fc4000fffe03f */
[----:B------:R-:W-:Y:S02]  /*25a0*/  UIADD3 UR22, UR5, 0x306, URZ ;  /* 0x0000030605167890 */ /* 0x000fe4000fffe03f */
[----:B------:R-:W-:Y:S02]  /*25b0*/  UIADD3 UR24, UR4, 0x800, URZ ;  /* 0x0000080004187890 */ /* 0x000fe4000fffe03f */
[----:B------:R-:W-:Y:S01]  /*25c0*/  UIADD3 UR26, UR5, 0x600, URZ ;  /* 0x00000600051a7890 */ /* 0x000fe2000fffe03f */
        /* <DEDUP_REMOVED lines=25> */
[----:B------:R-:W-:Y:S01]  /*2760*/  UMOV UR57, 0x40000040 ;  /* 0x4000004000397882 */ /* 0x000fe20000000000 */
[----:B------:R-:W-:Y:S01]  /*2770*/  UMOV UR59, 0x40000040 ;  /* 0x40000040003b7882 */ /* 0x000fe20000000000 */
[----:B------:R-:W-:Y:S01]  /*2780*/  ULOP3.LUT UR6, UR6, 0x3000000, URZ, 0xfc, !UPT ;  /* 0x0300000006067892 */ /* 0x000fe2000f8efc3f */
[----:B------:R-:W-:Y:S01]  /*2790*/  IMAD.U32 R13, RZ, RZ, UR57 ;  /* 0x00000039ff0d7e24 */ /* 0x000fe2000f8e00ff */
        /* <DEDUP_REMOVED lines=20> */
[----:B------:R-:W-:Y:S01]  /*28e0*/  UMOV UR9, 0x40000040 ;  /* 0x4000004000097882 */ /* 0x000fe20000000000 */
[----:B------:R-:W-:Y:S01]  /*28f0*/  IMAD.U32 R11, RZ, RZ, UR13 ;  /* 0x0000000dff0b7e24 */ /* 0x000fe2000f8e00ff */
[----:B------:R-:W-:Y:S02]  /*2900*/  WARPGROUP.DEPBAR.LE gsb0, 0x0 ;  /* 0x00008000000079c5 */ /* 0x000fe40000010000 */
[----:B------:R-:W-:-:S06]  /*2910*/  WARPGROUP.ARRIVE ;  /* 0x00000000000079c5 */ /* 0x000fcc0000000000 */
[----:B------:R-:W-:Y:S01]  /*2920*/  HGMMA.64x96x16.F32.BF16 R24, gdesc[UR12], R24, gsb0 ;  /* 0x016000000c1879f0 */ /* 0x000fe20008001818 */
[----:B------:R-:W-:Y:S02]  /*2930*/  UIADD3 UR12, UR4, 0x402, URZ ;  /* 0x00000402040c7890 */ /* 0x000fe4000fffe03f */
[----:B------:R-:W-:Y:S01]  /*2940*/  UIADD3 UR14, UR5, 0x302, URZ ;  /* 0x00000302050e7890 */ /* 0x000fe2000fffe03f */
[----:B------:R-:W-:Y:S01]  /*2950*/  UMOV UR13, 0x40000040 ;  /* 0x40000040000d7882 */ /* 0x000fe20000000000 */
[----:B------:R-:W-:Y:S01]  /*2960*/  UMOV UR15, 0x40000040 ;  /* 0x40000040000f7882 */ /* 0x000fe20000000000 */
[----:B------:R-:W-:Y:S02]  /*2970*/  UIADD3 UR4, UR4, 0xc06, URZ ;  /* 0x00000c0604047890 */ /* 0x000fe4000fffe03f */
[----:B------:R-:W-:-:S05]  /*2980*/  UIADD3 UR5, UR5, 0x906, URZ ;  /* 0x0000090605057890 */ /* 0x000fca000fffe03f */
[----:B------:R-:W-:Y:S01]  /*2990*/  UMOV UR56, UR4 ;  /* 0x0000000400387c82 */ /* 0x000fe20008000000 */
[----:B------:R-:W-:Y:S01]  /*29a0*/  ULDC UR4, c[0x0][0xa80] ;  /* 0x0002a00000047ab9 */ /* 0x000fe20000000800 */
[----:B------:R-:W-:Y:S01]  /*29b0*/  UMOV UR58, UR5 ;  /* 0x00000005003a7c82 */ /* 0x000fe20008000000 */
[----:B------:R-:W-:Y:S01]  /*29c0*/  IMAD.U32 R12, RZ, RZ, UR56 ;  /* 0x00000038ff0c7e24 */ /* 0x000fe2000f8e00ff */
[----:B------:R-:W-:Y:S02]  /*29d0*/  WARPGROUP.DEPBAR.LE gsb0, 0x0 ;  /* 0x00008000000079c5 */ /* 0x000fe40000010000 */
[----:B------:R-:W-:-:S06]  /*29e0*/  WARPGROUP.ARRIVE ;  /* 0x00000000000079c5 */ /* 0x000fcc0000000000 */
[----:B------:R-:W-:Y:S01]  /*29f0*/  HGMMA.64x96x16.F32.BF16 R24, gdesc[UR8], R24, gsb0 ;  /* 0x01600000081879f0 */ /* 0x000fe20008001818 */
[----:B------:R-:W-:Y:S02]  /*2a00*/  UMOV UR11, 0x40000040 ;  /* 0x40000040000b7882 */ /* 0x000fe40000000000 */
[----:B------:R-:W-:Y:S02]  /*2a10*/  WARPGROUP.DEPBAR.LE gsb0, 0x0 ;  /* 0x00008000000079c5 */ /* 0x000fe40000010000 */
[----:B------:R-:W-:-:S06]  /*2a20*/  WARPGROUP.ARRIVE ;  /* 0x00000000000079c5 */ /* 0x000fcc0000000000 */
[----:B------:R-:W-:Y:S01]  /*2a30*/  HGMMA.64x96x16.F32.BF16 R24, gdesc[UR12], R24, gsb0 ;  /* 0x016000000c1879f0 */ /* 0x000fe20008001818 */
[----:B------:R-:W-:Y:S02]  /*2a40*/  UMOV UR15, 0x40000040 ;  /* 0x40000040000f7882 */ /* 0x000fe40000000000 */
        /* <DEDUP_REMOVED lines=48> */
[C---:B------:R-:W-:Y:S02]  /*2d50*/  ISETP.GT.AND P6, PT, R152.reuse, 0x20, PT ;  /* 0x000000209800780c */ /* 0x040fe40003fc4270 */
        /* <DEDUP_REMOVED lines=27> */
[----:B------:R-:W-:-:S02]  /*2f10*/  FSEL R161, R47, -INF , P3 ;  /* 0xff8000002fa17808 */ /* 0x000fc40001800000 */
[----:B------:R-:W-:Y:S02]  /*2f20*/  ISETP.GT.AND P1, PT, R152, 0x39, PT ;  /* 0x000000399800780c */ /* 0x000fe40003f24270 */
[----:B------:R-:W-:Y:S02]  /*2f30*/  FSEL R47, R52, -INF , P6 ;  /* 0xff800000342f7808 */ /* 0x000fe40003000000 */
[----:B------:R-:W-:Y:S02]  /*2f40*/  FMNMX.FTZ R0, R49, R0, !PT ;  /* 0x0000000031007209 */ /* 0x000fe40007810000 */
[----:B------:R-:W-:Y:S02]  /*2f50*/  FSEL R159, R46, -INF , P2 ;  /* 0xff8000002e9f7808 */ /* 0x000fe40001000000 */
[----:B------:R-:W-:Y:S02]  /*2f60*/  ISETP.GT.AND P2, PT, R152, 0x40, PT ;  /* 0x000000409800780c */ /* 0x000fe40003f44270 */
[----:B------:R-:W-:-:S02]  /*2f70*/  FSEL R53, R53, -INF , P1 ;  /* 0xff80000035357808 */ /* 0x000fc40000800000 */
[----:B------:R-:W-:Y:S02]  /*2f80*/  FMNMX.FTZ R0, R47, R0, !PT ;  /* 0x000000002f007209 */ /* 0x000fe40007810000 */
[----:B------:R-:W-:Y:S02]  /*2f90*/  FSEL R183, R56, -INF , P2 ;  /* 0xff80000038b77808 */ /* 0x000fe40001000000 */
[----:B------:R-:W-:Y:S02]  /*2fa0*/  FMNMX.FTZ R0, R53, R0, !PT ;  /* 0x0000000035007209 */ /* 0x000fe40007810000 */
[----:B------:R-:W-:Y:S02]  /*2fb0*/  ISETP.GT.AND P3, PT, R152, 0x41, PT ;  /* 0x000000419800780c */ /* 0x000fe40003f64270 */
[----:B------:R-:W-:Y:S02]  /*2fc0*/  FMNMX.FTZ R20, R183, R0, !PT ;  /* 0x00000000b7147209 */ /* 0x000fe40007810000 */
[----:B------:R-:W-:-:S02]  /*2fd0*/  FMNMX.FTZ R0, R25, R27, !PT ;  /* 0x0000001b19007209 */ /* 0x000fc40007810000 */
[----:B------:R-:W-:Y:S02]  /*2fe0*/  FSEL R162, R50, -INF , P4 ;  /* 0xff80000032a27808 */ /* 0x000fe40002000000 */
[----:B------:R-:W-:Y:S02]  /*2ff0*/  FMNMX.FTZ R0, R29, R0, !PT ;  /* 0x000000001d007209 */ /* 0x000fe40007810000 */
[----:B------:R-:W-:Y:S02]  /*3000*/  ISETP.GT.AND P4, PT, R152, 0x48, PT ;  /* 0x000000489800780c */ /* 0x000fe40003f84270 */
[----:B------:R-:W-:Y:S02]  /*3010*/  FSEL R57, R57, -INF , P3 ;  /* 0xff80000039397808 */ /* 0x000fe40001800000 */
[----:B------:R-:W-:Y:S02]  /*3020*/  FMNMX.FTZ R0, R31, R0, !PT ;  /* 0x000000001f007209 */ /* 0x000fe40007810000 */
[----:B------:R-:W-:-:S02]  /*3030*/  FSEL R163, R51, -INF , P5 ;  /* 0xff80000033a37808 */ /* 0x000fc40002800000 */
[----:B------:R-:W-:Y:S02]  /*3040*/  ISETP.GT.AND P5, PT, R152, 0x49, PT ;  /* 0x000000499800780c */ /* 0x000fe40003fa4270 */
[----:B------:R-:W-:Y:S02]  /*3050*/  FSEL R51, R60, -INF , P4 ;  /* 0xff8000003c337808 */ /* 0x000fe40002000000 */
[----:B------:R-:W-:Y:S02]  /*3060*/  FMNMX.FTZ R20, R57, R20, !PT ;  /* 0x0000001439147209 */ /* 0x000fe40007810000 */
[----:B------:R-:W-:Y:S02]  /*3070*/  FMNMX.FTZ R0, R79, R0, !PT ;  /* 0x000000004f007209 */ /* 0x000fe40007810000 */
[----:B------:R-:W-:Y:S02]  /*3080*/  FSEL R164, R54, -INF , P6 ;  /* 0xff80000036a47808 */ /* 0x000fe40003000000 */
[----:B------:R-:W-:-:S02]  /*3090*/  ISETP.GT.AND P6, PT, R152, 0x50, PT ;  /* 0x000000509800780c */ /* 0x000fc40003fc4270 */
[----:B------:R-:W-:Y:S02]  /*30a0*/  FSEL R61, R61, -INF , P5 ;  /* 0xff8000003d3d7808 */ /* 0x000fe40002800000 */
[----:B------:R-:W-:Y:S02]  /*30b0*/  FMNMX.FTZ R20, R51, R20, !PT ;  /* 0x0000001433147209 */ /* 0x000fe40007810000 */
[----:B------:R-:W-:Y:S02]  /*30c0*/  FMNMX.FTZ R0, R83, R0, !PT ;  /* 0x0000000053007209 */ /* 0x000fe40007810000 */
[----:B------:R-:W-:Y:S02]  /*30d0*/  FSEL R167, R55, -INF , P1 ;  /* 0xff80000037a77808 */ /* 0x000fe40000800000 */
[----:B------:R-:W-:Y:S02]  /*30e0*/  ISETP.GT.AND P1, PT, R152, 0x51, PT ;  /* 0x000000519800780c */ /* 0x000fe40003f24270 */
[----:B------:R-:W-:-:S02]  /*30f0*/  FSEL R171, R64, -INF , P6 ;  /* 0xff80000040ab7808 */ /* 0x000fc40003000000 */
[----:B------:R-:W-:Y:S02]  /*3100*/  FMNMX.FTZ R20, R61, R20, !PT ;  /* 0x000000143d147209 */ /* 0x000fe40007810000 */
[----:B------:R-:W-:Y:S02]  /*3110*/  FMNMX.FTZ R0, R35, R0, !PT ;  /* 0x0000000023007209 */ /* 0x000fe40007810000 */
[----:B------:R-:W-:Y:S02]  /*3120*/  FSEL R166, R58, -INF , P2 ;  /* 0xff8000003aa67808 */ /* 0x000fe40001000000 */
[----:B------:R-:W-:Y:S02]  /*3130*/  ISETP.GT.AND P2, PT, R152, 0x58, PT ;  /* 0x000000589800780c */ /* 0x000fe40003f44270 */
[----:B------:R-:W-:Y:S02]  /*3140*/  FSEL R65, R65, -INF , P1 ;  /* 0xff80000041417808 */ /* 0x000fe40000800000 */
[----:B------:R-:W-:-:S02]  /*3150*/  FMNMX.FTZ R20, R171, R20, !PT ;  /* 0x00000014ab147209 */ /* 0x000fc40007810000 */
[----:B------:R-:W-:Y:S02]  /*3160*/  FMNMX.FTZ R0, R39, R0, !PT ;  /* 0x0000000027007209 */ /* 0x000fe40007810000 */
[----:B------:R-:W-:Y:S02]  /*3170*/  FSEL R168, R59, -INF , P3 ;  /* 0xff8000003ba87808 */ /* 0x000fe40001800000 */
[----:B------:R-:W-:Y:S02]  /*3180*/  ISETP.GT.AND P3, PT, R152, 0x59, PT ;  /* 0x000000599800780c */ /* 0x000fe40003f64270 */
[----:B------:R-:W-:Y:S02]  /*3190*/  FSEL R173, R68, -INF , P2 ;  /* 0xff80000044ad7808 */ /* 0x000fe40001000000 */
[----:B------:R-:W-:Y:S02]  /*31a0*/  FMNMX.FTZ R20, R65, R20, !PT ;  /* 0x0000001441147209 */ /* 0x000fe40007810000 */
[----:B------:R-:W-:-:S02]  /*31b0*/  FMNMX.FTZ R0, R33, R0, !PT ;  /* 0x0000000021007209 */ /* 0x000fc40007810000 */
[----:B------:R-:W-:Y:S02]  /*31c0*/  FSEL R69, R69, -INF , P3 ;  /* 0xff80000045457808 */ /* 0x000fe40001800000 */
[----:B------:R-:W-:Y:S02]  /*31d0*/  FMNMX.FTZ R20, R173, R20, !PT ;  /* 0x00000014ad147209 */ /* 0x000fe40007810000 */
[----:B------:R-:W-:Y:S02]  /*31e0*/  FMNMX.FTZ R0, R43, R0, !PT ;  /* 0x000000002b007209 */ /* 0x000fe40007810000 */
[----:B------:R-:W-:Y:S02]  /*31f0*/  FMNMX.FTZ R20, R69, R20, !PT ;  /* 0x0000001445147209 */ /* 0x000fe40007810000 */
[----:B------:R-:W-:Y:S02]  /*3200*/  FMNMX.FTZ R0, R159, R0, !PT ;  /* 0x000000009f007209 */ /* 0x000fe40007810000 */
[----:B------:R-:W-:Y:S01]  /*3210*/  FSEL R169, R62, -INF , P4 ;  /* 0xff8000003ea97808 */ /* 0x000fe20002000000 */
[----:B------:R-:W1:Y:S01]  /*3220*/  SHFL.BFLY PT, R59, R20, 0x2, 0x1f ;  /* 0x0c401f00143b7f89 */ /* 0x000e6200000e0000 */
[----:B------:R-:W-:-:S02]  /*3230*/  FMNMX.FTZ R55, R161, R0, !PT ;  /* 0x00000000a1377209 */ /* 0x000fc40007810000 */
[----:B------:R-:W-:Y:S02]  /*3240*/  FSEL R170, R63, -INF , P5 ;  /* 0xff8000003faa7808 */ /* 0x000fe40002800000 */
[----:B------:R-:W-:Y:S02]  /*3250*/  FMNMX.FTZ R0, R162, R55, !PT ;  /* 0x00000037a2007209 */ /* 0x000fe40007810000 */
[----:B------:R-:W-:Y:S02]  /*3260*/  FSEL R175, R66, -INF , P6 ;  /* 0xff80000042af7808 */ /* 0x000fe40003000000 */
[----:B------:R-:W-:Y:S02]  /*3270*/  FMNMX.FTZ R55, R163, R0, !PT ;  /* 0x00000000a3377209 */ /* 0x000fe40007810000 */
[----:B------:R-:W-:Y:S02]  /*3280*/  FSEL R176, R67, -INF , P1 ;  /* 0xff80000043b07808 */ /* 0x000fe40000800000 */
[----:B------:R-:W-:-:S02]  /*3290*/  FMNMX.FTZ R0, R164, R55, !PT ;  /* 0x00000037a4007209 */ /* 0x000fc40007810000 */
[----:B------:R-:W-:Y:S02]  /*32a0*/  FSEL R177, R70, -INF , P2 ;  /* 0xff80000046b17808 */ /* 0x000fe40001000000 */
[----:B------:R-:W-:Y:S02]  /*32b0*/  FMNMX.FTZ R55, R167, R0, !PT ;  /* 0x00000000a7377209 */ /* 0x000fe40007810000 */
[----:B------:R-:W-:Y:S02]  /*32c0*/  FSEL R182, R71, -INF , P3 ;  /* 0xff80000047b67808 */ /* 0x000fe40001800000 */
[----:B------:R-:W-:Y:S02]  /*32d0*/  FMNMX.FTZ R55, R166, R55, !PT ;  /* 0x00000037a6377209 */ /* 0x000fe40007810000 */
[----:B-1----:R-:W-:Y:S02]  /*32e0*/  FMNMX.FTZ R59, R20, R59, !PT ;  /* 0x0000003b143b7209 */ /* 0x002fe40007810000 */
[----:B------:R-:W-:-:S03]  /*32f0*/  FMNMX.FTZ R0, R168, R55, !PT ;  /* 0x00000037a8007209 */ /* 0x000fc60007810000 */
[----:B------:R-:W1:Y:S01]  /*3300*/  SHFL.BFLY PT, R26, R59, 0x1, 0x1f ;  /* 0x0c201f003b1a7f89 */ /* 0x000e6200000e0000 */
[----:B------:R-:W-:-:S04]  /*3310*/  FMNMX.FTZ R55, R169, R0, !PT ;  /* 0x00000000a9377209 */ /* 0x000fc80007810000 */
[----:B------:R-:W-:-:S04]  /*3320*/  FMNMX.FTZ R0, R170, R55, !PT ;  /* 0x00000037aa007209 */ /* 0x000fc80007810000 */
[----:B------:R-:W-:-:S04]  /*3330*/  FMNMX.FTZ R55, R175, R0, !PT ;  /* 0x00000000af377209 */ /* 0x000fc80007810000 */
[----:B------:R-:W-:-:S04]  /*3340*/  FMNMX.FTZ R0, R176, R55, !PT ;  /* 0x00000037b0007209 */ /* 0x000fc80007810000 */
[----:B------:R-:W-:Y:S01]  /*3350*/  FMNMX.FTZ R55, R177, R0, !PT ;  /* 0x00000000b1377209 */ /* 0x000fe20007810000 */
[----:B------:R-:W-:Y:S01]  /*3360*/  IMAD.U32 R0, RZ, RZ, UR4 ;  /* 0x00000004ff007e24 */ /* 0x000fe2000f8e00ff */
[----:B------:R-:W-:Y:S02]  /*3370*/  UIMAD UR4, UR36, 0xc00, UR6 ;  /* 0x00000c00240478a4 */ /* 0x000fe4000f8e0206 */
[----:B------:R-:W-:Y:S02]  /*3380*/  FMNMX.FTZ R55, R182, R55, !PT ;  /* 0x00000037b6377209 */ /* 0x000fe40007810000 */
[----:B------:R-:W-:Y:S01]  /*3390*/  UIADD3 UR10, UR4, 0x80, URZ ;  /* 0x00000080040a7890 */ /* 0x000fe2000fffe03f */
[----:B-1----:R-:W-:Y:S02]  /*33a0*/  FMNMX.FTZ R20, R59, R26, !PT ;  /* 0x0000001a3b147209 */ /* 0x002fe40007810000 */
[----:B------:R-:W1:Y:S01]  /*33b0*/  SHFL.BFLY PT, R26, R55, 0x2, 0x1f ;  /* 0x0c401f00371a7f89 */ /* 0x000e6200000e0000 */
[----:B------:R-:W-:Y:S01]  /*33c0*/  UMOV UR14, UR4 ;  /* 0x00000004000e7c82 */ /* 0x000fe20008000000 */
[C---:B------:R-:W-:Y:S01]  /*33d0*/  FSETP.NEU.FTZ.AND P1, PT, R20.reuse, -INF , PT ;  /* 0xff8000001400780b */ /* 0x040fe20003f3d000 */
[----:B------:R-:W-:-:S05]  /*33e0*/  FMUL.FTZ R28, R20, R0 ;  /* 0x00000000141c7220 */ /* 0x000fca0000410000 */
[----:B------:R-:W-:-:S05]  /*33f0*/  FSEL R28, R28, RZ, P1 ;  /* 0x000000ff1c1c7208 */ /* 0x000fca0000800000 */
[-CC-:B------:R-:W-:Y:S01]  /*3400*/  FFMA.FTZ R73, R73, R0.reuse, -R28.reuse ;  /* 0x0000000049497223 */ /* 0x180fe2000001081c */
        /* <DEDUP_REMOVED lines=9> */
[--C-:B------:R-:W-:Y:S01]  /*34a0*/  FFMA.FTZ R41, R41, R0, -R28.reuse ;  /* 0x0000000029297223 */ /* 0x100fe2000001081c */
[----:B-1----:R-:W-:Y:S01]  /*34b0*/  FMNMX.FTZ R26, R55, R26, !PT ;  /* 0x0000001a371a7209 */ /* 0x002fe20007810000 */
[-CC-:B------:R-:W-:Y:S01]  /*34c0*/  FFMA.FTZ R91, R91, R0.reuse, -R28.reuse ;  /* 0x000000005b5b7223 */ /* 0x180fe2000001081c */
[----:B------:R-:W1:Y:S01]  /*34d0*/  MUFU.EX2 R73, R73 ;  /* 0x0000004900497308 */ /* 0x000e620000000800 */
[-CC-:B------:R-:W-:Y:S01]  /*34e0*/  FFMA.FTZ R45, R45, R0.reuse, -R28.reuse ;  /* 0x000000002d2d7223 */ /* 0x180fe2000001081c */
[-CC-:B------:R-:W-:Y:S01]  /*34f0*/  FFMA.FTZ R188, R93, R0.reuse, -R28.reuse ;  /* 0x000000005dbc7223 */ /* 0x180fe2000001081c */
[----:B------:R-:W3:Y:S01]  /*3500*/  SHFL.BFLY PT, R165, R26, 0x1, 0x1f ;  /* 0x0c201f001aa57f89 */ /* 0x000ee200000e0000 */
[-CC-:B------:R-:W-:Y:S01]  /*3510*/  FFMA.FTZ R187, R49, R0.reuse, -R28.reuse ;  /* 0x0000000031bb7223 */ /* 0x180fe2000001081c */
[-CC-:B------:R-:W-:Y:S01]  /*3520*/  FFMA.FTZ R184, R47, R0.reuse, -R28.reuse ;  /* 0x000000002fb87223 */ /* 0x180fe2000001081c */
[-CC-:B------:R-:W-:Y:S01]  /*3530*/  FFMA.FTZ R186, R53, R0.reuse, -R28.reuse ;  /* 0x0000000035ba7223 */ /* 0x180fe2000001081c */
[-CC-:B------:R-:W-:Y:S01]  /*3540*/  FFMA.FTZ R183, R183, R0.reuse, -R28.reuse ;  /* 0x00000000b7b77223 */ /* 0x180fe2000001081c */
[----:B------:R-:W4:Y:S01]  /*3550*/  MUFU.EX2 R75, R75 ;  /* 0x0000004b004b7308 */ /* 0x000f220000000800 */
[-CC-:B------:R-:W-:Y:S01]  /*3560*/  FFMA.FTZ R179, R57, R0.reuse, -R28.reuse ;  /* 0x0000000039b37223 */ /* 0x180fe2000001081c */
[-CC-:B------:R-:W-:Y:S01]  /*3570*/  FFMA.FTZ R180, R51, R0.reuse, -R28.reuse ;  /* 0x0000000033b47223 */ /* 0x180fe2000001081c */
[-CC-:B------:R-:W-:Y:S01]  /*3580*/  FFMA.FTZ R181, R61, R0.reuse, -R28.reuse ;  /* 0x000000003db57223 */ /* 0x180fe2000001081c */
[-CC-:B------:R-:W-:Y:S01]  /*3590*/  FFMA.FTZ R171, R171, R0.reuse, -R28.reuse ;  /* 0x00000000abab7223 */ /* 0x180fe2000001081c */
[-CC-:B------:R-:W-:Y:S01]  /*35a0*/  FFMA.FTZ R172, R65, R0.reuse, -R28.reuse ;  /* 0x0000000041ac7223 */ /* 0x180fe2000001081c */
[-CC-:B------:R-:W-:Y:S01]  /*35b0*/  FFMA.FTZ R173, R173, R0.reuse, -R28.reuse ;  /* 0x00000000adad7223 */ /* 0x180fe2000001081c */
[----:B------:R-:W-:Y:S01]  /*35c0*/  FFMA.FTZ R174, R69, R0, -R28 ;  /* 0x0000000045ae7223 */ /* 0x000fe2000001081c */
[----:B------:R-:W5:Y:S01]  /*35d0*/  MUFU.EX2 R202, R77 ;  /* 0x0000004d00ca7308 */ /* 0x000f620000000800 */
[----:B-1----:R-:W-:Y:S01]  /*35e0*/  FADD.FTZ R32, R73, R200 ;  /* 0x000000c849207221 */ /* 0x002fe20000010000 */
[----:B------:R-:W-:-:S06]  /*35f0*/  F2FP.BF16.F32.PACK_AB R200, R200, R73 ;  /* 0x00000049c8c8723e */ /* 0x000fcc00000010ff */
[----:B------:R-:W1:Y:S01]  /*3600*/  MUFU.EX2 R81, R81 ;  /* 0x0000005100517308 */ /* 0x000e620000000800 */
[----:B---3--:R-:W-:-:S04]  /*3610*/  FMNMX.FTZ R165, R26, R165, !PT ;  /* 0x000000a51aa57209 */ /* 0x008fc80007810000 */
[C---:B------:R-:W-:Y:S01]  /*3620*/  FSETP.NEU.FTZ.AND P1, PT, R165.reuse, -INF , PT ;  /* 0xff800000a500780b */ /* 0x040fe20003f3d000 */
[-C--:B------:R-:W-:Y:S02]  /*3630*/  FMUL.FTZ R178, R165, R0.reuse ;  /* 0x00000000a5b27220 */ /* 0x080fe40000410000 */
[----:B------:R-:W-:Y:S03]  /*3640*/  MUFU.EX2 R152, R85 ;  /* 0x0000005500987308 */ /* 0x000fe60000000800 */
[----:B------:R-:W-:Y:S02]  /*3650*/  FSEL R178, R178, RZ, P1 ;  /* 0x000000ffb2b27208 */ /* 0x000fe40000800000 */
[----:B0-----:R-:W-:Y:S02]  /*3660*/  LOP3.LUT P1, RZ, R74, 0x7f, RZ, 0xc0, !PT ;  /* 0x0000007f4aff7812 */ /* 0x001fe4000782c0ff */
[----:B------:R-:W-:Y:S01]  /*3670*/  SHF.R.U32.HI R74, RZ, 0x7, R74 ;  /* 0x00000007ff4a7819 */ /* 0x000fe2000001164a */
[-CC-:B------:R-:W-:Y:S01]  /*3680*/  FFMA.FTZ R25, R25, R0.reuse, -R178.reuse ;  /* 0x0000000019197223 */ /* 0x180fe200000108b2 */
[-CC-:B------:R-:W-:Y:S01]  /*3690*/  FFMA.FTZ R27, R27, R0.reuse, -R178.reuse ;  /* 0x000000001b1b7223 */ /* 0x180fe200000108b2 */
[-CC-:B------:R-:W-:Y:S01]  /*36a0*/  FFMA.FTZ R29, R29, R0.reuse, -R178.reuse ;  /* 0x000000001d1d7223 */ /* 0x180fe200000108b2 */
[-CC-:B------:R-:W-:Y:S01]  /*36b0*/  FFMA.FTZ R31, R31, R0.reuse, -R178.reuse ;  /* 0x000000001f1f7223 */ /* 0x180fe200000108b2 */
[-CC-:B------:R-:W-:Y:S01]  /*36c0*/  FFMA.FTZ R79, R79, R0.reuse, -R178.reuse ;  /* 0x000000004f4f7223 */ /* 0x180fe200000108b2 */
[----:B------:R4:W-:Y:S01]  /*36d0*/  MUFU.EX2 R26, R27 ;  /* 0x0000001b001a7308 */ /* 0x0009e20000000800 */
[----:B------:R-:W-:Y:S01]  /*36e0*/  IADD3 R218, -R74, 0xb, RZ ;  /* 0x0000000b4ada7810 */ /* 0x000fe20007ffe1ff */
[-CC-:B------:R-:W-:Y:S01]  /*36f0*/  FFMA.FTZ R83, R83, R0.reuse, -R178.reuse ;  /* 0x0000000053537223 */ /* 0x180fe200000108b2 */
[-CC-:B------:R-:W-:Y:S01]  /*3700*/  FFMA.FTZ R35, R35, R0.reuse, -R178.reuse ;  /* 0x0000000023237223 */ /* 0x180fe200000108b2 */
[----:B------:R-:W-:Y:S01]  /*3710*/  FFMA.FTZ R39, R39, R0, -R178 ;  /* 0x0000000027277223 */ /* 0x000fe200000108b2 */
[----:B------:R-:W-:-:S02]  /*3720*/  @!P1 VIADD R24, R21, 0x32440 ;  /* 0x0003244015189836 */ /* 0x000fc40000000000 */
[-CC-:B------:R-:W-:Y:S01]  /*3730*/  FFMA.FTZ R33, R33, R0.reuse, -R178.reuse ;  /* 0x0000000021217223 */ /* 0x180fe200000108b2 */
[-C--:B------:R-:W-:Y:S01]  /*3740*/  FFMA.FTZ R43, R43, R0.reuse, -R178 ;  /* 0x000000002b2b7223 */ /* 0x080fe200000108b2 */
[----:B------:R-:W0:Y:S01]  /*3750*/  MUFU.EX2 R25, R25 ;  /* 0x0000001900197308 */ /* 0x000e220000000800 */
[----:B----4-:R-:W-:Y:S01]  /*3760*/  FADD.FTZ R27, R75, R32 ;  /* 0x000000204b1b7221 */ /* 0x010fe20000010000 */
[----:B------:R-:W-:Y:S01]  /*3770*/  @!P1 PRMT R24, RZ, 0x654, R24 ;  /* 0x00000654ff189816 */ /* 0x000fe20000000018 */
[----:B------:R3:W-:Y:S06]  /*3780*/  BAR.ARV R218, 0x100 ;  /* 0x000400da0000751d */ /* 0x0007ec0000002000 */
[----:B------:R-:W4:Y:S01]  /*3790*/  MUFU.EX2 R29, R29 ;  /* 0x0000001d001d7308 */ /* 0x000f220000000800 */
[C---:B-----5:R-:W-:Y:S01]  /*37a0*/  FADD.FTZ R32, R202.reuse, R27 ;  /* 0x0000001bca207221 */ /* 0x060fe20000010000 */
[----:B------:R5:W-:Y:S01]  /*37b0*/  @!P1 SYNCS.ARRIVE.TRANS64.RED.A1T0 RZ, [R24+URZ], RZ ;  /* 0x000000ff18ff99a7 */ /* 0x000be2000810043f */
[----:B------:R-:W-:Y:S01]  /*37c0*/  F2FP.BF16.F32.PACK_AB R202, R202, R75 ;  /* 0x0000004bcaca723e */ /* 0x000fe200000010ff */
[-C--:B------:R-:W-:Y:S01]  /*37d0*/  FFMA.FTZ R159, R159, R0.reuse, -R178 ;  /* 0x000000009f9f7223 */ /* 0x080fe200000108b2 */
[----:B-1----:R-:W-:Y:S01]  /*37e0*/  FADD.FTZ R27, R81, R32 ;  /* 0x00000020511b7221 */ /* 0x002fe20000010000 */
[-CC-:B------:R-:W-:Y:S01]  /*37f0*/  FFMA.FTZ R175, R175, R0.reuse, -R178.reuse ;  /* 0x00000000afaf7223 */ /* 0x180fe200000108b2 */
[-C--:B------:R-:W-:Y:S01]  /*3800*/  FFMA.FTZ R176, R176, R0.reuse, -R178 ;  /* 0x00000000b0b07223 */ /* 0x080fe200000108b2 */
[----:B------:R-:W1:Y:S01]  /*3810*/  MUFU.EX2 R87, R87 ;  /* 0x0000005700577308 */ /* 0x000e620000000800 */
[----:B0-----:R-:W-:Y:S01]  /*3820*/  FADD.FTZ R34, R25, R26 ;  /* 0x0000001a19227221 */ /* 0x001fe20000010000 */
[----:B------:R-:W-:Y:S01]  /*3830*/  FADD.FTZ R36, R152, R27 ;  /* 0x0000001b98247221 */ /* 0x000fe20000010000 */
[----:B------:R-:W-:Y:S01]  /*3840*/  F2FP.BF16.F32.PACK_AB R201, R26, R25 ;  /* 0x000000191ac9723e */ /* 0x000fe200000010ff */
[----:B------:R-:W-:Y:S01]  /*3850*/  FFMA.FTZ R177, R177, R0, -R178 ;  /* 0x00000000b1b17223 */ /* 0x000fe200000108b2 */
[----:B------:R-:W-:Y:S01]  /*3860*/  F2FP.BF16.F32.PACK_AB R152, R152, R81 ;  /* 0x000000519898723e */ /* 0x000fe200000010ff */
[----:B------:R-:W-:-:S02]  /*3870*/  @!P1 VIADD R21, R21, 0x32460 ;  /* 0x0003246015159836 */ /* 0x000fc40000000000 */
[----:B------:R1:W0:Y:S01]  /*3880*/  MUFU.EX2 R30, R31 ;  /* 0x0000001f001e7308 */ /* 0x0002220000000800 */
[----:B----4-:R-:W-:Y:S02]  /*3890*/  FADD.FTZ R27, R29, R34 ;  /* 0x000000221d1b7221 */ /* 0x010fe40000010000 */
[----:B------:R-:W-:-:S05]  /*38a0*/  @!P1 PRMT R21, RZ, 0x654, R21 ;  /* 0x00000654ff159816 */ /* 0x000fca0000000015 */
[----:B------:R-:W4:Y:S01]  /*38b0*/  MUFU.EX2 R154, R37 ;  /* 0x00000025009a7308 */ /* 0x000f220000000800 */
[----:B-1----:R-:W-:-:S07]  /*38c0*/  FADD.FTZ R31, R87, R36 ;  /* 0x00000024571f7221 */ /* 0x002fce0000010000 */
[----:B------:R-:W1:Y:S01]  /*38d0*/  MUFU.EX2 R79, R79 ;  /* 0x0000004f004f7308 */ /* 0x000e620000000800 */
[C---:B0-----:R-:W-:Y:S01]  /*38e0*/  FADD.FTZ R28, R30.reuse, R27 ;  /* 0x0000001b1e1c7221 */ /* 0x041fe20000010000 */
[----:B------:R-:W-:-:S06]  /*38f0*/  F2FP.BF16.F32.PACK_AB R203, R30, R29 ;  /* 0x0000001d1ecb723e */ /* 0x000fcc00000010ff */
[----:B------:R-:W0:Y:S01]  /*3900*/  MUFU.EX2 R89, R89 ;  /* 0x0000005900597308 */ /* 0x000e220000000800 */
[C---:B----4-:R-:W-:Y:S01]  /*3910*/  FADD.FTZ R34, R154.reuse, R31 ;  /* 0x0000001f9a227221 */ /* 0x050fe20000010000 */
[----:B------:R-:W-:-:S06]  /*3920*/  F2FP.BF16.F32.PACK_AB R154, R154, R87 ;  /* 0x000000579a9a723e */ /* 0x000fcc00000010ff */
[----:B-----5:R-:W4:Y:S01]  /*3930*/  MUFU.EX2 R24, R83 ;  /* 0x0000005300187308 */ /* 0x020f220000000800 */
[----:B-1----:R-:W-:-:S07]  /*3940*/  FADD.FTZ R27, R79, R28 ;  /* 0x0000001c4f1b7221 */ /* 0x002fce0000010000 */
[----:B------:R-:W1:Y:S01]  /*3950*/  MUFU.EX2 R35, R35 ;  /* 0x0000002300237308 */ /* 0x000e620000000800 */
[----:B0-----:R-:W-:-:S07]  /*3960*/  FADD.FTZ R31, R89, R34 ;  /* 0x00000022591f7221 */ /* 0x001fce0000010000 */
[----:B------:R-:W0:Y:S01]  /*3970*/  MUFU.EX2 R156, R41 ;  /* 0x00000029009c7308 */ /* 0x000e220000000800 */
[C---:B----4-:R-:W-:Y:S01]  /*3980*/  FADD.FTZ R34, R24.reuse, R27 ;  /* 0x0000001b18227221 */ /* 0x050fe20000010000 */
[----:B------:R-:W-:-:S06]  /*3990*/  F2FP.BF16.F32.PACK_AB R153, R24, R79 ;  /* 0x0000004f1899723e */ /* 0x000fcc00000010ff */
        /* <DEDUP_REMOVED lines=8> */
[----:B------:R-:W4:Y:S01]  /*3a20*/  MUFU.EX2 R158, R45 ;  /* 0x0000002d009e7308 */ /* 0x000f220000000800 */
[----:B-1----:R-:W-:-:S07]  /*3a30*/  FADD.FTZ R185, R91, R36 ;  /* 0x000000245bb97221 */ /* 0x002fce0000010000 */
[----:B------:R-:W1:Y:S01]  /*3a40*/  MUFU.EX2 R28, R43 ;  /* 0x0000002b001c7308 */ /* 0x000e620000000800 */
[----:B0-----:R-:W-:-:S07]  /*3a50*/  FADD.FTZ R189, R33, R34 ;  /* 0x0000002221bd7221 */ /* 0x001fce0000010000 */
[----:B------:R-:W0:Y:S01]  /*3a60*/  MUFU.EX2 R159, R159 ;  /* 0x0000009f009f7308 */ /* 0x000e220000000800 */
[C---:B----4-:R-:W-:Y:S01]  /*3a70*/  FADD.FTZ R185, R158.reuse, R185 ;  /* 0x000000b99eb97221 */ /* 0x050fe20000010000 */
[----:B------:R-:W-:-:S06]  /*3a80*/  F2FP.BF16.F32.PACK_AB R158, R158, R91 ;  /* 0x0000005b9e9e723e */ /* 0x000fcc00000010ff */
[----:B------:R-:W-:Y:S01]  /*3a90*/  MUFU.EX2 R188, R188 ;  /* 0x000000bc00bc7308 */ /* 0x000fe20000000800 */
[C---:B-1----:R-:W-:Y:S01]  /*3aa0*/  FADD.FTZ R189, R28.reuse, R189 ;  /* 0x000000bd1cbd7221 */ /* 0x042fe20000010000 */
[----:B------:R-:W-:-:S06]  /*3ab0*/  F2FP.BF16.F32.PACK_AB R157, R28, R33 ;  /* 0x000000211c9d723e */ /* 0x000fcc00000010ff */
[----:B------:R-:W-:Y:S01]  /*3ac0*/  MUFU.EX2 R187, R187 ;  /* 0x000000bb00bb7308 */ /* 0x000fe20000000800 */
[----:B0-----:R-:W-:-:S07]  /*3ad0*/  FADD.FTZ R189, R159, R189 ;  /* 0x000000bd9fbd7221 */ /* 0x001fce0000010000 */
[----:B------:R-:W-:Y:S08]  /*3ae0*/  MUFU.EX2 R184, R184 ;  /* 0x000000b800b87308 */ /* 0x000ff00000000800 */
[----:B------:R-:W0:Y:S08]  /*3af0*/  MUFU.EX2 R186, R186 ;  /* 0x000000ba00ba7308 */ /* 0x000e300000000800 */
[----:B------:R-:W-:Y:S08]  /*3b00*/  MUFU.EX2 R179, R179 ;  /* 0x000000b300b37308 */ /* 0x000ff00000000800 */
[----:B------:R-:W-:Y:S08]  /*3b10*/  MUFU.EX2 R180, R180 ;  /* 0x000000b400b47308 */ /* 0x000ff00000000800 */
[----:B------:R-:W-:Y:S08]  /*3b20*/  MUFU.EX2 R181, R181 ;  /* 0x000000b500b57308 */ /* 0x000ff00000000800 */
[----:B------:R-:W-:Y:S08]  /*3b30*/  MUFU.EX2 R172, R172 ;  /* 0x000000ac00ac7308 */ /* 0x000ff00000000800 */
[----:B------:R-:W-:Y:S08]  /*3b40*/  MUFU.EX2 R173, R173 ;  /* 0x000000ad00ad7308 */ /* 0x000ff00000000800 */
[----:B------:R-:W-:Y:S08]  /*3b50*/  MUFU.EX2 R174, R174 ;  /* 0x000000ae00ae7308 */ /* 0x000ff00000000800 */
[----:B------:R-:W-:Y:S08]  /*3b60*/  MUFU.EX2 R176, R176 ;  /* 0x000000b000b07308 */ /* 0x000ff00000000800 */
[----:B------:R-:W-:Y:S01]  /*3b70*/  MUFU.EX2 R177, R177 ;  /* 0x000000b100b17308 */ /* 0x000fe20000000800 */
[----:B------:R2:W-:Y:S06]  /*3b80*/  BAR.SYNC.DEFER_BLOCKING R72, 0x100 ;  /* 0x000400480000751d */ /* 0x0005ec0000010000 */
[----:B--2---:R-:W-:-:S06]  /*3b90*/  WARPGROUP.ARRIVE ;  /* 0x00000000000079c5 */ /* 0x004fcc0000000000 */
[----:B------:R-:W-:Y:S03]  /*3ba0*/  HGMMA.64x256x16.F32.BF16 R24, R200, gdesc[UR12].tnspB, RZ, !UPT, gsb0 ;  /* 0x43e0000cc8187df0 */ /* 0x000fe6000c0018ff */
[----:B------:R-:W-:Y:S02]  /*3bb0*/  WARPGROUP.DEPBAR.LE gsb0, 0x0 ;  /* 0x00008000000079c5 */ /* 0x000fe40000010000 */
[----:B------:R-:W-:-:S15]  /*3bc0*/  WARPGROUP.ARRIVE ;  /* 0x00000000000079c5 */ /* 0x000fde0000000000 */
[----:B------:R-:W-:-:S08]  /*3bd0*/  NOP ;  /* 0x0000000000007918 */ /* 0x000fd00000000000 */
[----:B------:R-:W-:Y:S01]  /*3be0*/  HGMMA.64x256x16.F32.BF16 R24, R152, gdesc[UR8].tnspB, R24, gsb0 ;  /* 0x43e0000898187df0 */ /* 0x000fe20008001818 */
[----:B------:R-:W-:Y:S01]  /*3bf0*/  UIADD3 UR10, UR4, 0x100, URZ ;  /* 0x00000100040a7890 */ /* 0x000fe2000fffe03f */
[----:B------:R-:W-:Y:S01]  /*3c00*/  UMOV UR11, 0x40000040 ;  /* 0x40000040000b7882 */ /* 0x000fe20000000000 */
[----:B------:R-:W-:Y:S02]  /*3c10*/  WARPGROUP.DEPBAR.LE gsb0, 0x0 ;  /* 0x00008000000079c5 */ /* 0x000fe40000010000 */
[-CC-:B------:R-:W-:Y:S01]  /*3c20*/  FFMA.FTZ R152, R161, R0.reuse, -R178.reuse ;  /* 0x00000000a1987223 */ /* 0x180fe200000108b2 */
[--C-:B------:R-:W-:Y:S01]  /*3c30*/  FFMA.FTZ R153, R162, R0, -R178.reuse ;  /* 0x00000000a2997223 */ /* 0x100fe200000108b2 */
[----:B0-----:R-:W-:Y:S01]  /*3c40*/  F2FP.BF16.F32.PACK_AB R154, R186, R184 ;  /* 0x000000b8ba9a723e */ /* 0x001fe200000010ff */
[-CC-:B------:R-:W-:Y:S01]  /*3c50*/  FFMA.FTZ R161, R168, R0.reuse, -R178.reuse ;  /* 0x00000000a8a17223 */ /* 0x180fe200000108b2 */
[----:B------:R-:W-:Y:S02]  /*3c60*/  FFMA.FTZ R162, R169, R0, -R178 ;  /* 0x00000000a9a27223 */ /* 0x000fe400000108b2 */
[----:B------:R-:W0:Y:S08]  /*3c70*/  MUFU.EX2 R152, R152 ;  /* 0x0000009800987308 */ /* 0x000e300000000800 */
[----:B------:R-:W1:Y:S08]  /*3c80*/  MUFU.EX2 R153, R153 ;  /* 0x0000009900997308 */ /* 0x000e700000000800 */
[----:B------:R-:W-:Y:S01]  /*3c90*/  MUFU.EX2 R161, R161 ;  /* 0x000000a100a17308 */ /* 0x000fe20000000800 */
[C---:B0-----:R-:W-:Y:S01]  /*3ca0*/  F2FP.BF16.F32.PACK_AB R159, R152.reuse, R159 ;  /* 0x0000009f989f723e */ /* 0x041fe200000010ff */
[----:B------:R-:W-:Y:S01]  /*3cb0*/  FADD.FTZ R189, R152, R189 ;  /* 0x000000bd98bd7221 */ /* 0x000fe20000010000 */
[----:B------:R-:W-:-:S02]  /*3cc0*/  F2FP.BF16.F32.PACK_AB R152, R187, R188 ;  /* 0x000000bcbb98723e */ /* 0x000fc400000010ff */
[----:B------:R-:W-:-:S03]  /*3cd0*/  WARPGROUP.ARRIVE ;  /* 0x00000000000079c5 */ /* 0x000fc60000000000 */
[----:B------:R-:W-:Y:S01]  /*3ce0*/  MUFU.EX2 R162, R162 ;  /* 0x000000a200a27308 */ /* 0x000fe20000000800 */
[----:B-1----:R-:W-:Y:S02]  /*3cf0*/  FADD.FTZ R189, R153, R189 ;  /* 0x000000bd99bd7221 */ /* 0x002fe40000010000 */
[----:B------:R-:W-:Y:S01]  /*3d00*/  HGMMA.64x256x16.F32.BF16 R24, R156, gdesc[UR8].tnspB, R24, gsb0 ;  /* 0x43e000089c187df0 */ /* 0x000fe20008001818 */
[----:B------:R-:W-:Y:S01]  /*3d10*/  UIADD3 UR10, UR4, 0x180, URZ ;  /* 0x00000180040a7890 */ /* 0x000fe2000fffe03f */
[----:B------:R-:W-:Y:S01]  /*3d20*/  UMOV UR11, 0x40000040 ;  /* 0x40000040000b7882 */ /* 0x000fe20000000000 */
[----:B------:R-:W-:Y:S02]  /*3d30*/  WARPGROUP.DEPBAR.LE gsb0, 0x0 ;  /* 0x00008000000079c5 */ /* 0x000fe40000010000 */
[-CC-:B------:R-:W-:Y:S01]  /*3d40*/  FFMA.FTZ R156, R163, R0.reuse, -R178.reuse ;  /* 0x00000000a39c7223 */ /* 0x180fe200000108b2 */
[-CC-:B------:R-:W-:Y:S01]  /*3d50*/  FFMA.FTZ R157, R164, R0.reuse, -R178.reuse ;  /* 0x00000000a49d7223 */ /* 0x180fe200000108b2 */
[----:B------:R-:W-:Y:S01]  /*3d60*/  FFMA.FTZ R158, R167, R0, -R178 ;  /* 0x00000000a79e7223 */ /* 0x000fe200000108b2 */
[----:B------:R-:W-:-:S03]  /*3d70*/  FADD.FTZ R159, R188, R185 ;  /* 0x000000b9bc9f7221 */ /* 0x000fc60000010000 */
[----:B------:R-:W0:Y:S01]  /*3d80*/  MUFU.EX2 R156, R156 ;  /* 0x0000009c009c7308 */ /* 0x000e220000000800 */
[----:B------:R-:W-:-:S04]  /*3d90*/  FADD.FTZ R159, R187, R159 ;  /* 0x0000009fbb9f7221 */ /* 0x000fc80000010000 */
[----:B------:R-:W-:-:S03]  /*3da0*/  FADD.FTZ R159, R184, R159 ;  /* 0x0000009fb89f7221 */ /* 0x000fc60000010000 */
[----:B------:R-:W1:Y:S01]  /*3db0*/  MUFU.EX2 R157, R157 ;  /* 0x0000009d009d7308 */ /* 0x000e620000000800 */
[----:B------:R-:W-:-:S07]  /*3dc0*/  FADD.FTZ R159, R186, R159 ;  /* 0x0000009fba9f7221 */ /* 0x000fce0000010000 */
[----:B------:R-:W2:Y:S01]  /*3dd0*/  MUFU.EX2 R158, R158 ;  /* 0x0000009e009e7308 */ /* 0x000ea20000000800 */
[C---:B0-----:R-:W-:Y:S01]  /*3de0*/  F2FP.BF16.F32.PACK_AB R153, R156.reuse, R153 ;  /* 0x000000999c99723e */ /* 0x041fe200000010ff */
[----:B------:R-:W-:Y:S01]  /*3df0*/  FADD.FTZ R189, R156, R189 ;  /* 0x000000bd9cbd7221 */ /* 0x000fe20000010000 */
[----:B------:R-:W-:-:S06]  /*3e00*/  FFMA.FTZ R156, R170, R0, -R178 ;  /* 0x00000000aa9c7223 */ /* 0x000fcc00000108b2 */
[----:B------:R-:W0:Y:S01]  /*3e10*/  MUFU.EX2 R156, R156 ;  /* 0x0000009c009c7308 */ /* 0x000e220000000800 */
[----:B-1----:R-:W-:Y:S01]  /*3e20*/  FADD.FTZ R189, R157, R189 ;  /* 0x000000bd9dbd7221 */ /* 0x002fe20000010000 */
[----:B--2---:R-:W-:-:S03]  /*3e30*/  F2FP.BF16.F32.PACK_AB R155, R158, R157 ;  /* 0x0000009d9e9b723e */ /* 0x004fc600000010ff */
[----:B------:R-:W-:Y:S01]  /*3e40*/  FADD.FTZ R157, R158, R189 ;  /* 0x000000bd9e9d7221 */ /* 0x000fe20000010000 */
[----:B------:R-:W-:-:S06]  /*3e50*/  WARPGROUP.ARRIVE ;  /* 0x00000000000079c5 */ /* 0x000fcc0000000000 */
[----:B------:R-:W-:Y:S01]  /*3e60*/  HGMMA.64x256x16.F32.BF16 R24, R152, gdesc[UR8].tnspB, R24, gsb0 ;  /* 0x43e0000898187df0 */ /* 0x000fe20008001818 */
[----:B------:R-:W-:Y:S01]  /*3e70*/  UIADD3 UR10, UR4, 0x200, URZ ;  /* 0x00000200040a7890 */ /* 0x000fe2000fffe03f */
[----:B------:R-:W-:Y:S01]  /*3e80*/  UMOV UR11, 0x40000040 ;  /* 0x40000040000b7882 */ /* 0x000fe20000000000 */
[----:B------:R-:W-:Y:S01]  /*3e90*/  UIADD3 UR4, UR4, 0x280, URZ ;  /* 0x0000028004047890 */ /* 0x000fe2000fffe03f */
[----:B------:R-:W-:Y:S02]  /*3ea0*/  WARPGROUP.DEPBAR.LE gsb0, 0x0 ;  /* 0x00008000000079c5 */ /* 0x000fe40000010000 */
[--C-:B------:R-:W-:Y:S01]  /*3eb0*/  FFMA.FTZ R153, R166, R0, -R178.reuse ;  /* 0x00000000a6997223 */ /* 0x100fe200000108b2 */
[----:B------:R-:W1:Y:S01]  /*3ec0*/  MUFU.EX2 R152, R183 ;  /* 0x000000b700987308 */ /* 0x000e620000000800 */
[----:B------:R-:W-:Y:S01]  /*3ed0*/  F2FP.BF16.F32.PACK_AB R154, R181, R180 ;  /* 0x000000b4b59a723e */ /* 0x000fe200000010ff */
[----:B------:R-:W-:Y:S01]  /*3ee0*/  FFMA.FTZ R178, R182, R0, -R178 ;  /* 0x00000000b6b27223 */ /* 0x000fe200000108b2 */
[----:B0-----:R-:W-:-:S05]  /*3ef0*/  F2FP.BF16.F32.PACK_AB R155, R156, R162 ;  /* 0x000000a29c9b723e */ /* 0x001fca00000010ff */
[----:B------:R-:W0:Y:S08]  /*3f00*/  MUFU.EX2 R153, R153 ;  /* 0x0000009900997308 */ /* 0x000e300000000800 */
[----:B------:R-:W2:Y:S01]  /*3f10*/  MUFU.EX2 R178, R178 ;  /* 0x000000b200b27308 */ /* 0x000ea20000000800 */
[----:B-1----:R-:W-:Y:S01]  /*3f20*/  FADD.FTZ R159, R152, R159 ;  /* 0x0000009f989f7221 */ /* 0x002fe20000010000 */
[----:B------:R-:W-:-:S03]  /*3f30*/  F2FP.BF16.F32.PACK_AB R152, R179, R152 ;  /* 0x00000098b398723e */ /* 0x000fc600000010ff */
[----:B------:R-:W-:Y:S01]  /*3f40*/  FADD.FTZ R159, R179, R159 ;  /* 0x0000009fb39f7221 */ /* 0x000fe20000010000 */
[----:B0-----:R-:W-:Y:S01]  /*3f50*/  FADD.FTZ R157, R153, R157 ;  /* 0x0000009d999d7221 */ /* 0x001fe20000010000 */
[C---:B------:R-:W-:Y:S02]  /*3f60*/  F2FP.BF16.F32.PACK_AB R153, R161.reuse, R153 ;  /* 0x00000099a199723e */ /* 0x040fe400000010ff */
[----:B------:R-:W-:Y:S01]  /*3f70*/  FADD.FTZ R180, R180, R159 ;  /* 0x0000009fb4b47221 */ /* 0x000fe20000010000 */
[----:B------:R-:W-:Y:S01]  /*3f80*/  FADD.FTZ R157, R161, R157 ;  /* 0x0000009da19d7221 */ /* 0x000fe20000010000 */
[----:B------:R-:W-:Y:S02]  /*3f90*/  WARPGROUP.ARRIVE ;  /* 0x00000000000079c5 */ /* 0x000fe40000000000 */
[----:B------:R-:W-:Y:S01]  /*3fa0*/  FADD.FTZ R181, R181, R180 ;  /* 0x000000b4b5b57221 */ /* 0x000fe20000010000 */
[----:B------:R-:W-:-:S03]  /*3fb0*/  FADD.FTZ R157, R162, R157 ;  /* 0x0000009da29d7221 */ /* 0x000fc60000010000 */
[----:B------:R-:W-:Y:S01]  /*3fc0*/  HGMMA.64x256x16.F32.BF16 R24, R152, gdesc[UR8].tnspB, R24, gsb0 ;  /* 0x43e0000898187df0 */ /* 0x000fe20008001818 */
[----:B------:R-:W-:Y:S01]  /*3fd0*/  FADD.FTZ R156, R156, R157 ;  /* 0x0000009d9c9c7221 */ /* 0x000fe20000010000 */
[----:B------:R-:W-:Y:S01]  /*3fe0*/  UMOV UR10, UR4 ;  /* 0x00000004000a7c82 */ /* 0x000fe20008000000 */
[----:B------:R-:W-:Y:S01]  /*3ff0*/  UMOV UR11, 0x40000040 ;  /* 0x40000040000b7882 */ /* 0x000fe20000000000 */
[----:B------:R-:W-:Y:S02]  /*4000*/  WARPGROUP.DEPBAR.LE gsb0, 0x0 ;  /* 0x00008000000079c5 */ /* 0x000fe40000010000 */
[----:B------:R-:W0:Y:S01]  /*4010*/  MUFU.EX2 R152, R171 ;  /* 0x000000ab00987308 */ /* 0x000e220000000800 */
[----:B------:R-:W-:Y:S02]  /*4020*/  F2FP.BF16.F32.PACK_AB R154, R174, R173 ;  /* 0x000000adae9a723e */ /* 0x000fe400000010ff */
[----:B--2---:R-:W-:-:S05]  /*4030*/  F2FP.BF16.F32.PACK_AB R155, R178, R177 ;  /* 0x000000b1b29b723e */ /* 0x004fca00000010ff */
[----:B------:R-:W1:Y:S01]  /*4040*/  MUFU.EX2 R153, R175 ;  /* 0x000000af00997308 */ /* 0x000e620000000800 */
[----:B0-----:R-:W-:Y:S01]  /*4050*/  FADD.FTZ R157, R152, R181 ;  /* 0x000000b5989d7221 */ /* 0x001fe20000010000 */
[----:B------:R-:W-:-:S03]  /*4060*/  F2FP.BF16.F32.PACK_AB R152, R172, R152 ;  /* 0x00000098ac98723e */ /* 0x000fc600000010ff */
[----:B------:R-:W-:Y:S01]  /*4070*/  FADD.FTZ R172, R172, R157 ;  /* 0x0000009dacac7221 */ /* 0x000fe20000010000 */
[----:B-1----:R-:W-:Y:S01]  /*4080*/  FADD.FTZ R159, R153, R156 ;  /* 0x0000009c999f7221 */ /* 0x002fe20000010000 */
[C---:B------:R-:W-:Y:S02]  /*4090*/  F2FP.BF16.F32.PACK_AB R153, R176.reuse, R153 ;  /* 0x00000099b099723e */ /* 0x040fe400000010ff */
[----:B------:R-:W-:Y:S01]  /*40a0*/  FADD.FTZ R173, R173, R172 ;  /* 0x000000acadad7221 */ /* 0x000fe20000010000 */
[----:B------:R-:W-:Y:S01]  /*40b0*/  FADD.FTZ R176, R176, R159 ;  /* 0x0000009fb0b07221 */ /* 0x000fe20000010000 */
[----:B------:R-:W-:Y:S02]  /*40c0*/  WARPGROUP.ARRIVE ;  /* 0x00000000000079c5 */ /* 0x000fe40000000000 */
[----:B------:R-:W-:Y:S01]  /*40d0*/  FADD.FTZ R200, R174, R173 ;  /* 0x000000adaec87221 */ /* 0x000fe20000010000 */
[----:B------:R-:W-:-:S03]  /*40e0*/  FADD.FTZ R177, R177, R176 ;  /* 0x000000b0b1b17221 */ /* 0x000fc60000010000 */
[----:B------:R-:W-:Y:S01]  /*40f0*/  HGMMA.64x256x16.F32.BF16 R24, R152, gdesc[UR8].tnspB, R24, gsb0 ;  /* 0x43e0000898187df0 */ /* 0x000fe20008001818 */
[----:B------:R-:W-:Y:S02]  /*4100*/  FADD.FTZ R217, R178, R177 ;  /* 0x000000b1b2d97221 */ /* 0x000fe40000010000 */
[----:B------:R-:W-:Y:S02]  /*4110*/  WARPGROUP.DEPBAR.LE gsb0, 0x0 ;  /* 0x00008000000079c5 */ /* 0x000fe40000010000 */
[----:B------:R0:W-:Y:S02]  /*4120*/  @!P1 SYNCS.ARRIVE.TRANS64.RED.A1T0 RZ, [R21+URZ], RZ ;  /* 0x000000ff15ff99a7 */ /* 0x0001e4000810043f */
[----:B0-----:R-:W-:-:S05]  /*4130*/  VIADD R21, R160, 0xfffffffe ;  /* 0xfffffffea0157836 */ /* 0x001fca0000000000 */
[----:B------:R-:W-:-:S13]  /*4140*/  ISETP.GE.AND P2, PT, R21, R22, PT ;  /* 0x000000161500720c */ /* 0x000fda0003f46270 */
[----:B---3--:R-:W-:Y:S05]  /*4150*/  @!P2 BRA `(.L_x_1073) ;  /* 0x0000002000c0a947 */ /* 0x008fea0003800000 */
[----:B------:R-:W-:Y:S02]  /*4160*/  IMAD.MOV.U32 R201, RZ, RZ, R165 ;  /* 0x000000ffffc97224 */ /* 0x000fe400078e00a5 */
[----:B------:R-:W-:-:S07]  /*4170*/  IMAD.MOV.U32 R202, RZ, RZ, R20 ;  /* 0x000000ffffca7224 */ /* 0x000fce00078e0014 */
.L_x_1082:
[----:B------:R-:W-:Y:S01]  /*4180*/  UIADD3 UR36, UR36, 0x1, URZ ;  /* 0x0000000124247890 */ /* 0x000fe2000fffe03f */
[C---:B------:R-:W-:Y:S01]  /*4190*/  ISETP.GT.AND P2, PT, R21.reuse, R22, PT ;  /* 0x000000161500720c */ /* 0x040fe20003f44270 */
[----:B------:R-:W-:Y:S02]  /*41a0*/  VIADD R21, R21, 0xffffffff ;  /* 0xffffffff15157836 */ /* 0x000fe40000000000 */
[----:B------:R-:W-:-:S04]  /*41b0*/  UISETP.NE.AND UP0, UPT, UR36, 0x2, UPT ;  /* 0x000000022400788c */ /* 0x000fc8000bf05270 */
[----:B------:R-:W-:Y:S02]  /*41c0*/  USEL UR4, URZ, 0x1, UP0 ;  /* 0x000000013f047887 */ /* 0x000fe40008000000 */
[----:B------:R-:W-:Y:S02]  /*41d0*/  USEL UR36, UR36, URZ, UP0 ;  /* 0x0000003f24247287 */ /* 0x000fe40008000000 */
[----:B------:R-:W-:Y:S01]  /*41e0*/  ULOP3.LUT UR37, UR37, UR4, URZ, 0x3c, !UPT ;  /* 0x0000000425257292 */ /* 0x000fe2000f8e3c3f */
[----:B0-----:R-:W-:Y:S11]  /*41f0*/  @!P0 BRA `(.L_x_1074) ;  /* 0x0000000000048947 */ /* 0x001ff60003800000 */
[----:B------:R-:W-:Y:S01]  /*4200*/  BPT.TRAP 0x1 ;  /* 0x000000040000795c */ /* 0x000fe20000300000 */
.L_x_1074:
        /* <DEDUP_REMOVED lines=9> */
.L_x_1075:
[----:B-1----:R-:W-:Y:S05]  /*42a0*/  @P3 BRA `(.L_x_1076) ;  /* 0x0000000000083947 */ /* 0x002fea0003800000 */
[----:B------:R-:W1:Y:S02]  /*42b0*/  SYNCS.PHASECHK.TRANS64.TRYWAIT P3, [UR4+0x32430], R0 ;  /* 0x03243000ff0075a7 */ /* 0x000e640008060144 */
[----:B-1----:R-:W-:Y:S05]  /*42c0*/  @!P3 BRA `(.L_x_1077) ;  /* 0x000000e40078b947 */ /* 0x002fea0003800000 */
.L_x_1076:
[----:B------:R-:W-:Y:S01]  /*42d0*/  R2UR UR56, R18 ;  /* 0x00000000123872ca */ /* 0x000fe200000e0000 */
[----:B------:R-:W-:Y:S01]  /*42e0*/  UIMAD UR5, UR36, 0x300, UR60 ;  /* 0x00000300240578a4 */ /* 0x000fe2000f8e023c */
[----:B------:R-:W-:Y:S01]  /*42f0*/  R2UR UR57, R19 ;  /* 0x00000000133972ca */ /* 0x000fe200000e0000 */
[----:B-1----:R-:W-:Y:S01]  /*4300*/  WARPGROUP.ARRIVE ;  /* 0x00000000000079c5 */ /* 0x002fe20000000000 */
[----:B------:R-:W-:-:S04]  /*4310*/  UMOV UR59, 0x40000040 ;  /* 0x40000040003b7882 */ /* 0x000fc80000000000 */
[----:B------:R-:W-:-:S07]  /*4320*/  UMOV UR58, UR5 ;  /* 0x00000005003a7c82 */ /* 0x000fce0008000000 */
[----:B------:R-:W-:Y:S01]  /*4330*/  HGMMA.64x96x16.F32.BF16 R152, gdesc[UR56], RZ, !UPT, gsb0 ;  /* 0x01600000389879f0 */ /* 0x000fe2000c0018ff */
[----:B------:R-:W-:Y:S01]  /*4340*/  R2UR UR56, R16 ;  /* 0x00000000103872ca */ /* 0x000fe200000e0000 */
[----:B------:R-:W-:Y:S01]  /*4350*/  UIADD3 UR58, UR5, 0x2, URZ ;  /* 0x00000002053a7890 */ /* 0x000fe2000fffe03f */
[----:B------:R-:W-:Y:S01]  /*4360*/  R2UR UR57, R17 ;  /* 0x00000000113972ca */ /* 0x000fe200000e0000 */
[----:B------:R-:W-:Y:S01]  /*4370*/  UMOV UR59, 0x40000040 ;  /* 0x40000040003b7882 */ /* 0x000fe20000000000 */
[----:B------:R-:W-:Y:S02]  /*4380*/  WARPGROUP.DEPBAR.LE gsb0, 0x0 ;  /* 0x00008000000079c5 */ /* 0x000fe40000010000 */
[----:B------:R-:W-:-:S09]  /*4390*/  WARPGROUP.ARRIVE ;  /* 0x00000000000079c5 */ /* 0x000fd20000000000 */
[----:B------:R-:W-:Y:S01]  /*43a0*/  HGMMA.64x96x16.F32.BF16 R152, gdesc[UR56], R152, gsb0 ;  /* 0x01600000389879f0 */ /* 0x000fe20008001898 */
        /* <DEDUP_REMOVED lines=13> */
[----:B------:R-:W-:Y:S03]  /*4480*/  HGMMA.64x96x16.F32.BF16 R152, gdesc[UR56], R152, gsb0 ;  /* 0x01600000389879f0 */ /* 0x000fe60008001898 */
[----:B------:R-:W-:Y:S02]  /*4490*/  WARPGROUP.DEPBAR.LE gsb0, 0x0 ;  /* 0x00008000000079c5 */ /* 0x000fe40000010000 */
[----:B------:R-:W-:Y:S05]  /*44a0*/  @!P0 BRA `(.L_x_1078) ;  /* 0x0000000000048947 */ /* 0x000fea0003800000 */
[----:B------:R-:W-:Y:S01]  /*44b0*/  BPT.TRAP 0x1 ;  /* 0x000000040000795c */ /* 0x000fe20000300000 */
.L_x_1078:
[----:B------:R1:W2:Y:S01]  /*44c0*/  SYNCS.PHASECHK.TRANS64.TRYWAIT P3, [UR4+0x32450], R0 ;  /* 0x03245000ff0075a7 */ /* 0x0002a20008060144 */
[----:B------:R-:W-:Y:S05]  /*44d0*/  @!P0 BRA `(.L_x_1079) ;  /* 0x0000000000048947 */ /* 0x000fea0003800000 */
[----:B------:R-:W-:Y:S01]  /*44e0*/  BPT.TRAP 0x1 ;  /* 0x000000040000795c */ /* 0x000fe20000300000 */
.L_x_1079:
[----:B--2---:R-:W-:Y:S05]  /*44f0*/  @P3 BRA `(.L_x_1080) ;  /* 0x0000000000083947 */ /* 0x004fea0003800000 */
[----:B------:R-:W2:Y:S02]  /*4500*/  SYNCS.PHASECHK.TRANS64.TRYWAIT P3, [UR4+0x32450], R0 ;  /* 0x03245000ff0075a7 */ /* 0x000ea40008060144 */
[----:B--2---:R-:W-:Y:S05]  /*4510*/  @!P3 BRA `(.L_x_1081) ;  /* 0x000000e000fcb947 */ /* 0x004fea0003800000 */
.L_x_1080:
[----:B------:R-:W-:Y:S01]  /*4520*/  R2UR UR56, R4 ;  /* 0x00000000043872ca */ /* 0x000fe200000e0000 */
[----:B------:R-:W-:Y:S01]  /*4530*/  UIMAD UR5, UR36, 0xc00, UR7 ;  /* 0x00000c00240578a4 */ /* 0x000fe2000f8e0207 */
[----:B------:R-:W-:Y:S01]  /*4540*/  R2UR UR57, R5 ;  /* 0x00000000053972ca */ /* 0x000fe200000e0000 */
[----:B------:R-:W-:Y:S01]  /*4550*/  WARPGROUP.ARRIVE ;  /* 0x00000000000079c5 */ /* 0x000fe20000000000 */
[----:B------:R-:W-:Y:S01]  /*4560*/  UMOV UR59, 0x40000040 ;  /* 0x40000040003b7882 */ /* 0x000fe20000000000 */
[----:B------:R-:W-:Y:S01]  /*4570*/  UIADD3 UR10, UR5, 0x300, URZ ;  /* 0x00000300050a7890 */ /* 0x000fe2000fffe03f */
[----:B------:R-:W-:Y:S01]  /*4580*/  IMAD.U32 R220, RZ, RZ, UR4 ;  /* 0x00000004ffdc7e24 */ /* 0x000fe2000f8e00ff */
[----:B------:R-:W-:Y:S01]  /*4590*/  UMOV UR11, 0x40000040 ;  /* 0x40000040000b7882 */ /* 0x000fe20000000000 */
[----:B------:R-:W-:Y:S01]  /*45a0*/  UMOV UR58, UR5 ;  /* 0x00000005003a7c82 */ /* 0x000fe20008000000 */
[----:B------:R-:W-:Y:S01]  /*45b0*/  UIADD3 UR14, UR5, 0x302, URZ ;  /* 0x00000302050e7890 */ /* 0x000fe2000fffe03f */
[----:B------:R-:W-:Y:S01]  /*45c0*/  UMOV UR15, 0x40000040 ;  /* 0x40000040000f7882 */ /* 0x000fe20000000000 */
[----:B------:R-:W-:Y:S01]  /*45d0*/  UIADD3 UR18, UR5, 0x304, URZ ;  /* 0x0000030405127890 */ /* 0x000fe2000fffe03f */
[----:B------:R-:W-:-:S03]  /*45e0*/  UMOV UR19, 0x40000040 ;  /* 0x4000004000137882 */ /* 0x000fc60000000000 */
[----:B------:R-:W-:Y:S01]  /*45f0*/  HGMMA.64x96x16.F32.BF16 R152, gdesc[UR56], R152, gsb0 ;  /* 0x01600000389879f0 */ /* 0x000fe20008001898 */
[----:B------:R-:W-:Y:S01]  /*4600*/  R2UR UR56, R6 ;  /* 0x00000000063872ca */ /* 0x000fe200000e0000 */
[----:B------:R-:W-:Y:S01]  /*4610*/  UIADD3 UR58, UR5, 0x2, URZ ;  /* 0x00000002053a7890 */ /* 0x000fe2000fffe03f */
[----:B------:R-:W-:Y:S01]  /*4620*/  R2UR UR57, R7 ;  /* 0x00000000073972ca */ /* 0x000fe200000e0000 */
        /* <DEDUP_REMOVED lines=17> */
[----:B------:R-:W-:Y:S01]  /*4740*/  UIMAD UR4, UR36, 0xc00, UR6 ;  /* 0x00000c00240478a4 */ /* 0x000fe2000f8e0206 */
[----:B------:R-:W-:-:S02]  /*4750*/  WARPGROUP.DEPBAR.LE gsb0, 0x0 ;  /* 0x00008000000079c5 */ /* 0x000fc40000010000 */
[----:B------:R-:W-:-:S06]  /*4760*/  WARPGROUP.ARRIVE ;  /* 0x00000000000079c5 */ /* 0x000fcc0000000000 */
        /* <DEDUP_REMOVED lines=58> */
[----:B012---:R-:W-:-:S04]  /*4b10*/  FMNMX.FTZ R0, R152, R202, !PT ;  /* 0x000000ca98007209 */ /* 0x007fc80007810000 */
        /* <DEDUP_REMOVED lines=23> */
[----:B------:R-:W0:Y:S02]  /*4c90*/  SHFL.BFLY PT, R20, R0, 0x2, 0x1f ;  /* 0x0c401f0000147f89 */ /* 0x000e2400000e0000 */
[----:B0-----:R-:W-:-:S05]  /*4ca0*/  FMNMX.FTZ R20, R0, R20, !PT ;  /* 0x0000001400147209 */ /* 0x001fca0007810000 */
[----:B------:R-:W0:Y:S02]  /*4cb0*/  SHFL.BFLY PT, R0, R20, 0x1, 0x1f ;  /* 0x0c201f0014007f89 */ /* 0x000e2400000e0000 */
[----:B0-----:R-:W-:Y:S02]  /*4cc0*/  FMNMX.FTZ R20, R20, R0, !PT ;  /* 0x0000000014147209 */ /* 0x001fe40007810000 */
[----:B------:R-:W0:Y:S03]  /*4cd0*/  LDC R0, c[0x0][0xa80] ;  /* 0x0002a000ff007b82 */ /* 0x000e260000000800 */
[C---:B------:R-:W-:Y:S01]  /*4ce0*/  FADD.FTZ R218, -R20.reuse, R202 ;  /* 0x000000ca14da7221 */ /* 0x040fe20000010100 */
[----:B0-----:R-:W-:-:S03]  /*4cf0*/  FMUL.FTZ R203, R20, R0 ;  /* 0x0000000014cb7220 */ /* 0x001fc60000410000 */
[-C--:B------:R-:W-:Y:S01]  /*4d00*/  FMUL.FTZ R218, R218, R0.reuse ;  /* 0x00000000dada7220 */ /* 0x080fe20000410000 */
[-CC-:B------:R-:W-:Y:S01]  /*4d10*/  FFMA.FTZ R152, R152, R0.reuse, -R203.reuse ;  /* 0x0000000098987223 */ /* 0x180fe200000108cb */
[-CC-:B------:R-:W-:Y:S01]  /*4d20*/  FFMA.FTZ R153, R153, R0.reuse, -R203.reuse ;  /* 0x0000000099997223 */ /* 0x180fe200000108cb */
[----:B------:R-:W-:-:S03]  /*4d30*/  FFMA.FTZ R202, R157, R0, -R203 ;  /* 0x000000009dca7223 */ /* 0x000fc600000108cb */
        /* <DEDUP_REMOVED lines=8> */
[----:B------:R-:W0:Y:S01]  /*4dc0*/  MUFU.EX2 R152, R152 ;  /* 0x0000009800987308 */ /* 0x000e220000000800 */
[-CC-:B------:R-:W-:Y:S01]  /*4dd0*/  FFMA.FTZ R172, R172, R0.reuse, -R203.reuse ;  /* 0x00000000acac7223 */ /* 0x180fe200000108cb */
[-CC-:B------:R-:W-:Y:S01]  /*4de0*/  FFMA.FTZ R173, R173, R0.reuse, -R203.reuse ;  /* 0x00000000adad7223 */ /* 0x180fe200000108cb */
[-CC-:B------:R-:W-:Y:S01]  /*4df0*/  FFMA.FTZ R176, R176, R0.reuse, -R203.reuse ;  /* 0x00000000b0b07223 */ /* 0x180fe200000108cb */
[-CC-:B------:R-:W-:Y:S01]  /*4e00*/  FFMA.FTZ R177, R177, R0.reuse, -R203.reuse ;  /* 0x00000000b1b17223 */ /* 0x180fe200000108cb */
[-CC-:B------:R-:W-:Y:S01]  /*4e10*/  FFMA.FTZ R180, R180, R0.reuse, -R203.reuse ;  /* 0x00000000b4b47223 */ /* 0x180fe200000108cb */
[-CC-:B------:R-:W-:Y:S01]  /*4e20*/  FFMA.FTZ R181, R181, R0.reuse, -R203.reuse ;  /* 0x00000000b5b57223 */ /* 0x180fe200000108cb */
[-CC-:B------:R-:W-:Y:S01]  /*4e30*/  FFMA.FTZ R184, R184, R0.reuse, -R203.reuse ;  /* 0x00000000b8b87223 */ /* 0x180fe200000108cb */
[----:B------:R-:W1:Y:S01]  /*4e40*/  MUFU.EX2 R153, R153 ;  /* 0x0000009900997308 */ /* 0x000e620000000800 */
[-CC-:B------:R-:W-:Y:S01]  /*4e50*/  FFMA.FTZ R185, R185, R0.reuse, -R203.reuse ;  /* 0x00000000b9b97223 */ /* 0x180fe200000108cb */
[-CC-:B------:R-:W-:Y:S01]  /*4e60*/  FFMA.FTZ R188, R188, R0.reuse, -R203.reuse ;  /* 0x00000000bcbc7223 */ /* 0x180fe200000108cb */
[-CC-:B------:R-:W-:Y:S01]  /*4e70*/  FFMA.FTZ R189, R189, R0.reuse, -R203.reuse ;  /* 0x00000000bdbd7223 */ /* 0x180fe200000108cb */
[-CC-:B------:R-:W-:Y:S01]  /*4e80*/  FFMA.FTZ R192, R192, R0.reuse, -R203.reuse ;  /* 0x00000000c0c07223 */ /* 0x180fe200000108cb */
[-CC-:B------:R-:W-:Y:S01]  /*4e90*/  FFMA.FTZ R193, R193, R0.reuse, -R203.reuse ;  /* 0x00000000c1c17223 */ /* 0x180fe200000108cb */
[-CC-:B------:R-:W-:Y:S01]  /*4ea0*/  FFMA.FTZ R196, R196, R0.reuse, -R203.reuse ;  /* 0x00000000c4c47223 */ /* 0x180fe200000108cb */
[----:B------:R-:W-:Y:S01]  /*4eb0*/  FFMA.FTZ R197, R197, R0, -R203 ;  /* 0x00000000c5c57223 */ /* 0x000fe200000108cb */
[----:B------:R-:W2:Y:S01]  /*4ec0*/  MUFU.EX2 R156, R156 ;  /* 0x0000009c009c7308 */ /* 0x000ea20000000800 */
[----:B0-----:R-:W-:Y:S01]  /*4ed0*/  FFMA.FTZ R165, R218, R200, R152 ;  /* 0x000000c8daa57223 */ /* 0x001fe20000010098 */
[----:B------:R-:W0:Y:S01]  /*4ee0*/  S2R R203, SR_TID.X ;  /* 0x0000000000cb7919 */ /* 0x000e220000002100 */
[-C--:B------:R-:W-:Y:S01]  /*4ef0*/  FMUL.FTZ R24, R24, R218.reuse ;  /* 0x000000da18187220 */ /* 0x080fe20000410000 */
[-C--:B------:R-:W-:Y:S01]  /*4f00*/  FMUL.FTZ R25, R25, R218.reuse ;  /* 0x000000da19197220 */ /* 0x080fe20000410000 */
[-C--:B------:R-:W-:Y:S01]  /*4f10*/  FMUL.FTZ R28, R28, R218.reuse ;  /* 0x000000da1c1c7220 */ /* 0x080fe20000410000 */
[-C--:B------:R-:W-:Y:S01]  /*4f20*/  FMUL.FTZ R29, R29, R218.reuse ;  /* 0x000000da1d1d7220 */ /* 0x080fe20000410000 */
[----:B------:R-:W-:Y:S01]  /*4f30*/  FMUL.FTZ R32, R32, R218 ;  /* 0x000000da20207220 */ /* 0x000fe20000410000 */
[----:B------:R-:W3:Y:S01]  /*4f40*/  MUFU.EX2 R202, R202 ;  /* 0x000000ca00ca7308 */ /* 0x000ee20000000800 */
[C---:B-1----:R-:W-:Y:S01]  /*4f50*/  FADD.FTZ R165, R153.reuse, R165 ;  /* 0x000000a599a57221 */ /* 0x042fe20000010000 */
[----:B------:R-:W-:Y:S01]  /*4f60*/  F2FP.BF16.F32.PACK_AB R200, R153, R152 ;  /* 0x0000009899c8723e */ /* 0x000fe200000010ff */
[-C--:B------:R-:W-:Y:S01]  /*4f70*/  FMUL.FTZ R33, R33, R218.reuse ;  /* 0x000000da21217220 */ /* 0x080fe20000410000 */
[----:B------:R-:W-:Y:S01]  /*4f80*/  FMNMX.FTZ R153, R154, R201, !PT ;  /* 0x000000c99a997209 */ /* 0x000fe20007810000 */
[-C--:B------:R-:W-:Y:S01]  /*4f90*/  FMUL.FTZ R36, R36, R218.reuse ;  /* 0x000000da24247220 */ /* 0x080fe20000410000 */
[-C--:B------:R-:W-:Y:S01]  /*4fa0*/  FMUL.FTZ R37, R37, R218.reuse ;  /* 0x000000da25257220 */ /* 0x080fe20000410000 */
[-C--:B------:R-:W-:Y:S01]  /*4fb0*/  FMUL.FTZ R40, R40, R218.reuse ;  /* 0x000000da28287220 */ /* 0x080fe20000410000 */
[----:B------:R-:W-:Y:S01]  /*4fc0*/  FMNMX.FTZ R153, R155, R153, !PT ;  /* 0x000000999b997209 */ /* 0x000fe20007810000 */
[----:B--2---:R-:W-:Y:S01]  /*4fd0*/  FADD.FTZ R152, R156, R165 ;  /* 0x000000a59c987221 */ /* 0x004fe20000010000 */
[-C--:B------:R-:W-:Y:S01]  /*4fe0*/  FMUL.FTZ R41, R41, R218.reuse ;  /* 0x000000da29297220 */ /* 0x080fe20000410000 */
[-C--:B------:R-:W-:Y:S01]  /*4ff0*/  FMUL.FTZ R44, R44, R218.reuse ;  /* 0x000000da2c2c7220 */ /* 0x080fe20000410000 */
[----:B------:R-:W-:Y:S01]  /*5000*/  FMNMX.FTZ R153, R158, R153, !PT ;  /* 0x000000999e997209 */ /* 0x000fe20007810000 */
[-C--:B------:R-:W-:Y:S01]  /*5010*/  FMUL.FTZ R45, R45, R218.reuse ;  /* 0x000000da2d2d7220 */ /* 0x080fe20000410000 */
[-C--:B------:R-:W-:Y:S01]  /*5020*/  FMUL.FTZ R48, R48, R218.reuse ;  /* 0x000000da30307220 */ /* 0x080fe20000410000 */
[----:B------:R-:W-:Y:S01]  /*5030*/  FMUL.FTZ R49, R49, R218 ;  /* 0x000000da31317220 */ /* 0x000fe20000410000 */
[----:B------:R-:W-:Y:S01]  /*5040*/  FMNMX.FTZ R153, R159, R153, !PT ;  /* 0x000000999f997209 */ /* 0x000fe20007810000 */
[C---:B---3--:R-:W-:Y:S01]  /*5050*/  FADD.FTZ R152, R202.reuse, R152 ;  /* 0x00000098ca987221 */ /* 0x048fe20000010000 */
[----:B------:R-:W-:Y:S01]  /*5060*/  F2FP.BF16.F32.PACK_AB R202, R202, R156 ;  /* 0x0000009ccaca723e */ /* 0x000fe200000010ff */
[-C--:B------:R-:W-:Y:S01]  /*5070*/  FMUL.FTZ R52, R52, R218.reuse ;  /* 0x000000da34347220 */ /* 0x080fe20000410000 */
[----:B------:R-:W-:Y:S01]  /*5080*/  FMNMX.FTZ R153, R162, R153, !PT ;  /* 0x00000099a2997209 */ /* 0x000fe20007810000 */
[-C--:B------:R-:W-:Y:S01]  /*5090*/  FMUL.FTZ R53, R53, R218.reuse ;  /* 0x000000da35357220 */ /* 0x080fe20000410000 */
[-C--:B------:R-:W-:Y:S01]  /*50a0*/  FMUL.FTZ R56, R56, R218.reuse ;  /* 0x000000da38387220 */ /* 0x080fe20000410000 */
[-C--:B------:R-:W-:Y:S01]  /*50b0*/  FMUL.FTZ R57, R57, R218.reuse ;  /* 0x000000da39397220 */ /* 0x080fe20000410000 */
[----:B------:R-:W-:Y:S01]  /*50c0*/  FMNMX.FTZ R153, R163, R153, !PT ;  /* 0x00000099a3997209 */ /* 0x000fe20007810000 */
[-C--:B------:R-:W-:Y:S01]  /*50d0*/  FMUL.FTZ R60, R60, R218.reuse ;  /* 0x000000da3c3c7220 */ /* 0x080fe20000410000 */
[----:B0-----:R-:W-:Y:S01]  /*50e0*/  SHF.R.U32.HI R203, RZ, 0x7, R203 ;  /* 0x00000007ffcb7819 */ /* 0x001fe200000116cb */
        /* <DEDUP_REMOVED lines=59> */
[----:B------:R-:W-:Y:S01]  /*54a0*/  FMUL.FTZ R149, R149, R218 ;  /* 0x000000da95957220 */ /* 0x000fe20000410000 */
[----:B------:R-:W-:Y:S01]  /*54b0*/  IADD3 R218, -R203, 0xb, RZ ;  /* 0x0000000bcbda7810 */ /* 0x000fe20007ffe1ff */
[----:B------:R-:W-:Y:S01]  /*54c0*/  MUFU.EX2 R164, R164 ;  /* 0x000000a400a47308 */ /* 0x000fe20000000800 */
[----:B------:R-:W-:-:S04]  /*54d0*/  FMNMX.FTZ R153, R195, R153, !PT ;  /* 0x00000099c3997209 */ /* 0x000fc80007810000 */
[----:B------:R-:W-:-:S03]  /*54e0*/  FMNMX.FTZ R153, R198, R153, !PT ;  /* 0x00000099c6997209 */ /* 0x000fc60007810000 */
[----:B------:R-:W-:Y:S01]  /*54f0*/  MUFU.EX2 R157, R157 ;  /* 0x0000009d009d7308 */ /* 0x000fe20000000800 */
[----:B------:R-:W-:-:S05]  /*5500*/  FMNMX.FTZ R153, R199, R153, !PT ;  /* 0x00000099c7997209 */ /* 0x000fca0007810000 */
[----:B------:R-:W0:Y:S02]  /*5510*/  SHFL.BFLY PT, R156, R153, 0x2, 0x1f ;  /* 0x0c401f00999c7f89 */ /* 0x000e2400000e0000 */
[----:B------:R-:W-:Y:S08]  /*5520*/  MUFU.EX2 R168, R168 ;  /* 0x000000a800a87308 */ /* 0x000ff00000000800 */
[----:B------:R-:W-:Y:S08]  /*5530*/  MUFU.EX2 R172, R172 ;  /* 0x000000ac00ac7308 */ /* 0x000ff00000000800 */
[----:B------:R-:W-:Y:S01]  /*5540*/  MUFU.EX2 R173, R173 ;  /* 0x000000ad00ad7308 */ /* 0x000fe20000000800 */
[----:B0-----:R-:W-:-:S07]  /*5550*/  FMNMX.FTZ R156, R153, R156, !PT ;  /* 0x0000009c999c7209 */ /* 0x001fce0007810000 */
[----:B------:R-:W-:Y:S01]  /*5560*/  MUFU.EX2 R176, R176 ;  /* 0x000000b000b07308 */ /* 0x000fe20000000800 */
[----:B------:R-:W0:Y:S07]  /*5570*/  SHFL.BFLY PT, R165, R156, 0x1, 0x1f ;  /* 0x0c201f009ca57f89 */ /* 0x000e2e00000e0000 */
[----:B------:R-:W-:Y:S08]  /*5580*/  MUFU.EX2 R177, R177 ;  /* 0x000000b100b17308 */ /* 0x000ff00000000800 */
[----:B------:R-:W-:Y:S08]  /*5590*/  MUFU.EX2 R180, R180 ;  /* 0x000000b400b47308 */ /* 0x000ff00000000800 */
[----:B------:R-:W-:Y:S01]  /*55a0*/  MUFU.EX2 R181, R181 ;  /* 0x000000b500b57308 */ /* 0x000fe20000000800 */
[----:B0-----:R-:W-:Y:S01]  /*55b0*/  FMNMX.FTZ R165, R156, R165, !PT ;  /* 0x000000a59ca57209 */ /* 0x001fe20007810000 */
[----:B------:R-:W-:-:S02]  /*55c0*/  @!P1 VIADD R156, R220, 0x32440 ;  /* 0x00032440dc9c9836 */ /* 0x000fc40000000000 */
[----:B------:R-:W-:Y:S02]  /*55d0*/  @!P1 VIADD R220, R220, 0x32460 ;  /* 0x00032460dcdc9836 */ /* 0x000fe40000000000 */
[CC--:B------:R-:W-:Y:S01]  /*55e0*/  FMUL.FTZ R229, R165.reuse, R0.reuse ;  /* 0x00000000a5e57220 */ /* 0x0c0fe20000410000 */
[----:B------:R-:W-:Y:S01]  /*55f0*/  @!P1 PRMT R156, RZ, 0x654, R156 ;  /* 0x00000654ff9c9816 */ /* 0x000fe2000000009c */
[----:B------:R-:W-:Y:S01]  /*5600*/  FADD.FTZ R153, -R165, R201 ;  /* 0x000000c9a5997221 */ /* 0x000fe20000010100 */
[----:B------:R0:W-:Y:S06]  /*5610*/  BAR.ARV R218, 0x100 ;  /* 0x000400da0000751d */ /* 0x0001ec0000002000 */
[-CC-:B------:R-:W-:Y:S01]  /*5620*/  FFMA.FTZ R155, R155, R0.reuse, -R229.reuse ;  /* 0x000000009b9b7223 */ /* 0x180fe200000108e5 */
[----:B------:R1:W-:Y:S01]  /*5630*/  @!P1 SYNCS.ARRIVE.TRANS64.RED.A1T0 RZ, [R156+URZ], RZ ;  /* 0x000000ff9cff99a7 */ /* 0x0003e2000810043f */
        /* <DEDUP_REMOVED lines=8> */
[----:B------:R-:W-:Y:S01]  /*56c0*/  FFMA.FTZ R199, R199, R0, -R229 ;  /* 0x00000000c7c77223 */ /* 0x000fe200000108e5 */
[----:B------:R-:W-:-:S03]  /*56d0*/  @!P1 PRMT R220, RZ, 0x654, R220 ;  /* 0x00000654ffdc9816 */ /* 0x000fc600000000dc */
[----:B-1----:R1:W-:Y:S08]  /*56e0*/  MUFU.EX2 R156, R155 ;  /* 0x0000009b009c7308 */ /* 0x0023f00000000800 */
[----:B------:R-:W2:Y:S01]  /*56f0*/  MUFU.EX2 R153, R153 ;  /* 0x0000009900997308 */ /* 0x000ea20000000800 */
[----:B-1----:R-:W-:-:S05]  /*5700*/  VIADD R155, R203, 0x8 ;  /* 0x00000008cb9b7836 */ /* 0x002fca0000000000 */
[----:B------:R1:W-:Y:S06]  /*5710*/  BAR.SYNC.DEFER_BLOCKING R155, 0x100 ;  /* 0x0004009b0000751d */ /* 0x0003ec0000010000 */
[----:B------:R-:W3:Y:S01]  /*5720*/  MUFU.EX2 R154, R154 ;  /* 0x0000009a009a7308 */ /* 0x000ee20000000800 */
[-C--:B--2---:R-:W-:Y:S01]  /*5730*/  FMUL.FTZ R26, R26, R153.reuse ;  /* 0x000000991a1a7220 */ /* 0x084fe20000410000 */
[-C--:B------:R-:W-:Y:S01]  /*5740*/  FMUL.FTZ R27, R27, R153.reuse ;  /* 0x000000991b1b7220 */ /* 0x080fe20000410000 */
[----:B------:R-:W-:-:S05]  /*5750*/  FMUL.FTZ R30, R30, R153 ;  /* 0x000000991e1e7220 */ /* 0x000fca0000410000 */
        /* <DEDUP_REMOVED lines=63> */
[----:B---3--:R-:W-:Y:S01]  /*5b50*/  F2FP.BF16.F32.PACK_AB R201, R156, R154 ;  /* 0x0000009a9cc9723e */ /* 0x008fe200000010ff */
[----:B-1----:R1:W3:Y:S01]  /*5b60*/  MUFU.EX2 R155, R160 ;  /* 0x000000a0009b7308 */ /* 0x0022e20000000800 */
[----:B--2---:R-:W-:Y:S01]  /*5b70*/  F2FP.BF16.F32.PACK_AB R203, R159, R158 ;  /* 0x0000009e9fcb723e */ /* 0x004fe200000010ff */
[----:B------:R-:W-:Y:S01]  /*5b80*/  FFMA.FTZ R217, R153, R217, R154 ;  /* 0x000000d999d97223 */ /* 0x000fe2000001009a */
[----:B------:R-:W-:-:S02]  /*5b90*/  F2FP.BF16.F32.PACK_AB R154, R157, R164 ;  /* 0x000000a49d9a723e */ /* 0x000fc400000010ff */
[----:B------:R-:W-:Y:S01]  /*5ba0*/  WARPGROUP.ARRIVE ;  /* 0x00000000000079c5 */ /* 0x000fe20000000000 */
[----:B------:R-:W-:Y:S02]  /*5bb0*/  FADD.FTZ R217, R156, R217 ;  /* 0x000000d99cd97221 */ /* 0x000fe40000010000 */
[----:B------:R-:W-:Y:S01]  /*5bc0*/  MUFU.EX2 R185, R185 ;  /* 0x000000b900b97308 */ /* 0x000fe20000000800 */
[----:B-1----:R-:W-:Y:S01]  /*5bd0*/  FFMA.FTZ R160, R163, R0, -R229 ;  /* 0x00000000a3a07223 */ /* 0x002fe200000108e5 */
[----:B------:R-:W-:Y:S01]  /*5be0*/  FADD.FTZ R217, R158, R217 ;  /* 0x000000d99ed97221 */ /* 0x000fe20000010000 */
[----:B------:R-:W-:Y:S01]  /*5bf0*/  HGMMA.64x256x16.F32.BF16 R24, R200, gdesc[UR8].tnspB, R24, gsb0 ;  /* 0x43e00008c8187df0 */ /* 0x000fe20008001818 */
[----:B------:R-:W-:Y:S01]  /*5c00*/  UIADD3 UR10, UR4, 0x80, URZ ;  /* 0x00000080040a7890 */ /* 0x000fe2000fffe03f */
[----:B------:R-:W-:Y:S01]  /*5c10*/  F2FP.BF16.F32.PACK_AB R158, R173, R172 ;  /* 0x000000acad9e723e */ /* 0x000fe200000010ff */
[----:B------:R-:W-:Y:S01]  /*5c20*/  UMOV UR11, 0x40000040 ;  /* 0x40000040000b7882 */ /* 0x000fe20000000000 */
[----:B------:R-:W-:Y:S01]  /*5c30*/  FADD.FTZ R217, R159, R217 ;  /* 0x000000d99fd97221 */ /* 0x000fe20000010000 */
[----:B------:R-:W-:Y:S01]  /*5c40*/  MUFU.EX2 R160, R160 ;  /* 0x000000a000a07308 */ /* 0x000fe20000000800 */
[----:B---3--:R-:W-:-:S07]  /*5c50*/  FADD.FTZ R152, R155, R152 ;  /* 0x000000989b987221 */ /* 0x008fce0000010000 */
[----:B------:R-:W-:Y:S08]  /*5c60*/  MUFU.EX2 R188, R188 ;  /* 0x000000bc00bc7308 */ /* 0x000ff00000000800 */
        /* <DEDUP_REMOVED lines=9> */
[----:B------:R-:W-:-:S07]  /*5d00*/  WARPGROUP.DEPBAR.LE gsb0, 0x0 ;  /* 0x00008000000079c5 */ /* 0x000fce0000010000 */
[----:B------:R1:W2:Y:S01]  /*5d10*/  MUFU.EX2 R201, R161 ;  /* 0x000000a100c97308 */ /* 0x0002a20000000800 */
[-CC-:B------:R-:W-:Y:S01]  /*5d20*/  FFMA.FTZ R200, R162, R0.reuse, -R229.reuse ;  /* 0x00000000a2c87223 */ /* 0x180fe200000108e5 */
[-CC-:B------:R-:W-:Y:S01]  /*5d30*/  FFMA.FTZ R162, R167, R0.reuse, -R229.reuse ;  /* 0x00000000a7a27223 */ /* 0x180fe200000108e5 */
[-CC-:B------:R-:W-:Y:S01]  /*5d40*/  FFMA.FTZ R167, R170, R0.reuse, -R229.reuse ;  /* 0x00000000aaa77223 */ /* 0x180fe200000108e5 */
[----:B------:R-:W-:Y:S01]  /*5d50*/  FFMA.FTZ R170, R175, R0, -R229 ;  /* 0x00000000afaa7223 */ /* 0x000fe200000108e5 */
[----:B------:R-:W-:-:S03]  /*5d60*/  IMAD.MOV.U32 R202, RZ, RZ, R20 ;  /* 0x000000ffffca7224 */ /* 0x000fc600078e0014 */
[----:B------:R-:W3:Y:S01]  /*5d70*/  MUFU.EX2 R200, R200 ;  /* 0x000000c800c87308 */ /* 0x000ee20000000800 */
[-CC-:B-1----:R-:W-:Y:S01]  /*5d80*/  FFMA.FTZ R161, R166, R0.reuse, -R229.reuse ;  /* 0x00000000a6a17223 */ /* 0x182fe200000108e5 */
[----:B------:R-:W-:-:S06]  /*5d90*/  FFMA.FTZ R166, R174, R0, -R229 ;  /* 0x00000000aea67223 */ /* 0x000fcc00000108e5 */
[----:B------:R-:W1:Y:S01]  /*5da0*/  MUFU.EX2 R161, R161 ;  /* 0x000000a100a17308 */ /* 0x000e620000000800 */
[C---:B--2---:R-:W-:Y:S01]  /*5db0*/  FADD.FTZ R163, R201.reuse, R152 ;  /* 0x00000098c9a37221 */ /* 0x044fe20000010000 */
[----:B------:R-:W-:Y:S01]  /*5dc0*/  F2FP.BF16.F32.PACK_AB R152, R201, R155 ;  /* 0x0000009bc998723e */ /* 0x000fe200000010ff */
[----:B------:R-:W-:-:S05]  /*5dd0*/  IMAD.MOV.U32 R201, RZ, RZ, R165 ;  /* 0x000000ffffc97224 */ /* 0x000fca00078e00a5 */
[----:B------:R-:W2:Y:S01]  /*5de0*/  MUFU.EX2 R162, R162 ;  /* 0x000000a200a27308 */ /* 0x000ea20000000800 */
[----:B---3--:R-:W-:Y:S01]  /*5df0*/  F2FP.BF16.F32.PACK_AB R153, R160, R200 ;  /* 0x000000c8a099723e */ /* 0x008fe200000010ff */
[----:B------:R-:W-:-:S04]  /*5e00*/  FADD.FTZ R200, R200, R217 ;  /* 0x000000d9c8c87221 */ /* 0x000fc80000010000 */
[----:B------:R-:W-:Y:S01]  /*5e10*/  FADD.FTZ R200, R160, R200 ;  /* 0x000000c8a0c87221 */ /* 0x000fe20000010000 */
[----:B------:R-:W-:Y:S01]  /*5e20*/  FFMA.FTZ R160, R186, R0, -R229 ;  /* 0x00000000baa07223 */ /* 0x000fe200000108e5 */
[----:B------:R-:W3:Y:S02]  /*5e30*/  MUFU.EX2 R167, R167 ;  /* 0x000000a700a77308 */ /* 0x000ee40000000800 */
[----:B-1----:R-:W-:-:S06]  /*5e40*/  FADD.FTZ R200, R161, R200 ;  /* 0x000000c8a1c87221 */ /* 0x002fcc0000010000 */
[----:B------:R-:W-:Y:S01]  /*5e50*/  MUFU.EX2 R166, R166 ;  /* 0x000000a600a67308 */ /* 0x000fe20000000800 */
[C---:B--2---:R-:W-:Y:S01]  /*5e60*/  F2FP.BF16.F32.PACK_AB R155, R162.reuse, R161 ;  /* 0x000000a1a29b723e */ /* 0x044fe200000010ff */
[----:B------:R-:W-:Y:S01]  /*5e70*/  FFMA.FTZ R161, R187, R0, -R229 ;  /* 0x00000000bba17223 */ /* 0x000fe200000108e5 */
[----:B------:R-:W-:Y:S02]  /*5e80*/  FADD.FTZ R162, R162, R200 ;  /* 0x000000c8a2a27221 */ /* 0x000fe40000010000 */
[----:B------:R-:W-:-:S03]  /*5e90*/  WARPGROUP.ARRIVE ;  /* 0x00000000000079c5 */ /* 0x000fc60000000000 */
[----:B------:R-:W1:Y:S01]  /*5ea0*/  MUFU.EX2 R170, R170 ;  /* 0x000000aa00aa7308 */ /* 0x000e620000000800 */
[----:B---3--:R-:W-:Y:S02]  /*5eb0*/  FADD.FTZ R162, R167, R162 ;  /* 0x000000a2a7a27221 */ /* 0x008fe40000010000 */
[----:B------:R-:W-:Y:S01]  /*5ec0*/  HGMMA.64x256x16.F32.BF16 R24, R152, gdesc[UR8].tnspB, R24, gsb0 ;  /* 0x43e0000898187df0 */ /* 0x000fe20008001818 */
[----:B------:R-:W-:Y:S01]  /*5ed0*/  UIADD3 UR10, UR4, 0x100, URZ ;  /* 0x00000100040a7890 */ /* 0x000fe2000fffe03f */
[----:B------:R-:W-:-:S03]  /*5ee0*/  UMOV UR11, 0x40000040 ;  /* 0x40000040000b7882 */ /* 0x000fc60000000000 */
[----:B------:R-:W-:Y:S08]  /*5ef0*/  MUFU.EX2 R160, R160 ;  /* 0x000000a000a07308 */ /* 0x000ff00000000800 */
[----:B------:R-:W-:Y:S01]  /*5f00*/  MUFU.EX2 R161, R161 ;  /* 0x000000a100a17308 */ /* 0x000fe20000000800 */
[----:B-1----:R-:W-:Y:S01]  /*5f10*/  F2FP.BF16.F32.PACK_AB R159, R170, R166 ;  /* 0x000000a6aa9f723e */ /* 0x002fe200000010ff */
[----:B------:R-:W-:-:S06]  /*5f20*/  WARPGROUP.DEPBAR.LE gsb0, 0x0 ;  /* 0x00008000000079c5 */ /* 0x000fcc0000010000 */
[----:B------:R1:W2:Y:S01]  /*5f30*/  MUFU.EX2 R152, R169 ;  /* 0x000000a900987308 */ /* 0x0002a20000000800 */
[----:B------:R-:W-:Y:S01]  /*5f40*/  FADD.FTZ R153, R164, R163 ;  /* 0x000000a3a4997221 */ /* 0x000fe20000010000 */
[----:B------:R-:W-:Y:S01]  /*5f50*/  F2FP.BF16.F32.PACK_AB R154, R181, R180 ;  /* 0x000000b4b59a723e */ /* 0x000fe200000010ff */
[-CC-:B------:R-:W-:Y:S01]  /*5f60*/  FFMA.FTZ R163, R190, R0.reuse, -R229.reuse ;  /* 0x00000000bea37223 */ /* 0x180fe200000108e5 */
[-C--:B------:R-:W-:Y:S01]  /*5f70*/  FFMA.FTZ R164, R191, R0.reuse, -R229 ;  /* 0x00000000bfa47223 */ /* 0x080fe200000108e5 */
[----:B------:R-:W-:Y:S01]  /*5f80*/  FADD.FTZ R153, R157, R153 ;  /* 0x000000999d997221 */ /* 0x000fe20000010000 */
[----:B-1----:R-:W-:-:S03]  /*5f90*/  FFMA.FTZ R169, R171, R0, -R229 ;  /* 0x00000000aba97223 */ /* 0x002fc600000108e5 */
[----:B------:R-:W-:Y:S01]  /*5fa0*/  FADD.FTZ R153, R168, R153 ;  /* 0x00000099a8997221 */ /* 0x000fe20000010000 */
[----:B------:R-:W-:Y:S01]  /*5fb0*/  MUFU.EX2 R163, R163 ;  /* 0x000000a300a37308 */ /* 0x000fe20000000800 */
[C---:B--2---:R-:W-:Y:S02]  /*5fc0*/  F2FP.BF16.F32.PACK_AB R156, R152.reuse, R168 ;  /* 0x000000a8989c723e */ /* 0x044fe400000010ff */
[----:B------:R-:W-:-:S05]  /*5fd0*/  FADD.FTZ R153, R152, R153 ;  /* 0x0000009998997221 */ /* 0x000fca0000010000 */
[----:B------:R-:W1:Y:S01]  /*5fe0*/  MUFU.EX2 R169, R169 ;  /* 0x000000a900a97308 */ /* 0x000e620000000800 */
[----:B------:R-:W-:Y:S01]  /*5ff0*/  F2FP.BF16.F32.PACK_AB R152, R177, R176 ;  /* 0x000000b0b198723e */ /* 0x000fe200000010ff */
[----:B------:R-:W-:-:S04]  /*6000*/  FADD.FTZ R172, R172, R153 ;  /* 0x00000099acac7221 */ /* 0x000fc80000010000 */
[----:B------:R-:W-:Y:S02]  /*6010*/  FADD.FTZ R172, R173, R172 ;  /* 0x000000acadac7221 */ /* 0x000fe40000010000 */
[----:B------:R-:W-:Y:S02]  /*6020*/  MUFU.EX2 R164, R164 ;  /* 0x000000a400a47308 */ /* 0x000fe40000000800 */
[----:B------:R-:W-:-:S04]  /*6030*/  FADD.FTZ R172, R176, R172 ;  /* 0x000000acb0ac7221 */ /* 0x000fc80000010000 */
[----:B------:R-:W-:Y:S01]  /*6040*/  FADD.FTZ R172, R177, R172 ;  /* 0x000000acb1ac7221 */ /* 0x000fe20000010000 */
[C---:B-1----:R-:W-:Y:S01]  /*6050*/  F2FP.BF16.F32.PACK_AB R157, R169.reuse, R167 ;  /* 0x000000a7a99d723e */ /* 0x042fe200000010ff */
[----:B------:R-:W-:Y:S02]  /*6060*/  FADD.FTZ R162, R169, R162 ;  /* 0x000000a2a9a27221 */ /* 0x000fe40000010000 */
[----:B------:R-:W-:Y:S01]  /*6070*/  FADD.FTZ R172, R180, R172 ;  /* 0x000000acb4ac7221 */ /* 0x000fe20000010000 */
[----:B------:R-:W-:Y:S01]  /*6080*/  WARPGROUP.ARRIVE ;  /* 0x00000000000079c5 */ /* 0x000fe20000000000 */
[----:B------:R-:W-:Y:S02]  /*6090*/  FADD.FTZ R162, R166, R162 ;  /* 0x000000a2a6a27221 */ /* 0x000fe40000010000 */
[----:B------:R-:W-:Y:S02]  /*60a0*/  FADD.FTZ R172, R181, R172 ;  /* 0x000000acb5ac7221 */ /* 0x000fe40000010000 */
[----:B------:R-:W-:Y:S01]  /*60b0*/  FADD.FTZ R162, R170, R162 ;  /* 0x000000a2aaa27221 */ /* 0x000fe20000010000 */
[----:B------:R-:W-:Y:S01]  /*60c0*/  HGMMA.64x256x16.F32.BF16 R24, R156, gdesc[UR8].tnspB, R24, gsb0 ;  /* 0x43e000089c187df0 */ /* 0x000fe20008001818 */
[----:B------:R-:W-:Y:S01]  /*60d0*/  UIADD3 UR10, UR4, 0x180, URZ ;  /* 0x00000180040a7890 */ /* 0x000fe2000fffe03f */
[----:B------:R-:W-:Y:S01]  /*60e0*/  FADD.FTZ R172, R184, R172 ;  /* 0x000000acb8ac7221 */ /* 0x000fe20000010000 */
[----:B------:R-:W-:-:S03]  /*60f0*/  UMOV UR11, 0x40000040 ;  /* 0x40000040000b7882 */ /* 0x000fc60000000000 */
[----:B------:R-:W-:-:S04]  /*6100*/  FADD.FTZ R172, R185, R172 ;  /* 0x000000acb9ac7221 */ /* 0x000fc80000010000 */
[----:B------:R-:W-:Y:S01]  /*6110*/  FADD.FTZ R172, R188, R172 ;  /* 0x000000acbcac7221 */ /* 0x000fe20000010000 */
[----:B------:R-:W-:Y:S02]  /*6120*/  WARPGROUP.DEPBAR.LE gsb0, 0x0 ;  /* 0x00008000000079c5 */ /* 0x000fe40000010000 */
[-CC-:B------:R-:W-:Y:S01]  /*6130*/  FFMA.FTZ R158, R178, R0.reuse, -R229.reuse ;  /* 0x00000000b29e7223 */ /* 0x180fe200000108e5 */
[-CC-:B------:R-:W-:Y:S01]  /*6140*/  FFMA.FTZ R156, R179, R0.reuse, -R229.reuse ;  /* 0x00000000b39c7223 */ /* 0x180fe200000108e5 */
[-CC-:B------:R-:W-:Y:S01]  /*6150*/  FFMA.FTZ R157, R182, R0.reuse, -R229.reuse ;  /* 0x00000000b69d7223 */ /* 0x180fe200000108e5 */
[----:B------:R-:W-:-:S03]  /*6160*/  FFMA.FTZ R159, R183, R0, -R229 ;  /* 0x00000000b79f7223 */ /* 0x000fc600000108e5 */
[----:B------:R-:W-:Y:S08]  /*6170*/  MUFU.EX2 R158, R158 ;  /* 0x0000009e009e7308 */ /* 0x000ff00000000800 */
[----:B------:R-:W1:Y:S08]  /*6180*/  MUFU.EX2 R156, R156 ;  /* 0x0000009c009c7308 */ /* 0x000e700000000800 */
[----:B------:R-:W2:Y:S08]  /*6190*/  MUFU.EX2 R157, R157 ;  /* 0x0000009d009d7308 */ /* 0x000eb00000000800 */
[----:B------:R-:W3:Y:S01]  /*61a0*/  MUFU.EX2 R159, R159 ;  /* 0x0000009f009f7308 */ /* 0x000ee20000000800 */
[----:B-1----:R-:W-:Y:S01]  /*61b0*/  F2FP.BF16.F32.PACK_AB R153, R156, R158 ;  /* 0x0000009e9c99723e */ /* 0x002fe200000010ff */
[----:B------:R-:W-:-:S04]  /*61c0*/  FADD.FTZ R158, R158, R162 ;  /* 0x000000a29e9e7221 */ /* 0x000fc80000010000 */
[----:B------:R-:W-:-:S04]  /*61d0*/  FADD.FTZ R158, R156, R158 ;  /* 0x0000009e9c9e7221 */ /* 0x000fc80000010000 */
[----:B--2---:R-:W-:Y:S01]  /*61e0*/  FADD.FTZ R158, R157, R158 ;  /* 0x0000009e9d9e7221 */ /* 0x004fe20000010000 */
[----:B---3--:R-:W-:-:S03]  /*61f0*/  F2FP.BF16.F32.PACK_AB R155, R159, R157 ;  /* 0x0000009d9f9b723e */ /* 0x008fc600000010ff */
[----:B------:R-:W-:Y:S01]  /*6200*/  FADD.FTZ R158, R159, R158 ;  /* 0x0000009e9f9e7221 */ /* 0x000fe20000010000 */
[----:B------:R-:W-:-:S03]  /*6210*/  WARPGROUP.ARRIVE ;  /* 0x00000000000079c5 */ /* 0x000fc60000000000 */
[----:B------:R-:W-:-:S04]  /*6220*/  FADD.FTZ R158, R160, R158 ;  /* 0x0000009ea09e7221 */ /* 0x000fc80000010000 */
[----:B------:R-:W-:Y:S01]  /*6230*/  FADD.FTZ R158, R161, R158 ;  /* 0x0000009ea19e7221 */ /* 0x000fe20000010000 */
[----:B------:R-:W-:Y:S01]  /*6240*/  HGMMA.64x256x16.F32.BF16 R24, R152, gdesc[UR8].tnspB, R24, gsb0 ;  /* 0x43e0000898187df0 */ /* 0x000fe20008001818 */
[----:B------:R-:W-:Y:S01]  /*6250*/  UIADD3 UR10, UR4, 0x200, URZ ;  /* 0x00000200040a7890 */ /* 0x000fe2000fffe03f */
[----:B------:R-:W-:Y:S01]  /*6260*/  UMOV UR11, 0x40000040 ;  /* 0x40000040000b7882 */ /* 0x000fe20000000000 */
[----:B------:R-:W-:Y:S01]  /*6270*/  UIADD3 UR4, UR4, 0x280, URZ ;  /* 0x0000028004047890 */ /* 0x000fe2000fffe03f */
[----:B------:R-:W-:Y:S02]  /*6280*/  WARPGROUP.DEPBAR.LE gsb0, 0x0 ;  /* 0x00008000000079c5 */ /* 0x000fe40000010000 */
[----:B------:R-:W-:Y:S02]  /*6290*/  F2FP.BF16.F32.PACK_AB R152, R185, R184 ;  /* 0x000000b8b998723e */ /* 0x000fe400000010ff */
[----:B------:R-:W-:Y:S02]  /*62a0*/  F2FP.BF16.F32.PACK_AB R153, R161, R160 ;  /* 0x000000a0a199723e */ /* 0x000fe400000010ff */
[C---:B------:R-:W-:Y:S01]  /*62b0*/  F2FP.BF16.F32.PACK_AB R154, R189.reuse, R188 ;  /* 0x000000bcbd9a723e */ /* 0x040fe200000010ff */
[----:B------:R-:W-:Y:S01]  /*62c0*/  FADD.FTZ R189, R189, R172 ;  /* 0x000000acbdbd7221 */ /* 0x000fe20000010000 */
[----:B------:R-:W-:Y:S01]  /*62d0*/  F2FP.BF16.F32.PACK_AB R155, R164, R163 ;  /* 0x000000a3a49b723e */ /* 0x000fe200000010ff */
[----:B------:R-:W-:-:S03]  /*62e0*/  FADD.FTZ R163, R163, R158 ;  /* 0x0000009ea3a37221 */ /* 0x000fc60000010000 */
[----:B------:R-:W-:Y:S01]  /*62f0*/  WARPGROUP.ARRIVE ;  /* 0x00000000000079c5 */ /* 0x000fe20000000000 */
[----:B------:R-:W-:-:S11]  /*6300*/  FADD.FTZ R163, R164, R163 ;  /* 0x000000a3a4a37221 */ /* 0x000fd60000010000 */
[----:B------:R-:W-:Y:S01]  /*6310*/  HGMMA.64x256x16.F32.BF16 R24, R152, gdesc[UR8].tnspB, R24, gsb0 ;  /* 0x43e0000898187df0 */ /* 0x000fe20008001818 */
[----:B------:R-:W-:Y:S01]  /*6320*/  UMOV UR10, UR4 ;  /* 0x00000004000a7c82 */ /* 0x000fe20008000000 */
        /* <DEDUP_REMOVED lines=19> */
.L_x_1073:
[----:B------:R-:W2:Y:S01]  /*6460*/  LDL.LU R152, [R1+0x14] ;  /* 0x0000140001987983 */ /* 0x000ea20000300800 */
[----:B------:R-:W-:Y:S01]  /*6470*/  UIADD3 UR36, UR36, 0x1, URZ ;  /* 0x0000000124247890 */ /* 0x000fe2000fffe03f */
[----:B------:R1:W-:Y:S06]  /*6480*/  BAR.ARV R218, 0x100 ;  /* 0x000400da0000751d */ /* 0x0003ec0000002000 */
[----:B------:R-:W-:Y:S02]  /*6490*/  UISETP.NE.AND UP0, UPT, UR36, 0x2, UPT ;  /* 0x000000022400788c */ /* 0x000fe4000bf05270 */
[----:B------:R-:W-:Y:S06]  /*64a0*/  BAR.ARV 0x8, 0x180 ;  /* 0x0206000000007b1d */ /* 0x000fec0000002000 */
[----:B------:R-:W-:Y:S01]  /*64b0*/  USEL UR4, URZ, 0x1, UP0 ;  /* 0x000000013f047887 */ /* 0x000fe20008000000 */
[----:B------:R-:W-:Y:S01]  /*64c0*/  PLOP3.LUT P0, PT, PT, PT, PT, 0x8, 0x0 ;  /* 0x000000000000781c */ /* 0x000fe20003f0e170 */
[----:B------:R-:W3:Y:S01]  /*64d0*/  SHFL.BFLY PT, R3, R200, 0x2, 0x1f ;  /* 0x0c401f00c8037f89 */ /* 0x000ee200000e0000 */
[----:B------:R-:W-:-:S02]  /*64e0*/  USEL UR36, UR36, URZ, UP0 ;  /* 0x0000003f24247287 */ /* 0x000fc40008000000 */
[----:B------:R-:W-:Y:S01]  /*64f0*/  ULOP3.LUT UR37, UR37, UR4, URZ, 0x3c, !UPT ;  /* 0x0000000425257292 */ /* 0x000fe2000f8e3c3f */
[----:B------:R-:W4:Y:S01]  /*6500*/  SHFL.BFLY PT, R2, R217, 0x2, 0x1f ;  /* 0x0c401f00d9027f89 */ /* 0x000f2200000e0000 */
[----:B---3--:R-:W-:Y:S01]  /*6510*/  FADD.FTZ R4, R3, R200 ;  /* 0x000000c803047221 */ /* 0x008fe20000010000 */
[----:B----4-:R-:W-:-:S04]  /*6520*/  FADD.FTZ R6, R2, R217 ;  /* 0x000000d902067221 */ /* 0x010fc80000010000 */
[----:B------:R-:W3:Y:S04]  /*6530*/  SHFL.BFLY PT, R3, R4, 0x1, 0x1f ;  /* 0x0c201f0004037f89 */ /* 0x000ee800000e0000 */
[----:B------:R-:W4:Y:S01]  /*6540*/  SHFL.BFLY PT, R5, R6, 0x1, 0x1f ;  /* 0x0c201f0006057f89 */ /* 0x000f2200000e0000 */
[----:B---3--:R-:W-:Y:S01]  /*6550*/  FADD.FTZ R7, R4, R3 ;  /* 0x0000000304077221 */ /* 0x008fe20000010000 */
[----:B------:R-:W-:Y:S01]  /*6560*/  CS2R R2, SRZ ;  /* 0x0000000000027805 */ /* 0x000fe2000001ff00 */
[----:B------:R-:W-:Y:S02]  /*6570*/  IMAD.MOV.U32 R4, RZ, RZ, -0x800000 ;  /* 0xff800000ff047424 */ /* 0x000fe400078e00ff */
[----:B----4-:R-:W-:Y:S01]  /*6580*/  FADD.FTZ R8, R6, R5 ;  /* 0x0000000506087221 */ /* 0x010fe20000010000 */
[----:B------:R-:W-:-:S04]  /*6590*/  FSETP.NE.FTZ.AND P1, PT, R7, RZ, PT ;  /* 0x000000ff0700720b */ /* 0x000fc80003f35000 */
[----:B------:R-:W-:-:S09]  /*65a0*/  FSETP.NE.FTZ.AND P2, PT, R8, RZ, PT ;  /* 0x000000ff0800720b */ /* 0x000fd20003f55000 */
[----:B------:R-:W3:Y:S08]  /*65b0*/  @P1 MUFU.LG2 R5, R7 ;  /* 0x0000000700051308 */ /* 0x000ef00000000c00 */
[----:B------:R-:W4:Y:S08]  /*65c0*/  @P2 MUFU.LG2 R6, R8 ;  /* 0x0000000800062308 */ /* 0x000f300000000c00 */
[----:B------:R5:W0:Y:S01]  /*65d0*/  @P1 MUFU.RCP R3, R7 ;  /* 0x0000000700031308 */ /* 0x000a220000001000 */
[----:B---3--:R-:W-:-:S07]  /*65e0*/  @P1 FMUL.FTZ R5, R5, 0.69314718246459960938 ;  /* 0x3f31721805051820 */ /* 0x008fce0000410000 */
[----:B------:R-:W3:Y:S01]  /*65f0*/  @P2 MUFU.RCP R2, R8 ;  /* 0x0000000800022308 */ /* 0x000ee20000001000 */
[C---:B-----5:R-:W-:Y:S01]  /*6600*/  @P1 FMUL.FTZ R7, R0.reuse, 0.69314718246459960938 ;  /* 0x3f31721800071820 */ /* 0x060fe20000410000 */
[----:B------:R-:W-:Y:S01]  /*6610*/  @P2 FMUL.FTZ R0, R0, 0.69314718246459960938 ;  /* 0x3f31721800002820 */ /* 0x000fe20000410000 */
[----:B----4-:R-:W-:-:S04]  /*6620*/  @P2 FMUL.FTZ R6, R6, 0.69314718246459960938 ;  /* 0x3f31721806062820 */ /* 0x010fc80000410000 */
[----:B------:R-:W-:Y:S01]  /*6630*/  @P2 FFMA.FTZ R4, R0, R165, R6 ;  /* 0x000000a500042223 */ /* 0x000fe20000010006 */
[-C--:B0-----:R-:W-:Y:S01]  /*6640*/  FMUL.FTZ R24, R24, R3.reuse ;  /* 0x0000000318187220 */ /* 0x081fe20000410000 */
        /* <DEDUP_REMOVED lines=129> */
[----:B--2---:R-:W-:-:S05]  /*6e60*/  VIADD R152, R152, 0x1 ;  /* 0x0000000198987836 */ /* 0x004fca0000000000 */
[----:B------:R1:W-:Y:S02]  /*6e70*/  STL [R1+0x14], R152 ;  /* 0x0000149801007387 */ /* 0x0003e40000100800 */
.L_x_1061:
[----:B------:R-:W2:Y:S01]  /*6e80*/  S2R R5, SR_CgaCtaId ;  /* 0x0000000000057919 */ /* 0x000ea20000008800 */
[----:B------:R-:W-:Y:S01]  /*6e90*/  MOV R0, 0x400 ;  /* 0x0000040000007802 */ /* 0x000fe20000000f00 */
[----:B------:R-:W-:Y:S01]  /*6ea0*/  BSSY B0, `(.L_x_1083) ;  /* 0x0000466000007945 */ /* 0x000fe20003800000 */
[----:B------:R-:W-:Y:S02]  /*6eb0*/  BAR.SYNC.DEFER_BLOCKING 0x5, 0x180 ;  /* 0x0146000000007b1d */ /* 0x000fe40000010000 */
[----:B--2---:R-:W-:-:S05]  /*6ec0*/  LEA R0, R5, R0, 0x18 ;  /* 0x0000000005007211 */ /* 0x004fca00078ec0ff */
[----:B------:R2:W3:Y:S01]  /*6ed0*/  LDS.128 R8, [R0+0x324d0] ;  /* 0x0324d00000087984 */ /* 0x0004e20000000c00 */
[----:B------:R-:W-:Y:S06]  /*6ee0*/  BAR.ARV 0x4, 0x180 ;  /* 0x0106000000007b1d */ /* 0x000fec0000002000 */
[----:B------:R-:W-:Y:S05]  /*6ef0*/  @P0 BRA `(.L_x_1084) ;  /* 0x0000003400e40947 */ /* 0x000fea0003800000 */
[----:B------:R-:W4:Y:S01]  /*6f00*/  LDL R2, [R1+0x80] ;  /* 0x0000800001027983 */ /* 0x000f220000100800 */
[----:B------:R-:W0:Y:S01]  /*6f10*/  S2R R5, SR_SWINHI ;  /* 0x0000000000057919 */ /* 0x000e220000002f00 */
[----:B------:R-:W-:Y:S01]  /*6f20*/  F2FP.BF16.F32.PACK_AB R14, R29, R28 ;  /* 0x0000001c1d0e723e */ /* 0x000fe200000010ff */
[----:B------:R-:W-:Y:S01]  /*6f30*/  ULDC.64 UR4, c[0x0][0xd08] ;  /* 0x0003420000047ab9 */ /* 0x000fe20000000a00 */
[----:B------:R-:W2:Y:S01]  /*6f40*/  LDL.LU R164, [R1+0x10] ;  /* 0x0000100001a47983 */ /* 0x000ea20000300800 */
[----:B------:R-:W-:Y:S02]  /*6f50*/  F2FP.BF16.F32.PACK_AB R15, R31, R30 ;  /* 0x0000001e1f0f723e */ /* 0x000fe400000010ff */
[----:B------:R-:W-:Y:S01]  /*6f60*/  F2FP.BF16.F32.PACK_AB R18, R37, R36 ;  /* 0x000000242512723e */ /* 0x000fe200000010ff */
[----:B------:R-:W2:Y:S01]  /*6f70*/  LDL R163, [R1+0x7c] ;  /* 0x00007c0001a37983 */ /* 0x000ea20000100800 */
[----:B------:R-:W-:Y:S02]  /*6f80*/  F2FP.BF16.F32.PACK_AB R19, R39, R38 ;  /* 0x000000262713723e */ /* 0x000fe400000010ff */
[----:B------:R-:W-:Y:S01]  /*6f90*/  F2FP.BF16.F32.PACK_AB R154, R69, R68 ;  /* 0x00000044459a723e */ /* 0x000fe200000010ff */
[----:B------:R-:W2:Y:S01]  /*6fa0*/  LDL R162, [R1+0xc] ;  /* 0x00000c0001a27983 */ /* 0x000ea20000100800 */
[----:B------:R-:W-:-:S02]  /*6fb0*/  MOV R158, R0 ;  /* 0x00000000009e7202 */ /* 0x000fc40000000f00 */
[----:B0-----:R-:W-:Y:S01]  /*6fc0*/  MOV R159, R5 ;  /* 0x00000005009f7202 */ /* 0x001fe20000000f00 */
[----:B------:R-:W-:Y:S02]  /*6fd0*/  BAR.SYNC.DEFER_BLOCKING 0x1, 0x100 ;  /* 0x0044000000007b1d */ /* 0x000fe40000010000 */
[----:B----4-:R-:W-:-:S03]  /*6fe0*/  IMAD.WIDE R6, R2, 0x2, R158 ;  /* 0x0000000202067825 */ /* 0x010fc600078e029e */
[C---:B------:R-:W-:Y:S02]  /*6ff0*/  IADD3 R17, P0, R6.reuse, 0x20, RZ ;  /* 0x0000002006117810 */ /* 0x040fe40007f1e0ff */
[----:B------:R-:W-:Y:S02]  /*7000*/  IADD3 R153, P1, R6, 0x40, RZ ;  /* 0x0000004006997810 */ /* 0x000fe40007f3e0ff */
[----:B------:R-:W-:Y:S02]  /*7010*/  LOP3.LUT R16, R17, 0x380, RZ, 0xc0, !PT ;  /* 0x0000038011107812 */ /* 0x000fe400078ec0ff */
[----:B-1----:R-:W-:Y:S02]  /*7020*/  LOP3.LUT R152, R153, 0x380, RZ, 0xc0, !PT ;  /* 0x0000038099987812 */ /* 0x002fe400078ec0ff */
[----:B------:R-:W-:Y:S02]  /*7030*/  SHF.R.U64 R16, R16, 0x3, RZ ;  /* 0x0000000310107819 */ /* 0x000fe400000012ff */
[----:B------:R-:W-:-:S02]  /*7040*/  SHF.R.U64 R152, R152, 0x3, RZ ;  /* 0x0000000398987819 */ /* 0x000fc400000012ff */
[----:B------:R-:W-:Y:S02]  /*7050*/  LOP3.LUT R13, R6, 0x380, RZ, 0xc0, !PT ;  /* 0x00000380060d7812 */ /* 0x000fe400078ec0ff */
[----:B------:R-:W-:Y:S01]  /*7060*/  LOP3.LUT R16, R16, R17, RZ, 0x3c, !PT ;  /* 0x0000001110107212 */ /* 0x000fe200078e3cff */
[--C-:B------:R-:W-:Y:S01]  /*7070*/  IMAD.X R17, RZ, RZ, R7.reuse, P0 ;  /* 0x000000ffff117224 */ /* 0x100fe200000e0607 */
[----:B------:R-:W-:Y:S01]  /*7080*/  LOP3.LUT R152, R152, R153, RZ, 0x3c, !PT ;  /* 0x0000009998987212 */ /* 0x000fe200078e3cff */
[----:B------:R-:W-:Y:S01]  /*7090*/  IMAD.X R153, RZ, RZ, R7, P1 ;  /* 0x000000ffff997224 */ /* 0x000fe200008e0607 */
[----:B------:R-:W-:Y:S02]  /*70a0*/  SHF.R.U64 R13, R13, 0x3, RZ ;  /* 0x000000030d0d7819 */ /* 0x000fe400000012ff */
[C---:B------:R-:W-:Y:S02]  /*70b0*/  IADD3 R21, P0, R6.reuse, 0x60, RZ ;  /* 0x0000006006157810 */ /* 0x040fe40007f1e0ff */
[----:B------:R-:W-:-:S02]  /*70c0*/  IADD3 R155, P1, R6, 0x4000, RZ ;  /* 0x00004000069b7810 */ /* 0x000fc40007f3e0ff */
[----:B------:R-:W-:Y:S01]  /*70d0*/  LOP3.LUT R12, R13, R6, RZ, 0x3c, !PT ;  /* 0x000000060d0c7212 */ /* 0x000fe200078e3cff */
[----:B------:R-:W-:Y:S01]  /*70e0*/  IMAD.MOV.U32 R13, RZ, RZ, R7 ;  /* 0x000000ffff0d7224 */ /* 0x000fe200078e0007 */
[----:B------:R-:W-:Y:S02]  /*70f0*/  LOP3.LUT R20, R21, 0x380, RZ, 0xc0, !PT ;  /* 0x0000038015147812 */ /* 0x000fe400078ec0ff */
[----:B---3--:R-:W-:Y:S02]  /*7100*/  MOV R8, R152 ;  /* 0x0000009800087202 */ /* 0x008fe40000000f00 */
[----:B------:R-:W-:Y:S02]  /*7110*/  LOP3.LUT R152, R155, 0x380, RZ, 0xc0, !PT ;  /* 0x000003809b987812 */ /* 0x000fe400078ec0ff */
[----:B------:R-:W-:Y:S02]  /*7120*/  SHF.R.U64 R20, R20, 0x3, RZ ;  /* 0x0000000314147819 */ /* 0x000fe400000012ff */
[----:B------:R-:W-:-:S02]  /*7130*/  MOV R5, R12 ;  /* 0x0000000c00057202 */ /* 0x000fc40000000f00 */
[----:B------:R-:W-:Y:S02]  /*7140*/  SHF.R.U64 R152, R152, 0x3, RZ ;  /* 0x0000000398987819 */ /* 0x000fe400000012ff */
[----:B------:R-:W-:Y:S02]  /*7150*/  F2FP.BF16.F32.PACK_AB R12, R25, R24 ;  /* 0x00000018190c723e */ /* 0x000fe400000010ff */
[----:B------:R-:W-:Y:S02]  /*7160*/  F2FP.BF16.F32.PACK_AB R13, R27, R26 ;  /* 0x0000001a1b0d723e */ /* 0x000fe400000010ff */
[----:B------:R-:W-:Y:S02]  /*7170*/  MOV R2, R16 ;  /* 0x0000001000027202 */ /* 0x000fe40000000f00 */
[----:B------:R-:W-:Y:S01]  /*7180*/  LOP3.LUT R20, R20, R21, RZ, 0x3c, !PT ;  /* 0x0000001514147212 */ /* 0x000fe200078e3cff */
[----:B------:R-:W-:Y:S01]  /*7190*/  IMAD.X R21, RZ, RZ, R7, P0 ;  /* 0x000000ffff157224 */ /* 0x000fe200000e0607 */
[----:B------:R-:W-:-:S02]  /*71a0*/  F2FP.BF16.F32.PACK_AB R16, R33, R32 ;  /* 0x000000202110723e */ /* 0x000fc400000010ff */
[----:B------:R-:W-:Y:S02]  /*71b0*/  F2FP.BF16.F32.PACK_AB R17, R35, R34 ;  /* 0x000000222311723e */ /* 0x000fe400000010ff */
[----:B------:R-:W-:Y:S01]  /*71c0*/  LOP3.LUT R152, R152, R155, RZ, 0x3c, !PT ;  /* 0x0000009b98987212 */ /* 0x000fe200078e3cff */
[----:B------:R0:W-:Y:S01]  /*71d0*/  STSM.16.M88.4 [R5], R12 ;  /* 0x0000000c05007844 */ /* 0x0001e20000000200 */
[C---:B------:R-:W-:Y:S01]  /*71e0*/  IADD3 R155, P0, R6.reuse, 0x4020, RZ ;  /* 0x00004020069b7810 */ /* 0x040fe20007f1e0ff */
[----:B------:R-:W-:Y:S02]  /*71f0*/  IMAD.X R153, RZ, RZ, R7, P1 ;  /* 0x000000ffff997224 */ /* 0x000fe400008e0607 */
[----:B------:R1:W-:Y:S01]  /*7200*/  STSM.16.M88.4 [R2], R16 ;  /* 0x0000001002007844 */ /* 0x0003e20000000200 */
[----:B------:R-:W-:Y:S02]  /*7210*/  IADD3 R157, P1, R6, 0x8060, RZ ;  /* 0x00008060069d7810 */ /* 0x000fe40007f3e0ff */
[----:B0-----:R-:W-:-:S02]  /*7220*/  F2FP.BF16.F32.PACK_AB R12, R41, R40 ;  /* 0x00000028290c723e */ /* 0x001fc400000010ff */
[----:B------:R-:W-:Y:S02]  /*7230*/  F2FP.BF16.F32.PACK_AB R13, R43, R42 ;  /* 0x0000002a2b0d723e */ /* 0x000fe400000010ff */
[----:B------:R-:W-:Y:S02]  /*7240*/  F2FP.BF16.F32.PACK_AB R14, R45, R44 ;  /* 0x0000002c2d0e723e */ /* 0x000fe400000010ff */
[----:B------:R-:W-:Y:S02]  /*7250*/  F2FP.BF16.F32.PACK_AB R15, R47, R46 ;  /* 0x0000002e2f0f723e */ /* 0x000fe400000010ff */
[----:B------:R-:W-:Y:S02]  /*7260*/  MOV R5, R20 ;  /* 0x0000001400057202 */ /* 0x000fe40000000f00 */
[----:B------:R-:W-:Y:S02]  /*7270*/  LOP3.LUT R20, R155, 0x380, RZ, 0xc0, !PT ;  /* 0x000003809b147812 */ /* 0x000fe400078ec0ff */
[----:B-1----:R-:W-:-:S02]  /*7280*/  F2FP.BF16.F32.PACK_AB R16, R49, R48 ;  /* 0x000000303110723e */ /* 0x002fc400000010ff */
[----:B------:R-:W-:Y:S02]  /*7290*/  F2FP.BF16.F32.PACK_AB R17, R51, R50 ;  /* 0x000000323311723e */ /* 0x000fe400000010ff */
[----:B------:R-:W-:Y:S02]  /*72a0*/  F2FP.BF16.F32.PACK_AB R18, R53, R52 ;  /* 0x000000343512723e */ /* 0x000fe400000010ff */
[----:B------:R-:W-:Y:S01]  /*72b0*/  F2FP.BF16.F32.PACK_AB R19, R55, R54 ;  /* 0x000000363713723e */ /* 0x000fe200000010ff */
[----:B------:R0:W-:Y:S01]  /*72c0*/  STSM.16.M88.4 [R8], R12 ;  /* 0x0000000c08007844 */ /* 0x0001e20000000200 */
[----:B------:R-:W-:Y:S02]  /*72d0*/  SHF.R.U64 R20, R20, 0x3, RZ ;  /* 0x0000000314147819 */ /* 0x000fe400000012ff */
[----:B------:R-:W-:Y:S01]  /*72e0*/  MOV R2, R152 ;  /* 0x0000009800027202 */ /* 0x000fe20000000f00 */
[----:B------:R1:W-:Y:S01]  /*72f0*/  STSM.16.M88.4 [R5], R16 ;  /* 0x0000001005007844 */ /* 0x0003e20000000200 */
[----:B------:R-:W-:Y:S01]  /*7300*/  IMAD.X R21, RZ, RZ, R7, P0 ;  /* 0x000000ffff157224 */ /* 0x000fe200000e0607 */
[----:B------:R-:W-:-:S02]  /*7310*/  LOP3.LUT R20, R20, R155, RZ, 0x3c, !PT ;  /* 0x0000009b14147212 */ /* 0x000fc400078e3cff */
[----:B------:R-:W-:Y:S02]  /*7320*/  F2FP.BF16.F32.PACK_AB R152, R65, R64 ;  /* 0x000000404198723e */ /* 0x000fe400000010ff */
[----:B0-----:R-:W-:Y:S02]  /*7330*/  F2FP.BF16.F32.PACK_AB R12, R57, R56 ;  /* 0x00000038390c723e */ /* 0x001fe400000010ff */
[----:B------:R-:W-:Y:S02]  /*7340*/  F2FP.BF16.F32.PACK_AB R13, R59, R58 ;  /* 0x0000003a3b0d723e */ /* 0x000fe400000010ff */
[----:B------:R-:W-:Y:S02]  /*7350*/  F2FP.BF16.F32.PACK_AB R14, R61, R60 ;  /* 0x0000003c3d0e723e */ /* 0x000fe400000010ff */
[----:B------:R-:W-:Y:S02]  /*7360*/  F2FP.BF16.F32.PACK_AB R15, R63, R62 ;  /* 0x0000003e3f0f723e */ /* 0x000fe400000010ff */
[----:B-1----:R-:W-:-:S02]  /*7370*/  IADD3 R5, P5, R6, 0x4040, RZ ;  /* 0x0000404006057810 */ /* 0x002fc40007fbe0ff */
[----:B------:R-:W-:Y:S01]  /*7380*/  IADD3 R17, P4, R6, 0x4060, RZ ;  /* 0x0000406006117810 */ /* 0x000fe20007f9e0ff */
[----:B------:R0:W-:Y:S01]  /*7390*/  STSM.16.M88.4 [R2], R12 ;  /* 0x0000000c02007844 */ /* 0x0001e20000000200 */
[----:B------:R-:W-:Y:S02]  /*73a0*/  MOV R21, R20 ;  /* 0x0000001400157202 */ /* 0x000fe40000000f00 */
[----:B------:R-:W-:Y:S02]  /*73b0*/  F2FP.BF16.F32.PACK_AB R153, R67, R66 ;  /* 0x000000424399723e */ /* 0x000fe400000010ff */
[----:B------:R-:W-:Y:S02]  /*73c0*/  LOP3.LUT R156, R157, 0x380, RZ, 0xc0, !PT ;  /* 0x000003809d9c7812 */ /* 0x000fe400078ec0ff */
[----:B------:R-:W-:Y:S02]  /*73d0*/  F2FP.BF16.F32.PACK_AB R155, R71, R70 ;  /* 0x00000046479b723e */ /* 0x000fe400000010ff */
[----:B------:R-:W-:-:S02]  /*73e0*/  LOP3.LUT R16, R17, 0x380, RZ, 0xc0, !PT ;  /* 0x0000038011107812 */ /* 0x000fc400078ec0ff */
[C---:B------:R-:W-:Y:S02]  /*73f0*/  IADD3 R161, P0, R6.reuse, 0xc040, RZ ;  /* 0x0000c04006a17810 */ /* 0x040fe40007f1e0ff */
[----:B0-----:R-:W-:Y:S02]  /*7400*/  LOP3.LUT R12, R5, 0x380, RZ, 0xc0, !PT ;  /* 0x00000380050c7812 */ /* 0x001fe400078ec0ff */
[----:B------:R-:W-:Y:S02]  /*7410*/  IADD3 R15, P2, R6, 0x8000, RZ ;  /* 0x00008000060f7810 */ /* 0x000fe40007f5e0ff */
[----:B------:R-:W-:Y:S02]  /*7420*/  SHF.R.U64 R12, R12, 0x3, RZ ;  /* 0x000000030c0c7819 */ /* 0x000fe400000012ff */
[----:B------:R-:W-:Y:S01]  /*7430*/  LOP3.LUT R2, R15, 0x380, RZ, 0xc0, !PT ;  /* 0x000003800f027812 */ /* 0x000fe200078ec0ff */
[----:B------:R0:W-:Y:S01]  /*7440*/  STSM.16.M88.4 [R21], R152 ;  /* 0x0000009815007844 */ /* 0x0001e20000000200 */
[----:B------:R-:W-:Y:S01]  /*7450*/  SHF.R.U64 R156, R156, 0x3, RZ ;  /* 0x000000039c9c7819 */ /* 0x000fe200000012ff */
[----:B------:R-:W-:Y:S01]  /*7460*/  IMAD.X R13, RZ, RZ, R7, P5 ;  /* 0x000000ffff0d7224 */ /* 0x000fe200028e0607 */
[----:B------:R-:W-:-:S02]  /*7470*/  SHF.R.U64 R16, R16, 0x3, RZ ;  /* 0x0000000310107819 */ /* 0x000fc400000012ff */
[----:B------:R-:W-:Y:S02]  /*7480*/  LOP3.LUT R12, R12, R5, RZ, 0x3c, !PT ;  /* 0x000000050c0c7212 */ /* 0x000fe400078e3cff */
[----:B------:R-:W-:Y:S02]  /*7490*/  LOP3.LUT R20, R161, 0x380, RZ, 0xc0, !PT ;  /* 0x00000380a1147812 */ /* 0x000fe400078ec0ff */
[----:B------:R-:W-:Y:S02]  /*74a0*/  LOP3.LUT R156, R156, R157, RZ, 0x3c, !PT ;  /* 0x0000009d9c9c7212 */ /* 0x000fe400078e3cff */
[----:B------:R-:W-:Y:S01]  /*74b0*/  LOP3.LUT R16, R16, R17, RZ, 0x3c, !PT ;  /* 0x0000001110107212 */ /* 0x000fe200078e3cff */
[--C-:B------:R-:W-:Y:S01]  /*74c0*/  IMAD.X R17, RZ, RZ, R7.reuse, P4 ;  /* 0x000000ffff117224 */ /* 0x100fe200020e0607 */
[----:B0-----:R-:W-:Y:S01]  /*74d0*/  SHF.R.U64 R152, R2, 0x3, RZ ;  /* 0x0000000302987819 */ /* 0x001fe200000012ff */
[----:B------:R-:W-:Y:S01]  /*74e0*/  IMAD.X R153, RZ, RZ, R7, P2 ;  /* 0x000000ffff997224 */ /* 0x000fe200010e0607 */
[----:B------:R-:W-:-:S02]  /*74f0*/  IADD3 R157, P2, R6, 0x8040, RZ ;  /* 0x00008040069d7810 */ /* 0x000fc40007f5e0ff */
[----:B------:R-:W-:Y:S02]  /*7500*/  LOP3.LUT R152, R152, R15, RZ, 0x3c, !PT ;  /* 0x0000000f98987212 */ /* 0x000fe400078e3cff */
[----:B------:R-:W-:Y:S02]  /*7510*/  MOV R8, R12 ;  /* 0x0000000c00087202 */ /* 0x000fe40000000f00 */
[----:B------:R-:W-:Y:S02]  /*7520*/  SHF.R.U64 R20, R20, 0x3, RZ ;  /* 0x0000000314147819 */ /* 0x000fe400000012ff */
[----:B------:R-:W-:Y:S02]  /*7530*/  F2FP.BF16.F32.PACK_AB R12, R73, R72 ;  /* 0x00000048490c723e */ /* 0x000fe400000010ff */
[----:B------:R-:W-:Y:S02]  /*7540*/  F2FP.BF16.F32.PACK_AB R13, R75, R74 ;  /* 0x0000004a4b0d723e */ /* 0x000fe400000010ff */
[----:B------:R-:W-:-:S02]  /*7550*/  F2FP.BF16.F32.PACK_AB R14, R77, R76 ;  /* 0x0000004c4d0e723e */ /* 0x000fc400000010ff */
[----:B------:R-:W-:Y:S02]  /*7560*/  F2FP.BF16.F32.PACK_AB R15, R79, R78 ;  /* 0x0000004e4f0f723e */ /* 0x000fe400000010ff */
[----:B------:R-:W-:Y:S02]  /*7570*/  LOP3.LUT R21, R157, 0x380, RZ, 0xc0, !PT ;  /* 0x000003809d157812 */ /* 0x000fe400078ec0ff */
[----:B------:R-:W-:Y:S01]  /*7580*/  MOV R5, R16 ;  /* 0x0000001000057202 */ /* 0x000fe20000000f00 */
[----:B------:R0:W-:Y:S01]  /*7590*/  STSM.16.M88.4 [R8], R12 ;  /* 0x0000000c08007844 */ /* 0x0001e20000000200 */
[----:B------:R-:W-:Y:S02]  /*75a0*/  LOP3.LUT R20, R20, R161, RZ, 0x3c, !PT ;  /* 0x000000a114147212 */ /* 0x000fe400078e3cff */
[----:B------:R-:W-:Y:S02]  /*75b0*/  F2FP.BF16.F32.PACK_AB R16, R81, R80 ;  /* 0x000000505110723e */ /* 0x000fe400000010ff */
[----:B------:R-:W-:-:S02]  /*75c0*/  F2FP.BF16.F32.PACK_AB R17, R83, R82 ;  /* 0x000000525311723e */ /* 0x000fc400000010ff */
[----:B------:R-:W-:Y:S02]  /*75d0*/  F2FP.BF16.F32.PACK_AB R18, R85, R84 ;  /* 0x000000545512723e */ /* 0x000fe400000010ff */
[----:B------:R-:W-:Y:S02]  /*75e0*/  F2FP.BF16.F32.PACK_AB R19, R87, R86 ;  /* 0x000000565713723e */ /* 0x000fe400000010ff */
[----:B------:R-:W-:Y:S02]  /*75f0*/  IADD3 R161, P3, R6, 0x8020, RZ ;  /* 0x0000802006a17810 */ /* 0x000fe40007f7e0ff */
[----:B------:R-:W-:Y:S02]  /*7600*/  MOV R2, R152 ;  /* 0x0000009800027202 */ /* 0x000fe40000000f00 */
[----:B------:R-:W-:Y:S02]  /*7610*/  F2FP.BF16.F32.PACK_AB R152, R89, R88 ;  /* 0x000000585998723e */ /* 0x000fe400000010ff */
[----:B------:R-:W-:-:S02]  /*7620*/  F2FP.BF16.F32.PACK_AB R153, R91, R90 ;  /* 0x0000005a5b99723e */ /* 0x000fc400000010ff */
[----:B0-----:R-:W-:Y:S02]  /*7630*/  SHF.R.U64 R8, R21, 0x3, RZ ;  /* 0x0000000315087819 */ /* 0x001fe400000012ff */
[----:B------:R-:W-:Y:S02]  /*7640*/  F2FP.BF16.F32.PACK_AB R154, R93, R92 ;  /* 0x0000005c5d9a723e */ /* 0x000fe400000010ff */
[----:B------:R-:W-:Y:S01]  /*7650*/  F2FP.BF16.F32.PACK_AB R155, R95, R94 ;  /* 0x0000005e5f9b723e */ /* 0x000fe200000010ff */
[----:B------:R0:W-:Y:S01]  /*7660*/  STSM.16.M88.4 [R5], R16 ;  /* 0x0000001005007844 */ /* 0x0001e20000000200 */
[----:B------:R-:W-:-:S03]  /*7670*/  LOP3.LUT R160, R161, 0x380, RZ, 0xc0, !PT ;  /* 0x00000380a1a07812 */ /* 0x000fc600078ec0ff */
[----:B------:R1:W-:Y:S01]  /*7680*/  STSM.16.M88.4 [R2], R152 ;  /* 0x0000009802007844 */ /* 0x0003e20000000200 */
[----:B------:R-:W-:-:S04]  /*7690*/  SHF.R.U64 R160, R160, 0x3, RZ ;  /* 0x00000003a0a07819 */ /* 0x000fc800000012ff */
[----:B------:R-:W-:Y:S02]  /*76a0*/  LOP3.LUT R160, R160, R161, RZ, 0x3c, !PT ;  /* 0x000000a1a0a07212 */ /* 0x000fe400078e3cff */
[----:B0-----:R-:W-:Y:S01]  /*76b0*/  LOP3.LUT R16, R8, R157, RZ, 0x3c, !PT ;  /* 0x0000009d08107212 */ /* 0x001fe200078e3cff */
[--C-:B------:R-:W-:Y:S02]  /*76c0*/  IMAD.X R157, RZ, RZ, R7.reuse, P1 ;  /* 0x000000ffff9d7224 */ /* 0x100fe400008e0607 */
[--C-:B------:R-:W-:Y:S01]  /*76d0*/  IMAD.X R17, RZ, RZ, R7.reuse, P2 ;  /* 0x000000ffff117224 */ /* 0x100fe200010e0607 */
[C---:B-1----:R-:W-:Y:S02]  /*76e0*/  IADD3 R155, P1, R6.reuse, 0xc020, RZ ;  /* 0x0000c020069b7810 */ /* 0x042fe40007f3e0ff */
[----:B------:R-:W-:Y:S02]  /*76f0*/  IADD3 R21, P2, R6, 0xc000, RZ ;  /* 0x0000c00006157810 */ /* 0x000fe40007f5e0ff */
[----:B------:R-:W-:Y:S01]  /*7700*/  LOP3.LUT R154, R155, 0x380, RZ, 0xc0, !PT ;  /* 0x000003809b9a7812 */ /* 0x000fe200078ec0ff */
[----:B------:R-:W-:Y:S01]  /*7710*/  IMAD.X R161, RZ, RZ, R7, P3 ;  /* 0x000000ffffa17224 */ /* 0x000fe200018e0607 */
[----:B------:R-:W-:-:S02]  /*7720*/  LOP3.LUT R8, R21, 0x380, RZ, 0xc0, !PT ;  /* 0x0000038015087812 */ /* 0x000fc400078ec0ff */
[----:B------:R-:W-:Y:S02]  /*7730*/  SHF.R.U64 R154, R154, 0x3, RZ ;  /* 0x000000039a9a7819 */ /* 0x000fe400000012ff */
[----:B------:R-:W-:Y:S02]  /*7740*/  SHF.R.U64 R152, R8, 0x3, RZ ;  /* 0x0000000308987819 */ /* 0x000fe400000012ff */
[----:B------:R-:W-:Y:S02]  /*7750*/  MOV R160, R160 ;  /* 0x000000a000a07202 */ /* 0x000fe40000000f00 */
[----:B------:R-:W-:Y:S02]  /*7760*/  F2FP.BF16.F32.PACK_AB R12, R97, R96 ;  /* 0x00000060610c723e */ /* 0x000fe400000010ff */
[----:B------:R-:W-:Y:S02]  /*7770*/  F2FP.BF16.F32.PACK_AB R13, R99, R98 ;  /* 0x00000062630d723e */ /* 0x000fe400000010ff */
[----:B------:R-:W-:-:S02]  /*7780*/  F2FP.BF16.F32.PACK_AB R14, R101, R100 ;  /* 0x00000064650e723e */ /* 0x000fc400000010ff */
[----:B------:R-:W-:Y:S02]  /*7790*/  F2FP.BF16.F32.PACK_AB R15, R103, R102 ;  /* 0x00000066670f723e */ /* 0x000fe400000010ff */
[----:B------:R-:W-:Y:S01]  /*77a0*/  MOV R5, R16 ;  /* 0x0000001000057202 */ /* 0x000fe20000000f00 */
[----:B------:R-:W-:Y:S01]  /*77b0*/  IMAD.X R153, RZ, RZ, R7, P2 ;  /* 0x000000ffff997224 */ /* 0x000fe200010e0607 */
[----:B------:R-:W-:Y:S02]  /*77c0*/  F2FP.BF16.F32.PACK_AB R16, R105, R104 ;  /* 0x000000686910723e */ /* 0x000fe400000010ff */
[----:B------:R-:W-:Y:S02]  /*77d0*/  F2FP.BF16.F32.PACK_AB R17, R107, R106 ;  /* 0x0000006a6b11723e */ /* 0x000fe400000010ff */
[----:B------:R-:W-:Y:S02]  /*77e0*/  F2FP.BF16.F32.PACK_AB R18, R109, R108 ;  /* 0x0000006c6d12723e */ /* 0x000fe400000010ff */
[----:B------:R-:W-:-:S02]  /*77f0*/  F2FP.BF16.F32.PACK_AB R19, R111, R110 ;  /* 0x0000006e6f13723e */ /* 0x000fc400000010ff */
[----:B------:R-:W-:Y:S01]  /*7800*/  LOP3.LUT R154, R154, R155, RZ, 0x3c, !PT ;  /* 0x0000009b9a9a7212 */ /* 0x000fe200078e3cff */
[--C-:B------:R-:W-:Y:S01]  /*7810*/  IMAD.X R155, RZ, RZ, R7.reuse, P1 ;  /* 0x000000ffff9b7224 */ /* 0x100fe200008e0607 */
[----:B------:R-:W-:Y:S02]  /*7820*/  LOP3.LUT R152, R152, R21, RZ, 0x3c, !PT ;  /* 0x0000001598987212 */ /* 0x000fe400078e3cff */
[----:B------:R-:W-:Y:S01]  /*7830*/  IADD3 R6, P1, R6, 0xc060, RZ ;  /* 0x0000c06006067810 */ /* 0x000fe20007f3e0ff */
[----:B------:R0:W-:Y:S01]  /*7840*/  STSM.16.M88.4 [R160], R12 ;  /* 0x0000000ca0007844 */ /* 0x0001e20000000200 */
[----:B------:R-:W-:Y:S02]  /*7850*/  MOV R156, R156 ;  /* 0x0000009c009c7202 */ /* 0x000fe40000000f00 */
[----:B------:R-:W-:Y:S01]  /*7860*/  MOV R2, R152 ;  /* 0x0000009800027202 */ /* 0x000fe20000000f00 */
[----:B------:R1:W-:Y:S01]  /*7870*/  STSM.16.M88.4 [R5], R16 ;  /* 0x0000001005007844 */ /* 0x0003e20000000200 */
[----:B------:R-:W3:Y:S01]  /*7880*/  LDC.64 R152, c[0x0][0xd00] ;  /* 0x00034000ff987b82 */ /* 0x000ee20000000a00 */
[----:B------:R-:W-:Y:S01]  /*7890*/  MOV R154, R154 ;  /* 0x0000009a009a7202 */ /* 0x000fe20000000f00 */
[----:B------:R-:W-:-:S02]  /*78a0*/  IMAD.X R21, RZ, RZ, R7, P0 ;  /* 0x000000ffff157224 */ /* 0x000fc400000e0607 */
[----:B------:R-:W-:Y:S01]  /*78b0*/  IMAD.X R7, RZ, RZ, R7, P1 ;  /* 0x000000ffff077224 */ /* 0x000fe200008e0607 */
[----:B0-----:R-:W-:Y:S02]  /*78c0*/  F2FP.BF16.F32.PACK_AB R12, R113, R112 ;  /* 0x00000070710c723e */ /* 0x001fe400000010ff */
[----:B------:R-:W-:Y:S02]  /*78d0*/  F2FP.BF16.F32.PACK_AB R13, R115, R114 ;  /* 0x00000072730d723e */ /* 0x000fe400000010ff */
[----:B------:R-:W-:Y:S02]  /*78e0*/  F2FP.BF16.F32.PACK_AB R14, R117, R116 ;  /* 0x00000074750e723e */ /* 0x000fe400000010ff */
[----:B------:R-:W-:Y:S02]  /*78f0*/  F2FP.BF16.F32.PACK_AB R15, R119, R118 ;  /* 0x00000076770f723e */ /* 0x000fe400000010ff */
[----:B-1----:R-:W-:Y:S02]  /*7900*/  LOP3.LUT R5, R6, 0x380, RZ, 0xc0, !PT ;  /* 0x0000038006057812 */ /* 0x002fe400078ec0ff */
[----:B------:R-:W-:Y:S01]  /*7910*/  F2FP.BF16.F32.PACK_AB R16, R121, R120 ;  /* 0x000000787910723e */ /* 0x000fe200000010ff */
[----:B------:R0:W-:Y:S01]  /*7920*/  STSM.16.M88.4 [R156], R12 ;  /* 0x0000000c9c007844 */ /* 0x0001e20000000200 */
[----:B------:R-:W-:-:S02]  /*7930*/  SHF.R.U64 R5, R5, 0x3, RZ ;  /* 0x0000000305057819 */ /* 0x000fc400000012ff */
[----:B------:R-:W-:Y:S02]  /*7940*/  F2FP.BF16.F32.PACK_AB R17, R123, R122 ;  /* 0x0000007a7b11723e */ /* 0x000fe400000010ff */
[----:B------:R-:W-:Y:S02]  /*7950*/  F2FP.BF16.F32.PACK_AB R18, R125, R124 ;  /* 0x0000007c7d12723e */ /* 0x000fe400000010ff */
[----:B------:R-:W-:Y:S02]  /*7960*/  F2FP.BF16.F32.PACK_AB R19, R127, R126 ;  /* 0x0000007e7f13723e */ /* 0x000fe400000010ff */
[----:B------:R-:W-:Y:S02]  /*7970*/  LOP3.LUT R6, R5, R6, RZ, 0x3c, !PT ;  /* 0x0000000605067212 */ /* 0x000fe400078e3cff */
[----:B------:R-:W-:Y:S01]  /*7980*/  MOV R20, R20 ;  /* 0x0000001400147202 */ /* 0x000fe20000000f00 */
[----:B------:R1:W-:Y:S01]  /*7990*/  STSM.16.M88.4 [R2], R16 ;  /* 0x0000001002007844 */ /* 0x0003e20000000200 */
[----:B0-----:R-:W-:Y:S01]  /*79a0*/  F2FP.BF16.F32.PACK_AB R12, R129, R128 ;  /* 0x00000080810c723e */ /* 0x001fe200000010ff */
[----:B------:R-:W0:Y:S01]  /*79b0*/  LDC R21, c[0x0][0xce8] ;  /* 0x00033a00ff157b82 */ /* 0x000e220000000800 */
[----:B------:R-:W-:-:S02]  /*79c0*/  F2FP.BF16.F32.PACK_AB R13, R131, R130 ;  /* 0x00000082830d723e */ /* 0x000fc400000010ff */
[----:B------:R-:W-:Y:S02]  /*79d0*/  F2FP.BF16.F32.PACK_AB R14, R133, R132 ;  /* 0x00000084850e723e */ /* 0x000fe400000010ff */
[----:B------:R-:W-:Y:S02]  /*79e0*/  F2FP.BF16.F32.PACK_AB R15, R135, R134 ;  /* 0x00000086870f723e */ /* 0x000fe400000010ff */
[----:B------:R-:W-:-:S03]  /*79f0*/  MOV R8, R6 ;  /* 0x0000000600087202 */ /* 0x000fc60000000f00 */
[----:B------:R4:W-:Y:S01]  /*7a00*/  STSM.16.M88.4 [R154], R12 ;  /* 0x0000000c9a007844 */ /* 0x0009e20000000200 */
[----:B-1----:R-:W-:Y:S02]  /*7a10*/  F2FP.BF16.F32.PACK_AB R16, R137, R136 ;  /* 0x000000888910723e */ /* 0x002fe400000010ff */
[----:B------:R-:W-:Y:S02]  /*7a20*/  F2FP.BF16.F32.PACK_AB R17, R139, R138 ;  /* 0x0000008a8b11723e */ /* 0x000fe400000010ff */
[----:B------:R-:W-:Y:S02]  /*7a30*/  F2FP.BF16.F32.PACK_AB R18, R141, R140 ;  /* 0x0000008c8d12723e */ /* 0x000fe400000010ff */
[----:B------:R-:W-:-:S05]  /*7a40*/  F2FP.BF16.F32.PACK_AB R19, R143, R142 ;  /* 0x0000008e8f13723e */ /* 0x000fca00000010ff */
[----:B------:R1:W-:Y:S01]  /*7a50*/  STSM.16.M88.4 [R20], R16 ;  /* 0x0000001014007844 */ /* 0x0003e20000000200 */
[----:B----4-:R-:W-:Y:S02]  /*7a60*/  F2FP.BF16.F32.PACK_AB R12, R145, R144 ;  /* 0x00000090910c723e */ /* 0x010fe400000010ff */
[----:B------:R-:W-:Y:S02]  /*7a70*/  F2FP.BF16.F32.PACK_AB R13, R147, R146 ;  /* 0x00000092930d723e */ /* 0x000fe400000010ff */
[----:B------:R-:W-:Y:S02]  /*7a80*/  F2FP.BF16.F32.PACK_AB R14, R149, R148 ;  /* 0x00000094950e723e */ /* 0x000fe400000010ff */
[----:B------:R-:W-:-:S05]  /*7a90*/  F2FP.BF16.F32.PACK_AB R15, R151, R150 ;  /* 0x00000096970f723e */ /* 0x000fca00000010ff */
[----:B------:R4:W-:Y:S01]  /*7aa0*/  STSM.16.M88.4 [R8], R12 ;  /* 0x0000000c08007844 */ /* 0x0009e20000000200 */
[----:B------:R-:W-:Y:S01]  /*7ab0*/  BAR.SYNC.DEFER_BLOCKING 0x1, 0x100 ;  /* 0x0044000000007b1d */ /* 0x000fe20000010000 */
[----:B---3--:R-:W-:Y:S01]  /*7ac0*/  ISETP.NE.U32.AND P0, PT, R152, RZ, PT ;  /* 0x000000ff9800720c */ /* 0x008fe20003f05070 */
[----:B------:R-:W-:-:S03]  /*7ad0*/  IMAD.SHL.U32 R7, R204, 0x4, RZ ;  /* 0x00000004cc077824 */ /* 0x000fc600078e00ff */
[----:B------:R-:W-:Y:S02]  /*7ae0*/  ISETP.NE.AND.EX P0, PT, R153, RZ, PT, P0 ;  /* 0x000000ff9900720c */ /* 0x000fe40003f05300 */
[----:B--2---:R-:W-:Y:S02]  /*7af0*/  SHF.L.U64.HI R22, R204, 0x2, R164 ;  /* 0x00000002cc167819 */ /* 0x004fe400000102a4 */
[----:B-1----:R-:W-:Y:S01]  /*7b00*/  IADD3 R16, P1, R7, R152, RZ ;  /* 0x0000009807107210 */ /* 0x002fe20007f3e0ff */
[----:B------:R-:W-:Y:S01]  /*7b10*/  IMAD.MOV.U32 R2, RZ, RZ, RZ ;  /* 0x000000ffff027224 */ /* 0x000fe200078e00ff */
[----:B----4-:R-:W1:Y:S03]  /*7b20*/  LDC R8, c[0x0][0xbd4] ;  /* 0x0002f500ff087b82 */ /* 0x010e660000000800 */
[----:B------:R-:W-:-:S05]  /*7b30*/  IMAD.X R17, R22, 0x1, R153, P1 ;  /* 0x0000000116117824 */ /* 0x000fca00008e0699 */
[----:B------:R-:W2:Y:S01]  /*7b40*/  @P0 LDG.E R2, desc[UR38][R16.64] ;  /* 0x0000002610020981 */ /* 0x000ea2000c1e1900 */
[----:B------:R-:W-:-:S04]  /*7b50*/  ISETP.NE.U32.AND P1, PT, RZ, UR4, PT ;  /* 0x00000004ff007c0c */ /* 0x000fc8000bf25070 */
[----:B------:R-:W-:-:S13]  /*7b60*/  ISETP.NE.AND.EX P1, PT, RZ, UR5, PT, P1 ;  /* 0x00000005ff007c0c */ /* 0x000fda000bf25310 */
[----:B------:R-:W-:-:S04]  /*7b70*/  @P1 IADD3 R6, P2, R7, UR4, RZ ;  /* 0x0000000407061c10 */ /* 0x000fc8000ff5e0ff */
[----:B------:R-:W-:Y:S02]  /*7b80*/  @P1 IADD3.X R7, R22, UR5, RZ, P2, !PT ;  /* 0x0000000516071c10 */ /* 0x000fe400097fe4ff */
[----:B------:R-:W-:-:S04]  /*7b90*/  ISETP.NE.AND P2, PT, R207, RZ, PT ;  /* 0x000000ffcf00720c */ /* 0x000fc80003f45270 */
[----:B-1----:R-:W-:Y:S01]  /*7ba0*/  SEL R8, R207, R8, P2 ;  /* 0x00000008cf087207 */ /* 0x002fe20001000000 */
[----:B------:R-:W-:-:S03]  /*7bb0*/  ULDC UR4, c[0x0][0xb88] ;  /* 0x0002e20000047ab9 */ /* 0x000fc60000000800 */
[----:B------:R-:W-:Y:S01]  /*7bc0*/  ISETP.GT.AND P3, PT, R8, 0x1, PT ;  /* 0x000000010800780c */ /* 0x000fe20003f64270 */
[----:B------:R-:W-:Y:S02]  /*7bd0*/  IMAD.MOV.U32 R8, RZ, RZ, 0xab8 ;  /* 0x00000ab8ff087424 */ /* 0x000fe400078e00ff */
[----:B------:R-:W-:-:S03]  /*7be0*/  IMAD.U32 R5, RZ, RZ, UR4 ;  /* 0x00000004ff057e24 */ /* 0x000fc6000f8e00ff */
[----:B------:R-:W-:-:S03]  /*7bf0*/  SEL R8, R8, 0xa78, P3 ;  /* 0x00000a7808087807 */ /* 0x000fc60001800000 */
[----:B------:R1:W5:Y:S01]  /*7c00*/  @P1 LDG.E R5, desc[UR38][R6.64] ;  /* 0x0000002606051981 */ /* 0x000362000c1e1900 */
[----:B------:R-:W3:Y:S08]  /*7c10*/  LDC.64 R12, c[0x0][R8+0x218] ;  /* 0x00008600080c7b82 */ /* 0x000ef00000000a00 */
[----:B-1----:R-:W1:Y:S01]  /*7c20*/  LDC.64 R6, c[0x0][R8+0x220] ;  /* 0x0000880008067b82 */ /* 0x002e620000000a00 */
[----:B------:R-:W-:-:S02]  /*7c30*/  ISETP.NE.U32.AND P2, PT, R152, RZ, PT ;  /* 0x000000ff9800720c */ /* 0x000fc40003f45070 */
[----:B0-----:R-:W-:Y:S02]  /*7c40*/  ISETP.NE.AND P4, PT, R21, 0x1, PT ;  /* 0x000000011500780c */ /* 0x001fe40003f85270 */
[----:B------:R-:W-:-:S04]  /*7c50*/  ISETP.NE.AND.EX P2, PT, R153, RZ, PT, P2 ;  /* 0x000000ff9900720c */ /* 0x000fc80003f45320 */
[----:B------:R-:W-:Y:S02]  /*7c60*/  SEL R204, R204, RZ, !P2 ;  /* 0x000000ffcccc7207 */ /* 0x000fe40005000000 */
[----:B------:R-:W-:Y:S01]  /*7c70*/  SEL R15, R164, RZ, !P2 ;  /* 0x000000ffa40f7207 */ /* 0x000fe20005000000 */
[----:B---3--:R-:W-:-:S04]  /*7c80*/  IMAD R13, R13, R206, RZ ;  /* 0x000000ce0d0d7224 */ /* 0x008fc800078e02ff */
[----:B------:R-:W0:Y:S01]  /*7c90*/  @P4 LDC R153, c[0x0][0xcec] ;  /* 0x00033b00ff994b82 */ /* 0x000e220000000800 */
[----:B-1----:R-:W-:-:S07]  /*7ca0*/  IMAD R7, R7, R204, RZ ;  /* 0x000000cc07077224 */ /* 0x002fce00078e02ff */
[----:B------:R-:W1:Y:S01]  /*7cb0*/  @P4 LDC R155, c[0x0][0xcf0] ;  /* 0x00033c00ff9b4b82 */ /* 0x000e620000000800 */
[C---:B------:R-:W-:Y:S02]  /*7cc0*/  IMAD R19, R6.reuse, R15, R7 ;  /* 0x0000000f06137224 */ /* 0x040fe400078e0207 */
[----:B------:R-:W-:-:S04]  /*7cd0*/  IMAD.WIDE.U32 R14, R6, R204, RZ ;  /* 0x000000cc060e7225 */ /* 0x000fc800078e00ff */
[----:B------:R-:W-:-:S04]  /*7ce0*/  IMAD.WIDE.U32 R6, R12, R206, RZ ;  /* 0x000000ce0c067225 */ /* 0x000fc800078e00ff */
[----:B------:R-:W-:Y:S02]  /*7cf0*/  IMAD.IADD R157, R7, 0x1, R13 ;  /* 0x00000001079d7824 */ /* 0x000fe400078e020d */
[----:B------:R-:W3:Y:S01]  /*7d00*/  LDC.64 R12, c[0x0][0xca8] ;  /* 0x00032a00ff0c7b82 */ /* 0x000ee20000000a00 */
[----:B------:R-:W-:-:S07]  /*7d10*/  IMAD.IADD R152, R15, 0x1, R19 ;  /* 0x000000010f987824 */ /* 0x000fce00078e0213 */
[----:B------:R-:W4:Y:S01]  /*7d20*/  LDC.64 R18, c[0x0][R8+0x228] ;  /* 0x00008a0008127b82 */ /* 0x000f220000000a00 */
[----:B------:R-:W-:Y:S01]  /*7d30*/  IMAD R20, R208, 0x80, R163 ;  /* 0x00000080d0147824 */ /* 0x000fe200078e02a3 */
[----:B------:R-:W-:-:S06]  /*7d40*/  SEL R7, R162, RZ, P3 ;  /* 0x000000ffa2077207 */ /* 0x000fcc0001800000 */
[----:B---3--:R-:W3:Y:S08]  /*7d50*/  @!P3 LDC R12, c[0x0][0xc50] ;  /* 0x00031400ff0cbb82 */ /* 0x008ef00000000800 */
[----:B------:R-:W3:Y:S01]  /*7d60*/  @!P3 LDC R13, c[0x0][0xc54] ;  /* 0x00031500ff0dbb82 */ /* 0x000ee20000000800 */
[----:B--2---:R-:W-:-:S07]  /*7d70*/  IADD3 R22, P2, P5, R14, R6, R2 ;  /* 0x000000060e167210 */ /* 0x004fce0007d5e002 */
[----:B------:R-:W2:Y:S01]  /*7d80*/  LDC.64 R14, c[0x0][R8+0x210] ;  /* 0x00008400080e7b82 */ /* 0x000ea20000000a00 */
[----:B0-----:R-:W-:-:S04]  /*7d90*/  @P4 IMAD.HI.U32 R6, R20, R153, RZ ;  /* 0x0000009914064227 */ /* 0x001fc800078e00ff */
[----:B------:R-:W-:Y:S01]  /*7da0*/  IMAD.MOV.U32 R153, RZ, RZ, R20 ;  /* 0x000000ffff997224 */ /* 0x000fe200078e0014 */
[----:B-1----:R-:W-:Y:S01]  /*7db0*/  @P4 SHF.R.U32.HI R153, RZ, R155, R6 ;  /* 0x0000009bff994219 */ /* 0x002fe20000011606 */
[-C--:B----4-:R-:W-:Y:S01]  /*7dc0*/  IMAD R155, R19, R7.reuse, RZ ;  /* 0x00000007139b7224 */ /* 0x090fe200078e02ff */
[----:B------:R-:W-:Y:S01]  /*7dd0*/  SHF.R.S32.HI R6, RZ, 0x1f, R2 ;  /* 0x0000001fff067819 */ /* 0x000fe20000011402 */
[----:B------:R-:W-:-:S04]  /*7de0*/  IMAD.WIDE.U32 R18, R18, R7, RZ ;  /* 0x0000000712127225 */ /* 0x000fc800078e00ff */
[----:B------:R-:W-:Y:S01]  /*7df0*/  IMAD.MOV R7, RZ, RZ, -R153 ;  /* 0x000000ffff077224 */ /* 0x000fe200078e0a99 */
[----:B------:R-:W-:Y:S01]  /*7e00*/  IADD3.X R152, R152, R157, R6, P2, P5 ;  /* 0x0000009d98987210 */ /* 0x000fe200017ea406 */
[----:B------:R-:W-:Y:S01]  /*7e10*/  IMAD.IADD R155, R19, 0x1, R155 ;  /* 0x00000001139b7824 */ /* 0x000fe200078e029b */
[----:B------:R-:W-:Y:S01]  /*7e20*/  IADD3 R18, P2, P5, R153, R22, R18 ;  /* 0x0000001699127210 */ /* 0x000fe20007d5e012 */
[----:B------:R-:W-:Y:S01]  /*7e30*/  IMAD R7, R21, R7, R20 ;  /* 0x0000000715077224 */ /* 0x000fe200078e0214 */
[----:B------:R-:W-:-:S04]  /*7e40*/  SHF.R.S32.HI R19, RZ, 0x1f, R153 ;  /* 0x0000001fff137819 */ /* 0x000fc80000011499 */
[----:B------:R-:W-:Y:S02]  /*7e50*/  IADD3.X R19, R19, R152, R155, P2, P5 ;  /* 0x0000009813137210 */ /* 0x000fe400017ea49b */
[----:B------:R-:W-:Y:S01]  /*7e60*/  SHF.R.S32.HI R153, RZ, 0x1f, R7 ;  /* 0x0000001fff997819 */ /* 0x000fe20000011407 */
[-C--:B--2---:R-:W-:Y:S02]  /*7e70*/  IMAD R8, R15, R7.reuse, RZ ;  /* 0x000000070f087224 */ /* 0x084fe400078e02ff */
[----:B------:R-:W-:-:S04]  /*7e80*/  IMAD.WIDE.U32 R18, R14, R7, R18 ;  /* 0x000000070e127225 */ /* 0x000fc800078e0012 */
[----:B------:R-:W-:-:S04]  /*7e90*/  IMAD R153, R14, R153, R8 ;  /* 0x000000990e997224 */ /* 0x000fc800078e0208 */
[----:B------:R-:W-:Y:S01]  /*7ea0*/  IMAD.IADD R7, R19, 0x1, R153 ;  /* 0x0000000113077824 */ /* 0x000fe200078e0299 */
[----:B---3--:R-:W-:-:S04]  /*7eb0*/  LEA R19, P2, R18, R12, 0x2 ;  /* 0x0000000c12137211 */ /* 0x008fc800078410ff */
[----:B------:R-:W-:Y:S01]  /*7ec0*/  LEA.HI.X R7, R18, R13, R7, 0x2, P2 ;  /* 0x0000000d12077211 */ /* 0x000fe200010f1407 */
[----:B------:R-:W-:Y:S08]  /*7ed0*/  @P1 BRA `(.L_x_1085) ;  /* 0x0000000000101947 */ /* 0x000ff00003800000 */
[----:B------:R-:W-:Y:S05]  /*7ee0*/  @!P0 BRA `(.L_x_1085) ;  /* 0x00000000000c8947 */ /* 0x000fea0003800000 */
[----:B------:R-:W2:Y:S04]  /*7ef0*/  LDG.E R8, desc[UR38][R16.64] ;  /* 0x0000002610087981 */ /* 0x000ea8000c1e1900 */
[----:B-----5:R-:W2:Y:S02]  /*7f00*/  LDG.E R5, desc[UR38][R16.64+0x4] ;  /* 0x0000042610057981 */ /* 0x020ea4000c1e1900 */
[----:B--2---:R-:W-:-:S07]  /*7f10*/  IMAD.IADD R5, R5, 0x1, -R8 ;  /* 0x0000000105057824 */ /* 0x004fce00078e0a08 */
.L_x_1085:
[----:B------:R-:W2:Y:S01]  /*7f20*/  LDL R16, [R1+0x78] ;  /* 0x0000780001107983 */ /* 0x000ea20000100800 */
[----:B------:R-:W0:Y:S03]  /*7f30*/  S2R R8, SR_TID.X ;  /* 0x0000000000087919 */ /* 0x000e260000002100 */
[----:B------:R-:W-:Y:S04]  /*7f40*/  SHFL.IDX PT, R12, R19, RZ, 0x1c1f ;  /* 0x001c1fff130c7589 */ /* 0x000fe800000e0000 */
[----:B------:R-:W1:Y:S04]  /*7f50*/  SHFL.IDX PT, R13, R7, RZ, 0x1c1f ;  /* 0x001c1fff070d7589 */ /* 0x000e6800000e0000 */
[----:B------:R-:W-:Y:S01]  /*7f60*/  SHFL.IDX PT, R14, R19, 0x1, 0x1c1f ;  /* 0x003c1f00130e7f89 */ /* 0x000fe200000e0000 */
[----:B0-----:R-:W-:-:S05]  /*7f70*/  VIADD R17, R8, 0xffffff80 ;  /* 0xffffff8008117836 */ /* 0x001fca0000000000 */
[----:B------:R-:W-:-:S04]  /*7f80*/  SHF.R.S32.HI R8, RZ, 0x1f, R17 ;  /* 0x0000001fff087819 */ /* 0x000fc80000011411 */
[----:B------:R-:W-:-:S04]  /*7f90*/  LEA.HI R8, R8, R17, RZ, 0x7 ;  /* 0x0000001108087211 */ /* 0x000fc800078f38ff */
[----:B------:R-:W-:Y:S01]  /*7fa0*/  LOP3.LUT R8, R8, 0xffffff80, RZ, 0xc0, !PT ;  /* 0xffffff8008087812 */ /* 0x000fe200078ec0ff */
[----:B------:R-:W0:Y:S04]  /*7fb0*/  SHFL.IDX PT, R15, R7, 0x1, 0x1c1f ;  /* 0x003c1f00070f7f89 */ /* 0x000e2800000e0000 */
[----:B------:R-:W-:Y:S02]  /*7fc0*/  IMAD.IADD R8, R17, 0x1, -R8 ;  /* 0x0000000111087824 */ /* 0x000fe400078e0a08 */
[----:B-----5:R-:W-:-:S03]  /*7fd0*/  IMAD R5, R5, R21, RZ ;  /* 0x0000001505057224 */ /* 0x020fc600078e02ff */
[----:B------:R-:W-:Y:S01]  /*7fe0*/  LOP3.LUT P0, RZ, R8, 0x3, RZ, 0xc0, !PT ;  /* 0x0000000308ff7812 */ /* 0x000fe2000780c0ff */
[----:B--2---:R-:W-:-:S04]  /*7ff0*/  IMAD R16, R208, 0x80, R16 ;  /* 0x00000080d0107824 */ /* 0x004fc800078e0210 */
[C---:B------:R-:W-:Y:S01]  /*8000*/  VIADD R8, R16.reuse, 0x8 ;  /* 0x0000000810087836 */ /* 0x040fe20000000000 */
[----:B------:R-:W-:-:S04]  /*8010*/  ISETP.GE.OR P1, PT, R16, R5, P0 ;  /* 0x000000051000720c */ /* 0x000fc80000726670 */
[----:B------:R-:W-:-:S09]  /*8020*/  ISETP.GE.OR P0, PT, R8, R5, P0 ;  /* 0x000000050800720c */ /* 0x000fd20000706670 */
[----:B-1----:R1:W-:Y:S04]  /*8030*/  @!P1 ST.E desc[UR38][R12.64], R3 ;  /* 0x000000030c009985 */ /* 0x0023e8000c101926 */
[----:B0-----:R1:W-:Y:S01]  /*8040*/  @!P0 ST.E desc[UR38][R14.64], R4 ;  /* 0x000000040e008985 */ /* 0x0013e2000c101926 */
[----:B------:R-:W-:Y:S05]  /*8050*/  @P3 BRA `(.L_x_1086) ;  /* 0x0000000c00f83947 */ /* 0x000fea0003800000 */
[----:B------:R-:W0:Y:S01]  /*8060*/  S2R R17, SR_TID.X ;  /* 0x0000000000117919 */ /* 0x000e220000002100 */
[----:B------:R-:W2:Y:S01]  /*8070*/  @P4 LDC R85, c[0x0][0xcec] ;  /* 0x00033b00ff554b82 */ /* 0x000ea20000000800 */
[----:B------:R-:W-:-:S07]  /*8080*/  ULDC.64 UR4, c[0x0][0xba0] ;  /* 0x0002e80000047ab9 */ /* 0x000fce0000000a00 */
[----:B------:R-:W3:Y:S01]  /*8090*/  @P4 LDC R87, c[0x0][0xcf0] ;  /* 0x00033c00ff574b82 */ /* 0x000ee20000000800 */
[----:B0-----:R-:W-:-:S05]  /*80a0*/  VIADD R17, R17, 0xffffff80 ;  /* 0xffffff8011117836 */ /* 0x001fca0000000000 */
[----:B-1----:R-:W-:-:S04]  /*80b0*/  SHF.R.S32.HI R3, RZ, 0x1f, R17 ;  /* 0x0000001fff037819 */ /* 0x002fc80000011411 */
[----:B------:R-:W-:-:S04]  /*80c0*/  LEA.HI R3, R3, R17, RZ, 0x3 ;  /* 0x0000001103037211 */ /* 0x000fc800078f18ff */
[----:B------:R-:W-:-:S05]  /*80d0*/  LOP3.LUT R4, R3, 0xfffffff8, RZ, 0xc0, !PT ;  /* 0xfffffff803047812 */ /* 0x000fca00078ec0ff */
[----:B------:R-:W-:Y:S01]  /*80e0*/  IMAD.IADD R83, R17, 0x1, -R4 ;  /* 0x0000000111537824 */ /* 0x000fe200078e0a04 */
[----:B------:R-:W-:-:S03]  /*80f0*/  SHF.R.S32.HI R4, RZ, 0x3, R3 ;  /* 0x00000003ff047819 */ /* 0x000fc60000011403 */
[----:B------:R-:W-:-:S04]  /*8100*/  IMAD.SHL.U32 R3, R83, 0x8, RZ ;  /* 0x0000000853037824 */ /* 0x000fc800078e00ff */
[----:B------:R-:W-:-:S04]  /*8110*/  IMAD R7, R4, 0x40, R3 ;  /* 0x0000004004077824 */ /* 0x000fc800078e0203 */
[----:B------:R-:W-:-:S03]  /*8120*/  IMAD.WIDE R158, R7, 0x2, R158 ;  /* 0x00000002079e7825 */ /* 0x000fc600078e029e */
[C---:B------:R-:W-:Y:S02]  /*8130*/  IADD3 R29, P1, R158.reuse, 0x3000, RZ ;  /* 0x000030009e1d7810 */ /* 0x040fe40007f3e0ff */
[C---:B------:R-:W-:Y:S02]  /*8140*/  IADD3 R17, P3, R158.reuse, 0x1000, RZ ;  /* 0x000010009e117810 */ /* 0x040fe40007f7e0ff */
[----:B------:R-:W-:Y:S02]  /*8150*/  LOP3.LUT R28, R29, 0x380, RZ, 0xc0, !PT ;  /* 0x000003801d1c7812 */ /* 0x000fe400078ec0ff */
[----:B------:R-:W-:Y:S02]  /*8160*/  IADD3 R25, P2, R158, 0x2000, RZ ;  /* 0x000020009e197810 */ /* 0x000fe40007f5e0ff */
[----:B------:R-:W-:Y:S02]  /*8170*/  SHF.R.U64 R28, R28, 0x3, RZ ;  /* 0x000000031c1c7819 */ /* 0x000fe400000012ff */
[----:B------:R-:W-:-:S02]  /*8180*/  LOP3.LUT R16, R17, 0x380, RZ, 0xc0, !PT ;  /* 0x0000038011107812 */ /* 0x000fc400078ec0ff */
[----:B------:R-:W-:Y:S01]  /*8190*/  LOP3.LUT R28, R28, R29, RZ, 0x3c, !PT ;  /* 0x0000001d1c1c7212 */ /* 0x000fe200078e3cff */
[----:B------:R-:W-:Y:S01]  /*81a0*/  IMAD.X R29, RZ, RZ, R159, P1 ;  /* 0x000000ffff1d7224 */ /* 0x000fe200008e069f */
[----:B------:R-:W-:Y:S02]  /*81b0*/  IADD3 R53, P1, R158, 0x9000, RZ ;  /* 0x000090009e357810 */ /* 0x000fe40007f3e0ff */
[----:B------:R-:W-:Y:S02]  /*81c0*/  LOP3.LUT R24, R25, 0x380, RZ, 0xc0, !PT ;  /* 0x0000038019187812 */ /* 0x000fe400078ec0ff */
[----:B------:R-:W-:Y:S01]  /*81d0*/  LOP3.LUT R52, R53, 0x380, RZ, 0xc0, !PT ;  /* 0x0000038035347812 */ /* 0x000fe200078ec0ff */
[----:B------:R-:W5:Y:S01]  /*81e0*/  LD.E.128 R28, desc[UR38][R28.64] ;  /* 0x000000261c1c7980 */ /* 0x000f62000c101d00 */
[----:B------:R-:W-:Y:S02]  /*81f0*/  SHF.R.U64 R16, R16, 0x3, RZ ;  /* 0x0000000310107819 */ /* 0x000fe400000012ff */
[----:B------:R-:W-:-:S02]  /*8200*/  SHF.R.U64 R52, R52, 0x3, RZ ;  /* 0x0000000334347819 */ /* 0x000fc400000012ff */
[----:B------:R-:W-:Y:S02]  /*8210*/  SHF.R.U64 R24, R24, 0x3, RZ ;  /* 0x0000000318187819 */ /* 0x000fe400000012ff */
[----:B------:R-:W-:Y:S01]  /*8220*/  LOP3.LUT R52, R52, R53, RZ, 0x3c, !PT ;  /* 0x0000003534347212 */ /* 0x000fe200078e3cff */
[--C-:B------:R-:W-:Y:S01]  /*8230*/  IMAD.X R53, RZ, RZ, R159.reuse, P1 ;  /* 0x000000ffff357224 */ /* 0x100fe200008e069f */
[----:B------:R-:W-:Y:S02]  /*8240*/  IADD3 R8, P1, R158, 0xf000, RZ ;  /* 0x0000f0009e087810 */ /* 0x000fe40007f3e0ff */
[----:B------:R-:W-:Y:S01]  /*8250*/  LOP3.LUT R16, R16, R17, RZ, 0x3c, !PT ;  /* 0x0000001110107212 */ /* 0x000fe200078e3cff */
[--C-:B------:R-:W-:Y:S01]  /*8260*/  IMAD.X R17, RZ, RZ, R159.reuse, P3 ;  /* 0x000000ffff117224 */ /* 0x100fe200018e069f */
[----:B------:R-:W-:Y:S01]  /*8270*/  LOP3.LUT R7, R8, 0x380, RZ, 0xc0, !PT ;  /* 0x0000038008077812 */ /* 0x000fe200078ec0ff */
[--C-:B------:R-:W-:Y:S01]  /*8280*/  IMAD.X R77, RZ, RZ, R159.reuse, P1 ;  /* 0x000000ffff4d7224 */ /* 0x100fe200008e069f */
[----:B------:R-:W-:Y:S01]  /*8290*/  LOP3.LUT R24, R24, R25, RZ, 0x3c, !PT ;  /* 0x0000001918187212 */ /* 0x000fe200078e3cff */
[----:B------:R-:W-:Y:S01]  /*82a0*/  IMAD.X R25, RZ, RZ, R159, P2 ;  /* 0x000000ffff197224 */ /* 0x000fe200010e069f */
[----:B------:R-:W-:Y:S01]  /*82b0*/  SHF.R.U64 R7, R7, 0x3, RZ ;  /* 0x0000000307077819 */ /* 0x000fe200000012ff */
[----:B------:R-:W5:Y:S01]  /*82c0*/  LD.E.128 R16, desc[UR38][R16.64] ;  /* 0x0000002610107980 */ /* 0x000f62000c101d00 */
[----:B------:R-:W-:-:S02]  /*82d0*/  IADD3 R33, P0, R158, 0x4000, RZ ;  /* 0x000040009e217810 */ /* 0x000fc40007f1e0ff */
[----:B------:R-:W-:Y:S01]  /*82e0*/  LOP3.LUT R76, R7, R8, RZ, 0x3c, !PT ;  /* 0x00000008074c7212 */ /* 0x000fe200078e3cff */
[----:B------:R-:W-:Y:S01]  /*82f0*/  IMAD R7, R6, UR4, RZ ;  /* 0x0000000406077c24 */ /* 0x000fe2000f8e02ff */
[C---:B------:R-:W-:Y:S01]  /*8300*/  IADD3 R37, P6, R158.reuse, 0x5000, RZ ;  /* 0x000050009e257810 */ /* 0x040fe20007fde0ff */
[----:B------:R-:W5:Y:S01]  /*8310*/  LD.E.128 R24, desc[UR38][R24.64] ;  /* 0x0000002618187980 */ /* 0x000f62000c101d00 */
[----:B------:R-:W-:Y:S01]  /*8320*/  IADD3 R41, P5, R158, 0x6000, RZ ;  /* 0x000060009e297810 */ /* 0x000fe20007fbe0ff */
[----:B------:R-:W-:Y:S01]  /*8330*/  IMAD R81, R2, UR5, R7 ;  /* 0x0000000502517c24 */ /* 0x000fe2000f8e0207 */
[----:B------:R-:W-:Y:S01]  /*8340*/  IADD3 R45, P3, R158, 0x7000, RZ ;  /* 0x000070009e2d7810 */ /* 0x000fe20007f7e0ff */
[----:B------:R-:W-:Y:S01]  /*8350*/  IMAD.WIDE.U32 R6, R2, UR4, RZ ;  /* 0x0000000402067c25 */ /* 0x000fe2000f8e00ff */
[----:B------:R-:W-:Y:S01]  /*8360*/  IADD3 R49, P2, R158, 0x8000, RZ ;  /* 0x000080009e317810 */ /* 0x000fe20007f5e0ff */
[----:B------:R-:W-:Y:S01]  /*8370*/  ULDC.64 UR4, c[0x0][0xbe8] ;  /* 0x0002fa0000047ab9 */ /* 0x000fe20000000a00 */
[----:B------:R-:W-:Y:S01]  /*8380*/  LOP3.LUT R32, R33, 0x380, RZ, 0xc0, !PT ;  /* 0x0000038021207812 */ /* 0x000fe200078ec0ff */
[----:B------:R-:W-:Y:S01]  /*8390*/  IMAD.IADD R7, R7, 0x1, R81 ;  /* 0x0000000107077824 */ /* 0x000fe200078e0251 */
[----:B------:R-:W-:Y:S01]  /*83a0*/  LOP3.LUT R36, R37, 0x380, RZ, 0xc0, !PT ;  /* 0x0000038025247812 */ /* 0x000fe200078ec0ff */
[----:B------:R-:W-:Y:S01]  /*83b0*/  IMAD R81, R83, 0x20, R4 ;  /* 0x0000002053517824 */ /* 0x000fe200078e0204 */
[----:B------:R-:W-:Y:S01]  /*83c0*/  LOP3.LUT R40, R41, 0x380, RZ, 0xc0, !PT ;  /* 0x0000038029287812 */ /* 0x000fe200078ec0ff */
[----:B------:R-:W5:Y:S01]  /*83d0*/  LD.E.128 R52, desc[UR38][R52.64] ;  /* 0x0000002634347980 */ /* 0x000f62000c101d00 */
[----:B------:R-:W-:Y:S01]  /*83e0*/  LOP3.LUT R44, R45, 0x380, RZ, 0xc0, !PT ;  /* 0x000003802d2c7812 */ /* 0x000fe200078ec0ff */
[----:B------:R-:W-:Y:S01]  /*83f0*/  IMAD R20, R208, 0x80, R81 ;  /* 0x00000080d0147824 */ /* 0x000fe200078e0251 */
[----:B------:R-:W-:Y:S01]  /*8400*/  LOP3.LUT R48, R49, 0x380, RZ, 0xc0, !PT ;  /* 0x0000038031307812 */ /* 0x000fe200078ec0ff */
[----:B------:R-:W-:Y:S01]  /*8410*/  IMAD.WIDE.U32 R6, R206, UR4, R6 ;  /* 0x00000004ce067c25 */ /* 0x000fe2000f8e0006 */
[----:B------:R-:W-:Y:S01]  /*8420*/  SHF.R.U64 R32, R32, 0x3, RZ ;  /* 0x0000000320207819 */ /* 0x000fe200000012ff */
[----:B------:R-:W5:Y:S01]  /*8430*/  LD.E.128 R76, desc[UR38][R76.64] ;  /* 0x000000264c4c7980 */ /* 0x000f62000c101d00 */
[----:B------:R-:W-:Y:S01]  /*8440*/  SHF.R.U64 R36, R36, 0x3, RZ ;  /* 0x0000000324247819 */ /* 0x000fe200000012ff */
[----:B--2---:R-:W-:Y:S01]  /*8450*/  @P4 IMAD.HI.U32 R2, R20, R85, RZ ;  /* 0x0000005514024227 */ /* 0x004fe200078e00ff */
[----:B------:R-:W-:-:S02]  /*8460*/  SHF.R.U64 R40, R40, 0x3, RZ ;  /* 0x0000000328287819 */ /* 0x000fc400000012ff */
[----:B------:R-:W-:Y:S02]  /*8470*/  SHF.R.U64 R44, R44, 0x3, RZ ;  /* 0x000000032c2c7819 */ /* 0x000fe400000012ff */
[----:B------:R-:W-:Y:S02]  /*8480*/  SHF.R.U64 R48, R48, 0x3, RZ ;  /* 0x0000000330307819 */ /* 0x000fe400000012ff */
[----:B------:R-:W-:Y:S01]  /*8490*/  SHF.R.S32.HI R83, RZ, 0x1f, R204 ;  /* 0x0000001fff537819 */ /* 0x000fe200000114cc */
        /* <DEDUP_REMOVED lines=12> */
[----:B------:R-:W-:Y:S01]  /*8560*/  IMAD.MOV.U32 R81, RZ, RZ, R20 ;  /* 0x000000ffff517224 */ /* 0x000fe200078e0014 */
[C---:B------:R-:W-:Y:S01]  /*8570*/  IADD3 R61, P6, R158.reuse, 0xb000, RZ ;  /* 0x0000b0009e3d7810 */ /* 0x040fe20007fde0ff */
[----:B------:R-:W-:Y:S01]  /*8580*/  ULDC.64 UR4, c[0x0][0xbf0] ;  /* 0x0002fc0000047ab9 */ /* 0x000fe20000000a00 */
[C---:B------:R-:W-:Y:S01]  /*8590*/  IADD3 R65, P5, R158.reuse, 0xc000, RZ ;  /* 0x0000c0009e417810 */ /* 0x040fe20007fbe0ff */
[----:B------:R-:W5:Y:S01]  /*85a0*/  LD.E.128 R32, desc[UR38][R32.64] ;  /* 0x0000002620207980 */ /* 0x000f62000c101d00 */
[----:B------:R-:W-:-:S02]  /*85b0*/  IADD3 R69, P3, R158, 0xd000, RZ ;  /* 0x0000d0009e457810 */ /* 0x000fc40007f7e0ff */
[----:B------:R-:W-:Y:S01]  /*85c0*/  IADD3 R73, P2, R158, 0xe000, RZ ;  /* 0x0000e0009e497810 */ /* 0x000fe20007f5e0ff */
[----:B------:R-:W5:Y:S01]  /*85d0*/  LD.E.128 R36, desc[UR38][R36.64] ;  /* 0x0000002624247980 */ /* 0x000f62000c101d00 */
[----:B---3--:R-:W-:Y:S01]  /*85e0*/  @P4 SHF.R.U32.HI R81, RZ, R87, R2 ;  /* 0x00000057ff514219 */ /* 0x008fe20000011602 */
[----:B------:R-:W-:Y:S01]  /*85f0*/  IMAD R83, R83, UR4, RZ ;  /* 0x0000000453537c24 */ /* 0x000fe2000f8e02ff */
[----:B------:R-:W-:Y:S01]  /*8600*/  LOP3.LUT R56, R57, 0x380, RZ, 0xc0, !PT ;  /* 0x0000038039387812 */ /* 0x000fe200078ec0ff */
[----:B------:R-:W5:Y:S01]  /*8610*/  LD.E.128 R40, desc[UR38][R40.64] ;  /* 0x0000002628287980 */ /* 0x000f62000c101d00 */
[----:B------:R-:W-:Y:S01]  /*8620*/  LOP3.LUT R60, R61, 0x380, RZ, 0xc0, !PT ;  /* 0x000003803d3c7812 */ /* 0x000fe200078ec0ff */
[----:B------:R-:W-:Y:S01]  /*8630*/  IMAD.MOV R8, RZ, RZ, -R81 ;  /* 0x000000ffff087224 */ /* 0x000fe200078e0a51 */
[----:B------:R-:W-:Y:S01]  /*8640*/  LOP3.LUT R64, R65, 0x380, RZ, 0xc0, !PT ;  /* 0x0000038041407812 */ /* 0x000fe200078ec0ff */
[----:B------:R-:W5:Y:S01]  /*8650*/  LD.E.128 R44, desc[UR38][R44.64] ;  /* 0x000000262c2c7980 */ /* 0x000f62000c101d00 */
[----:B------:R-:W-:-:S02]  /*8660*/  LOP3.LUT R68, R69, 0x380, RZ, 0xc0, !PT ;  /* 0x0000038045447812 */ /* 0x000fc400078ec0ff */
[----:B------:R-:W-:Y:S01]  /*8670*/  LOP3.LUT R72, R73, 0x380, RZ, 0xc0, !PT ;  /* 0x0000038049487812 */ /* 0x000fe200078ec0ff */
[----:B------:R-:W5:Y:S01]  /*8680*/  LD.E.128 R48, desc[UR38][R48.64] ;  /* 0x0000002630307980 */ /* 0x000f62000c101d00 */
[----:B------:R-:W-:Y:S01]  /*8690*/  SHF.R.S32.HI R2, RZ, 0x1f, R81 ;  /* 0x0000001fff027819 */ /* 0x000fe20000011451 */
[----:B------:R-:W-:Y:S01]  /*86a0*/  IMAD R83, R204, UR5, R83 ;  /* 0x00000005cc537c24 */ /* 0x000fe2000f8e0253 */
[----:B------:R-:W-:Y:S01]  /*86b0*/  LOP3.LUT R13, R158, 0x380, RZ, 0xc0, !PT ;  /* 0x000003809e0d7812 */ /* 0x000fe200078ec0ff */
[----:B------:R-:W-:Y:S01]  /*86c0*/  IMAD.WIDE.U32 R6, R204, UR4, R6 ;  /* 0x00000004cc067c25 */ /* 0x000fe2000f8e0006 */
[----:B------:R-:W-:Y:S01]  /*86d0*/  ULDC.64 UR4, c[0x0][0xbe0] ;  /* 0x0002f80000047ab9 */ /* 0x000fe20000000a00 */
[----:B------:R-:W-:Y:S02]  /*86e0*/  SHF.R.U64 R56, R56, 0x3, RZ ;  /* 0x0000000338387819 */ /* 0x000fe400000012ff */
[----:B------:R-:W-:Y:S01]  /*86f0*/  SHF.R.U64 R60, R60, 0x3, RZ ;  /* 0x000000033c3c7819 */ /* 0x000fe200000012ff */
[----:B------:R-:W-:Y:S01]  /*8700*/  IMAD R2, R2, UR4, RZ ;  /* 0x0000000402027c24 */ /* 0x000fe2000f8e02ff */
[----:B------:R-:W-:Y:S01]  /*8710*/  SHF.R.U64 R64, R64, 0x3, RZ ;  /* 0x0000000340407819 */ /* 0x000fe200000012ff */
[----:B------:R-:W-:Y:S01]  /*8720*/  IMAD R21, R21, R8, R20 ;  /* 0x0000000815157224 */ /* 0x000fe200078e0214 */
[----:B------:R-:W-:-:S02]  /*8730*/  SHF.R.U64 R68, R68, 0x3, RZ ;  /* 0x0000000344447819 */ /* 0x000fc400000012ff */
[----:B------:R-:W-:Y:S01]  /*8740*/  SHF.R.U64 R72, R72, 0x3, RZ ;  /* 0x0000000348487819 */ /* 0x000fe200000012ff */
[----:B------:R-:W-:Y:S01]  /*8750*/  IMAD.IADD R7, R7, 0x1, R83 ;  /* 0x0000000107077824 */ /* 0x000fe200078e0253 */
[----:B------:R-:W-:Y:S01]  /*8760*/  SHF.R.U64 R13, R13, 0x3, RZ ;  /* 0x000000030d0d7819 */ /* 0x000fe200000012ff */
        /* <DEDUP_REMOVED lines=11> */
[----:B------:R-:W-:Y:S01]  /*8820*/  LOP3.LUT R158, R13, R158, RZ, 0x3c, !PT ;  /* 0x0000009e0d9e7212 */ /* 0x000fe200078e3cff */
[----:B------:R-:W-:Y:S01]  /*8830*/  IMAD.WIDE.U32 R6, R81, UR4, R6 ;  /* 0x0000000451067c25 */ /* 0x000fe2000f8e0006 */
[----:B------:R-:W-:Y:S01]  /*8840*/  SHF.R.S32.HI R2, RZ, 0x1f, R21 ;  /* 0x0000001fff027819 */ /* 0x000fe20000011415 */
[----:B------:R-:W-:Y:S01]  /*8850*/  ULDC.64 UR4, c[0x0][0xbd8] ;  /* 0x0002f60000047ab9 */ /* 0x000fe20000000a00 */
[----:B------:R-:W5:Y:S01]  /*8860*/  LD.E.128 R56, desc[UR38][R56.64] ;  /* 0x0000002638387980 */ /* 0x000f62000c101d00 */
[----:B------:R-:W-:-:S02]  /*8870*/  IMAD.IADD R7, R7, 0x1, R83 ;  /* 0x0000000107077824 */ /* 0x000fc400078e0253 */
[----:B------:R-:W-:Y:S01]  /*8880*/  IMAD R2, R2, UR4, RZ ;  /* 0x0000000402027c24 */ /* 0x000fe2000f8e02ff */
[----:B------:R0:W5:Y:S01]  /*8890*/  LD.E.128 R12, desc[UR38][R158.64] ;  /* 0x000000269e0c7980 */ /* 0x000162000c101d00 */
[----:B------:R-:W-:-:S03]  /*88a0*/  IMAD R22, R208, 0x80, R4 ;  /* 0x00000080d0167824 */ /* 0x000fc600078e0204 */
[----:B------:R-:W5:Y:S04]  /*88b0*/  LD.E.128 R60, desc[UR38][R60.64] ;  /* 0x000000263c3c7980 */ /* 0x000f68000c101d00 */
[----:B------:R-:W5:Y:S04]  /*88c0*/  LD.E.128 R64, desc[UR38][R64.64] ;  /* 0x0000002640407980 */ /* 0x000f68000c101d00 */
[----:B------:R-:W5:Y:S04]  /*88d0*/  LD.E.128 R68, desc[UR38][R68.64] ;  /* 0x0000002644447980 */ /* 0x000f68000c101d00 */
[----:B------:R-:W5:Y:S01]  /*88e0*/  LD.E.128 R72, desc[UR38][R72.64] ;  /* 0x0000002648487980 */ /* 0x000f62000c101d00 */
[C---:B------:R-:W-:Y:S01]  /*88f0*/  IMAD R81, R21.reuse, UR5, R2 ;  /* 0x0000000515517c24 */ /* 0x040fe2000f8e0202 */
[----:B------:R-:W-:Y:S01]  /*8900*/  @!PT LDS RZ, [RZ] ;  /* 0x00000000fffff984 */ /* 0x000fe20000000800 */
[----:B------:R-:W-:Y:S01]  /*8910*/  @!PT LDS RZ, [RZ] ;  /* 0x00000000fffff984 */ /* 0x000fe20000000800 */
[----:B------:R-:W-:Y:S01]  /*8920*/  @!PT LDS RZ, [RZ] ;  /* 0x00000000fffff984 */ /* 0x000fe20000000800 */
[----:B------:R-:W-:Y:S01]  /*8930*/  @!PT LDS RZ, [RZ] ;  /* 0x00000000fffff984 */ /* 0x000fe20000000800 */
[----:B------:R1:W-:Y:S06]  /*8940*/  MEMBAR.ALL.CTA ;  /* 0x0000000000007992 */ /* 0x0003ec0000008000 */
[----:B-1----:R-:W1:Y:S01]  /*8950*/  FENCE.VIEW.ASYNC.S ;  /* 0x00000000000073c6 */ /* 0x002e620000000000 */
[----:B------:R-:W-:Y:S01]  /*8960*/  IMAD.WIDE.U32 R6, R21, UR4, R6 ;  /* 0x0000000415067c25 */ /* 0x000fe2000f8e0006 */
[----:B------:R-:W-:-:S03]  /*8970*/  ULDC.64 UR4, c[0x0][0xb80] ;  /* 0x0002e00000047ab9 */ /* 0x000fc60000000a00 */
[----:B------:R-:W-:Y:S01]  /*8980*/  VIADD R2, R22, 0x20 ;  /* 0x0000002016027836 */ /* 0x000fe20000000000 */
[----:B------:R-:W-:Y:S01]  /*8990*/  LEA R8, P2, R6, UR4, 0x1 ;  /* 0x0000000406087c11 */ /* 0x000fe2000f8408ff */
[----:B------:R-:W-:-:S03]  /*89a0*/  IMAD.IADD R7, R7, 0x1, R81 ;  /* 0x0000000107077824 */ /* 0x000fc600078e0251 */
[-C--:B------:R-:W-:Y:S02]  /*89b0*/  ISETP.GE.AND P1, PT, R2, R5.reuse, PT ;  /* 0x000000050200720c */ /* 0x080fe40003f26270 */
[----:B------:R-:W-:Y:S01]  /*89c0*/  LEA.HI.X R2, R6, UR5, R7, 0x1, P2 ;  /* 0x0000000506027c11 */ /* 0x000fe200090f0c07 */
[----:B------:R-:W-:Y:S01]  /*89d0*/  VIADD R0, R0, 0x32420 ;  /* 0x0003242000007836 */ /* 0x000fe20000000000 */
[----:B------:R-:W-:-:S04]  /*89e0*/  ISETP.GE.AND P2, PT, R22, R5, PT ;  /* 0x000000051600720c */ /* 0x000fc80003f46270 */
[----:B------:R-:W-:Y:S01]  /*89f0*/  PRMT R0, RZ, 0x654, R0 ;  /* 0x00000654ff007816 */ /* 0x000fe20000000000 */
[----:B------:R-:W-:Y:S02]  /*8a00*/  VIADD R4, R22, 0x40 ;  /* 0x0000004016047836 */ /* 0x000fe40000000000 */
[C---:B------:R-:W-:Y:S02]  /*8a10*/  VIADD R85, R3.reuse, 0x40 ;  /* 0x0000004003557836 */ /* 0x040fe40000000000 */
[C---:B------:R-:W-:Y:S01]  /*8a20*/  VIADD R87, R3.reuse, 0x80 ;  /* 0x0000008003577836 */ /* 0x040fe20000000000 */
[----:B-1----:R1:W-:Y:S01]  /*8a30*/  SYNCS.ARRIVE.TRANS64.RED.A1T0 RZ, [R0+URZ], RZ ;  /* 0x000000ff00ff79a7 */ /* 0x0023e2000810043f */
[----:B------:R-:W-:Y:S01]  /*8a40*/  VIADD R89, R3, 0xc0 ;  /* 0x000000c003597836 */ /* 0x000fe20000000000 */
[----:B------:R0:W2:Y:S01]  /*8a50*/  SHFL.IDX PT, R82, R8, RZ, 0x181f ;  /* 0x00181fff08527589 */ /* 0x0000a200000e0000 */
[----:B------:R-:W-:Y:S01]  /*8a60*/  BSSY B1, `(.L_x_1087) ;  /* 0x0000019000017945 */ /* 0x000fe20003800000 */
[----:B------:R-:W-:-:S02]  /*8a70*/  ISETP.GE.AND P0, PT, R4, R5, PT ;  /* 0x000000050400720c */ /* 0x000fc40003f06270 */
[----:B-1----:R0:W1:Y:S01]  /*8a80*/  SHFL.IDX PT, R0, R2, RZ, 0x181f ;  /* 0x00181fff02007589 */ /* 0x00206200000e0000 */
[----:B------:R-:W-:Y:S02]  /*8a90*/  SHF.R.S32.HI R84, RZ, 0x1f, R3 ;  /* 0x0000001fff547819 */ /* 0x000fe40000011403 */
        /* <DEDUP_REMOVED lines=9> */
[----:B--2---:R-:W-:-:S04]  /*8b30*/  @!P5 LEA R6, P6, R3, R82, 0x1 ;  /* 0x000000520306d211 */ /* 0x004fc800078c08ff */
[----:B-1----:R-:W-:Y:S02]  /*8b40*/  @!P5 LEA.HI.X R7, R3, R0, R84, 0x1, P6 ;  /* 0x000000000307d211 */ /* 0x002fe400030f0c54 */
        /* <DEDUP_REMOVED lines=10> */
.L_x_1088:
[----:B------:R-:W-:Y:S05]  /*8bf0*/  BSYNC B1 ;  /* 0x0000000000017941 */ /* 0x000fea0003800000 */
.L_x_1087:
[----:B-1----:R1:W3:Y:S01]  /*8c00*/  SHFL.IDX PT, R0, R2, 0x1, 0x181f ;  /* 0x00381f0002007f89 */ /* 0x0022e200000e0000 */
[----:B------:R-:W-:Y:S03]  /*8c10*/  BSSY B1, `(.L_x_1089) ;  /* 0x0000014000017945 */ /* 0x000fe60003800000 */
[----:B0-----:R1:W0:Y:S01]  /*8c20*/  SHFL.IDX PT, R20, R8, 0x1, 0x181f ;  /* 0x00381f0008147f89 */ /* 0x00122200000e0000 */
[----:B------:R-:W-:Y:S05]  /*8c30*/  @P1 BRA `(.L_x_1090) ;  /* 0x0000000000441947 */ /* 0x000fea0003800000 */
[----:B------:R-:W-:Y:S02]  /*8c40*/  ULDC UR4, c[0x0][0xbc8] ;  /* 0x0002f20000047ab9 */ /* 0x000fe40000000800 */
[----:B------:R-:W-:Y:S02]  /*8c50*/  ISETP.GE.AND P4, PT, R3, UR4, PT ;  /* 0x0000000403007c0c */ /* 0x000fe4000bf86270 */
[----:B------:R-:W-:Y:S02]  /*8c60*/  ISETP.GE.AND P3, PT, R85, UR4, PT ;  /* 0x0000000455007c0c */ /* 0x000fe4000bf66270 */
[----:B------:R-:W-:Y:S02]  /*8c70*/  ISETP.GE.AND P2, PT, R87, UR4, PT ;  /* 0x0000000457007c0c */ /* 0x000fe4000bf46270 */
[----:B------:R-:W-:-:S07]  /*8c80*/  ISETP.GE.AND P1, PT, R89, UR4, PT ;  /* 0x0000000459007c0c */ /* 0x000fce000bf26270 */
[-C--:B0-----:R-:W-:Y:S02]  /*8c90*/  @!P4 LEA R6, P6, R3, R20.reuse, 0x1 ;  /* 0x000000140306c211 */ /* 0x081fe400078c08ff */
[----:B-----5:R-:W-:Y:S02]  /*8ca0*/  @!P3 LEA R12, P5, R85, R20, 0x1 ;  /* 0x00000014550cb211 */ /* 0x020fe400078a08ff */
        /* <DEDUP_REMOVED lines=10> */
.L_x_1090:
[----:B------:R-:W-:Y:S05]  /*8d50*/  BSYNC B1 ;  /* 0x0000000000017941 */ /* 0x000fea0003800000 */
.L_x_1089:
[----:B---3--:R3:W0:Y:S01]  /*8d60*/  SHFL.IDX PT, R0, R2, 0x2, 0x181f ;  /* 0x00581f0002007f89 */ /* 0x00862200000e0000 */
[----:B------:R-:W-:Y:S03]  /*8d70*/  BSSY B1, `(.L_x_1091) ;  /* 0x0000014000017945 */ /* 0x000fe60003800000 */
[----:B----45:R3:W4:Y:S01]  /*8d80*/  SHFL.IDX PT, R16, R8, 0x2, 0x181f ;  /* 0x00581f0008107f89 */ /* 0x03072200000e0000 */
        /* <DEDUP_REMOVED lines=18> */
.L_x_1092:
[----:B------:R-:W-:Y:S05]  /*8eb0*/  BSYNC B1 ;  /* 0x0000000000017941 */ /* 0x000fea0003800000 */
.L_x_1091:
[----:B0-----:R-:W-:Y:S01]  /*8ec0*/  VIADD R0, R22, 0x60 ;  /* 0x0000006016007836 */ /* 0x001fe20000000000 */
[----:B------:R0:W0:Y:S04]  /*8ed0*/  SHFL.IDX PT, R12, R2, 0x3, 0x181f ;  /* 0x00781f00020c7f89 */ /* 0x00002800000e0000 */
[----:B------:R-:W-:Y:S01]  /*8ee0*/  ISETP.GE.AND P0, PT, R0, R5, PT ;  /* 0x000000050000720c */ /* 0x000fe20003f06270 */
[----:B-1-3--:R-:W1:-:S12]  /*8ef0*/  SHFL.IDX PT, R8, R8, 0x3, 0x181f ;  /* 0x00781f0008087f89 */ /* 0x00ae5800000e0000 */
[----:B------:R-:W-:Y:S05]  /*8f00*/  @P0 BRA `(.L_x_1093) ;  /* 0x00000024007c0947 */ /* 0x000fea0003800000 */
[----:B------:R-:W-:Y:S02]  /*8f10*/  ULDC UR4, c[0x0][0xbc8] ;  /* 0x0002f20000047ab9 */ /* 0x000fe40000000800 */
[----:B------:R-:W-:Y:S02]  /*8f20*/  ISETP.GE.AND P3, PT, R3, UR4, PT ;  /* 0x0000000403007c0c */ /* 0x000fe4000bf66270 */
[----:B------:R-:W-:Y:S02]  /*8f30*/  ISETP.GE.AND P4, PT, R85, UR4, PT ;  /* 0x0000000455007c0c */ /* 0x000fe4000bf86270 */
[----:B------:R-:W-:-:S09]  /*8f40*/  ISETP.GE.AND P5, PT, R87, UR4, PT ;  /* 0x0000000457007c0c */ /* 0x000fd2000bfa6270 */
[-C--:B01----:R-:W-:Y:S02]  /*8f50*/  @!P3 LEA R2, P0, R3, R8.reuse, 0x1 ;  /* 0x000000080302b211 */ /* 0x083fe400078008ff */
[-C--:B------:R-:W-:Y:S02]  /*8f60*/  @!P4 LEA R4, P1, R85, R8.reuse, 0x1 ;  /* 0x000000085504c211 */ /* 0x080fe400078208ff */
        /* <DEDUP_REMOVED lines=13> */
.L_x_1086:
[----:B------:R-:W-:Y:S01]  /*9040*/  ULDC.64 UR4, c[0x0][0xc08] ;  /* 0x0003020000047ab9 */ /* 0x000fe20000000a00 */
[----:B-1----:R-:W0:Y:S01]  /*9050*/  @P4 LDC R15, c[0x0][0xcec] ;  /* 0x00033b00ff0f4b82 */ /* 0x002e220000000800 */
[----:B------:R-:W-:Y:S01]  /*9060*/  IMAD R3, R6, UR4, RZ ;  /* 0x0000000406037c24 */ /* 0x000fe2000f8e02ff */
[----:B------:R-:W-:Y:S01]  /*9070*/  ULDC.64 UR6, c[0x0][0xc30] ;  /* 0x00030c0000067ab9 */ /* 0x000fe20000000a00 */
[----:B------:R-:W-:Y:S01]  /*9080*/  IMAD.WIDE.U32 R6, R2, UR4, RZ ;  /* 0x0000000402067c25 */ /* 0x000fe2000f8e00ff */
[----:B------:R-:W-:Y:S01]  /*9090*/  ISETP.GE.AND P0, PT, R16, R5, PT ;  /* 0x000000051000720c */ /* 0x000fe20003f06270 */
[----:B------:R-:W-:Y:S01]  /*90a0*/  BSSY B1, `(.L_x_1094) ;  /* 0x00000d1000017945 */ /* 0x000fe20003800000 */
[----:B------:R-:W-:Y:S01]  /*90b0*/  SHF.R.S32.HI R22, RZ, 0x1f, R210 ;  /* 0x0000001fff167819 */ /* 0x000fe200000114d2 */
[----:B------:R-:W-:Y:S01]  /*90c0*/  IMAD R3, R2, UR5, R3 ;  /* 0x0000000502037c24 */ /* 0x000fe2000f8e0203 */
[----:B------:R-:W-:Y:S01]  /*90d0*/  ULDC.64 UR4, c[0x0][0xc38] ;  /* 0x00030e0000047ab9 */ /* 0x000fe20000000a00 */
[----:B------:R-:W1:Y:S01]  /*90e0*/  @P4 LDC R2, c[0x0][0xcf0] ;  /* 0x00033c00ff024b82 */ /* 0x000e620000000800 */
[----:B------:R-:W-:Y:S01]  /*90f0*/  VIADD R176, R205, 0x18 ;  /* 0x00000018cdb07836 */ /* 0x000fe20000000000 */
[----:B------:R-:W-:Y:S01]  /*9100*/  SHF.R.S32.HI R152, RZ, 0x1f, R211 ;  /* 0x0000001fff987819 */ /* 0x000fe200000114d3 */
[----:B------:R-:W-:Y:S01]  /*9110*/  IMAD.IADD R7, R7, 0x1, R3 ;  /* 0x0000000107077824 */ /* 0x000fe200078e0203 */
[----:B------:R-:W-:Y:S01]  /*9120*/  SHF.R.S32.HI R3, RZ, 0x1f, R204 ;  /* 0x0000001fff037819 */ /* 0x000fe200000114cc */
[----:B------:R-:W-:Y:S01]  /*9130*/  VIADD R178, R205, 0x10 ;  /* 0x00000010cdb27836 */ /* 0x000fe20000000000 */
[----:B------:R-:W-:Y:S01]  /*9140*/  SHF.R.S32.HI R153, RZ, 0x1f, R212 ;  /* 0x0000001fff997819 */ /* 0x000fe200000114d4 */
[----:B------:R-:W-:Y:S01]  /*9150*/  IMAD.WIDE.U32 R6, R206, UR4, R6 ;  /* 0x00000004ce067c25 */ /* 0x000fe2000f8e0006 */
[----:B------:R-:W-:-:S02]  /*9160*/  SHF.R.S32.HI R154, RZ, 0x1f, R213 ;  /* 0x0000001fff9a7819 */ /* 0x000fc400000114d5 */
[----:B------:R-:W-:Y:S01]  /*9170*/  SHF.R.S32.HI R155, RZ, 0x1f, R214 ;  /* 0x0000001fff9b7819 */ /* 0x000fe200000114d6 */
[----:B------:R-:W-:Y:S01]  /*9180*/  IMAD R7, R206, UR5, R7 ;  /* 0x00000005ce077c24 */ /* 0x000fe2000f8e0207 */
[----:B------:R-:W-:Y:S01]  /*9190*/  ULDC.64 UR4, c[0x0][0xc40] ;  /* 0x0003100000047ab9 */ /* 0x000fe20000000a00 */
[----:B------:R-:W-:Y:S01]  /*91a0*/  VIADD R180, R205, 0x8 ;  /* 0x00000008cdb47836 */ /* 0x000fe20000000000 */
[----:B------:R-:W-:Y:S01]  /*91b0*/  SHF.R.S32.HI R156, RZ, 0x1f, R215 ;  /* 0x0000001fff9c7819 */ /* 0x000fe200000114d7 */
[----:B------:R-:W-:Y:S01]  /*91c0*/  IMAD R3, R3, UR4, RZ ;  /* 0x0000000403037c24 */ /* 0x000fe2000f8e02ff */
[----:B------:R-:W-:Y:S01]  /*91d0*/  SHF.R.S32.HI R157, RZ, 0x1f, R216 ;  /* 0x0000001fff9d7819 */ /* 0x000fe200000114d8 */
[----:B0-----:R-:W-:Y:S01]  /*91e0*/  @P4 IMAD.HI.U32 R15, R20, R15, RZ ;  /* 0x0000000f140f4227 */ /* 0x001fe200078e00ff */
[----:B------:R-:W-:Y:S02]  /*91f0*/  SHF.R.S32.HI R158, RZ, 0x1f, R219 ;  /* 0x0000001fff9e7819 */ /* 0x000fe400000114db */
[----:B------:R-:W-:Y:S01]  /*9200*/  SHF.R.S32.HI R159, RZ, 0x1f, R221 ;  /* 0x0000001fff9f7819 */ /* 0x000fe200000114dd */
[C---:B------:R-:W-:Y:S01]  /*9210*/  IMAD R13, R204.reuse, UR5, R3 ;  /* 0x00000005cc0d7c24 */ /* 0x040fe2000f8e0203 */
[----:B------:R-:W-:Y:S01]  /*9220*/  SHF.R.S32.HI R160, RZ, 0x1f, R222 ;  /* 0x0000001fffa07819 */ /* 0x000fe200000114de */
[----:B------:R-:W-:Y:S01]  /*9230*/  IMAD.WIDE.U32 R6, R204, UR4, R6 ;  /* 0x00000004cc067c25 */ /* 0x000fe2000f8e0006 */
[----:B------:R-:W-:Y:S01]  /*9240*/  ULDC.64 UR4, c[0x0][0xc48] ;  /* 0x0003120000047ab9 */ /* 0x000fe20000000a00 */
[----:B------:R-:W-:-:S02]  /*9250*/  SHF.R.S32.HI R161, RZ, 0x1f, R223 ;  /* 0x0000001fffa17819 */ /* 0x000fc400000114df */
[----:B------:R-:W-:Y:S01]  /*9260*/  IMAD.MOV.U32 R3, RZ, RZ, R20 ;  /* 0x000000ffff037224 */ /* 0x000fe200078e0014 */
[----:B-1----:R-:W-:Y:S01]  /*9270*/  @P4 SHF.R.U32.HI R3, RZ, R2, R15 ;  /* 0x00000002ff034219 */ /* 0x002fe2000001160f */
[----:B------:R-:W-:Y:S01]  /*9280*/  IMAD.IADD R7, R7, 0x1, R13 ;  /* 0x0000000107077824 */ /* 0x000fe200078e020d */
[----:B------:R-:W-:Y:S01]  /*9290*/  SHF.R.S32.HI R163, RZ, 0x1f, R225 ;  /* 0x0000001fffa37819 */ /* 0x000fe200000114e1 */
[----:B------:R-:W-:Y:S01]  /*92a0*/  VIADD R175, R205, 0x18 ;  /* 0x00000018cdaf7836 */ /* 0x000fe20000000000 */
[--C-:B------:R-:W-:Y:S01]  /*92b0*/  SHF.R.S32.HI R2, RZ, 0x1f, R3.reuse ;  /* 0x0000001fff027819 */ /* 0x100fe20000011403 */
[----:B------:R-:W-:Y:S01]  /*92c0*/  IMAD.MOV R4, RZ, RZ, -R3 ;  /* 0x000000ffff047224 */ /* 0x000fe200078e0a03 */
[----:B------:R-:W-:Y:S01]  /*92d0*/  SHF.R.S32.HI R164, RZ, 0x1f, R226 ;  /* 0x0000001fffa47819 */ /* 0x000fe200000114e2 */
[----:B------:R-:W-:Y:S01]  /*92e0*/  IMAD.WIDE.U32 R6, R162, UR4, R6 ;  /* 0x00000004a2067c25 */ /* 0x000fe2000f8e0006 */
[----:B------:R-:W-:Y:S02]  /*92f0*/  SHF.R.S32.HI R165, RZ, 0x1f, R227 ;  /* 0x0000001fffa57819 */ /* 0x000fe400000114e3 */
[----:B------:R-:W-:Y:S01]  /*9300*/  SHF.R.S32.HI R166, RZ, 0x1f, R228 ;  /* 0x0000001fffa67819 */ /* 0x000fe200000114e4 */
[----:B------:R-:W-:Y:S01]  /*9310*/  IMAD R21, R21, R4, R20 ;  /* 0x0000000415157224 */ /* 0x000fe200078e0214 */
[----:B------:R-:W-:Y:S01]  /*9320*/  SHF.R.S32.HI R167, RZ, 0x1f, R230 ;  /* 0x0000001fffa77819 */ /* 0x000fe200000114e6 */
[----:B------:R-:W-:Y:S01]  /*9330*/  IMAD R2, R2, UR6, RZ ;  /* 0x0000000602027c24 */ /* 0x000fe2000f8e02ff */
[----:B------:R-:W-:Y:S01]  /*9340*/  SHF.R.S32.HI R168, RZ, 0x1f, R231 ;  /* 0x0000001fffa87819 */ /* 0x000fe200000114e7 */
[----:B------:R-:W-:Y:S01]  /*9350*/  IMAD R7, R162, UR5, R7 ;  /* 0x00000005a2077c24 */ /* 0x000fe2000f8e0207 */
[----:B------:R-:W-:Y:S01]  /*9360*/  ULDC.64 UR4, c[0x0][0xc28] ;  /* 0x00030a0000047ab9 */ /* 0x000fe20000000a00 */
[C---:B------:R-:W-:Y:S01]  /*9370*/  IMAD R13, R3.reuse, UR7, R2 ;  /* 0x00000007030d7c24 */ /* 0x040fe2000f8e0202 */
[----:B------:R-:W-:Y:S01]  /*9380*/  SHF.R.S32.HI R2, RZ, 0x1f, R21 ;  /* 0x0000001fff027819 */ /* 0x000fe20000011415 */
[----:B------:R-:W-:Y:S01]  /*9390*/  IMAD.WIDE.U32 R6, R3, UR6, R6 ;  /* 0x0000000603067c25 */ /* 0x000fe2000f8e0006 */
[----:B------:R-:W-:-:S02]  /*93a0*/  SHF.R.S32.HI R162, RZ, 0x1f, R224 ;  /* 0x0000001fffa27819 */ /* 0x000fc400000114e0 */
[----:B------:R-:W-:Y:S01]  /*93b0*/  SHF.R.S32.HI R169, RZ, 0x1f, R232 ;  /* 0x0000001fffa97819 */ /* 0x000fe200000114e8 */
[----:B------:R-:W-:Y:S01]  /*93c0*/  IMAD R2, R2, UR4, RZ ;  /* 0x0000000402027c24 */ /* 0x000fe2000f8e02ff */
[----:B------:R-:W-:Y:S01]  /*93d0*/  SHF.R.S32.HI R170, RZ, 0x1f, R233 ;  /* 0x0000001fffaa7819 */ /* 0x000fe200000114e9 */
[----:B------:R-:W-:Y:S01]  /*93e0*/  IMAD.IADD R7, R7, 0x1, R13 ;  /* 0x0000000107077824 */ /* 0x000fe200078e020d */
[----:B------:R-:W-:Y:S01]  /*93f0*/  SHF.R.S32.HI R171, RZ, 0x1f, R234 ;  /* 0x0000001fffab7819 */ /* 0x000fe200000114ea */
[C---:B------:R-:W-:Y:S01]  /*9400*/  IMAD R3, R21.reuse, UR5, R2 ;  /* 0x0000000515037c24 */ /* 0x040fe2000f8e0202 */
[----:B------:R-:W-:Y:S01]  /*9410*/  SHF.R.S32.HI R172, RZ, 0x1f, R235 ;  /* 0x0000001fffac7819 */ /* 0x000fe200000114eb */
[----:B------:R-:W-:Y:S01]  /*9420*/  IMAD.WIDE.U32 R6, R21, UR4, R6 ;  /* 0x0000000415067c25 */ /* 0x000fe2000f8e0006 */
[----:B------:R-:W-:Y:S01]  /*9430*/  ULDC.64 UR4, c[0x0][0xc00] ;  /* 0x0003000000047ab9 */ /* 0x000fe20000000a00 */
[----:B------:R-:W-:Y:S02]  /*9440*/  SHF.R.S32.HI R173, RZ, 0x1f, R236 ;  /* 0x0000001fffad7819 */ /* 0x000fe400000114ec */
[----:B------:R-:W-:Y:S01]  /*9450*/  VIADD R2, R0, 0x32420 ;  /* 0x0003242000027836 */ /* 0x000fe20000000000 */
[C---:B------:R-:W-:Y:S01]  /*9460*/  LEA R0, P1, R6.reuse, UR4, 0x2 ;  /* 0x0000000406007c11 */ /* 0x040fe2000f8210ff */
[----:B------:R-:W-:Y:S01]  /*9470*/  IMAD.IADD R3, R7, 0x1, R3 ;  /* 0x0000000107037824 */ /* 0x000fe200078e0203 */
[----:B------:R-:W-:Y:S01]  /*9480*/  SHF.R.S32.HI R174, RZ, 0x1f, R237 ;  /* 0x0000001fffae7819 */ /* 0x000fe200000114ed */
[C---:B------:R-:W-:Y:S01]  /*9490*/  VIADD R177, R205.reuse, 0x10 ;  /* 0x00000010cdb17836 */ /* 0x040fe20000000000 */
[----:B------:R-:W-:Y:S01]  /*94a0*/  PRMT R2, RZ, 0x654, R2 ;  /* 0x00000654ff027816 */ /* 0x000fe20000000002 */
[----:B------:R-:W-:Y:S01]  /*94b0*/  VIADD R179, R205, 0x8 ;  /* 0x00000008cdb37836 */ /* 0x000fe20000000000 */
[----:B------:R-:W-:-:S02]  /*94c0*/  LEA.HI.X R4, R6, UR5, R3, 0x2, P1 ;  /* 0x0000000506047c11 */ /* 0x000fc400088f1403 */
[----:B------:R0:W-:Y:S01]  /*94d0*/  SYNCS.ARRIVE.TRANS64.RED.A1T0 RZ, [R2+URZ], RZ ;  /* 0x000000ff02ff79a7 */ /* 0x0001e2000810043f */
[----:B------:R-:W-:Y:S02]  /*94e0*/  SHF.R.S32.HI R176, RZ, 0x1f, R176 ;  /* 0x0000001fffb07819 */ /* 0x000fe400000114b0 */
[----:B------:R1:W2:Y:S01]  /*94f0*/  SHFL.IDX PT, R3, R4, RZ, 0x1c1f ;  /* 0x001c1fff04037589 */ /* 0x0002a200000e0000 */
[----:B------:R-:W-:Y:S02]  /*9500*/  SHF.R.S32.HI R178, RZ, 0x1f, R178 ;  /* 0x0000001fffb27819 */ /* 0x000fe400000114b2 */
[----:B------:R-:W-:Y:S01]  /*9510*/  SHF.R.S32.HI R180, RZ, 0x1f, R180 ;  /* 0x0000001fffb47819 */ /* 0x000fe200000114b4 */
[----:B0-----:R1:W0:Y:S01]  /*9520*/  SHFL.IDX PT, R2, R0, RZ, 0x1c1f ;  /* 0x001c1fff00027589 */ /* 0x00122200000e0000 */
[----:B------:R-:W-:Y:S05]  /*9530*/  @P0 BRA `(.L_x_1095) ;  /* 0x00000008001c0947 */ /* 0x000fea0003800000 */
[----:B------:R-:W-:Y:S02]  /*9540*/  ULDC UR4, c[0x0][0xbc8] ;  /* 0x0002f20000047ab9 */ /* 0x000fe40000000800 */
[----:B------:R-:W-:Y:S02]  /*9550*/  ISETP.GE.AND P4, PT, R179, UR4, PT ;  /* 0x00000004b3007c0c */ /* 0x000fe4000bf86270 */
[----:B------:R-:W-:Y:S02]  /*9560*/  ISETP.GE.AND P3, PT, R177, UR4, PT ;  /* 0x00000004b1007c0c */ /* 0x000fe4000bf66270 */
[----:B------:R-:W-:Y:S02]  /*9570*/  ISETP.GE.AND P5, PT, R205, UR4, PT ;  /* 0x00000004cd007c0c */ /* 0x000fe4000bfa6270 */
[----:B------:R-:W-:Y:S02]  /*9580*/  ISETP.GE.AND P1, PT, R237, UR4, PT ;  /* 0x00000004ed007c0c */ /* 0x000fe4000bf26270 */
[----:B------:R-:W-:-:S05]  /*9590*/  ISETP.GE.AND P0, PT, R175, UR4, PT ;  /* 0x00000004af007c0c */ /* 0x000fca000bf06270 */
[-C--:B0-----:R-:W-:Y:S02]  /*95a0*/  @!P4 LEA R6, P2, R179, R2.reuse, 0x2 ;  /* 0x00000002b306c211 */ /* 0x081fe400078410ff */
        /* <DEDUP_REMOVED lines=10> */
[-C--:B0-----:R-:W-:Y:S02]  /*9650*/  @!P0 LEA R6, P6, R175, R2.reuse, 0x2 ;  /* 0x00000002af068211 */ /* 0x081fe400078c10ff */
[-C--:B--2---:R-:W-:Y:S01]  /*9660*/  @!P1 LEA R12, P5, R237, R2.reuse, 0x2 ;  /* 0x00000002ed0c9211 */ /* 0x084fe200078a10ff */
[----:B------:R-:W-:Y:S01]  /*9670*/  VIADD R33, R205, 0xe8 ;  /* 0x000000e8cd217836 */ /* 0x000fe20000000000 */
        /* <DEDUP_REMOVED lines=10> */
[CC--:B0-----:R-:W-:Y:S02]  /*9720*/  @!P3 LEA R6, P6, R235.reuse, R2.reuse, 0x2 ;  /* 0x00000002eb06b211 */ /* 0x0c1fe400078c10ff */
        /* <DEDUP_REMOVED lines=10> */
[CC--:B0-----:R-:W-:Y:S02]  /*97d0*/  @!P0 LEA R6, P4, R232.reuse, R2.reuse, 0x2 ;  /* 0x00000002e8068211 */ /* 0x0c1fe400078810ff */
[----:B--2---:R-:W-:Y:S02]  /*97e0*/  @!P1 LEA R12, P5, R231, R2, 0x2 ;  /* 0x00000002e70c9211 */ /* 0x004fe400078a10ff */
[-C--:B------:R-:W-:Y:S02]  /*97f0*/  @!P0 LEA.HI.X R7, R232, R3.reuse, R169, 0x2, P4 ;  /* 0x00000003e8078211 */ /* 0x080fe400020f14a9 */
[----:B------:R-:W-:Y:S02]  /*9800*/  ISETP.GE.AND P4, PT, R227, UR4, PT ;  /* 0x00000004e3007c0c */ /* 0x000fe4000bf86270 */
[----:B------:R-:W-:Y:S01]  /*9810*/  @!P1 LEA.HI.X R13, R231, R3, R168, 0x2, P5 ;  /* 0x00000003e70d9211 */ /* 0x000fe200028f14a8 */
[----:B------:R0:W-:Y:S01]  /*9820*/  @!P0 ST.E.64 desc[UR38][R6.64], R60 ;  /* 0x0000003c06008985 */ /* 0x0001e2000c101b26 */
[----:B------:R-:W-:-:S02]  /*9830*/  ISETP.GE.AND P5, PT, R226, UR4, PT ;  /* 0x00000004e2007c0c */ /* 0x000fc4000bfa6270 */
[----:B---3--:R-:W-:Y:S01]  /*9840*/  @!P2 LEA R14, P6, R230, R2, 0x2 ;  /* 0x00000002e60ea211 */ /* 0x008fe200078c10ff */
[----:B------:R2:W-:Y:S01]  /*9850*/  @!P1 ST.E.64 desc[UR38][R12.64], R64 ;  /* 0x000000400c009985 */ /* 0x0005e2000c101b26 */
[----:B------:R-:W-:Y:S02]  /*9860*/  ISETP.GE.AND P1, PT, R224, UR4, PT ;  /* 0x00000004e0007c0c */ /* 0x000fe4000bf26270 */
[----:B------:R-:W-:Y:S02]  /*9870*/  @!P2 LEA.HI.X R15, R230, R3, R167, 0x2, P6 ;  /* 0x00000003e60fa211 */ /* 0x000fe400030f14a7 */
[----:B------:R-:W-:-:S03]  /*9880*/  ISETP.GE.AND P0, PT, R225, UR4, PT ;  /* 0x00000004e1007c0c */ /* 0x000fc6000bf06270 */
[----:B------:R3:W-:Y:S01]  /*9890*/  @!P2 ST.E.64 desc[UR38][R14.64], R68 ;  /* 0x000000440e00a985 */ /* 0x0007e2000c101b26 */
[CC--:B0-----:R-:W-:Y:S02]  /*98a0*/  @!P3 LEA R6, P6, R228.reuse, R2.reuse, 0x2 ;  /* 0x00000002e406b211 */ /* 0x0c1fe400078c10ff */
[CC--:B--2---:R-:W-:Y:S02]  /*98b0*/  @!P4 LEA R12, P2, R227.reuse, R2.reuse, 0x2 ;  /* 0x00000002e30cc211 */ /* 0x0c4fe400078410ff */
[-C--:B------:R-:W-:Y:S02]  /*98c0*/  @!P3 LEA.HI.X R7, R228, R3.reuse, R166, 0x2, P6 ;  /* 0x00000003e407b211 */ /* 0x080fe400030f14a6 */
[----:B------:R-:W-:Y:S02]  /*98d0*/  @!P4 LEA.HI.X R13, R227, R3, R165, 0x2, P2 ;  /* 0x00000003e30dc211 */ /* 0x000fe400010f14a5 */
[----:B------:R-:W-:Y:S01]  /*98e0*/  ISETP.GE.AND P2, PT, R223, UR4, PT ;  /* 0x00000004df007c0c */ /* 0x000fe2000bf46270 */
[----:B------:R0:W-:Y:S01]  /*98f0*/  @!P3 ST.E.64 desc[UR38][R6.64], R72 ;  /* 0x000000480600b985 */ /* 0x0001e2000c101b26 */
[----:B---3--:R-:W-:-:S03]  /*9900*/  @!P5 LEA R14, P6, R226, R2, 0x2 ;  /* 0x00000002e20ed211 */ /* 0x008fc600078c10ff */
[----:B------:R2:W-:Y:S01]  /*9910*/  @!P4 ST.E.64 desc[UR38][R12.64], R76 ;  /* 0x0000004c0c00c985 */ /* 0x0005e2000c101b26 */
[----:B------:R-:W-:Y:S02]  /*9920*/  @!P5 LEA.HI.X R15, R226, R3, R164, 0x2, P6 ;  /* 0x00000003e20fd211 */ /* 0x000fe400030f14a4 */
[----:B------:R-:W-:-:S03]  /*9930*/  ISETP.GE.AND P4, PT, R221, UR4, PT ;  /* 0x00000004dd007c0c */ /* 0x000fc6000bf86270 */
[----:B------:R3:W-:Y:S01]  /*9940*/  @!P5 ST.E.64 desc[UR38][R14.64], R80 ;  /* 0x000000500e00d985 */ /* 0x0007e2000c101b26 */
[----:B------:R-:W-:Y:S02]  /*9950*/  ISETP.GE.AND P5, PT, R222, UR4, PT ;  /* 0x00000004de007c0c */ /* 0x000fe4000bfa6270 */
        /* <DEDUP_REMOVED lines=8> */
[----:B------:R-:W-:-:S05]  /*99e0*/  @!P2 LEA.HI.X R15, R223, R3, R161, 0x2, P6 ;  /* 0x00000003df0fa211 */ /* 0x000fca00030f14a1 */
[----:B------:R3:W-:Y:S01]  /*99f0*/  @!P2 ST.E.64 desc[UR38][R14.64], R92 ;  /* 0x0000005c0e00a985 */ /* 0x0007e2000c101b26 */
[----:B------:R-:W-:Y:S02]  /*9a00*/  ISETP.GE.AND P2, PT, R216, UR4, PT ;  /* 0x00000004d8007c0c */ /* 0x000fe4000bf46270 */
[CC--:B0-----:R-:W-:Y:S02]  /*9a10*/  @!P5 LEA R6, P1, R222.reuse, R2.reuse, 0x2 ;  /* 0x00000002de06d211 */ /* 0x0c1fe400078210ff */
[-C--:B--2---:R-:W-:Y:S02]  /*9a20*/  @!P4 LEA R12, P0, R221, R2.reuse, 0x2 ;  /* 0x00000002dd0cc211 */ /* 0x084fe400078010ff */
[-C--:B------:R-:W-:Y:S02]  /*9a30*/  @!P5 LEA.HI.X R7, R222, R3.reuse, R160, 0x2, P1 ;  /* 0x00000003de07d211 */ /* 0x080fe400008f14a0 */
[----:B------:R-:W-:Y:S02]  /*9a40*/  ISETP.GE.AND P1, PT, R215, UR4, PT ;  /* 0x00000004d7007c0c */ /* 0x000fe4000bf26270 */
[----:B---3--:R-:W-:Y:S01]  /*9a50*/  @!P3 LEA R14, P6, R219, R2, 0x2 ;  /* 0x00000002db0eb211 */ /* 0x008fe200078c10ff */
[----:B------:R-:W-:Y:S01]  /*9a60*/  @!P5 ST.E.64 desc[UR38][R6.64], R96 ;  /* 0x000000600600d985 */ /* 0x000fe2000c101b26 */
[----:B------:R-:W-:-:S02]  /*9a70*/  @!P4 LEA.HI.X R13, R221, R3, R159, 0x2, P0 ;  /* 0x00000003dd0dc211 */ /* 0x000fc400000f149f */
[----:B------:R-:W-:Y:S02]  /*9a80*/  @!P3 LEA.HI.X R15, R219, R3, R158, 0x2, P6 ;  /* 0x00000003db0fb211 */ /* 0x000fe400030f149e */
[----:B------:R-:W-:Y:S01]  /*9a90*/  ISETP.GE.AND P0, PT, R214, UR4, PT ;  /* 0x00000004d6007c0c */ /* 0x000fe2000bf06270 */
[----:B------:R-:W-:Y:S01]  /*9aa0*/  @!P4 ST.E.64 desc[UR38][R12.64], R100 ;  /* 0x000000640c00c985 */ /* 0x000fe2000c101b26 */
[-C--:B------:R-:W-:Y:S02]  /*9ab0*/  @!P2 LEA R18, P6, R216, R2.reuse, 0x2 ;  /* 0x00000002d812a211 */ /* 0x080fe400078c10ff */
[----:B------:R-:W-:Y:S01]  /*9ac0*/  ISETP.GE.AND P4, PT, R212, UR4, PT ;  /* 0x00000004d4007c0c */ /* 0x000fe2000bf86270 */
[----:B------:R-:W-:Y:S01]  /*9ad0*/  @!P3 ST.E.64 desc[UR38][R14.64], R104 ;  /* 0x000000680e00b985 */ /* 0x000fe2000c101b26 */
[----:B------:R-:W-:Y:S02]  /*9ae0*/  ISETP.GE.AND P3, PT, R213, UR4, PT ;  /* 0x00000004d5007c0c */ /* 0x000fe4000bf66270 */
[----:B------:R-:W-:-:S02]  /*9af0*/  @!P1 LEA R20, P5, R215, R2, 0x2 ;  /* 0x00000002d7149211 */ /* 0x000fc400078a10ff */
[-C--:B------:R-:W-:Y:S02]  /*9b00*/  @!P2 LEA.HI.X R19, R216, R3.reuse, R157, 0x2, P6 ;  /* 0x00000003d813a211 */ /* 0x080fe400030f149d */
[-C--:B------:R-:W-:Y:S02]  /*9b10*/  @!P1 LEA.HI.X R21, R215, R3.reuse, R156, 0x2, P5 ;  /* 0x00000003d7159211 */ /* 0x080fe400028f149c */
[CC--:B------:R-:W-:Y:S01]  /*9b20*/  @!P0 LEA R16, P6, R214.reuse, R2.reuse, 0x2 ;  /* 0x00000002d6108211 */ /* 0x0c0fe200078c10ff */
[----:B------:R0:W-:Y:S01]  /*9b30*/  @!P2 ST.E.64 desc[UR38][R18.64], R108 ;  /* 0x0000006c1200a985 */ /* 0x0001e2000c101b26 */
[----:B------:R-:W-:Y:S02]  /*9b40*/  ISETP.GE.AND P2, PT, R211, UR4, PT ;  /* 0x00000004d3007c0c */ /* 0x000fe4000bf46270 */
[----:B------:R-:W-:Y:S01]  /*9b50*/  @!P0 LEA.HI.X R17, R214, R3, R155, 0x2, P6 ;  /* 0x00000003d6118211 */ /* 0x000fe200030f149b */
[----:B------:R2:W-:Y:S01]  /*9b60*/  @!P1 ST.E.64 desc[UR38][R20.64], R112 ;  /* 0x0000007014009985 */ /* 0x0005e2000c101b26 */
[----:B------:R-:W-:-:S02]  /*9b70*/  @!P3 LEA R24, P1, R213, R2, 0x2 ;  /* 0x00000002d518b211 */ /* 0x000fc400078210ff */
[-C--:B------:R-:W-:Y:S01]  /*9b80*/  @!P4 LEA R28, P5, R212, R2.reuse, 0x2 ;  /* 0x00000002d41cc211 */ /* 0x080fe200078a10ff */
[----:B------:R3:W-:Y:S01]  /*9b90*/  @!P0 ST.E.64 desc[UR38][R16.64], R116 ;  /* 0x0000007410008985 */ /* 0x0007e2000c101b26 */
[-C--:B------:R-:W-:Y:S02]  /*9ba0*/  @!P3 LEA.HI.X R25, R213, R3.reuse, R154, 0x2, P1 ;  /* 0x00000003d519b211 */ /* 0x080fe400008f149a */
[----:B------:R-:W-:Y:S02]  /*9bb0*/  ISETP.GE.AND P1, PT, R210, UR4, PT ;  /* 0x00000004d2007c0c */ /* 0x000fe4000bf26270 */
[----:B------:R-:W-:Y:S01]  /*9bc0*/  @!P4 LEA.HI.X R29, R212, R3, R153, 0x2, P5 ;  /* 0x00000003d41dc211 */ /* 0x000fe200028f1499 */
[----:B------:R4:W-:Y:S01]  /*9bd0*/  @!P3 ST.E.64 desc[UR38][R24.64], R120 ;  /* 0x000000781800b985 */ /* 0x0009e2000c101b26 */
[----:B------:R-:W-:Y:S01]  /*9be0*/  ISETP.GE.AND P0, PT, R209, UR4, PT ;  /* 0x00000004d1007c0c */ /* 0x000fe2000bf06270 */
[----:B0-----:R-:W-:Y:S01]  /*9bf0*/  VIADD R19, R205, 0xf0 ;  /* 0x000000f0cd137836 */ /* 0x001fe20000000000 */
[----:B------:R-:W-:Y:S01]  /*9c00*/  @!P2 LEA R6, P5, R211, R2, 0x2 ;  /* 0x00000002d306a211 */ /* 0x000fe200078a10ff */
[----:B------:R4:W-:Y:S01]  /*9c10*/  @!P4 ST.E.64 desc[UR38][R28.64], R124 ;  /* 0x0000007c1c00c985 */ /* 0x0009e2000c101b26 */
[----:B------:R-:W-:Y:S01]  /*9c20*/  ISETP.GE.AND P4, PT, R33, UR4, PT ;  /* 0x0000000421007c0c */ /* 0x000fe2000bf86270 */
[----:B--2---:R-:W-:Y:S01]  /*9c30*/  VIADD R21, R205, 0xf8 ;  /* 0x000000f8cd157836 */ /* 0x004fe20000000000 */
[----:B------:R-:W-:-:S02]  /*9c40*/  ISETP.GE.AND P3, PT, R19, UR4, PT ;  /* 0x0000000413007c0c */ /* 0x000fc4000bf66270 */
[-C--:B------:R-:W-:Y:S02]  /*9c50*/  @!P2 LEA.HI.X R7, R211, R3.reuse, R152, 0x2, P5 ;  /* 0x00000003d307a211 */ /* 0x080fe400028f1498 */
[CC--:B------:R-:W-:Y:S02]  /*9c60*/  @!P1 LEA R12, P6, R210.reuse, R2.reuse, 0x2 ;  /* 0x00000002d20c9211 */ /* 0x0c0fe400078c10ff */
[----:B------:R-:W-:Y:S01]  /*9c70*/  SHF.R.S32.HI R15, RZ, 0x1f, R209 ;  /* 0x0000001fff0f7819 */ /* 0x000fe200000114d1 */
[----:B------:R4:W-:Y:S01]  /*9c80*/  @!P2 ST.E.64 desc[UR38][R6.64], R128 ;  /* 0x000000800600a985 */ /* 0x0009e2000c101b26 */
[----:B------:R-:W-:Y:S02]  /*9c90*/  @!P0 LEA R14, P5, R209, R2, 0x2 ;  /* 0x00000002d10e8211 */ /* 0x000fe400078a10ff */
[----:B------:R-:W-:Y:S02]  /*9ca0*/  @!P1 LEA.HI.X R13, R210, R3, R22, 0x2, P6 ;  /* 0x00000003d20d9211 */ /* 0x000fe400030f1416 */
[----:B------:R-:W-:-:S02]  /*9cb0*/  ISETP.GE.AND P6, PT, R21, UR4, PT ;  /* 0x0000000415007c0c */ /* 0x000fc4000bfc6270 */
[-C--:B------:R-:W-:Y:S01]  /*9cc0*/  @!P0 LEA.HI.X R15, R209, R3.reuse, R15, 0x2, P5 ;  /* 0x00000003d10f8211 */ /* 0x080fe200028f140f */
[----:B------:R4:W-:Y:S01]  /*9cd0*/  @!P1 ST.E.64 desc[UR38][R12.64], R132 ;  /* 0x000000840c009985 */ /* 0x0009e2000c101b26 */
[----:B---3--:R-:W-:Y:S02]  /*9ce0*/  SHF.R.S32.HI R17, RZ, 0x1f, R33 ;  /* 0x0000001fff117819 */ /* 0x008fe40000011421 */
[CC--:B------:R-:W-:Y:S01]  /*9cf0*/  @!P4 LEA R16, P5, R33.reuse, R2.reuse, 0x2 ;  /* 0x000000022110c211 */ /* 0x0c0fe200078a10ff */
[----:B------:R4:W-:Y:S01]  /*9d00*/  @!P0 ST.E.64 desc[UR38][R14.64], R136 ;  /* 0x000000880e008985 */ /* 0x0009e2000c101b26 */
[----:B------:R-:W-:Y:S02]  /*9d10*/  SHF.R.S32.HI R20, RZ, 0x1f, R19 ;  /* 0x0000001fff147819 */ /* 0x000fe40000011413 */
[----:B------:R-:W-:Y:S02]  /*9d20*/  @!P4 LEA.HI.X R17, R33, R3, R17, 0x2, P5 ;  /* 0x000000032111c211 */ /* 0x000fe400028f1411 */
[----:B------:R-:W-:-:S03]  /*9d30*/  @!P3 LEA R18, P5, R19, R2, 0x2 ;  /* 0x000000021312b211 */ /* 0x000fc600078a10ff */
[----:B------:R4:W-:Y:S01]  /*9d40*/  @!P4 ST.E.64 desc[UR38][R16.64], R140 ;  /* 0x0000008c1000c985 */ /* 0x0009e2000c101b26 */
[-C--:B------:R-:W-:Y:S02]  /*9d50*/  @!P3 LEA.HI.X R19, R19, R3.reuse, R20, 0x2, P5 ;  /* 0x000000031313b211 */ /* 0x080fe400028f1414 */
[----:B------:R-:W-:Y:S02]  /*9d60*/  SHF.R.S32.HI R20, RZ, 0x1f, R21 ;  /* 0x0000001fff147819 */ /* 0x000fe40000011415 */
[C---:B------:R-:W-:Y:S01]  /*9d70*/  @!P6 LEA R2, P5, R21.reuse, R2, 0x2 ;  /* 0x000000021502e211 */ /* 0x040fe200078a10ff */
[----:B------:R4:W-:Y:S03]  /*9d80*/  @!P3 ST.E.64 desc[UR38][R18.64], R144 ;  /* 0x000000901200b985 */ /* 0x0009e6000c101b26 */
[----:B------:R-:W-:-:S05]  /*9d90*/  @!P6 LEA.HI.X R3, R21, R3, R20, 0x2, P5 ;  /* 0x000000031503e211 */ /* 0x000fca00028f1414 */
[----:B------:R4:W-:Y:S04]  /*9da0*/  @!P6 ST.E.64 desc[UR38][R2.64], R148 ;  /* 0x000000940200e985 */ /* 0x0009e8000c101b26 */
.L_x_1095:
[----:B------:R-:W-:Y:S05]  /*9db0*/  BSYNC B1 ;  /* 0x0000000000017941 */ /* 0x000fea0003800000 */
.L_x_1094:
[----:B------:R-:W-:Y:S01]  /*9dc0*/  ISETP.GE.AND P0, PT, R8, R5, PT ;  /* 0x000000050800720c */ /* 0x000fe20003f06270 */
[----:B--2-4-:R2:W3:Y:S04]  /*9dd0*/  SHFL.IDX PT, R3, R4, 0x1, 0x1c1f ;  /* 0x003c1f0004037f89 */ /* 0x0144e800000e0000 */
[----:B0-----:R2:W0:Y:S08]  /*9de0*/  SHFL.IDX PT, R2, R0, 0x1, 0x1c1f ;  /* 0x003c1f0000027f89 */ /* 0x00143000000e0000 */
[----:B--2---:R-:W-:Y:S05]  /*9df0*/  @P0 BRA `(.L_x_1093) ;  /* 0x0000001400c00947 */ /* 0x004fea0003800000 */
[----:B------:R-:W-:Y:S01]  /*9e00*/  ULDC UR4, c[0x0][0xbc8] ;  /* 0x0002f20000047ab9 */ /* 0x000fe20000000800 */
[----:B------:R-:W-:Y:S01]  /*9e10*/  VIADD R21, R205, 0xe8 ;  /* 0x000000e8cd157836 */ /* 0x000fe20000000000 */
[----:B------:R-:W-:Y:S01]  /*9e20*/  ISETP.GE.AND P5, PT, R179, UR4, PT ;  /* 0x00000004b3007c0c */ /* 0x000fe2000bfa6270 */
[C---:B------:R-:W-:Y:S01]  /*9e30*/  VIADD R25, R205.reuse, 0xf0 ;  /* 0x000000f0cd197836 */ /* 0x040fe20000000000 */
[----:B------:R-:W-:Y:S02]  /*9e40*/  ISETP.GE.AND P4, PT, R205, UR4, PT ;  /* 0x00000004cd007c0c */ /* 0x000fe4000bf86270 */
[----:B------:R-:W-:Y:S02]  /*9e50*/  ISETP.GE.AND P2, PT, R177, UR4, PT ;  /* 0x00000004b1007c0c */ /* 0x000fe4000bf46270 */
[----:B------:R-:W-:Y:S02]  /*9e60*/  ISETP.GE.AND P1, PT, R175, UR4, PT ;  /* 0x00000004af007c0c */ /* 0x000fe4000bf26270 */
[----:B------:R-:W-:-:S02]  /*9e70*/  ISETP.GE.AND P0, PT, R237, UR4, PT ;  /* 0x00000004ed007c0c */ /* 0x000fc4000bf06270 */
[----:B-1----:R-:W-:-:S03]  /*9e80*/  SHF.R.S32.HI R0, RZ, 0x1f, R21 ;  /* 0x0000001fff007819 */ /* 0x002fc60000011415 */
[-C--:B0-----:R-:W-:Y:S02]  /*9e90*/  @!P5 LEA R6, P3, R179, R2.reuse, 0x2 ;  /* 0x00000002b306d211 */ /* 0x081fe400078610ff */
        /* <DEDUP_REMOVED lines=10> */
[-C--:B------:R-:W-:Y:S02]  /*9f40*/  @!P0 LEA R16, P6, R237, R2.reuse, 0x2 ;  /* 0x00000002ed108211 */ /* 0x080fe400078c10ff */
        /* <DEDUP_REMOVED lines=25> */
[-C--:B0-----:R-:W-:Y:S01]  /*a0e0*/  @!P2 LEA R16, P6, R231, R2.reuse, 0x2 ;  /* 0x00000002e710a211 */ /* 0x081fe200078c10ff */
        /* <DEDUP_REMOVED lines=34> */
[----:B0-----:R-:W-:Y:S02]  /*a310*/  @!P3 LEA R18, P6, R221, R2, 0x2 ;  /* 0x00000002dd12b211 */ /* 0x001fe400078c10ff */
[----:B------:R-:W-:Y:S01]  /*a320*/  ISETP.GE.AND P1, PT, R215, UR4, PT ;  /* 0x00000004d7007c0c */ /* 0x000fe2000bf26270 */
[----:B------:R0:W-:Y:S01]  /*a330*/  @!P4 ST.E.64 desc[UR38][R6.64], R98 ;  /* 0x000000620600c985 */ /* 0x0001e2000c101b26 */
[----:B------:R-:W-:-:S02]  /*a340*/  @!P3 LEA.HI.X R19, R221, R3, R159, 0x2, P6 ;  /* 0x00000003dd13b211 */ /* 0x000fc400030f149f */
[----:B------:R-:W-:Y:S02]  /*a350*/  ISETP.GE.AND P4, PT, R214, UR4, PT ;  /* 0x00000004d6007c0c */ /* 0x000fe4000bf86270 */
[-C--:B-1----:R-:W-:Y:S01]  /*a360*/  @!P0 LEA R12, P6, R219, R2.reuse, 0x2 ;  /* 0x00000002db0c8211 */ /* 0x082fe200078c10ff */
[----:B------:R1:W-:Y:S01]  /*a370*/  @!P3 ST.E.64 desc[UR38][R18.64], R102 ;  /* 0x000000661200b985 */ /* 0x0003e2000c101b26 */
[C---:B----4-:R-:W-:Y:S02]  /*a380*/  @!P2 LEA R14, P3, R216.reuse, R2, 0x2 ;  /* 0x00000002d80ea211 */ /* 0x050fe400078610ff */
[----:B------:R-:W-:Y:S02]  /*a390*/  ISETP.GE.AND P5, PT, R213, UR4, PT ;  /* 0x00000004d5007c0c */ /* 0x000fe4000bfa6270 */
[-C--:B------:R-:W-:Y:S02]  /*a3a0*/  @!P0 LEA.HI.X R13, R219, R3.reuse, R158, 0x2, P6 ;  /* 0x00000003db0d8211 */ /* 0x080fe400030f149e */
[----:B------:R-:W-:-:S02]  /*a3b0*/  @!P2 LEA.HI.X R15, R216, R3, R157, 0x2, P3 ;  /* 0x00000003d80fa211 */ /* 0x000fc400018f149d */
[----:B------:R-:W-:Y:S01]  /*a3c0*/  ISETP.GE.AND P3, PT, R212, UR4, PT ;  /* 0x00000004d4007c0c */ /* 0x000fe2000bf66270 */
[----:B------:R4:W-:Y:S01]  /*a3d0*/  @!P0 ST.E.64 desc[UR38][R12.64], R106 ;  /* 0x0000006a0c008985 */ /* 0x0009e2000c101b26 */
[CC--:B--2---:R-:W-:Y:S02]  /*a3e0*/  @!P1 LEA R16, P6, R215.reuse, R2.reuse, 0x2 ;  /* 0x00000002d7109211 */ /* 0x0c4fe400078c10ff */
[CC--:B---3--:R-:W-:Y:S01]  /*a3f0*/  @!P4 LEA R4, P0, R214.reuse, R2.reuse, 0x2 ;  /* 0x00000002d604c211 */ /* 0x0c8fe200078010ff */
[----:B------:R-:W-:Y:S01]  /*a400*/  @!P2 ST.E.64 desc[UR38][R14.64], R110 ;  /* 0x0000006e0e00a985 */ /* 0x000fe2000c101b26 */
[-C--:B------:R-:W-:Y:S02]  /*a410*/  @!P1 LEA.HI.X R17, R215, R3.reuse, R156, 0x2, P6 ;  /* 0x00000003d7119211 */ /* 0x080fe400030f149c */
[----:B------:R-:W-:Y:S02]  /*a420*/  @!P4 LEA.HI.X R5, R214, R3, R155, 0x2, P0 ;  /* 0x00000003d605c211 */ /* 0x000fe400000f149b */
[----:B------:R-:W-:Y:S01]  /*a430*/  ISETP.GE.AND P0, PT, R211, UR4, PT ;  /* 0x00000004d3007c0c */ /* 0x000fe2000bf06270 */
[----:B------:R-:W-:Y:S01]  /*a440*/  @!P1 ST.E.64 desc[UR38][R16.64], R114 ;  /* 0x0000007210009985 */ /* 0x000fe2000c101b26 */
[----:B0-----:R-:W-:-:S02]  /*a450*/  @!P5 LEA R6, P6, R213, R2, 0x2 ;  /* 0x00000002d506d211 */ /* 0x001fc400078c10ff */
[----:B-1----:R-:W-:Y:S01]  /*a460*/  @!P3 LEA R18, P2, R212, R2, 0x2 ;  /* 0x00000002d412b211 */ /* 0x002fe200078410ff */
[----:B------:R0:W-:Y:S01]  /*a470*/  @!P4 ST.E.64 desc[UR38][R4.64], R118 ;  /* 0x000000760400c985 */ /* 0x0001e2000c101b26 */
[-C--:B------:R-:W-:Y:S02]  /*a480*/  @!P5 LEA.HI.X R7, R213, R3.reuse, R154, 0x2, P6 ;  /* 0x00000003d507d211 */ /* 0x080fe400030f149a */
[----:B------:R-:W-:Y:S02]  /*a490*/  ISETP.GE.AND P4, PT, R210, UR4, PT ;  /* 0x00000004d2007c0c */ /* 0x000fe4000bf86270 */
[----:B------:R-:W-:Y:S01]  /*a4a0*/  ISETP.GE.AND P1, PT, R21, UR4, PT ;  /* 0x0000000415007c0c */ /* 0x000fe2000bf26270 */
[----:B------:R-:W-:Y:S01]  /*a4b0*/  @!P5 ST.E.64 desc[UR38][R6.64], R122 ;  /* 0x0000007a0600d985 */ /* 0x000fe2000c101b26 */
[----:B------:R-:W-:Y:S02]  /*a4c0*/  @!P3 LEA.HI.X R19, R212, R3, R153, 0x2, P2 ;  /* 0x00000003d413b211 */ /* 0x000fe400010f1499 */
[----:B------:R-:W-:-:S02]  /*a4d0*/  ISETP.GE.AND P2, PT, R25, UR4, PT ;  /* 0x0000000419007c0c */ /* 0x000fc4000bf46270 */
[----:B------:R-:W-:Y:S01]  /*a4e0*/  ISETP.GE.AND P5, PT, R209, UR4, PT ;  /* 0x00000004d1007c0c */ /* 0x000fe2000bfa6270 */
[----:B------:R1:W-:Y:S01]  /*a4f0*/  @!P3 ST.E.64 desc[UR38][R18.64], R126 ;  /* 0x0000007e1200b985 */ /* 0x0003e2000c101b26 */
[----:B----4-:R-:W-:-:S04]  /*a500*/  @!P0 LEA R12, P6, R211, R2, 0x2 ;  /* 0x00000002d30c8211 */ /* 0x010fc800078c10ff */
[-C--:B------:R-:W-:Y:S02]  /*a510*/  @!P0 LEA.HI.X R13, R211, R3.reuse, R152, 0x2, P6 ;  /* 0x00000003d30d8211 */ /* 0x080fe400030f1498 */
[CC--:B0-----:R-:W-:Y:S02]  /*a520*/  @!P4 LEA R4, P6, R210.reuse, R2.reuse, 0x2 ;  /* 0x00000002d204c211 */ /* 0x0c1fe400078c10ff */
[CC--:B------:R-:W-:Y:S01]  /*a530*/  @!P1 LEA R14, P3, R21.reuse, R2.reuse, 0x2 ;  /* 0x00000002150e9211 */ /* 0x0c0fe200078610ff */
[----:B------:R2:W-:Y:S01]  /*a540*/  @!P0 ST.E.64 desc[UR38][R12.64], R130 ;  /* 0x000000820c008985 */ /* 0x0005e2000c101b26 */
[-C--:B------:R-:W-:Y:S02]  /*a550*/  @!P4 LEA.HI.X R5, R210, R3.reuse, R22, 0x2, P6 ;  /* 0x00000003d205c211 */ /* 0x080fe400030f1416 */
[----:B------:R-:W-:Y:S01]  /*a560*/  @!P1 LEA.HI.X R15, R21, R3, R0, 0x2, P3 ;  /* 0x00000003150f9211 */ /* 0x000fe200018f1400 */
[----:B-1----:R-:W-:Y:S01]  /*a570*/  VIADD R19, R205, 0xf8 ;  /* 0x000000f8cd137836 */ /* 0x002fe20000000000 */
[----:B------:R-:W-:Y:S01]  /*a580*/  SHF.R.S32.HI R7, RZ, 0x1f, R25 ;  /* 0x0000001fff077819 */ /* 0x000fe20000011419 */
[----:B------:R2:W-:Y:S01]  /*a590*/  @!P4 ST.E.64 desc[UR38][R4.64], R134 ;  /* 0x000000860400c985 */ /* 0x0005e2000c101b26 */
[----:B------:R-:W-:-:S02]  /*a5a0*/  @!P2 LEA R16, P6, R25, R2, 0x2 ;  /* 0x000000021910a211 */ /* 0x000fc400078c10ff */
[----:B------:R-:W-:Y:S02]  /*a5b0*/  SHF.R.S32.HI R0, RZ, 0x1f, R209 ;  /* 0x0000001fff007819 */ /* 0x000fe400000114d1 */
[----:B------:R-:W-:Y:S02]  /*a5c0*/  @!P5 LEA R6, P3, R209, R2, 0x2 ;  /* 0x00000002d106d211 */ /* 0x000fe400078610ff */
[-C--:B------:R-:W-:Y:S02]  /*a5d0*/  @!P2 LEA.HI.X R17, R25, R3.reuse, R7, 0x2, P6 ;  /* 0x000000031911a211 */ /* 0x080fe400030f1407 */
[----:B------:R-:W-:Y:S02]  /*a5e0*/  @!P5 LEA.HI.X R7, R209, R3, R0, 0x2, P3 ;  /* 0x00000003d107d211 */ /* 0x000fe400018f1400 */
[----:B------:R-:W-:-:S03]  /*a5f0*/  ISETP.GE.AND P0, PT, R19, UR4, PT ;  /* 0x0000000413007c0c */ /* 0x000fc6000bf06270 */
[----:B------:R2:W-:Y:S04]  /*a600*/  @!P5 ST.E.64 desc[UR38][R6.64], R138 ;  /* 0x0000008a0600d985 */ /* 0x0005e8000c101b26 */
[----:B------:R2:W-:Y:S04]  /*a610*/  @!P1 ST.E.64 desc[UR38][R14.64], R142 ;  /* 0x0000008e0e009985 */ /* 0x0005e8000c101b26 */
[----:B------:R2:W-:Y:S02]  /*a620*/  @!P2 ST.E.64 desc[UR38][R16.64], R146 ;  /* 0x000000921000a985 */ /* 0x0005e4000c101b26 */
[----:B------:R-:W-:Y:S05]  /*a630*/  @P0 BRA `(.L_x_1093) ;  /* 0x0000000c00b00947 */ /* 0x000fea0003800000 */
[----:B------:R-:W-:Y:S02]  /*a640*/  LEA R2, P0, R19, R2, 0x2 ;  /* 0x0000000213027211 */ /* 0x000fe400078010ff */
[----:B------:R-:W-:-:S04]  /*a650*/  SHF.R.S32.HI R0, RZ, 0x1f, R19 ;  /* 0x0000001fff007819 */ /* 0x000fc80000011413 */
[----:B------:R-:W-:-:S05]  /*a660*/  LEA.HI.X R3, R19, R3, R0, 0x2, P0 ;  /* 0x0000000313037211 */ /* 0x000fca00000f1400 */
[----:B------:R4:W-:Y:S01]  /*a670*/  ST.E.64 desc[UR38][R2.64], R150 ;  /* 0x0000009602007985 */ /* 0x0009e2000c101b26 */
[----:B------:R-:W-:Y:S05]  /*a680*/  BRA `(.L_x_1093) ;  /* 0x0000000c009c7947 */ /* 0x000fea0003800000 */
.L_x_1084:
[----:B------:R-:W4:Y:S01]  /*a690*/  LDC.64 R4, c[0x0][0xd00] ;  /* 0x00034000ff047b82 */ /* 0x000f220000000a00 */
[----:B------:R-:W-:Y:S01]  /*a6a0*/  ULDC.64 UR4, c[0x0][0xd08] ;  /* 0x0003420000047ab9 */ /* 0x000fe20000000a00 */
[----:B------:R-:W-:Y:S01]  /*a6b0*/  IMAD.MOV.U32 R17, RZ, RZ, RZ ;  /* 0x000000ffff117224 */ /* 0x000fe200078e00ff */
[----:B------:R-:W-:-:S04]  /*a6c0*/  ISETP.NE.U32.AND P0, PT, RZ, UR4, PT ;  /* 0x00000004ff007c0c */ /* 0x000fc8000bf05070 */
[----:B------:R-:W-:Y:S01]  /*a6d0*/  ISETP.NE.AND.EX P1, PT, RZ, UR5, PT, P0 ;  /* 0x00000005ff007c0c */ /* 0x000fe2000bf25300 */
[----:B------:R-:W0:Y:S01]  /*a6e0*/  LDC.64 R2, c[0x0][0xd00] ;  /* 0x00034000ff027b82 */ /* 0x000e220000000a00 */
[----:B----4-:R-:W-:-:S04]  /*a6f0*/  ISETP.NE.U32.AND P0, PT, R4, RZ, PT ;  /* 0x000000ff0400720c */ /* 0x010fc80003f05070 */
[----:B------:R-:W-:-:S07]  /*a700*/  ISETP.NE.AND.EX P0, PT, R5, RZ, PT, P0 ;  /* 0x000000ff0500720c */ /* 0x000fce0003f05300 */
[----:B------:R-:W4:Y:S01]  /*a710*/  @P1 LDC.64 R4, c[0x0][0xd08] ;  /* 0x00034200ff041b82 */ /* 0x000f220000000a00 */
[----:B------:R-:W-:Y:S01]  /*a720*/  ULDC UR4, c[0x0][0xb88] ;  /* 0x0002e20000047ab9 */ /* 0x000fe20000000800 */
[----:B0-----:R-:W-:-:S04]  /*a730*/  IMAD.WIDE R6, R204, 0x4, R2 ;  /* 0x00000004cc067825 */ /* 0x001fc800078e0202 */
[----:B--2---:R-:W-:Y:S01]  /*a740*/  IMAD.U32 R0, RZ, RZ, UR4 ;  /* 0x00000004ff007e24 */ /* 0x004fe2000f8e00ff */
[----:B------:R0:W5:Y:S01]  /*a750*/  @P0 LDG.E R17, desc[UR38][R6.64] ;  /* 0x0000002606110981 */ /* 0x000162000c1e1900 */
[----:B---3--:R-:W2:Y:S01]  /*a760*/  S2R R8, SR_TID.X ;  /* 0x0000000000087919 */ /* 0x008ea20000002100 */
[----:B----4-:R-:W-:-:S05]  /*a770*/  @P1 IMAD.WIDE R2, R204, 0x4, R4 ;  /* 0x00000004cc021825 */ /* 0x010fca00078e0204 */
[----:B------:R0:W5:Y:S01]  /*a780*/  @P1 LDG.E R0, desc[UR38][R2.64] ;  /* 0x0000002602001981 */ /* 0x000162000c1e1900 */
[----:B------:R-:W-:-:S13]  /*a790*/  ISETP.NE.AND P2, PT, R207, RZ, PT ;  /* 0x000000ffcf00720c */ /* 0x000fda0003f45270 */
[----:B------:R-:W3:Y:S01]  /*a7a0*/  @!P2 LDC R207, c[0x0][0xbd4] ;  /* 0x0002f500ffcfab82 */ /* 0x000ee20000000800 */
[----:B--2---:R-:W-:-:S05]  /*a7b0*/  VIADD R24, R8, 0xffffff80 ;  /* 0xffffff8008187836 */ /* 0x004fca0000000000 */
[----:B------:R-:W-:Y:S02]  /*a7c0*/  ISETP.GT.AND P3, PT, R24, 0x7f, PT ;  /* 0x0000007f1800780c */ /* 0x000fe40003f64270 */
[----:B---3--:R-:W-:Y:S01]  /*a7d0*/  ISETP.GT.AND P2, PT, R207, 0x1, PT ;  /* 0x00000001cf00780c */ /* 0x008fe20003f44270 */
[----:B0-----:R-:W-:-:S12]  /*a7e0*/  @P1 BRA `(.L_x_1096) ;  /* 0x0000000000101947 */ /* 0x001fd80003800000 */
[----:B------:R-:W-:Y:S05]  /*a7f0*/  @!P0 BRA `(.L_x_1096) ;  /* 0x00000000000c8947 */ /* 0x000fea0003800000 */
[----:B------:R-:W2:Y:S04]  /*a800*/  LDG.E R3, desc[UR38][R6.64] ;  /* 0x0000002606037981 */ /* 0x000ea8000c1e1900 */
[----:B-----5:R-:W2:Y:S02]  /*a810*/  LDG.E R0, desc[UR38][R6.64+0x4] ;  /* 0x0000042606007981 */ /* 0x020ea4000c1e1900 */
[----:B--2---:R-:W-:-:S07]  /*a820*/  IMAD.IADD R0, R0, 0x1, -R3 ;  /* 0x0000000100007824 */ /* 0x004fce00078e0a03 */
.L_x_1096:
[----:B------:R-:W2:Y:S01]  /*a830*/  LDL.LU R2, [R1+0x10] ;  /* 0x0000100001027983 */ /* 0x000ea20000300800 */
[----:B------:R-:W-:Y:S01]  /*a840*/  BSSY B1, `(.L_x_1097) ;  /* 0x0000037000017945 */ /* 0x000fe20003800000 */
[----:B------:R-:W-:Y:S02]  /*a850*/  SEL R27, R204, RZ, !P0 ;  /* 0x000000ffcc1b7207 */ /* 0x000fe40004000000 */
[----:B-----5:R-:W-:Y:S02]  /*a860*/  SHF.R.S32.HI R18, RZ, 0x1f, R17 ;  /* 0x0000001fff127819 */ /* 0x020fe40000011411 */
[----:B--2---:R-:W-:Y:S01]  /*a870*/  SEL R20, R2, RZ, !P0 ;  /* 0x000000ff02147207 */ /* 0x004fe20004000000 */
[----:B------:R-:W-:Y:S06]  /*a880*/  @P3 BRA `(.L_x_1098) ;  /* 0x0000000000c83947 */ /* 0x000fec0003800000 */
[----:B------:R-:W0:Y:S01]  /*a890*/  LDC R31, c[0x0][0xce8] ;  /* 0x00033a00ff1f7b82 */ /* 0x000e220000000800 */
[----:B------:R-:W-:-:S04]  /*a8a0*/  IMAD R2, R208, 0x80, R8 ;  /* 0x00000080d0027824 */ /* 0x000fc800078e0208 */
[----:B------:R-:W-:Y:S02]  /*a8b0*/  VIADD R22, R2, 0xffffff80 ;  /* 0xffffff8002167836 */ /* 0x000fe40000000000 */
[----:B0-----:R-:W-:-:S05]  /*a8c0*/  IMAD R3, R0, R31, RZ ;  /* 0x0000001f00037224 */ /* 0x001fca00078e02ff */
[----:B------:R-:W-:-:S13]  /*a8d0*/  ISETP.GE.AND P0, PT, R22, R3, PT ;  /* 0x000000031600720c */ /* 0x000fda0003f06270 */
[----:B------:R-:W-:Y:S05]  /*a8e0*/  @P0 BRA `(.L_x_1098) ;  /* 0x0000000000b00947 */ /* 0x000fea0003800000 */
[----:B------:R-:W2:Y:S01]  /*a8f0*/  LDL.LU R26, [R1+0xc] ;  /* 0x00000c00011a7983 */ /* 0x000ea20000300800 */
[----:B------:R-:W-:Y:S01]  /*a900*/  ISETP.NE.AND P1, PT, R31, 0x1, PT ;  /* 0x000000011f00780c */ /* 0x000fe20003f25270 */
[----:B------:R-:W-:Y:S01]  /*a910*/  IMAD.MOV.U32 R16, RZ, RZ, 0xab8 ;  /* 0x00000ab8ff107424 */ /* 0x000fe200078e00ff */
[----:B------:R-:W-:Y:S01]  /*a920*/  ISETP.GT.AND P0, PT, R207, 0x1, PT ;  /* 0x00000001cf00780c */ /* 0x000fe20003f04270 */
[----:B------:R-:W0:Y:S01]  /*a930*/  LDC.64 R28, c[0x0][0xca8] ;  /* 0x00032a00ff1c7b82 */ /* 0x000e220000000a00 */
[----:B------:R-:W-:Y:S02]  /*a940*/  IMAD.MOV.U32 R19, RZ, RZ, R22 ;  /* 0x000000ffff137224 */ /* 0x000fe400078e0016 */
[----:B------:R-:W-:-:S05]  /*a950*/  SEL R16, R16, 0xa78, P0 ;  /* 0x00000a7810107807 */ /* 0x000fca0000000000 */
[----:B------:R-:W3:Y:S08]  /*a960*/  LDC.64 R4, c[0x0][R16+0x220] ;  /* 0x0000880010047b82 */ /* 0x000ef00000000a00 */
[----:B------:R-:W4:Y:S08]  /*a970*/  @P1 LDC R15, c[0x0][0xcec] ;  /* 0x00033b00ff0f1b82 */ /* 0x000f300000000800 */
[----:B------:R-:W5:Y:S08]  /*a980*/  LDC.64 R2, c[0x0][R16+0x218] ;  /* 0x0000860010027b82 */ /* 0x000f700000000a00 */
[----:B------:R-:W1:Y:S01]  /*a990*/  @P1 LDC R25, c[0x0][0xcf0] ;  /* 0x00033c00ff191b82 */ /* 0x000e620000000800 */
[----:B---3--:R-:W-:-:S07]  /*a9a0*/  IMAD R5, R5, R27, RZ ;  /* 0x0000001b05057224 */ /* 0x008fce00078e02ff */
[----:B------:R-:W3:Y:S01]  /*a9b0*/  LDC.64 R6, c[0x0][R16+0x228] ;  /* 0x00008a0010067b82 */ /* 0x000ee20000000a00 */
[----:B----4-:R-:W-:-:S04]  /*a9c0*/  @P1 IMAD.HI.U32 R8, R22, R15, RZ ;  /* 0x0000000f16081227 */ /* 0x010fc800078e00ff */
[----:B------:R-:W-:-:S03]  /*a9d0*/  IMAD.WIDE.U32 R14, R4, R27, RZ ;  /* 0x0000001b040e7225 */ /* 0x000fc600078e00ff */
[----:B------:R-:W4:Y:S01]  /*a9e0*/  LDC.64 R12, c[0x0][R16+0x210] ;  /* 0x00008400100c7b82 */ /* 0x000f220000000a00 */
[-C--:B-----5:R-:W-:Y:S02]  /*a9f0*/  IMAD R21, R3, R206.reuse, RZ ;  /* 0x000000ce03157224 */ /* 0x0a0fe400078e02ff */
[----:B------:R-:W-:-:S04]  /*aa00*/  IMAD.WIDE.U32 R2, R2, R206, RZ ;  /* 0x000000ce02027225 */ /* 0x000fc800078e00ff */
[----:B------:R-:W-:Y:S01]  /*aa10*/  IMAD.IADD R21, R3, 0x1, R21 ;  /* 0x0000000103157824 */ /* 0x000fe200078e0215 */
[----:B-1----:R-:W-:Y:S01]  /*aa20*/  @P1 SHF.R.U32.HI R19, RZ, R25, R8 ;  /* 0x00000019ff131219 */ /* 0x002fe20000011608 */
[----:B------:R-:W-:Y:S01]  /*aa30*/  IMAD R25, R4, R20, R5 ;  /* 0x0000001404197224 */ /* 0x000fe200078e0205 */
[----:B0-----:R-:W0:Y:S01]  /*aa40*/  @!P0 LDC R28, c[0x0][0xc50] ;  /* 0x00031400ff1c8b82 */ /* 0x001e220000000800 */
[----:B------:R-:W-:Y:S02]  /*aa50*/  IADD3 R4, P1, P3, R14, R2, R17 ;  /* 0x000000020e047210 */ /* 0x000fe40007b3e011 */
[----:B------:R-:W-:Y:S02]  /*aa60*/  IMAD.IADD R25, R15, 0x1, R25 ;  /* 0x000000010f197824 */ /* 0x000fe400078e0219 */
[----:B------:R-:W-:-:S03]  /*aa70*/  IMAD.MOV R8, RZ, RZ, -R19 ;  /* 0x000000ffff087224 */ /* 0x000fc600078e0a13 */
[----:B------:R-:W1:Y:S01]  /*aa80*/  @!P0 LDC R29, c[0x0][0xc54] ;  /* 0x00031500ff1d8b82 */ /* 0x000e620000000800 */
[----:B--2---:R-:W-:-:S05]  /*aa90*/  SEL R5, R26, RZ, P0 ;  /* 0x000000ff1a057207 */ /* 0x004fca0000000000 */
[----:B---3--:R-:W-:Y:S01]  /*aaa0*/  IMAD.WIDE.U32 R2, R6, R5, RZ ;  /* 0x0000000506027225 */ /* 0x008fe200078e00ff */
[----:B------:R-:W-:-:S03]  /*aab0*/  IADD3.X R6, R25, R21, R18, P1, P3 ;  /* 0x0000001519067210 */ /* 0x000fc60000fe6412 */
[----:B------:R-:W-:Y:S01]  /*aac0*/  IMAD R7, R7, R5, RZ ;  /* 0x0000000507077224 */ /* 0x000fe200078e02ff */
[----:B------:R-:W-:Y:S01]  /*aad0*/  IADD3 R2, P0, P1, R19, R4, R2 ;  /* 0x0000000413027210 */ /* 0x000fe2000791e002 */
[----:B------:R-:W-:Y:S01]  /*aae0*/  IMAD R5, R31, R8, R22 ;  /* 0x000000081f057224 */ /* 0x000fe200078e0216 */
[----:B------:R-:W-:Y:S01]  /*aaf0*/  SHF.R.S32.HI R19, RZ, 0x1f, R19 ;  /* 0x0000001fff137819 */ /* 0x000fe20000011413 */
[----:B------:R-:W-:Y:S02]  /*ab00*/  IMAD.IADD R7, R3, 0x1, R7 ;  /* 0x0000000103077824 */ /* 0x000fe400078e0207 */
[----:B----4-:R-:W-:-:S03]  /*ab10*/  IMAD R4, R13, R5, RZ ;  /* 0x000000050d047224 */ /* 0x010fc600078e02ff */
[----:B------:R-:W-:Y:S02]  /*ab20*/  IADD3.X R3, R19, R6, R7, P0, P1 ;  /* 0x0000000613037210 */ /* 0x000fe400007e2407 */
[----:B------:R-:W-:Y:S01]  /*ab30*/  SHF.R.S32.HI R7, RZ, 0x1f, R5 ;  /* 0x0000001fff077819 */ /* 0x000fe20000011405 */
[----:B------:R-:W-:-:S04]  /*ab40*/  IMAD.WIDE.U32 R2, R12, R5, R2 ;  /* 0x000000050c027225 */ /* 0x000fc800078e0002 */
[----:B------:R-:W-:Y:S01]  /*ab50*/  IMAD R7, R12, R7, R4 ;  /* 0x000000070c077224 */ /* 0x000fe200078e0204 */
[----:B0-----:R-:W-:-:S03]  /*ab60*/  LEA R4, P0, R2, R28, 0x2 ;  /* 0x0000001c02047211 */ /* 0x001fc600078010ff */
[----:B------:R-:W-:-:S05]  /*ab70*/  IMAD.IADD R3, R3, 0x1, R7 ;  /* 0x0000000103037824 */ /* 0x000fca00078e0207 */
[----:B-1----:R-:W-:Y:S01]  /*ab80*/  LEA.HI.X R5, R2, R29, R3, 0x2, P0 ;  /* 0x0000001d02057211 */ /* 0x002fe200000f1403 */
[----:B------:R-:W-:-:S05]  /*ab90*/  IMAD.MOV.U32 R3, RZ, RZ, -0x800000 ;  /* 0xff800000ff037424 */ /* 0x000fca00078e00ff */
[----:B------:R0:W-:Y:S02]  /*aba0*/  STG.E desc[UR38][R4.64], R3 ;  /* 0x0000000304007986 */ /* 0x0001e4000c101926 */
.L_x_1098:
[----:B------:R-:W-:Y:S05]  /*abb0*/  BSYNC B1 ;  /* 0x0000000000017941 */ /* 0x000fea0003800000 */
.L_x_1097:
[----:B------:R-:W-:Y:S05]  /*abc0*/  @P2 BRA `(.L_x_1093) ;  /* 0x00000008004c2947 */ /* 0x000fea0003800000 */
[----:B------:R-:W2:Y:S01]  /*abd0*/  LDC R15, c[0x0][0xce8] ;  /* 0x00033a00ff0f7b82 */ /* 0x000ea20000000800 */
[----:B0-----:R-:W-:Y:S01]  /*abe0*/  SHF.R.S32.HI R3, RZ, 0x1f, R24 ;  /* 0x0000001fff037819 */ /* 0x001fe20000011418 */
[----:B------:R-:W-:Y:S01]  /*abf0*/  ULDC.64 UR4, c[0x0][0xba0] ;  /* 0x0002e80000047ab9 */ /* 0x000fe20000000a00 */
[----:B------:R-:W-:Y:S01]  /*ac00*/  BSSY B1, `(.L_x_1099) ;  /* 0x000004d000017945 */ /* 0x000fe20003800000 */
[----:B------:R-:W-:Y:S01]  /*ac10*/  IMAD R2, R18, UR4, RZ ;  /* 0x0000000412027c24 */ /* 0x000fe2000f8e02ff */
[----:B------:R-:W-:-:S03]  /*ac20*/  LEA.HI R6, R3, R24, RZ, 0x3 ;  /* 0x0000001803067211 */ /* 0x000fc600078f18ff */
[C---:B------:R-:W-:Y:S01]  /*ac30*/  IMAD R5, R17.reuse, UR5, R2 ;  /* 0x0000000511057c24 */ /* 0x040fe2000f8e0202 */
[----:B------:R-:W-:Y:S01]  /*ac40*/  LOP3.LUT R8, R6, 0xfffffff8, RZ, 0xc0, !PT ;  /* 0xfffffff806087812 */ /* 0x000fe200078ec0ff */
[----:B------:R-:W-:Y:S01]  /*ac50*/  IMAD.WIDE.U32 R2, R17, UR4, RZ ;  /* 0x0000000411027c25 */ /* 0x000fe2000f8e00ff */
[----:B------:R-:W-:Y:S01]  /*ac60*/  SHF.R.S32.HI R17, RZ, 0x3, R6 ;  /* 0x00000003ff117819 */ /* 0x000fe20000011406 */
[----:B------:R-:W-:Y:S02]  /*ac70*/  ULDC.64 UR4, c[0x0][0xbe8] ;  /* 0x0002fa0000047ab9 */ /* 0x000fe40000000a00 */
[----:B------:R-:W-:Y:S02]  /*ac80*/  IMAD.IADD R8, R24, 0x1, -R8 ;  /* 0x0000000118087824 */ /* 0x000fe400078e0a08 */
[----:B------:R-:W-:Y:S02]  /*ac90*/  IMAD.IADD R3, R3, 0x1, R5 ;  /* 0x0000000103037824 */ /* 0x000fe400078e0205 */
[----:B------:R-:W-:-:S02]  /*aca0*/  IMAD R5, R8, 0x20, R17 ;  /* 0x0000002008057824 */ /* 0x000fc400078e0211 */
[----:B------:R-:W-:Y:S01]  /*acb0*/  IMAD.WIDE.U32 R2, R206, UR4, R2 ;  /* 0x00000004ce027c25 */ /* 0x000fe2000f8e0002 */
[----:B--2---:R-:W-:-:S03]  /*acc0*/  ISETP.NE.AND P0, PT, R15, 0x1, PT ;  /* 0x000000010f00780c */ /* 0x004fc60003f05270 */
[----:B------:R-:W-:Y:S02]  /*acd0*/  IMAD R13, R208, 0x80, R5 ;  /* 0x00000080d00d7824 */ /* 0x000fe400078e0205 */
[----:B------:R-:W-:Y:S01]  /*ace0*/  IMAD R3, R206, UR5, R3 ;  /* 0x00000005ce037c24 */ /* 0x000fe2000f8e0203 */
[----:B------:R-:W-:Y:S01]  /*acf0*/  ULDC.64 UR4, c[0x0][0xbf0] ;  /* 0x0002fc0000047ab9 */ /* 0x000fe20000000a00 */
[----:B------:R-:W-:Y:S02]  /*ad00*/  IMAD.MOV.U32 R5, RZ, RZ, R13 ;  /* 0x000000ffff057224 */ /* 0x000fe400078e000d */
[----:B------:R-:W-:Y:S02]  /*ad10*/  IMAD R6, R20, UR4, RZ ;  /* 0x0000000414067c24 */ /* 0x000fe4000f8e02ff */
[----:B------:R-:W-:Y:S02]  /*ad20*/  IMAD.WIDE.U32 R2, R27, UR4, R2 ;  /* 0x000000041b027c25 */ /* 0x000fe4000f8e0002 */
[----:B------:R-:W0:Y:S08]  /*ad30*/  @P0 LDC R4, c[0x0][0xcec] ;  /* 0x00033b00ff040b82 */ /* 0x000e300000000800 */
[----:B------:R-:W2:Y:S01]  /*ad40*/  @P0 LDC R7, c[0x0][0xcf0] ;  /* 0x00033c00ff070b82 */ /* 0x000ea20000000800 */
[----:B0-----:R-:W-:-:S05]  /*ad50*/  @P0 IMAD.HI.U32 R4, R13, R4, RZ ;  /* 0x000000040d040227 */ /* 0x001fca00078e00ff */
[----:B--2---:R-:W-:Y:S01]  /*ad60*/  @P0 SHF.R.U32.HI R5, RZ, R7, R4 ;  /* 0x00000007ff050219 */ /* 0x004fe20000011604 */
[----:B------:R-:W-:Y:S01]  /*ad70*/  IMAD R7, R27, UR5, R6 ;  /* 0x000000051b077c24 */ /* 0x000fe2000f8e0206 */
[----:B------:R-:W-:Y:S02]  /*ad80*/  ULDC.64 UR4, c[0x0][0xbe0] ;  /* 0x0002f80000047ab9 */ /* 0x000fe40000000a00 */
[--C-:B------:R-:W-:Y:S01]  /*ad90*/  SHF.R.S32.HI R4, RZ, 0x1f, R5.reuse ;  /* 0x0000001fff047819 */ /* 0x100fe20000011405 */
[----:B------:R-:W-:Y:S02]  /*ada0*/  IMAD.MOV R6, RZ, RZ, -R5 ;  /* 0x000000ffff067224 */ /* 0x000fe400078e0a05 */
[----:B------:R-:W-:Y:S02]  /*adb0*/  IMAD.IADD R3, R3, 0x1, R7 ;  /* 0x0000000103037824 */ /* 0x000fe400078e0207 */
[----:B------:R-:W-:Y:S02]  /*adc0*/  IMAD R7, R15, R6, R13 ;  /* 0x000000060f077224 */ /* 0x000fe400078e020d */
[----:B------:R-:W-:-:S02]  /*add0*/  IMAD R4, R4, UR4, RZ ;  /* 0x0000000404047c24 */ /* 0x000fc4000f8e02ff */
[----:B------:R-:W-:-:S04]  /*ade0*/  IMAD.WIDE.U32 R2, R5, UR4, R2 ;  /* 0x0000000405027c25 */ /* 0x000fc8000f8e0002 */
[----:B------:R-:W-:Y:S01]  /*adf0*/  IMAD R13, R5, UR5, R4 ;  /* 0x00000005050d7c24 */ /* 0x000fe2000f8e0204 */
[----:B------:R-:W-:Y:S01]  /*ae00*/  SHF.R.S32.HI R4, RZ, 0x1f, R7 ;  /* 0x0000001fff047819 */ /* 0x000fe20000011407 */
[----:B------:R-:W-:Y:S01]  /*ae10*/  ULDC.64 UR4, c[0x0][0xbd8] ;  /* 0x0002f60000047ab9 */ /* 0x000fe20000000a00 */
[----:B------:R-:W-:Y:S02]  /*ae20*/  IMAD R6, R208, 0x80, R17 ;  /* 0x00000080d0067824 */ /* 0x000fe400078e0211 */
[----:B------:R-:W-:Y:S02]  /*ae30*/  IMAD.IADD R3, R3, 0x1, R13 ;  /* 0x0000000103037824 */ /* 0x000fe400078e020d */
[----:B------:R-:W-:Y:S02]  /*ae40*/  IMAD R4, R4, UR4, RZ ;  /* 0x0000000404047c24 */ /* 0x000fe4000f8e02ff */
[----:B------:R-:W-:-:S04]  /*ae50*/  IMAD.WIDE.U32 R2, R7, UR4, R2 ;  /* 0x0000000407027c25 */ /* 0x000fc8000f8e0002 */
[----:B------:R-:W-:Y:S01]  /*ae60*/  IMAD R5, R7, UR5, R4 ;  /* 0x0000000507057c24 */ /* 0x000fe2000f8e0204 */
[----:B------:R-:W-:Y:S01]  /*ae70*/  ULDC.64 UR4, c[0x0][0xb80] ;  /* 0x0002e00000047ab9 */ /* 0x000fe20000000a00 */
[----:B------:R-:W-:Y:S02]  /*ae80*/  IMAD R15, R0, R15, RZ ;  /* 0x0000000f000f7224 */ /* 0x000fe400078e02ff */
[----:B------:R-:W-:Y:S02]  /*ae90*/  VIADD R4, R6, 0x40 ;  /* 0x0000004006047836 */ /* 0x000fe40000000000 */
[----:B------:R-:W-:Y:S01]  /*aea0*/  IMAD.IADD R3, R3, 0x1, R5 ;  /* 0x0000000103037824 */ /* 0x000fe200078e0205 */
[----:B------:R-:W-:Y:S01]  /*aeb0*/  LEA R5, P2, R2, UR4, 0x1 ;  /* 0x0000000402057c11 */ /* 0x000fe2000f8408ff */
        /* <DEDUP_REMOVED lines=8> */
[----:B------:R0:W2:Y:S01]  /*af40*/  SHFL.IDX PT, R2, R5, RZ, 0x181f ;  /* 0x00181fff05027589 */ /* 0x0000a200000e0000 */
[----:B------:R-:W-:Y:S01]  /*af50*/  VIADD R19, R7, 0x40 ;  /* 0x0000004007137836 */ /* 0x000fe20000000000 */
[----:B------:R-:W-:Y:S02]  /*af60*/  SHF.R.S32.HI R12, RZ, 0x1f, R7 ;  /* 0x0000001fff0c7819 */ /* 0x000fe40000011407 */
[----:B------:R0:W3:Y:S01]  /*af70*/  SHFL.IDX PT, R0, R4, RZ, 0x181f ;  /* 0x00181fff04007589 */ /* 0x0000e200000e0000 */
        /* <DEDUP_REMOVED lines=9> */
[----:B--2---:R-:W-:-:S04]  /*b010*/  @!P5 LEA R20, P6, R7, R2, 0x1 ;  /* 0x000000020714d211 */ /* 0x004fc800078c08ff */
[----:B---3--:R-:W-:Y:S02]  /*b020*/  @!P5 LEA.HI.X R21, R7, R0, R12, 0x1, P6 ;  /* 0x000000000715d211 */ /* 0x008fe400030f0c0c */
        /* <DEDUP_REMOVED lines=10> */
.L_x_1100:
[----:B------:R-:W-:Y:S05]  /*b0d0*/  BSYNC B1 ;  /* 0x0000000000017941 */ /* 0x000fea0003800000 */
.L_x_1099:
[----:B---3--:R3:W0:Y:S01]  /*b0e0*/  SHFL.IDX PT, R0, R4, 0x1, 0x181f ;  /* 0x00381f0004007f89 */ /* 0x00862200000e0000 */
[----:B------:R-:W-:Y:S03]  /*b0f0*/  BSSY B1, `(.L_x_1101) ;  /* 0x0000014000017945 */ /* 0x000fe60003800000 */
[----:B--2-4-:R3:W2:Y:S01]  /*b100*/  SHFL.IDX PT, R2, R5, 0x1, 0x181f ;  /* 0x00381f0005027f89 */ /* 0x0146a200000e0000 */
[----:B------:R-:W-:Y:S05]  /*b110*/  @P1 BRA `(.L_x_1102) ;  /* 0x0000000000441947 */ /* 0x000fea0003800000 */
[----:B------:R-:W-:Y:S02]  /*b120*/  ULDC UR4, c[0x0][0xbc8] ;  /* 0x0002f20000047ab9 */ /* 0x000fe40000000800 */
[----:B------:R-:W-:Y:S02]  /*b130*/  ISETP.GE.AND P4, PT, R7, UR4, PT ;  /* 0x0000000407007c0c */ /* 0x000fe4000bf86270 */
[----:B------:R-:W-:Y:S02]  /*b140*/  ISETP.GE.AND P3, PT, R19, UR4, PT ;  /* 0x0000000413007c0c */ /* 0x000fe4000bf66270 */
[----:B------:R-:W-:Y:S02]  /*b150*/  ISETP.GE.AND P2, PT, R17, UR4, PT ;  /* 0x0000000411007c0c */ /* 0x000fe4000bf46270 */
[----:B------:R-:W-:-:S07]  /*b160*/  ISETP.GE.AND P1, PT, R13, UR4, PT ;  /* 0x000000040d007c0c */ /* 0x000fce000bf26270 */
[-C--:B--2---:R-:W-:Y:S02]  /*b170*/  @!P4 LEA R20, P6, R7, R2.reuse, 0x1 ;  /* 0x000000020714c211 */ /* 0x084fe400078c08ff */
[----:B------:R-:W-:Y:S02]  /*b180*/  @!P3 LEA R24, P5, R19, R2, 0x1 ;  /* 0x000000021318b211 */ /* 0x000fe400078a08ff */
[----:B0-----:R-:W-:Y:S02]  /*b190*/  @!P4 LEA.HI.X R21, R7, R0, R12, 0x1, P6 ;  /* 0x000000000715c211 */ /* 0x001fe400030f0c0c */
        /* <DEDUP_REMOVED lines=9> */
.L_x_1102:
[----:B------:R-:W-:Y:S05]  /*b230*/  BSYNC B1 ;  /* 0x0000000000017941 */ /* 0x000fea0003800000 */
.L_x_1101:
[----:B0-----:R0:W0:Y:S01]  /*b240*/  SHFL.IDX PT, R0, R4, 0x2, 0x181f ;  /* 0x00581f0004007f89 */ /* 0x00102200000e0000 */
[----:B------:R-:W-:Y:S03]  /*b250*/  BSSY B1, `(.L_x_1103) ;  /* 0x0000014000017945 */ /* 0x000fe60003800000 */
[----:B--2-4-:R2:W4:Y:S01]  /*b260*/  SHFL.IDX PT, R2, R5, 0x2, 0x181f ;  /* 0x00581f0005027f89 */ /* 0x01452200000e0000 */
        /* <DEDUP_REMOVED lines=18> */
.L_x_1104:
[----:B------:R-:W-:Y:S05]  /*b390*/  BSYNC B1 ;  /* 0x0000000000017941 */ /* 0x000fea0003800000 */
.L_x_1103:
[----:B0-----:R-:W-:Y:S01]  /*b3a0*/  VIADD R0, R6, 0x60 ;  /* 0x0000006006007836 */ /* 0x001fe20000000000 */
[----:B---3--:R-:W0:Y:S04]  /*b3b0*/  SHFL.IDX PT, R4, R4, 0x3, 0x181f ;  /* 0x00781f0004047f89 */ /* 0x008e2800000e0000 */
[----:B------:R-:W-:Y:S01]  /*b3c0*/  ISETP.GE.AND P0, PT, R0, R15, PT ;  /* 0x0000000f0000720c */ /* 0x000fe20003f06270 */
[----:B----4-:R3:W4:-:S12]  /*b3d0*/  SHFL.IDX PT, R2, R5, 0x3, 0x181f ;  /* 0x00781f0005027f89 */ /* 0x01071800000e0000 */
[----:B---3--:R-:W-:Y:S05]  /*b3e0*/  @P0 BRA `(.L_x_1093) ;  /* 0x0000000000440947 */ /* 0x008fea0003800000 */
[----:B------:R-:W-:Y:S02]  /*b3f0*/  ULDC UR4, c[0x0][0xbc8] ;  /* 0x0002f20000047ab9 */ /* 0x000fe40000000800 */
[----:B------:R-:W-:Y:S02]  /*b400*/  ISETP.GE.AND P3, PT, R7, UR4, PT ;  /* 0x0000000407007c0c */ /* 0x000fe4000bf66270 */
[----:B------:R-:W-:Y:S02]  /*b410*/  ISETP.GE.AND P2, PT, R19, UR4, PT ;  /* 0x0000000413007c0c */ /* 0x000fe4000bf46270 */
[----:B------:R-:W-:Y:S02]  /*b420*/  ISETP.GE.AND P1, PT, R17, UR4, PT ;  /* 0x0000000411007c0c */ /* 0x000fe4000bf26270 */
[----:B------:R-:W-:-:S07]  /*b430*/  ISETP.GE.AND P0, PT, R13, UR4, PT ;  /* 0x000000040d007c0c */ /* 0x000fce000bf06270 */
[----:B----4-:R-:W-:-:S04]  /*b440*/  @!P3 LEA R6, P4, R7, R2, 0x1 ;  /* 0x000000020706b211 */ /* 0x010fc800078808ff */
[----:B0-----:R-:W-:Y:S02]  /*b450*/  @!P3 LEA.HI.X R7, R7, R4, R12, 0x1, P4 ;  /* 0x000000040707b211 */ /* 0x001fe400020f0c0c */
        /* <DEDUP_REMOVED lines=10> */
.L_x_1093:
[----:B------:R-:W-:Y:S05]  /*b500*/  BSYNC B0 ;  /* 0x0000000000007941 */ /* 0x000fea0003800000 */
.L_x_1083:
[----:B------:R-:W-:Y:S02]  /*b510*/  ULDC UR4, c[0x0][0xd3c] ;  /* 0x00034f0000047ab9 */ /* 0x000fe40000000800 */
[----:B------:R-:W-:-:S13]  /*b520*/  ISETP.GE.AND P0, PT, R11, UR4, PT ;  /* 0x000000040b007c0c */ /* 0x000fda000bf06270 */
[----:B------:R-:W-:Y:S05]  /*b530*/  @!P0 BRA `(.L_x_1105) ;  /* 0xffffff5c000c8947 */ /* 0x000fea000383ffff */
[----:B------:R-:W-:Y:S05]  /*b540*/  EXIT ;  /* 0x000000000000794d */ /* 0x000fea0003800000 */
.L_x_1057:
[----:B------:R-:W-:-:S08]  /*b550*/  NOP ;  /* 0x0000000000007918 */ /* 0x000fd00000000000 */
[----:B--2---:R-:W0:-:S00]  /*b560*/  USETMAXREG.DEALLOC.CTAPOOL 0x18 ;  /* 0x00000018000079c8 */ /* 0x004e0000080e0500 */
        /* <DEDUP_REMOVED lines=18> */
.L_x_1106:
[----:B------:R-:W1:Y:S01]  /*b690*/  S2R R0, SR_TID.X ;  /* 0x0000000000007919 */ /* 0x000e620000002100 */
[----:B------:R-:W-:Y:S01]  /*b6a0*/  ULDC UR4, c[0x0][0xd3c] ;  /* 0x00034f0000047ab9 */ /* 0x000fe20000000800 */
[----:B------:R-:W-:Y:S01]  /*b6b0*/  IMAD.MOV.U32 R9, RZ, RZ, RZ ;  /* 0x000000ffff097224 */ /* 0x000fe200078e00ff */
[----:B------:R-:W2:Y:S01]  /*b6c0*/  S2UR UR6, SR_CTAID.X ;  /* 0x00000000000679c3 */ /* 0x000ea20000002500 */
[----:B------:R-:W-:Y:S01]  /*b6d0*/  ULDC UR5, c[0x0][0xd38] ;  /* 0x00034e0000057ab9 */ /* 0x000fe20000000800 */
[----:B-1----:R-:W-:-:S04]  /*b6e0*/  LOP3.LUT R0, R0, 0x1f, RZ, 0xc0, !PT ;  /* 0x0000001f00007812 */ /* 0x002fc800078ec0ff */
[----:B------:R-:W-:-:S04]  /*b6f0*/  ISETP.NE.AND P0, PT, R0, 0x1f, PT ;  /* 0x0000001f0000780c */ /* 0x000fc80003f05270 */
[----:B------:R-:W-:-:S13]  /*b700*/  ISETP.GE.OR P1, PT, R0, UR4, !P0 ;  /* 0x0000000400007c0c */ /* 0x000fda000c726670 */
[----:B0-----:R-:W0:Y:S08]  /*b710*/  @!P1 LDC.64 R2, c[0x0][0xd80] ;  /* 0x00036000ff029b82 */ /* 0x001e300000000a00 */
[----:B------:R-:W1:Y:S01]  /*b720*/  @!P1 LDC.64 R4, c[0x0][0xd78] ;  /* 0x00035e00ff049b82 */ /* 0x000e620000000a00 */
[----:B0-----:R-:W-:-:S05]  /*b730*/  @!P1 IMAD.WIDE.U32 R2, R0, 0x4, R2 ;  /* 0x0000000400029825 */ /* 0x001fca00078e0002 */
[----:B------:R1:W3:Y:S02]  /*b740*/  @!P1 LDG.E R6, desc[UR38][R2.64] ;  /* 0x0000002602069981 */ /* 0x0002e4000c1e1900 */
[----:B-1----:R-:W-:-:S05]  /*b750*/  @!P1 IMAD.WIDE.U32 R2, R0, 0x4, R4 ;  /* 0x0000000400029825 */ /* 0x002fca00078e0004 */
        /* <DEDUP_REMOVED lines=26> */
[----:B--2---:R-:W-:-:S13]  /*b900*/  ISETP.GT.AND P6, PT, R7, UR6, PT ;  /* 0x0000000607007c0c */ /* 0x004fda000bfc4270 */
[----:B------:R-:W-:Y:S05]  /*b910*/  @P6 BRA `(.L_x_1108) ;  /* 0x0000000000a46947 */ /* 0x000fea0003800000 */
[----:B------:R-:W-:Y:S01]  /*b920*/  IMAD.MOV.U32 R7, RZ, RZ, R4 ;  /* 0x000000ffff077224 */ /* 0x000fe200078e0004 */
[----:B------:R-:W-:Y:S01]  /*b930*/  UMOV UR4, URZ ;  /* 0x0000003f00047c82 */ /* 0x000fe20008000000 */
[----:B------:R-:W-:-:S05]  /*b940*/  ULDC UR5, c[0x0][0xd38] ;  /* 0x00034e0000057ab9 */ /* 0x000fca0000000800 */
.L_x_1110:
        /* <DEDUP_REMOVED lines=12> */
[----:B0-----:R-:W-:-:S05]  /*ba10*/  @!P6 IMAD.WIDE R2, R9, 0x4, R2 ;  /* 0x000000040902e825 */ /* 0x001fca00078e0202 */
[----:B------:R1:W2:Y:S02]  /*ba20*/  @!P6 LDG.E R6, desc[UR38][R2.64] ;  /* 0x000000260206e981 */ /* 0x0002a4000c1e1900 */
[----:B-1----:R-:W-:-:S04]  /*ba30*/  @!P6 IMAD.WIDE R2, R9, 0x4, R4 ;  /* 0x000000040902e825 */ /* 0x002fc800078e0204 */
[----:B------:R-:W-:-:S06]  /*ba40*/  IMAD.MOV.U32 R9, RZ, RZ, RZ ;  /* 0x000000ffff097224 */ /* 0x000fcc00078e00ff */
        /* <DEDUP_REMOVED lines=22> */
.L_x_1108:
        /* <DEDUP_REMOVED lines=20> */
.L_x_1111:
[----:B-1----:R-:W-:Y:S01]  /*bcf0*/  IMAD R11, R12, UR5, R11 ;  /* 0x000000050c0b7c24 */ /* 0x002fe2000f8e020b */
[----:B------:R-:W1:Y:S01]  /*bd00*/  MUFU.RCP R10, R10 ;  /* 0x0000000a000a7308 */ /* 0x000e620000001000 */
[----:B0-----:R-:W-:Y:S02]  /*bd10*/  IMAD R9, R15, R4, RZ ;  /* 0x000000040f097224 */ /* 0x001fe400078e02ff */
[----:B------:R-:W-:Y:S01]  /*bd20*/  IMAD.MOV.U32 R2, RZ, RZ, RZ ;  /* 0x000000ffff027224 */ /* 0x000fe200078e00ff */
[----:B------:R0:W-:Y:S03]  /*bd30*/  STL [R1], R11 ;  /* 0x0000000b01007387 */ /* 0x0001e60000100800 */
[----:B------:R-:W-:Y:S01]  /*bd40*/  IMAD.HI.U32 R2, R3, R9, R2 ;  /* 0x0000000903027227 */ /* 0x000fe200078e0002 */
[----:B------:R-:W-:Y:S02]  /*bd50*/  IADD3 R9, -R11, UR6, RZ ;  /* 0x000000060b097c10 */ /* 0x000fe4000fffe1ff */
[----:B------:R-:W-:-:S02]  /*bd60*/  IABS R3, R6 ;  /* 0x0000000600037213 */ /* 0x000fc40000000000 */
[----:B------:R-:W-:-:S03]  /*bd70*/  IABS R13, R9 ;  /* 0x00000009000d7213 */ /* 0x000fc60000000000 */
[----:B------:R-:W-:Y:S02]  /*bd80*/  IMAD.MOV R12, RZ, RZ, -R3 ;  /* 0x000000ffff0c7224 */ /* 0x000fe400078e0a03 */
[----:B0-----:R-:W-:-:S04]  /*bd90*/  IMAD.HI.U32 R11, R2, R13, RZ ;  /* 0x0000000d020b7227 */ /* 0x001fc800078e00ff */
[----:B-1----:R-:W-:Y:S02]  /*bda0*/  VIADD R3, R10, 0xffffffe ;  /* 0x0ffffffe0a037836 */ /* 0x002fe40000000000 */
[----:B------:R-:W-:-:S04]  /*bdb0*/  IMAD R13, R11, R12, R13 ;  /* 0x0000000c0b0d7224 */ /* 0x000fc800078e020d */
[----:B------:R-:W0:Y:S01]  /*bdc0*/  F2I.FTZ.U32.TRUNC.NTZ R3, R3 ;  /* 0x0000000300037305 */ /* 0x000e22000021f000 */
[----:B------:R-:W-:-:S13]  /*bdd0*/  ISETP.GT.U32.AND P1, PT, R4, R13, PT ;  /* 0x0000000d0400720c */ /* 0x000fda0003f24070 */
[----:B------:R-:W-:Y:S02]  /*bde0*/  @!P1 IMAD.IADD R13, R13, 0x1, -R4 ;  /* 0x000000010d0d9824 */ /* 0x000fe400078e0a04 */
[----:B0-----:R-:W-:Y:S02]  /*bdf0*/  IMAD.MOV R2, RZ, RZ, -R3 ;  /* 0x000000ffff027224 */ /* 0x001fe400078e0a03 */
[----:B------:R-:W-:Y:S01]  /*be00*/  @!P1 VIADD R11, R11, 0x1 ;  /* 0x000000010b0b9836 */ /* 0x000fe20000000000 */
[----:B------:R-:W-:Y:S01]  /*be10*/  ISETP.GE.U32.AND P0, PT, R13, R4, PT ;  /* 0x000000040d00720c */ /* 0x000fe20003f06070 */
[----:B------:R-:W-:Y:S01]  /*be20*/  IMAD R13, R2, R7, RZ ;  /* 0x00000007020d7224 */ /* 0x000fe200078e02ff */
[----:B------:R-:W-:Y:S01]  /*be30*/  ISETP.NE.AND P1, PT, R6, RZ, PT ;  /* 0x000000ff0600720c */ /* 0x000fe20003f25270 */
[----:B------:R-:W-:-:S04]  /*be40*/  IMAD.MOV.U32 R2, RZ, RZ, RZ ;  /* 0x000000ffff027224 */ /* 0x000fc800078e00ff */
[----:B------:R-:W-:Y:S01]  /*be50*/  IMAD.HI.U32 R4, R3, R13, R2 ;  /* 0x0000000d03047227 */ /* 0x000fe200078e0002 */
[----:B------:R-:W-:-:S04]  /*be60*/  LOP3.LUT R2, R9, R6, RZ, 0x3c, !PT ;  /* 0x0000000609027212 */ /* 0x000fc800078e3cff */
[----:B------:R-:W-:Y:S01]  /*be70*/  ISETP.GE.AND P2, PT, R2, RZ, PT ;  /* 0x000000ff0200720c */ /* 0x000fe20003f46270 */
[----:B------:R-:W-:Y:S01]  /*be80*/  @P0 VIADD R11, R11, 0x1 ;  /* 0x000000010b0b0836 */ /* 0x000fe20000000000 */
[----:B------:R-:W-:-:S05]  /*be90*/  IABS R2, R8 ;  /* 0x0000000800027213 */ /* 0x000fca0000000000 */
[----:B------:R-:W-:-:S06]  /*bea0*/  IMAD.MOV R2, RZ, RZ, -R2 ;  /* 0x000000ffff027224 */ /* 0x000fcc00078e0a02 */
[----:B------:R-:W-:Y:S01]  /*beb0*/  @!P2 IMAD.MOV R11, RZ, RZ, -R11 ;  /* 0x000000ffff0ba224 */ /* 0x000fe200078e0a0b */
[----:B------:R-:W-:-:S04]  /*bec0*/  @!P1 LOP3.LUT R11, RZ, R6, RZ, 0x33, !PT ;  /* 0x00000006ff0b9212 */ /* 0x000fc800078e33ff */
[-C--:B------:R-:W-:Y:S01]  /*bed0*/  IABS R3, R11.reuse ;  /* 0x0000000b00037213 */ /* 0x080fe20000000000 */
[----:B------:R-:W-:-:S04]  /*bee0*/  IMAD R6, R6, R11, RZ ;  /* 0x0000000b06067224 */ /* 0x000fc800078e02ff */
[----:B------:R-:W-:-:S04]  /*bef0*/  IMAD.HI.U32 R4, R4, R3, RZ ;  /* 0x0000000304047227 */ /* 0x000fc800078e00ff */
[----:B------:R-:W-:Y:S02]  /*bf00*/  IMAD R2, R4, R2, R3 ;  /* 0x0000000204027224 */ /* 0x000fe400078e0203 */
[----:B------:R-:W-:-:S03]  /*bf10*/  IMAD.IADD R6, R9, 0x1, -R6 ;  /* 0x0000000109067824 */ /* 0x000fc600078e0a06 */
[----:B------:R-:W-:Y:S02]  /*bf20*/  ISETP.GT.U32.AND P1, PT, R7, R2, PT ;  /* 0x000000020700720c */ /* 0x000fe40003f24070 */
[----:B------:R1:W-:Y:S11]  /*bf30*/  STL [R1+0x4], R6 ;  /* 0x0000040601007387 */ /* 0x0003f60000100800 */
[----:B------:R-:W-:-:S02]  /*bf40*/  @!P1 IMAD.IADD R2, R2, 0x1, -R7 ;  /* 0x0000000102029824 */ /* 0x000fc400078e0a07 */
        /* <DEDUP_REMOVED lines=11> */
[----:B------:R-:W-:Y:S02]  /*c000*/  VIADD R2, R5, UR4 ;  /* 0x0000000405027c36 */ /* 0x000fe40008000000 */
[----:B------:R-:W-:-:S03]  /*c010*/  IMAD R3, R11, 0x10000, R4 ;  /* 0x000100000b037824 */ /* 0x000fc600078e0204 */
[----:B------:R1:W-:Y:S04]  /*c020*/  STL [R1+0xc], R2 ;  /* 0x00000c0201007387 */ /* 0x0003e80000100800 */
[----:B------:R1:W-:Y:S01]  /*c030*/  STL [R1+0x8], R3 ;  /* 0x0000080301007387 */ /* 0x0003e20000100800 */
[----:B------:R-:W-:Y:S05]  /*c040*/  BRA `(.L_x_1112) ;  /* 0x0000000000107947 */ /* 0x000fea0003800000 */
.L_x_1109:
[----:B------:R-:W-:Y:S01]  /*c050*/  IMAD.U32 R2, RZ, RZ, UR6 ;  /* 0x00000006ff027e24 */ /* 0x000fe2000f8e00ff */
[----:B------:R0:W-:Y:S04]  /*c060*/  STL [R1+0x4], RZ ;  /* 0x000004ff01007387 */ /* 0x0001e80000100800 */
[----:B------:R0:W-:Y:S04]  /*c070*/  STL [R1+0x8], RZ ;  /* 0x000008ff01007387 */ /* 0x0001e80000100800 */
[----:B------:R0:W-:Y:S02]  /*c080*/  STL [R1], R2 ;  /* 0x0000000201007387 */ /* 0x0001e40000100800 */
.L_x_1112:
[----:B------:R-:W2:Y:S04]  /*c090*/  LDL R4, [R1] ;  /* 0x0000000001047983 */ /* 0x000ea80000100800 */
[----:B------:R-:W2:Y:S04]  /*c0a0*/  LDL R5, [R1+0x4] ;  /* 0x0000040001057983 */ /* 0x000ea80000100800 */
[----:B-1----:R-:W2:Y:S04]  /*c0b0*/  LDL R6, [R1+0x8] ;  /* 0x0000080001067983 */ /* 0x002ea80000100800 */
[----:B------:R-:W2:Y:S01]  /*c0c0*/  LDL R7, [R1+0xc] ;  /* 0x00000c0001077983 */ /* 0x000ea20000100800 */
[----:B------:R-:W-:-:S13]  /*c0d0*/  ISETP.NE.AND P0, PT, R0, RZ, PT ;  /* 0x000000ff0000720c */ /* 0x000fda0003f05270 */
[----:B------:R-:W1:Y:S01]  /*c0e0*/  @!P0 S2R R3, SR_CgaCtaId ;  /* 0x0000000000038919 */ /* 0x000e620000008800 */
[----:B------:R-:W-:-:S04]  /*c0f0*/  @!P0 MOV R0, 0x400 ;  /* 0x0000040000008802 */ /* 0x000fc80000000f00 */
[----:B-1----:R-:W-:-:S05]  /*c100*/  @!P0 LEA R0, R3, R0, 0x18 ;  /* 0x0000000003008211 */ /* 0x002fca00078ec0ff */
[----:B--2---:R1:W-:Y:S01]  /*c110*/  @!P0 STS.128 [R0+0x324d0], R4 ;  /* 0x0324d00400008388 */ /* 0x0043e20000000c00 */
[----:B------:R-:W-:Y:S06]  /*c120*/  BAR.ARV 0x5, 0x180 ;  /* 0x0146000000007b1d */ /* 0x000fec0000002000 */
.L_x_1107:
        /* <DEDUP_REMOVED lines=8> */
[----:B--2---:R-:W2:Y:S01]  /*c1b0*/  S2R R5, SR_TID.X ;  /* 0x0000000000057919 */ /* 0x004ea20000002100 */
[----:B------:R-:W3:Y:S01]  /*c1c0*/  S2UR UR5, SR_CgaCtaId ;  /* 0x00000000000579c3 */ /* 0x000ee20000008800 */
[----:B------:R-:W-:Y:S01]  /*c1d0*/  UMOV UR4, 0x400 ;  /* 0x0000040000047882 */ /* 0x000fe20000000000 */
[----:B------:R-:W-:Y:S01]  /*c1e0*/  BSSY B8, `(.L_x_1113) ;  /* 0x000061d000087945 */ /* 0x000fe20003800000 */
[----:B------:R-:W-:Y:S01]  /*c1f0*/  IMAD.MOV.U32 R19, RZ, RZ, RZ ;  /* 0x000000ffff137224 */ /* 0x000fe200078e00ff */
[----:B------:R-:W-:Y:S01]  /*c200*/  ULDC UR40, c[0x0][0xc] ;  /* 0x0000030000287ab9 */ /* 0x000fe20000000800 */
[----:B------:R-:W-:Y:S01]  /*c210*/  ULDC.64 UR36, c[0x0][0x198] ;  /* 0x0000660000247ab9 */ /* 0x000fe20000000a00 */
[----:B---3--:R-:W-:-:S06]  /*c220*/  ULEA UR4, UR5, UR4, 0x18 ;  /* 0x0000000405047291 */ /* 0x008fcc000f8ec03f */
[----:B------:R-:W-:Y:S01]  /*c230*/  IMAD.U32 R18, RZ, RZ, UR4 ;  /* 0x00000004ff127e24 */ /* 0x000fe2000f8e00ff */
[C---:B--2---:R-:W-:Y:S01]  /*c240*/  LOP3.LUT R4, R5.reuse, 0x7f, RZ, 0xc0, !PT ;  /* 0x0000007f05047812 */ /* 0x044fe200078ec0ff */
[----:B-1----:R-:W-:-:S05]  /*c250*/  IMAD.SHL.U32 R0, R5, 0x8, RZ ;  /* 0x0000000805007824 */ /* 0x002fca00078e00ff */
[C---:B0-----:R-:W-:Y:S02]  /*c260*/  LOP3.LUT R2, R0.reuse, 0x1f8, RZ, 0xc0, !PT ;  /* 0x000001f800027812 */ /* 0x041fe400078ec0ff */
[----:B------:R-:W-:Y:S02]  /*c270*/  LOP3.LUT R0, R0, 0x38, RZ, 0xc0, !PT ;  /* 0x0000003800007812 */ /* 0x000fe400078ec0ff */
[----:B------:R-:W-:Y:S01]  /*c280*/  LOP3.LUT R3, R2, 0x38, R5, 0x78, !PT ;  /* 0x0000003802037812 */ /* 0x000fe200078e7805 */
[----:B------:R-:W-:Y:S01]  /*c290*/  IMAD.SHL.U32 R2, R4, 0x8, RZ ;  /* 0x0000000804027824 */ /* 0x000fe200078e00ff */
[----:B------:R-:W-:-:S04]  /*c2a0*/  SHF.R.U32.HI R4, RZ, 0x3, R4 ;  /* 0x00000003ff047819 */ /* 0x000fc80000011604 */
[----:B------:R-:W-:Y:S01]  /*c2b0*/  LOP3.LUT R3, R3, 0x200, R2, 0xf8, !PT ;  /* 0x0000020003037812 */ /* 0x000fe200078ef802 */
[----:B------:R-:W-:-:S04]  /*c2c0*/  IMAD.SHL.U32 R2, R5, 0x10, RZ ;  /* 0x0000001005027824 */ /* 0x000fc800078e00ff */
[----:B------:R-:W-:Y:S01]  /*c2d0*/  IMAD R3, R3, 0x2, R18 ;  /* 0x0000000203037824 */ /* 0x000fe200078e0212 */
[----:B------:R-:W-:Y:S01]  /*c2e0*/  LOP3.LUT R4, R4, 0x70, R2, 0xf8, !PT ;  /* 0x0000007004047812 */ /* 0x000fe200078ef802 */
[----:B------:R-:W-:-:S03]  /*c2f0*/  IMAD.MOV.U32 R2, RZ, RZ, 0x1 ;  /* 0x00000001ff027424 */ /* 0x000fc600078e00ff */
[----:B------:R0:W-:Y:S04]  /*c300*/  STL [R1+0x10], R3 ;  /* 0x0000100301007387 */ /* 0x0001e80000100800 */
[----:B------:R-:W-:Y:S04]  /*c310*/  STL [R1+0x70], RZ ;  /* 0x000070ff01007387 */ /* 0x000fe80000100800 */
[----:B------:R1:W-:Y:S01]  /*c320*/  STL [R1+0x18], R2 ;  /* 0x0000180201007387 */ /* 0x0003e20000100800 */
[C---:B0-----:R-:W-:Y:S02]  /*c330*/  LOP3.LUT R3, R0.reuse, 0x40, RZ, 0xfc, !PT ;  /* 0x0000004000037812 */ /* 0x041fe400078efcff */
[----:B-1----:R-:W-:-:S02]  /*c340*/  LOP3.LUT R2, R0, 0x80, RZ, 0xfc, !PT ;  /* 0x0000008000027812 */ /* 0x002fc400078efcff */
[----:B------:R-:W-:-:S07]  /*c350*/  LOP3.LUT R0, R0, 0xc0, RZ, 0xfc, !PT ;  /* 0x000000c000007812 */ /* 0x000fce00078efcff */
.L_x_1221:
[----:B--2---:R-:W2:Y:S01]  /*c360*/  LDL R0, [R1+0xc] ;  /* 0x00000c0001007983 */ /* 0x004ea20000100800 */
[----:B-1----:R-:W2:Y:S01]  /*c370*/  LDC.64 R2, c[0x0][0xd88] ;  /* 0x00036200ff027b82 */ /* 0x002ea20000000a00 */
[----:B------:R-:W-:Y:S05]  /*c380*/  YIELD ;  /* 0x0000000000007946 */ /* 0x000fea0003800000 */
[----:B------:R-:W-:Y:S01]  /*c390*/  ULDC.64 UR4, c[0x0][0xb20] ;  /* 0x0002c80000047ab9 */ /* 0x000fe20000000a00 */
[----:B---3--:R-:W-:Y:S01]  /*c3a0*/  IMAD.MOV.U32 R6, RZ, RZ, RZ ;  /* 0x000000ffff067224 */ /* 0x008fe200078e00ff */
[----:B------:R-:W-:Y:S01]  /*c3b0*/  ISETP.NE.U32.AND P0, PT, RZ, UR4, PT ;  /* 0x00000004ff007c0c */ /* 0x000fe2000bf05070 */
[----:B------:R-:W-:Y:S01]  /*c3c0*/  ULDC.64 UR6, c[0x0][0xb10] ;  /* 0x0002c40000067ab9 */ /* 0x000fe20000000a00 */
[----:B------:R-:W-:Y:S01]  /*c3d0*/  ULDC.64 UR8, c[0x0][0xb00] ;  /* 0x0002c00000087ab9 */ /* 0x000fe20000000a00 */
[----:B--2---:R-:W-:-:S05]  /*c3e0*/  IMAD.WIDE R2, R0, 0x4, R2 ;  /* 0x0000000400027825 */ /* 0x004fca00078e0202 */
[----:B------:R-:W2:Y:S01]  /*c3f0*/  LDG.E R10, desc[UR38][R2.64] ;  /* 0x00000026020a7981 */ /* 0x000ea2000c1e1900 */
        /* <DEDUP_REMOVED lines=8> */
[----:B0-----:R-:W-:Y:S01]  /*c480*/  SHF.L.U64.HI R9, R10, 0x2, R4 ;  /* 0x000000020a097819 */ /* 0x001fe20000010204 */
        /* <DEDUP_REMOVED lines=37> */
.L_x_1114:
        /* <DEDUP_REMOVED lines=18> */
.L_x_1115:
[----:B------:R-:W-:Y:S05]  /*c800*/  @!P0 BRA `(.L_x_1116) ;  /* 0x00000000000c8947 */ /* 0x000fea0003800000 */
[----:B------:R-:W2:Y:S04]  /*c810*/  LDG.E R6, desc[UR38][R4.64] ;  /* 0x0000002604067981 */ /* 0x000ea8000c1e1900 */
[----:B------:R-:W2:Y:S02]  /*c820*/  LDG.E R4, desc[UR38][R4.64+0x4] ;  /* 0x0000042604047981 */ /* 0x000ea4000c1e1900 */
[----:B--2---:R-:W-:-:S07]  /*c830*/  IMAD.IADD R6, R4, 0x1, -R6 ;  /* 0x0000000104067824 */ /* 0x004fce00078e0a06 */
.L_x_1116:
        /* <DEDUP_REMOVED lines=16> */
[----:B------:R-:W3:Y:S02]  /*c940*/  @!P0 LDC R0, c[0x0][0xae8] ;  /* 0x0002ba00ff008b82 */ /* 0x000ee40000000800 */
[----:B---3--:R-:W-:-:S04]  /*c950*/  IABS R4, R0 ;  /* 0x0000000000047213 */ /* 0x008fc80000000000 */
[----:B------:R-:W1:Y:S08]  /*c960*/  I2F.RP R2, R4 ;  /* 0x0000000400027306 */ /* 0x000e700000209400 */
[----:B-1----:R-:W1:Y:S02]  /*c970*/  MUFU.RCP R2, R2 ;  /* 0x0000000200027308 */ /* 0x002e640000001000 */
[----:B-1----:R-:W-:-:S06]  /*c980*/  VIADD R2, R2, 0xffffffe ;  /* 0x0ffffffe02027836 */ /* 0x002fcc0000000000 */
[----:B------:R-:W1:Y:S02]  /*c990*/  F2I.FTZ.U32.TRUNC.NTZ R3, R2 ;  /* 0x0000000200037305 */ /* 0x000e64000021f000 */
[----:B-1----:R-:W-:-:S04]  /*c9a0*/  IMAD.MOV R2, RZ, RZ, -R3 ;  /* 0x000000ffff027224 */ /* 0x002fc800078e0a03 */
[----:B------:R-:W-:Y:S02]  /*c9b0*/  IMAD R5, R2, R4, RZ ;  /* 0x0000000402057224 */ /* 0x000fe400078e02ff */
[----:B------:R-:W-:-:S04]  /*c9c0*/  IMAD.MOV.U32 R2, RZ, RZ, RZ ;  /* 0x000000ffff027224 */ /* 0x000fc800078e00ff */
[----:B--2---:R-:W-:Y:S01]  /*c9d0*/  IMAD.HI.U32 R7, R3, R5, R2 ;  /* 0x0000000503077227 */ /* 0x004fe200078e0002 */
        /* <DEDUP_REMOVED lines=19> */
.L_x_1118:
[----:B------:R-:W-:Y:S05]  /*cb10*/  BSYNC B0 ;  /* 0x0000000000007941 */ /* 0x000fea0003800000 */
.L_x_1117:
[----:B------:R-:W-:Y:S01]  /*cb20*/  IMAD.MOV.U32 R0, RZ, RZ, R10 ;  /* 0x000000ffff007224 */ /* 0x000fe200078e000a */
[----:B------:R-:W-:Y:S03]  /*cb30*/  BSSY B7, `(.L_x_1119) ;  /* 0x00004ad000077945 */ /* 0x000fe60003800000 */
[----:B------:R-:W-:-:S05]  /*cb40*/  IMAD R2, R9, R0, RZ ;  /* 0x0000000009027224 */ /* 0x000fca00078e02ff */
[----:B------:R-:W-:Y:S01]  /*cb50*/  VIADDMNMX R0, R2, R0, R8, PT ;  /* 0x0000000002007246 */ /* 0x000fe20003800108 */
[----:B------:R4:W-:Y:S03]  /*cb60*/  STL [R1+0x24], R2 ;  /* 0x0000240201007387 */ /* 0x0009e60000100800 */
[----:B------:R-:W-:Y:S01]  /*cb70*/  ISETP.GT.AND P0, PT, R0, R2, PT ;  /* 0x000000020000720c */ /* 0x000fe20003f04270 */
[----:B------:R4:W-:-:S12]  /*cb80*/  STL [R1+0x3c], R0 ;  /* 0x00003c0001007387 */ /* 0x0009d80000100800 */
[----:B----4-:R-:W-:Y:S05]  /*cb90*/  @P0 BRA `(.L_x_1120) ;  /* 0x0000000000480947 */ /* 0x010fea0003800000 */
[----:B------:R-:W4:Y:S02]  /*cba0*/  S2R R0, SR_TID.X ;  /* 0x0000000000007919 */ /* 0x000f240000002100 */
[----:B----4-:R-:W-:-:S04]  /*cbb0*/  LOP3.LUT R0, R0, 0x7f, RZ, 0xc0, !PT ;  /* 0x0000007f00007812 */ /* 0x010fc800078ec0ff */
[----:B------:R-:W-:-:S13]  /*cbc0*/  ISETP.NE.AND P0, PT, R0, RZ, PT ;  /* 0x000000ff0000720c */ /* 0x000fda0003f05270 */
[----:B------:R-:W-:Y:S05]  /*cbd0*/  @P0 BRA `(.L_x_1121) ;  /* 0x0000004800880947 */ /* 0x000fea0003800000 */
[----:B------:R-:W4:Y:S01]  /*cbe0*/  S2R R3, SR_LANEID ;  /* 0x0000000000037919 */ /* 0x000f220000000000 */
[----:B------:R-:W-:Y:S02]  /*cbf0*/  VOTEU.ANY UR4, UPT, PT ;  /* 0x0000000000047886 */ /* 0x000fe400038e0100 */
[----:B------:R-:W4:Y:S08]  /*cc00*/  FLO.U32 R0, UR4 ;  /* 0x0000000400007d00 */ /* 0x000f3000080e0000 */
[----:B------:R-:W5:Y:S01]  /*cc10*/  POPC R5, UR4 ;  /* 0x0000000400057d09 */ /* 0x000f620008000000 */
[----:B----4-:R-:W-:-:S02]  /*cc20*/  ISETP.EQ.U32.AND P0, PT, R0, R3, PT ;  /* 0x000000030000720c */ /* 0x010fc40003f02070 */
[----:B------:R-:W5:Y:S11]  /*cc30*/  LDC.64 R2, c[0x0][0xd60] ;  /* 0x00035800ff027b82 */ /* 0x000f760000000a00 */
[----:B-----5:R-:W4:Y:S01]  /*cc40*/  @P0 ATOMG.E.ADD.STRONG.GPU PT, R3, desc[UR38][R2.64], R5 ;  /* 0x00000005020309a8 */ /* 0x020f2200081ee1e6 */
[----:B---3--:R-:W3:Y:S02]  /*cc50*/  S2R R4, SR_LTMASK ;  /* 0x0000000000047919 */ /* 0x008ee40000003900 */
[----:B---3--:R-:W-:-:S04]  /*cc60*/  LOP3.LUT R4, R4, UR4, RZ, 0xc0, !PT ;  /* 0x0000000404047c12 */ /* 0x008fc8000f8ec0ff */
[----:B--2---:R-:W2:Y:S01]  /*cc70*/  POPC R7, R4 ;  /* 0x0000000400077309 */ /* 0x004ea20000000000 */
[----:B----4-:R-:W2:Y:S02]  /*cc80*/  SHFL.IDX PT, R0, R3, R0, 0x1f ;  /* 0x00001f0003007589 */ /* 0x010ea400000e0000 */
[----:B--2---:R-:W-:-:S05]  /*cc90*/  IADD3 R0, R0, UR40, R7 ;  /* 0x0000002800007c10 */ /* 0x004fca000fffe007 */
[----:B------:R4:W-:Y:S01]  /*cca0*/  STL [R1], R0 ;  /* 0x0000000001007387 */ /* 0x0009e20000100800 */
[----:B------:R-:W-:Y:S05]  /*ccb0*/  BRA `(.L_x_1121) ;  /* 0x0000004800507947 */ /* 0x000fea0003800000 */
.L_x_1120:
        /* <DEDUP_REMOVED lines=8> */
[----:B---3--:R-:W-:Y:S02]  /*cd40*/  IMAD.U32 R4, RZ, RZ, UR6 ;  /* 0x00000006ff047e24 */ /* 0x008fe4000f8e00ff */
[----:B------:R-:W3:Y:S01]  /*cd50*/  LDC.64 R2, c[0x4][R2] ;  /* 0x0100000002027b82 */ /* 0x000ee20000000a00 */
[----:B------:R-:W-:Y:S02]  /*cd60*/  IMAD.U32 R5, RZ, RZ, UR7 ;  /* 0x00000007ff057e24 */ /* 0x000fe4000f8e00ff */
[----:B------:R-:W-:Y:S02]  /*cd70*/  IMAD.U32 R6, RZ, RZ, UR8 ;  /* 0x00000008ff067e24 */ /* 0x000fe4000f8e00ff */
[----:B--2---:R-:W-:-:S02]  /*cd80*/  IMAD.U32 R7, RZ, RZ, UR9 ;  /* 0x00000009ff077e24 */ /* 0x004fc4000f8e00ff */
[----:B-1----:R-:W-:Y:S02]  /*cd90*/  IMAD.U32 R10, RZ, RZ, UR4 ;  /* 0x00000004ff0a7e24 */ /* 0x002fe4000f8e00ff */
[----:B0-----:R-:W-:Y:S02]  /*cda0*/  IMAD.U32 R11, RZ, RZ, UR5 ;  /* 0x00000005ff0b7e24 */ /* 0x001fe4000f8e00ff */
[----:B------:R-:W-:Y:S02]  /*cdb0*/  IMAD.MOV.U32 R8, RZ, RZ, 0x70 ;  /* 0x00000070ff087424 */ /* 0x000fe400078e00ff */
[----:B------:R-:W-:Y:S02]  /*cdc0*/  IMAD.MOV.U32 R12, RZ, RZ, 0x1 ;  /* 0x00000001ff0c7424 */ /* 0x000fe400078e00ff */
[----:B------:R-:W-:-:S07]  /*cdd0*/  IMAD.MOV.U32 R13, RZ, RZ, RZ ;  /* 0x000000ffff0d7224 */ /* 0x000fce00078e00ff */
[----:B------:R-:W-:-:S07]  /*cde0*/  LEPC R20, `(.L_x_1123) ;  /* 0x000000001014794e */ /* 0x000fce0000000000 */
[----:B---3--:R-:W-:Y:S05]  /*cdf0*/  CALL.ABS.NOINC R2 ;  /* 0x0000000002007343 */ /* 0x008fea0003c00000 */
.L_x_1123:
[----:B------:R-:W-:Y:S05]  /*ce00*/  BSYNC B6 ;  /* 0x0000000000067941 */ /* 0x000fea0003800000 */
.L_x_1122:
        /* <DEDUP_REMOVED lines=9> */
[----:B---3--:R-:W-:Y:S02]  /*cea0*/  IMAD.U32 R4, RZ, RZ, UR6 ;  /* 0x00000006ff047e24 */ /* 0x008fe4000f8e00ff */
        /* <DEDUP_REMOVED lines=9> */
[----:B----4-:R-:W-:Y:S05]  /*cf40*/  CALL.ABS.NOINC R2 ;  /* 0x0000000002007343 */ /* 0x010fea0003c00000 */
.L_x_1126:
        /* <DEDUP_REMOVED lines=16> */
.L_x_1125:
[----:B------:R-:W-:Y:S05]  /*d050*/  BSYNC B6 ;  /* 0x0000000000067941 */ /* 0x000fea0003800000 */
.L_x_1124:
[----:B---3--:R-:W3:Y:S01]  /*d060*/  LDL.LU R4, [R1+0x1c] ;  /* 0x00001c0001047983 */ /* 0x008ee20000300800 */
[----:B------:R-:W-:-:S03]  /*d070*/  ULDC.64 UR4, c[0x0][0xaf0] ;  /* 0x0002bc0000047ab9 */ /* 0x000fc60000000a00 */
[----:B--2---:R-:W2:Y:S01]  /*d080*/  LDL R7, [R1+0x8] ;  /* 0x0000080001077983 */ /* 0x004ea20000100800 */
[----:B------:R-:W-:-:S03]  /*d090*/  ISETP.NE.U32.AND P0, PT, RZ, UR4, PT ;  /* 0x00000004ff007c0c */ /* 0x000fc6000bf05070 */
[----:B------:R-:W4:Y:S01]  /*d0a0*/  LDL R0, [R1+0x3c] ;  /* 0x00003c0001007983 */ /* 0x000f220000100800 */
[----:B------:R-:W-:-:S13]  /*d0b0*/  ISETP.NE.AND.EX P0, PT, RZ, UR5, PT, P0 ;  /* 0x00000005ff007c0c */ /* 0x000fda000bf05300 */
[----:B------:R-:W-:-:S04]  /*d0c0*/  @P0 IADD3 R2, P1, R16, UR4, RZ ;  /* 0x0000000410020c10 */ /* 0x000fc8000ff3e0ff */
[----:B---3--:R-:W-:Y:S01]  /*d0d0*/  @P0 IADD3.X R3, R4, UR5, RZ, P1, !PT ;  /* 0x0000000504030c10 */ /* 0x008fe20008ffe4ff */
[----:B------:R-:W-:-:S04]  /*d0e0*/  ULDC.64 UR4, c[0x0][0xb00] ;  /* 0x0002c00000047ab9 */ /* 0x000fc80000000a00 */
[----:B--2---:R2:W3:Y:S02]  /*d0f0*/  @P0 LDG.E R7, desc[UR38][R2.64] ;  /* 0x0000002602070981 */ /* 0x0044e4000c1e1900 */
        /* <DEDUP_REMOVED lines=14> */
.L_x_1238:
[----:B--2---:R-:W2:Y:S01]  /*d1e0*/  LDL.LU R4, [R1+0x14] ;  /* 0x0000140001047983 */ /* 0x004ea20000300800 */
[----:B------:R-:W-:Y:S02]  /*d1f0*/  PLOP3.LUT P1, PT, PT, PT, PT, 0x8, 0x0 ;  /* 0x000000000000781c */ /* 0x000fe40003f2e170 */
[----:B---3--:R-:W-:Y:S01]  /*d200*/  ISETP.NE.AND P0, PT, R14, RZ, PT ;  /* 0x000000ff0e00720c */ /* 0x008fe20003f05270 */
        /* <DEDUP_REMOVED lines=8> */
.L_x_1241:
[----:B------:R-:W-:Y:S05]  /*d290*/  @!P6 BRA `(.L_x_1128) ;  /* 0x0000000000fce947 */ /* 0x000fea0003800000 */
[----:B------:R-:W-:-:S04]  /*d2a0*/  ISETP.NE.U32.AND P0, PT, R2, RZ, PT ;  /* 0x000000ff0200720c */ /* 0x000fc80003f05070 */
[----:B------:R-:W-:-:S13]  /*d2b0*/  ISETP.NE.AND.EX P0, PT, R3, RZ, PT, P0 ;  /* 0x000000ff0300720c */ /* 0x000fda0003f05300 */
[----:B------:R-:W-:Y:S05]  /*d2c0*/  @!P0 BRA `(.L_x_1130) ;  /* 0x0000000000508947 */ /* 0x000fea0003800000 */
[----:B------:R-:W2:Y:S01]  /*d2d0*/  LDC R6, c[0x0][0x43c] ;  /* 0x00010f00ff067b82 */ /* 0x000ea20000000800 */
[----:B------:R-:W-:Y:S01]  /*d2e0*/  IMAD.MOV.U32 R9, RZ, RZ, R0 ;  /* 0x000000ffff097224 */ /* 0x000fe200078e0000 */
[----:B------:R-:W-:-:S03]  /*d2f0*/  ULDC.64 UR4, c[0x0][0x428] ;  /* 0x00010a0000047ab9 */ /* 0x000fc60000000a00 */
[----:B---3--:R-:W-:Y:S01]  /*d300*/  IMAD.MOV.U32 R0, RZ, RZ, R9 ;  /* 0x000000ffff007224 */ /* 0x008fe200078e0009 */
        /* <DEDUP_REMOVED lines=16> */
.L_x_1130:
[----:B--2---:R-:W2:Y:S01]  /*d410*/  LDL R2, [R1+0x18] ;  /* 0x0000180001027983 */ /* 0x004ea20000100800 */
[----:B---3--:R-:W-:Y:S01]  /*d420*/  IMAD R0, R19, 0x8, R18 ;  /* 0x0000000813007824 */ /* 0x008fe200078e0212 */
[----:B--2---:R-:W-:-:S04]  /*d430*/  SHF.L.U32 R2, R2, 0x1f, RZ ;  /* 0x0000001f02027819 */ /* 0x004fc800000006ff */
[----:B------:R-:W2:Y:S02]  /*d440*/  SYNCS.PHASECHK.TRANS64.TRYWAIT P0, [R0+URZ+0x32440], R2 ;  /* 0x03244002000075a7 */ /* 0x000ea4000800017f */
[----:B--2---:R-:W-:Y:S05]  /*d450*/  @!P0 BRA `(.L_x_1131) ;  /* 0x0000005400988947 */ /* 0x004fea0003800000 */
.L_x_1242:
        /* <DEDUP_REMOVED lines=11> */
.L_x_1132:
[----:B------:R-:W3:Y:S04]  /*d510*/  LDL R4, [R1+0x30] ;  /* 0x0000300001047983 */ /* 0x000ee80000100800 */
[----:B------:R-:W4:Y:S04]  /*d520*/  LDL R3, [R1+0x20] ;  /* 0x0000200001037983 */ /* 0x000f280000100800 */
[----:B--2---:R-:W2:Y:S01]  /*d530*/  LDL.LU R2, [R1+0x14] ;  /* 0x0000140001027983 */ /* 0x004ea20000300800 */
        /* <DEDUP_REMOVED lines=12> */
[----:B---3--:R-:W-:Y:S02]  /*d600*/  R2UR UR11, R4 ;  /* 0x00000000040b72ca */ /* 0x008fe400000e0000 */
[----:B----4-:R-:W-:Y:S02]  /*d610*/  R2UR UR4, R3 ;  /* 0x00000000030472ca */ /* 0x010fe400000e0000 */
[----:B--2---:R-:W-:-:S04]  /*d620*/  LOP3.LUT R2, R2, 0xfffffffe, RZ, 0xc0, !PT ;  /* 0xfffffffe02027812 */ /* 0x004fc800078ec0ff */
[----:B------:R-:W-:-:S07]  /*d630*/  @P0 LOP3.LUT R2, R2, 0x1, RZ, 0xfc, !PT ;  /* 0x0000000102020812 */ /* 0x000fce00078efcff */
[----:B------:R-:W-:Y:S01]  /*d640*/  UIMAD UR11, UR11, 0x60, UR4 ;  /* 0x000000600b0b78a4 */ /* 0x000fe2000f8e0204 */
[----:B------:R2:W-:Y:S02]  /*d650*/  STL [R1+0x14], R2 ;  /* 0x0000140201007387 */ /* 0x0005e40000100800 */
[----:B------:R-:W-:-:S06]  /*d660*/  UMOV UR4, 0x0 ;  /* 0x0000000000047882 */ /* 0x000fcc0000000000 */
[----:B------:R2:W-:Y:S01]  /*d670*/  UTMALDG.4D [UR8], [UR6], desc[UR4] ;  /* 0x00000408060075b4 */ /* 0x0005e20008019000 */
[----:B------:R-:W-:Y:S02]  /*d680*/  NOP ;  /* 0x0000000000007918 */ /* 0x000fe40000000000 */
.L_x_1128:
[----:B---3--:R-:W3:Y:S04]  /*d690*/  LDL.LU R4, [R1+0x28] ;  /* 0x0000280001047983 */ /* 0x008ee80000300800 */
[----:B------:R-:W4:Y:S04]  /*d6a0*/  LDL.LU R3, [R1+0x44] ;  /* 0x0000440001037983 */ /* 0x000f280000300800 */
[----:B--2---:R-:W2:Y:S01]  /*d6b0*/  LDL R2, [R1+0x2c] ;  /* 0x00002c0001027983 */ /* 0x004ea20000100800 */
[----:B------:R-:W-:Y:S05]  /*d6c0*/  WARPSYNC.ALL ;  /* 0x0000000000007948 */ /* 0x000fea0003800000 */
[----:B------:R-:W-:Y:S01]  /*d6d0*/  ULDC.64 UR4, c[0x0][0xaf8] ;  /* 0x0002be0000047ab9 */ /* 0x000fe20000000a00 */
[----:B------:R-:W-:Y:S01]  /*d6e0*/  VIADD R0, R18, 0x18400 ;  /* 0x0001840012007836 */ /* 0x000fe20000000000 */
[----:B------:R-:W-:Y:S01]  /*d6f0*/  BAR.SYNC.DEFER_BLOCKING 0x8, 0x180 ;  /* 0x0206000000007b1d */ /* 0x000fe20000010000 */
[----:B------:R-:W-:-:S03]  /*d700*/  ISETP.NE.U32.AND P0, PT, RZ, UR4, PT ;  /* 0x00000004ff007c0c */ /* 0x000fc6000bf05070 */
[----:B------:R-:W-:Y:S02]  /*d710*/  LOP3.LUT P1, RZ, R0, 0x3ff, RZ, 0xc0, !PT ;  /* 0x000003ff00ff7812 */ /* 0x000fe4000782c0ff */
[----:B------:R-:W-:Y:S01]  /*d720*/  ISETP.NE.AND.EX P0, PT, RZ, UR5, PT, P0 ;  /* 0x00000005ff007c0c */ /* 0x000fe2000bf05300 */
[----:B------:R-:W-:Y:S03]  /*d730*/  BSSY B6, `(.L_x_1133) ;  /* 0x0000018000067945 */ /* 0x000fe60003800000 */
[----:B---3--:R-:W-:Y:S02]  /*d740*/  SEL R4, R4, RZ, !P0 ;  /* 0x000000ff04047207 */ /* 0x008fe40004000000 */
[----:B----4-:R-:W-:-:S03]  /*d750*/  SEL R3, R3, RZ, !P0 ;  /* 0x000000ff03037207 */ /* 0x010fc60004000000 */
[----:B------:R3:W-:Y:S01]  /*d760*/  STL [R1+0x34], R4 ;  /* 0x0000340401007387 */ /* 0x0007e20000100800 */
[----:B--2---:R-:W-:-:S05]  /*d770*/  SHF.R.S32.HI R0, RZ, 0x1f, R2 ;  /* 0x0000001fff007819 */ /* 0x004fca0000011402 */
[----:B------:R3:W-:Y:S04]  /*d780*/  STL [R1+0x48], R0 ;  /* 0x0000480001007387 */ /* 0x0007e80000100800 */
[----:B------:R3:W-:Y:S01]  /*d790*/  STL [R1+0x58], R3 ;  /* 0x0000580301007387 */ /* 0x0007e20000100800 */
[----:B------:R-:W-:Y:S05]  /*d7a0*/  @!P1 BRA `(.L_x_1134) ;  /* 0x0000000000409947 */ /* 0x000fea0003800000 */
[----:B------:R-:W-:Y:S01]  /*d7b0*/  MOV R2, 0x0 ;  /* 0x0000000000027802 */ /* 0x000fe20000000f00 */
[----:B------:R-:W-:Y:S01]  /*d7c0*/  ULDC.64 UR6, c[0x4][0x98] ;  /* 0x0100260000067ab9 */ /* 0x000fe20000000a00 */
[----:B------:R-:W-:Y:S01]  /*d7d0*/  ULDC.64 UR8, c[0x4][0xa0] ;  /* 0x0100280000087ab9 */ /* 0x000fe20000000a00 */
[----:B------:R-:W-:Y:S01]  /*d7e0*/  ULDC.64 UR4, c[0x4][0x20] ;  /* 0x0100080000047ab9 */ /* 0x000fe20000000a00 */
[----:B---3--:R-:W-:Y:S02]  /*d7f0*/  IMAD.U32 R4, RZ, RZ, UR6 ;  /* 0x00000006ff047e24 */ /* 0x008fe4000f8e00ff */
        /* <DEDUP_REMOVED lines=11> */
.L_x_1134:
[----:B------:R-:W-:Y:S05]  /*d8b0*/  BSYNC B6 ;  /* 0x0000000000067941 */ /* 0x000fea0003800000 */
.L_x_1133:
[----:B------:R-:W2:Y:S01]  /*d8c0*/  LDL.LU R5, [R1+0x4] ;  /* 0x0000040001057983 */ /* 0x000ea20000300800 */
[----:B------:R-:W4:Y:S01]  /*d8d0*/  LDC R8, c[0x0][0x448] ;  /* 0x00011200ff087b82 */ /* 0x000f220000000800 */
[----:B------:R-:W-:Y:S01]  /*d8e0*/  ULDC.64 UR4, c[0x0][0x298] ;  /* 0x0000a60000047ab9 */ /* 0x000fe20000000a00 */
[----:B------:R-:W-:Y:S01]  /*d8f0*/  ULDC.64 UR6, c[0x0][0x280] ;  /* 0x0000a00000067ab9 */ /* 0x000fe20000000a00 */
[----:B---3--:R-:W3:Y:S04]  /*d900*/  LDL R4, [R1+0x48] ;  /* 0x0000480001047983 */ /* 0x008ee80000100800 */
[----:B-1----:R-:W3:Y:S04]  /*d910*/  LDL R10, [R1+0x2c] ;  /* 0x00002c00010a7983 */ /* 0x002ee80000100800 */
[----:B------:R-:W3:Y:S01]  /*d920*/  LDL R9, [R1+0x58] ;  /* 0x0000580001097983 */ /* 0x000ee20000100800 */
[----:B------:R-:W1:Y:S01]  /*d930*/  S2R R2, SR_TID.X ;  /* 0x0000000000027919 */ /* 0x000e620000002100 */
[----:B------:R-:W0:Y:S02]  /*d940*/  S2R R0, SR_TID.X ;  /* 0x0000000000007919 */ /* 0x000e240000002100 */
[----:B------:R-:W3:Y:S01]  /*d950*/  LDL R7, [R1+0x34] ;  /* 0x0000340001077983 */ /* 0x000ee20000100800 */
[----:B----4-:R-:W-:-:S13]  /*d960*/  ISETP.NE.AND P0, PT, R8, 0x1, PT ;  /* 0x000000010800780c */ /* 0x010fda0003f05270 */
[----:B------:R-:W4:Y:S01]  /*d970*/  @P0 LDC R3, c[0x0][0x450] ;  /* 0x00011400ff030b82 */ /* 0x000f220000000800 */
[----:B-1----:R-:W-:-:S04]  /*d980*/  LOP3.LUT R2, R2, 0x7f, RZ, 0xc0, !PT ;  /* 0x0000007f02027812 */ /* 0x002fc800078ec0ff */
[----:B------:R-:W-:Y:S01]  /*d990*/  SHF.R.U32.HI R2, RZ, 0x3, R2 ;  /* 0x00000003ff027819 */ /* 0x000fe20000011602 */
[----:B0-----:R-:W-:-:S05]  /*d9a0*/  IMAD.SHL.U32 R0, R0, 0x10, RZ ;  /* 0x0000001000007824 */ /* 0x001fca00078e00ff */
[----:B------:R-:W-:Y:S02]  /*d9b0*/  LOP3.LUT R0, R2, 0x70, R0, 0xf8, !PT ;  /* 0x0000007002007812 */ /* 0x000fe400078ef800 */
[----:B------:R-:W0:Y:S01]  /*d9c0*/  @P0 LDC R2, c[0x0][0x44c] ;  /* 0x00011300ff020b82 */ /* 0x000e220000000800 */
[----:B--2---:R-:W-:-:S05]  /*d9d0*/  IMAD.SHL.U32 R6, R5, 0x80, RZ ;  /* 0x0000008005067824 */ /* 0x004fca00078e00ff */
[----:B------:R-:W-:-:S05]  /*d9e0*/  LOP3.LUT R5, R0, R6, RZ, 0xfc, !PT ;  /* 0x0000000600057212 */ /* 0x000fca00078efcff */
[----:B0-----:R-:W-:-:S04]  /*d9f0*/  @P0 IMAD.HI.U32 R2, R5, R2, RZ ;  /* 0x0000000205020227 */ /* 0x001fc800078e00ff */
[----:B------:R-:W-:Y:S01]  /*da00*/  IMAD.MOV.U32 R0, RZ, RZ, R5 ;  /* 0x000000ffff007224 */ /* 0x000fe200078e0005 */
[----:B----4-:R-:W-:Y:S01]  /*da10*/  @P0 SHF.R.U32.HI R0, RZ, R3, R2 ;  /* 0x00000003ff000219 */ /* 0x010fe20000011602 */
[----:B---3--:R-:W-:-:S04]  /*da20*/  IMAD R2, R4, UR4, RZ ;  /* 0x0000000404027c24 */ /* 0x008fc8000f8e02ff */
[C---:B------:R-:W-:Y:S02]  /*da30*/  IMAD R4, R10.reuse, UR5, R2 ;  /* 0x000000050a047c24 */ /* 0x040fe4000f8e0202 */
[----:B------:R-:W-:Y:S01]  /*da40*/  IMAD.WIDE.U32 R2, R10, UR4, RZ ;  /* 0x000000040a027c25 */ /* 0x000fe2000f8e00ff */
[----:B------:R-:W-:-:S03]  /*da50*/  ULDC.64 UR4, c[0x0][0x2d8] ;  /* 0x0000b60000047ab9 */ /* 0x000fc60000000a00 */
[----:B------:R-:W-:Y:S02]  /*da60*/  IMAD.IADD R3, R3, 0x1, R4 ;  /* 0x0000000103037824 */ /* 0x000fe400078e0204 */
[C---:B------:R-:W-:Y:S01]  /*da70*/  IMAD.WIDE.U32 R2, R17.reuse, UR4, R2 ;  /* 0x0000000411027c25 */ /* 0x040fe2000f8e0002 */
[----:B------:R0:W-:Y:S03]  /*da80*/  STL [R1+0x28], R5 ;  /* 0x0000280501007387 */ /* 0x0001e60000100800 */
[----:B------:R-:W-:Y:S01]  /*da90*/  IMAD R3, R17, UR5, R3 ;  /* 0x0000000511037c24 */ /* 0x000fe2000f8e0203 */
[----:B------:R-:W-:Y:S02]  /*daa0*/  ULDC.64 UR4, c[0x0][0x2e0] ;  /* 0x0000b80000047ab9 */ /* 0x000fe40000000a00 */
[----:B------:R-:W-:Y:S02]  /*dab0*/  IMAD R4, R9, UR4, RZ ;  /* 0x0000000409047c24 */ /* 0x000fe4000f8e02ff */
[----:B------:R1:W5:Y:S01]  /*dac0*/  LDL R9, [R1+0x10] ;  /* 0x0000100001097983 */ /* 0x0003620000100800 */
[C---:B------:R-:W-:Y:S01]  /*dad0*/  IMAD.WIDE.U32 R2, R7.reuse, UR4, R2 ;  /* 0x0000000407027c25 */ /* 0x040fe2000f8e0002 */
[----:B------:R-:W2:Y:S03]  /*dae0*/  S2R R10, SR_TID.X ;  /* 0x00000000000a7919 */ /* 0x000ea60000002100 */
[----:B------:R-:W-:Y:S01]  /*daf0*/  IMAD R4, R7, UR5, R4 ;  /* 0x0000000507047c24 */ /* 0x000fe2000f8e0204 */
[----:B------:R-:W-:-:S03]  /*db00*/  ULDC.64 UR4, c[0x0][0x2d0] ;  /* 0x0000b40000047ab9 */ /* 0x000fc60000000a00 */
[----:B------:R-:W-:Y:S01]  /*db10*/  IMAD.IADD R3, R3, 0x1, R4 ;  /* 0x0000000103037824 */ /* 0x000fe200078e0204 */
[----:B------:R-:W-:-:S05]  /*db20*/  SHF.R.S32.HI R4, RZ, 0x1f, R0 ;  /* 0x0000001fff047819 */ /* 0x000fca0000011400 */
[----:B------:R-:W-:Y:S02]  /*db30*/  IMAD R4, R4, UR4, RZ ;  /* 0x0000000404047c24 */ /* 0x000fe4000f8e02ff */
[----:B------:R-:W-:-:S04]  /*db40*/  IMAD.WIDE.U32 R2, R0, UR4, R2 ;  /* 0x0000000400027c25 */ /* 0x000fc8000f8e0002 */
[----:B------:R-:W-:Y:S01]  /*db50*/  IMAD R4, R0, UR5, R4 ;  /* 0x0000000500047c24 */ /* 0x000fe2000f8e0204 */
[----:B------:R-:W-:Y:S01]  /*db60*/  ULDC.64 UR4, c[0x0][0x2c8] ;  /* 0x0000b20000047ab9 */ /* 0x000fe20000000a00 */
[----:B------:R-:W-:-:S04]  /*db70*/  IMAD.MOV R0, RZ, RZ, -R0 ;  /* 0x000000ffff007224 */ /* 0x000fc800078e0a00 */
[----:B------:R-:W-:-:S05]  /*db80*/  IMAD R0, R8, R0, R5 ;  /* 0x0000000008007224 */ /* 0x000fca00078e0205 */
[----:B------:R-:W-:Y:S01]  /*db90*/  SHF.R.S32.HI R7, RZ, 0x1f, R0 ;  /* 0x0000001fff077819 */ /* 0x000fe20000011400 */
[----:B------:R-:W-:Y:S02]  /*dba0*/  IMAD.IADD R3, R3, 0x1, R4 ;  /* 0x0000000103037824 */ /* 0x000fe400078e0204 */
[----:B--2---:R-:W-:Y:S02]  /*dbb0*/  IMAD.SHL.U32 R10, R10, 0x8, RZ ;  /* 0x000000080a0a7824 */ /* 0x004fe400078e00ff */
[----:B------:R-:W-:Y:S02]  /*dbc0*/  IMAD R7, R7, UR4, RZ ;  /* 0x0000000407077c24 */ /* 0x000fe4000f8e02ff */
[----:B0-----:R-:W-:Y:S01]  /*dbd0*/  IMAD.WIDE.U32 R4, R0, UR4, R2 ;  /* 0x0000000400047c25 */ /* 0x001fe2000f8e0002 */
[----:B------:R-:W-:Y:S01]  /*dbe0*/  LOP3.LUT R10, R10, 0x38, RZ, 0xc0, !PT ;  /* 0x000000380a0a7812 */ /* 0x000fe200078ec0ff */
[----:B------:R-:W-:Y:S02]  /*dbf0*/  ULDC UR4, c[0x0][0x2b8] ;  /* 0x0000ae0000047ab9 */ /* 0x000fe40000000800 */
[----:B------:R-:W-:Y:S01]  /*dc00*/  IMAD R0, R0, UR5, R7 ;  /* 0x0000000500007c24 */ /* 0x000fe2000f8e0207 */
[----:B------:R-:W-:-:S03]  /*dc10*/  LEA R3, P1, R4, UR6, 0x1 ;  /* 0x0000000604037c11 */ /* 0x000fc6000f8208ff */
[----:B------:R-:W-:Y:S01]  /*dc20*/  IMAD.IADD R0, R5, 0x1, R0 ;  /* 0x0000000105007824 */ /* 0x000fe200078e0200 */
[----:B------:R-:W-:Y:S01]  /*dc30*/  ISETP.GE.AND P0, PT, R10, UR4, PT ;  /* 0x000000040a007c0c */ /* 0x000fe2000bf06270 */
[----:B------:R-:W-:-:S03]  /*dc40*/  UMOV UR4, 0xffffffff ;  /* 0xffffffff00047882 */ /* 0x000fc60000000000 */
[----:B------:R-:W-:Y:S01]  /*dc50*/  LEA.HI.X R0, R4, UR7, R0, 0x1, P1 ;  /* 0x0000000704007c11 */ /* 0x000fe200088f0c00 */
[----:B-1----:R-:W-:Y:S08]  /*dc60*/  BRA.DIV UR4, `(.L_x_1135) ;  /* 0x0000004e04a87947 */ /* 0x002ff0000b800000 */
[----:B------:R-:W0:Y:S02]  /*dc70*/  S2R R4, SR_TID.X ;  /* 0x0000000000047919 */ /* 0x000e240000002100 */
[----:B0-----:R-:W-:Y:S02]  /*dc80*/  LOP3.LUT R5, R4, 0x7f, RZ, 0xc0, !PT ;  /* 0x0000007f04057812 */ /* 0x001fe400078ec0ff */
[----:B------:R-:W2:Y:S02]  /*dc90*/  LDL R4, [R1+0x38] ;  /* 0x0000380001047983 */ /* 0x000ea40000100800 */
[----:B------:R-:W-:Y:S02]  /*dca0*/  SHF.R.U32.HI R7, RZ, 0x3, R5 ;  /* 0x00000003ff077819 */ /* 0x000fe40000011605 */
[----:B------:R-:W0:Y:S03]  /*dcb0*/  SHFL.IDX PT, R5, R3, RZ, 0x181f ;  /* 0x00181fff03057589 */ /* 0x000e2600000e0000 */
[----:B------:R-:W-:-:S02]  /*dcc0*/  IMAD.IADD R11, R7, 0x1, R6 ;  /* 0x00000001070b7824 */ /* 0x000fc400078e0206 */
[----:B------:R-:W-:Y:S04]  /*dcd0*/  SHFL.IDX PT, R6, R3, 0x1, 0x181f ;  /* 0x00381f0003067f89 */ /* 0x000fe800000e0000 */
[----:B------:R-:W-:Y:S04]  /*dce0*/  SHFL.IDX PT, R7, R0, 0x1, 0x181f ;  /* 0x00381f0000077f89 */ /* 0x000fe800000e0000 */
[----:B------:R-:W-:Y:S01]  /*dcf0*/  STL [R1+0x4], R11 ;  /* 0x0000040b01007387 */ /* 0x000fe20000100800 */
[----:B--2---:R-:W-:-:S03]  /*dd00*/  IMAD R2, R4, R8, RZ ;  /* 0x0000000804027224 */ /* 0x004fc600078e02ff */
[----:B------:R-:W1:Y:S01]  /*dd10*/  SHFL.IDX PT, R4, R0, RZ, 0x181f ;  /* 0x00181fff00047589 */ /* 0x000e6200000e0000 */
[C---:B------:R-:W-:Y:S01]  /*dd20*/  VIADD R8, R11.reuse, 0x10 ;  /* 0x000000100b087836 */ /* 0x040fe20000000000 */
[----:B------:R-:W-:-:S04]  /*dd30*/  ISETP.GE.AND P1, PT, R11, R2, PT ;  /* 0x000000020b00720c */ /* 0x000fc80003f26270 */
[----:B------:R-:W-:Y:S01]  /*dd40*/  ISETP.GE.AND P2, PT, R8, R2, PT ;  /* 0x000000020800720c */ /* 0x000fe20003f46270 */
[----:B------:R2:W-:Y:S08]  /*dd50*/  STL [R1+0x44], R8 ;  /* 0x0000440801007387 */ /* 0x0005f00000100800 */
[----:B0-----:R-:W-:Y:S01]  /*dd60*/  @!P1 LEA R5, P3, R10, R5, 0x1 ;  /* 0x000000050a059211 */ /* 0x001fe200078608ff */
[----:B--2---:R-:W-:-:S05]  /*dd70*/  VIADD R8, R11, 0x20 ;  /* 0x000000200b087836 */ /* 0x004fca0000000000 */
[----:B------:R-:W-:Y:S01]  /*dd80*/  STL [R1+0x50], R8 ;  /* 0x0000500801007387 */ /* 0x000fe20000100800 */
[----:B-1----:R-:W-:-:S05]  /*dd90*/  @!P1 IMAD.X R4, RZ, RZ, R4, P3 ;  /* 0x000000ffff049224 */ /* 0x002fca00018e0604 */
[----:B------:R-:W-:-:S04]  /*dda0*/  @!P1 LOP3.LUT R5, R5, R4, RZ, 0x3c, !PT ;  /* 0x0000000405059212 */ /* 0x000fc800078e3cff */
[----:B------:R-:W-:-:S04]  /*ddb0*/  @!P1 LOP3.LUT R4, R5, R4, RZ, 0x3c, !PT ;  /* 0x0000000405049212 */ /* 0x000fc800078e3cff */
[----:B------:R-:W-:-:S05]  /*ddc0*/  @!P1 LOP3.LUT R5, R5, R4, RZ, 0x3c, !PT ;  /* 0x0000000405059212 */ /* 0x000fca00078e3cff */
[----:B-----5:R0:W-:Y:S02]  /*ddd0*/  @!P1 LDGSTS.E.BYPASS.LTC128B.128 [R9+0x18400], desc[UR38][R4.64], !P0 ;  /* 0x1840000004099fae */ /* 0x0201e4000c101d66 */
[----:B0-----:R-:W-:Y:S02]  /*dde0*/  @!P2 LEA R5, P1, R10, R6, 0x1 ;  /* 0x000000060a05a211 */ /* 0x001fe400078208ff */
[----:B------:R-:W-:Y:S03]  /*ddf0*/  SHFL.IDX PT, R6, R0, 0x2, 0x181f ;  /* 0x00581f0000067f89 */ /* 0x000fe600000e0000 */
[----:B------:R-:W-:Y:S01]  /*de00*/  @!P2 IMAD.X R4, RZ, RZ, R7, P1 ;  /* 0x000000ffff04a224 */ /* 0x000fe200008e0607 */
[----:B------:R-:W-:Y:S01]  /*de10*/  ISETP.GE.AND P1, PT, R8, R2, PT ;  /* 0x000000020800720c */ /* 0x000fe20003f26270 */
[----:B------:R-:W-:-:S03]  /*de20*/  VIADD R7, R11, 0x30 ;  /* 0x000000300b077836 */ /* 0x000fc60000000000 */
[-C--:B------:R-:W-:Y:S02]  /*de30*/  @!P2 LOP3.LUT R5, R5, R4.reuse, RZ, 0x3c, !PT ;  /* 0x000000040505a212 */ /* 0x080fe400078e3cff */
[----:B------:R-:W-:Y:S02]  /*de40*/  STL [R1+0x54], R7 ;  /* 0x0000540701007387 */ /* 0x000fe40000100800 */
[----:B------:R-:W-:-:S04]  /*de50*/  @!P2 LOP3.LUT R4, R5, R4, RZ, 0x3c, !PT ;  /* 0x000000040504a212 */ /* 0x000fc800078e3cff */
[----:B------:R-:W-:-:S05]  /*de60*/  @!P2 LOP3.LUT R5, R5, R4, RZ, 0x3c, !PT ;  /* 0x000000040505a212 */ /* 0x000fca00078e3cff */
[----:B------:R0:W-:Y:S04]  /*de70*/  @!P2 LDGSTS.E.BYPASS.LTC128B.128 [R9+0x18c00], desc[UR38][R4.64], !P0 ;  /* 0x18c000000409afae */ /* 0x0001e8000c101d66 */
[----:B0-----:R-:W0:Y:S02]  /*de80*/  SHFL.IDX PT, R4, R3, 0x2, 0x181f ;  /* 0x00581f0003047f89 */ /* 0x001e2400000e0000 */
[----:B0-----:R-:W-:-:S05]  /*de90*/  @!P1 LEA R5, P2, R10, R4, 0x1 ;  /* 0x000000040a059211 */ /* 0x001fca00078408ff */
[----:B------:R-:W-:Y:S02]  /*dea0*/  @!P1 IMAD.X R4, RZ, RZ, R6, P2 ;  /* 0x000000ffff049224 */ /* 0x000fe400010e0606 */
[----:B------:R-:W-:Y:S03]  /*deb0*/  SHFL.IDX PT, R6, R0, 0x3, 0x181f ;  /* 0x00781f0000067f89 */ /* 0x000fe600000e0000 */
[----:B------:R-:W-:-:S04]  /*dec0*/  @!P1 LOP3.LUT R5, R5, R4, RZ, 0x3c, !PT ;  /* 0x0000000405059212 */ /* 0x000fc800078e3cff */
[----:B------:R-:W-:-:S04]  /*ded0*/  @!P1 LOP3.LUT R4, R5, R4, RZ, 0x3c, !PT ;  /* 0x0000000405049212 */ /* 0x000fc800078e3cff */
[----:B------:R-:W-:-:S05]  /*dee0*/  @!P1 LOP3.LUT R5, R5, R4, RZ, 0x3c, !PT ;  /* 0x0000000405059212 */ /* 0x000fca00078e3cff */
[----:B------:R0:W-:Y:S01]  /*def0*/  @!P1 LDGSTS.E.BYPASS.LTC128B.128 [R9+0x19400], desc[UR38][R4.64], !P0 ;  /* 0x1940000004099fae */ /* 0x0001e2000c101d66 */
[----:B------:R-:W-:Y:S01]  /*df00*/  ISETP.GE.AND P1, PT, R7, R2, PT ;  /* 0x000000020700720c */ /* 0x000fe20003f26270 */
[----:B------:R-:W-:-:S05]  /*df10*/  VIADD R7, R11, 0x40 ;  /* 0x000000400b077836 */ /* 0x000fca0000000000 */
[----:B------:R-:W-:Y:S04]  /*df20*/  STL [R1+0x60], R7 ;  /* 0x0000600701007387 */ /* 0x000fe80000100800 */
[----:B0-----:R-:W0:Y:S03]  /*df30*/  SHFL.IDX PT, R4, R3, 0x3, 0x181f ;  /* 0x00781f0003047f89 */ /* 0x001e2600000e0000 */
        /* <DEDUP_REMOVED lines=25> */
[-C--:B------:R-:W-:Y:S01]  /*e0d0*/  @!P1 LOP3.LUT R5, R5, R4.reuse, RZ, 0x3c, !PT ;  /* 0x0000000405059212 */ /* 0x080fe200078e3cff */
[----:B------:R-:W-:Y:S03]  /*e0e0*/  SHFL.IDX PT, R0, R0, 0x7, 0x181f ;  /* 0x00f81f0000007f89 */ /* 0x000fe600000e0000 */
[----:B------:R-:W-:-:S04]  /*e0f0*/  @!P1 LOP3.LUT R4, R5, R4, RZ, 0x3c, !PT ;  /* 0x0000000405049212 */ /* 0x000fc800078e3cff */
[----:B------:R-:W-:-:S05]  /*e100*/  @!P1 LOP3.LUT R5, R5, R4, RZ, 0x3c, !PT ;  /* 0x0000000405059212 */ /* 0x000fca00078e3cff */
[----:B------:R0:W-:Y:S01]  /*e110*/  @!P1 LDGSTS.E.BYPASS.LTC128B.128 [R9+0x1ac00], desc[UR38][R4.64], !P0 ;  /* 0x1ac0000004099fae */ /* 0x0001e2000c101d66 */
[----:B------:R-:W-:-:S03]  /*e120*/  ISETP.GE.AND P1, PT, R7, R2, PT ;  /* 0x000000020700720c */ /* 0x000fc60003f26270 */
[----:B0-----:R-:W0:Y:S04]  /*e130*/  SHFL.IDX PT, R4, R3, 0x6, 0x181f ;  /* 0x00d81f0003047f89 */ /* 0x001e2800000e0000 */
[----:B------:R-:W1:Y:S06]  /*e140*/  SHFL.IDX PT, R3, R3, 0x7, 0x181f ;  /* 0x00f81f0003037f89 */ /* 0x000e6c00000e0000 */
[----:B0-----:R-:W-:-:S05]  /*e150*/  @!P1 LEA R5, P2, R10, R4, 0x1 ;  /* 0x000000040a059211 */ /* 0x001fca00078408ff */
[----:B------:R-:W-:-:S05]  /*e160*/  @!P1 IMAD.X R4, RZ, RZ, R6, P2 ;  /* 0x000000ffff049224 */ /* 0x000fca00010e0606 */
[----:B------:R-:W-:-:S04]  /*e170*/  @!P1 LOP3.LUT R5, R5, R4, RZ, 0x3c, !PT ;  /* 0x0000000405059212 */ /* 0x000fc800078e3cff */
[----:B------:R-:W-:-:S04]  /*e180*/  @!P1 LOP3.LUT R4, R5, R4, RZ, 0x3c, !PT ;  /* 0x0000000405049212 */ /* 0x000fc800078e3cff */
[----:B------:R-:W-:-:S05]  /*e190*/  @!P1 LOP3.LUT R5, R5, R4, RZ, 0x3c, !PT ;  /* 0x0000000405059212 */ /* 0x000fca00078e3cff */
[----:B-1----:R0:W-:Y:S02]  /*e1a0*/  @!P1 LDGSTS.E.BYPASS.LTC128B.128 [R9+0x1b400], desc[UR38][R4.64], !P0 ;  /* 0x1b40000004099fae */ /* 0x0021e4000c101d66 */
.L_x_1259:
[----:B01----:R-:W2:Y:S02]  /*e1b0*/  LDL R4, [R1+0x4] ;  /* 0x0000040001047983 */ /* 0x003ea40000100800 */
[----:B--2---:R-:W-:-:S05]  /*e1c0*/  VIADD R4, R4, 0x70 ;  /* 0x0000007004047836 */ /* 0x004fca0000000000 */
[----:B------:R-:W-:Y:S01]  /*e1d0*/  ISETP.GE.AND P1, PT, R4, R2, PT ;  /* 0x000000020400720c */ /* 0x000fe20003f26270 */
[----:B------:R0:W-:-:S12]  /*e1e0*/  STL [R1+0x6c], R4 ;  /* 0x00006c0401007387 */ /* 0x0001d80000100800 */
[----:B------:R-:W-:-:S05]  /*e1f0*/  @!P1 LEA R2, P2, R10, R3, 0x1 ;  /* 0x000000030a029211 */ /* 0x000fca00078408ff */
[----:B------:R-:W-:-:S05]  /*e200*/  @!P1 IMAD.X R3, RZ, RZ, R0, P2 ;  /* 0x000000ffff039224 */ /* 0x000fca00010e0600 */
[----:B------:R-:W-:Y:S01]  /*e210*/  @!PT LDS RZ, [RZ] ;  /* 0x00000000fffff984 */ /* 0x000fe20000000800 */
[----:B------:R-:W-:Y:S01]  /*e220*/  @!PT LDS RZ, [RZ] ;  /* 0x00000000fffff984 */ /* 0x000fe20000000800 */
[----:B------:R-:W-:Y:S01]  /*e230*/  @!PT LDS RZ, [RZ] ;  /* 0x00000000fffff984 */ /* 0x000fe20000000800 */
[----:B------:R0:W-:Y:S01]  /*e240*/  @!P1 LDGSTS.E.BYPASS.LTC128B.128 [R9+0x1bc00], desc[UR38][R2.64], !P0 ;  /* 0x1bc0000002099fae */ /* 0x0001e2000c101d66 */
[----:B------:R-:W-:Y:S01]  /*e250*/  PLOP3.LUT P0, PT, PT, PT, PT, 0x80, 0x0 ;  /* 0x000000000000781c */ /* 0x000fe20003f0f070 */
[----:B------:R-:W-:-:S12]  /*e260*/  NOP ;  /* 0x0000000000007918 */ /* 0x000fd80000000000 */
.L_x_1136:
[----:B------:R-:W-:Y:S02]  /*e270*/  PLOP3.LUT P1, PT, P1, P0, PT, 0xa2, 0x0 ;  /* 0x000000000000781c */ /* 0x000fe40000f21472 */
[----:B------:R-:W-:-:S08]  /*e280*/  @P0 R2UR P1, UR4, R18 ;  /* 0x00000000120402ca */ /* 0x000fd00000020000 */
[----:B------:R-:W-:-:S05]  /*e290*/  @P0 PLOP3.LUT P0, PT, P1, PT, PT, 0x80, 0x0 ;  /* 0x000000000000081c */ /* 0x000fca0000f0f070 */
[----:B------:R-:W-:Y:S01]  /*e2a0*/  @!P1 SYNCS.ARRIVE.TRANS64.RED.A0T1 RZ, [UR4+0x32400], RZ ;  /* 0x032400ffffff99a7 */ /* 0x000fe20008200404 */
[----:B------:R-:W-:Y:S07]  /*e2b0*/  @!P1 ARRIVES.LDGSTSBAR.64.TRANSCNT [UR4+0x32400] ;  /* 0x03240000ff0099b0 */ /* 0x000fee0008000a84 */
[----:B------:R-:W-:Y:S05]  /*e2c0*/  @P0 BRA.U.ANY `(.L_x_1136) ;  /* 0xfffffffd00e80947 */ /* 0x000fea000393ffff */
[----:B------:R-:W-:Y:S01]  /*e2d0*/  NOP ;  /* 0x0000000000007918 */ /* 0x000fe20000000000 */
[----:B------:R-:W2:Y:S01]  /*e2e0*/  LDL.LU R0, [R1+0x48] ;  /* 0x0000480001007983 */ /* 0x000ea20000300800 */
[----:B------:R-:W-:Y:S01]  /*e2f0*/  ULDC.64 UR4, c[0x0][0x398] ;  /* 0x0000e60000047ab9 */ /* 0x000fe20000000a00 */
[----:B------:R1:W-:Y:S02]  /*e300*/  SYNCS.ARRIVE.TRANS64.A1T0 RZ, [R18+URZ+0x32400], RZ ;  /* 0x032400ff12ff79a7 */ /* 0x0003e4000810003f */
[----:B0-----:R-:W3:Y:S01]  /*e310*/  LDL.LU R3, [R1+0x2c] ;  /* 0x00002c0001037983 */ /* 0x001ee20000300800 */
[----:B------:R-:W-:Y:S01]  /*e320*/  VIADD R2, R18, 0x22400 ;  /* 0x0002240012027836 */ /* 0x000fe20000000000 */
[----:B------:R-:W-:Y:S04]  /*e330*/  BSSY B6, `(.L_x_1137) ;  /* 0x0000019000067945 */ /* 0x000fe80003800000 */
[----:B------:R-:W-:Y:S01]  /*e340*/  LOP3.LUT P0, RZ, R2, 0x3ff, RZ, 0xc0, !PT ;  /* 0x000003ff02ff7812 */ /* 0x000fe2000780c0ff */
[----:B--2---:R-:W-:-:S04]  /*e350*/  IMAD R0, R0, UR4, RZ ;  /* 0x0000000400007c24 */ /* 0x004fc8000f8e02ff */
[C---:B---3--:R-:W-:Y:S02]  /*e360*/  IMAD R0, R3.reuse, UR5, R0 ;  /* 0x0000000503007c24 */ /* 0x048fe4000f8e0200 */
[----:B------:R-:W-:-:S04]  /*e370*/  IMAD.WIDE.U32 R2, R3, UR4, RZ ;  /* 0x0000000403027c25 */ /* 0x000fc8000f8e00ff */
[----:B------:R-:W-:Y:S01]  /*e380*/  IMAD.IADD R0, R3, 0x1, R0 ;  /* 0x0000000103007824 */ /* 0x000fe200078e0200 */
[----:B------:R1:W-:Y:S04]  /*e390*/  STL.64 [R1+0x48], R2 ;  /* 0x0000480201007387 */ /* 0x0003e80000100a00 */
[----:B------:R1:W-:Y:S01]  /*e3a0*/  STL [R1+0x2c], R0 ;  /* 0x00002c0001007387 */ /* 0x0003e20000100800 */
[----:B------:R-:W-:Y:S05]  /*e3b0*/  @!P0 BRA `(.L_x_1138) ;  /* 0x0000000000408947 */ /* 0x000fea0003800000 */
[----:B-1----:R-:W-:Y:S01]  /*e3c0*/  MOV R2, 0x0 ;  /* 0x0000000000027802 */ /* 0x002fe20000000f00 */
        /* <DEDUP_REMOVED lines=15> */
.L_x_1138:
[----:B------:R-:W-:Y:S05]  /*e4c0*/  BSYNC B6 ;  /* 0x0000000000067941 */ /* 0x000fea0003800000 */
.L_x_1137:
[----:B------:R-:W2:Y:S01]  /*e4d0*/  LDL.LU R5, [R1+0x2c] ;  /* 0x00002c0001057983 */ /* 0x000ea20000300800 */
[----:B------:R-:W0:Y:S01]  /*e4e0*/  LDC R7, c[0x0][0x448] ;  /* 0x00011200ff077b82 */ /* 0x000e220000000800 */
[----:B------:R-:W-:Y:S01]  /*e4f0*/  ULDC.64 UR4, c[0x0][0x3d8] ;  /* 0x0000f60000047ab9 */ /* 0x000fe20000000a00 */
[----:B------:R-:W-:Y:S01]  /*e500*/  ULDC.64 UR6, c[0x0][0x390] ;  /* 0x0000e40000067ab9 */ /* 0x000fe20000000a00 */
[----:B-1----:R-:W2:Y:S04]  /*e510*/  LDL.LU.64 R2, [R1+0x48] ;  /* 0x0000480001027983 */ /* 0x002ea80000300a00 */
[----:B------:R-:W3:Y:S04]  /*e520*/  LDL.LU R0, [R1+0x58] ;  /* 0x0000580001007983 */ /* 0x000ee80000300800 */
[----:B------:R-:W4:Y:S04]  /*e530*/  LDL.LU R4, [R1+0x34] ;  /* 0x0000340001047983 */ /* 0x000f280000300800 */
[----:B------:R-:W5:Y:S01]  /*e540*/  LDL.LU R6, [R1+0x28] ;  /* 0x0000280001067983 */ /* 0x000f620000300800 */
[----:B------:R-:W1:Y:S01]  /*e550*/  S2R R9, SR_TID.X ;  /* 0x0000000000097919 */ /* 0x000e620000002100 */
[----:B0-----:R-:W-:Y:S01]  /*e560*/  ISETP.NE.AND P0, PT, R7, 0x1, PT ;  /* 0x000000010700780c */ /* 0x001fe20003f05270 */
[----:B-1----:R-:W-:-:S02]  /*e570*/  IMAD.SHL.U32 R8, R9, 0x8, RZ ;  /* 0x0000000809087824 */ /* 0x002fc400078e00ff */
[----:B------:R-:W-:-:S03]  /*e580*/  IMAD.SHL.U32 R9, R9, 0x8, RZ ;  /* 0x0000000809097824 */ /* 0x000fc600078e00ff */
[----:B------:R-:W-:Y:S02]  /*e590*/  LOP3.LUT R8, R8, 0x38, RZ, 0xc0, !PT ;  /* 0x0000003808087812 */ /* 0x000fe400078ec0ff */
[----:B------:R-:W-:-:S04]  /*e5a0*/  LOP3.LUT R9, R9, 0x38, RZ, 0xc0, !PT ;  /* 0x0000003809097812 */ /* 0x000fc800078ec0ff */
[C---:B------:R-:W-:Y:S02]  /*e5b0*/  LOP3.LUT R11, R9.reuse, 0x40, RZ, 0xfc, !PT ;  /* 0x00000040090b7812 */ /* 0x040fe400078efcff */
[C---:B------:R-:W-:Y:S02]  /*e5c0*/  LOP3.LUT R10, R9.reuse, 0x80, RZ, 0xfc, !PT ;  /* 0x00000080090a7812 */ /* 0x040fe400078efcff */
[----:B------:R-:W-:Y:S01]  /*e5d0*/  LOP3.LUT R9, R9, 0xc0, RZ, 0xfc, !PT ;  /* 0x000000c009097812 */ /* 0x000fe200078efcff */
[----:B--2---:R-:W-:Y:S02]  /*e5e0*/  IMAD.MOV.U32 R3, RZ, RZ, R5 ;  /* 0x000000ffff037224 */ /* 0x004fe400078e0005 */
[----:B------:R-:W0:Y:S01]  /*e5f0*/  @P0 LDC R5, c[0x0][0x450] ;  /* 0x00011400ff050b82 */ /* 0x000e220000000800 */
[----:B------:R-:W-:-:S04]  /*e600*/  IMAD.WIDE.U32 R2, R17, UR4, R2 ;  /* 0x0000000411027c25 */ /* 0x000fc8000f8e0002 */
[----:B------:R-:W-:Y:S01]  /*e610*/  IMAD R3, R17, UR5, R3 ;  /* 0x0000000511037c24 */ /* 0x000fe2000f8e0203 */
[----:B------:R-:W-:Y:S02]  /*e620*/  ULDC.64 UR4, c[0x0][0x3e0] ;  /* 0x0000f80000047ab9 */ /* 0x000fe40000000a00 */
[----:B---3--:R-:W-:Y:S02]  /*e630*/  IMAD R0, R0, UR4, RZ ;  /* 0x0000000400007c24 */ /* 0x008fe4000f8e02ff */
[----:B----4-:R-:W-:-:S04]  /*e640*/  IMAD.WIDE.U32 R2, R4, UR4, R2 ;  /* 0x0000000404027c25 */ /* 0x010fc8000f8e0002 */
[----:B------:R-:W-:Y:S01]  /*e650*/  IMAD R0, R4, UR5, R0 ;  /* 0x0000000504007c24 */ /* 0x000fe2000f8e0200 */
[----:B------:R-:W-:Y:S01]  /*e660*/  ULDC.64 UR4, c[0x0][0x3d0] ;  /* 0x0000f40000047ab9 */ /* 0x000fe20000000a00 */
[----:B-----5:R-:W-:Y:S02]  /*e670*/  IMAD.MOV.U32 R4, RZ, RZ, R6 ;  /* 0x000000ffff047224 */ /* 0x020fe400078e0006 */
[----:B------:R-:W-:Y:S02]  /*e680*/  IMAD.IADD R3, R3, 0x1, R0 ;  /* 0x0000000103037824 */ /* 0x000fe400078e0200 */
[----:B------:R-:W1:Y:S02]  /*e690*/  @P0 LDC R0, c[0x0][0x44c] ;  /* 0x00011300ff000b82 */ /* 0x000e640000000800 */
[----:B-1----:R-:W-:-:S05]  /*e6a0*/  @P0 IMAD.HI.U32 R0, R6, R0, RZ ;  /* 0x0000000006000227 */ /* 0x002fca00078e00ff */
[----:B0-----:R-:W-:-:S04]  /*e6b0*/  @P0 SHF.R.U32.HI R4, RZ, R5, R0 ;  /* 0x00000005ff040219 */ /* 0x001fc80000011600 */
[--C-:B------:R-:W-:Y:S01]  /*e6c0*/  SHF.R.S32.HI R5, RZ, 0x1f, R4.reuse ;  /* 0x0000001fff057819 */ /* 0x100fe20000011404 */
[----:B------:R-:W-:Y:S02]  /*e6d0*/  IMAD.MOV R0, RZ, RZ, -R4 ;  /* 0x000000ffff007224 */ /* 0x000fe400078e0a04 */
[----:B------:R-:W-:-:S04]  /*e6e0*/  IMAD.WIDE.U32 R2, R4, UR4, R2 ;  /* 0x0000000404027c25 */ /* 0x000fc8000f8e0002 */
[----:B------:R-:W-:Y:S02]  /*e6f0*/  IMAD R5, R5, UR4, RZ ;  /* 0x0000000405057c24 */ /* 0x000fe4000f8e02ff */
[----:B------:R-:W-:Y:S02]  /*e700*/  IMAD R0, R7, R0, R6 ;  /* 0x0000000007007224 */ /* 0x000fe400078e0206 */
[----:B------:R-:W-:Y:S01]  /*e710*/  IMAD R4, R4, UR5, R5 ;  /* 0x0000000504047c24 */ /* 0x000fe2000f8e0205 */
[----:B------:R-:W-:-:S03]  /*e720*/  ULDC.64 UR4, c[0x0][0x3c8] ;  /* 0x0000f20000047ab9 */ /* 0x000fc60000000a00 */
[----:B------:R-:W-:Y:S01]  /*e730*/  IMAD.IADD R3, R3, 0x1, R4 ;  /* 0x0000000103037824 */ /* 0x000fe200078e0204 */
[----:B------:R-:W-:-:S05]  /*e740*/  SHF.R.S32.HI R4, RZ, 0x1f, R0 ;  /* 0x0000001fff047819 */ /* 0x000fca0000011400 */
[----:B------:R-:W-:Y:S02]  /*e750*/  IMAD R6, R4, UR4, RZ ;  /* 0x0000000404067c24 */ /* 0x000fe4000f8e02ff */
[----:B------:R-:W-:Y:S01]  /*e760*/  IMAD.WIDE.U32 R4, R0, UR4, R2 ;  /* 0x0000000400047c25 */ /* 0x000fe2000f8e0002 */
[----:B------:R-:W-:Y:S02]  /*e770*/  ULDC UR4, c[0x0][0x3b8] ;  /* 0x0000ee0000047ab9 */ /* 0x000fe40000000800 */
[----:B------:R-:W-:Y:S01]  /*e780*/  ISETP.GE.AND P3, PT, R8, UR4, PT ;  /* 0x0000000408007c0c */ /* 0x000fe2000bf66270 */
[----:B------:R-:W-:Y:S01]  /*e790*/  IMAD R0, R0, UR5, R6 ;  /* 0x0000000500007c24 */ /* 0x000fe2000f8e0206 */
[----:B------:R-:W-:Y:S02]  /*e7a0*/  LEA R2, P4, R4, UR6, 0x1 ;  /* 0x0000000604027c11 */ /* 0x000fe4000f8808ff */
[----:B------:R-:W-:Y:S01]  /*e7b0*/  ISETP.GE.AND P2, PT, R11, UR4, PT ;  /* 0x000000040b007c0c */ /* 0x000fe2000bf46270 */
[----:B------:R-:W-:Y:S01]  /*e7c0*/  IMAD.IADD R0, R5, 0x1, R0 ;  /* 0x0000000105007824 */ /* 0x000fe200078e0200 */
[----:B------:R-:W-:-:S02]  /*e7d0*/  ISETP.GE.AND P1, PT, R10, UR4, PT ;  /* 0x000000040a007c0c */ /* 0x000fc4000bf26270 */
[----:B------:R-:W-:Y:S01]  /*e7e0*/  ISETP.GE.AND P0, PT, R9, UR4, PT ;  /* 0x0000000409007c0c */ /* 0x000fe2000bf06270 */
[----:B------:R-:W-:Y:S01]  /*e7f0*/  UMOV UR4, 0xffffffff ;  /* 0xffffffff00047882 */ /* 0x000fe20000000000 */
[----:B------:R-:W-:Y:S02]  /*e800*/  LEA.HI.X R0, R4, UR7, R0, 0x1, P4 ;  /* 0x0000000704007c11 */ /* 0x000fe4000a0f0c00 */
[----:B------:R-:W-:Y:S09]  /*e810*/  BRA.DIV UR4, `(.L_x_1139) ;  /* 0x0000004e048c7947 */ /* 0x000ff2000b800000 */
[----:B------:R-:W2:Y:S04]  /*e820*/  LDL.LU R10, [R1+0x38] ;  /* 0x00003800010a7983 */ /* 0x000ea80000300800 */
[----:B------:R-:W3:Y:S04]  /*e830*/  LDL.LU R5, [R1+0x4] ;  /* 0x0000040001057983 */ /* 0x000ee80000300800 */
[----:B------:R-:W4:Y:S04]  /*e840*/  LDL.LU R4, [R1+0x44] ;  /* 0x0000440001047983 */ /* 0x000f280000300800 */
[----:B------:R-:W5:Y:S04]  /*e850*/  LDL.LU R11, [R1+0x50] ;  /* 0x00005000010b7983 */ /* 0x000f680000300800 */
[----:B------:R-:W5:Y:S04]  /*e860*/  LDL R9, [R1+0x10] ;  /* 0x0000100001097983 */ /* 0x000f680000100800 */
[----:B------:R-:W-:Y:S01]  /*e870*/  SHFL.IDX PT, R6, R0, 0x1, 0x181f ;  /* 0x00381f0000067f89 */ /* 0x000fe200000e0000 */
[----:B--2---:R-:W-:-:S03]  /*e880*/  IMAD R3, R10, R7, RZ ;  /* 0x000000070a037224 */ /* 0x004fc600078e02ff */
[----:B------:R-:W2:Y:S02]  /*e890*/  LDL.LU R10, [R1+0x54] ;  /* 0x00005400010a7983 */ /* 0x000ea40000300800 */
[-C--:B---3--:R-:W-:Y:S02]  /*e8a0*/  ISETP.GE.AND P5, PT, R5, R3.reuse, PT ;  /* 0x000000030500720c */ /* 0x088fe40003fa6270 */
[----:B------:R-:W3:Y:S01]  /*e8b0*/  LDL.LU R12, [R1+0x60] ;  /* 0x00006000010c7983 */ /* 0x000ee20000300800 */
[----:B----4-:R-:W-:-:S03]  /*e8c0*/  ISETP.GE.AND P4, PT, R4, R3, PT ;  /* 0x000000030400720c */ /* 0x010fc60003f86270 */
[----:B------:R-:W0:Y:S04]  /*e8d0*/  SHFL.IDX PT, R5, R2, RZ, 0x181f ;  /* 0x00181fff02057589 */ /* 0x000e2800000e0000 */
[----:B------:R-:W1:Y:S03]  /*e8e0*/  SHFL.IDX PT, R4, R0, RZ, 0x181f ;  /* 0x00181fff00047589 */ /* 0x000e6600000e0000 */
[----:B0-----:R-:W-:-:S05]  /*e8f0*/  @!P5 LEA R5, P6, R8, R5, 0x1 ;  /* 0x000000050805d211 */ /* 0x001fca00078c08ff */
[----:B-1----:R-:W-:-:S05]  /*e900*/  @!P5 IMAD.X R4, RZ, RZ, R4, P6 ;  /* 0x000000ffff04d224 */ /* 0x002fca00030e0604 */
[----:B------:R-:W-:-:S04]  /*e910*/  @!P5 LOP3.LUT R5, R5, R4, RZ, 0x3c, !PT ;  /* 0x000000040505d212 */ /* 0x000fc800078e3cff */
[----:B------:R-:W-:-:S04]  /*e920*/  @!P5 LOP3.LUT R4, R5, R4, RZ, 0x3c, !PT ;  /* 0x000000040504d212 */ /* 0x000fc800078e3cff */
[----:B------:R-:W-:-:S05]  /*e930*/  @!P5 LOP3.LUT R5, R5, R4, RZ, 0x3c, !PT ;  /* 0x000000040505d212 */ /* 0x000fca00078e3cff */
[----:B-----5:R-:W-:Y:S04]  /*e940*/  @!P5 LDGSTS.E.BYPASS.LTC128B.128 [R9+0x22400], desc[UR38][R4.64], !P3 ;  /* 0x224000000409dfae */ /* 0x020fe8000d901d66 */
[----:B------:R-:W-:Y:S04]  /*e950*/  @!P5 LDGSTS.E.BYPASS.LTC128B.128 [R9+0x26400], desc[UR38][R4.64+0x80], !P2 ;  /* 0x264000800409dfae */ /* 0x000fe8000d101d66 */
[----:B------:R-:W-:Y:S04]  /*e960*/  @!P5 LDGSTS.E.BYPASS.LTC128B.128 [R9+0x2a400], desc[UR38][R4.64+0x100], !P1 ;  /* 0x2a4001000409dfae */ /* 0x000fe8000c901d66 */
[----:B------:R0:W-:Y:S04]  /*e970*/  @!P5 LDGSTS.E.BYPASS.LTC128B.128 [R9+0x2e400], desc[UR38][R4.64+0x180], !P0 ;  /* 0x2e4001800409dfae */ /* 0x0001e8000c101d66 */
[----:B0-----:R-:W0:Y:S02]  /*e980*/  SHFL.IDX PT, R4, R2, 0x1, 0x181f ;  /* 0x00381f0002047f89 */ /* 0x001e2400000e0000 */
[----:B0-----:R-:W-:-:S05]  /*e990*/  @!P4 LEA R4, P6, R8, R4, 0x1 ;  /* 0x000000040804c211 */ /* 0x001fca00078c08ff */
[----:B------:R-:W-:-:S05]  /*e9a0*/  @!P4 IMAD.X R5, RZ, RZ, R6, P6 ;  /* 0x000000ffff05c224 */ /* 0x000fca00030e0606 */
[----:B------:R-:W-:Y:S04]  /*e9b0*/  @!P4 LDGSTS.E.BYPASS.LTC128B.128 [R9+0x22c00], desc[UR38][R4.64], !P3 ;  /* 0x22c000000409cfae */ /* 0x000fe8000d901d66 */
[----:B------:R-:W-:Y:S04]  /*e9c0*/  @!P4 LDGSTS.E.BYPASS.LTC128B.128 [R9+0x26c00], desc[UR38][R4.64+0x80], !P2 ;  /* 0x26c000800409cfae */ /* 0x000fe8000d101d66 */
[----:B------:R-:W-:Y:S04]  /*e9d0*/  @!P4 LDGSTS.E.BYPASS.LTC128B.128 [R9+0x2ac00], desc[UR38][R4.64+0x100], !P1 ;  /* 0x2ac001000409cfae */ /* 0x000fe8000c901d66 */
[----:B------:R0:W-:Y:S01]  /*e9e0*/  @!P4 LDGSTS.E.BYPASS.LTC128B.128 [R9+0x2ec00], desc[UR38][R4.64+0x180], !P0 ;  /* 0x2ec001800409cfae */ /* 0x0001e2000c101d66 */
[----:B------:R-:W-:-:S03]  /*e9f0*/  ISETP.GE.AND P4, PT, R11, R3, PT ;  /* 0x000000030b00720c */ /* 0x000fc60003f86270 */
[----:B------:R-:W4:Y:S04]  /*ea00*/  LDL.LU R11, [R1+0x64] ;  /* 0x00006400010b7983 */ /* 0x000f280000300800 */
[----:B0-----:R-:W0:Y:S04]  /*ea10*/  SHFL.IDX PT, R4, R2, 0x2, 0x181f ;  /* 0x00581f0002047f89 */ /* 0x001e2800000e0000 */
[----:B------:R-:W1:Y:S02]  /*ea20*/  SHFL.IDX PT, R6, R0, 0x2, 0x181f ;  /* 0x00581f0000067f89 */ /* 0x000e6400000e0000 */
[----:B0-----:R-:W-:-:S05]  /*ea30*/  @!P4 LEA R4, P6, R8, R4, 0x1 ;  /* 0x000000040804c211 */ /* 0x001fca00078c08ff */
[----:B-1----:R-:W-:-:S05]  /*ea40*/  @!P4 IMAD.X R5, RZ, RZ, R6, P6 ;  /* 0x000000ffff05c224 */ /* 0x002fca00030e0606 */
[----:B------:R-:W-:Y:S04]  /*ea50*/  @!P4 LDGSTS.E.BYPASS.LTC128B.128 [R9+0x23400], desc[UR38][R4.64], !P3 ;  /* 0x234000000409cfae */ /* 0x000fe8000d901d66 */
[----:B------:R-:W-:Y:S04]  /*ea60*/  @!P4 LDGSTS.E.BYPASS.LTC128B.128 [R9+0x27400], desc[UR38][R4.64+0x80], !P2 ;  /* 0x274000800409cfae */ /* 0x000fe8000d101d66 */
[----:B------:R-:W-:Y:S04]  /*ea70*/  @!P4 LDGSTS.E.BYPASS.LTC128B.128 [R9+0x2b400], desc[UR38][R4.64+0x100], !P1 ;  /* 0x2b4001000409cfae */ /* 0x000fe8000c901d66 */
[----:B------:R0:W-:Y:S01]  /*ea80*/  @!P4 LDGSTS.E.BYPASS.LTC128B.128 [R9+0x2f400], desc[UR38][R4.64+0x180], !P0 ;  /* 0x2f4001800409cfae */ /* 0x0001e2000c101d66 */
[----:B--2---:R-:W-:-:S03]  /*ea90*/  ISETP.GE.AND P4, PT, R10, R3, PT ;  /* 0x000000030a00720c */ /* 0x004fc60003f86270 */
[----:B------:R-:W2:Y:S04]  /*eaa0*/  LDL.LU R10, [R1+0x68] ;  /* 0x00006800010a7983 */ /* 0x000ea80000300800 */
[----:B0-----:R-:W0:Y:S04]  /*eab0*/  SHFL.IDX PT, R4, R2, 0x3, 0x181f ;  /* 0x00781f0002047f89 */ /* 0x001e2800000e0000 */
[----:B------:R-:W1:Y:S02]  /*eac0*/  SHFL.IDX PT, R6, R0, 0x3, 0x181f ;  /* 0x00781f0000067f89 */ /* 0x000e6400000e0000 */
[----:B0-----:R-:W-:-:S05]  /*ead0*/  @!P4 LEA R4, P6, R8, R4, 0x1 ;  /* 0x000000040804c211 */ /* 0x001fca00078c08ff */
[----:B-1----:R-:W-:-:S05]  /*eae0*/  @!P4 IMAD.X R5, RZ, RZ, R6, P6 ;  /* 0x000000ffff05c224 */ /* 0x002fca00030e0606 */
[----:B------:R-:W-:Y:S04]  /*eaf0*/  @!P4 LDGSTS.E.BYPASS.LTC128B.128 [R9+0x23c00], desc[UR38][R4.64], !P3 ;  /* 0x23c000000409cfae */ /* 0x000fe8000d901d66 */
[----:B------:R-:W-:Y:S04]  /*eb00*/  @!P4 LDGSTS.E.BYPASS.LTC128B.128 [R9+0x27c00], desc[UR38][R4.64+0x80], !P2 ;  /* 0x27c000800409cfae */ /* 0x000fe8000d101d66 */
[----:B------:R-:W-:Y:S04]  /*eb10*/  @!P4 LDGSTS.E.BYPASS.LTC128B.128 [R9+0x2bc00], desc[UR38][R4.64+0x100], !P1 ;  /* 0x2bc001000409cfae */ /* 0x000fe8000c901d66 */
[----:B------:R0:W-:Y:S04]  /*eb20*/  @!P4 LDGSTS.E.BYPASS.LTC128B.128 [R9+0x2fc00], desc[UR38][R4.64+0x180], !P0 ;  /* 0x2fc001800409cfae */ /* 0x0001e8000c101d66 */
[----:B------:R-:W-:Y:S04]  /*eb30*/  SHFL.IDX PT, R6, R0, 0x4, 0x181f ;  /* 0x00981f0000067f89 */ /* 0x000fe800000e0000 */
[----:B0-----:R-:W0:Y:S01]  /*eb40*/  SHFL.IDX PT, R4, R2, 0x4, 0x181f ;  /* 0x00981f0002047f89 */ /* 0x001e2200000e0000 */
[----:B---3--:R-:W-:-:S13]  /*eb50*/  ISETP.GE.AND P4, PT, R12, R3, PT ;  /* 0x000000030c00720c */ /* 0x008fda0003f86270 */
[----:B0-----:R-:W-:-:S05]  /*eb60*/  @!P4 LEA R4, P6, R8, R4, 0x1 ;  /* 0x000000040804c211 */ /* 0x001fca00078c08ff */
[----:B------:R-:W-:-:S05]  /*eb70*/  @!P4 IMAD.X R5, RZ, RZ, R6, P6 ;  /* 0x000000ffff05c224 */ /* 0x000fca00030e0606 */
[----:B------:R-:W-:Y:S04]  /*eb80*/  @!P4 LDGSTS.E.BYPASS.LTC128B.128 [R9+0x24400], desc[UR38][R4.64], !P3 ;  /* 0x244000000409cfae */ /* 0x000fe8000d901d66 */
[----:B------:R-:W-:Y:S04]  /*eb90*/  @!P4 LDGSTS.E.BYPASS.LTC128B.128 [R9+0x28400], desc[UR38][R4.64+0x80], !P2 ;  /* 0x284000800409cfae */ /* 0x000fe8000d101d66 */
[----:B------:R-:W-:Y:S04]  /*eba0*/  @!P4 LDGSTS.E.BYPASS.LTC128B.128 [R9+0x2c400], desc[UR38][R4.64+0x100], !P1 ;  /* 0x2c4001000409cfae */ /* 0x000fe8000c901d66 */
[----:B------:R0:W-:Y:S04]  /*ebb0*/  @!P4 LDGSTS.E.BYPASS.LTC128B.128 [R9+0x30400], desc[UR38][R4.64+0x180], !P0 ;  /* 0x304001800409cfae */ /* 0x0001e8000c101d66 */
[----:B------:R-:W-:Y:S04]  /*ebc0*/  SHFL.IDX PT, R6, R0, 0x5, 0x181f ;  /* 0x00b81f0000067f89 */ /* 0x000fe800000e0000 */
[----:B0-----:R-:W0:Y:S01]  /*ebd0*/  SHFL.IDX PT, R4, R2, 0x5, 0x181f ;  /* 0x00b81f0002047f89 */ /* 0x001e2200000e0000 */
[----:B----4-:R-:W-:-:S13]  /*ebe0*/  ISETP.GE.AND P4, PT, R11, R3, PT ;  /* 0x000000030b00720c */ /* 0x010fda0003f86270 */
[----:B0-----:R-:W-:-:S05]  /*ebf0*/  @!P4 LEA R4, P5, R8, R4, 0x1 ;  /* 0x000000040804c211 */ /* 0x001fca00078a08ff */
[----:B------:R-:W-:-:S05]  /*ec00*/  @!P4 IMAD.X R5, RZ, RZ, R6, P5 ;  /* 0x000000ffff05c224 */ /* 0x000fca00028e0606 */
[----:B------:R-:W-:Y:S04]  /*ec10*/  @!P4 LDGSTS.E.BYPASS.LTC128B.128 [R9+0x24c00], desc[UR38][R4.64], !P3 ;  /* 0x24c000000409cfae */ /* 0x000fe8000d901d66 */
[----:B------:R-:W-:Y:S04]  /*ec20*/  @!P4 LDGSTS.E.BYPASS.LTC128B.128 [R9+0x28c00], desc[UR38][R4.64+0x80], !P2 ;  /* 0x28c000800409cfae */ /* 0x000fe8000d101d66 */
[----:B------:R-:W-:Y:S04]  /*ec30*/  @!P4 LDGSTS.E.BYPASS.LTC128B.128 [R9+0x2cc00], desc[UR38][R4.64+0x100], !P1 ;  /* 0x2cc001000409cfae */ /* 0x000fe8000c901d66 */
[----:B------:R0:W-:Y:S04]  /*ec40*/  @!P4 LDGSTS.E.BYPASS.LTC128B.128 [R9+0x30c00], desc[UR38][R4.64+0x180], !P0 ;  /* 0x30c001800409cfae */ /* 0x0001e8000c101d66 */
[----:B------:R-:W-:Y:S04]  /*ec50*/  SHFL.IDX PT, R6, R0, 0x6, 0x181f ;  /* 0x00d81f0000067f89 */ /* 0x000fe800000e0000 */
[----:B0-----:R-:W0:Y:S04]  /*ec60*/  SHFL.IDX PT, R4, R2, 0x6, 0x181f ;  /* 0x00d81f0002047f89 */ /* 0x001e2800000e0000 */
[----:B------:R-:W1:Y:S01]  /*ec70*/  SHFL.IDX PT, R2, R2, 0x7, 0x181f ;  /* 0x00f81f0002027f89 */ /* 0x000e6200000e0000 */
[----:B--2---:R-:W-:-:S13]  /*ec80*/  ISETP.GE.AND P4, PT, R10, R3, PT ;  /* 0x000000030a00720c */ /* 0x004fda0003f86270 */
[----:B0-----:R-:W-:-:S05]  /*ec90*/  @!P4 LEA R4, P5, R8, R4, 0x1 ;  /* 0x000000040804c211 */ /* 0x001fca00078a08ff */
[----:B------:R-:W-:Y:S02]  /*eca0*/  @!P4 IMAD.X R5, RZ, RZ, R6, P5 ;  /* 0x000000ffff05c224 */ /* 0x000fe400028e0606 */
[----:B------:R0:W2:Y:S04]  /*ecb0*/  SHFL.IDX PT, R6, R0, 0x7, 0x181f ;  /* 0x00f81f0000067f89 */ /* 0x0000a800000e0000 */
[----:B------:R0:W-:Y:S04]  /*ecc0*/  @!P4 LDGSTS.E.BYPASS.LTC128B.128 [R9+0x25400], desc[UR38][R4.64], !P3 ;  /* 0x254000000409cfae */ /* 0x0001e8000d901d66 */
[----:B------:R0:W-:Y:S04]  /*ecd0*/  @!P4 LDGSTS.E.BYPASS.LTC128B.128 [R9+0x29400], desc[UR38][R4.64+0x80], !P2 ;  /* 0x294000800409cfae */ /* 0x0001e8000d101d66 */
[----:B------:R0:W-:Y:S04]  /*ece0*/  @!P4 LDGSTS.E.BYPASS.LTC128B.128 [R9+0x2d400], desc[UR38][R4.64+0x100], !P1 ;  /* 0x2d4001000409cfae */ /* 0x0001e8000c901d66 */
[----:B-1----:R0:W-:Y:S02]  /*ecf0*/  @!P4 LDGSTS.E.BYPASS.LTC128B.128 [R9+0x31400], desc[UR38][R4.64+0x180], !P0 ;  /* 0x314001800409cfae */ /* 0x0021e4000c101d66 */
.L_x_1277:
[----:B0-----:R-:W3:Y:S01]  /*ed00*/  LDL.LU R0, [R1+0x6c] ;  /* 0x00006c0001007983 */ /* 0x001ee20000300800 */
[----:B------:R-:W-:Y:S01]  /*ed10*/  BSSY B0, `(.L_x_1140) ;  /* 0x000000d000007945 */ /* 0x000fe20003800000 */
[----:B---3--:R-:W-:-:S13]  /*ed20*/  ISETP.GE.AND P4, PT, R0, R3, PT ;  /* 0x000000030000720c */ /* 0x008fda0003f86270 */
[----:B------:R-:W-:Y:S05]  /*ed30*/  @P4 BRA `(.L_x_1141) ;  /* 0x0000000000284947 */ /* 0x000fea0003800000 */
[----:B------:R-:W3:Y:S01]  /*ed40*/  LDL R0, [R1+0x10] ;  /* 0x0000100001007983 */ /* 0x000ee20000100800 */
[----:B------:R-:W-:-:S05]  /*ed50*/  LEA R2, P4, R8, R2, 0x1 ;  /* 0x0000000208027211 */ /* 0x000fca00078808ff */
[----:B--2---:R-:W-:-:S05]  /*ed60*/  IMAD.X R3, RZ, RZ, R6, P4 ;  /* 0x000000ffff037224 */ /* 0x004fca00020e0606 */
[----:B------:R-:W-:Y:S01]  /*ed70*/  @!PT LDS RZ, [RZ] ;  /* 0x00000000fffff984 */ /* 0x000fe20000000800 */
[----:B------:R-:W-:Y:S01]  /*ed80*/  @!PT LDS RZ, [RZ] ;  /* 0x00000000fffff984 */ /* 0x000fe20000000800 */
[----:B------:R-:W-:Y:S01]  /*ed90*/  @!PT LDS RZ, [RZ] ;  /* 0x00000000fffff984 */ /* 0x000fe20000000800 */
[----:B---3--:R0:W-:Y:S04]  /*eda0*/  LDGSTS.E.BYPASS.LTC128B.128 [R0+0x25c00], desc[UR38][R2.64], !P3 ;  /* 0x25c0000002007fae */ /* 0x0081e8000d901d66 */
[----:B------:R0:W-:Y:S04]  /*edb0*/  LDGSTS.E.BYPASS.LTC128B.128 [R0+0x29c00], desc[UR38][R2.64+0x80], !P2 ;  /* 0x29c0008002007fae */ /* 0x0001e8000d101d66 */
[----:B------:R0:W-:Y:S04]  /*edc0*/  LDGSTS.E.BYPASS.LTC128B.128 [R0+0x2dc00], desc[UR38][R2.64+0x100], !P1 ;  /* 0x2dc0010002007fae */ /* 0x0001e8000c901d66 */
[----:B------:R0:W-:Y:S02]  /*edd0*/  LDGSTS.E.BYPASS.LTC128B.128 [R0+0x31c00], desc[UR38][R2.64+0x180], !P0 ;  /* 0x31c0018002007fae */ /* 0x0001e4000c101d66 */
.L_x_1141:
[----:B------:R-:W-:Y:S05]  /*ede0*/  BSYNC B0 ;  /* 0x0000000000007941 */ /* 0x000fea0003800000 */
.L_x_1140:
[----:B------:R-:W-:Y:S01]  /*edf0*/  NOP ;  /* 0x0000000000007918 */ /* 0x000fe20000000000 */
[----:B------:R-:W-:-:S13]  /*ee00*/  PLOP3.LUT P0, PT, PT, PT, PT, 0x80, 0x0 ;  /* 0x000000000000781c */ /* 0x000fda0003f0f070 */
.L_x_1142:
[----:B------:R-:W-:Y:S02]  /*ee10*/  PLOP3.LUT P1, PT, P1, P0, PT, 0xa2, 0x0 ;  /* 0x000000000000781c */ /* 0x000fe40000f21472 */
[----:B------:R-:W-:-:S08]  /*ee20*/  @P0 R2UR P1, UR4, R18 ;  /* 0x00000000120402ca */ /* 0x000fd00000020000 */
[----:B------:R-:W-:-:S05]  /*ee30*/  @P0 PLOP3.LUT P0, PT, P1, PT, PT, 0x80, 0x0 ;  /* 0x000000000000081c */ /* 0x000fca0000f0f070 */
[----:B------:R-:W-:Y:S01]  /*ee40*/  @!P1 SYNCS.ARRIVE.TRANS64.RED.A0T1 RZ, [UR4+0x32410], RZ ;  /* 0x032410ffffff99a7 */ /* 0x000fe20008200404 */
[----:B------:R-:W-:Y:S07]  /*ee50*/  @!P1 ARRIVES.LDGSTSBAR.64.TRANSCNT [UR4+0x32410] ;  /* 0x03241000ff0099b0 */ /* 0x000fee0008000a84 */
[----:B------:R-:W-:Y:S05]  /*ee60*/  @P0 BRA.U.ANY `(.L_x_1142) ;  /* 0xfffffffd00e80947 */ /* 0x000fea000393ffff */
[----:B0-----:R-:W3:Y:S02]  /*ee70*/  LDL.LU R2, [R1+0x70] ;  /* 0x0000700001027983 */ /* 0x001ee40000300800 */
[----:B---3--:R-:W-:-:S05]  /*ee80*/  VIADD R2, R2, 0x1 ;  /* 0x0000000102027836 */ /* 0x008fca0000000000 */
        /* <DEDUP_REMOVED lines=10> */
.L_x_1278:
[----:B------:R-:W-:Y:S05]  /*ef30*/  BSYNC B0 ;  /* 0x0000000000007941 */ /* 0x000fea0003800000 */
.L_x_1143:
[----:B------:R-:W3:Y:S01]  /*ef40*/  LDL R2, [R1+0x14] ;  /* 0x0000140001027983 */ /* 0x000ee20000100800 */
[----:B------:R-:W-:Y:S01]  /*ef50*/  BSSY B0, `(.L_x_1145) ;  /* 0x000005a000007945 */ /* 0x000fe20003800000 */
[----:B---3--:R-:W-:-:S13]  /*ef60*/  LOP3.LUT P0, RZ, R2, 0x1, RZ, 0xc0, !PT ;  /* 0x0000000102ff7812 */ /* 0x008fda000780c0ff */
[----:B------:R-:W-:Y:S05]  /*ef70*/  @!P0 BRA `(.L_x_1146) ;  /* 0x00000004005c8947 */ /* 0x000fea0003800000 */
[----:B------:R-:W0:Y:S01]  /*ef80*/  LDL R4, [R1+0x18] ;  /* 0x0000180001047983 */ /* 0x000e220000100800 */
[----:B------:R-:W1:Y:S02]  /*ef90*/  S2R R2, SR_TID.X ;  /* 0x0000000000027919 */ /* 0x000e640000002100 */
[----:B-1----:R-:W-:Y:S01]  /*efa0*/  LOP3.LUT R3, R2, 0x7f, RZ, 0xc0, !PT ;  /* 0x0000007f02037812 */ /* 0x002fe200078ec0ff */
[----:B------:R-:W-:Y:S01]  /*efb0*/  IMAD R2, R19, 0x8, R18 ;  /* 0x0000000813027824 */ /* 0x000fe200078e0212 */
[----:B------:R-:W-:Y:S02]  /*efc0*/  BSSY B1, `(.L_x_1147) ;  /* 0x0000005000017945 */ /* 0x000fe40003800000 */
[----:B------:R-:W-:Y:S02]  /*efd0*/  ISETP.NE.AND P1, PT, R3, RZ, PT ;  /* 0x000000ff0300720c */ /* 0x000fe40003f25270 */
[----:B0-----:R-:W-:-:S04]  /*efe0*/  SHF.L.U32 R0, R4, 0x1f, RZ ;  /* 0x0000001f04007819 */ /* 0x001fc800000006ff */
[----:B------:R-:W0:Y:S02]  /*eff0*/  SYNCS.PHASECHK.TRANS64.TRYWAIT P0, [R2+URZ+0x32460], R0 ;  /* 0x03246000020075a7 */ /* 0x000e24000800017f */
[----:B0-----:R-:W-:Y:S05]  /*f000*/  @!P0 BRA `(.L_x_1148) ;  /* 0x0000005400048947 */ /* 0x001fea0003800000 */
.L_x_1279:
[----:B------:R-:W-:Y:S05]  /*f010*/  BSYNC B1 ;  /* 0x0000000000017941 */ /* 0x000fea0003800000 */
.L_x_1147:
[----:B------:R-:W-:Y:S04]  /*f020*/  BSSY B1, `(.L_x_1149) ;  /* 0x0000009000017945 */ /* 0x000fe80003800000 */
[----:B------:R-:W-:Y:S05]  /*f030*/  @P1 BRA `(.L_x_1150) ;  /* 0x00000000001c1947 */ /* 0x000fea0003800000 */
[----:B------:R-:W1:Y:S01]  /*f040*/  S2R R3, SR_TID.X ;  /* 0x0000000000037919 */ /* 0x000e620000002100 */
[----:B0-----:R-:W-:-:S04]  /*f050*/  IMAD.MOV.U32 R0, RZ, RZ, 0xc000 ;  /* 0x0000c000ff007424 */ /* 0x001fc800078e00ff */
[----:B------:R3:W-:Y:S01]  /*f060*/  SYNCS.ARRIVE.TRANS64 RZ, [R2+URZ+0x32450], R0 ;  /* 0x0324500002ff79a7 */ /* 0x0007e2000800003f */
[----:B-1----:R-:W-:-:S04]  /*f070*/  LOP3.LUT R3, R3, 0x1f, RZ, 0xc0, !PT ;  /* 0x0000001f03037812 */ /* 0x002fc800078ec0ff */
[----:B------:R-:W-:-:S13]  /*f080*/  ISETP.NE.AND P0, PT, R3, RZ, PT ;  /* 0x000000ff0300720c */ /* 0x000fda0003f05270 */
[----:B---3--:R-:W-:Y:S05]  /*f090*/  @!P0 BRA `(.L_x_1150) ;  /* 0x0000000000048947 */ /* 0x008fea0003800000 */
[----:B------:R-:W-:Y:S01]  /*f0a0*/  BPT.TRAP 0x1 ;  /* 0x000000040000795c */ /* 0x000fe20000300000 */
.L_x_1150:
[----:B------:R-:W-:Y:S05]  /*f0b0*/  BSYNC B1 ;  /* 0x0000000000017941 */ /* 0x000fea0003800000 */
.L_x_1149:
[----:B------:R-:W3:Y:S04]  /*f0c0*/  LDL R4, [R1+0x20] ;  /* 0x0000200001047983 */ /* 0x000ee80000100800 */
[----:B------:R-:W3:Y:S01]  /*f0d0*/  LDL.LU R3, [R1+0x30] ;  /* 0x0000300001037983 */ /* 0x000ee20000300800 */
        /* <DEDUP_REMOVED lines=8> */
[----:B---3--:R-:W-:-:S02]  /*f160*/  IMAD R3, R3, 0x60, R4 ;  /* 0x0000006003037824 */ /* 0x008fc400078e0204 */
[----:B------:R-:W-:-:S07]  /*f170*/  VIADD R4, R0, 0x400 ;  /* 0x0000040000047836 */ /* 0x000fce0000000000 */
.L_x_1151:
        /* <DEDUP_REMOVED lines=15> */
.L_x_1152:
        /* <DEDUP_REMOVED lines=15> */
.L_x_1153:
        /* <DEDUP_REMOVED lines=15> */
.L_x_1154:
        /* <DEDUP_REMOVED lines=10> */
.L_x_1146:
[----:B------:R-:W-:Y:S05]  /*f4f0*/  BSYNC B0 ;  /* 0x0000000000007941 */ /* 0x000fea0003800000 */
.L_x_1145:
[----:B------:R-:W0:Y:S04]  /*f500*/  LDL R4, [R1+0x3c] ;  /* 0x00003c0001047983 */ /* 0x000e280000100800 */
[----:B------:R-:W3:Y:S01]  /*f510*/  LDL R5, [R1+0x24] ;  /* 0x0000240001057983 */ /* 0x000ee20000100800 */
[----:B------:R-:W-:Y:S01]  /*f520*/  BSSY B0, `(.L_x_1155) ;  /* 0x00001f3000007945 */ /* 0x000fe20003800000 */
[----:B0-----:R-:W-:-:S05]  /*f530*/  VIADD R0, R4, 0xfffffffe ;  /* 0xfffffffe04007836 */ /* 0x001fca0000000000 */
[----:B---3--:R-:W-:-:S13]  /*f540*/  ISETP.GE.AND P0, PT, R0, R5, PT ;  /* 0x000000050000720c */ /* 0x008fda0003f06270 */
[----:B------:R-:W-:Y:S05]  /*f550*/  @!P0 BRA `(.L_x_1156) ;  /* 0x0000001c00bc8947 */ /* 0x000fea0003800000 */
[----:B------:R-:W3:Y:S04]  /*f560*/  LDL.LU R7, [R1+0x74] ;  /* 0x0000740001077983 */ /* 0x000ee80000300800 */
[----:B--2---:R-:W2:Y:S04]  /*f570*/  LDL.LU R6, [R1+0x40] ;  /* 0x0000400001067983 */ /* 0x004ea80000300800 */
[----:B------:R-:W4:Y:S01]  /*f580*/  LDL.LU R4, [R1+0x5c] ;  /* 0x00005c0001047983 */ /* 0x000f220000300800 */
[----:B------:R-:W-:Y:S01]  /*f590*/  LOP3.LUT R8, RZ, R5, RZ, 0x33, !PT ;  /* 0x00000005ff087212 */ /* 0x000fe200078e33ff */
[----:B------:R-:W-:Y:S01]  /*f5a0*/  BSSY B2, `(.L_x_1157) ;  /* 0x00000a8000027945 */ /* 0x000fe20003800000 */
[----:B---3--:R-:W-:-:S04]  /*f5b0*/  VIADD R2, R7, 0x1 ;  /* 0x0000000107027836 */ /* 0x008fc80000000000 */
[----:B--2---:R-:W-:-:S05]  /*f5c0*/  IMAD R2, R2, R6, RZ ;  /* 0x0000000602027224 */ /* 0x004fca00078e02ff */
        /* <DEDUP_REMOVED lines=41> */
.L_x_1161:
[----:B------:R-:W2:Y:S01]  /*f860*/  S2R R2, SR_TID.X ;  /* 0x0000000000027919 */ /* 0x000ea20000002100 */
[----:B-1----:R-:W-:Y:S01]  /*f870*/  SHF.L.U32 R6, R9, 0x1f, RZ ;  /* 0x0000001f09067819 */ /* 0x002fe200000006ff */
[----:B------:R-:W-:Y:S01]  /*f880*/  BSSY B3, `(.L_x_1162) ;  /* 0x0000006000037945 */ /* 0x000fe20003800000 */
[----:B--2---:R-:W-:Y:S01]  /*f890*/  LOP3.LUT R3, R2, 0x7f, RZ, 0xc0, !PT ;  /* 0x0000007f02037812 */ /* 0x004fe200078ec0ff */
[----:B------:R-:W-:-:S03]  /*f8a0*/  IMAD R2, R19, 0x8, R18 ;  /* 0x0000000813027824 */ /* 0x000fc600078e0212 */
[----:B------:R-:W-:Y:S01]  /*f8b0*/  ISETP.NE.AND P1, PT, R3, RZ, PT ;  /* 0x000000ff0300720c */ /* 0x000fe20003f25270 */
[----:B------:R-:W1:Y:S02]  /*f8c0*/  SYNCS.PHASECHK.TRANS64.TRYWAIT P0, [R2+URZ+0x32440], R6 ;  /* 0x03244006020075a7 */ /* 0x000e64000800017f */
[----:B-1----:R-:W-:Y:S10]  /*f8d0*/  @!P0 BRA `(.L_x_1163) ;  /* 0x0000004800e48947 */ /* 0x002ff40003800000 */
.L_x_1280:
[----:B------:R-:W-:Y:S05]  /*f8e0*/  BSYNC B3 ;  /* 0x0000000000037941 */ /* 0x000fea0003800000 */
.L_x_1162:
[----:B------:R-:W-:Y:S04]  /*f8f0*/  BSSY B3, `(.L_x_1164) ;  /* 0x0000009000037945 */ /* 0x000fe80003800000 */
[----:B------:R-:W-:Y:S05]  /*f900*/  @P1 BRA `(.L_x_1165) ;  /* 0x00000000001c1947 */ /* 0x000fea0003800000 */
[----:B------:R-:W2:Y:S02]  /*f910*/  S2R R3, SR_TID.X ;  /* 0x0000000000037919 */ /* 0x000ea40000002100 */
[----:B--2---:R-:W-:Y:S01]  /*f920*/  LOP3.LUT R5, R3, 0x1f, RZ, 0xc0, !PT ;  /* 0x0000001f03057812 */ /* 0x004fe200078ec0ff */
[----:B------:R-:W-:-:S03]  /*f930*/  IMAD.MOV.U32 R3, RZ, RZ, 0x3000 ;  /* 0x00003000ff037424 */ /* 0x000fc600078e00ff */
[----:B------:R-:W-:Y:S01]  /*f940*/  ISETP.NE.AND P0, PT, R5, RZ, PT ;  /* 0x000000ff0500720c */ /* 0x000fe20003f05270 */
[----:B------:R2:W-:-:S12]  /*f950*/  SYNCS.ARRIVE.TRANS64 RZ, [R2+URZ+0x32430], R3 ;  /* 0x0324300302ff79a7 */ /* 0x0005d8000800003f */
[----:B--2---:R-:W-:Y:S05]  /*f960*/  @!P0 BRA `(.L_x_1165) ;  /* 0x0000000000048947 */ /* 0x004fea0003800000 */
[----:B------:R-:W-:Y:S01]  /*f970*/  BPT.TRAP 0x1 ;  /* 0x000000040000795c */ /* 0x000fe20000300000 */
.L_x_1165:
[----:B------:R-:W-:Y:S05]  /*f980*/  BSYNC B3 ;  /* 0x0000000000037941 */ /* 0x000fea0003800000 */
.L_x_1164:
        /* <DEDUP_REMOVED lines=12> */
.L_x_1166:
        /* <DEDUP_REMOVED lines=13> */
.L_x_1281:
[----:B------:R-:W-:Y:S05]  /*fb20*/  BSYNC B3 ;  /* 0x0000000000037941 */ /* 0x000fea0003800000 */
.L_x_1167:
[----:B------:R-:W-:Y:S01]  /*fb30*/  BSSY B3, `(.L_x_1169) ;  /* 0x000000b000037945 */ /* 0x000fe20003800000 */
[----:B01----:R-:W-:Y:S02]  /*fb40*/  IMAD.MOV.U32 R6, RZ, RZ, 0x0 ;  /* 0x00000000ff067424 */ /* 0x003fe400078e00ff */
[----:B------:R-:W-:Y:S01]  /*fb50*/  IMAD.MOV.U32 R7, RZ, RZ, 0x14f00000 ;  /* 0x14f00000ff077424 */ /* 0x000fe200078e00ff */
[----:B------:R-:W-:Y:S06]  /*fb60*/  @P1 BRA `(.L_x_1170) ;  /* 0x00000000001c1947 */ /* 0x000fec0003800000 */
[----:B------:R-:W0:Y:S02]  /*fb70*/  S2R R3, SR_TID.X ;  /* 0x0000000000037919 */ /* 0x000e240000002100 */
[----:B0-----:R-:W-:Y:S01]  /*fb80*/  LOP3.LUT R5, R3, 0x1f, RZ, 0xc0, !PT ;  /* 0x0000001f03057812 */ /* 0x001fe200078ec0ff */
[----:B------:R-:W-:-:S03]  /*fb90*/  IMAD.MOV.U32 R3, RZ, RZ, 0xc000 ;  /* 0x0000c000ff037424 */ /* 0x000fc600078e00ff */
[----:B------:R-:W-:Y:S01]  /*fba0*/  ISETP.NE.AND P0, PT, R5, RZ, PT ;  /* 0x000000ff0500720c */ /* 0x000fe20003f05270 */
[----:B------:R0:W-:-:S12]  /*fbb0*/  SYNCS.ARRIVE.TRANS64 RZ, [R2+URZ+0x32450], R3 ;  /* 0x0324500302ff79a7 */ /* 0x0001d8000800003f */
[----:B0-----:R-:W-:Y:S05]  /*fbc0*/  @!P0 BRA `(.L_x_1170) ;  /* 0x0000000000048947 */ /* 0x001fea0003800000 */
[----:B------:R-:W-:Y:S01]  /*fbd0*/  BPT.TRAP 0x1 ;  /* 0x000000040000795c */ /* 0x000fe20000300000 */
.L_x_1170:
[----:B------:R-:W-:Y:S05]  /*fbe0*/  BSYNC B3 ;  /* 0x0000000000037941 */ /* 0x000fea0003800000 */
.L_x_1169:
        /* <DEDUP_REMOVED lines=9> */
.L_x_1171:
        /* <DEDUP_REMOVED lines=15> */
.L_x_1172:
        /* <DEDUP_REMOVED lines=15> */
.L_x_1173:
        /* <DEDUP_REMOVED lines=15> */
.L_x_1174:
        /* <DEDUP_REMOVED lines=10> */
.L_x_1160:
[----:B------:R-:W-:Y:S05]  /*fff0*/  BSYNC B1 ;  /* 0x0000000000017941 */ /* 0x000fea0003800000 */
.L_x_1159:
[----:B------:R-:W2:Y:S02]  /*10000*/  LDL.LU R5, [R1+0x3c] ;  /* 0x00003c0001057983 */ /* 0x000ea40000300800 */
[----:B--2---:R-:W-:-:S07]  /*10010*/  VIADD R0, R5, 0xfffffffd ;  /* 0xfffffffd05007836 */ /* 0x004fce0000000000 */
.L_x_1158:
[----:B------:R-:W-:Y:S05]  /*10020*/  BSYNC B2 ;  /* 0x0000000000027941 */ /* 0x000fea0003800000 */
.L_x_1157:
[----:B------:R-:W-:Y:S01]  /*10030*/  VIADD R8, R8, 0xfffffffe ;  /* 0xfffffffe08087836 */ /* 0x000fe20000000000 */
[----:B------:R-:W-:-:S04]  /*10040*/  LOP3.LUT R4, RZ, R4, RZ, 0x33, !PT ;  /* 0x00000004ff047212 */ /* 0x000fc800078e33ff */
[----:B------:R-:W-:-:S13]  /*10050*/  ISETP.NE.AND P0, PT, R8, R4, PT ;  /* 0x000000040800720c */ /* 0x000fda0003f05270 */
[----:B------:R-:W-:Y:S05]  /*10060*/  @!P0 BRA `(.L_x_1156) ;  /* 0x0000001000f88947 */ /* 0x000fea0003800000 */
.L_x_1207:
        /* <DEDUP_REMOVED lines=35> */
.L_x_1177:
[----:B------:R-:W1:Y:S01]  /*102a0*/  S2R R2, SR_TID.X ;  /* 0x0000000000027919 */ /* 0x000e620000002100 */
[----:B------:R-:W-:Y:S01]  /*102b0*/  SHF.L.U32 R3, R6, 0x1f, RZ ;  /* 0x0000001f06037819 */ /* 0x000fe200000006ff */
[----:B------:R-:W-:Y:S01]  /*102c0*/  BSSY B2, `(.L_x_1178) ;  /* 0x0000006000027945 */ /* 0x000fe20003800000 */
[----:B-1----:R-:W-:Y:S01]  /*102d0*/  LOP3.LUT R4, R2, 0x7f, RZ, 0xc0, !PT ;  /* 0x0000007f02047812 */ /* 0x002fe200078ec0ff */
[----:B------:R-:W-:-:S03]  /*102e0*/  IMAD R2, R7, 0x8, R18 ;  /* 0x0000000807027824 */ /* 0x000fc600078e0212 */
[----:B------:R-:W-:Y:S01]  /*102f0*/  ISETP.NE.AND P1, PT, R4, RZ, PT ;  /* 0x000000ff0400720c */ /* 0x000fe20003f25270 */
[----:B------:R-:W1:Y:S02]  /*10300*/  SYNCS.PHASECHK.TRANS64.TRYWAIT P0, [R2+URZ+0x32440], R3 ;  /* 0x03244003020075a7 */ /* 0x000e64000800017f */
[----:B-1----:R-:W-:Y:S10]  /*10310*/  @!P0 BRA `(.L_x_1179) ;  /* 0x00000040007c8947 */ /* 0x002ff40003800000 */
.L_x_1282:
[----:B------:R-:W-:Y:S05]  /*10320*/  BSYNC B2 ;  /* 0x0000000000027941 */ /* 0x000fea0003800000 */
.L_x_1178:
        /* <DEDUP_REMOVED lines=9> */
.L_x_1181:
[----:B------:R-:W-:Y:S05]  /*103c0*/  BSYNC B2 ;  /* 0x0000000000027941 */ /* 0x000fea0003800000 */
.L_x_1180:
        /* <DEDUP_REMOVED lines=12> */
.L_x_1182:
        /* <DEDUP_REMOVED lines=13> */
.L_x_1283:
[----:B------:R-:W-:Y:S05]  /*10560*/  BSYNC B2 ;  /* 0x0000000000027941 */ /* 0x000fea0003800000 */
.L_x_1183:
        /* <DEDUP_REMOVED lines=11> */
.L_x_1186:
[----:B------:R-:W-:Y:S05]  /*10620*/  BSYNC B2 ;  /* 0x0000000000027941 */ /* 0x000fea0003800000 */
.L_x_1185:
        /* <DEDUP_REMOVED lines=9> */
.L_x_1187:
        /* <DEDUP_REMOVED lines=15> */
.L_x_1188:
        /* <DEDUP_REMOVED lines=15> */
.L_x_1189:
        /* <DEDUP_REMOVED lines=15> */
.L_x_1190:
        /* <DEDUP_REMOVED lines=10> */
.L_x_1176:
[----:B------:R-:W-:Y:S05]  /*10a30*/  BSYNC B1 ;  /* 0x0000000000017941 */ /* 0x000fea0003800000 */
.L_x_1175:
        /* <DEDUP_REMOVED lines=16> */
[----:B------:R-:W2:Y:S01]  /*10b40*/  LDL R10, [R1+0x1c] ;  /* 0x00001c00010a7983 */ /* 0x000ea20000100800 */
[----:B------:R-:W1:Y:S01]  /*10b50*/  LDC R5, c[0x0][0x43c] ;  /* 0x00010f00ff057b82 */ /* 0x000e620000000800 */
[----:B------:R-:W-:Y:S02]  /*10b60*/  ULDC.64 UR6, c[0x0][0x428] ;  /* 0x00010a0000067ab9 */ /* 0x000fe40000000a00 */
[----:B0-----:R-:W3:Y:S01]  /*10b70*/  LDL R9, [R1+0x8] ;  /* 0x0000080001097983 */ /* 0x001ee20000100800 */
[----:B-1----:R-:W-:-:S13]  /*10b80*/  ISETP.NE.AND P0, PT, R5, 0x1, PT ;  /* 0x000000010500780c */ /* 0x002fda0003f05270 */
[----:B------:R-:W0:Y:S02]  /*10b90*/  @P0 LDC.64 R2, c[0x0][0x440] ;  /* 0x00011000ff020b82 */ /* 0x000e240000000a00 */
[----:B0-----:R-:W-:-:S04]  /*10ba0*/  @P0 IMAD.HI.U32 R4, R6, R2, RZ ;  /* 0x0000000206040227 */ /* 0x001fc800078e00ff */
[----:B------:R-:W-:Y:S01]  /*10bb0*/  IMAD.MOV.U32 R2, RZ, RZ, R6 ;  /* 0x000000ffff027224 */ /* 0x000fe200078e0006 */
[----:B------:R-:W-:-:S04]  /*10bc0*/  @P0 SHF.R.U32.HI R2, RZ, R3, R4 ;  /* 0x00000003ff020219 */ /* 0x000fc80000011604 */
[--C-:B------:R-:W-:Y:S01]  /*10bd0*/  SHF.R.S32.HI R3, RZ, 0x1f, R2.reuse ;  /* 0x0000001fff037819 */ /* 0x100fe20000011402 */
[----:B------:R-:W-:-:S04]  /*10be0*/  IMAD.MOV R7, RZ, RZ, -R2 ;  /* 0x000000ffff077224 */ /* 0x000fc800078e0a02 */
[----:B------:R-:W-:Y:S02]  /*10bf0*/  IMAD R7, R5, R7, R6 ;  /* 0x0000000705077224 */ /* 0x000fe400078e0206 */
[----:B--2---:R-:W-:-:S04]  /*10c00*/  IMAD R4, R10, UR6, RZ ;  /* 0x000000060a047c24 */ /* 0x004fc8000f8e02ff */
[C---:B---3--:R-:W-:Y:S02]  /*10c10*/  IMAD R4, R9.reuse, UR7, R4 ;  /* 0x0000000709047c24 */ /* 0x048fe4000f8e0204 */
[----:B------:R-:W-:-:S04]  /*10c20*/  IMAD.WIDE.U32 R2, R9, UR6, R2 ;  /* 0x0000000609027c25 */ /* 0x000fc8000f8e0002 */
[----:B------:R-:W-:Y:S01]  /*10c30*/  IMAD.IADD R3, R4, 0x1, R3 ;  /* 0x0000000104037824 */ /* 0x000fe200078e0203 */
[----:B------:R-:W-:-:S04]  /*10c40*/  LEA R4, P0, R2, UR4, 0x2 ;  /* 0x0000000402047c11 */ /* 0x000fc8000f8010ff */
[----:B------:R-:W-:-:S05]  /*10c50*/  LEA.HI.X R5, R2, UR5, R3, 0x2, P0 ;  /* 0x0000000502057c11 */ /* 0x000fca00080f1403 */
[----:B------:R1:W5:Y:S04]  /*10c60*/  LDG.E R16, desc[UR38][R4.64] ;  /* 0x0000002604107981 */ /* 0x000368000c1e1900 */
.L_x_1193:
[----:B------:R-:W1:Y:S01]  /*10c70*/  S2R R2, SR_TID.X ;  /* 0x0000000000027919 */ /* 0x000e620000002100 */
[----:B------:R-:W-:Y:S01]  /*10c80*/  IMAD R3, R19, 0x8, R18 ;  /* 0x0000000813037824 */ /* 0x000fe200078e0212 */
[----:B------:R-:W-:Y:S01]  /*10c90*/  BSSY B2, `(.L_x_1194) ;  /* 0x0000006000027945 */ /* 0x000fe20003800000 */
[----:B-1----:R-:W-:Y:S02]  /*10ca0*/  LOP3.LUT R4, R2, 0x7f, RZ, 0xc0, !PT ;  /* 0x0000007f02047812 */ /* 0x002fe400078ec0ff */
[----:B------:R-:W-:Y:S02]  /*10cb0*/  SHF.L.U32 R2, R8, 0x1f, RZ ;  /* 0x0000001f08027819 */ /* 0x000fe400000006ff */
[----:B------:R-:W-:Y:S02]  /*10cc0*/  ISETP.NE.AND P1, PT, R4, RZ, PT ;  /* 0x000000ff0400720c */ /* 0x000fe40003f25270 */
[----:B------:R-:W1:Y:S02]  /*10cd0*/  SYNCS.PHASECHK.TRANS64.TRYWAIT P0, [R3+URZ+0x32440], R2 ;  /* 0x03244002030075a7 */ /* 0x000e64000800017f */
[----:B-1----:R-:W-:Y:S09]  /*10ce0*/  @!P0 BRA `(.L_x_1195) ;  /* 0x0000003800308947 */ /* 0x002ff20003800000 */
.L_x_1284:
[----:B------:R-:W-:Y:S05]  /*10cf0*/  BSYNC B2 ;  /* 0x0000000000027941 */ /* 0x000fea0003800000 */
.L_x_1194:
        /* <DEDUP_REMOVED lines=9> */
.L_x_1197:
[----:B------:R-:W-:Y:S05]  /*10d90*/  BSYNC B2 ;  /* 0x0000000000027941 */ /* 0x000fea0003800000 */
.L_x_1196:
        /* <DEDUP_REMOVED lines=12> */
.L_x_1198:
        /* <DEDUP_REMOVED lines=13> */
.L_x_1285:
[----:B------:R-:W-:Y:S05]  /*10f30*/  BSYNC B2 ;  /* 0x0000000000027941 */ /* 0x000fea0003800000 */
.L_x_1199:
        /* <DEDUP_REMOVED lines=11> */
.L_x_1202:
[----:B------:R-:W-:Y:S05]  /*10ff0*/  BSYNC B2 ;  /* 0x0000000000027941 */ /* 0x000fea0003800000 */
.L_x_1201:
        /* <DEDUP_REMOVED lines=9> */
.L_x_1203:
        /* <DEDUP_REMOVED lines=15> */
.L_x_1204:
        /* <DEDUP_REMOVED lines=15> */
.L_x_1205:
        /* <DEDUP_REMOVED lines=15> */
.L_x_1206:
        /* <DEDUP_REMOVED lines=10> */
.L_x_1192:
[----:B------:R-:W-:Y:S05]  /*11400*/  BSYNC B1 ;  /* 0x0000000000017941 */ /* 0x000fea0003800000 */
.L_x_1191:
[----:B------:R-:W2:Y:S01]  /*11410*/  LDL R5, [R1+0x24] ;  /* 0x0000240001057983 */ /* 0x000ea20000100800 */
[----:B------:R-:W-:Y:S01]  /*11420*/  VIADD R0, R0, 0xfffffffe ;  /* 0xfffffffe00007836 */ /* 0x000fe20000000000 */
[----:B--2---:R-:W-:-:S13]  /*11430*/  ISETP.GT.AND P0, PT, R6, R5, PT ;  /* 0x000000050600720c */ /* 0x004fda0003f04270 */
[----:B------:R-:W-:Y:S05]  /*11440*/  @P0 BRA `(.L_x_1207) ;  /* 0xffffffec00080947 */ /* 0x000fea000383ffff */
.L_x_1156:
[----:B------:R-:W-:Y:S05]  /*11450*/  BSYNC B0 ;  /* 0x0000000000007941 */ /* 0x000fea0003800000 */
.L_x_1155:
[----:B------:R-:W1:Y:S02]  /*11460*/  S2R R2, SR_TID.X ;  /* 0x0000000000027919 */ /* 0x000e640000002100 */
[----:B-1----:R-:W-:Y:S02]  /*11470*/  LOP3.LUT R3, R2, 0x7f, RZ, 0xc0, !PT ;  /* 0x0000007f02037812 */ /* 0x002fe400078ec0ff */
[----:B------:R-:W3:Y:S01]  /*11480*/  LDL.LU R2, [R1+0x18] ;  /* 0x0000180001027983 */ /* 0x000ee20000300800 */
[----:B------:R-:W-:Y:S01]  /*11490*/  VIADD R19, R19, 0x1 ;  /* 0x0000000113137836 */ /* 0x000fe20000000000 */
[----:B------:R-:W-:Y:S01]  /*114a0*/  ISETP.NE.AND P1, PT, R3, RZ, PT ;  /* 0x000000ff0300720c */ /* 0x000fe20003f25270 */
[----:B------:R-:W-:Y:S03]  /*114b0*/  BSSY B0, `(.L_x_1208) ;  /* 0x0000013000007945 */ /* 0x000fe60003800000 */
[----:B------:R-:W-:-:S04]  /*114c0*/  ISETP.NE.AND P0, PT, R19, 0x2, PT ;  /* 0x000000021300780c */ /* 0x000fc80003f05270 */
[----:B------:R-:W-:-:S04]  /*114d0*/  SEL R0, RZ, 0x1, P0 ;  /* 0x00000001ff007807 */ /* 0x000fc80000000000 */
[----:B---3--:R-:W-:-:S05]  /*114e0*/  LOP3.LUT R2, R2, R0, RZ, 0x3c, !PT ;  /* 0x0000000002027212 */ /* 0x008fca00078e3cff */
[----:B------:R1:W-:Y:S01]  /*114f0*/  STL [R1+0x18], R2 ;  /* 0x0000180201007387 */ /* 0x0003e20000100800 */
[----:B------:R-:W-:Y:S05]  /*11500*/  @P1 BRA `(.L_x_1209) ;  /* 0x0000000000341947 */ /* 0x000fea0003800000 */
[----:B------:R-:W3:Y:S01]  /*11510*/  S2R R3, SR_LANEID ;  /* 0x0000000000037919 */ /* 0x000ee20000000000 */
[----:B------:R-:W-:Y:S02]  /*11520*/  VOTEU.ANY UR4, UPT, PT ;  /* 0x0000000000047886 */ /* 0x000fe400038e0100 */
[----:B------:R-:W3:Y:S08]  /*11530*/  FLO.U32 R0, UR4 ;  /* 0x0000000400007d00 */ /* 0x000ef000080e0000 */
[----:B------:R-:W4:Y:S01]  /*11540*/  POPC R5, UR4 ;  /* 0x0000000400057d09 */ /* 0x000f220008000000 */
[----:B---3--:R-:W-:-:S02]  /*11550*/  ISETP.EQ.U32.AND P1, PT, R0, R3, PT ;  /* 0x000000030000720c */ /* 0x008fc40003f22070 */
[----:B-1----:R-:W4:Y:S11]  /*11560*/  LDC.64 R2, c[0x0][0xd60] ;  /* 0x00035800ff027b82 */ /* 0x002f360000000a00 */
[----:B----4-:R-:W3:Y:S01]  /*11570*/  @P1 ATOMG.E.ADD.STRONG.GPU PT, R3, desc[UR38][R2.64], R5 ;  /* 0x00000005020319a8 */ /* 0x010ee200081ee1e6 */
[----:B------:R-:W1:Y:S02]  /*11580*/  S2R R4, SR_LTMASK ;  /* 0x0000000000047919 */ /* 0x000e640000003900 */
[----:B-1----:R-:W-:-:S04]  /*11590*/  LOP3.LUT R4, R4, UR4, RZ, 0xc0, !PT ;  /* 0x0000000404047c12 */ /* 0x002fc8000f8ec0ff */
[----:B------:R-:W1:Y:S01]  /*115a0*/  POPC R7, R4 ;  /* 0x0000000400077309 */ /* 0x000e620000000000 */
[----:B---3--:R-:W1:Y:S02]  /*115b0*/  SHFL.IDX PT, R0, R3, R0, 0x1f ;  /* 0x00001f0003007589 */ /* 0x008e6400000e0000 */
[----:B-1----:R-:W-:-:S05]  /*115c0*/  IADD3 R0, R0, UR40, R7 ;  /* 0x0000002800007c10 */ /* 0x002fca000fffe007 */
[----:B------:R3:W-:Y:S02]  /*115d0*/  STL [R1], R0 ;  /* 0x0000000001007387 */ /* 0x0007e40000100800 */
.L_x_1209:
[----:B------:R-:W-:Y:S05]  /*115e0*/  BSYNC B0 ;  /* 0x0000000000007941 */ /* 0x000fea0003800000 */
.L_x_1208:
[----:B------:R-:W-:-:S07]  /*115f0*/  SEL R19, R19, RZ, P0 ;  /* 0x000000ff13137207 */ /* 0x000fce0000000000 */
.L_x_1121:
[----:B------:R-:W-:Y:S05]  /*11600*/  BSYNC B7 ;  /* 0x0000000000077941 */ /* 0x000fea0003800000 */
.L_x_1119:
[----:B---34-:R-:W3:Y:S02]  /*11610*/  LDL R0, [R1+0x14] ;  /* 0x0000140001007983 */ /* 0x018ee40000100800 */
[----:B---3--:R-:W-:-:S13]  /*11620*/  LOP3.LUT P0, RZ, R0, 0x40, RZ, 0xc0, !PT ;  /* 0x0000004000ff7812 */ /* 0x008fda000780c0ff */
        /* <DEDUP_REMOVED lines=12> */
.L_x_1210:
[----:B------:R-:W3:Y:S01]  /*116f0*/  S2R R0, SR_TID.X ;  /* 0x0000000000007919 */ /* 0x000ee20000002100 */
[----:B------:R-:W-:Y:S01]  /*11700*/  UMOV UR4, 0xffffffff ;  /* 0xffffffff00047882 */ /* 0x000fe20000000000 */
[----:B---3--:R-:W-:-:S04]  /*11710*/  LOP3.LUT R16, R0, 0x1f, RZ, 0xc0, !PT ;  /* 0x0000001f00107812 */ /* 0x008fc800078ec0ff */
[----:B------:R-:W-:Y:S01]  /*11720*/  ISETP.NE.AND P0, PT, R16, 0x1f, PT ;  /* 0x0000001f1000780c */ /* 0x000fe20003f05270 */
[----:B------:R-:W-:-:S12]  /*11730*/  BRA.DIV UR4, `(.L_x_1212) ;  /* 0x0000002e04c47947 */ /* 0x000fd8000b800000 */
[----:B------:R-:W1:Y:S01]  /*11740*/  LDL.LU R3, [R1] ;  /* 0x0000000001037983 */ /* 0x000e620000300800 */
[----:B------:R-:W-:-:S03]  /*11750*/  ULDC UR4, c[0x0][0xd3c] ;  /* 0x00034f0000047ab9 */ /* 0x000fc60000000800 */
[----:B------:R-:W3:Y:S01]  /*11760*/  LDL R4, [R1+0xc] ;  /* 0x00000c0001047983 */ /* 0x000ee20000100800 */
[----:B-1----:R-:W-:Y:S02]  /*11770*/  IMAD.MOV.U32 R10, RZ, RZ, R3 ;  /* 0x000000ffff0a7224 */ /* 0x002fe400078e0003 */
[----:B---3--:R-:W-:-:S05]  /*11780*/  IMAD.IADD R0, R4, 0x1, R16 ;  /* 0x0000000104007824 */ /* 0x008fca00078e0210 */
[----:B------:R-:W-:-:S13]  /*11790*/  ISETP.GE.OR P1, PT, R0, UR4, !P0 ;  /* 0x0000000400007c0c */ /* 0x000fda000c726670 */
[----:B------:R-:W1:Y:S08]  /*117a0*/  @!P1 LDC.64 R2, c[0x0][0xd80] ;  /* 0x00036000ff029b82 */ /* 0x000e700000000a00 */
[----:B------:R-:W3:Y:S01]  /*117b0*/  @!P1 LDC.64 R4, c[0x0][0xd78] ;  /* 0x00035e00ff049b82 */ /* 0x000ee20000000a00 */
[----:B-1----:R-:W-:-:S05]  /*117c0*/  @!P1 IMAD.WIDE R2, R0, 0x4, R2 ;  /* 0x0000000400029825 */ /* 0x002fca00078e0202 */
[----:B--2---:R3:W2:Y:S02]  /*117d0*/  @!P1 LDG.E R6, desc[UR38][R2.64] ;  /* 0x0000002602069981 */ /* 0x0046a4000c1e1900 */
[----:B---3--:R-:W-:-:S06]  /*117e0*/  @!P1 IMAD.WIDE R2, R0, 0x4, R4 ;  /* 0x0000000400029825 */ /* 0x008fcc00078e0204 */
[----:B------:R-:W3:Y:S01]  /*117f0*/  @!P1 LDG.E R2, desc[UR38][R2.64] ;  /* 0x0000002602029981 */ /* 0x000ee2000c1e1900 */
[----:B------:R-:W-:Y:S01]  /*11800*/  IMAD.MOV.U32 R5, RZ, RZ, RZ ;  /* 0x000000ffff057224 */ /* 0x000fe200078e00ff */
[C---:B------:R-:W-:Y:S01]  /*11810*/  ISETP.GE.U32.AND P2, PT, R16.reuse, 0x2, PT ;  /* 0x000000021000780c */ /* 0x040fe20003f46070 */
[----:B------:R-:W-:Y:S01]  /*11820*/  IMAD.MOV.U32 R8, RZ, RZ, RZ ;  /* 0x000000ffff087224 */ /* 0x000fe200078e00ff */
[C---:B------:R-:W-:Y:S01]  /*11830*/  ISETP.GE.U32.AND P3, PT, R16.reuse, 0x4, PT ;  /* 0x000000041000780c */ /* 0x040fe20003f66070 */
[----:B------:R-:W-:Y:S01]  /*11840*/  SHFL.IDX PT, R0, R10, RZ, 0x1f ;  /* 0x00001fff0a007589 */ /* 0x000fe200000e0000 */
[C---:B------:R-:W-:Y:S02]  /*11850*/  ISETP.GE.U32.AND P4, PT, R16.reuse, 0x8, PT ;  /* 0x000000081000780c */ /* 0x040fe40003f86070 */
[----:B------:R-:W-:Y:S01]  /*11860*/  ISETP.GE.U32.AND P5, PT, R16, 0x10, PT ;  /* 0x000000101000780c */ /* 0x000fe20003fa6070 */
[----:B------:R-:W-:Y:S01]  /*11870*/  SHFL.IDX PT, R7, R10, 0x1, 0x1f ;  /* 0x00201f000a077f89 */ /* 0x000fe200000e0000 */
[----:B--2---:R-:W-:-:S02]  /*11880*/  @!P1 IMAD.MOV.U32 R5, RZ, RZ, R6 ;  /* 0x000000ffff059224 */ /* 0x004fc400078e0006 */
[----:B------:R-:W-:Y:S02]  /*11890*/  IMAD.MOV.U32 R6, RZ, RZ, RZ ;  /* 0x000000ffff067224 */ /* 0x000fe400078e00ff */
[----:B---3--:R-:W-:Y:S01]  /*118a0*/  @!P1 IMAD.MOV.U32 R6, RZ, RZ, R2 ;  /* 0x000000ffff069224 */ /* 0x008fe200078e0002 */
[----:B------:R-:W-:-:S03]  /*118b0*/  ISETP.NE.AND P1, PT, R16, RZ, PT ;  /* 0x000000ff1000720c */ /* 0x000fc60003f25270 */
[----:B------:R-:W-:-:S05]  /*118c0*/  IMAD R2, R6, R5, RZ ;  /* 0x0000000506027224 */ /* 0x000fca00078e02ff */
        /* <DEDUP_REMOVED lines=16> */
.L_x_1295:
[----:B------:R-:W-:Y:S02]  /*119d0*/  ULDC UR4, c[0x0][0xd38] ;  /* 0x00034e0000047ab9 */ /* 0x000fe40000000800 */
[----:B------:R-:W-:-:S04]  /*119e0*/  IMAD.U32 R3, RZ, RZ, UR4 ;  /* 0x00000004ff037e24 */ /* 0x000fc8000f8e00ff */
[----:B-1----:R-:W-:-:S04]  /*119f0*/  IMAD R9, R9, R3, RZ ;  /* 0x0000000309097224 */ /* 0x002fc800078e02ff */
[----:B------:R-:W-:-:S05]  /*11a00*/  IMAD.IADD R4, R7, 0x1, R9 ;  /* 0x0000000107047824 */ /* 0x000fca00078e0209 */
[----:B------:R-:W-:-:S13]  /*11a10*/  ISETP.GT.AND P6, PT, R4, R0, PT ;  /* 0x000000000400720c */ /* 0x000fda0003fc4270 */
[----:B------:R-:W-:Y:S05]  /*11a20*/  @P6 BRA `(.L_x_1213) ;  /* 0x0000000000ac6947 */ /* 0x000fea0003800000 */
.L_x_1216:
[----:B------:R-:W2:Y:S01]  /*11a30*/  LDL.LU R3, [R1+0xc] ;  /* 0x00000c0001037983 */ /* 0x000ea20000300800 */
[----:B0-----:R-:W0:Y:S01]  /*11a40*/  LDC R2, c[0x0][0xd3c] ;  /* 0x00034f00ff027b82 */ /* 0x001e220000000800 */
        /* <DEDUP_REMOVED lines=35> */
.L_x_1303:
[----:B------:R-:W-:Y:S02]  /*11c80*/  ULDC UR4, c[0x0][0xd38] ;  /* 0x00034e0000047ab9 */ /* 0x000fe40000000800 */
[----:B------:R-:W-:-:S04]  /*11c90*/  IMAD.U32 R3, RZ, RZ, UR4 ;  /* 0x00000004ff037e24 */ /* 0x000fc8000f8e00ff */
[----:B-1----:R-:W-:-:S04]  /*11ca0*/  IMAD R9, R9, R3, RZ ;  /* 0x0000000309097224 */ /* 0x002fc800078e02ff */
[----:B------:R-:W-:-:S05]  /*11cb0*/  IMAD.IADD R4, R9, 0x1, R4 ;  /* 0x0000000109047824 */ /* 0x000fca00078e0204 */
[----:B------:R-:W-:-:S13]  /*11cc0*/  ISETP.GT.AND P6, PT, R4, R0, PT ;  /* 0x000000000400720c */ /* 0x000fda0003fc4270 */
[----:B------:R-:W-:Y:S05]  /*11cd0*/  @!P6 BRA `(.L_x_1216) ;  /* 0xfffffffc0054e947 */ /* 0x000fea000383ffff */
.L_x_1213:
        /* <DEDUP_REMOVED lines=9> */
.L_x_1308:
[----:B------:R-:W-:-:S13]  /*11d70*/  ISETP.NE.AND P0, PT, R7, RZ, PT ;  /* 0x000000ff0700720c */ /* 0x000fda0003f05270 */
[----:B------:R-:W-:Y:S05]  /*11d80*/  @!P0 BRA `(.L_x_1218) ;  /* 0x0000000000148947 */ /* 0x000fea0003800000 */
[----:B------:R-:W-:Y:S01]  /*11d90*/  UMOV UR4, 0xffffffff ;  /* 0xffffffff00047882 */ /* 0x000fe20000000000 */
[----:B------:R-:W-:Y:S02]  /*11da0*/  VIADD R12, R4, 0xffffffff ;  /* 0xffffffff040c7836 */ /* 0x000fe40000000000 */
[----:B------:R-:W-:Y:S05]  /*11db0*/  BRA.DIV UR4, `(.L_x_1219) ;  /* 0x0000003204b87947 */ /* 0x000fea000b800000 */
[----:B0-----:R0:W4:Y:S02]  /*11dc0*/  SHFL.IDX PT, R2, R2, R12, 0x1f ;  /* 0x00001f0c02027589 */ /* 0x00112400000e0000 */
.L_x_1311:
[----:B----4-:R-:W-:-:S07]  /*11dd0*/  IMAD.MOV.U32 R8, RZ, RZ, R2 ;  /* 0x000000ffff087224 */ /* 0x010fce00078e0002 */
.L_x_1218:
[----:B------:R-:W4:Y:S01]  /*11de0*/  LDL.LU R10, [R1+0xc] ;  /* 0x00000c00010a7983 */ /* 0x000f220000300800 */
[----:B--2---:R-:W-:Y:S01]  /*11df0*/  IABS R7, R5 ;  /* 0x0000000500077213 */ /* 0x004fe20000000000 */
[----:B------:R-:W-:-:S03]  /*11e00*/  IMAD R9, R8, R3, R9 ;  /* 0x0000000308097224 */ /* 0x000fc600078e0209 */
[----:B0-----:R-:W0:Y:S01]  /*11e10*/  I2F.RP R2, R7 ;  /* 0x0000000700027306 */ /* 0x001e220000209400 */
        /* <DEDUP_REMOVED lines=59> */
.L_x_1214:
        /* <DEDUP_REMOVED lines=10> */
.L_x_1220:
[----:B-1----:R-:W2:Y:S04]  /*12270*/  LDL R2, [R1+0xc] ;  /* 0x00000c0001027983 */ /* 0x002ea80000100800 */
[----:B------:R-:W3:Y:S04]  /*12280*/  LDL R3, [R1+0x8] ;  /* 0x0000080001037983 */ /* 0x000ee80000100800 */
[----:B0-----:R-:W4:Y:S04]  /*12290*/  LDL R4, [R1] ;  /* 0x0000000001047983 */ /* 0x001f280000100800 */
[----:B------:R-:W4:Y:S01]  /*122a0*/  LDL R5, [R1+0x4] ;  /* 0x0000040001057983 */ /* 0x000f220000100800 */
[----:B------:R-:W0:Y:S01]  /*122b0*/  S2R R0, SR_TID.X ;  /* 0x0000000000007919 */ /* 0x000e220000002100 */
[----:B------:R-:W-:Y:S05]  /*122c0*/  WARPSYNC.ALL ;  /* 0x0000000000007948 */ /* 0x000fea0003800000 */
[----:B0-----:R-:W-:Y:S01]  /*122d0*/  LOP3.LUT R0, R0, 0x1f, RZ, 0xc0, !PT ;  /* 0x0000001f00007812 */ /* 0x001fe200078ec0ff */
[----:B------:R-:W-:Y:S03]  /*122e0*/  BAR.SYNC.DEFER_BLOCKING 0x4, 0x180 ;  /* 0x0106000000007b1d */ /* 0x000fe60000010000 */
[----:B------:R-:W-:-:S13]  /*122f0*/  ISETP.NE.AND P0, PT, R0, RZ, PT ;  /* 0x000000ff0000720c */ /* 0x000fda0003f05270 */
[----:B------:R-:W0:Y:S01]  /*12300*/  @!P0 S2R R0, SR_CgaCtaId ;  /* 0x0000000000008919 */ /* 0x000e220000008800 */
[----:B--2---:R-:W-:Y:S01]  /*12310*/  IMAD.MOV.U32 R7, RZ, RZ, R2 ;  /* 0x000000ffff077224 */ /* 0x004fe200078e0002 */
[----:B------:R-:W-:Y:S01]  /*12320*/  @!P0 MOV R2, 0x400 ;  /* 0x0000040000028802 */ /* 0x000fe20000000f00 */
[----:B---3--:R-:W-:-:S03]  /*12330*/  IMAD.MOV.U32 R6, RZ, RZ, R3 ;  /* 0x000000ffff067224 */ /* 0x008fc600078e0003 */
[----:B0-----:R-:W-:-:S05]  /*12340*/  @!P0 LEA R18, R0, R2, 0x18 ;  /* 0x0000000200128211 */ /* 0x001fca00078ec0ff */
[----:B----4-:R3:W-:Y:S01]  /*12350*/  @!P0 STS.128 [R18+0x324d0], R4 ;  /* 0x0324d00412008388 */ /* 0x0107e20000000c00 */
[----:B------:R-:W-:Y:S06]  /*12360*/  BAR.ARV 0x5, 0x180 ;  /* 0x0146000000007b1d */ /* 0x000fec0000002000 */
.L_x_1211:
[----:B------:R-:W4:Y:S01]  /*12370*/  LDL R0, [R1+0xc] ;  /* 0x00000c0001007983 */ /* 0x000f220000100800 */
[----:B------:R-:W-:Y:S02]  /*12380*/  ULDC UR4, c[0x0][0xd3c] ;  /* 0x00034f0000047ab9 */ /* 0x000fe40000000800 */
[----:B----4-:R-:W-:-:S13]  /*12390*/  ISETP.GE.AND P0, PT, R0, UR4, PT ;  /* 0x0000000400007c0c */ /* 0x010fda000bf06270 */
[----:B------:R-:W-:Y:S05]  /*123a0*/  @!P0 BRA `(.L_x_1221) ;  /* 0xffffff9c00ec8947 */ /* 0x000fea000383ffff */
[----:B------:R-:W-:Y:S05]  /*123b0*/  BSYNC B8 ;  /* 0x0000000000087941 */ /* 0x000fea0003800000 */
.L_x_1113:
        /* <DEDUP_REMOVED lines=12> */
.L_x_1312:
[----:B------:R-:W-:Y:S05]  /*12480*/  BSYNC B0 ;  /* 0x0000000000007941 */ /* 0x000fea0003800000 */
.L_x_1222:
[----:B------:R-:W-:-:S03]  /*12490*/  UMOV UR4, 0xffffffff ;  /* 0xffffffff00047882 */ /* 0x000fc60000000000 */
[----:B------:R-:W-:Y:S05]  /*124a0*/  BRA.DIV UR4, `(.L_x_1224) ;  /* 0x0000002e04387947 */ /* 0x000fea000b800000 */
[----:B------:R-:W1:Y:S02]  /*124b0*/  S2R R2, SR_TID.X ;  /* 0x0000000000027919 */ /* 0x000e640000002100 */
[----:B-1----:R-:W-:-:S04]  /*124c0*/  SHF.R.U32.HI R2, RZ, 0x5, R2 ;  /* 0x00000005ff027819 */ /* 0x002fc80000011602 */
[----:B------:R-:W-:-:S05]  /*124d0*/  LOP3.LUT R2, R2, 0x3, RZ, 0xc0, !PT ;  /* 0x0000000302027812 */ /* 0x000fca00078ec0ff */
[----:B------:R1:W2:Y:S02]  /*124e0*/  SHFL.IDX PT, R14, R2, RZ, 0x1f ;  /* 0x00001fff020e7589 */ /* 0x0002a400000e0000 */
.L_x_1315:
[----:B--2---:R-:W-:Y:S01]  /*124f0*/  ISETP.NE.AND P0, PT, R14, RZ, PT ;  /* 0x000000ff0e00720c */ /* 0x004fe20003f05270 */
[----:B------:R-:W-:-:S12]  /*12500*/  BSSY B0, `(.L_x_1225) ;  /* 0x0000025000007945 */ /* 0x000fd80003800000 */
[----:B------:R-:W-:Y:S05]  /*12510*/  @P0 BRA `(.L_x_1226) ;  /* 0x00000000008c0947 */ /* 0x000fea0003800000 */
[----:B------:R-:W-:-:S03]  /*12520*/  UMOV UR4, 0xffffffff ;  /* 0xffffffff00047882 */ /* 0x000fc60000000000 */
[----:B------:R-:W-:Y:S05]  /*12530*/  BRA.DIV UR4, `(.L_x_1227) ;  /* 0x0000002e04487947 */ /* 0x000fea000b800000 */
[----:B------:R-:W-:-:S13]  /*12540*/  ELECT P6, URZ, PT ;  /* 0x00000000003f782f */ /* 0x000fda00038c0000 */
.L_x_1318:
[----:B------:R-:W-:Y:S05]  /*12550*/  @!P6 BRA `(.L_x_1226) ;  /* 0x00000000007ce947 */ /* 0x000fea0003800000 */
[----:B-1----:R-:W2:Y:S02]  /*12560*/  LDL.LU R2, [R1+0x84] ;  /* 0x0000840001027983 */ /* 0x002ea40000300800 */
[----:B--2---:R-:W-:-:S04]  /*12570*/  LOP3.LUT R2, R2, 0x2, RZ, 0xfc, !PT ;  /* 0x0000000202027812 */ /* 0x004fc800078efcff */
[----:B------:R-:W-:-:S13]  /*12580*/  ISETP.NE.AND P2, PT, R2, 0x3, PT ;  /* 0x000000030200780c */ /* 0x000fda0003f45270 */
[----:B------:R-:W-:Y:S05]  /*12590*/  @!P2 BRA `(.L_x_1228) ;  /* 0x000000000004a947 */ /* 0x000fea0003800000 */
[----:B------:R-:W-:Y:S01]  /*125a0*/  BPT.TRAP 0x1 ;  /* 0x000000040000795c */ /* 0x000fe20000300000 */
.L_x_1228:
        /* <DEDUP_REMOVED lines=13> */
.L_x_1319:
[----:B------:R-:W1:Y:S02]  /*12680*/  SYNCS.PHASECHK.TRANS64.TRYWAIT P0, [R7+URZ], R2 ;  /* 0x00000002070075a7 */ /* 0x000e64000800017f */
[----:B-1----:R-:W-:Y:S05]  /*12690*/  @!P0 BRA `(.L_x_1230) ;  /* 0x0000002c00248947 */ /* 0x002fea0003800000 */
.L_x_1320:
[----:B------:R-:W-:Y:S05]  /*126a0*/  @!P2 BRA `(.L_x_1231) ;  /* 0x000000000004a947 */ /* 0x000fea0003800000 */
[----:B------:R-:W-:Y:S01]  /*126b0*/  BPT.TRAP 0x1 ;  /* 0x000000040000795c */ /* 0x000fe20000300000 */
.L_x_1231:
[----:B------:R-:W-:-:S04]  /*126c0*/  VIADD R0, R0, 0x32460 ;  /* 0x0003246000007836 */ /* 0x000fc80000000000 */
[----:B------:R-:W-:-:S04]  /*126d0*/  IMAD R4, R19, 0x8, R0 ;  /* 0x0000000813047824 */ /* 0x000fc800078e0200 */
[----:B------:R-:W2:Y:S02]  /*126e0*/  SYNCS.PHASECHK.TRANS64.TRYWAIT P0, [R4+URZ], R5 ;  /* 0x00000005040075a7 */ /* 0x000ea4000800017f */
[----:B--2---:R-:W-:Y:S05]  /*126f0*/  @!P0 BRA `(.L_x_1232) ;  /* 0x0000002c00208947 */ /* 0x004fea0003800000 */
.L_x_1321:
[----:B------:R-:W-:-:S07]  /*12700*/  IMAD R3, R3, 0x8, R0 ;  /* 0x0000000803037824 */ /* 0x000fce00078e0200 */
.L_x_1233:
[----:B---3--:R3:W4:Y:S02]  /*12710*/  SYNCS.PHASECHK.TRANS64.TRYWAIT P0, [R3+URZ], R2 ;  /* 0x00000002030075a7 */ /* 0x008724000800017f */
[----:B----4-:R-:W-:Y:S05]  /*12720*/  @!P0 NANOSLEEP.SYNCS 0x989680 ;  /* 0x009896800000895d */ /* 0x010fea0003900000 */
[----:B------:R-:W4:Y:S02]  /*12730*/  @!P0 SYNCS.PHASECHK.TRANS64 P0, [R3+URZ], R2 ;  /* 0x00000002030085a7 */ /* 0x000f24000800007f */
[----:B----4-:R-:W-:Y:S05]  /*12740*/  @!P0 BRA `(.L_x_1233) ;  /* 0xfffffffc00f08947 */ /* 0x010fea000383ffff */
.L_x_1226:
[----:B------:R-:W-:Y:S05]  /*12750*/  BSYNC B0 ;  /* 0x0000000000007941 */ /* 0x000fea0003800000 */
.L_x_1225:
[----:B------:R-:W-:Y:S05]  /*12760*/  EXIT ;  /* 0x000000000000794d */ /* 0x000fea0003800000 */
.L_x_1063:
[----:B-1----:R1:W2:Y:S02]  /*12770*/  SYNCS.PHASECHK.TRANS64.TRYWAIT P0, [R5+URZ+0x32400], R0 ;  /* 0x03240000050075a7 */ /* 0x0022a4000800017f */
[----:B--2---:R-:W-:Y:S05]  /*12780*/  @!P0 NANOSLEEP.SYNCS 0x989680 ;  /* 0x009896800000895d */ /* 0x004fea0003900000 */
[----:B------:R-:W2:Y:S02]  /*12790*/  @!P0 SYNCS.PHASECHK.TRANS64 P0, [R5+URZ+0x32400], R0 ;  /* 0x03240000050085a7 */ /* 0x000ea4000800007f */
[----:B--2---:R-:W-:Y:S05]  /*127a0*/  @!P0 BRA `(.L_x_1063) ;  /* 0xfffffffc00f08947 */ /* 0x004fea000383ffff */
[----:B------:R-:W-:Y:S05]  /*127b0*/  BRA `(.L_x_1234) ;  /* 0xfffffef400907947 */ /* 0x000fea000383ffff */
.L_x_1067:
[----:B----4-:R4:W0:Y:S02]  /*127c0*/  SYNCS.PHASECHK.TRANS64.TRYWAIT P1, [R21+URZ+0x32430], R4 ;  /* 0x03243004150075a7 */ /* 0x010824000802017f */
[----:B0-----:R-:W-:Y:S05]  /*127d0*/  @!P1 NANOSLEEP.SYNCS 0x989680 ;  /* 0x009896800000995d */ /* 0x001fea0003900000 */
[----:B------:R-:W0:Y:S02]  /*127e0*/  @!P1 SYNCS.PHASECHK.TRANS64 P1, [R21+URZ+0x32430], R4 ;  /* 0x03243004150095a7 */ /* 0x000e24000802007f */
[----:B0-----:R-:W-:Y:S05]  /*127f0*/  @!P1 BRA `(.L_x_1067) ;  /* 0xfffffffc00f09947 */ /* 0x001fea000383ffff */
[----:B------:R-:W-:Y:S05]  /*12800*/  BRA `(.L_x_1066) ;  /* 0xfffffef400b87947 */ /* 0x000fea000383ffff */
.L_x_1068:
[----:B------:R0:W0:Y:S02]  /*12810*/  SYNCS.PHASECHK.TRANS64.TRYWAIT P1, [R5+URZ+0x32410], R0 ;  /* 0x03241000050075a7 */ /* 0x000024000802017f */
[----:B0-----:R-:W-:Y:S05]  /*12820*/  @!P1 NANOSLEEP.SYNCS 0x989680 ;  /* 0x009896800000995d */ /* 0x001fea0003900000 */
[----:B------:R-:W0:Y:S02]  /*12830*/  @!P1 SYNCS.PHASECHK.TRANS64 P1, [R5+URZ+0x32410], R0 ;  /* 0x03241000050095a7 */ /* 0x000e24000802007f */
[----:B0-----:R-:W-:Y:S05]  /*12840*/  @!P1 BRA `(.L_x_1068) ;  /* 0xfffffffc00f09947 */ /* 0x001fea000383ffff */
[----:B------:R-:W-:Y:S05]  /*12850*/  BRA `(.L_x_1235) ;  /* 0xfffffef800707947 */ /* 0x000fea000383ffff */
.L_x_1072:
[----:B------:R0:W0:Y:S02]  /*12860*/  SYNCS.PHASECHK.TRANS64.TRYWAIT P1, [R21+URZ+0x32450], R4 ;  /* 0x03245004150075a7 */ /* 0x000024000802017f */
[----:B0-----:R-:W-:Y:S05]  /*12870*/  @!P1 NANOSLEEP.SYNCS 0x989680 ;  /* 0x009896800000995d */ /* 0x001fea0003900000 */
[----:B------:R-:W0:Y:S02]  /*12880*/  @!P1 SYNCS.PHASECHK.TRANS64 P1, [R21+URZ+0x32450], R4 ;  /* 0x03245004150095a7 */ /* 0x000e24000802007f */
[----:B0-----:R-:W-:Y:S05]  /*12890*/  @!P1 BRA `(.L_x_1072) ;  /* 0xfffffffc00f09947 */ /* 0x001fea000383ffff */
[----:B------:R-:W-:Y:S05]  /*128a0*/  BRA `(.L_x_1071) ;  /* 0xfffffef8007c7947 */ /* 0x000fea000383ffff */
.L_x_1077:
[----:B-1----:R-:W-:-:S04]  /*128b0*/  IMAD.U32 R153, RZ, RZ, UR4 ;  /* 0x00000004ff997e24 */ /* 0x002fc8000f8e00ff */
[----:B------:R1:W2:Y:S03]  /*128c0*/  SYNCS.PHASECHK.TRANS64.TRYWAIT P3, [R153+URZ+0x32430], R0 ;  /* 0x03243000990075a7 */ /* 0x0002a6000806017f */
[----:B--2---:R-:W-:Y:S05]  /*128d0*/  @!P3 NANOSLEEP.SYNCS 0x989680 ;  /* 0x009896800000b95d */ /* 0x004fea0003900000 */
[----:B------:R-:W2:Y:S02]  /*128e0*/  @!P3 SYNCS.PHASECHK.TRANS64 P3, [R153+URZ+0x32430], R0 ;  /* 0x032430009900b5a7 */ /* 0x000ea4000806007f */
[----:B--2---:R-:W-:Y:S05]  /*128f0*/  @!P3 BRA `(.L_x_1077) ;  /* 0xfffffffc00ecb947 */ /* 0x004fea000383ffff */
[----:B------:R-:W-:Y:S05]  /*12900*/  BRA `(.L_x_1076) ;  /* 0xffffff1800707947 */ /* 0x000fea000383ffff */
.L_x_1081:
[----:B--2---:R-:W-:-:S04]  /*12910*/  IMAD.U32 R20, RZ, RZ, UR4 ;  /* 0x00000004ff147e24 */ /* 0x004fc8000f8e00ff */
[----:B------:R2:W3:Y:S03]  /*12920*/  SYNCS.PHASECHK.TRANS64.TRYWAIT P3, [R20+URZ+0x32450], R0 ;  /* 0x03245000140075a7 */ /* 0x0004e6000806017f */
[----:B---3--:R-:W-:Y:S05]  /*12930*/  @!P3 NANOSLEEP.SYNCS 0x989680 ;  /* 0x009896800000b95d */ /* 0x008fea0003900000 */
[----:B------:R-:W3:Y:S02]  /*12940*/  @!P3 SYNCS.PHASECHK.TRANS64 P3, [R20+URZ+0x32450], R0 ;  /* 0x032450001400b5a7 */ /* 0x000ee4000806007f */
[----:B---3--:R-:W-:Y:S05]  /*12950*/  @!P3 BRA `(.L_x_1081) ;  /* 0xfffffffc00ecb947 */ /* 0x008fea000383ffff */
[----:B------:R-:W-:Y:S05]  /*12960*/  BRA `(.L_x_1080) ;  /* 0xffffff1800ec7947 */ /* 0x000fea000383ffff */
.L_x_1127:
        /* <DEDUP_REMOVED lines=11> */
.L_x_1237:
[----:B------:R-:W-:Y:S05]  /*12a20*/  BSYNC B0 ;  /* 0x0000000000007941 */ /* 0x000fea0003800000 */
.L_x_1236:
[----:B------:R-:W-:Y:S05]  /*12a30*/  BRA `(.L_x_1238) ;  /* 0xffffffa400e87947 */ /* 0x000fea000383ffff */
.L_x_1129:
[----:B------:R-:W-:Y:S01]  /*12a40*/  BSSY B0, `(.L_x_1239) ;  /* 0x0000006000007945 */ /* 0x000fe20003800000 */
[----:B------:R-:W-:-:S07]  /*12a50*/  IMAD.MOV.U32 R15, RZ, RZ, -0x1 ;  /* 0xffffffffff0f7424 */ /* 0x000fce00078e00ff */
[----:B01-3--:R-:W-:Y:S05]  /*12a60*/  WARPSYNC.COLLECTIVE R15, `(.L_x_1240) ;  /* 0x000000000f0c7348 */ /* 0x00bfea0003c00000 */
[----:B------:R-:W-:Y:S02]  /*12a70*/  ELECT P6, UR62, PT ;  /* 0x00000000003e782f */ /* 0x000fe400038c0000 */
[----:B------:R-:W-:Y:S01]  /*12a80*/  MOV R14, UR62 ;  /* 0x0000003e000e7c02 */ /* 0x000fe20008000f00 */
[----:B01-3--:R-:W-:Y:S10]  /*12a90*/  ENDCOLLECTIVE ;  /* 0x000000000000791b */ /* 0x00bff40003800000 */
.L_x_1240:
[----:B------:R-:W-:Y:S05]  /*12aa0*/  BSYNC B0 ;  /* 0x0000000000007941 */ /* 0x000fea0003800000 */
.L_x_1239:
[----:B------:R-:W-:Y:S05]  /*12ab0*/  BRA `(.L_x_1241) ;  /* 0xffffffa400f47947 */ /* 0x000fea000383ffff */
.L_x_1131:
[----:B--2---:R2:W3:Y:S02]  /*12ac0*/  SYNCS.PHASECHK.TRANS64.TRYWAIT P0, [R0+URZ+0x32440], R2 ;  /* 0x03244002000075a7 */ /* 0x0044e4000800017f */
[----:B---3--:R-:W-:Y:S05]  /*12ad0*/  @!P0 NANOSLEEP.SYNCS 0x989680 ;  /* 0x009896800000895d */ /* 0x008fea0003900000 */
[----:B------:R-:W3:Y:S02]  /*12ae0*/  @!P0 SYNCS.PHASECHK.TRANS64 P0, [R0+URZ+0x32440], R2 ;  /* 0x03244002000085a7 */ /* 0x000ee4000800007f */
[----:B---3--:R-:W-:Y:S05]  /*12af0*/  @!P0 BRA `(.L_x_1131) ;  /* 0xfffffffc00f08947 */ /* 0x008fea000383ffff */
[----:B------:R-:W-:Y:S05]  /*12b00*/  BRA `(.L_x_1242) ;  /* 0xffffffa800547947 */ /* 0x000fea000383ffff */
.L_x_1135:
[----:B------:R0:W5:Y:S01]  /*12b10*/  LDL R2, [R1+0x38] ;  /* 0x0000380001027983 */ /* 0x0001620000100800 */
[----:B------:R-:W-:Y:S02]  /*12b20*/  IMAD.MOV.U32 R13, RZ, RZ, R0 ;  /* 0x000000ffff0d7224 */ /* 0x000fe400078e0000 */
[----:B------:R-:W-:Y:S01]  /*12b30*/  IMAD.MOV.U32 R12, RZ, RZ, RZ ;  /* 0x000000ffff0c7224 */ /* 0x000fe200078e00ff */
[----:B------:R-:W1:Y:S01]  /*12b40*/  S2R R7, SR_TID.X ;  /* 0x0000000000077919 */ /* 0x000e620000002100 */
[----:B------:R-:W-:Y:S02]  /*12b50*/  IMAD.MOV.U32 R11, RZ, RZ, 0x181f ;  /* 0x0000181fff0b7424 */ /* 0x000fe400078e00ff */
[----:B------:R-:W-:-:S07]  /*12b60*/  IMAD.MOV.U32 R15, RZ, RZ, -0x1 ;  /* 0xffffffffff0f7424 */ /* 0x000fce00078e00ff */
[----:B01---5:R-:W-:Y:S05]  /*12b70*/  WARPSYNC.COLLECTIVE R15, `(.L_x_1243) ;  /* 0x000000000f087348 */ /* 0x023fea0003c00000 */
[----:B------:R2:W3:Y:S02]  /*12b80*/  SHFL.IDX P6, R14, R13, R12, R11 ;  /* 0x0000000c0d0e7389 */ /* 0x0004e400000c000b */
[----:B0123-5:R-:W-:Y:S01]  /*12b90*/  ENDCOLLECTIVE ;  /* 0x000000000000791b */ /* 0x02ffe20003800000 */
.L_x_1243:
[----:B------:R-:W-:Y:S02]  /*12ba0*/  IMAD.MOV.U32 R13, RZ, RZ, R3 ;  /* 0x000000ffff0d7224 */ /* 0x000fe400078e0003 */
[----:B------:R-:W-:Y:S01]  /*12bb0*/  IMAD.MOV.U32 R4, RZ, RZ, R14 ;  /* 0x000000ffff047224 */ /* 0x000fe200078e000e */
[----:B------:R-:W-:-:S07]  /*12bc0*/  LOP3.LUT R7, R7, 0x7f, RZ, 0xc0, !PT ;  /* 0x0000007f07077812 */ /* 0x000fce00078ec0ff */
[----:B------:R-:W-:Y:S05]  /*12bd0*/  WARPSYNC.COLLECTIVE R15, `(.L_x_1244) ;  /* 0x000000000f087348 */ /* 0x000fea0003c00000 */
[----:B------:R0:W1:Y:S02]  /*12be0*/  SHFL.IDX P6, R14, R13, R12, R11 ;  /* 0x0000000c0d0e7389 */ /* 0x00006400000c000b */
[----:B01----:R-:W-:Y:S01]  /*12bf0*/  ENDCOLLECTIVE ;  /* 0x000000000000791b */ /* 0x003fe20003800000 */
.L_x_1244:
[----:B------:R-:W-:Y:S01]  /*12c00*/  SHF.R.U32.HI R7, RZ, 0x3, R7 ;  /* 0x00000003ff077819 */ /* 0x000fe20000011607 */
[----:B------:R-:W-:Y:S02]  /*12c10*/  IMAD.MOV.U32 R13, RZ, RZ, R0 ;  /* 0x000000ffff0d7224 */ /* 0x000fe400078e0000 */
[----:B------:R-:W-:Y:S02]  /*12c20*/  IMAD.MOV.U32 R12, RZ, RZ, 0x1 ;  /* 0x00000001ff0c7424 */ /* 0x000fe400078e00ff */
[----:B------:R-:W-:-:S07]  /*12c30*/  IMAD.MOV.U32 R5, RZ, RZ, R14 ;  /* 0x000000ffff057224 */ /* 0x000fce00078e000e */
[----:B------:R-:W-:Y:S05]  /*12c40*/  WARPSYNC.COLLECTIVE R15, `(.L_x_1245) ;  /* 0x000000000f087348 */ /* 0x000fea0003c00000 */
[----:B------:R0:W1:Y:S02]  /*12c50*/  SHFL.IDX P6, R14, R13, R12, R11 ;  /* 0x0000000c0d0e7389 */ /* 0x00006400000c000b */
[----:B01----:R-:W-:Y:S01]  /*12c60*/  ENDCOLLECTIVE ;  /* 0x000000000000791b */ /* 0x003fe20003800000 */
.L_x_1245:
[----:B------:R-:W-:Y:S02]  /*12c70*/  IMAD.MOV.U32 R13, RZ, RZ, R3 ;  /* 0x000000ffff0d7224 */ /* 0x000fe400078e0003 */
[----:B------:R-:W-:Y:S02]  /*12c80*/  IMAD R2, R2, R8, RZ ;  /* 0x0000000802027224 */ /* 0x000fe400078e02ff */
[----:B------:R-:W-:Y:S02]  /*12c90*/  IMAD.IADD R8, R7, 0x1, R6 ;  /* 0x0000000107087824 */ /* 0x000fe400078e0206 */
[----:B------:R-:W-:-:S07]  /*12ca0*/  IMAD.MOV.U32 R7, RZ, RZ, R14 ;  /* 0x000000ffff077224 */ /* 0x000fce00078e000e */
[----:B------:R-:W-:Y:S05]  /*12cb0*/  WARPSYNC.COLLECTIVE R15, `(.L_x_1246) ;  /* 0x000000000f087348 */ /* 0x000fea0003c00000 */
[----:B------:R0:W1:Y:S02]  /*12cc0*/  SHFL.IDX P6, R14, R13, R12, R11 ;  /* 0x0000000c0d0e7389 */ /* 0x00006400000c000b */
[----:B01----:R-:W-:Y:S01]  /*12cd0*/  ENDCOLLECTIVE ;  /* 0x000000000000791b */ /* 0x003fe20003800000 */
.L_x_1246:
[----:B------:R-:W-:Y:S01]  /*12ce0*/  ISETP.GE.AND P1, PT, R8, R2, PT ;  /* 0x000000020800720c */ /* 0x000fe20003f26270 */
[----:B------:R0:W-:-:S12]  /*12cf0*/  STL [R1+0x4], R8 ;  /* 0x0000040801007387 */ /* 0x0001d80000100800 */
[----:B------:R-:W-:Y:S01]  /*12d00*/  @!P1 LEA R5, P3, R10, R5, 0x1 ;  /* 0x000000050a059211 */ /* 0x000fe200078608ff */
[----:B------:R-:W-:Y:S02]  /*12d10*/  IMAD.MOV.U32 R13, RZ, RZ, R0 ;  /* 0x000000ffff0d7224 */ /* 0x000fe400078e0000 */
[----:B------:R-:W-:Y:S02]  /*12d20*/  IMAD.MOV.U32 R12, RZ, RZ, 0x2 ;  /* 0x00000002ff0c7424 */ /* 0x000fe400078e00ff */
[----:B------:R-:W-:-:S05]  /*12d30*/  @!P1 IMAD.X R4, RZ, RZ, R4, P3 ;  /* 0x000000ffff049224 */ /* 0x000fca00018e0604 */
[----:B------:R-:W-:Y:S01]  /*12d40*/  @!P1 LOP3.LUT R5, R5, R4, RZ, 0x3c, !PT ;  /* 0x0000000405059212 */ /* 0x000fe200078e3cff */
[----:B0-----:R-:W-:-:S07]  /*12d50*/  IMAD.MOV.U32 R6, RZ, RZ, R14 ;  /* 0x000000ffff067224 */ /* 0x001fce00078e000e */
[----:B------:R-:W-:Y:S05]  /*12d60*/  WARPSYNC.COLLECTIVE R15, `(.L_x_1247) ;  /* 0x000000000f087348 */ /* 0x000fea0003c00000 */
[----:B------:R0:W1:Y:S02]  /*12d70*/  SHFL.IDX P6, R14, R13, R12, R11 ;  /* 0x0000000c0d0e7389 */ /* 0x00006400000c000b */
[----:B01----:R-:W-:Y:S01]  /*12d80*/  ENDCOLLECTIVE ;  /* 0x000000000000791b */ /* 0x003fe20003800000 */
.L_x_1247:
[----:B------:R-:W-:-:S04]  /*12d90*/  @!P1 LOP3.LUT R4, R5, R4, RZ, 0x3c, !PT ;  /* 0x0000000405049212 */ /* 0x000fc800078e3cff */
[----:B------:R-:W-:-:S05]  /*12da0*/  @!P1 LOP3.LUT R5, R5, R4, RZ, 0x3c, !PT ;  /* 0x0000000405059212 */ /* 0x000fca00078e3cff */
[----:B------:R-:W-:Y:S01]  /*12db0*/  @!PT LDS RZ, [RZ] ;  /* 0x00000000fffff984 */ /* 0x000fe20000000800 */
[----:B------:R-:W-:Y:S01]  /*12dc0*/  @!PT LDS RZ, [RZ] ;  /* 0x00000000fffff984 */ /* 0x000fe20000000800 */
[----:B------:R-:W-:Y:S01]  /*12dd0*/  @!PT LDS RZ, [RZ] ;  /* 0x00000000fffff984 */ /* 0x000fe20000000800 */
[----:B------:R0:W-:Y:S01]  /*12de0*/  @!P1 LDGSTS.E.BYPASS.LTC128B.128 [R9+0x18400], desc[UR38][R4.64], !P0 ;  /* 0x1840000004099fae */ /* 0x0001e2000c101d66 */
[----:B------:R-:W-:Y:S02]  /*12df0*/  IMAD.MOV.U32 R13, RZ, RZ, R3 ;  /* 0x000000ffff0d7224 */ /* 0x000fe400078e0003 */
[----:B0-----:R-:W-:-:S05]  /*12e00*/  VIADD R5, R8, 0x10 ;  /* 0x0000001008057836 */ /* 0x001fca0000000000 */
[----:B------:R-:W-:Y:S01]  /*12e10*/  ISETP.GE.AND P2, PT, R5, R2, PT ;  /* 0x000000020500720c */ /* 0x000fe20003f46270 */
[----:B------:R0:W-:-:S12]  /*12e20*/  STL [R1+0x44], R5 ;  /* 0x0000440501007387 */ /* 0x0001d80000100800 */
[----:B0-----:R-:W-:Y:S01]  /*12e30*/  @!P2 LEA R5, P1, R10, R6, 0x1 ;  /* 0x000000060a05a211 */ /* 0x001fe200078208ff */
[----:B------:R-:W-:-:S12]  /*12e40*/  IMAD.MOV.U32 R6, RZ, RZ, R14 ;  /* 0x000000ffff067224 */ /* 0x000fd800078e000e */
[----:B------:R-:W-:Y:S05]  /*12e50*/  WARPSYNC.COLLECTIVE R15, `(.L_x_1248) ;  /* 0x000000000f087348 */ /* 0x000fea0003c00000 */
[----:B------:R0:W1:Y:S02]  /*12e60*/  SHFL.IDX P6, R14, R13, R12, R11 ;  /* 0x0000000c0d0e7389 */ /* 0x00006400000c000b */
[----:B01----:R-:W-:Y:S01]  /*12e70*/  ENDCOLLECTIVE ;  /* 0x000000000000791b */ /* 0x003fe20003800000 */
.L_x_1248:
[----:B------:R-:W-:Y:S02]  /*12e80*/  @!P2 IMAD.X R4, RZ, RZ, R7, P1 ;  /* 0x000000ffff04a224 */ /* 0x000fe400008e0607 */
[----:B------:R-:W-:-:S03]  /*12e90*/  VIADD R7, R8, 0x20 ;  /* 0x0000002008077836 */ /* 0x000fc60000000000 */
[----:B------:R-:W-:Y:S02]  /*12ea0*/  @!P2 LOP3.LUT R5, R5, R4, RZ, 0x3c, !PT ;  /* 0x000000040505a212 */ /* 0x000fe400078e3cff */
[----:B------:R-:W-:Y:S01]  /*12eb0*/  ISETP.GE.AND P1, PT, R7, R2, PT ;  /* 0x000000020700720c */ /* 0x000fe20003f26270 */
[----:B------:R0:W-:Y:S01]  /*12ec0*/  STL [R1+0x50], R7 ;  /* 0x0000500701007387 */ /* 0x0001e20000100800 */
[----:B------:R-:W-:Y:S01]  /*12ed0*/  @!P2 LOP3.LUT R4, R5, R4, RZ, 0x3c, !PT ;  /* 0x000000040504a212 */ /* 0x000fe200078e3cff */
[----:B------:R-:W-:-:S03]  /*12ee0*/  IMAD.MOV.U32 R13, RZ, RZ, R0 ;  /* 0x000000ffff0d7224 */ /* 0x000fc600078e0000 */
[----:B------:R-:W-:Y:S01]  /*12ef0*/  @!P2 LOP3.LUT R5, R5, R4, RZ, 0x3c, !PT ;  /* 0x000000040505a212 */ /* 0x000fe200078e3cff */
[----:B------:R-:W-:-:S04]  /*12f00*/  IMAD.MOV.U32 R12, RZ, RZ, 0x3 ;  /* 0x00000003ff0c7424 */ /* 0x000fc800078e00ff */
[----:B------:R-:W-:Y:S01]  /*12f10*/  @!PT LDS RZ, [RZ] ;  /* 0x00000000fffff984 */ /* 0x000fe20000000800 */
[----:B------:R-:W-:Y:S01]  /*12f20*/  @!PT LDS RZ, [RZ] ;  /* 0x00000000fffff984 */ /* 0x000fe20000000800 */
[----:B------:R-:W-:Y:S01]  /*12f30*/  @!PT LDS RZ, [RZ] ;  /* 0x00000000fffff984 */ /* 0x000fe20000000800 */
[----:B------:R1:W-:Y:S01]  /*12f40*/  @!P2 LDGSTS.E.BYPASS.LTC128B.128 [R9+0x18c00], desc[UR38][R4.64], !P0 ;  /* 0x18c000000409afae */ /* 0x0003e2000c101d66 */
[----:B0-----:R-:W-:-:S05]  /*12f50*/  VIADD R7, R8, 0x30 ;  /* 0x0000003008077836 */ /* 0x001fca0000000000 */
[----:B------:R0:W-:Y:S01]  /*12f60*/  STL [R1+0x54], R7 ;  /* 0x0000540701007387 */ /* 0x0001e20000100800 */
[----:B-1----:R-:W-:-:S07]  /*12f70*/  IMAD.MOV.U32 R4, RZ, RZ, R14 ;  /* 0x000000ffff047224 */ /* 0x002fce00078e000e */
[----:B0-----:R-:W-:Y:S05]  /*12f80*/  WARPSYNC.COLLECTIVE R15, `(.L_x_1249) ;  /* 0x000000000f087348 */ /* 0x001fea0003c00000 */
[----:B------:R1:W2:Y:S02]  /*12f90*/  SHFL.IDX P6, R14, R13, R12, R11 ;  /* 0x0000000c0d0e7389 */ /* 0x0002a400000c000b */
[----:B012---:R-:W-:Y:S01]  /*12fa0*/  ENDCOLLECTIVE ;  /* 0x000000000000791b */ /* 0x007fe20003800000 */
.L_x_1249:
[----:B------:R-:W-:-:S05]  /*12fb0*/  @!P1 LEA R5, P2, R10, R4, 0x1 ;  /* 0x000000040a059211 */ /* 0x000fca00078408ff */
[----:B------:R-:W-:-:S05]  /*12fc0*/  @!P1 IMAD.X R4, RZ, RZ, R6, P2 ;  /* 0x000000ffff049224 */ /* 0x000fca00010e0606 */
[----:B------:R-:W-:Y:S01]  /*12fd0*/  @!P1 LOP3.LUT R5, R5, R4, RZ, 0x3c, !PT ;  /* 0x0000000405059212 */ /* 0x000fe200078e3cff */
[----:B------:R-:W-:-:S03]  /*12fe0*/  IMAD.MOV.U32 R13, RZ, RZ, R3 ;  /* 0x000000ffff0d7224 */ /* 0x000fc600078e0003 */
[----:B------:R-:W-:-:S04]  /*12ff0*/  @!P1 LOP3.LUT R4, R5, R4, RZ, 0x3c, !PT ;  /* 0x0000000405049212 */ /* 0x000fc800078e3cff */
[----:B------:R-:W-:Y:S01]  /*13000*/  @!P1 LOP3.LUT R5, R5, R4, RZ, 0x3c, !PT ;  /* 0x0000000405059212 */ /* 0x000fe200078e3cff */
[----:B------:R-:W-:-:S07]  /*13010*/  IMAD.MOV.U32 R6, RZ, RZ, R14 ;  /* 0x000000ffff067224 */ /* 0x000fce00078e000e */
[----:B------:R-:W-:Y:S05]  /*13020*/  WARPSYNC.COLLECTIVE R15, `(.L_x_1250) ;  /* 0x000000000f087348 */ /* 0x000fea0003c00000 */
[----:B------:R0:W1:Y:S02]  /*13030*/  SHFL.IDX P6, R14, R13, R12, R11 ;  /* 0x0000000c0d0e7389 */ /* 0x00006400000c000b */
[----:B01----:R-:W-:Y:S01]  /*13040*/  ENDCOLLECTIVE ;  /* 0x000000000000791b */ /* 0x003fe20003800000 */
.L_x_1250:
[----:B------:R-:W-:Y:S01]  /*13050*/  @!PT LDS RZ, [RZ] ;  /* 0x00000000fffff984 */ /* 0x000fe20000000800 */
[----:B------:R-:W-:Y:S01]  /*13060*/  @!PT LDS RZ, [RZ] ;  /* 0x00000000fffff984 */ /* 0x000fe20000000800 */
[----:B------:R-:W-:Y:S01]  /*13070*/  @!PT LDS RZ, [RZ] ;  /* 0x00000000fffff984 */ /* 0x000fe20000000800 */
[----:B------:R0:W-:Y:S01]  /*13080*/  @!P1 LDGSTS.E.BYPASS.LTC128B.128 [R9+0x19400], desc[UR38][R4.64], !P0 ;  /* 0x1940000004099fae */ /* 0x0001e2000c101d66 */
[----:B------:R-:W-:Y:S01]  /*13090*/  ISETP.GE.AND P1, PT, R7, R2, PT ;  /* 0x000000020700720c */ /* 0x000fe20003f26270 */
[----:B------:R-:W-:-:S05]  /*130a0*/  VIADD R7, R8, 0x40 ;  /* 0x0000004008077836 */ /* 0x000fca0000000000 */
[----:B------:R1:W-:Y:S01]  /*130b0*/  STL [R1+0x60], R7 ;  /* 0x0000600701007387 */ /* 0x0003e20000100800 */
[----:B------:R-:W-:Y:S02]  /*130c0*/  IMAD.MOV.U32 R13, RZ, RZ, R0 ;  /* 0x000000ffff0d7224 */ /* 0x000fe400078e0000 */
[----:B------:R-:W-:Y:S02]  /*130d0*/  IMAD.MOV.U32 R12, RZ, RZ, 0x4 ;  /* 0x00000004ff0c7424 */ /* 0x000fe400078e00ff */
[----:B0-----:R-:W-:-:S07]  /*130e0*/  IMAD.MOV.U32 R4, RZ, RZ, R14 ;  /* 0x000000ffff047224 */ /* 0x001fce00078e000e */
[----:B-1----:R-:W-:Y:S05]  /*130f0*/  WARPSYNC.COLLECTIVE R15, `(.L_x_1251) ;  /* 0x000000000f087348 */ /* 0x002fea0003c00000 */
[----:B------:R0:W2:Y:S02]  /*13100*/  SHFL.IDX P6, R14, R13, R12, R11 ;  /* 0x0000000c0d0e7389 */ /* 0x0000a400000c000b */
[----:B012---:R-:W-:Y:S01]  /*13110*/  ENDCOLLECTIVE ;  /* 0x000000000000791b */ /* 0x007fe20003800000 */
.L_x_1251:
        /* <DEDUP_REMOVED lines=10> */
.L_x_1252:
        /* <DEDUP_REMOVED lines=13> */
.L_x_1253:
        /* <DEDUP_REMOVED lines=10> */
.L_x_1254:
        /* <DEDUP_REMOVED lines=13> */
.L_x_1255:
        /* <DEDUP_REMOVED lines=10> */
.L_x_1256:
[----:B------:R-:W-:Y:S01]  /*134a0*/  @!PT LDS RZ, [RZ] ;  /* 0x00000000fffff984 */ /* 0x000fe20000000800 */
[----:B------:R-:W-:Y:S01]  /*134b0*/  @!PT LDS RZ, [RZ] ;  /* 0x00000000fffff984 */ /* 0x000fe20000000800 */
[----:B------:R-:W-:Y:S01]  /*134c0*/  @!PT LDS RZ, [RZ] ;  /* 0x00000000fffff984 */ /* 0x000fe20000000800 */
[----:B------:R0:W-:Y:S01]  /*134d0*/  @!P1 LDGSTS.E.BYPASS.LTC128B.128 [R9+0x1ac00], desc[UR38][R4.64], !P0 ;  /* 0x1ac0000004099fae */ /* 0x0001e2000c101d66 */
[----:B------:R-:W-:Y:S01]  /*134e0*/  ISETP.GE.AND P1, PT, R7, R2, PT ;  /* 0x000000020700720c */ /* 0x000fe20003f26270 */
[----:B------:R-:W-:Y:S02]  /*134f0*/  IMAD.MOV.U32 R13, RZ, RZ, R0 ;  /* 0x000000ffff0d7224 */ /* 0x000fe400078e0000 */
[----:B------:R-:W-:Y:S02]  /*13500*/  IMAD.MOV.U32 R12, RZ, RZ, 0x7 ;  /* 0x00000007ff0c7424 */ /* 0x000fe400078e00ff */
[----:B0-----:R-:W-:-:S08]  /*13510*/  IMAD.MOV.U32 R4, RZ, RZ, R14 ;  /* 0x000000ffff047224 */ /* 0x001fd000078e000e */
[----:B------:R-:W-:Y:S05]  /*13520*/  WARPSYNC.COLLECTIVE R15, `(.L_x_1257) ;  /* 0x000000000f087348 */ /* 0x000fea0003c00000 */
[----:B------:R0:W1:Y:S02]  /*13530*/  SHFL.IDX P6, R14, R13, R12, R11 ;  /* 0x0000000c0d0e7389 */ /* 0x00006400000c000b */
[----:B01----:R-:W-:Y:S01]  /*13540*/  ENDCOLLECTIVE ;  /* 0x000000000000791b */ /* 0x003fe20003800000 */
.L_x_1257:
        /* <DEDUP_REMOVED lines=10> */
.L_x_1258:
[----:B------:R-:W-:Y:S01]  /*135f0*/  @!PT LDS RZ, [RZ] ;  /* 0x00000000fffff984 */ /* 0x000fe20000000800 */
[----:B------:R-:W-:Y:S01]  /*13600*/  @!PT LDS RZ, [RZ] ;  /* 0x00000000fffff984 */ /* 0x000fe20000000800 */
[----:B------:R-:W-:Y:S01]  /*13610*/  @!PT LDS RZ, [RZ] ;  /* 0x00000000fffff984 */ /* 0x000fe20000000800 */
[----:B------:R1:W-:Y:S01]  /*13620*/  @!P1 LDGSTS.E.BYPASS.LTC128B.128 [R9+0x1b400], desc[UR38][R4.64], !P0 ;  /* 0x1b40000004099fae */ /* 0x0003e2000c101d66 */
[----:B------:R-:W-:Y:S01]  /*13630*/  IMAD.MOV.U32 R3, RZ, RZ, R14 ;  /* 0x000000ffff037224 */ /* 0x000fe200078e000e */
[----:B------:R-:W-:Y:S06]  /*13640*/  BRA `(.L_x_1259) ;  /* 0xffffffa800d87947 */ /* 0x000fec000383ffff */
.L_x_1139:
[----:B------:R-:W2:Y:S04]  /*13650*/  LDL.LU R3, [R1+0x38] ;  /* 0x0000380001037983 */ /* 0x000ea80000300800 */
[----:B------:R-:W3:Y:S04]  /*13660*/  LDL.LU R15, [R1+0x4] ;  /* 0x00000400010f7983 */ /* 0x000ee80000300800 */
[----:B------:R-:W4:Y:S04]  /*13670*/  LDL.LU R14, [R1+0x44] ;  /* 0x00004400010e7983 */ /* 0x000f280000300800 */
[----:B------:R-:W5:Y:S04]  /*13680*/  LDL.LU R13, [R1+0x50] ;  /* 0x00005000010d7983 */ /* 0x000f680000300800 */
[----:B------:R-:W5:Y:S04]  /*13690*/  LDL.LU R12, [R1+0x54] ;  /* 0x00005400010c7983 */ /* 0x000f680000300800 */
[----:B------:R-:W5:Y:S04]  /*136a0*/  LDL.LU R11, [R1+0x60] ;  /* 0x00006000010b7983 */ /* 0x000f680000300800 */
[----:B------:R-:W5:Y:S04]  /*136b0*/  LDL.LU R10, [R1+0x64] ;  /* 0x00006400010a7983 */ /* 0x000f680000300800 */
[----:B------:R-:W5:Y:S04]  /*136c0*/  LDL.LU R6, [R1+0x68] ;  /* 0x0000680001067983 */ /* 0x000f680000300800 */
[----:B------:R-:W5:Y:S01]  /*136d0*/  LDL.LU R9, [R1+0x14] ;  /* 0x0000140001097983 */ /* 0x000f620000300800 */
[----:B------:R-:W-:Y:S01]  /*136e0*/  BSSY B0, `(.L_x_1260) ;  /* 0x000001b000007945 */ /* 0x000fe20003800000 */
[----:B--2---:R-:W-:-:S05]  /*136f0*/  IMAD R3, R3, R7, RZ ;  /* 0x0000000703037224 */ /* 0x004fca00078e02ff */
[-C--:B---3--:R-:W-:Y:S01]  /*13700*/  ISETP.GE.AND P4, PT, R15, R3.reuse, PT ;  /* 0x000000030f00720c */ /* 0x088fe20003f86270 */
[----:B------:R-:W-:Y:S01]  /*13710*/  IMAD.MOV.U32 R15, RZ, RZ, -0x1 ;  /* 0xffffffffff0f7424 */ /* 0x000fe200078e00ff */
[-C--:B----4-:R-:W-:Y:S02]  /*13720*/  ISETP.GE.AND P5, PT, R14, R3.reuse, PT ;  /* 0x000000030e00720c */ /* 0x090fe40003fa6270 */
[----:B-----5:R-:W-:Y:S01]  /*13730*/  ISETP.GE.AND P6, PT, R13, R3, PT ;  /* 0x000000030d00720c */ /* 0x020fe20003fc6270 */
[----:B------:R-:W-:Y:S01]  /*13740*/  IMAD.MOV.U32 R13, RZ, RZ, R0 ;  /* 0x000000ffff0d7224 */ /* 0x000fe200078e0000 */
[----:B------:R-:W-:-:S07]  /*13750*/  LOP3.LUT R9, R9, 0xffffffef, RZ, 0xc0, !PT ;  /* 0xffffffef09097812 */ /* 0x000fce00078ec0ff */
[----:B------:R-:W-:Y:S02]  /*13760*/  @P4 LOP3.LUT R9, R9, 0x10, RZ, 0xfc, !PT ;  /* 0x0000001009094812 */ /* 0x000fe400078efcff */
[----:B------:R-:W-:Y:S01]  /*13770*/  ISETP.GE.AND P4, PT, R12, R3, PT ;  /* 0x000000030c00720c */ /* 0x000fe20003f86270 */
[----:B------:R-:W-:Y:S01]  /*13780*/  IMAD.MOV.U32 R12, RZ, RZ, RZ ;  /* 0x000000ffff0c7224 */ /* 0x000fe200078e00ff */
[----:B------:R-:W-:-:S04]  /*13790*/  LOP3.LUT R9, R9, 0xfffffff7, RZ, 0xc0, !PT ;  /* 0xfffffff709097812 */ /* 0x000fc800078ec0ff */
[----:B------:R-:W-:Y:S02]  /*137a0*/  @P5 LOP3.LUT R9, R9, 0x8, RZ, 0xfc, !PT ;  /* 0x0000000809095812 */ /* 0x000fe400078efcff */
[----:B------:R-:W-:Y:S01]  /*137b0*/  ISETP.GE.AND P5, PT, R11, R3, PT ;  /* 0x000000030b00720c */ /* 0x000fe20003fa6270 */
[----:B------:R-:W-:Y:S01]  /*137c0*/  IMAD.MOV.U32 R11, RZ, RZ, 0x181f ;  /* 0x0000181fff0b7424 */ /* 0x000fe200078e00ff */
[----:B------:R-:W-:-:S04]  /*137d0*/  LOP3.LUT R9, R9, 0xfffffffb, RZ, 0xc0, !PT ;  /* 0xfffffffb09097812 */ /* 0x000fc800078ec0ff */
[----:B------:R-:W-:Y:S02]  /*137e0*/  @P6 LOP3.LUT R9, R9, 0x4, RZ, 0xfc, !PT ;  /* 0x0000000409096812 */ /* 0x000fe400078efcff */
[----:B------:R-:W-:Y:S02]  /*137f0*/  ISETP.GE.AND P6, PT, R10, R3, PT ;  /* 0x000000030a00720c */ /* 0x000fe40003fc6270 */
[----:B------:R-:W-:-:S04]  /*13800*/  LOP3.LUT R9, R9, 0xfffffffd, RZ, 0xc0, !PT ;  /* 0xfffffffd09097812 */ /* 0x000fc800078ec0ff */
[----:B------:R-:W-:Y:S02]  /*13810*/  @P4 LOP3.LUT R9, R9, 0x2, RZ, 0xfc, !PT ;  /* 0x0000000209094812 */ /* 0x000fe400078efcff */
[----:B------:R-:W-:Y:S02]  /*13820*/  ISETP.GE.AND P4, PT, R6, R3, PT ;  /* 0x000000030600720c */ /* 0x000fe40003f86270 */
[----:B------:R-:W-:-:S04]  /*13830*/  LOP3.LUT R9, R9, 0xffffffdf, RZ, 0xc0, !PT ;  /* 0xffffffdf09097812 */ /* 0x000fc800078ec0ff */
[----:B------:R-:W-:-:S05]  /*13840*/  @P6 LOP3.LUT R9, R9, 0x20, RZ, 0xfc, !PT ;  /* 0x0000002009096812 */ /* 0x000fca00078efcff */
[----:B------:R0:W-:Y:S02]  /*13850*/  STL [R1+0x14], R9 ;  /* 0x0000140901007387 */ /* 0x0001e40000100800 */
[----:B0-----:R-:W-:Y:S05]  /*13860*/  WARPSYNC.COLLECTIVE R15, `(.L_x_1261) ;  /* 0x000000000f087348 */ /* 0x001fea0003c00000 */
[----:B------:R1:W2:Y:S02]  /*13870*/  SHFL.IDX P6, R14, R13, R12, R11 ;  /* 0x0000000c0d0e7389 */ /* 0x0002a400000c000b */
[----:B012---:R-:W-:Y:S01]  /*13880*/  ENDCOLLECTIVE ;  /* 0x000000000000791b */ /* 0x007fe20003800000 */
.L_x_1261:
[----:B------:R-:W-:Y:S05]  /*13890*/  BSYNC B0 ;  /* 0x0000000000007941 */ /* 0x000fea0003800000 */
.L_x_1260:
[----:B------:R0:W5:Y:S04]  /*138a0*/  LDL.LU R9, [R1+0x14] ;  /* 0x0000140001097983 */ /* 0x0001680000300800 */
[----:B------:R0:W5:Y:S01]  /*138b0*/  LDL R7, [R1+0x10] ;  /* 0x0000100001077983 */ /* 0x0001620000100800 */
[----:B------:R-:W-:Y:S02]  /*138c0*/  IMAD.MOV.U32 R13, RZ, RZ, R2 ;  /* 0x000000ffff0d7224 */ /* 0x000fe400078e0002 */
[----:B------:R-:W-:Y:S02]  /*138d0*/  IMAD.MOV.U32 R12, RZ, RZ, RZ ;  /* 0x000000ffff0c7224 */ /* 0x000fe400078e00ff */
[----:B------:R-:W-:Y:S02]  /*138e0*/  IMAD.MOV.U32 R11, RZ, RZ, 0x181f ;  /* 0x0000181fff0b7424 */ /* 0x000fe400078e00ff */
[----:B------:R-:W-:-:S02]  /*138f0*/  IMAD.MOV.U32 R15, RZ, RZ, -0x1 ;  /* 0xffffffffff0f7424 */ /* 0x000fc400078e00ff */
[----:B0-----:R-:W-:-:S07]  /*13900*/  IMAD.MOV.U32 R4, RZ, RZ, R14 ;  /* 0x000000ffff047224 */ /* 0x001fce00078e000e */
[----:B-----5:R-:W-:Y:S05]  /*13910*/  WARPSYNC.COLLECTIVE R15, `(.L_x_1262) ;  /* 0x000000000f087348 */ /* 0x020fea0003c00000 */
[----:B------:R0:W1:Y:S02]  /*13920*/  SHFL.IDX P6, R14, R13, R12, R11 ;  /* 0x0000000c0d0e7389 */ /* 0x00006400000c000b */
[----:B01---5:R-:W-:Y:S01]  /*13930*/  ENDCOLLECTIVE ;  /* 0x000000000000791b */ /* 0x023fe20003800000 */
.L_x_1262:
[----:B------:R-:W-:Y:S02]  /*13940*/  IMAD.MOV.U32 R13, RZ, RZ, R0 ;  /* 0x000000ffff0d7224 */ /* 0x000fe400078e0000 */
[----:B------:R-:W-:Y:S02]  /*13950*/  IMAD.MOV.U32 R12, RZ, RZ, 0x1 ;  /* 0x00000001ff0c7424 */ /* 0x000fe400078e00ff */
[----:B------:R-:W-:Y:S01]  /*13960*/  IMAD.MOV.U32 R5, RZ, RZ, R14 ;  /* 0x000000ffff057224 */ /* 0x000fe200078e000e */
[----:B------:R-:W-:-:S04]  /*13970*/  LOP3.LUT R9, R9, 0xfffffeff, RZ, 0xc0, !PT ;  /* 0xfffffeff09097812 */ /* 0x000fc800078ec0ff */
[----:B------:R-:W-:-:S04]  /*13980*/  @P5 LOP3.LUT R9, R9, 0x100, RZ, 0xfc, !PT ;  /* 0x0000010009095812 */ /* 0x000fc800078efcff */
[C---:B------:R-:W-:Y:S02]  /*13990*/  LOP3.LUT P5, RZ, R9.reuse, 0x10, RZ, 0xc0, !PT ;  /* 0x0000001009ff7812 */ /* 0x040fe400078ac0ff */
[----:B------:R-:W-:-:S04]  /*139a0*/  LOP3.LUT R9, R9, 0xffffff7f, RZ, 0xc0, !PT ;  /* 0xffffff7f09097812 */ /* 0x000fc800078ec0ff */
[----:B------:R-:W-:-:S04]  /*139b0*/  @P4 LOP3.LUT R9, R9, 0x80, RZ, 0xfc, !PT ;  /* 0x0000008009094812 */ /* 0x000fc800078efcff */
[----:B------:R-:W-:Y:S01]  /*139c0*/  LOP3.LUT P4, RZ, R9, 0x8, RZ, 0xc0, !PT ;  /* 0x0000000809ff7812 */ /* 0x000fe2000788c0ff */
[----:B------:R0:W-:Y:S02]  /*139d0*/  STL [R1+0x14], R9 ;  /* 0x0000140901007387 */ /* 0x0001e40000100800 */
[----:B------:R-:W-:-:S05]  /*139e0*/  @!P5 LEA R5, P6, R8, R5, 0x1 ;  /* 0x000000050805d211 */ /* 0x000fca00078c08ff */
[----:B------:R-:W-:-:S05]  /*139f0*/  @!P5 IMAD.X R4, RZ, RZ, R4, P6 ;  /* 0x000000ffff04d224 */ /* 0x000fca00030e0604 */
[----:B0-----:R-:W-:-:S07]  /*13a00*/  @!P5 LOP3.LUT R5, R5, R4, RZ, 0x3c, !PT ;  /* 0x000000040505d212 */ /* 0x001fce00078e3cff */
[----:B------:R-:W-:Y:S05]  /*13a10*/  WARPSYNC.COLLECTIVE R15, `(.L_x_1263) ;  /* 0x000000000f087348 */ /* 0x000fea0003c00000 */
[----:B------:R0:W1:Y:S02]  /*13a20*/  SHFL.IDX P6, R14, R13, R12, R11 ;  /* 0x0000000c0d0e7389 */ /* 0x00006400000c000b */
[----:B01----:R-:W-:Y:S01]  /*13a30*/  ENDCOLLECTIVE ;  /* 0x000000000000791b */ /* 0x003fe20003800000 */
.L_x_1263:
[----:B------:R-:W-:-:S04]  /*13a40*/  @!P5 LOP3.LUT R4, R5, R4, RZ, 0x3c, !PT ;  /* 0x000000040504d212 */ /* 0x000fc800078e3cff */
[----:B------:R-:W-:-:S05]  /*13a50*/  @!P5 LOP3.LUT R5, R5, R4, RZ, 0x3c, !PT ;  /* 0x000000040505d212 */ /* 0x000fca00078e3cff */
[----:B------:R-:W-:Y:S01]  /*13a60*/  @!PT LDS RZ, [RZ] ;  /* 0x00000000fffff984 */ /* 0x000fe20000000800 */
[----:B------:R-:W-:Y:S01]  /*13a70*/  @!PT LDS RZ, [RZ] ;  /* 0x00000000fffff984 */ /* 0x000fe20000000800 */
[----:B------:R-:W-:Y:S01]  /*13a80*/  @!PT LDS RZ, [RZ] ;  /* 0x00000000fffff984 */ /* 0x000fe20000000800 */
[----:B------:R0:W-:Y:S01]  /*13a90*/  @!P5 LDGSTS.E.BYPASS.LTC128B.128 [R7+0x22400], desc[UR38][R4.64], !P3 ;  /* 0x224000000407dfae */ /* 0x0001e2000d901d66 */
[----:B------:R-:W-:-:S03]  /*13aa0*/  IMAD.MOV.U32 R13, RZ, RZ, R2 ;  /* 0x000000ffff0d7224 */ /* 0x000fc600078e0002 */
[----:B------:R0:W-:Y:S04]  /*13ab0*/  @!P5 LDGSTS.E.BYPASS.LTC128B.128 [R7+0x26400], desc[UR38][R4.64+0x80], !P2 ;  /* 0x264000800407dfae */ /* 0x0001e8000d101d66 */
[----:B------:R0:W-:Y:S04]  /*13ac0*/  @!P5 LDGSTS.E.BYPASS.LTC128B.128 [R7+0x2a400], desc[UR38][R4.64+0x100], !P1 ;  /* 0x2a4001000407dfae */ /* 0x0001e8000c901d66 */
[----:B------:R0:W-:Y:S01]  /*13ad0*/  @!P5 LDGSTS.E.BYPASS.LTC128B.128 [R7+0x2e400], desc[UR38][R4.64+0x180], !P0 ;  /* 0x2e4001800407dfae */ /* 0x0001e2000c101d66 */
[----:B------:R-:W-:Y:S01]  /*13ae0*/  IMAD.MOV.U32 R6, RZ, RZ, R14 ;  /* 0x000000ffff067224 */ /* 0x000fe200078e000e */
[----:B------:R-:W-:-:S13]  /*13af0*/  LOP3.LUT P5, RZ, R9, 0x4, RZ, 0xc0, !PT ;  /* 0x0000000409ff7812 */ /* 0x000fda00078ac0ff */
[----:B0-----:R-:W-:Y:S05]  /*13b00*/  WARPSYNC.COLLECTIVE R15, `(.L_x_1264) ;  /* 0x000000000f087348 */ /* 0x001fea0003c00000 */
[----:B------:R1:W2:Y:S02]  /*13b10*/  SHFL.IDX P6, R14, R13, R12, R11 ;  /* 0x0000000c0d0e7389 */ /* 0x0002a400000c000b */
[----:B012---:R-:W-:Y:S01]  /*13b20*/  ENDCOLLECTIVE ;  /* 0x000000000000791b */ /* 0x007fe20003800000 */
.L_x_1264:
        /* <DEDUP_REMOVED lines=8> */
[----:B------:R0:W-:Y:S03]  /*13bb0*/  @!P4 LDGSTS.E.BYPASS.LTC128B.128 [R7+0x22c00], desc[UR38][R4.64], !P3 ;  /* 0x22c000000407cfae */ /* 0x0001e6000d901d66 */
[----:B0-----:R-:W-:Y:S05]  /*13bc0*/  WARPSYNC.COLLECTIVE R15, `(.L_x_1265) ;  /* 0x000000000f087348 */ /* 0x001fea0003c00000 */
[----:B------:R1:W2:Y:S02]  /*13bd0*/  SHFL.IDX P6, R14, R13, R12, R11 ;  /* 0x0000000c0d0e7389 */ /* 0x0002a400000c000b */
[----:B012---:R-:W-:Y:S01]  /*13be0*/  ENDCOLLECTIVE ;  /* 0x000000000000791b */ /* 0x007fe20003800000 */
.L_x_1265:
[----:B------:R-:W-:Y:S01]  /*13bf0*/  @!PT LDS RZ, [RZ] ;  /* 0x00000000fffff984 */ /* 0x000fe20000000800 */
[----:B------:R-:W-:Y:S01]  /*13c00*/  @!PT LDS RZ, [RZ] ;  /* 0x00000000fffff984 */ /* 0x000fe20000000800 */
[----:B------:R-:W-:Y:S01]  /*13c10*/  @!PT LDS RZ, [RZ] ;  /* 0x00000000fffff984 */ /* 0x000fe20000000800 */
[----:B------:R0:W-:Y:S04]  /*13c20*/  @!P4 LDGSTS.E.BYPASS.LTC128B.128 [R7+0x26c00], desc[UR38][R4.64+0x80], !P2 ;  /* 0x26c000800407cfae */ /* 0x0001e8000d101d66 */
[----:B------:R0:W-:Y:S04]  /*13c30*/  @!P4 LDGSTS.E.BYPASS.LTC128B.128 [R7+0x2ac00], desc[UR38][R4.64+0x100], !P1 ;  /* 0x2ac001000407cfae */ /* 0x0001e8000c901d66 */
[----:B------:R0:W-:Y:S01]  /*13c40*/  @!P4 LDGSTS.E.BYPASS.LTC128B.128 [R7+0x2ec00], desc[UR38][R4.64+0x180], !P0 ;  /* 0x2ec001800407cfae */ /* 0x0001e2000c101d66 */
[----:B------:R-:W-:Y:S01]  /*13c50*/  LOP3.LUT P4, RZ, R9, 0x2, RZ, 0xc0, !PT ;  /* 0x0000000209ff7812 */ /* 0x000fe2000788c0ff */
[----:B------:R-:W-:-:S02]  /*13c60*/  IMAD.MOV.U32 R13, RZ, RZ, R2 ;  /* 0x000000ffff0d7224 */ /* 0x000fc400078e0002 */
[----:B------:R-:W-:-:S10]  /*13c70*/  IMAD.MOV.U32 R6, RZ, RZ, R14 ;  /* 0x000000ffff067224 */ /* 0x000fd400078e000e */
[----:B0-----:R-:W-:Y:S05]  /*13c80*/  WARPSYNC.COLLECTIVE R15, `(.L_x_1266) ;  /* 0x000000000f087348 */ /* 0x001fea0003c00000 */
[----:B------:R1:W2:Y:S02]  /*13c90*/  SHFL.IDX P6, R14, R13, R12, R11 ;  /* 0x0000000c0d0e7389 */ /* 0x0002a400000c000b */
[----:B012---:R-:W-:Y:S01]  /*13ca0*/  ENDCOLLECTIVE ;  /* 0x000000000000791b */ /* 0x007fe20003800000 */
.L_x_1266:
        /* <DEDUP_REMOVED lines=12> */
.L_x_1267:
        /* <DEDUP_REMOVED lines=12> */
.L_x_1268:
        /* <DEDUP_REMOVED lines=12> */
.L_x_1269:
        /* <DEDUP_REMOVED lines=12> */
.L_x_1270:
        /* <DEDUP_REMOVED lines=12> */
.L_x_1271:
[----:B------:R-:W-:Y:S01]  /*14070*/  @!PT LDS RZ, [RZ] ;  /* 0x00000000fffff984 */ /* 0x000fe20000000800 */
[----:B------:R-:W-:Y:S01]  /*14080*/  @!PT LDS RZ, [RZ] ;  /* 0x00000000fffff984 */ /* 0x000fe20000000800 */
[----:B------:R-:W-:Y:S01]  /*14090*/  @!PT LDS RZ, [RZ] ;  /* 0x00000000fffff984 */ /* 0x000fe20000000800 */
[----:B------:R0:W-:Y:S04]  /*140a0*/  @!P5 LDGSTS.E.BYPASS.LTC128B.128 [R7+0x28400], desc[UR38][R4.64+0x80], !P2 ;  /* 0x284000800407dfae */ /* 0x0001e8000d101d66 */
[----:B------:R0:W-:Y:S04]  /*140b0*/  @!P5 LDGSTS.E.BYPASS.LTC128B.128 [R7+0x2c400], desc[UR38][R4.64+0x100], !P1 ;  /* 0x2c4001000407dfae */ /* 0x0001e8000c901d66 */
[----:B------:R0:W-:Y:S01]  /*140c0*/  @!P5 LDGSTS.E.BYPASS.LTC128B.128 [R7+0x30400], desc[UR38][R4.64+0x180], !P0 ;  /* 0x304001800407dfae */ /* 0x0001e2000c101d66 */
[----:B------:R-:W-:Y:S02]  /*140d0*/  IMAD.MOV.U32 R13, RZ, RZ, R2 ;  /* 0x000000ffff0d7224 */ /* 0x000fe400078e0002 */
[----:B------:R-:W-:-:S07]  /*140e0*/  IMAD.MOV.U32 R6, RZ, RZ, R14 ;  /* 0x000000ffff067224 */ /* 0x000fce00078e000e */
[----:B0-----:R-:W-:Y:S05]  /*140f0*/  WARPSYNC.COLLECTIVE R15, `(.L_x_1272) ;  /* 0x000000000f087348 */ /* 0x001fea0003c00000 */
[----:B------:R1:W2:Y:S02]  /*14100*/  SHFL.IDX P6, R14, R13, R12, R11 ;  /* 0x0000000c0d0e7389 */ /* 0x0002a400000c000b */
[----:B012---:R-:W-:Y:S01]  /*14110*/  ENDCOLLECTIVE ;  /* 0x000000000000791b */ /* 0x007fe20003800000 */
.L_x_1272:
[----:B------:R-:W-:Y:S02]  /*14120*/  IMAD.MOV.U32 R13, RZ, RZ, R0 ;  /* 0x000000ffff0d7224 */ /* 0x000fe400078e0000 */
[----:B------:R-:W-:Y:S01]  /*14130*/  IMAD.MOV.U32 R12, RZ, RZ, 0x6 ;  /* 0x00000006ff0c7424 */ /* 0x000fe200078e00ff */
[----:B------:R-:W-:Y:S01]  /*14140*/  LOP3.LUT P6, RZ, R9, 0x20, RZ, 0xc0, !PT ;  /* 0x0000002009ff7812 */ /* 0x000fe200078cc0ff */
[----:B------:R-:W-:-:S12]  /*14150*/  IMAD.MOV.U32 R4, RZ, RZ, R14 ;  /* 0x000000ffff047224 */ /* 0x000fd800078e000e */
        /* <DEDUP_REMOVED lines=12> */
.L_x_1273:
[----:B------:R-:W-:Y:S02]  /*14220*/  IMAD.MOV.U32 R13, RZ, RZ, R2 ;  /* 0x000000ffff0d7224 */ /* 0x000fe400078e0002 */
[----:B------:R-:W-:-:S07]  /*14230*/  IMAD.MOV.U32 R6, RZ, RZ, R14 ;  /* 0x000000ffff067224 */ /* 0x000fce00078e000e */
[----:B------:R-:W-:Y:S05]  /*14240*/  WARPSYNC.COLLECTIVE R15, `(.L_x_1274) ;  /* 0x000000000f087348 */ /* 0x000fea0003c00000 */
[----:B------:R0:W1:Y:S02]  /*14250*/  SHFL.IDX P6, R14, R13, R12, R11 ;  /* 0x0000000c0d0e7389 */ /* 0x00006400000c000b */
[----:B01----:R-:W-:Y:S01]  /*14260*/  ENDCOLLECTIVE ;  /* 0x000000000000791b */ /* 0x003fe20003800000 */
.L_x_1274:
[----:B------:R-:W-:Y:S02]  /*14270*/  IMAD.MOV.U32 R13, RZ, RZ, R0 ;  /* 0x000000ffff0d7224 */ /* 0x000fe400078e0000 */
[----:B------:R-:W-:Y:S02]  /*14280*/  IMAD.MOV.U32 R12, RZ, RZ, 0x7 ;  /* 0x00000007ff0c7424 */ /* 0x000fe400078e00ff */
[----:B------:R-:W-:-:S07]  /*14290*/  IMAD.MOV.U32 R4, RZ, RZ, R14 ;  /* 0x000000ffff047224 */ /* 0x000fce00078e000e */
[----:B------:R-:W-:Y:S05]  /*142a0*/  WARPSYNC.COLLECTIVE R15, `(.L_x_1275) ;  /* 0x000000000f087348 */ /* 0x000fea0003c00000 */
[----:B------:R0:W1:Y:S02]  /*142b0*/  SHFL.IDX P6, R14, R13, R12, R11 ;  /* 0x0000000c0d0e7389 */ /* 0x00006400000c000b */
[----:B01----:R-:W-:Y:S01]  /*142c0*/  ENDCOLLECTIVE ;  /* 0x000000000000791b */ /* 0x003fe20003800000 */
.L_x_1275:
[----:B------:R-:W-:-:S05]  /*142d0*/  @!P4 LEA R4, P5, R8, R4, 0x1 ;  /* 0x000000040804c211 */ /* 0x000fca00078a08ff */
[----:B------:R-:W-:-:S05]  /*142e0*/  @!P4 IMAD.X R5, RZ, RZ, R6, P5 ;  /* 0x000000ffff05c224 */ /* 0x000fca00028e0606 */
[----:B------:R-:W-:Y:S01]  /*142f0*/  @!PT LDS RZ, [RZ] ;  /* 0x00000000fffff984 */ /* 0x000fe20000000800 */
[----:B------:R-:W-:Y:S01]  /*14300*/  @!PT LDS RZ, [RZ] ;  /* 0x00000000fffff984 */ /* 0x000fe20000000800 */
[----:B------:R-:W-:Y:S01]  /*14310*/  @!PT LDS RZ, [RZ] ;  /* 0x00000000fffff984 */ /* 0x000fe20000000800 */
[----:B------:R0:W-:Y:S01]  /*14320*/  @!P4 LDGSTS.E.BYPASS.LTC128B.128 [R7+0x25400], desc[UR38][R4.64], !P3 ;  /* 0x254000000407cfae */ /* 0x0001e2000d901d66 */
[----:B------:R-:W-:-:S03]  /*14330*/  IMAD.MOV.U32 R13, RZ, RZ, R2 ;  /* 0x000000ffff0d7224 */ /* 0x000fc600078e0002 */
[----:B------:R0:W-:Y:S04]  /*14340*/  @!P4 LDGSTS.E.BYPASS.LTC128B.128 [R7+0x29400], desc[UR38][R4.64+0x80], !P2 ;  /* 0x294000800407cfae */ /* 0x0001e8000d101d66 */
[----:B------:R0:W-:Y:S01]  /*14350*/  @!P4 LDGSTS.E.BYPASS.LTC128B.128 [R7+0x2d400], desc[UR38][R4.64+0x100], !P1 ;  /* 0x2d4001000407cfae */ /* 0x0001e2000c901d66 */
[----:B------:R-:W-:-:S03]  /*14360*/  IMAD.MOV.U32 R6, RZ, RZ, R14 ;  /* 0x000000ffff067224 */ /* 0x000fc600078e000e */
[----:B------:R0:W-:Y:S04]  /*14370*/  @!P4 LDGSTS.E.BYPASS.LTC128B.128 [R7+0x31400], desc[UR38][R4.64+0x180], !P0 ;  /* 0x314001800407cfae */ /* 0x0001e8000c101d66 */
[----:B0-----:R-:W-:Y:S05]  /*14380*/  WARPSYNC.COLLECTIVE R15, `(.L_x_1276) ;  /* 0x000000000f087348 */ /* 0x001fea0003c00000 */
[----:B------:R1:W2:Y:S02]  /*14390*/  SHFL.IDX P6, R14, R13, R12, R11 ;  /* 0x0000000c0d0e7389 */ /* 0x0002a400000c000b */
[----:B012---:R-:W-:Y:S01]  /*143a0*/  ENDCOLLECTIVE ;  /* 0x000000000000791b */ /* 0x007fe20003800000 */
.L_x_1276:
[----:B------:R-:W-:Y:S01]  /*143b0*/  IMAD.MOV.U32 R2, RZ, RZ, R14 ;  /* 0x000000ffff027224 */ /* 0x000fe200078e000e */
[----:B------:R-:W-:Y:S06]  /*143c0*/  BRA `(.L_x_1277) ;  /* 0xffffffa8004c7947 */ /* 0x000fec000383ffff */
.L_x_1144:
[----:B0-----:R0:W1:Y:S02]  /*143d0*/  SYNCS.PHASECHK.TRANS64.TRYWAIT P0, [R18+URZ+0x32420], R0 ;  /* 0x03242000120075a7 */ /* 0x001064000800017f */
[----:B-1----:R-:W-:Y:S05]  /*143e0*/  @!P0 NANOSLEEP.SYNCS 0x989680 ;  /* 0x009896800000895d */ /* 0x002fea0003900000 */
[----:B------:R-:W1:Y:S02]  /*143f0*/  @!P0 SYNCS.PHASECHK.TRANS64 P0, [R18+URZ+0x32420], R0 ;  /* 0x03242000120085a7 */ /* 0x000e64000800007f */
[----:B-1----:R-:W-:Y:S05]  /*14400*/  @!P0 BRA `(.L_x_1144) ;  /* 0xfffffffc00f08947 */ /* 0x002fea000383ffff */
[----:B------:R-:W-:Y:S05]  /*14410*/  BRA `(.L_x_1278) ;  /* 0xffffffa800c47947 */ /* 0x000fea000383ffff */
.L_x_1148:
[----:B0-----:R0:W1:Y:S02]  /*14420*/  SYNCS.PHASECHK.TRANS64.TRYWAIT P0, [R2+URZ+0x32460], R0 ;  /* 0x03246000020075a7 */ /* 0x001064000800017f */
[----:B-1----:R-:W-:Y:S05]  /*14430*/  @!P0 NANOSLEEP.SYNCS 0x989680 ;  /* 0x009896800000895d */ /* 0x002fea0003900000 */
[----:B------:R-:W1:Y:S02]  /*14440*/  @!P0 SYNCS.PHASECHK.TRANS64 P0, [R2+URZ+0x32460], R0 ;  /* 0x03246000020085a7 */ /* 0x000e64000800007f */
[----:B-1----:R-:W-:Y:S05]  /*14450*/  @!P0 BRA `(.L_x_1148) ;  /* 0xfffffffc00f08947 */ /* 0x002fea000383ffff */
[----:B------:R-:W-:Y:S05]  /*14460*/  BRA `(.L_x_1279) ;  /* 0xffffffa800e87947 */ /* 0x000fea000383ffff */
.L_x_1163:
[----:B-1----:R1:W2:Y:S02]  /*14470*/  SYNCS.PHASECHK.TRANS64.TRYWAIT P0, [R2+URZ+0x32440], R6 ;  /* 0x03244006020075a7 */ /* 0x0022a4000800017f */
[----:B--2---:R-:W-:Y:S05]  /*14480*/  @!P0 NANOSLEEP.SYNCS 0x989680 ;  /* 0x009896800000895d */ /* 0x004fea0003900000 */
[----:B------:R-:W2:Y:S02]  /*14490*/  @!P0 SYNCS.PHASECHK.TRANS64 P0, [R2+URZ+0x32440], R6 ;  /* 0x03244006020085a7 */ /* 0x000ea4000800007f */
[----:B--2---:R-:W-:Y:S05]  /*144a0*/  @!P0 BRA `(.L_x_1163) ;  /* 0xfffffffc00f08947 */ /* 0x004fea000383ffff */
[----:B------:R-:W-:Y:S05]  /*144b0*/  BRA `(.L_x_1280) ;  /* 0xffffffb400087947 */ /* 0x000fea000383ffff */
.L_x_1168:
[----:B0-----:R0:W2:Y:S02]  /*144c0*/  SYNCS.PHASECHK.TRANS64.TRYWAIT P0, [R2+URZ+0x32460], R6 ;  /* 0x03246006020075a7 */ /* 0x0010a4000800017f */
[----:B--2---:R-:W-:Y:S05]  /*144d0*/  @!P0 NANOSLEEP.SYNCS 0x989680 ;  /* 0x009896800000895d */ /* 0x004fea0003900000 */
[----:B------:R-:W2:Y:S02]  /*144e0*/  @!P0 SYNCS.PHASECHK.TRANS64 P0, [R2+URZ+0x32460], R6 ;  /* 0x03246006020085a7 */ /* 0x000ea4000800007f */
[----:B--2---:R-:W-:Y:S05]  /*144f0*/  @!P0 BRA `(.L_x_1168) ;  /* 0xfffffffc00f08947 */ /* 0x004fea000383ffff */
[----:B------:R-:W-:Y:S05]  /*14500*/  BRA `(.L_x_1281) ;  /* 0xffffffb400847947 */ /* 0x000fea000383ffff */
.L_x_1179:
[----:B-1----:R1:W2:Y:S02]  /*14510*/  SYNCS.PHASECHK.TRANS64.TRYWAIT P0, [R2+URZ+0x32440], R3 ;  /* 0x03244003020075a7 */ /* 0x0022a4000800017f */
[----:B--2---:R-:W-:Y:S05]  /*14520*/  @!P0 NANOSLEEP.SYNCS 0x989680 ;  /* 0x009896800000895d */ /* 0x004fea0003900000 */
[----:B------:R-:W2:Y:S02]  /*14530*/  @!P0 SYNCS.PHASECHK.TRANS64 P0, [R2+URZ+0x32440], R3 ;  /* 0x03244003020085a7 */ /* 0x000ea4000800007f */
[----:B--2---:R-:W-:Y:S05]  /*14540*/  @!P0 BRA `(.L_x_1179) ;  /* 0xfffffffc00f08947 */ /* 0x004fea000383ffff */
[----:B------:R-:W-:Y:S05]  /*14550*/  BRA `(.L_x_1282) ;  /* 0xffffffbc00707947 */ /* 0x000fea000383ffff */
.L_x_1184:
[----:B--2---:R2:W3:Y:S02]  /*14560*/  SYNCS.PHASECHK.TRANS64.TRYWAIT P0, [R2+URZ+0x32460], R3 ;  /* 0x03246003020075a7 */ /* 0x0044e4000800017f */
[----:B---3--:R-:W-:Y:S05]  /*14570*/  @!P0 NANOSLEEP.SYNCS 0x989680 ;  /* 0x009896800000895d */ /* 0x008fea0003900000 */
[----:B------:R-:W3:Y:S02]  /*14580*/  @!P0 SYNCS.PHASECHK.TRANS64 P0, [R2+URZ+0x32460], R3 ;  /* 0x03246003020085a7 */ /* 0x000ee4000800007f */
[----:B---3--:R-:W-:Y:S05]  /*14590*/  @!P0 BRA `(.L_x_1184) ;  /* 0xfffffffc00f08947 */ /* 0x008fea000383ffff */
[----:B------:R-:W-:Y:S05]  /*145a0*/  BRA `(.L_x_1283) ;  /* 0xffffffbc00ec7947 */ /* 0x000fea000383ffff */
.L_x_1195:
[----:B-1----:R1:W2:Y:S02]  /*145b0*/  SYNCS.PHASECHK.TRANS64.TRYWAIT P0, [R3+URZ+0x32440], R2 ;  /* 0x03244002030075a7 */ /* 0x0022a4000800017f */
[----:B--2---:R-:W-:Y:S05]  /*145c0*/  @!P0 NANOSLEEP.SYNCS 0x989680 ;  /* 0x009896800000895d */ /* 0x004fea0003900000 */
[----:B------:R-:W2:Y:S02]  /*145d0*/  @!P0 SYNCS.PHASECHK.TRANS64 P0, [R3+URZ+0x32440], R2 ;  /* 0x03244002030085a7 */ /* 0x000ea4000800007f */
[----:B--2---:R-:W-:Y:S05]  /*145e0*/  @!P0 BRA `(.L_x_1195) ;  /* 0xfffffffc00f08947 */ /* 0x004fea000383ffff */
[----:B------:R-:W-:Y:S05]  /*145f0*/  BRA `(.L_x_1284) ;  /* 0xffffffc400bc7947 */ /* 0x000fea000383ffff */
.L_x_1200:
[----:B--2---:R2:W3:Y:S02]  /*14600*/  SYNCS.PHASECHK.TRANS64.TRYWAIT P0, [R3+URZ+0x32460], R2 ;  /* 0x03246002030075a7 */ /* 0x0044e4000800017f */
[----:B---3--:R-:W-:Y:S05]  /*14610*/  @!P0 NANOSLEEP.SYNCS 0x989680 ;  /* 0x009896800000895d */ /* 0x008fea0003900000 */
[----:B------:R-:W3:Y:S02]  /*14620*/  @!P0 SYNCS.PHASECHK.TRANS64 P0, [R3+URZ+0x32460], R2 ;  /* 0x03246002030085a7 */ /* 0x000ee4000800007f */
[----:B---3--:R-:W-:Y:S05]  /*14630*/  @!P0 BRA `(.L_x_1200) ;  /* 0xfffffffc00f08947 */ /* 0x008fea000383ffff */
[----:B------:R-:W-:Y:S05]  /*14640*/  BRA `(.L_x_1285) ;  /* 0xffffffc800387947 */ /* 0x000fea000383ffff */
.L_x_1212:
        /* <DEDUP_REMOVED lines=9> */
.L_x_1287:
[----:B------:R-:W-:Y:S05]  /*146e0*/  BSYNC B0 ;  /* 0x0000000000007941 */ /* 0x000fea0003800000 */
.L_x_1286:
        /* <DEDUP_REMOVED lines=9> */
.L_x_1288:
        /* <DEDUP_REMOVED lines=26> */
.L_x_1289:
        /* <DEDUP_REMOVED lines=8> */
.L_x_1290:
        /* <DEDUP_REMOVED lines=8> */
.L_x_1291:
        /* <DEDUP_REMOVED lines=8> */
.L_x_1292:
        /* <DEDUP_REMOVED lines=8> */
.L_x_1293:
        /* <DEDUP_REMOVED lines=9> */
.L_x_1294:
[----:B------:R-:W-:Y:S01]  /*14bb0*/  IMAD.MOV.U32 R9, RZ, RZ, R14 ;  /* 0x000000ffff097224 */ /* 0x000fe200078e000e */
[----:B------:R-:W-:Y:S06]  /*14bc0*/  BRA `(.L_x_1295) ;  /* 0xffffffcc00807947 */ /* 0x000fec000383ffff */
.L_x_1215:
        /* <DEDUP_REMOVED lines=8> */
.L_x_1297:
[----:B------:R-:W-:Y:S05]  /*14c50*/  BSYNC B0 ;  /* 0x0000000000007941 */ /* 0x000fea0003800000 */
.L_x_1296:
        /* <DEDUP_REMOVED lines=10> */
.L_x_1298:
        /* <DEDUP_REMOVED lines=8> */
.L_x_1299:
        /* <DEDUP_REMOVED lines=8> */
.L_x_1300:
        /* <DEDUP_REMOVED lines=8> */
.L_x_1301:
        /* <DEDUP_REMOVED lines=9> */
.L_x_1302:
[----:B------:R-:W-:Y:S01]  /*14f10*/  IMAD.MOV.U32 R9, RZ, RZ, R14 ;  /* 0x000000ffff097224 */ /* 0x000fe200078e000e */
[----:B------:R-:W-:Y:S06]  /*14f20*/  BRA `(.L_x_1303) ;  /* 0xffffffcc00547947 */ /* 0x000fec000383ffff */
.L_x_1217:
[----:B------:R-:W-:Y:S01]  /*14f30*/  BSSY B0, `(.L_x_1304) ;  /* 0x0000006000007945 */ /* 0x000fe20003800000 */
[----:B------:R-:W-:Y:S01]  /*14f40*/  PLOP3.LUT P6, PT, P6, PT, PT, 0x8, 0x0 ;  /* 0x000000000000781c */ /* 0x000fe200037ce170 */
[----:B------:R-:W-:-:S12]  /*14f50*/  IMAD.MOV.U32 R15, RZ, RZ, -0x1 ;  /* 0xffffffffff0f7424 */ /* 0x000fd800078e00ff */
[----:B0-----:R-:W-:Y:S05]  /*14f60*/  WARPSYNC.COLLECTIVE R15, `(.L_x_1305) ;  /* 0x000000000f087348 */ /* 0x001fea0003c00000 */
[----:B------:R-:W-:Y:S01]  /*14f70*/  VOTE.ANY R14, PT, P6 ;  /* 0x00000000000e7806 */ /* 0x000fe200030e0100 */
[----:B0-----:R-:W-:Y:S06]  /*14f80*/  ENDCOLLECTIVE ;  /* 0x000000000000791b */ /* 0x001fec0003800000 */
.L_x_1305:
[----:B------:R-:W-:Y:S05]  /*14f90*/  BSYNC B0 ;  /* 0x0000000000007941 */ /* 0x000fea0003800000 */
.L_x_1304:
        /* <DEDUP_REMOVED lines=9> */
.L_x_1306:
[----:B------:R-:W-:Y:S02]  /*15030*/  IMAD.MOV.U32 R13, RZ, RZ, R6 ;  /* 0x000000ffff0d7224 */ /* 0x000fe400078e0006 */
[----:B------:R-:W-:-:S07]  /*15040*/  IMAD.MOV.U32 R5, RZ, RZ, R14 ;  /* 0x000000ffff057224 */ /* 0x000fce00078e000e */
[----:B------:R-:W-:Y:S05]  /*15050*/  WARPSYNC.COLLECTIVE R15, `(.L_x_1307) ;  /* 0x000000000f087348 */ /* 0x000fea0003c00000 */
[----:B------:R0:W1:Y:S02]  /*15060*/  SHFL.IDX P6, R14, R13, R12, R11 ;  /* 0x0000000c0d0e7389 */ /* 0x00006400000c000b */
[----:B01----:R-:W-:Y:S01]  /*15070*/  ENDCOLLECTIVE ;  /* 0x000000000000791b */ /* 0x003fe20003800000 */
.L_x_1307:
[----:B------:R-:W-:Y:S01]  /*15080*/  IMAD.MOV.U32 R6, RZ, RZ, R14 ;  /* 0x000000ffff067224 */ /* 0x000fe200078e000e */
[----:B------:R-:W-:Y:S06]  /*15090*/  BRA `(.L_x_1308) ;  /* 0xffffffcc00347947 */ /* 0x000fec000383ffff */
.L_x_1219:
[----:B------:R-:W-:Y:S01]  /*150a0*/  BSSY B0, `(.L_x_1309) ;  /* 0x0000007000007945 */ /* 0x000fe20003800000 */
[----:B------:R-:W-:Y:S02]  /*150b0*/  IMAD.MOV.U32 R13, RZ, RZ, R2 ;  /* 0x000000ffff0d7224 */ /* 0x000fe400078e0002 */
[----:B------:R-:W-:Y:S02]  /*150c0*/  IMAD.MOV.U32 R11, RZ, RZ, 0x1f ;  /* 0x0000001fff0b7424 */ /* 0x000fe400078e00ff */
[----:B------:R-:W-:-:S07]  /*150d0*/  IMAD.MOV.U32 R15, RZ, RZ, -0x1 ;  /* 0xffffffffff0f7424 */ /* 0x000fce00078e00ff */
[----:B0123--:R-:W-:Y:S05]  /*150e0*/  WARPSYNC.COLLECTIVE R15, `(.L_x_1310) ;  /* 0x000000000f087348 */ /* 0x00ffea0003c00000 */
[----:B------:R4:W0:Y:S02]  /*150f0*/  SHFL.IDX P6, R14, R13, R12, R11 ;  /* 0x0000000c0d0e7389 */ /* 0x00082400000c000b */
[----:B01234-:R-:W-:Y:S01]  /*15100*/  ENDCOLLECTIVE ;  /* 0x000000000000791b */ /* 0x01ffe20003800000 */
.L_x_1310:
[----:B------:R-:W-:Y:S05]  /*15110*/  BSYNC B0 ;  /* 0x0000000000007941 */ /* 0x000fea0003800000 */
.L_x_1309:
[----:B------:R-:W-:Y:S01]  /*15120*/  IMAD.MOV.U32 R2, RZ, RZ, R14 ;  /* 0x000000ffff027224 */ /* 0x000fe200078e000e */
[----:B------:R-:W-:Y:S06]  /*15130*/  BRA `(.L_x_1311) ;  /* 0xffffffcc00247947 */ /* 0x000fec000383ffff */
.L_x_1223:
[----:B0-----:R0:W1:Y:S02]  /*15140*/  SYNCS.PHASECHK.TRANS64.TRYWAIT P0, [R0+URZ+0x32420], R3 ;  /* 0x03242003000075a7 */ /* 0x001064000800017f */
[----:B-1----:R-:W-:Y:S05]  /*15150*/  @!P0 NANOSLEEP.SYNCS 0x989680 ;  /* 0x009896800000895d */ /* 0x002fea0003900000 */
[----:B------:R-:W1:Y:S02]  /*15160*/  @!P0 SYNCS.PHASECHK.TRANS64 P0, [R0+URZ+0x32420], R3 ;  /* 0x03242003000085a7 */ /* 0x000e64000800007f */
[----:B-1----:R-:W-:Y:S05]  /*15170*/  @!P0 BRA `(.L_x_1223) ;  /* 0xfffffffc00f08947 */ /* 0x002fea000383ffff */
[----:B------:R-:W-:Y:S05]  /*15180*/  BRA `(.L_x_1312) ;  /* 0xffffffd000bc7947 */ /* 0x000fea000383ffff */
.L_x_1224:
        /* <DEDUP_REMOVED lines=11> */
.L_x_1314:
[----:B------:R-:W-:Y:S05]  /*15240*/  BSYNC B0 ;  /* 0x0000000000007941 */ /* 0x000fea0003800000 */
.L_x_1313:
[----:B------:R-:W-:Y:S05]  /*15250*/  BRA `(.L_x_1315) ;  /* 0xffffffd000a47947 */ /* 0x000fea000383ffff */
.L_x_1227:
[----:B------:R-:W-:Y:S01]  /*15260*/  BSSY B1, `(.L_x_1316) ;  /* 0x0000006000017945 */ /* 0x000fe20003800000 */
[----:B------:R-:W-:-:S07]  /*15270*/  IMAD.MOV.U32 R15, RZ, RZ, -0x1 ;  /* 0xffffffffff0f7424 */ /* 0x000fce00078e00ff */
[----:B01----:R-:W-:Y:S05]  /*15280*/  WARPSYNC.COLLECTIVE R15, `(.L_x_1317) ;  /* 0x000000000f0c7348 */ /* 0x003fea0003c00000 */
[----:B------:R-:W-:Y:S02]  /*15290*/  ELECT P6, UR62, PT ;  /* 0x00000000003e782f */ /* 0x000fe400038c0000 */
[----:B------:R-:W-:Y:S01]  /*152a0*/  MOV R14, UR62 ;  /* 0x0000003e000e7c02 */ /* 0x000fe20008000f00 */
[----:B01----:R-:W-:Y:S10]  /*152b0*/  ENDCOLLECTIVE ;  /* 0x000000000000791b */ /* 0x003ff40003800000 */
.L_x_1317:
[----:B------:R-:W-:Y:S05]  /*152c0*/  BSYNC B1 ;  /* 0x0000000000017941 */ /* 0x000fea0003800000 */
.L_x_1316:
[----:B------:R-:W-:Y:S05]  /*152d0*/  BRA `(.L_x_1318) ;  /* 0xffffffd0009c7947 */ /* 0x000fea000383ffff */
.L_x_1229:
[----:B0-----:R0:W1:Y:S02]  /*152e0*/  SYNCS.PHASECHK.TRANS64.TRYWAIT P0, [R6+URZ], R5 ;  /* 0x00000005060075a7 */ /* 0x001064000800017f */
[----:B-1----:R-:W-:Y:S05]  /*152f0*/  @!P0 NANOSLEEP.SYNCS 0x989680 ;  /* 0x009896800000895d */ /* 0x002fea0003900000 */
[----:B------:R-:W1:Y:S02]  /*15300*/  @!P0 SYNCS.PHASECHK.TRANS64 P0, [R6+URZ], R5 ;  /* 0x00000005060085a7 */ /* 0x000e64000800007f */
[----:B-1----:R-:W-:Y:S05]  /*15310*/  @!P0 BRA `(.L_x_1229) ;  /* 0xfffffffc00f08947 */ /* 0x002fea000383ffff */
[----:B------:R-:W-:Y:S05]  /*15320*/  BRA `(.L_x_1319) ;  /* 0xffffffd000d47947 */ /* 0x000fea000383ffff */
.L_x_1230:
[----:B-1----:R1:W2:Y:S02]  /*15330*/  SYNCS.PHASECHK.TRANS64.TRYWAIT P0, [R7+URZ], R2 ;  /* 0x00000002070075a7 */ /* 0x0022a4000800017f */
[----:B--2---:R-:W-:Y:S05]  /*15340*/  @!P0 NANOSLEEP.SYNCS 0x989680 ;  /* 0x009896800000895d */ /* 0x004fea0003900000 */
[----:B------:R-:W2:Y:S02]  /*15350*/  @!P0 SYNCS.PHASECHK.TRANS64 P0, [R7+URZ], R2 ;  /* 0x00000002070085a7 */ /* 0x000ea4000800007f */
[----:B--2---:R-:W-:Y:S05]  /*15360*/  @!P0 BRA `(.L_x_1230) ;  /* 0xfffffffc00f08947 */ /* 0x004fea000383ffff */
[----:B------:R-:W-:Y:S05]  /*15370*/  BRA `(.L_x_1320) ;  /* 0xffffffd000c87947 */ /* 0x000fea000383ffff */
.L_x_1232:
[----:B--2---:R2:W3:Y:S02]  /*15380*/  SYNCS.PHASECHK.TRANS64.TRYWAIT P0, [R4+URZ], R5 ;  /* 0x00000005040075a7 */ /* 0x0044e4000800017f */
[----:B---3--:R-:W-:Y:S05]  /*15390*/  @!P0 NANOSLEEP.SYNCS 0x989680 ;  /* 0x009896800000895d */ /* 0x008fea0003900000 */
[----:B------:R-:W3:Y:S02]  /*153a0*/  @!P0 SYNCS.PHASECHK.TRANS64 P0, [R4+URZ], R5 ;  /* 0x00000005040085a7 */ /* 0x000ee4000800007f */
[----:B---3--:R-:W-:Y:S05]  /*153b0*/  @!P0 BRA `(.L_x_1232) ;  /* 0xfffffffc00f08947 */ /* 0x008fea000383ffff */
[----:B------:R-:W-:Y:S05]  /*153c0*/  BRA `(.L_x_1321) ;  /* 0xffffffd000cc7947 */ /* 0x000fea000383ffff */
.L_x_1322:
        /* <DEDUP_REMOVED lines=11> */
.L_x_6132:


//--------------------- .text._ZN7cutlass13device_kernelIN5flash11enable_sm90INS1_16FlashAttnFwdSm90INS1_25CollectiveMainloopFwdSm90ILi2EN4cute5tupleIJNS5_1CILi1EEES8_S8_EEENS6_IJNS7_ILi128EEENS7_ILi96EEENS7_ILi64EEEEEELi256ENS_10bfloat16_tEfNS_4arch4Sm90ELb0ELb0ELb0ELb1ELb0ELb1ELb1ELb1ELb0ELb1ELb1ELb0EEENS1_21CollectiveEpilogueFwdINS6_IJSA_NS7_ILi256EEESB_EEES9_SE_SG_Li256ELb1ELb1ELb1ELb0EEENS1_36VarlenDynamicPersistentTileSchedulerILi128ELi96ELi256ELi128ELb1ELb1ELb1ELb0ELb1ELb1EEEEEEEEEvNT_6ParamsE --------------------------
	.section	.text._ZN7cutlass13device_kernelIN5flash11enable_sm90INS1_16FlashAttnFwdSm90INS1_25CollectiveMainloopFwdSm90ILi2EN4cute5tupleIJNS5_1CILi1EEES8_S8_EEENS6_IJNS7_ILi128EEENS7_ILi96EEENS7_ILi64EEEEEELi256ENS_10bfloat16_tEfNS_4arch4Sm90ELb0ELb0ELb0ELb1ELb0ELb1ELb1ELb1ELb0ELb1ELb1ELb0EEENS1_21CollectiveEpilogueFwdINS6_IJSA_NS7_ILi256EEESB_EEES9_SE_SG_Li256ELb1ELb1ELb1ELb0EEENS1_36VarlenDynamicPersistentTileSchedulerILi128ELi96ELi256ELi128ELb1ELb1ELb1ELb0ELb1ELb1EEEEEEEEEvNT_6ParamsE,"ax",@progbits
	.align	128
.text._ZN7cutlass13device_kernelIN5flash11enable_sm90INS1_16FlashAttnFwdSm90INS1_25CollectiveMainloopFwdSm90ILi2EN4cute5tupleIJNS5_1CILi1EEES8_S8_EEENS6_IJNS7_ILi128EEENS7_ILi96EEENS7_ILi64EEEEEELi256ENS_10bfloat16_tEfNS_4arch4Sm90ELb0ELb0ELb0ELb1ELb0ELb1ELb1ELb1ELb0ELb1ELb1ELb0EEENS1_21CollectiveEpilogueFwdINS6_IJSA_NS7_ILi256EEESB_EEES9_SE_SG_Li256ELb1ELb1ELb1ELb0EEENS1_36VarlenDynamicPersistentTileSchedulerILi128ELi96ELi256ELi128ELb1ELb1ELb1ELb0ELb1ELb1EEEEEEEEEvNT_6ParamsE:
        .type           _ZN7cutlass13device_kernelIN5flash11enable_sm90INS1_16FlashAttnFwdSm90INS1_25CollectiveMainloopFwdSm90ILi2EN4cute5tupleIJNS5_1CILi1EEES8_S8_EEENS6_IJNS7_ILi128EEENS7_ILi96EEENS7_ILi64EEEEEELi256ENS_10bfloat16_tEfNS_4arch4Sm90ELb0ELb0ELb0ELb1ELb0ELb1ELb1ELb1ELb0ELb1ELb1ELb0EEENS1_21CollectiveEpilogueFwdINS6_IJSA_NS7_ILi256EEESB_EEES9_SE_SG_Li256ELb1ELb1ELb1ELb0EEENS1_36VarlenDynamicPersistentTileSchedulerILi128ELi96ELi256ELi128ELb1ELb1ELb1ELb0ELb1ELb1EEEEEEEEEvNT_6ParamsE,@function
        .size           _ZN7cutlass13device_kernelIN5flash11enable_sm90INS1_16FlashAttnFwdSm90INS1_25CollectiveMainloopFwdSm90ILi2EN4cute5tupleIJNS5_1CILi1EEES8_S8_EEENS6_IJNS7_ILi128EEENS7_ILi96EEENS7_ILi64EEEEEELi256ENS_10bfloat16_tEfNS_4arch4Sm90ELb0ELb0ELb0ELb1ELb0ELb1ELb1ELb1ELb0ELb1ELb1ELb0EEENS1_21CollectiveEpilogueFwdINS6_IJSA_NS7_ILi256EEESB_EEES9_SE_SG_Li256ELb1ELb1ELb1ELb0EEENS1_36VarlenDynamicPersistentTileSchedulerILi128ELi96ELi256ELi128ELb1ELb1ELb1ELb0ELb1ELb1EEEEEEEEEvNT_6ParamsE,(.L_x_6133 - _ZN7cutlass13device_kernelIN5flash11enable_sm90INS1_16FlashAttnFwdSm90INS1_25CollectiveMainloopFwdSm90ILi2EN4cute5tupleIJNS5_1CILi1EEES8_S8_EEENS6_IJNS7_ILi128EEENS7_ILi96EEENS7_ILi64EEEEEELi256ENS_10bfloat16_tEfNS_4arch4Sm90ELb0ELb0ELb0ELb1ELb0ELb1ELb1ELb1ELb0ELb1ELb1ELb0EEENS1_21CollectiveEpilogueFwdINS6_IJSA_NS7_ILi256EEESB_EEES9_SE_SG_Li256ELb1ELb1ELb1ELb0EEENS1_36VarlenDynamicPersistentTileSchedulerILi128ELi96ELi256ELi128ELb1ELb1ELb1ELb0ELb1ELb1EEEEEEEEEvNT_6ParamsE)
        .other          _ZN7cutlass13device_kernelIN5flash11enable_sm90INS1_16FlashAttnFwdSm90INS1_25CollectiveMainloopFwdSm90ILi2EN4cute5tupleIJNS5_1CILi1EEES8_S8_EEENS6_IJNS7_ILi128EEENS7_ILi96EEENS7_ILi64EEEEEELi256ENS_10bfloat16_tEfNS_4arch4Sm90ELb0ELb0ELb0ELb1ELb0ELb1ELb1ELb1ELb0ELb1ELb1ELb0EEENS1_21CollectiveEpilogueFwdINS6_IJSA_NS7_ILi256EEESB_EEES9_SE_SG_Li256ELb1ELb1ELb1ELb0EEENS1_36VarlenDynamicPersistentTileSchedulerILi128ELi96ELi256ELi128ELb1ELb1ELb1ELb0ELb1ELb1EEEEEEEEEvNT_6ParamsE,@"STO_CUDA_ENTRY STV_DEFAULT"
_ZN7cutlass13device_kernelIN5flash11enable_sm90INS1_16FlashAttnFwdSm90INS1_25CollectiveMainloopFwdSm90ILi2EN4cute5tupleIJNS5_1CILi1EEES8_S8_EEENS6_IJNS7_ILi128EEENS7_ILi96EEENS7_ILi64EEEEEELi256ENS_10bfloat16_tEfNS_4arch4Sm90ELb0ELb0ELb0ELb1ELb0ELb1ELb1ELb1ELb0ELb1ELb1ELb0EEENS1_21CollectiveEpilogueFwdINS6_IJSA_NS7_ILi256EEESB_EEES9_SE_SG_Li256ELb1ELb1ELb1ELb0EEENS1_36VarlenDynamicPersistentTileSchedulerILi128ELi96ELi256ELi128ELb1ELb1ELb1ELb0ELb1ELb1EEEEEEEEEvNT_6ParamsE:
        /* <DEDUP_REMOVED lines=24> */
.L_x_1324:
[----:B------:R-:W-:Y:S05]  /*0180*/  BSYNC B0 ;  /* 0x0000000000007941 */ /* 0x000fea0003800000 */
.L_x_1323:
        /* <DEDUP_REMOVED lines=43> */
.L_x_1325:
        /* <DEDUP_REMOVED lines=22> */
.L_x_1326:
        /* <DEDUP_REMOVED lines=18> */
.L_x_1327:
        /* <DEDUP_REMOVED lines=22> */
.L_x_1328:
        /* <DEDUP_REMOVED lines=22> */
.L_x_1329:
[----:B0-----:R-:W-:Y:S01]  /*0980*/  UMOV UR4, 0x1 ;  /* 0x0000000100047882 */ /* 0x001fe20000000000 */
[----:B------:R-:W-:Y:S01]  /*0990*/  PLOP3.LUT P0, PT, PT, PT, UP0, 0x80, 0x0 ;  /* 0x000000000000781c */ /* 0x000fe20003f0f008 */
[----:B------:R-:W-:Y:S01]  /*09a0*/  USEL UR4, UR4, 0x2, !UP0 ;  /* 0x0000000204047887 */ /* 0x000fe2000c000000 */
[----:B------:R-:W-:Y:S01]  /*09b0*/  NOP ;  /* 0x0000000000007918 */ /* 0x000fe20000000000 */
[----:B------:R-:W-:Y:S01]  /*09c0*/  ULDC.64 UR60, c[0x0][0x208] ;  /* 0x00008200003c7ab9 */ /* 0x000fe20000000a00 */
[----:B------:R-:W-:Y:S03]  /*09d0*/  BSSY B9, `(.L_x_1330) ;  /* 0x0001b93000097945 */ /* 0x000fe60003800000 */
[----:B------:R-:W-:-:S05]  /*09e0*/  IMAD.U32 R2, RZ, RZ, UR4 ;  /* 0x00000004ff027e24 */ /* 0x000fca000f8e00ff */
[----:B------:R0:W-:Y:S01]  /*09f0*/  STL [R1+0xa0], R2 ;  /* 0x0000a00201007387 */ /* 0x0001e20000100800 */
[----:B-123--:R-:W-:Y:S06]  /*0a00*/  BAR.SYNC.DEFER_BLOCKING 0x0 ;  /* 0x0000000000007b1d */ /* 0x00efec0000010000 */
[----:B------:R-:W-:Y:S05]  /*0a10*/  @!P0 BRA `(.L_x_1331) ;  /* 0x0000012c009c8947 */ /* 0x000fea0003800000 */
.L_x_1332:
[----:B------:R-:W-:-:S08]  /*0a20*/  NOP ;  /* 0x0000000000007918 */ /* 0x000fd00000000000 */
[----:B------:R-:W1:Y:S02]  /*0a30*/  USETMAXREG.TRY_ALLOC.CTAPOOL UP0, 0xf0 ;  /* 0x000000f0000079c8 */ /* 0x000e640008000600 */
[----:B-1----:R-:W-:-:S13]  /*0a40*/  PLOP3.LUT P0, PT, PT, PT, UP0, 0x80, 0x0 ;  /* 0x000000000000781c */ /* 0x002fda0003f0f008 */
[----:B------:R-:W-:Y:S05]  /*0a50*/  @!P0 BRA `(.L_x_1332) ;  /* 0xfffffffc00f08947 */ /* 0x000fea000383ffff */
[----:B------:R-:W-:Y:S01]  /*0a60*/  SHF.R.U32.HI R0, RZ, 0x7, R6 ;  /* 0x00000007ff007819 */ /* 0x000fe20000011606 */
[----:B------:R-:W1:Y:S08]  /*0a70*/  S2UR UR5, SR_CgaCtaId ;  /* 0x00000000000579c3 */ /* 0x000e700000008800 */
[----:B------:R-:W-:Y:S06]  /*0a80*/  BAR.ARV 0x8, 0x180 ;  /* 0x0206000000007b1d */ /* 0x000fec0000002000 */
[----:B------:R-:W-:Y:S01]  /*0a90*/  ISETP.NE.AND P0, PT, R0, 0x1, PT ;  /* 0x000000010000780c */ /* 0x000fe20003f05270 */
[----:B------:R-:W-:-:S12]  /*0aa0*/  UMOV UR4, 0x400 ;  /* 0x0000040000047882 */ /* 0x000fd80000000000 */
[----:B------:R-:W-:Y:S06]  /*0ab0*/  @!P0 BAR.ARV 0x9, 0x100 ;  /* 0x0244000000008b1d */ /* 0x000fec0000002000 */
[----:B-1----:R-:W-:Y:S02]  /*0ac0*/  ULEA UR4, UR5, UR4, 0x18 ;  /* 0x0000000405047291 */ /* 0x002fe4000f8ec03f */
[----:B------:R-:W-:Y:S04]  /*0ad0*/  BAR.SYNC.DEFER_BLOCKING 0x5, 0x180 ;  /* 0x0146000000007b1d */ /* 0x000fe80000010000 */
[----:B------:R-:W-:-:S02]  /*0ae0*/  IMAD.U32 R18, RZ, RZ, UR4 ;  /* 0x00000004ff127e24 */ /* 0x000fc4000f8e00ff */
[----:B------:R-:W-:-:S03]  /*0af0*/  ULDC UR4, c[0x0][0xd3c] ;  /* 0x00034f0000047ab9 */ /* 0x000fc60000000800 */
[----:B------:R-:W1:Y:S01]  /*0b00*/  LDS.128 R40, [R18+0x324d0] ;  /* 0x0324d00012287984 */ /* 0x000e620000000c00 */
[----:B------:R-:W-:Y:S06]  /*0b10*/  BAR.ARV 0x4, 0x180 ;  /* 0x0106000000007b1d */ /* 0x000fec0000002000 */
[----:B-1----:R-:W-:-:S13]  /*0b20*/  ISETP.GE.AND P0, PT, R43, UR4, PT ;  /* 0x000000042b007c0c */ /* 0x002fda000bf06270 */
[----:B------:R-:W-:Y:S05]  /*0b30*/  @P0 BRA `(.L_x_1333) ;  /* 0x000001b400f00947 */ /* 0x000fea0003800000 */
[----:B------:R-:W2:Y:S01]  /*0b40*/  LDL R0, [R1+0xa0] ;  /* 0x0000a00001007983 */ /* 0x000ea20000100800 */
[----:B------:R-:W-:Y:S01]  /*0b50*/  VIADD R6, R6, 0xffffff80 ;  /* 0xffffff8006067836 */ /* 0x000fe20000000000 */
[----:B------:R-:W-:Y:S01]  /*0b60*/  CS2R R200, SRZ ;  /* 0x0000000000c87805 */ /* 0x000fe2000001ff00 */
[----:B------:R-:W-:Y:S02]  /*0b70*/  IMAD.MOV.U32 R208, RZ, RZ, RZ ;  /* 0x000000ffffd07224 */ /* 0x000fe400078e00ff */
[----:B------:R-:W-:Y:S01]  /*0b80*/  IMAD.MOV.U32 R228, RZ, RZ, RZ ;  /* 0x000000ffffe47224 */ /* 0x000fe200078e00ff */
[----:B------:R-:W-:-:S04]  /*0b90*/  SHF.R.S32.HI R3, RZ, 0x1f, R6 ;  /* 0x0000001fff037819 */ /* 0x000fc80000011406 */
[CC--:B0-----:R-:W-:Y:S02]  /*0ba0*/  LEA.HI R2, R3.reuse, R6.reuse, RZ, 0x4 ;  /* 0x0000000603027211 */ /* 0x0c1fe400078f20ff */
[CC--:B------:R-:W-:Y:S02]  /*0bb0*/  LEA.HI R218, R3.reuse, R6.reuse, RZ, 0x5 ;  /* 0x0000000603da7211 */ /* 0x0c0fe400078f28ff */
[----:B------:R-:W-:Y:S02]  /*0bc0*/  SHF.R.S32.HI R7, RZ, 0x4, R2 ;  /* 0x00000004ff077819 */ /* 0x000fe40000011402 */
[----:B------:R-:W-:Y:S02]  /*0bd0*/  LEA.HI R19, R3, R6, RZ, 0x2 ;  /* 0x0000000603137211 */ /* 0x000fe400078f10ff */
[----:B------:R-:W-:Y:S02]  /*0be0*/  LEA.HI R4, R2, R7, RZ, 0x1 ;  /* 0x0000000702047211 */ /* 0x000fe400078f08ff */
[----:B------:R-:W-:-:S02]  /*0bf0*/  SHF.R.S32.HI R218, RZ, 0x5, R218 ;  /* 0x00000005ffda7819 */ /* 0x000fc400000114da */
[----:B------:R-:W-:-:S05]  /*0c00*/  LOP3.LUT R4, R4, 0x1ffffffe, RZ, 0xc0, !PT ;  /* 0x1ffffffe04047812 */ /* 0x000fca00078ec0ff */
[----:B------:R-:W-:Y:S01]  /*0c10*/  IMAD.IADD R4, R7, 0x1, -R4 ;  /* 0x0000000107047824 */ /* 0x000fe200078e0a04 */
[----:B--2---:R-:W-:Y:S02]  /*0c20*/  R2UR UR4, R0 ;  /* 0x00000000000472ca */ /* 0x004fe400000e0000 */
[CC--:B------:R-:W-:Y:S02]  /*0c30*/  LEA.HI R0, R3.reuse, R6.reuse, RZ, 0x7 ;  /* 0x0000000603007211 */ /* 0x0c0fe400078f38ff */
[----:B------:R-:W-:Y:S02]  /*0c40*/  LEA.HI R3, R3, R6, RZ, 0x3 ;  /* 0x0000000603037211 */ /* 0x000fe400078f18ff */
[----:B------:R-:W-:Y:S02]  /*0c50*/  LOP3.LUT R5, R0, 0xffffff80, RZ, 0xc0, !PT ;  /* 0xffffff8000057812 */ /* 0x000fe400078ec0ff */
[----:B------:R-:W-:Y:S02]  /*0c60*/  LOP3.LUT R7, R3, 0xfffffff8, RZ, 0xc0, !PT ;  /* 0xfffffff803077812 */ /* 0x000fe400078ec0ff */
[----:B------:R-:W-:Y:S01]  /*0c70*/  LOP3.LUT R3, R19, 0xfffffffc, RZ, 0xc0, !PT ;  /* 0xfffffffc13037812 */ /* 0x000fe200078ec0ff */
[C---:B------:R-:W-:Y:S01]  /*0c80*/  IMAD.IADD R13, R6.reuse, 0x1, -R5 ;  /* 0x00000001060d7824 */ /* 0x040fe200078e0a05 */
[----:B------:R-:W-:Y:S01]  /*0c90*/  SHF.R.S32.HI R5, RZ, 0x7, R0 ;  /* 0x00000007ff057819 */ /* 0x000fe20000011400 */
[----:B------:R-:W-:Y:S01]  /*0ca0*/  ULOP3.LUT UR4, UR4, 0x1, URZ, 0xfc, !UPT ;  /* 0x0000000104047892 */ /* 0x000fe2000f8efc3f */
[----:B------:R-:W-:Y:S01]  /*0cb0*/  SHF.R.S32.HI R19, RZ, 0x2, R19 ;  /* 0x00000002ff137819 */ /* 0x000fe20000011413 */
[----:B------:R-:W-:Y:S01]  /*0cc0*/  IMAD.IADD R3, R6, 0x1, -R3 ;  /* 0x0000000106037824 */ /* 0x000fe200078e0a03 */
[----:B------:R-:W-:Y:S01]  /*0cd0*/  SHF.R.S32.HI R8, RZ, 0x1f, R13 ;  /* 0x0000001fff087819 */ /* 0x000fe2000001140d */
[----:B------:R-:W-:Y:S01]  /*0ce0*/  STL [R1+0x8c], R13 ;  /* 0x00008c0d01007387 */ /* 0x000fe20000100800 */
[----:B------:R-:W-:Y:S01]  /*0cf0*/  LEA.HI R0, R0, R5, RZ, 0x1 ;  /* 0x0000000500007211 */ /* 0x000fe200078f08ff */
[----:B------:R-:W-:Y:S01]  /*0d00*/  VIADD R227, R19, 0x40 ;  /* 0x0000004013e37836 */ /* 0x000fe20000000000 */
[-C--:B------:R-:W-:Y:S01]  /*0d10*/  LEA.HI R9, R8, R13.reuse, RZ, 0x2 ;  /* 0x0000000d08097211 */ /* 0x080fe200078f10ff */
[----:B------:R-:W-:Y:S01]  /*0d20*/  IMAD.IADD R7, R6, 0x1, -R7 ;  /* 0x0000000106077824 */ /* 0x000fe200078e0a07 */
[----:B------:R-:W-:Y:S01]  /*0d30*/  LOP3.LUT R0, R0, 0x3fffffe, RZ, 0xc0, !PT ;  /* 0x03fffffe00007812 */ /* 0x000fe200078ec0ff */
[----:B------:R-:W-:Y:S01]  /*0d40*/  IMAD.SHL.U32 R215, R227, 0x40, RZ ;  /* 0x00000040e3d77824 */ /* 0x000fe200078e00ff */
[--C-:B------:R-:W-:Y:S01]  /*0d50*/  SHF.R.S32.HI R10, RZ, 0x2, R9.reuse ;  /* 0x00000002ff0a7819 */ /* 0x100fe20000011409 */
[----:B------:R-:W-:Y:S01]  /*0d60*/  IMAD.SHL.U32 R203, R7, 0x8, RZ ;  /* 0x0000000807cb7824 */ /* 0x000fe200078e00ff */
[----:B------:R-:W-:Y:S01]  /*0d70*/  SHF.R.S32.HI R11, RZ, 0x1f, R9 ;  /* 0x0000001fff0b7819 */ /* 0x000fe20000011409 */
[----:B------:R-:W-:Y:S01]  /*0d80*/  IMAD.IADD R0, R5, 0x1, -R0 ;  /* 0x0000000105007824 */ /* 0x000fe200078e0a00 */
[----:B------:R-:W-:Y:S01]  /*0d90*/  LEA.HI R8, R8, R13, RZ, 0x5 ;  /* 0x0000000d08087211 */ /* 0x000fe200078f28ff */
[----:B------:R-:W-:Y:S01]  /*0da0*/  IMAD.SHL.U32 R16, R3, 0x8, RZ ;  /* 0x0000000803107824 */ /* 0x000fe200078e00ff */
[----:B------:R-:W-:Y:S01]  /*0db0*/  LEA.HI R11, R11, R10, RZ, 0x3 ;  /* 0x0000000a0b0b7211 */ /* 0x000fe200078f18ff */
[----:B------:R-:W-:Y:S01]  /*0dc0*/  IMAD.SHL.U32 R22, R3, 0x4, RZ ;  /* 0x0000000403167824 */ /* 0x000fe200078e00ff */
[----:B------:R-:W-:Y:S01]  /*0dd0*/  LOP3.LUT R5, R2, 0x3fffff0, RZ, 0xc0, !PT ;  /* 0x03fffff002057812 */ /* 0x000fe200078ec0ff */
[----:B------:R-:W-:Y:S01]  /*0de0*/  VIADD R221, R203, 0x40 ;  /* 0x00000040cbdd7836 */ /* 0x000fe20000000000 */
[----:B------:R-:W-:Y:S01]  /*0df0*/  LOP3.LUT R11, R11, 0xfffffff8, RZ, 0xc0, !PT ;  /* 0xfffffff80b0b7812 */ /* 0x000fe200078ec0ff */
[----:B------:R-:W-:Y:S01]  /*0e00*/  VIADD R220, R203, 0x80 ;  /* 0x00000080cbdc7836 */ /* 0x000fe20000000000 */
[----:B------:R-:W-:Y:S01]  /*0e10*/  SHF.R.S32.HI R8, RZ, 0x5, R8 ;  /* 0x00000005ff087819 */ /* 0x000fe20000011408 */
[----:B------:R-:W-:Y:S01]  /*0e20*/  IMAD.IADD R5, R6, 0x1, -R5 ;  /* 0x0000000106057824 */ /* 0x000fe200078e0a05 */
[----:B------:R-:W-:Y:S01]  /*0e30*/  LOP3.LUT R215, R215, 0x1c0, RZ, 0xc0, !PT ;  /* 0x000001c0d7d77812 */ /* 0x000fe200078ec0ff */
[----:B------:R-:W-:Y:S01]  /*0e40*/  IMAD.IADD R11, R10, 0x1, -R11 ;  /* 0x000000010a0b7824 */ /* 0x000fe200078e0a0b */
[----:B------:R-:W-:Y:S01]  /*0e50*/  LOP3.LUT R9, R9, 0x7ffffffc, RZ, 0xc0, !PT ;  /* 0x7ffffffc09097812 */ /* 0x000fe200078ec0ff */
[----:B------:R-:W-:Y:S01]  /*0e60*/  IMAD R5, R218, 0x10, R5 ;  /* 0x00000010da057824 */ /* 0x000fe200078e0205 */
[----:B------:R-:W-:Y:S01]  /*0e70*/  LOP3.LUT R6, R215, 0x38, R16, 0xf8, !PT ;  /* 0x00000038d7067812 */ /* 0x000fe200078ef810 */
[----:B------:R-:W-:Y:S01]  /*0e80*/  IMAD R11, R8, 0x10, R11 ;  /* 0x00000010080b7824 */ /* 0x000fe200078e020b */
[----:B------:R-:W-:Y:S01]  /*0e90*/  SHF.R.S32.HI R231, RZ, 0x1f, R19 ;  /* 0x0000001fffe77819 */ /* 0x000fe20000011413 */
[----:B------:R-:W-:Y:S01]  /*0ea0*/  IMAD R5, R5, 0x8, R4 ;  /* 0x0000000805057824 */ /* 0x000fe200078e0204 */
[----:B------:R-:W-:Y:S01]  /*0eb0*/  SHF.R.S32.HI R4, RZ, 0x1f, R227 ;  /* 0x0000001fff047819 */ /* 0x000fe200000114e3 */
[----:B------:R-:W-:-:S02]  /*0ec0*/  IMAD R12, R0, 0x40, R11 ;  /* 0x00000040000c7824 */ /* 0x000fc400078e020b */
[----:B------:R-:W-:Y:S01]  /*0ed0*/  IMAD.U32 R0, RZ, RZ, UR4 ;  /* 0x00000004ff007e24 */ /* 0x000fe2000f8e00ff */
[----:B------:R-:W-:Y:S01]  /*0ee0*/  LEA.HI R4, R4, R227, RZ, 0x3 ;  /* 0x000000e304047211 */ /* 0x000fe200078f18ff */
[----:B------:R-:W-:Y:S01]  /*0ef0*/  IMAD.IADD R9, R13, 0x1, -R9 ;  /* 0x000000010d097824 */ /* 0x000fe200078e0a09 */
[----:B------:R-:W-:Y:S01]  /*0f00*/  STL [R1+0x94], R12 ;  /* 0x0000940c01007387 */ /* 0x000fe20000100800 */
[----:B------:R-:W-:Y:S02]  /*0f10*/  IMAD.MOV.U32 R2, RZ, RZ, RZ ;  /* 0x000000ffff027224 */ /* 0x000fe400078e00ff */
[----:B------:R-:W-:Y:S01]  /*0f20*/  IMAD.SHL.U32 R4, R4, 0x40, RZ ;  /* 0x0000004004047824 */ /* 0x000fe200078e00ff */
[----:B------:R0:W-:Y:S01]  /*0f30*/  STL [R1+0x5c], R0 ;  /* 0x00005c0001007387 */ /* 0x0001e20000100800 */
[----:B------:R-:W-:Y:S02]  /*0f40*/  IMAD.SHL.U32 R232, R9, 0x2, RZ ;  /* 0x0000000209e87824 */ /* 0x000fe400078e00ff */
[----:B------:R-:W-:Y:S01]  /*0f50*/  VIADD R202, R22, 0x10 ;  /* 0x0000001016ca7836 */ /* 0x000fe20000000000 */
[----:B------:R-:W-:Y:S01]  /*0f60*/  LOP3.LUT R219, R4, 0xfffffe00, RZ, 0xc0, !PT ;  /* 0xfffffe0004db7812 */ /* 0x000fe200078ec0ff */
[----:B------:R-:W-:Y:S01]  /*0f70*/  VIADD R36, R232, 0x8 ;  /* 0x00000008e8247836 */ /* 0x000fe20000000000 */
[----:B------:R-:W-:Y:S01]  /*0f80*/  SHF.R.S32.HI R4, RZ, 0x1f, R221 ;  /* 0x0000001fff047819 */ /* 0x000fe200000114dd */
[----:B------:R-:W-:-:S02]  /*0f90*/  IMAD.SHL.U32 R4, R5, 0x8, RZ ;  /* 0x0000000805047824 */ /* 0x000fc400078e00ff */
[C---:B------:R-:W-:Y:S01]  /*0fa0*/  VIADD R33, R232.reuse, 0x20 ;  /* 0x00000020e8217836 */ /* 0x040fe20000000000 */
[C---:B0-----:R-:W-:Y:S01]  /*0fb0*/  LEA.HI R0, R3.reuse, R3, RZ, 0x1 ;  /* 0x0000000303007211 */ /* 0x041fe200078f08ff */
[C---:B------:R-:W-:Y:S01]  /*0fc0*/  VIADD R30, R232.reuse, 0x38 ;  /* 0x00000038e81e7836 */ /* 0x040fe20000000000 */
[----:B------:R0:W-:Y:S01]  /*0fd0*/  STL [R1+0x9c], R4 ;  /* 0x00009c0401007387 */ /* 0x0001e20000100800 */
[----:B------:R-:W-:Y:S01]  /*0fe0*/  VIADD R27, R232, 0x50 ;  /* 0x00000050e81b7836 */ /* 0x000fe20000000000 */
[----:B------:R-:W-:Y:S01]  /*0ff0*/  LOP3.LUT R0, R0, 0x1ffffffe, RZ, 0xc0, !PT ;  /* 0x1ffffffe00007812 */ /* 0x000fe200078ec0ff */
[C---:B------:R-:W-:Y:S02]  /*1000*/  VIADD R24, R232.reuse, 0x68 ;  /* 0x00000068e8187836 */ /* 0x040fe40000000000 */
[C---:B------:R-:W-:Y:S02]  /*1010*/  VIADD R15, R232.reuse, 0x80 ;  /* 0x00000080e80f7836 */ /* 0x040fe40000000000 */
[----:B------:R-:W-:Y:S01]  /*1020*/  IMAD.IADD R0, R3, 0x1, -R0 ;  /* 0x0000000103007824 */ /* 0x000fe200078e0a00 */
[----:B------:R-:W-:Y:S01]  /*1030*/  SHF.R.S32.HI R3, RZ, 0x1f, R203 ;  /* 0x0000001fff037819 */ /* 0x000fe200000114cb */
[----:B------:R-:W-:Y:S01]  /*1040*/  VIADD R11, R232, 0x98 ;  /* 0x00000098e80b7836 */ /* 0x000fe20000000000 */
[----:B------:R-:W-:Y:S01]  /*1050*/  SHF.R.U32.HI R3, RZ, 0x3, R215 ;  /* 0x00000003ff037819 */ /* 0x000fe200000116d7 */
[----:B------:R-:W-:-:S02]  /*1060*/  IMAD R0, R0, 0x8, R12 ;  /* 0x0000000800007824 */ /* 0x000fc400078e020c */
[C---:B------:R-:W-:Y:S01]  /*1070*/  VIADD R8, R232.reuse, 0xb0 ;  /* 0x000000b0e8087836 */ /* 0x040fe20000000000 */
[----:B------:R-:W-:Y:S01]  /*1080*/  LOP3.LUT R3, R219, R6, R3, 0xf6, !PT ;  /* 0x00000006db037212 */ /* 0x000fe200078ef603 */
[C---:B------:R-:W-:Y:S01]  /*1090*/  VIADD R5, R232.reuse, 0xc8 ;  /* 0x000000c8e8057836 */ /* 0x040fe20000000000 */
[----:B------:R-:W-:Y:S01]  /*10a0*/  SHF.R.S32.HI R6, RZ, 0x1f, R220 ;  /* 0x0000001fff067819 */ /* 0x000fe200000114dc */
[C---:B0-----:R-:W-:Y:S02]  /*10b0*/  VIADD R4, R232.reuse, 0xd0 ;  /* 0x000000d0e8047836 */ /* 0x041fe40000000000 */
[----:B------:R-:W-:Y:S02]  /*10c0*/  IMAD R3, R3, 0x2, R18 ;  /* 0x0000000203037824 */ /* 0x000fe400078e0212 */
[C---:B------:R-:W-:Y:S02]  /*10d0*/  VIADD R237, R232.reuse, 0xd8 ;  /* 0x000000d8e8ed7836 */ /* 0x040fe40000000000 */
[C---:B------:R-:W-:Y:S01]  /*10e0*/  VIADD R236, R232.reuse, 0xe0 ;  /* 0x000000e0e8ec7836 */ /* 0x040fe20000000000 */
[----:B------:R0:W-:Y:S01]  /*10f0*/  STL [R1+0x90], R3 ;  /* 0x0000900301007387 */ /* 0x0001e20000100800 */
[----:B------:R-:W-:-:S02]  /*1100*/  VIADD R35, R232, 0x10 ;  /* 0x00000010e8237836 */ /* 0x000fc40000000000 */
[C---:B------:R-:W-:Y:S01]  /*1110*/  VIADD R34, R232.reuse, 0x18 ;  /* 0x00000018e8227836 */ /* 0x040fe20000000000 */
[----:B------:R1:W-:Y:S01]  /*1120*/  STL [R1+0x98], R0 ;  /* 0x0000980001007387 */ /* 0x0003e20000100800 */
[C---:B------:R-:W-:Y:S01]  /*1130*/  VIADD R32, R232.reuse, 0x28 ;  /* 0x00000028e8207836 */ /* 0x040fe20000000000 */
[----:B------:R-:W-:Y:S01]  /*1140*/  SHF.R.S32.HI R35, RZ, 0x1f, R35 ;  /* 0x0000001fff237819 */ /* 0x000fe20000011423 */
[C---:B------:R-:W-:Y:S01]  /*1150*/  VIADD R31, R232.reuse, 0x30 ;  /* 0x00000030e81f7836 */ /* 0x040fe20000000000 */
[----:B------:R-:W-:Y:S01]  /*1160*/  SHF.R.S32.HI R34, RZ, 0x1f, R34 ;  /* 0x0000001fff227819 */ /* 0x000fe20000011422 */
[C---:B------:R-:W-:Y:S01]  /*1170*/  VIADD R29, R232.reuse, 0x40 ;  /* 0x00000040e81d7836 */ /* 0x040fe20000000000 */
[----:B0-----:R-:W-:Y:S01]  /*1180*/  SHF.R.S32.HI R3, RZ, 0x1f, R36 ;  /* 0x0000001fff037819 */ /* 0x001fe20000011424 */
        /* <DEDUP_REMOVED lines=32> */
[----:B------:R-:W-:Y:S02]  /*1390*/  SHF.R.S32.HI R20, RZ, 0x1f, R20 ;  /* 0x0000001fff147819 */ /* 0x000fe40000011414 */
        /* <DEDUP_REMOVED lines=8> */
[----:B-1----:R-:W-:-:S07]  /*1420*/  SHF.R.S32.HI R3, RZ, 0x1f, R233 ;  /* 0x0000001fff037819 */ /* 0x002fce00000114e9 */
.L_x_1481:
        /* <DEDUP_REMOVED lines=19> */
[----:B------:R-:W-:Y:S02]  /*1560*/  ISETP.NE.U32.AND P2, PT, RZ, UR4, PT ;  /* 0x00000004ff007c0c */ /* 0x000fe4000bf45070 */
[----:B------:R-:W-:Y:S01]  /*1570*/  IADD3 R4, P3, R225, UR8, RZ ;  /* 0x00000008e1047c10 */ /* 0x000fe2000ff7e0ff */
[----:B------:R0:W5:Y:S01]  /*1580*/  @P1 LDG.E R10, desc[UR60][R6.64] ;  /* 0x0000003c060a1981 */ /* 0x000162000c1e1900 */
[----:B------:R-:W-:-:S02]  /*1590*/  ISETP.NE.AND.EX P2, PT, RZ, UR5, PT, P2 ;  /* 0x00000005ff007c0c */ /* 0x000fc4000bf45320 */
[----:B------:R-:W-:-:S05]  /*15a0*/  IADD3.X R5, R226, UR9, RZ, P3, !PT ;  /* 0x00000009e2057c10 */ /* 0x000fca0009ffe4ff */
[----:B------:R0:W5:Y:S06]  /*15b0*/  @P0 LDG.E R68, desc[UR60][R4.64] ;  /* 0x0000003c04440981 */ /* 0x00016c000c1e1900 */
[----:B------:R-:W-:Y:S01]  /*15c0*/  @P2 IADD3 R8, P1, R225, UR4, RZ ;  /* 0x00000004e1082c10 */ /* 0x000fe2000ff3e0ff */
[----:B------:R-:W-:Y:S02]  /*15d0*/  ULDC UR4, c[0x0][0x288] ;  /* 0x0000a20000047ab9 */ /* 0x000fe40000000800 */
[----:B------:R-:W-:Y:S01]  /*15e0*/  IMAD.U32 R154, RZ, RZ, UR4 ;  /* 0x00000004ff9a7e24 */ /* 0x000fe2000f8e00ff */
[----:B------:R-:W-:Y:S01]  /*15f0*/  @P2 IADD3.X R9, R226, UR5, RZ, P1, !PT ;  /* 0x00000005e2092c10 */ /* 0x000fe20008ffe4ff */
[----:B------:R-:W-:-:S04]  /*1600*/  ULDC.64 UR4, c[0x0][0x418] ;  /* 0x0001060000047ab9 */ /* 0x000fc80000000a00 */
        /* <DEDUP_REMOVED lines=20> */
.L_x_1334:
        /* <DEDUP_REMOVED lines=14> */
.L_x_1335:
[----:B------:R-:W-:Y:S05]  /*1830*/  @!P0 BRA `(.L_x_1336) ;  /* 0x00000000000c8947 */ /* 0x000fea0003800000 */
[----:B------:R-:W2:Y:S04]  /*1840*/  LDG.E R0, desc[UR60][R4.64] ;  /* 0x0000003c04007981 */ /* 0x000ea8000c1e1900 */
[----:B------:R-:W2:Y:S02]  /*1850*/  LDG.E R31, desc[UR60][R4.64+0x4] ;  /* 0x0000043c041f7981 */ /* 0x000ea4000c1e1900 */
[----:B--2---:R-:W-:-:S07]  /*1860*/  IMAD.IADD R31, R31, 0x1, -R0 ;  /* 0x000000011f1f7824 */ /* 0x004fce00078e0a00 */
.L_x_1336:
        /* <DEDUP_REMOVED lines=57> */
.L_x_1338:
[----:B------:R-:W-:Y:S05]  /*1c00*/  BSYNC B0 ;  /* 0x0000000000007941 */ /* 0x000fea0003800000 */
.L_x_1337:
        /* <DEDUP_REMOVED lines=37> */
.L_x_1341:
[----:B------:R-:W-:Y:S05]  /*1e60*/  BSYNC B6 ;  /* 0x0000000000067941 */ /* 0x000fea0003800000 */
.L_x_1340:
        /* <DEDUP_REMOVED lines=20> */
.L_x_1343:
[----:B------:R-:W-:Y:S05]  /*1fb0*/  BSYNC B6 ;  /* 0x0000000000067941 */ /* 0x000fea0003800000 */
.L_x_1342:
[----:B------:R-:W-:Y:S01]  /*1fc0*/  ULDC.64 UR4, c[0x0][0xaf0] ;  /* 0x0002bc0000047ab9 */ /* 0x000fe20000000a00 */
[----:B------:R-:W-:Y:S01]  /*1fd0*/  IMAD.MOV.U32 R0, RZ, RZ, R224 ;  /* 0x000000ffff007224 */ /* 0x000fe200078e00e0 */
[----:B------:R-:W-:Y:S01]  /*1fe0*/  ISETP.NE.U32.AND P0, PT, RZ, UR4, PT ;  /* 0x00000004ff007c0c */ /* 0x000fe2000bf05070 */
[----:B------:R-:W0:Y:S01]  /*1ff0*/  S2R R46, SR_TID.X ;  /* 0x00000000002e7919 */ /* 0x000e220000002100 */
[----:B------:R-:W1:Y:S02]  /*2000*/  LDC.64 R20, c[0x0][0x300] ;  /* 0x0000c000ff147b82 */ /* 0x000e640000000a00 */
[----:B------:R-:W-:Y:S01]  /*2010*/  ISETP.NE.AND.EX P0, PT, RZ, UR5, PT, P0 ;  /* 0x00000005ff007c0c */ /* 0x000fe2000bf05300 */
[----:B------:R-:W2:Y:S01]  /*2020*/  S2R R6, SR_TID.X ;  /* 0x0000000000067919 */ /* 0x000ea20000002100 */
[----:B------:R-:W-:Y:S01]  /*2030*/  IMAD.IADD R68, R68, 0x1, R31 ;  /* 0x0000000144447824 */ /* 0x000fe200078e021f */
[----:B------:R-:W-:Y:S01]  /*2040*/  SHF.R.S32.HI R17, RZ, 0x1f, R16 ;  /* 0x0000001fff117819 */ /* 0x000fe20000011410 */
[----:B------:R-:W-:-:S02]  /*2050*/  VIADD R74, R16, 0x20 ;  /* 0x00000020104a7836 */ /* 0x000fc40000000000 */
[----:B------:R-:W3:Y:S07]  /*2060*/  LDC R75, c[0x0][0x3f4] ;  /* 0x0000fd00ff4b7b82 */ /* 0x000eee0000000800 */
[----:B------:R-:W-:Y:S01]  /*2070*/  @P0 IADD3 R4, P1, R225, UR4, RZ ;  /* 0x00000004e1040c10 */ /* 0x000fe2000ff3e0ff */
[----:B------:R-:W-:Y:S01]  /*2080*/  VIADD R70, R16, 0x40 ;  /* 0x0000004010467836 */ /* 0x000fe20000000000 */
[----:B------:R-:W4:Y:S02]  /*2090*/  LDC.64 R34, c[0x0][0x3f8] ;  /* 0x0000fe00ff227b82 */ /* 0x000f240000000a00 */
[----:B------:R-:W-:Y:S01]  /*20a0*/  @P0 IADD3.X R5, R226, UR5, RZ, P1, !PT ;  /* 0x00000005e2050c10 */ /* 0x000fe20008ffe4ff */
[----:B------:R-:W-:-:S04]  /*20b0*/  ULDC.64 UR4, c[0x0][0xb00] ;  /* 0x0002c00000047ab9 */ /* 0x000fc80000000a00 */
[----:B------:R2:W3:Y:S01]  /*20c0*/  @P0 LDG.E R0, desc[UR60][R4.64] ;  /* 0x0000003c04000981 */ /* 0x0004e2000c1e1900 */
[----:B------:R-:W-:Y:S01]  /*20d0*/  SHF.R.S32.HI R36, RZ, 0x1f, R68 ;  /* 0x0000001fff247819 */ /* 0x000fe20000011444 */
[C---:B------:R-:W-:Y:S01]  /*20e0*/  VIADD R11, R16.reuse, 0x60 ;  /* 0x00000060100b7836 */ /* 0x040fe20000000000 */
[----:B------:R-:W-:Y:S01]  /*20f0*/  ISETP.NE.U32.AND P0, PT, RZ, UR4, PT ;  /* 0x00000004ff007c0c */ /* 0x000fe2000bf05070 */
[----:B------:R-:W4:Y:S01]  /*2100*/  LDC.64 R66, c[0x0][0x408] ;  /* 0x00010200ff427b82 */ /* 0x000f220000000a00 */
[----:B------:R-:W-:Y:S01]  /*2110*/  VIADD R10, R16, 0x80 ;  /* 0x00000080100a7836 */ /* 0x000fe20000000000 */
[----:B------:R-:W-:Y:S01]  /*2120*/  SHF.R.S32.HI R23, RZ, 0x1f, R22 ;  /* 0x0000001fff177819 */ /* 0x000fe20000011416 */
[-C--:B-1----:R-:W-:Y:S01]  /*2130*/  IMAD R3, R36, R20.reuse, RZ ;  /* 0x0000001424037224 */ /* 0x082fe200078e02ff */
[----:B0-----:R-:W-:Y:S01]  /*2140*/  SHF.R.U32.HI R46, RZ, 0x7, R46 ;  /* 0x00000007ff2e7819 */ /* 0x001fe2000001162e */
[----:B------:R-:W-:Y:S01]  /*2150*/  VIADD R9, R16, 0xa0 ;  /* 0x000000a010097836 */ /* 0x000fe20000000000 */
[----:B------:R-:W-:Y:S01]  /*2160*/  ISETP.NE.AND.EX P0, PT, RZ, UR5, PT, P0 ;  /* 0x00000005ff007c0c */ /* 0x000fe2000bf05300 */
[----:B--2---:R-:W-:Y:S01]  /*2170*/  IMAD.WIDE.U32 R4, R68, R20, RZ ;  /* 0x0000001444047225 */ /* 0x004fe200078e00ff */
[----:B------:R-:W-:Y:S01]  /*2180*/  ULDC.64 UR4, c[0x0][0x308] ;  /* 0x0000c20000047ab9 */ /* 0x000fe20000000a00 */
[----:B------:R-:W-:-:S02]  /*2190*/  ISETP.NE.AND P6, PT, R46, 0x1, PT ;  /* 0x000000012e00780c */ /* 0x000fc40003fc5270 */
[----:B------:R-:W-:Y:S01]  /*21a0*/  IMAD R3, R68, R21, R3 ;  /* 0x0000001544037224 */ /* 0x000fe200078e0203 */
[----:B-----5:R-:W-:Y:S01]  /*21b0*/  SHF.R.S32.HI R37, RZ, 0x1f, R40 ;  /* 0x0000001fff257819 */ /* 0x020fe20000011428 */
[----:B------:R-:W-:Y:S01]  /*21c0*/  VIADD R6, R6, 0xffffff80 ;  /* 0xffffff8006067836 */ /* 0x000fe20000000000 */
[----:B------:R-:W-:Y:S01]  /*21d0*/  SHF.L.U64.HI R8, R20, 0x6, R21 ;  /* 0x0000000614087819 */ /* 0x000fe20000010215 */
[----:B------:R-:W-:Y:S02]  /*21e0*/  IMAD.IADD R5, R5, 0x1, R3 ;  /* 0x0000000105057824 */ /* 0x000fe400078e0203 */
[----:B------:R-:W-:Y:S01]  /*21f0*/  IMAD R39, R21, 0x60, RZ ;  /* 0x0000006015277824 */ /* 0x000fe200078e02ff */
[----:B------:R-:W-:Y:S01]  /*2200*/  SHF.R.S32.HI R7, RZ, 0x1f, R6 ;  /* 0x0000001fff077819 */ /* 0x000fe20000011406 */
[----:B------:R-:W-:-:S04]  /*2210*/  IMAD.WIDE.U32 R4, R222, UR4, R4 ;  /* 0x00000004de047c25 */ /* 0x000fc8000f8e0004 */
[----:B------:R-:W-:Y:S01]  /*2220*/  IMAD R5, R222, UR5, R5 ;  /* 0x00000005de057c24 */ /* 0x000fe2000f8e0205 */
[----:B------:R-:W-:Y:S01]  /*2230*/  ULDC.64 UR4, c[0x0][0x310] ;  /* 0x0000c40000047ab9 */ /* 0x000fe20000000a00 */
[----:B----4-:R-:W-:-:S04]  /*2240*/  IMAD.WIDE.U32 R42, R19, R66, R22 ;  /* 0x00000042132a7225 */ /* 0x010fc800078e0016 */
[----:B------:R-:W-:-:S04]  /*2250*/  IMAD.WIDE.U32 R64, R19, R66, R16 ;  /* 0x0000004213407225 */ /* 0x000fc800078e0010 */
[----:B------:R-:W-:-:S04]  /*2260*/  IMAD.WIDE.U32 R30, R19, R34, R22 ;  /* 0x00000022131e7225 */ /* 0x000fc800078e0016 */
[----:B------:R-:W-:-:S04]  /*2270*/  IMAD.WIDE.U32 R32, R19, R34, R16 ;  /* 0x0000002213207225 */ /* 0x000fc800078e0010 */
[----:B------:R-:W-:Y:S02]  /*2280*/  IMAD.MOV.U32 R89, RZ, RZ, 0x20 ;  /* 0x00000020ff597424 */ /* 0x000fe400078e00ff */
[----:B------:R-:W-:Y:S01]  /*2290*/  VIADD R98, R46, 0x8 ;  /* 0x000000082e627836 */ /* 0x000fe20000000000 */
[----:B------:R-:W-:Y:S01]  /*22a0*/  SHF.R.U32.HI R46, RZ, 0x3, R215 ;  /* 0x00000003ff2e7819 */ /* 0x000fe200000116d7 */
[----:B------:R-:W-:Y:S02]  /*22b0*/  IMAD R77, R35, 0x60, RZ ;  /* 0x00000060234d7824 */ /* 0x000fe400078e02ff */
[----:B------:R-:W-:Y:S01]  /*22c0*/  IMAD R47, R67, 0x60, RZ ;  /* 0x00000060432f7824 */ /* 0x000fe200078e02ff */
[----:B---3--:R-:W-:Y:S02]  /*22d0*/  SHF.R.S32.HI R3, RZ, 0x1f, R0 ;  /* 0x0000001fff037819 */ /* 0x008fe40000011400 */
[----:B------:R-:W-:Y:S02]  /*22e0*/  SEL R14, R0, RZ, !P0 ;  /* 0x000000ff000e7207 */ /* 0x000fe40004000000 */
[----:B------:R-:W-:-:S02]  /*22f0*/  SEL R93, R3, RZ, !P0 ;  /* 0x000000ff035d7207 */ /* 0x000fc40004000000 */
[----:B------:R-:W-:Y:S01]  /*2300*/  LEA.HI R0, R7, R6, RZ, 0x2 ;  /* 0x0000000607007211 */ /* 0x000fe200078f10ff */
[----:B------:R-:W-:-:S03]  /*2310*/  IMAD.WIDE.U32 R12, R14, UR4, R4 ;  /* 0x000000040e0c7c25 */ /* 0x000fc6000f8e0004 */
[----:B------:R-:W-:Y:S01]  /*2320*/  SHF.R.S32.HI R44, RZ, 0x1f, R0 ;  /* 0x0000001fff2c7819 */ /* 0x000fe20000011400 */
[----:B------:R-:W-:Y:S01]  /*2330*/  IMAD R3, R93, UR4, RZ ;  /* 0x000000045d037c24 */ /* 0x000fe2000f8e02ff */
[----:B------:R-:W-:Y:S01]  /*2340*/  SHF.R.S32.HI R0, RZ, 0x1f, R227 ;  /* 0x0000001fff007819 */ /* 0x000fe200000114e3 */
[----:B------:R-:W-:Y:S01]  /*2350*/  IMAD.WIDE.U32 R4, R19, R20, R16 ;  /* 0x0000001413047225 */ /* 0x000fe200078e0010 */
[----:B------:R-:W-:-:S03]  /*2360*/  LEA.HI R44, R44, R19, RZ, 0x3 ;  /* 0x000000132c2c7211 */ /* 0x000fc600078f18ff */
[----:B------:R-:W-:Y:S01]  /*2370*/  IMAD R3, R14, UR5, R3 ;  /* 0x000000050e037c24 */ /* 0x000fe2000f8e0203 */
[----:B------:R-:W-:Y:S05]  /*2380*/  @!P6 WARPSYNC.ALL ;  /* 0x000000000000e948 */ /* 0x000fea0003800000 */
[----:B------:R-:W-:Y:S01]  /*2390*/  ULDC UR4, c[0x0][0x320] ;  /* 0x0000c80000047ab9 */ /* 0x000fe20000000800 */
[----:B------:R-:W-:Y:S01]  /*23a0*/  IMAD R6, R231, R20, RZ ;  /* 0x00000014e7067224 */ /* 0x000fe200078e02ff */
[----:B------:R-:W-:Y:S01]  /*23b0*/  ISETP.GE.AND P1, PT, R74, UR4, PT ;  /* 0x000000044a007c0c */ /* 0x000fe2000bf26270 */
[----:B------:R-:W-:Y:S01]  /*23c0*/  IMAD.IADD R72, R13, 0x1, R3 ;  /* 0x000000010d487824 */ /* 0x000fe200078e0203 */
[----:B------:R-:W-:Y:S01]  /*23d0*/  @!P6 BAR.SYNC.DEFER_BLOCKING 0x9, 0x100 ;  /* 0x024400000000eb1d */ /* 0x000fe20000010000 */
[----:B------:R-:W-:Y:S01]  /*23e0*/  IADD3 R73, P2, R12, R4, RZ ;  /* 0x000000040c497210 */ /* 0x000fe20007f5e0ff */
[----:B------:R-:W-:Y:S01]  /*23f0*/  IMAD R71, R19, R21, R6 ;  /* 0x0000001513477224 */ /* 0x000fe200078e0206 */
[----:B------:R-:W-:Y:S01]  /*2400*/  SEL R4, RZ, 0xffffffff, P1 ;  /* 0xffffffffff047807 */ /* 0x000fe20000800000 */
[C---:B------:R-:W-:Y:S01]  /*2410*/  VIADD R7, R16.reuse, 0xc0 ;  /* 0x000000c010077836 */ /* 0x040fe20000000000 */
[C---:B------:R-:W-:Y:S01]  /*2420*/  ISETP.GE.AND P0, PT, R16.reuse, UR4, PT ;  /* 0x0000000410007c0c */ /* 0x040fe2000bf06270 */
[----:B------:R-:W-:Y:S01]  /*2430*/  VIADD R6, R16, 0xe0 ;  /* 0x000000e010067836 */ /* 0x000fe20000000000 */
[----:B------:R-:W-:Y:S01]  /*2440*/  IADD3.X R71, R72, R5, R71, P2, !PT ;  /* 0x0000000548477210 */ /* 0x000fe200017fe447 */
[----:B------:R-:W-:Y:S01]  /*2450*/  IMAD.SHL.U32 R4, R4, 0x2, RZ ;  /* 0x0000000204047824 */ /* 0x000fe200078e00ff */
[----:B------:R-:W-:Y:S01]  /*2460*/  SEL R3, RZ, 0x1, P0 ;  /* 0x00000001ff037807 */ /* 0x000fe20000000000 */
[----:B------:R-:W-:Y:S01]  /*2470*/  ULDC.64 UR6, c[0x0][0x330] ;  /* 0x0000cc0000067ab9 */ /* 0x000fe20000000a00 */
[----:B------:R-:W-:-:S02]  /*2480*/  ISETP.GE.AND P1, PT, R70, UR4, PT ;  /* 0x0000000446007c0c */ /* 0x000fc4000bf26270 */
[----:B------:R-:W-:Y:S02]  /*2490*/  ISETP.GE.AND P2, PT, R11, UR4, PT ;  /* 0x000000040b007c0c */ /* 0x000fe4000bf46270 */
[----:B------:R-:W-:Y:S02]  /*24a0*/  ISETP.GE.AND P0, PT, R7, UR4, PT ;  /* 0x0000000407007c0c */ /* 0x000fe4000bf06270 */
[----:B------:R-:W-:Y:S02]  /*24b0*/  ISETP.GE.AND P3, PT, R6, UR4, PT ;  /* 0x0000000406007c0c */ /* 0x000fe4000bf66270 */
[----:B------:R-:W-:Y:S01]  /*24c0*/  LOP3.LUT R3, R4, 0x2, R3, 0xe2, !PT ;  /* 0x0000000204037812 */ /* 0x000fe200078ee203 */
[C---:B------:R-:W-:Y:S01]  /*24d0*/  IMAD.WIDE.U32 R4, R222.reuse, UR6, R16 ;  /* 0x00000006de047c25 */ /* 0x040fe2000f8e0010 */
[----:B------:R-:W-:Y:S02]  /*24e0*/  SEL R6, RZ, 0x4, P1 ;  /* 0x00000004ff067807 */ /* 0x000fe40000800000 */
[----:B------:R-:W-:Y:S01]  /*24f0*/  SEL R7, RZ, 0x8, P2 ;  /* 0x00000008ff077807 */ /* 0x000fe20001000000 */
[----:B------:R-:W-:Y:S01]  /*2500*/  IMAD R5, R222, UR7, R5 ;  /* 0x00000007de057c24 */ /* 0x000fe2000f8e0205 */
[----:B------:R-:W-:-:S02]  /*2510*/  ISETP.GE.AND P1, PT, R10, UR4, PT ;  /* 0x000000040a007c0c */ /* 0x000fc4000bf26270 */
[----:B------:R-:W-:Y:S01]  /*2520*/  ISETP.GE.AND P2, PT, R9, UR4, PT ;  /* 0x0000000409007c0c */ /* 0x000fe2000bf46270 */
[----:B------:R-:W-:Y:S01]  /*2530*/  ULDC.64 UR4, c[0x0][0x338] ;  /* 0x0000ce0000047ab9 */ /* 0x000fe20000000a00 */
[----:B------:R-:W-:Y:S01]  /*2540*/  LOP3.LUT R3, R7, R3, R6, 0xfe, !PT ;  /* 0x0000000307037212 */ /* 0x000fe200078efe06 */
[----:B------:R-:W-:Y:S01]  /*2550*/  IMAD R93, R93, UR4, RZ ;  /* 0x000000045d5d7c24 */ /* 0x000fe2000f8e02ff */
[----:B------:R-:W-:Y:S02]  /*2560*/  SEL R6, RZ, 0x10, P1 ;  /* 0x00000010ff067807 */ /* 0x000fe40000800000 */
[----:B------:R-:W-:Y:S01]  /*2570*/  SEL R7, RZ, 0x20, P2 ;  /* 0x00000020ff077807 */ /* 0x000fe20001000000 */
[C---:B------:R-:W-:Y:S01]  /*2580*/  IMAD R93, R14.reuse, UR5, R93 ;  /* 0x000000050e5d7c24 */ /* 0x040fe2000f8e025d */
[----:B------:R-:W-:Y:S01]  /*2590*/  SEL R95, RZ, 0x40, P0 ;  /* 0x00000040ff5f7807 */ /* 0x000fe20000000000 */
[----:B------:R-:W-:Y:S01]  /*25a0*/  IMAD.WIDE.U32 R14, R14, UR4, R4 ;  /* 0x000000040e0e7c25 */ /* 0x000fe2000f8e0004 */
[----:B------:R-:W-:Y:S01]  /*25b0*/  ISETP.GE.AND P0, PT, R16, R75, PT ;  /* 0x0000004b1000720c */ /* 0x000fe20003f06270 */
[----:B------:R-:W-:Y:S01]  /*25c0*/  ULDC UR4, c[0x0][0x2f4] ;  /* 0x0000bd0000047ab9 */ /* 0x000fe20000000800 */
[----:B------:R-:W-:Y:S01]  /*25d0*/  LOP3.LUT R6, R7, R3, R6, 0xfe, !PT ;  /* 0x0000000307067212 */ /* 0x000fe200078efe06 */
[----:B------:R-:W-:Y:S01]  /*25e0*/  IMAD R4, R231, R34, RZ ;  /* 0x00000022e7047224 */ /* 0x000fe200078e02ff */
[C---:B------:R-:W-:Y:S01]  /*25f0*/  SEL R3, R75.reuse, RZ, P0 ;  /* 0x000000ff4b037207 */ /* 0x040fe20000000000 */
[----:B------:R-:W-:Y:S01]  /*2600*/  IMAD.SHL.U32 R75, R75, 0x2, RZ ;  /* 0x000000024b4b7824 */ /* 0x000fe200078e00ff */
[----:B------:R-:W-:Y:S01]  /*2610*/  LOP3.LUT R44, R44, 0xfffffff8, RZ, 0xc0, !PT ;  /* 0xfffffff82c2c7812 */ /* 0x000fe200078ec0ff */
[C---:B------:R-:W-:Y:S01]  /*2620*/  IMAD R5, R19.reuse, R35, R4 ;  /* 0x0000002313057224 */ /* 0x040fe200078e0204 */
[----:B------:R-:W-:Y:S01]  /*2630*/  LOP3.LUT R95, R6, R95, RZ, 0xfc, !PT ;  /* 0x0000005f065f7212 */ /* 0x000fe200078efcff */
[----:B------:R-:W-:Y:S01]  /*2640*/  IMAD.IADD R3, R16, 0x1, R3 ;  /* 0x0000000110037824 */ /* 0x000fe200078e0203 */
[----:B------:R-:W-:Y:S01]  /*2650*/  IADD3 R68, P1, R19, R68, RZ ;  /* 0x0000004413447210 */ /* 0x000fe20007f3e0ff */
[----:B------:R-:W-:Y:S01]  /*2660*/  IMAD R6, R231, R66, RZ ;  /* 0x00000042e7067224 */ /* 0x000fe200078e02ff */
[----:B------:R-:W-:Y:S01]  /*2670*/  SEL R94, RZ, 0xffffff80, P3 ;  /* 0xffffff80ff5e7807 */ /* 0x000fe20001800000 */
[C---:B------:R-:W-:Y:S01]  /*2680*/  IMAD.IADD R44, R19.reuse, 0x1, -R44 ;  /* 0x00000001132c7824 */ /* 0x040fe200078e0a2c */
[----:B------:R-:W-:Y:S01]  /*2690*/  SHF.R.S32.HI R4, RZ, 0x1f, R3 ;  /* 0x0000001fff047819 */ /* 0x000fe20000011403 */
[----:B------:R-:W-:Y:S01]  /*26a0*/  IMAD R7, R19, R67, R6 ;  /* 0x0000004313077224 */ /* 0x000fe200078e0206 */
[----:B------:R-:W-:Y:S01]  /*26b0*/  SHF.L.U64.HI R6, R34, 0x6, R35 ;  /* 0x0000000622067819 */ /* 0x000fe20000010223 */
[----:B------:R-:W-:Y:S01]  /*26c0*/  IMAD.SHL.U32 R83, R44, 0x40, RZ ;  /* 0x000000402c537824 */ /* 0x000fe200078e00ff */
[----:B------:R-:W-:Y:S01]  /*26d0*/  LEA.HI R38, R4, R3, RZ, 0x3 ;  /* 0x0000000304267211 */ /* 0x000fe200078f18ff */
[----:B------:R-:W-:Y:S01]  /*26e0*/  IMAD.IADD R43, R43, 0x1, R7 ;  /* 0x000000012b2b7824 */ /* 0x000fe200078e0207 */
[----:B------:R-:W-:Y:S01]  /*26f0*/  SHF.L.U64.HI R4, R66, 0x6, R67 ;  /* 0x0000000642047819 */ /* 0x000fe20000010243 */
[----:B------:R-:W-:Y:S01]  /*2700*/  IMAD.IADD R65, R7, 0x1, R65 ;  /* 0x0000000107417824 */ /* 0x000fe200078e0241 */
[----:B------:R-:W-:Y:S01]  /*2710*/  LOP3.LUT R83, R83, 0x1c0, RZ, 0xc0, !PT ;  /* 0x000001c053537812 */ /* 0x000fe200078ec0ff */
[----:B------:R-:W-:Y:S01]  /*2720*/  IMAD R3, R37, R34, RZ ;  /* 0x0000002225037224 */ /* 0x000fe200078e02ff */
[----:B------:R-:W-:Y:S01]  /*2730*/  LOP3.LUT R85, R38, 0xfffffff8, RZ, 0xc0, !PT ;  /* 0xfffffff826557812 */ /* 0x000fe200078ec0ff */
[C---:B------:R-:W-:Y:S01]  /*2740*/  IMAD.SHL.U32 R7, R20.reuse, 0x40, RZ ;  /* 0x0000004014077824 */ /* 0x040fe200078e00ff */
[----:B------:R-:W-:Y:S01]  /*2750*/  SHF.R.U32.HI R86, RZ, 0x3, R83 ;  /* 0x00000003ff567819 */ /* 0x000fe20000011653 */
[----:B------:R-:W-:Y:S01]  /*2760*/  IMAD.WIDE.U32 R20, R20, 0x60, RZ ;  /* 0x0000006014147825 */ /* 0x000fe200078e00ff */
[----:B------:R-:W-:-:S02]  /*2770*/  LOP3.LUT R94, R95, 0x80, R94, 0xc8, !PT ;  /* 0x000000805f5e7812 */ /* 0x000fc400078ec85e */
[----:B------:R-:W-:Y:S01]  /*2780*/  SHF.R.S32.HI R84, RZ, 0x3, R38 ;  /* 0x00000003ff547819 */ /* 0x000fe20000011426 */
[-C--:B------:R-:W-:Y:S01]  /*2790*/  IMAD R37, R37, R66.reuse, RZ ;  /* 0x0000004225257224 */ /* 0x080fe200078e02ff */
[----:B------:R-:W-:Y:S01]  /*27a0*/  SHF.R.S32.HI R87, RZ, 0x1f, R85 ;  /* 0x0000001fff577819 */ /* 0x000fe20000011455 */
[-C--:B------:R-:W-:Y:S01]  /*27b0*/  IMAD.WIDE.U32 R42, R40, R66.reuse, R42 ;  /* 0x00000042282a7225 */ /* 0x080fe200078e002a */
[----:B------:R-:W-:Y:S02]  /*27c0*/  ISETP.GE.AND P2, PT, R74, UR4, PT ;  /* 0x000000044a007c0c */ /* 0x000fe4000bf46270 */
[----:B------:R-:W-:Y:S01]  /*27d0*/  LOP3.LUT R95, R95, 0x40, RZ, 0xc0, !PT ;  /* 0x000000405f5f7812 */ /* 0x000fe200078ec0ff */
[C---:B------:R-:W-:Y:S02]  /*27e0*/  IMAD R37, R40.reuse, R67, R37 ;  /* 0x0000004328257224 */ /* 0x040fe400078e0225 */
[----:B------:R-:W-:-:S04]  /*27f0*/  IMAD.WIDE.U32 R64, R40, R66, R64 ;  /* 0x0000004228407225 */ /* 0x000fc800078e0040 */
[----:B------:R-:W-:Y:S01]  /*2800*/  IMAD.IADD R76, R21, 0x1, R39 ;  /* 0x00000001154c7824 */ /* 0x000fe200078e0227 */
[----:B------:R-:W-:Y:S01]  /*2810*/  LOP3.LUT R39, R83, 0x18, R16, 0xf8, !PT ;  /* 0x0000001853277812 */ /* 0x000fe200078ef810 */
[----:B------:R-:W-:Y:S01]  /*2820*/  IMAD.X R69, R231, 0x1, R36, P1 ;  /* 0x00000001e7457824 */ /* 0x000fe200008e0624 */
[----:B------:R-:W-:Y:S01]  /*2830*/  LOP3.LUT P1, RZ, R44, 0x4, RZ, 0xc0, !PT ;  /* 0x000000042cff7812 */ /* 0x000fe2000782c0ff */
[----:B------:R-:W-:Y:S01]  /*2840*/  IMAD.IADD R81, R43, 0x1, R37 ;  /* 0x000000012b517824 */ /* 0x000fe200078e0225 */
[--C-:B------:R-:W-:Y:S01]  /*2850*/  LOP3.LUT R36, R215, 0x38, R38.reuse, 0xf8, !PT ;  /* 0x00000038d7247812 */ /* 0x100fe200078ef826 */
[----:B------:R-:W-:Y:S01]  /*2860*/  IMAD.IADD R82, R37, 0x1, R65 ;  /* 0x0000000125527824 */ /* 0x000fe200078e0241 */
[----:B------:R-:W-:Y:S01]  /*2870*/  LOP3.LUT R37, R83, 0x38, R38, 0xf8, !PT ;  /* 0x0000003853257812 */ /* 0x000fe200078ef826 */
[----:B------:R-:W-:Y:S01]  /*2880*/  IMAD.IADD R31, R31, 0x1, R5 ;  /* 0x000000011f1f7824 */ /* 0x000fe200078e0205 */
[----:B------:R-:W-:Y:S01]  /*2890*/  LOP3.LUT R39, R39, R86, RZ, 0x3c, !PT ;  /* 0x0000005627277212 */ /* 0x000fe200078e3cff */
[----:B------:R-:W-:Y:S01]  /*28a0*/  IMAD.IADD R33, R5, 0x1, R33 ;  /* 0x0000000105217824 */ /* 0x000fe200078e0221 */
[----:B------:R-:W-:Y:S01]  /*28b0*/  LOP3.LUT R36, R36, R46, RZ, 0x3c, !PT ;  /* 0x0000002e24247212 */ /* 0x000fe200078e3cff */
[----:B------:R-:W-:Y:S01]  /*28c0*/  IMAD R45, R40, R35, R3 ;  /* 0x00000023282d7224 */ /* 0x000fe200078e0203 */
[----:B------:R-:W-:Y:S01]  /*28d0*/  SEL R89, R89, 0xffffffe0, !P1 ;  /* 0xffffffe059597807 */ /* 0x000fe20004800000 */
[----:B------:R-:W-:Y:S01]  /*28e0*/  IMAD.SHL.U32 R5, R34, 0x40, RZ ;  /* 0x0000004022057824 */ /* 0x000fe200078e00ff */
[----:B------:R-:W-:Y:S01]  /*28f0*/  LOP3.LUT R37, R37, R86, RZ, 0x3c, !PT ;  /* 0x0000005625257212 */ /* 0x000fe200078e3cff */
[----:B------:R-:W-:Y:S01]  /*2900*/  IMAD.WIDE.U32 R30, R40, R34, R30 ;  /* 0x00000022281e7225 */ /* 0x000fe200078e001e */
[----:B------:R-:W-:-:S03]  /*2910*/  ISETP.GE.AND P1, PT, R16, UR4, PT ;  /* 0x0000000410007c0c */ /* 0x000fc6000bf26270 */
[----:B------:R-:W-:-:S04]  /*2920*/  IMAD.WIDE.U32 R32, R40, R34, R32 ;  /* 0x0000002228207225 */ /* 0x000fc800078e0020 */
[----:B------:R-:W-:Y:S02]  /*2930*/  IMAD.SHL.U32 R3, R66, 0x40, RZ ;  /* 0x0000004042037824 */ /* 0x000fe400078e00ff */
[----:B------:R-:W-:-:S04]  /*2940*/  IMAD.WIDE.U32 R34, R34, 0x60, RZ ;  /* 0x0000006022227825 */ /* 0x000fc800078e00ff */
[----:B------:R-:W-:-:S04]  /*2950*/  IMAD.WIDE.U32 R66, R66, 0x60, RZ ;  /* 0x0000006042427825 */ /* 0x000fc800078e00ff */
[----:B------:R-:W-:Y:S02]  /*2960*/  IMAD R90, R218, 0x200, R39 ;  /* 0x00000200da5a7824 */ /* 0x000fe400078e0227 */
[----:B------:R-:W-:Y:S02]  /*2970*/  IMAD.IADD R77, R35, 0x1, R77 ;  /* 0x00000001234d7824 */ /* 0x000fe400078e024d */
[----:B------:R-:W-:Y:S02]  /*2980*/  IMAD.IADD R78, R67, 0x1, R47 ;  /* 0x00000001434e7824 */ /* 0x000fe400078e022f */
[----:B------:R-:W-:Y:S02]  /*2990*/  IMAD.IADD R79, R31, 0x1, R45 ;  /* 0x000000011f4f7824 */ /* 0x000fe400078e022d */
[----:B------:R-:W-:Y:S02]  /*29a0*/  IMAD.IADD R80, R45, 0x1, R33 ;  /* 0x000000012d507824 */ /* 0x000fe400078e0221 */
[----:B------:R-:W-:-:S02]  /*29b0*/  IMAD.IADD R88, R219, 0x1, R36 ;  /* 0x00000001db587824 */ /* 0x000fc400078e0224 */
[----:B------:R-:W-:Y:S02]  /*29c0*/  IMAD R91, R218, 0x200, R37 ;  /* 0x00000200da5b7824 */ /* 0x000fe400078e0225 */
[----:B------:R-:W-:Y:S02]  /*29d0*/  IMAD.IADD R92, R89, 0x1, R90 ;  /* 0x00000001595c7824 */ /* 0x000fe400078e025a */
[----:B------:R-:W-:-:S07]  /*29e0*/  IMAD.IADD R93, R15, 0x1, R93 ;  /* 0x000000010f5d7824 */ /* 0x000fce00078e025d */
.L_x_1391:
        /* <DEDUP_REMOVED lines=71> */
.L_x_1348:
[----:B------:R-:W-:Y:S05]  /*2e60*/  BSYNC B1 ;  /* 0x0000000000017941 */ /* 0x000fea0003800000 */
.L_x_1347:
        /* <DEDUP_REMOVED lines=25> */
.L_x_1350:
[----:B------:R-:W-:Y:S05]  /*3000*/  BSYNC B1 ;  /* 0x0000000000017941 */ /* 0x000fea0003800000 */
.L_x_1349:
[----:B0-----:R-:W2:Y:S01]  /*3010*/  LDL R36, [R1+0x5c] ;  /* 0x00005c0001247983 */ /* 0x001ea20000100800 */
[----:B------:R-:W-:Y:S01]  /*3020*/  IMAD.MOV.U32 R37, RZ, RZ, R61 ;  /* 0x000000ffff257224 */ /* 0x000fe200078e003d */
[----:B------:R-:W-:Y:S01]  /*3030*/  PRMT R115, R115, 0x5410, R101 ;  /* 0x0000541073737816 */ /* 0x000fe20000000065 */
[----:B------:R-:W-:Y:S01]  /*3040*/  IMAD.MOV.U32 R38, RZ, RZ, R62 ;  /* 0x000000ffff267224 */ /* 0x000fe200078e003e */
[----:B------:R-:W-:Y:S01]  /*3050*/  PRMT R123, R100, 0x7610, R123 ;  /* 0x00007610647b7816 */ /* 0x000fe2000000007b */
[----:B------:R-:W-:-:S05]  /*3060*/  IMAD.MOV.U32 R39, RZ, RZ, R63 ;  /* 0x000000ffff277224 */ /* 0x000fca00078e003f */
[----:B------:R-:W-:Y:S01]  /*3070*/  PRMT R110, R39, 0x5410, R38 ;  /* 0x00005410276e7816 */ /* 0x000fe20000000026 */
[----:B-----5:R-:W-:Y:S02]  /*3080*/  IMAD.MOV.U32 R38, RZ, RZ, R52 ;  /* 0x000000ffff267224 */ /* 0x020fe400078e0034 */
[----:B------:R-:W-:-:S03]  /*3090*/  IMAD.MOV.U32 R39, RZ, RZ, R53 ;  /* 0x000000ffff277224 */ /* 0x000fc600078e0035 */
[----:B------:R-:W-:Y:S01]  /*30a0*/  PRMT R122, R38, 0x7610, R122 ;  /* 0x00007610267a7816 */ /* 0x000fe2000000007a */
[----:B------:R-:W-:Y:S01]  /*30b0*/  IMAD.MOV.U32 R38, RZ, RZ, R44 ;  /* 0x000000ffff267224 */ /* 0x000fe200078e002c */
[----:B------:R-:W-:Y:S01]  /*30c0*/  PRMT R121, R39, 0x7610, R121 ;  /* 0x0000761027797816 */ /* 0x000fe20000000079 */
[----:B------:R-:W-:-:S05]  /*30d0*/  IMAD.MOV.U32 R39, RZ, RZ, R45 ;  /* 0x000000ffff277224 */ /* 0x000fca00078e002d */
[----:B------:R-:W-:Y:S02]  /*30e0*/  PRMT R118, R39, 0x7610, R118 ;  /* 0x0000761027767816 */ /* 0x000fe40000000076 */
[----:B--2---:R-:W-:Y:S01]  /*30f0*/  R2UR UR4, R36 ;  /* 0x00000000240472ca */ /* 0x004fe200000e0000 */
[----:B------:R-:W-:-:S05]  /*3100*/  IMAD.MOV.U32 R36, RZ, RZ, R60 ;  /* 0x000000ffff247224 */ /* 0x000fca00078e003c */
[----:B------:R-:W-:Y:S01]  /*3110*/  PRMT R107, R36, 0x5410, R37 ;  /* 0x00005410246b7816 */ /* 0x000fe20000000025 */
[----:B------:R-:W-:Y:S02]  /*3120*/  IMAD.MOV.U32 R36, RZ, RZ, R56 ;  /* 0x000000ffff247224 */ /* 0x000fe400078e0038 */
[----:B------:R-:W-:-:S03]  /*3130*/  IMAD.MOV.U32 R37, RZ, RZ, R57 ;  /* 0x000000ffff257224 */ /* 0x000fc600078e0039 */
[----:B------:R-:W-:Y:S01]  /*3140*/  PRMT R116, R116, 0x5410, R36 ;  /* 0x0000541074747816 */ /* 0x000fe20000000024 */
[----:B------:R-:W-:Y:S01]  /*3150*/  UISETP.NE.AND UP0, UPT, UR4, 0x3, UPT ;  /* 0x000000030400788c */ /* 0x000fe2000bf05270 */
[----:B------:R-:W-:Y:S01]  /*3160*/  PRMT R117, R117, 0x5410, R37 ;  /* 0x0000541075757816 */ /* 0x000fe20000000025 */
[----:B------:R-:W-:Y:S02]  /*3170*/  IMAD.MOV.U32 R36, RZ, RZ, R46 ;  /* 0x000000ffff247224 */ /* 0x000fe400078e002e */
[----:B------:R-:W-:Y:S01]  /*3180*/  IMAD.MOV.U32 R37, RZ, RZ, R47 ;  /* 0x000000ffff257224 */ /* 0x000fe200078e002f */
[----:B------:R-:W-:Y:S02]  /*3190*/  PRMT R117, R38, 0x7610, R117 ;  /* 0x0000761026757816 */ /* 0x000fe40000000075 */
[----:B------:R-:W-:Y:S02]  /*31a0*/  PLOP3.LUT P3, PT, PT, PT, UP0, 0x80, 0x0 ;  /* 0x000000000000781c */ /* 0x000fe40003f6f008 */
[----:B------:R-:W-:Y:S01]  /*31b0*/  PRMT R115, R36, 0x7610, R115 ;  /* 0x0000761024737816 */ /* 0x000fe20000000073 */
[----:B------:R-:W-:Y:S01]  /*31c0*/  IMAD.MOV.U32 R36, RZ, RZ, R55 ;  /* 0x000000ffff247224 */ /* 0x000fe200078e0037 */
[----:B------:R-:W-:Y:S01]  /*31d0*/  PRMT R116, R37, 0x7610, R116 ;  /* 0x0000761025747816 */ /* 0x000fe20000000074 */
[----:B------:R-:W-:-:S03]  /*31e0*/  IMAD.MOV.U32 R37, RZ, RZ, R54 ;  /* 0x000000ffff257224 */ /* 0x000fc600078e0036 */
[----:B------:R-:W-:Y:S02]  /*31f0*/  PRMT R119, R36, 0x7610, R119 ;  /* 0x0000761024777816 */ /* 0x000fe40000000077 */
[----:B------:R-:W-:-:S03]  /*3200*/  PRMT R120, R37, 0x7610, R120 ;  /* 0x0000761025787816 */ /* 0x000fc60000000078 */
[----:B------:R-:W-:Y:S05]  /*3210*/  @!P3 BRA `(.L_x_1351) ;  /* 0x000000000004b947 */ /* 0x000fea0003800000 */
[----:B------:R-:W-:Y:S01]  /*3220*/  BPT.TRAP 0x1 ;  /* 0x000000040000795c */ /* 0x000fe20000300000 */
.L_x_1351:
[----:B------:R-:W-:Y:S01]  /*3230*/  IMAD R96, R2, 0x8, R18 ;  /* 0x0000000802607824 */ /* 0x000fe200078e0212 */
[----:B------:R-:W-:Y:S01]  /*3240*/  SHF.L.U32 R109, R201, 0x1f, RZ ;  /* 0x0000001fc96d7819 */ /* 0x000fe200000006ff */
[----:B------:R-:W-:Y:S03]  /*3250*/  BSSY B1, `(.L_x_1352) ;  /* 0x0000003000017945 */ /* 0x000fe60003800000 */
[----:B------:R-:W0:Y:S02]  /*3260*/  SYNCS.PHASECHK.TRANS64.TRYWAIT P6, [R96+URZ+0x32490], R109 ;  /* 0x0324906d600075a7 */ /* 0x000e2400080c017f */
[----:B0-----:R-:W-:Y:S05]  /*3270*/  @!P6 BRA `(.L_x_1353) ;  /* 0x000001900028e947 */ /* 0x001fea0003800000 */
.L_x_1648:
[----:B------:R-:W-:Y:S05]  /*3280*/  BSYNC B1 ;  /* 0x0000000000017941 */ /* 0x000fea0003800000 */
.L_x_1352:
        /* <DEDUP_REMOVED lines=8> */
[----:B------:R-:W-:Y:S01]  /*3310*/  SHF.R.U64 R62, R62, 0x10, R63 ;  /* 0x000000103e3e7819 */ /* 0x000fe2000000123f */
[----:B--2---:R-:W-:Y:S01]  /*3320*/  IMAD.U32 R102, R39, 0x10000, RZ ;  /* 0x0001000027667824 */ /* 0x004fe200078e00ff */
[----:B------:R-:W-:Y:S02]  /*3330*/  SHF.R.U64 R101, R60, 0x10, R61 ;  /* 0x000000103c657819 */ /* 0x000fe4000000123d */
[----:B------:R-:W-:Y:S02]  /*3340*/  SHF.R.U32.HI R103, RZ, 0x10, R63 ;  /* 0x00000010ff677819 */ /* 0x000fe4000001163f */
[----:B------:R-:W-:Y:S02]  /*3350*/  PRMT R63, R110, 0x5432, R62 ;  /* 0x000054326e3f7816 */ /* 0x000fe4000000003e */
[----:B------:R-:W-:Y:S02]  /*3360*/  PRMT R101, R107, 0x5410, R101 ;  /* 0x000054106b657816 */ /* 0x000fe40000000065 */
[----:B------:R-:W-:Y:S01]  /*3370*/  SHF.R.U32.HI R100, RZ, 0x10, R61 ;  /* 0x00000010ff647819 */ /* 0x000fe2000001163d */
[----:B------:R-:W-:Y:S01]  /*3380*/  IMAD.U32 R61, R38, 0x10000, RZ ;  /* 0x00010000263d7824 */ /* 0x000fe200078e00ff */
[----:B------:R-:W-:Y:S01]  /*3390*/  PRMT R62, R110, 0x5410, R103 ;  /* 0x000054106e3e7816 */ /* 0x000fe20000000067 */
[C---:B------:R-:W-:Y:S01]  /*33a0*/  IMAD.U32 R110, R37.reuse, 0x10000, RZ ;  /* 0x00010000256e7824 */ /* 0x040fe200078e00ff */
[----:B------:R-:W-:-:S02]  /*33b0*/  LOP3.LUT R37, R37, 0xffff0000, RZ, 0xc0, !PT ;  /* 0xffff000025257812 */ /* 0x000fc400078ec0ff */
[----:B------:R-:W-:Y:S01]  /*33c0*/  LOP3.LUT R112, R63, 0xffff0000, RZ, 0xc0, !PT ;  /* 0xffff00003f707812 */ /* 0x000fe200078ec0ff */
[----:B------:R-:W-:Y:S01]  /*33d0*/  IMAD.U32 R103, R62, 0x10000, RZ ;  /* 0x000100003e677824 */ /* 0x000fe200078e00ff */
[----:B------:R-:W-:Y:S01]  /*33e0*/  LOP3.LUT R60, R39, 0xffff0000, RZ, 0xc0, !PT ;  /* 0xffff0000273c7812 */ /* 0x000fe200078ec0ff */
[----:B------:R-:W-:Y:S01]  /*33f0*/  IMAD.U32 R63, R63, 0x10000, RZ ;  /* 0x000100003f3f7824 */ /* 0x000fe200078e00ff */
[----:B------:R-:W-:Y:S01]  /*3400*/  LOP3.LUT R111, R101, 0xffff0000, RZ, 0xc0, !PT ;  /* 0xffff0000656f7812 */ /* 0x000fe200078ec0ff */
[-C--:B------:R-:W-:Y:S01]  /*3410*/  FMUL.FTZ R113, R37, R112.reuse ;  /* 0x0000007025717220 */ /* 0x080fe20000410000 */
[----:B------:R-:W-:Y:S01]  /*3420*/  PRMT R39, R107, 0x5432, R100 ;  /* 0x000054326b277816 */ /* 0x000fe20000000064 */
[----:B------:R-:W-:Y:S01]  /*3430*/  IMAD.U32 R100, R36, 0x10000, RZ ;  /* 0x0001000024647824 */ /* 0x000fe200078e00ff */
[----:B------:R-:W-:Y:S01]  /*3440*/  LOP3.LUT R38, R38, 0xffff0000, RZ, 0xc0, !PT ;  /* 0xffff000026267812 */ /* 0x000fe200078ec0ff */
[-C--:B------:R-:W-:Y:S01]  /*3450*/  FMUL.FTZ R37, R37, R111.reuse ;  /* 0x0000006f25257220 */ /* 0x080fe20000410000 */
[----:B------:R-:W-:Y:S01]  /*3460*/  FFMA.FTZ R113, R110, R111, -R113 ;  /* 0x0000006f6e717223 */ /* 0x000fe20000010871 */
[----:B------:R-:W-:Y:S01]  /*3470*/  IMAD.U32 R107, R39, 0x10000, RZ ;  /* 0x00010000276b7824 */ /* 0x000fe200078e00ff */
[----:B------:R-:W-:Y:S01]  /*3480*/  LOP3.LUT R36, R36, 0xffff0000, RZ, 0xc0, !PT ;  /* 0xffff000024247812 */ /* 0x000fe200078ec0ff */
[----:B------:R-:W-:Y:S01]  /*3490*/  FMUL.FTZ R114, R38, R103 ;  /* 0x0000006726727220 */ /* 0x000fe20000410000 */
[----:B------:R-:W-:Y:S01]  /*34a0*/  FFMA.FTZ R110, R110, R112, R37 ;  /* 0x000000706e6e7223 */ /* 0x000fe20000010025 */
[-C--:B------:R-:W-:Y:S01]  /*34b0*/  FMUL.FTZ R38, R38, R107.reuse ;  /* 0x0000006b26267220 */ /* 0x080fe20000410000 */
[----:B------:R-:W-:Y:S01]  /*34c0*/  LOP3.LUT R37, R62, 0xffff0000, RZ, 0xc0, !PT ;  /* 0xffff00003e257812 */ /* 0x000fe200078ec0ff */
[----:B------:R-:W-:Y:S01]  /*34d0*/  IMAD.U32 R101, R101, 0x10000, RZ ;  /* 0x0001000065657824 */ /* 0x000fe200078e00ff */
[----:B------:R-:W-:Y:S01]  /*34e0*/  LOP3.LUT R39, R39, 0xffff0000, RZ, 0xc0, !PT ;  /* 0xffff000027277812 */ /* 0x000fe200078ec0ff */
[C---:B------:R-:W-:Y:S01]  /*34f0*/  FFMA.FTZ R114, R61.reuse, R107, -R114 ;  /* 0x0000006b3d727223 */ /* 0x040fe20000010872 */
[----:B------:R-:W-:Y:S01]  /*3500*/  FFMA.FTZ R61, R61, R103, R38 ;  /* 0x000000673d3d7223 */ /* 0x000fe20000010026 */
[----:B------:R-:W-:Y:S01]  /*3510*/  FMUL.FTZ R107, R60, R37 ;  /* 0x000000253c6b7220 */ /* 0x000fe20000410000 */
[----:B------:R-:W-:Y:S01]  /*3520*/  FMUL.FTZ R103, R36, R63 ;  /* 0x0000003f24677220 */ /* 0x000fe20000410000 */
[----:B------:R-:W-:Y:S01]  /*3530*/  FMUL.FTZ R60, R60, R39 ;  /* 0x000000273c3c7220 */ /* 0x000fe20000410000 */
[----:B------:R-:W-:Y:S01]  /*3540*/  FMUL.FTZ R36, R36, R101 ;  /* 0x0000006524247220 */ /* 0x000fe20000410000 */
[----:B------:R-:W-:Y:S01]  /*3550*/  FFMA.FTZ R107, R102, R39, -R107 ;  /* 0x00000027666b7223 */ /* 0x000fe2000001086b */
[----:B------:R-:W-:Y:S01]  /*3560*/  FFMA.FTZ R103, R100, R101, -R103 ;  /* 0x0000006564677223 */ /* 0x000fe20000010867 */
[----:B------:R-:W-:Y:S01]  /*3570*/  FFMA.FTZ R60, R102, R37, R60 ;  /* 0x00000025663c7223 */ /* 0x000fe2000001003c */
[----:B------:R-:W-:Y:S01]  /*3580*/  FFMA.FTZ R36, R100, R63, R36 ;  /* 0x0000003f64247223 */ /* 0x000fe20000010024 */
[----:B------:R-:W-:-:S02]  /*3590*/  F2FP.BF16.F32.PACK_AB R37, R110, R113 ;  /* 0x000000716e25723e */ /* 0x000fc400000010ff */
[----:B------:R-:W-:Y:S02]  /*35a0*/  F2FP.BF16.F32.PACK_AB R38, R61, R114 ;  /* 0x000000723d26723e */ /* 0x000fe400000010ff */
[----:B------:R-:W-:Y:S02]  /*35b0*/  F2FP.BF16.F32.PACK_AB R39, R60, R107 ;  /* 0x0000006b3c27723e */ /* 0x000fe400000010ff */
[----:B------:R-:W-:-:S07]  /*35c0*/  F2FP.BF16.F32.PACK_AB R36, R36, R103 ;  /* 0x000000672424723e */ /* 0x000fce00000010ff */
.L_x_1359:
[----:B------:R-:W-:Y:S05]  /*35d0*/  BSYNC B3 ;  /* 0x0000000000037941 */ /* 0x000fea0003800000 */
.L_x_1358:
[----:B--2---:R1:W-:Y:S02]  /*35e0*/  STG.E.128 desc[UR60][R50.64], R36 ;  /* 0x0000002432007986 */ /* 0x0043e4000c101d3c */
.L_x_1357:
[----:B------:R-:W-:Y:S05]  /*35f0*/  BSYNC B2 ;  /* 0x0000000000027941 */ /* 0x000fea0003800000 */
.L_x_1356:
[----:B------:R-:W-:Y:S05]  /*3600*/  @P2 BRA `(.L_x_1355) ;  /* 0x0000000000d02947 */ /* 0x000fea0003800000 */
[----:B-1----:R1:W2:Y:S01]  /*3610*/  LDS.128 R36, [R105] ;  /* 0x0000000069247984 */ /* 0x0022a20000000c00 */
[----:B------:R-:W-:Y:S01]  /*3620*/  ISETP.GE.AND P4, PT, R202, R104, PT ;  /* 0x00000068ca00720c */ /* 0x000fe20003f86270 */
[----:B------:R-:W-:-:S12]  /*3630*/  BSSY B2, `(.L_x_1360) ;  /* 0x0000030000027945 */ /* 0x000fd80003800000 */
[----:B-1----:R-:W-:Y:S05]  /*3640*/  @P4 BRA `(.L_x_1361) ;  /* 0x0000000000b84947 */ /* 0x002fea0003800000 */
[----:B------:R-:W-:Y:S01]  /*3650*/  SHF.R.U32.HI R62, RZ, 0x10, R57 ;  /* 0x00000010ff3e7819 */ /* 0x000fe20000011639 */
[----:B--2---:R-:W-:Y:S01]  /*3660*/  IMAD.U32 R101, R37, 0x10000, RZ ;  /* 0x0001000025657824 */ /* 0x004fe200078e00ff */
[----:B------:R-:W-:Y:S02]  /*3670*/  SHF.R.U32.HI R61, RZ, 0x10, R59 ;  /* 0x00000010ff3d7819 */ /* 0x000fe4000001163b */
[----:B------:R-:W-:Y:S01]  /*3680*/  SHF.R.U64 R60, R56, 0x10, R57 ;  /* 0x00000010383c7819 */ /* 0x000fe20000001239 */
[----:B------:R-:W-:Y:S01]  /*3690*/  IMAD.U32 R56, R38, 0x10000, RZ ;  /* 0x0001000026387824 */ /* 0x000fe200078e00ff */
[----:B------:R-:W-:Y:S01]  /*36a0*/  SHF.R.U64 R58, R58, 0x10, R59 ;  /* 0x000000103a3a7819 */ /* 0x000fe2000000123b */
[----:B------:R-:W-:Y:S01]  /*36b0*/  IMAD.U32 R59, R39, 0x10000, RZ ;  /* 0x00010000273b7824 */ /* 0x000fe200078e00ff */
[----:B------:R-:W-:Y:S02]  /*36c0*/  PRMT R62, R117, 0x5432, R62 ;  /* 0x00005432753e7816 */ /* 0x000fe4000000003e */
[----:B------:R-:W-:-:S02]  /*36d0*/  LOP3.LUT R57, R38, 0xffff0000, RZ, 0xc0, !PT ;  /* 0xffff000026397812 */ /* 0x000fc400078ec0ff */
[----:B------:R-:W-:Y:S02]  /*36e0*/  PRMT R61, R123, 0x5410, R61 ;  /* 0x000054107b3d7816 */ /* 0x000fe4000000003d */
[----:B------:R-:W-:Y:S02]  /*36f0*/  LOP3.LUT R38, R39, 0xffff0000, RZ, 0xc0, !PT ;  /* 0xffff000027267812 */ /* 0x000fe400078ec0ff */
[----:B------:R-:W-:Y:S01]  /*3700*/  PRMT R39, R116, 0x5432, R60 ;  /* 0x0000543274277816 */ /* 0x000fe2000000003c */
[----:B------:R-:W-:Y:S01]  /*3710*/  IMAD.U32 R60, R62, 0x10000, RZ ;  /* 0x000100003e3c7824 */ /* 0x000fe200078e00ff */
[----:B------:R-:W-:Y:S01]  /*3720*/  PRMT R58, R115, 0x5432, R58 ;  /* 0x00005432733a7816 */ /* 0x000fe2000000003a */
[----:B------:R-:W-:Y:S01]  /*3730*/  IMAD.U32 R63, R61, 0x10000, RZ ;  /* 0x000100003d3f7824 */ /* 0x000fe200078e00ff */
[----:B------:R-:W-:Y:S01]  /*3740*/  LOP3.LUT R103, R37, 0xffff0000, RZ, 0xc0, !PT ;  /* 0xffff000025677812 */ /* 0x000fe200078ec0ff */
[----:B------:R-:W-:Y:S01]  /*3750*/  FMUL.FTZ R107, R57, R60 ;  /* 0x0000003c396b7220 */ /* 0x000fe20000410000 */
[----:B------:R-:W-:Y:S01]  /*3760*/  LOP3.LUT R102, R39, 0xffff0000, RZ, 0xc0, !PT ;  /* 0xffff000027667812 */ /* 0x000fe200078ec0ff */
[----:B------:R-:W-:Y:S01]  /*3770*/  IMAD.U32 R37, R36, 0x10000, RZ ;  /* 0x0001000024257824 */ /* 0x000fe200078e00ff */
[----:B------:R-:W-:Y:S01]  /*3780*/  LOP3.LUT R100, R58, 0xffff0000, RZ, 0xc0, !PT ;  /* 0xffff00003a647812 */ /* 0x000fe200078ec0ff */
[-C--:B------:R-:W-:Y:S01]  /*3790*/  FMUL.FTZ R57, R57, R63.reuse ;  /* 0x0000003f39397220 */ /* 0x080fe20000410000 */
[----:B------:R-:W-:Y:S01]  /*37a0*/  LOP3.LUT R62, R62, 0xffff0000, RZ, 0xc0, !PT ;  /* 0xffff00003e3e7812 */ /* 0x000fe200078ec0ff */
[----:B------:R-:W-:Y:S01]  /*37b0*/  FMUL.FTZ R110, R103, R102 ;  /* 0x00000066676e7220 */ /* 0x000fe20000410000 */
[----:B------:R-:W-:Y:S01]  /*37c0*/  LOP3.LUT R61, R61, 0xffff0000, RZ, 0xc0, !PT ;  /* 0xffff00003d3d7812 */ /* 0x000fe200078ec0ff */
[----:B------:R-:W-:Y:S01]  /*37d0*/  IMAD.U32 R39, R39, 0x10000, RZ ;  /* 0x0001000027277824 */ /* 0x000fe200078e00ff */
[----:B------:R-:W-:Y:S01]  /*37e0*/  LOP3.LUT R36, R36, 0xffff0000, RZ, 0xc0, !PT ;  /* 0xffff000024247812 */ /* 0x000fe200078ec0ff */
[----:B------:R-:W-:Y:S01]  /*37f0*/  FMUL.FTZ R103, R103, R100 ;  /* 0x0000006467677220 */ /* 0x000fe20000410000 */
[----:B------:R-:W-:Y:S01]  /*3800*/  FFMA.FTZ R63, R56, R63, -R107 ;  /* 0x0000003f383f7223 */ /* 0x000fe2000001086b */
[----:B------:R-:W-:-:S02]  /*3810*/  IMAD.U32 R58, R58, 0x10000, RZ ;  /* 0x000100003a3a7824 */ /* 0x000fc400078e00ff */
[----:B------:R-:W-:Y:S01]  /*3820*/  FFMA.FTZ R56, R56, R60, R57 ;  /* 0x0000003c38387223 */ /* 0x000fe20000010039 */
[C---:B------:R-:W-:Y:S01]  /*3830*/  FMUL.FTZ R60, R38.reuse, R62 ;  /* 0x0000003e263c7220 */ /* 0x040fe20000410000 */
[----:B------:R-:W-:Y:S01]  /*3840*/  FMUL.FTZ R57, R38, R61 ;  /* 0x0000003d26397220 */ /* 0x000fe20000410000 */
[C---:B------:R-:W-:Y:S01]  /*3850*/  FFMA.FTZ R100, R101.reuse, R100, -R110 ;  /* 0x0000006465647223 */ /* 0x040fe2000001086e */
[C---:B------:R-:W-:Y:S01]  /*3860*/  FMUL.FTZ R38, R36.reuse, R39 ;  /* 0x0000002724267220 */ /* 0x040fe20000410000 */
[----:B------:R-:W-:Y:S01]  /*3870*/  FFMA.FTZ R101, R101, R102, R103 ;  /* 0x0000006665657223 */ /* 0x000fe20000010067 */
[-C--:B------:R-:W-:Y:S01]  /*3880*/  FMUL.FTZ R36, R36, R58.reuse ;  /* 0x0000003a24247220 */ /* 0x080fe20000410000 */
[----:B------:R-:W-:Y:S01]  /*3890*/  FFMA.FTZ R60, R59, R61, -R60 ;  /* 0x0000003d3b3c7223 */ /* 0x000fe2000001083c */
[----:B------:R-:W-:Y:S01]  /*38a0*/  FFMA.FTZ R38, R37, R58, -R38 ;  /* 0x0000003a25267223 */ /* 0x000fe20000010826 */
[----:B------:R-:W-:Y:S01]  /*38b0*/  FFMA.FTZ R57, R59, R62, R57 ;  /* 0x0000003e3b397223 */ /* 0x000fe20000010039 */
[----:B------:R-:W-:Y:S01]  /*38c0*/  FFMA.FTZ R37, R37, R39, R36 ;  /* 0x0000002725257223 */ /* 0x000fe20000010024 */
[----:B------:R-:W-:-:S02]  /*38d0*/  F2FP.BF16.F32.PACK_AB R100, R101, R100 ;  /* 0x000000646564723e */ /* 0x000fc400000010ff */
[----:B------:R-:W-:Y:S02]  /*38e0*/  F2FP.BF16.F32.PACK_AB R56, R56, R63 ;  /* 0x0000003f3838723e */ /* 0x000fe400000010ff */
[----:B------:R-:W-:Y:S01]  /*38f0*/  F2FP.BF16.F32.PACK_AB R36, R37, R38 ;  /* 0x000000262524723e */ /* 0x000fe200000010ff */
[----:B------:R-:W-:Y:S01]  /*3900*/  IMAD.MOV.U32 R37, RZ, RZ, R100 ;  /* 0x000000ffff257224 */ /* 0x000fe200078e0064 */
[----:B------:R-:W-:Y:S01]  /*3910*/  F2FP.BF16.F32.PACK_AB R39, R57, R60 ;  /* 0x0000003c3927723e */ /* 0x000fe200000010ff */
[----:B------:R-:W-:-:S07]  /*3920*/  IMAD.MOV.U32 R38, RZ, RZ, R56 ;  /* 0x000000ffff267224 */ /* 0x000fce00078e0038 */
.L_x_1361:
[----:B------:R-:W-:Y:S05]  /*3930*/  BSYNC B2 ;  /* 0x0000000000027941 */ /* 0x000fea0003800000 */
.L_x_1360:
[----:B--2---:R2:W-:Y:S02]  /*3940*/  STG.E.128 desc[UR60][R50.64+0x40], R36 ;  /* 0x0000402432007986 */ /* 0x0045e4000c101d3c */
.L_x_1355:
[----:B------:R-:W-:Y:S05]  /*3950*/  BSYNC B1 ;  /* 0x0000000000017941 */ /* 0x000fea0003800000 */
.L_x_1354:
[----:B------:R-:W-:Y:S05]  /*3960*/  @P5 BRA `(.L_x_1362) ;  /* 0x0000001c00945947 */ /* 0x000fea0003800000 */
[----:B------:R-:W-:Y:S04]  /*3970*/  BSSY B1, `(.L_x_1363) ;  /* 0x0000035000017945 */ /* 0x000fe80003800000 */
[----:B------:R-:W-:Y:S05]  /*3980*/  @P1 BRA `(.L_x_1364) ;  /* 0x0000000000cc1947 */ /* 0x000fea0003800000 */
[----:B-12---:R1:W2:Y:S01]  /*3990*/  LDS.128 R36, [R106+0x2000] ;  /* 0x002000006a247984 */ /* 0x0062a20000000c00 */
[----:B------:R-:W-:Y:S01]  /*39a0*/  ISETP.GE.AND P4, PT, R22, R104, PT ;  /* 0x000000681600720c */ /* 0x000fe20003f86270 */
[----:B------:R-:W-:-:S12]  /*39b0*/  BSSY B2, `(.L_x_1365) ;  /* 0x000002f000027945 */ /* 0x000fd80003800000 */
[----:B-1----:R-:W-:Y:S05]  /*39c0*/  @P4 BRA `(.L_x_1366) ;  /* 0x0000000000b44947 */ /* 0x002fea0003800000 */
[--C-:B------:R-:W-:Y:S01]  /*39d0*/  SHF.R.U64 R57, R52, 0x10, R53.reuse ;  /* 0x0000001034397819 */ /* 0x100fe20000001235 */
[----:B--2---:R-:W-:Y:S01]  /*39e0*/  IMAD.U32 R50, R38, 0x10000, RZ ;  /* 0x0001000026327824 */ /* 0x004fe200078e00ff */
[----:B------:R-:W-:Y:S02]  /*39f0*/  SHF.R.U32.HI R52, RZ, 0x10, R53 ;  /* 0x00000010ff347819 */ /* 0x000fe40000011635 */
[--C-:B------:R-:W-:Y:S02]  /*3a00*/  SHF.R.U64 R53, R54, 0x10, R55.reuse ;  /* 0x0000001036357819 */ /* 0x100fe40000001237 */
[----:B------:R-:W-:Y:S01]  /*3a10*/  SHF.R.U32.HI R54, RZ, 0x10, R55 ;  /* 0x00000010ff367819 */ /* 0x000fe20000011637 */
[----:B------:R-:W-:Y:S01]  /*3a20*/  IMAD.U32 R55, R37, 0x10000, RZ ;  /* 0x0001000025377824 */ /* 0x000fe200078e00ff */
[----:B------:R-:W-:Y:S02]  /*3a30*/  PRMT R120, R120, 0x5410, R53 ;  /* 0x0000541078787816 */ /* 0x000fe40000000035 */
[----:B------:R-:W-:-:S02]  /*3a40*/  PRMT R122, R122, 0x5410, R57 ;  /* 0x000054107a7a7816 */ /* 0x000fc40000000039 */
[----:B------:R-:W-:Y:S02]  /*3a50*/  PRMT R119, R119, 0x5410, R54 ;  /* 0x0000541077777816 */ /* 0x000fe40000000036 */
[----:B------:R-:W-:Y:S01]  /*3a60*/  LOP3.LUT R53, R37, 0xffff0000, RZ, 0xc0, !PT ;  /* 0xffff000025357812 */ /* 0x000fe200078ec0ff */
[----:B------:R-:W-:Y:S01]  /*3a70*/  IMAD.U32 R37, R36, 0x10000, RZ ;  /* 0x0001000024257824 */ /* 0x000fe200078e00ff */
[C---:B------:R-:W-:Y:S01]  /*3a80*/  LOP3.LUT R58, R120.reuse, 0xffff0000, RZ, 0xc0, !PT ;  /* 0xffff0000783a7812 */ /* 0x040fe200078ec0ff */
[----:B------:R-:W-:Y:S01]  /*3a90*/  IMAD.U32 R120, R120, 0x10000, RZ ;  /* 0x0001000078787824 */ /* 0x000fe200078e00ff */
[C---:B------:R-:W-:Y:S01]  /*3aa0*/  LOP3.LUT R54, R122.reuse, 0xffff0000, RZ, 0xc0, !PT ;  /* 0xffff00007a367812 */ /* 0x040fe200078ec0ff */
[----:B------:R-:W-:Y:S01]  /*3ab0*/  IMAD.U32 R122, R122, 0x10000, RZ ;  /* 0x000100007a7a7824 */ /* 0x000fe200078e00ff */
[----:B------:R-:W-:Y:S01]  /*3ac0*/  PRMT R121, R121, 0x5410, R52 ;  /* 0x0000541079797816 */ /* 0x000fe20000000034 */
[----:B------:R-:W-:Y:S01]  /*3ad0*/  FMUL.FTZ R60, R53, R58 ;  /* 0x0000003a353c7220 */ /* 0x000fe20000410000 */
[----:B------:R-:W-:Y:S01]  /*3ae0*/  LOP3.LUT R51, R38, 0xffff0000, RZ, 0xc0, !PT ;  /* 0xffff000026337812 */ /* 0x000fe200078ec0ff */
[----:B------:R-:W-:-:S02]  /*3af0*/  IMAD.U32 R52, R119, 0x10000, RZ ;  /* 0x0001000077347824 */ /* 0x000fc400078e00ff */
[-C--:B------:R-:W-:Y:S01]  /*3b00*/  FMUL.FTZ R57, R53, R54.reuse ;  /* 0x0000003635397220 */ /* 0x080fe20000410000 */
[----:B------:R-:W-:Y:S01]  /*3b10*/  IMAD.U32 R56, R121, 0x10000, RZ ;  /* 0x0001000079387824 */ /* 0x000fe200078e00ff */
[----:B------:R-:W-:Y:S01]  /*3b20*/  LOP3.LUT R53, R36, 0xffff0000, RZ, 0xc0, !PT ;  /* 0xffff000024357812 */ /* 0x000fe200078ec0ff */
[----:B------:R-:W-:Y:S01]  /*3b30*/  FFMA.FTZ R36, R55, R54, -R60 ;  /* 0x0000003637247223 */ /* 0x000fe2000001083c */
[----:B------:R-:W-:Y:S01]  /*3b40*/  FMUL.FTZ R59, R51, R52 ;  /* 0x00000034333b7220 */ /* 0x000fe20000410000 */
[----:B------:R-:W-:Y:S01]  /*3b50*/  FFMA.FTZ R55, R55, R58, R57 ;  /* 0x0000003a37377223 */ /* 0x000fe20000010039 */
[----:B------:R-:W-:Y:S01]  /*3b60*/  LOP3.LUT R38, R39, 0xffff0000, RZ, 0xc0, !PT ;  /* 0xffff000027267812 */ /* 0x000fe200078ec0ff */
[-C--:B------:R-:W-:Y:S01]  /*3b70*/  FMUL.FTZ R57, R51, R56.reuse ;  /* 0x0000003833397220 */ /* 0x080fe20000410000 */
[----:B------:R-:W-:Y:S01]  /*3b80*/  LOP3.LUT R119, R119, 0xffff0000, RZ, 0xc0, !PT ;  /* 0xffff000077777812 */ /* 0x000fe200078ec0ff */
[C---:B------:R-:W-:Y:S01]  /*3b90*/  FFMA.FTZ R51, R50.reuse, R56, -R59 ;  /* 0x0000003832337223 */ /* 0x040fe2000001083b */
[----:B------:R-:W-:Y:S01]  /*3ba0*/  LOP3.LUT R121, R121, 0xffff0000, RZ, 0xc0, !PT ;  /* 0xffff000079797812 */ /* 0x000fe200078ec0ff */
[----:B------:R-:W-:Y:S01]  /*3bb0*/  FFMA.FTZ R50, R50, R52, R57 ;  /* 0x0000003432327223 */ /* 0x000fe20000010039 */
[----:B------:R-:W-:-:S02]  /*3bc0*/  IMAD.U32 R39, R39, 0x10000, RZ ;  /* 0x0001000027277824 */ /* 0x000fc400078e00ff */
[C---:B------:R-:W-:Y:S01]  /*3bd0*/  FMUL.FTZ R52, R38.reuse, R119 ;  /* 0x0000007726347220 */ /* 0x040fe20000410000 */
[-C--:B------:R-:W-:Y:S01]  /*3be0*/  FMUL.FTZ R54, R38, R121.reuse ;  /* 0x0000007926367220 */ /* 0x080fe20000410000 */
[C---:B------:R-:W-:Y:S01]  /*3bf0*/  FMUL.FTZ R38, R53.reuse, R120 ;  /* 0x0000007835267220 */ /* 0x040fe20000410000 */
[-C--:B------:R-:W-:Y:S01]  /*3c00*/  FMUL.FTZ R53, R53, R122.reuse ;  /* 0x0000007a35357220 */ /* 0x080fe20000410000 */
[C---:B------:R-:W-:Y:S01]  /*3c10*/  FFMA.FTZ R52, R39.reuse, R121, -R52 ;  /* 0x0000007927347223 */ /* 0x040fe20000010834 */
[----:B------:R-:W-:Y:S01]  /*3c20*/  FFMA.FTZ R39, R39, R119, R54 ;  /* 0x0000007727277223 */ /* 0x000fe20000010036 */
[C---:B------:R-:W-:Y:S01]  /*3c30*/  FFMA.FTZ R38, R37.reuse, R122, -R38 ;  /* 0x0000007a25267223 */ /* 0x040fe20000010826 */
[----:B------:R-:W-:Y:S01]  /*3c40*/  FFMA.FTZ R53, R37, R120, R53 ;  /* 0x0000007825357223 */ /* 0x000fe20000010035 */
[----:B------:R-:W-:Y:S02]  /*3c50*/  F2FP.BF16.F32.PACK_AB R50, R50, R51 ;  /* 0x000000333232723e */ /* 0x000fe400000010ff */
[----:B------:R-:W-:-:S02]  /*3c60*/  F2FP.BF16.F32.PACK_AB R37, R55, R36 ;  /* 0x000000243725723e */ /* 0x000fc400000010ff */
[----:B------:R-:W-:Y:S01]  /*3c70*/  F2FP.BF16.F32.PACK_AB R36, R53, R38 ;  /* 0x000000263524723e */ /* 0x000fe200000010ff */
[----:B------:R-:W-:Y:S01]  /*3c80*/  IMAD.MOV.U32 R38, RZ, RZ, R50 ;  /* 0x000000ffff267224 */ /* 0x000fe200078e0032 */
[----:B------:R-:W-:-:S07]  /*3c90*/  F2FP.BF16.F32.PACK_AB R39, R39, R52 ;  /* 0x000000342727723e */ /* 0x000fce00000010ff */
.L_x_1366:
[----:B------:R-:W-:Y:S05]  /*3ca0*/  BSYNC B2 ;  /* 0x0000000000027941 */ /* 0x000fea0003800000 */
.L_x_1365:
[----:B--2---:R3:W-:Y:S02]  /*3cb0*/  STG.E.128 desc[UR60][R48.64], R36 ;  /* 0x0000002430007986 */ /* 0x0047e4000c101d3c */
.L_x_1364:
[----:B------:R-:W-:Y:S05]  /*3cc0*/  BSYNC B1 ;  /* 0x0000000000017941 */ /* 0x000fea0003800000 */
.L_x_1363:
[----:B------:R-:W-:Y:S05]  /*3cd0*/  @P2 BRA `(.L_x_1362) ;  /* 0x0000001800b82947 */ /* 0x000fea0003800000 */
[----:B-123--:R1:W2:Y:S01]  /*3ce0*/  LDS.128 R36, [R105+0x2000] ;  /* 0x0020000069247984 */ /* 0x00e2a20000000c00 */
[----:B------:R-:W-:Y:S01]  /*3cf0*/  ISETP.GE.AND P4, PT, R202, R104, PT ;  /* 0x00000068ca00720c */ /* 0x000fe20003f86270 */
[----:B------:R-:W-:-:S12]  /*3d00*/  BSSY B1, `(.L_x_1367) ;  /* 0x000002f000017945 */ /* 0x000fd80003800000 */
[----:B-1----:R-:W-:Y:S05]  /*3d10*/  @P4 BRA `(.L_x_1368) ;  /* 0x0000000000b44947 */ /* 0x002fea0003800000 */
[----:B------:R-:W-:Y:S02]  /*3d20*/  SHF.R.U64 R50, R46, 0x10, R47 ;  /* 0x000000102e327819 */ /* 0x000fe4000000122f */
[--C-:B------:R-:W-:Y:S02]  /*3d30*/  SHF.R.U64 R46, R44, 0x10, R45.reuse ;  /* 0x000000102c2e7819 */ /* 0x100fe4000000122d */
[----:B------:R-:W-:Y:S01]  /*3d40*/  SHF.R.U32.HI R51, RZ, 0x10, R45 ;  /* 0x00000010ff337819 */ /* 0x000fe2000001162d */
[----:B--2---:R-:W-:Y:S01]  /*3d50*/  IMAD.U32 R45, R38, 0x10000, RZ ;  /* 0x00010000262d7824 */ /* 0x004fe200078e00ff */
[----:B------:R-:W-:Y:S02]  /*3d60*/  PRMT R117, R117, 0x5410, R46 ;  /* 0x0000541075757816 */ /* 0x000fe4000000002e */
[----:B------:R-:W-:Y:S02]  /*3d70*/  PRMT R115, R115, 0x5410, R50 ;  /* 0x0000541073737816 */ /* 0x000fe40000000032 */
[----:B------:R-:W-:-:S02]  /*3d80*/  SHF.R.U32.HI R53, RZ, 0x10, R47 ;  /* 0x00000010ff357819 */ /* 0x000fc4000001162f */
[----:B------:R-:W-:Y:S02]  /*3d90*/  PRMT R118, R118, 0x5410, R51 ;  /* 0x0000541076767816 */ /* 0x000fe40000000033 */
[----:B------:R-:W-:Y:S02]  /*3da0*/  LOP3.LUT R46, R37, 0xffff0000, RZ, 0xc0, !PT ;  /* 0xffff0000252e7812 */ /* 0x000fe400078ec0ff */
[----:B------:R-:W-:Y:S01]  /*3db0*/  LOP3.LUT R51, R117, 0xffff0000, RZ, 0xc0, !PT ;  /* 0xffff000075337812 */ /* 0x000fe200078ec0ff */
[----:B------:R-:W-:Y:S01]  /*3dc0*/  IMAD.U32 R54, R118, 0x10000, RZ ;  /* 0x0001000076367824 */ /* 0x000fe200078e00ff */
[----:B------:R-:W-:Y:S01]  /*3dd0*/  LOP3.LUT R50, R115, 0xffff0000, RZ, 0xc0, !PT ;  /* 0xffff000073327812 */ /* 0x000fe200078ec0ff */
[----:B------:R-:W-:Y:S01]  /*3de0*/  IMAD.U32 R117, R117, 0x10000, RZ ;  /* 0x0001000075757824 */ /* 0x000fe200078e00ff */
[----:B------:R-:W-:Y:S01]  /*3df0*/  PRMT R116, R116, 0x5410, R53 ;  /* 0x0000541074747816 */ /* 0x000fe20000000035 */
[----:B------:R-:W-:Y:S01]  /*3e00*/  FMUL.FTZ R56, R46, R51 ;  /* 0x000000332e387220 */ /* 0x000fe20000410000 */
[----:B------:R-:W-:Y:S01]  /*3e10*/  LOP3.LUT R47, R38, 0xffff0000, RZ, 0xc0, !PT ;  /* 0xffff0000262f7812 */ /* 0x000fe200078ec0ff */
[C---:B------:R-:W-:Y:S01]  /*3e20*/  IMAD.U32 R38, R39.reuse, 0x10000, RZ ;  /* 0x0001000027267824 */ /* 0x040fe200078e00ff */
[----:B------:R-:W-:Y:S01]  /*3e30*/  LOP3.LUT R44, R39, 0xffff0000, RZ, 0xc0, !PT ;  /* 0xffff0000272c7812 */ /* 0x000fe200078ec0ff */
[----:B------:R-:W-:-:S02]  /*3e40*/  IMAD.U32 R39, R37, 0x10000, RZ ;  /* 0x0001000025277824 */ /* 0x000fc400078e00ff */
[----:B------:R-:W-:Y:S01]  /*3e50*/  FMUL.FTZ R46, R46, R50 ;  /* 0x000000322e2e7220 */ /* 0x000fe20000410000 */
[----:B------:R-:W-:Y:S02]  /*3e60*/  IMAD.U32 R52, R116, 0x10000, RZ ;  /* 0x0001000074347824 */ /* 0x000fe400078e00ff */
[----:B------:R-:W-:Y:S01]  /*3e70*/  FMUL.FTZ R58, R47, R54 ;  /* 0x000000362f3a7220 */ /* 0x000fe20000410000 */
[C---:B------:R-:W-:Y:S01]  /*3e80*/  FFMA.FTZ R56, R39.reuse, R50, -R56 ;  /* 0x0000003227387223 */ /* 0x040fe20000010838 */
[----:B------:R-:W-:Y:S01]  /*3e90*/  FFMA.FTZ R51, R39, R51, R46 ;  /* 0x0000003327337223 */ /* 0x000fe2000001002e */
[-C--:B------:R-:W-:Y:S01]  /*3ea0*/  FMUL.FTZ R46, R47, R52.reuse ;  /* 0x000000342f2e7220 */ /* 0x080fe20000410000 */
[----:B------:R-:W-:Y:S01]  /*3eb0*/  IMAD.U32 R37, R36, 0x10000, RZ ;  /* 0x0001000024257824 */ /* 0x000fe200078e00ff */
[----:B------:R-:W-:Y:S01]  /*3ec0*/  LOP3.LUT R47, R118, 0xffff0000, RZ, 0xc0, !PT ;  /* 0xffff0000762f7812 */ /* 0x000fe200078ec0ff */
[----:B------:R-:W-:Y:S01]  /*3ed0*/  FFMA.FTZ R58, R45, R52, -R58 ;  /* 0x000000342d3a7223 */ /* 0x000fe2000001083a */
[----:B------:R-:W-:Y:S01]  /*3ee0*/  LOP3.LUT R39, R116, 0xffff0000, RZ, 0xc0, !PT ;  /* 0xffff000074277812 */ /* 0x000fe200078ec0ff */
[----:B------:R-:W-:Y:S01]  /*3ef0*/  IMAD.U32 R115, R115, 0x10000, RZ ;  /* 0x0001000073737824 */ /* 0x000fe200078e00ff */
[----:B------:R-:W-:Y:S01]  /*3f00*/  LOP3.LUT R36, R36, 0xffff0000, RZ, 0xc0, !PT ;  /* 0xffff000024247812 */ /* 0x000fe200078ec0ff */
[----:B------:R-:W-:Y:S01]  /*3f10*/  FFMA.FTZ R45, R45, R54, R46 ;  /* 0x000000362d2d7223 */ /* 0x000fe2000001002e */
[C---:B------:R-:W-:Y:S01]  /*3f20*/  FMUL.FTZ R53, R44.reuse, R47 ;  /* 0x0000002f2c357220 */ /* 0x040fe20000410000 */
[----:B------:R-:W-:Y:S01]  /*3f30*/  FMUL.FTZ R46, R44, R39 ;  /* 0x000000272c2e7220 */ /* 0x000fe20000410000 */
[----:B------:R-:W-:Y:S01]  /*3f40*/  F2FP.BF16.F32.PACK_AB R51, R51, R56 ;  /* 0x000000383333723e */ /* 0x000fe200000010ff */
        /* <DEDUP_REMOVED lines=8> */
[----:B------:R-:W-:Y:S01]  /*3fd0*/  F2FP.BF16.F32.PACK_AB R36, R37, R44 ;  /* 0x0000002c2524723e */ /* 0x000fe200000010ff */
[----:B------:R-:W-:-:S07]  /*3fe0*/  IMAD.MOV.U32 R37, RZ, RZ, R51 ;  /* 0x000000ffff257224 */ /* 0x000fce00078e0033 */
.L_x_1368:
[----:B------:R-:W-:Y:S05]  /*3ff0*/  BSYNC B1 ;  /* 0x0000000000017941 */ /* 0x000fea0003800000 */
.L_x_1367:
[----:B--2---:R4:W-:Y:S01]  /*4000*/  STG.E.128 desc[UR60][R48.64+0x40], R36 ;  /* 0x0000402430007986 */ /* 0x0049e2000c101d3c */
[----:B------:R-:W-:Y:S05]  /*4010*/  BRA `(.L_x_1362) ;  /* 0x0000001400e87947 */ /* 0x000fea0003800000 */
.L_x_1346:
[----:B------:R-:W2:Y:S01]  /*4020*/  LDL R44, [R1+0x5c] ;  /* 0x00005c00012c7983 */ /* 0x000ea20000100800 */
[----:B------:R-:W-:Y:S02]  /*4030*/  ISETP.GE.AND P3, PT, R227, R108, PT ;  /* 0x0000006ce300720c */ /* 0x000fe40003f66270 */
[----:B------:R-:W-:Y:S02]  /*4040*/  CS2R R46, SRZ ;  /* 0x00000000002e7805 */ /* 0x000fe4000001ff00 */
[----:B------:R-:W-:-:S13]  /*4050*/  ISETP.GE.OR P3, PT, R16, R104, P3 ;  /* 0x000000681000720c */ /* 0x000fda0001f66670 */
[----:B------:R-:W-:Y:S01]  /*4060*/  @!P3 IADD3 R37, P4, P5, R32, R36, R5 ;  /* 0x000000242025b210 */ /* 0x000fe20007d9e005 */
[----:B------:R-:W0:Y:S08]  /*4070*/  @!P3 LDC.64 R52, c[0x0][0x3e8] ;  /* 0x0000fa00ff34bb82 */ /* 0x000e300000000a00 */
[----:B------:R-:W1:Y:S01]  /*4080*/  @!P3 LDC.64 R56, c[0x0][0x400] ;  /* 0x00010000ff38bb82 */ /* 0x000e620000000a00 */
[----:B--2---:R-:W-:-:S02]  /*4090*/  R2UR UR4, R44 ;  /* 0x000000002c0472ca */ /* 0x004fc400000e0000 */
[----:B------:R-:W-:Y:S02]  /*40a0*/  @!P3 IADD3.X R44, R80, R107, R6, P4, P5 ;  /* 0x0000006b502cb210 */ /* 0x000fe400027ea406 */
[----:B------:R-:W-:-:S04]  /*40b0*/  @!P3 IADD3 R54, P4, P5, R64, R38, R3 ;  /* 0x000000264036b210 */ /* 0x000fc80007d9e003 */
        /* <DEDUP_REMOVED lines=33> */
[----:B----4-:R-:W-:Y:S01]  /*42d0*/  IMAD.MOV.U32 R56, RZ, RZ, R47 ;  /* 0x000000ffff387224 */ /* 0x010fe200078e002f */
[----:B------:R-:W-:Y:S01]  /*42e0*/  PRMT R128, R128, 0x5410, R59 ;  /* 0x0000541080807816 */ /* 0x000fe2000000003b */
[----:B------:R-:W-:Y:S01]  /*42f0*/  IMAD.MOV.U32 R59, RZ, RZ, R46 ;  /* 0x000000ffff3b7224 */ /* 0x000fe200078e002e */
[----:B------:R-:W-:Y:S01]  /*4300*/  PRMT R123, R60, 0x7610, R123 ;  /* 0x000076103c7b7816 */ /* 0x000fe2000000007b */
[----:B------:R-:W-:Y:S02]  /*4310*/  IMAD.MOV.U32 R57, RZ, RZ, R44 ;  /* 0x000000ffff397224 */ /* 0x000fe400078e002c */
        /* <DEDUP_REMOVED lines=8> */
[----:B---3--:R-:W-:Y:S01]  /*43a0*/  IMAD.MOV.U32 R56, RZ, RZ, R50 ;  /* 0x000000ffff387224 */ /* 0x008fe200078e0032 */
[----:B------:R-:W-:Y:S01]  /*43b0*/  PRMT R117, R117, 0x5410, R62 ;  /* 0x0000541075757816 */ /* 0x000fe2000000003e */
        /* <DEDUP_REMOVED lines=17> */
.L_x_1369:
        /* <DEDUP_REMOVED lines=9> */
.L_x_1649:
[----:B------:R-:W-:Y:S05]  /*4560*/  BSYNC B1 ;  /* 0x0000000000017941 */ /* 0x000fea0003800000 */
.L_x_1370:
[----:B------:R-:W-:Y:S01]  /*4570*/  ISETP.GE.OR P5, PT, R19, R108, P1 ;  /* 0x0000006c1300720c */ /* 0x000fe20000fa6670 */
[----:B------:R-:W-:-:S12]  /*4580*/  BSSY B1, `(.L_x_1372) ;  /* 0x0000083000017945 */ /* 0x000fd80003800000 */
[----:B------:R-:W-:Y:S05]  /*4590*/  @P5 BRA `(.L_x_1373) ;  /* 0x0000000800045947 */ /* 0x000fea0003800000 */
[-C--:B--2---:R-:W-:Y:S01]  /*45a0*/  IMAD R56, R231, R104.reuse, RZ ;  /* 0x00000068e7387224 */ /* 0x084fe200078e02ff */
[----:B------:R-:W-:Y:S01]  /*45b0*/  BSSY B2, `(.L_x_1374) ;  /* 0x0000073000027945 */ /* 0x000fe20003800000 */
[----:B------:R-:W-:-:S04]  /*45c0*/  IMAD.WIDE.U32 R106, R19, R104, R102 ;  /* 0x00000068136a7225 */ /* 0x000fc800078e0066 */
[----:B------:R-:W-:Y:S01]  /*45d0*/  IMAD R57, R19, R105, R56 ;  /* 0x0000006913397224 */ /* 0x000fe200078e0238 */
[----:B------:R-:W-:Y:S01]  /*45e0*/  SEL R56, R75, R111, !P0 ;  /* 0x0000006f4b387207 */ /* 0x000fe20004000000 */
[----:B------:R-:W-:Y:S01]  /*45f0*/  IMAD R59, R2, 0x1800, R91 ;  /* 0x00001800023b7824 */ /* 0x000fe200078e025b */
[----:B------:R-:W-:Y:S01]  /*4600*/  IADD3 R112, P5, P6, R12, R106, R85 ;  /* 0x0000006a0c707210 */ /* 0x000fe20007ebe055 */
[----:B------:R-:W-:Y:S01]  /*4610*/  IMAD.IADD R114, R57, 0x1, R107 ;  /* 0x0000000139727824 */ /* 0x000fe200078e026b */
[----:B------:R-:W-:-:S04]  /*4620*/  SHF.R.S32.HI R57, RZ, 0x1f, R56 ;  /* 0x0000001fff397819 */ /* 0x000fc80000011438 */
[----:B------:R-:W-:Y:S01]  /*4630*/  LEA.HI R57, R57, R56, RZ, 0x4 ;  /* 0x0000003839397211 */ /* 0x000fe200078f20ff */
[----:B------:R-:W-:Y:S01]  /*4640*/  IMAD R56, R59, 0x2, R18 ;  /* 0x000000023b387824 */ /* 0x000fe200078e0212 */
[----:B------:R-:W-:Y:S02]  /*4650*/  IADD3.X R113, R72, R114, R87, P5, P6 ;  /* 0x0000007248717210 */ /* 0x000fe40002fec457 */
[----:B------:R-:W-:-:S05]  /*4660*/  LEA.HI.SX32 R57, R57, R84, 0x1c ;  /* 0x0000005439397211 */ /* 0x000fca00078fe2ff */
[----:B------:R-:W-:-:S05]  /*4670*/  IMAD.SHL.U32 R115, R57, 0x8, RZ ;  /* 0x0000000839737824 */ /* 0x000fca00078e00ff */
[----:B------:R-:W-:-:S04]  /*4680*/  LOP3.LUT R57, R83, 0x38, R115, 0xf8, !PT ;  /* 0x0000003853397812 */ /* 0x000fc800078ef873 */
[----:B------:R-:W-:-:S05]  /*4690*/  LOP3.LUT R57, R57, R86, RZ, 0x3c, !PT ;  /* 0x0000005639397212 */ /* 0x000fca00078e3cff */
[----:B------:R-:W-:-:S04]  /*46a0*/  IMAD R57, R218, 0x200, R57 ;  /* 0x00000200da397824 */ /* 0x000fc800078e0239 */
[----:B------:R-:W-:-:S04]  /*46b0*/  IMAD R57, R2, 0x1800, R57 ;  /* 0x0000180002397824 */ /* 0x000fc800078e0239 */
[----:B------:R-:W-:Y:S02]  /*46c0*/  IMAD R60, R57, 0x2, R18 ;  /* 0x00000002393c7824 */ /* 0x000fe400078e0212 */
[----:B------:R-:W1:Y:S04]  /*46d0*/  LDS.128 R56, [R56+0x1c400] ;  /* 0x01c4000038387984 */ /* 0x000e680000000c00 */
[----:B------:R-:W2:Y:S01]  /*46e0*/  LDS.128 R60, [R60+0x1c400] ;  /* 0x01c400003c3c7984 */ /* 0x000ea20000000c00 */
[----:B------:R-:W-:Y:S05]  /*46f0*/  @P4 BRA `(.L_x_1375) ;  /* 0x0000000400784947 */ /* 0x000fea0003800000 */
[----:B------:R-:W-:Y:S01]  /*4700*/  SHF.R.U32.HI R116, RZ, 0x10, R45 ;  /* 0x00000010ff747819 */ /* 0x000fe2000001162d */
[----:B--2---:R-:W-:Y:S01]  /*4710*/  IMAD.U32 R121, R61, 0x10000, RZ ;  /* 0x000100003d797824 */ /* 0x004fe200078e00ff */
[----:B------:R-:W-:Y:S01]  /*4720*/  SHF.R.U32.HI R120, RZ, 0x10, R37 ;  /* 0x00000010ff787819 */ /* 0x000fe20000011625 */
[----:B------:R-:W-:Y:S01]  /*4730*/  IMAD.U32 R124, R63, 0x10000, RZ ;  /* 0x000100003f7c7824 */ /* 0x000fe200078e00ff */
[----:B------:R-:W-:Y:S02]  /*4740*/  PRMT R116, R118, 0x5432, R116 ;  /* 0x0000543276747816 */ /* 0x000fe40000000074 */
[----:B------:R-:W-:Y:S01]  /*4750*/  PRMT R120, R117, 0x5432, R120 ;  /* 0x0000543275787816 */ /* 0x000fe20000000078 */
[C---:B-1----:R-:W-:Y:S01]  /*4760*/  IMAD.U32 R117, R57.reuse, 0x10000, RZ ;  /* 0x0001000039757824 */ /* 0x042fe200078e00ff */
[----:B------:R-:W-:Y:S01]  /*4770*/  LOP3.LUT R57, R57, 0xffff0000, RZ, 0xc0, !PT ;  /* 0xffff000039397812 */ /* 0x000fe200078ec0ff */
[C---:B------:R-:W-:Y:S01]  /*4780*/  IMAD.U32 R119, R116.reuse, 0x10000, RZ ;  /* 0x0001000074777824 */ /* 0x040fe200078e00ff */
[----:B------:R-:W-:Y:S01]  /*4790*/  LOP3.LUT R116, R116, 0xffff0000, RZ, 0xc0, !PT ;  /* 0xffff000074747812 */ /* 0x000fe200078ec0ff */
[----:B------:R-:W-:Y:S01]  /*47a0*/  IMAD.U32 R118, R120, 0x10000, RZ ;  /* 0x0001000078767824 */ /* 0x000fe200078e00ff */
[----:B------:R-:W-:Y:S01]  /*47b0*/  SHF.R.U64 R46, R46, 0x10, R47 ;  /* 0x000000102e2e7819 */ /* 0x000fe2000000122f */
[CC--:B------:R-:W-:Y:S01]  /*47c0*/  FMUL.FTZ R122, R121.reuse, R119.reuse ;  /* 0x00000077797a7220 */ /* 0x0c0fe20000410000 */
[----:B------:R-:W-:Y:S01]  /*47d0*/  SHF.R.U64 R44, R44, 0x10, R45 ;  /* 0x000000102c2c7819 */ /* 0x000fe2000000122d */
[-C--:B------:R-:W-:Y:S01]  /*47e0*/  FMUL.FTZ R121, R121, R118.reuse ;  /* 0x0000007679797220 */ /* 0x080fe20000410000 */
[----:B------:R-:W-:Y:S01]  /*47f0*/  SHF.R.U64 R36, R36, 0x10, R37 ;  /* 0x0000001024247819 */ /* 0x000fe20000001225 */
[C---:B------:R-:W-:Y:S01]  /*4800*/  FFMA.FTZ R118, R117.reuse, R118, -R122 ;  /* 0x0000007675767223 */ /* 0x040fe2000001087a */
[----:B------:R-:W-:Y:S01]  /*4810*/  PRMT R44, R130, 0x5432, R44 ;  /* 0x00005432822c7816 */ /* 0x000fe2000000002c */
[----:B------:R-:W-:Y:S01]  /*4820*/  FFMA.FTZ R117, R117, R119, R121 ;  /* 0x0000007775757223 */ /* 0x000fe20000010079 */
[----:B------:R-:W-:Y:S01]  /*4830*/  LOP3.LUT R119, R61, 0xffff0000, RZ, 0xc0, !PT ;  /* 0xffff00003d777812 */ /* 0x000fe200078ec0ff */
[----:B------:R-:W-:Y:S01]  /*4840*/  IMAD.U32 R37, R56, 0x10000, RZ ;  /* 0x0001000038257824 */ /* 0x000fe200078e00ff */
[----:B------:R-:W-:Y:S01]  /*4850*/  LOP3.LUT R61, R120, 0xffff0000, RZ, 0xc0, !PT ;  /* 0xffff0000783d7812 */ /* 0x000fe200078ec0ff */
[----:B------:R-:W-:Y:S01]  /*4860*/  IMAD.U32 R45, R58, 0x10000, RZ ;  /* 0x000100003a2d7824 */ /* 0x000fe200078e00ff */
[----:B------:R-:W-:Y:S01]  /*4870*/  SHF.R.U64 R38, R38, 0x10, R39 ;  /* 0x0000001026267819 */ /* 0x000fe20000001227 */
[----:B------:R-:W-:Y:S01]  /*4880*/  FMUL.FTZ R120, R119, R116 ;  /* 0x0000007477787220 */ /* 0x000fe20000410000 */
[----:B------:R-:W-:Y:S01]  /*4890*/  PRMT R36, R129, 0x5432, R36 ;  /* 0x0000543281247816 */ /* 0x000fe20000000024 */
[-C--:B------:R-:W-:Y:S01]  /*48a0*/  FMUL.FTZ R119, R119, R61.reuse ;  /* 0x0000003d77777220 */ /* 0x080fe20000410000 */
[----:B------:R-:W-:Y:S01]  /*48b0*/  LOP3.LUT R56, R56, 0xffff0000, RZ, 0xc0, !PT ;  /* 0xffff000038387812 */ /* 0x000fe200078ec0ff */
[----:B------:R-:W-:Y:S01]  /*48c0*/  FFMA.FTZ R61, R57, R61, -R120 ;  /* 0x0000003d393d7223 */ /* 0x000fe20000010878 */
[----:B------:R-:W-:-:S02]  /*48d0*/  IMAD.U32 R120, R59, 0x10000, RZ ;  /* 0x000100003b787824 */ /* 0x000fc400078e00ff */
[----:B------:R-:W-:Y:S01]  /*48e0*/  FFMA.FTZ R57, R57, R116, R119 ;  /* 0x0000007439397223 */ /* 0x000fe20000010077 */
[----:B------:R-:W-:Y:S02]  /*48f0*/  SHF.R.U32.HI R116, RZ, 0x10, R47 ;  /* 0x00000010ff747819 */ /* 0x000fe4000001162f */
[----:B------:R-:W-:Y:S01]  /*4900*/  SHF.R.U32.HI R119, RZ, 0x10, R39 ;  /* 0x00000010ff777819 */ /* 0x000fe20000011627 */
[----:B------:R-:W-:Y:S01]  /*4910*/  IMAD.U32 R39, R60, 0x10000, RZ ;  /* 0x000100003c277824 */ /* 0x000fe200078e00ff */
[C---:B------:R-:W-:Y:S02]  /*4920*/  PRMT R116, R123.reuse, 0x5432, R116 ;  /* 0x000054327b747816 */ /* 0x040fe40000000074 */
[----:B------:R-:W-:Y:S02]  /*4930*/  PRMT R119, R123, 0x5410, R119 ;  /* 0x000054107b777816 */ /* 0x000fe40000000077 */
[----:B------:R-:W-:Y:S01]  /*4940*/  LOP3.LUT R47, R59, 0xffff0000, RZ, 0xc0, !PT ;  /* 0xffff00003b2f7812 */ /* 0x000fe200078ec0ff */
[C---:B------:R-:W-:Y:S01]  /*4950*/  IMAD.U32 R121, R116.reuse, 0x10000, RZ ;  /* 0x0001000074797824 */ /* 0x040fe200078e00ff */
[----:B------:R-:W-:Y:S01]  /*4960*/  LOP3.LUT R59, R63, 0xffff0000, RZ, 0xc0, !PT ;  /* 0xffff00003f3b7812 */ /* 0x000fe200078ec0ff */
[C---:B------:R-:W-:Y:S01]  /*4970*/  IMAD.U32 R122, R119.reuse, 0x10000, RZ ;  /* 0x00010000777a7824 */ /* 0x040fe200078e00ff */
[----:B------:R-:W-:Y:S01]  /*4980*/  LOP3.LUT R116, R116, 0xffff0000, RZ, 0xc0, !PT ;  /* 0xffff000074747812 */ /* 0x000fe200078ec0ff */
[C---:B------:R-:W-:Y:S01]  /*4990*/  FMUL.FTZ R123, R124.reuse, R121 ;  /* 0x000000797c7b7220 */ /* 0x040fe20000410000 */
[----:B------:R-:W-:Y:S01]  /*49a0*/  LOP3.LUT R119, R119, 0xffff0000, RZ, 0xc0, !PT ;  /* 0xffff000077777812 */ /* 0x000fe200078ec0ff */
[----:B------:R-:W-:Y:S01]  /*49b0*/  FMUL.FTZ R124, R124, R122 ;  /* 0x0000007a7c7c7220 */ /* 0x000fe20000410000 */
[----:B------:R-:W-:Y:S01]  /*49c0*/  LOP3.LUT R60, R60, 0xffff0000, RZ, 0xc0, !PT ;  /* 0xffff00003c3c7812 */ /* 0x000fe200078ec0ff */
[----:B------:R-:W-:Y:S01]  /*49d0*/  FMUL.FTZ R63, R59, R116 ;  /* 0x000000743b3f7220 */ /* 0x000fe20000410000 */
[----:B------:R-:W-:Y:S01]  /*49e0*/  PRMT R46, R127, 0x5432, R46 ;  /* 0x000054327f2e7816 */ /* 0x000fe2000000002e */
[-C--:B------:R-:W-:Y:S01]  /*49f0*/  FMUL.FTZ R59, R59, R119.reuse ;  /* 0x000000773b3b7220 */ /* 0x080fe20000410000 */
[----:B------:R-:W-:Y:S01]  /*4a00*/  FFMA.FTZ R123, R120, R122, -R123 ;  /* 0x0000007a787b7223 */ /* 0x000fe2000001087b */
[----:B------:R-:W-:Y:S01]  /*4a10*/  FFMA.FTZ R63, R47, R119, -R63 ;  /* 0x000000772f3f7223 */ /* 0x000fe2000001083f */
[----:B------:R-:W-:-:S02]  /*4a20*/  IMAD.U32 R119, R44, 0x10000, RZ ;  /* 0x000100002c777824 */ /* 0x000fc400078e00ff */
[----:B------:R-:W-:Y:S01]  /*4a30*/  FFMA.FTZ R59, R47, R116, R59 ;  /* 0x000000742f3b7223 */ /* 0x000fe2000001003b */
[----:B------:R-:W-:Y:S01]  /*4a40*/  IMAD.U32 R47, R36, 0x10000, RZ ;  /* 0x00010000242f7824 */ /* 0x000fe200078e00ff */
[----:B------:R-:W-:Y:S01]  /*4a50*/  LOP3.LUT R44, R44, 0xffff0000, RZ, 0xc0, !PT ;  /* 0xffff00002c2c7812 */ /* 0x000fe200078ec0ff */
[C---:B------:R-:W-:Y:S01]  /*4a60*/  FMUL.FTZ R116, R39.reuse, R119 ;  /* 0x0000007727747220 */ /* 0x040fe20000410000 */
[----:B------:R-:W-:Y:S01]  /*4a70*/  LOP3.LUT R36, R36, 0xffff0000, RZ, 0xc0, !PT ;  /* 0xffff000024247812 */ /* 0x000fe200078ec0ff */
[----:B------:R-:W-:Y:S01]  /*4a80*/  FMUL.FTZ R39, R39, R47 ;  /* 0x0000002f27277220 */ /* 0x000fe20000410000 */
[----:B------:R-:W-:Y:S01]  /*4a90*/  FFMA.FTZ R124, R120, R121, R124 ;  /* 0x00000079787c7223 */ /* 0x000fe2000001007c */
[C---:B------:R-:W-:Y:S01]  /*4aa0*/  FFMA.FTZ R116, R37.reuse, R47, -R116 ;  /* 0x0000002f25747223 */ /* 0x040fe20000010874 */
[----:B------:R-:W-:Y:S01]  /*4ab0*/  FMUL.FTZ R47, R60, R44 ;  /* 0x0000002c3c2f7220 */ /* 0x000fe20000410000 */
[----:B------:R-:W-:Y:S01]  /*4ac0*/  LOP3.LUT R120, R58, 0xffff0000, RZ, 0xc0, !PT ;  /* 0xffff00003a787812 */ /* 0x000fe200078ec0ff */
[-C--:B------:R-:W-:Y:S01]  /*4ad0*/  FMUL.FTZ R60, R60, R36.reuse ;  /* 0x000000243c3c7220 */ /* 0x080fe20000410000 */
[----:B------:R-:W-:Y:S01]  /*4ae0*/  PRMT R38, R128, 0x5432, R38 ;  /* 0x0000543280267816 */ /* 0x000fe20000000026 */
[----:B------:R-:W-:Y:S01]  /*4af0*/  FFMA.FTZ R47, R56, R36, -R47 ;  /* 0x00000024382f7223 */ /* 0x000fe2000001082f */
[C---:B------:R-:W-:Y:S01]  /*4b00*/  IMAD.U32 R58, R62.reuse, 0x10000, RZ ;  /* 0x000100003e3a7824 */ /* 0x040fe200078e00ff */
[----:B------:R-:W-:Y:S01]  /*4b10*/  LOP3.LUT R62, R62, 0xffff0000, RZ, 0xc0, !PT ;  /* 0xffff00003e3e7812 */ /* 0x000fe200078ec0ff */
[C---:B------:R-:W-:Y:S01]  /*4b20*/  IMAD.U32 R36, R46.reuse, 0x10000, RZ ;  /* 0x000100002e247824 */ /* 0x040fe200078e00ff */
[----:B------:R-:W-:Y:S01]  /*4b30*/  LOP3.LUT R46, R46, 0xffff0000, RZ, 0xc0, !PT ;  /* 0xffff00002e2e7812 */ /* 0x000fe200078ec0ff */
[----:B------:R-:W-:Y:S01]  /*4b40*/  FFMA.FTZ R39, R37, R119, R39 ;  /* 0x0000007725277223 */ /* 0x000fe20000010027 */
[C---:B------:R-:W-:Y:S01]  /*4b50*/  IMAD.U32 R37, R38.reuse, 0x10000, RZ ;  /* 0x0001000026257824 */ /* 0x040fe200078e00ff */
[----:B------:R-:W-:Y:S01]  /*4b60*/  LOP3.LUT R38, R38, 0xffff0000, RZ, 0xc0, !PT ;  /* 0xffff000026267812 */ /* 0x000fe200078ec0ff */
[----:B------:R-:W-:Y:S01]  /*4b70*/  FFMA.FTZ R60, R56, R44, R60 ;  /* 0x0000002c383c7223 */ /* 0x000fe2000001003c */
        /* <DEDUP_REMOVED lines=21> */
[----:B------:R-:W-:-:S07]  /*4cd0*/  IMAD.MOV.U32 R58, RZ, RZ, R44 ;  /* 0x000000ffff3a7224 */ /* 0x000fce00078e002c */
.L_x_1375:
[----:B------:R-:W-:Y:S05]  /*4ce0*/  BSYNC B2 ;  /* 0x0000000000027941 */ /* 0x000fea0003800000 */
.L_x_1374:
[----:B------:R-:W-:Y:S02]  /*4cf0*/  ISETP.GE.AND P5, PT, R115, R110, PT ;  /* 0x0000006e7300720c */ /* 0x000fe40003fa6270 */
[----:B------:R-:W-:-:S11]  /*4d00*/  P2R R36, PR, RZ, 0x1 ;  /* 0x00000001ff247803 */ /* 0x000fd60000000000 */
[--C-:B------:R-:W-:Y:S02]  /*4d10*/  @!P5 SHF.R.S32.HI R37, RZ, 0x1f, R115.reuse ;  /* 0x0000001fff25d819 */ /* 0x100fe40000011473 */
[----:B------:R-:W-:-:S04]  /*4d20*/  @!P5 IADD3 R106, P0, P6, R12, R106, R115 ;  /* 0x0000006a0c6ad210 */ /* 0x000fc80007e1e073 */
[----:B------:R-:W-:Y:S02]  /*4d30*/  @!P5 IADD3.X R114, R72, R114, R37, P0, P6 ;  /* 0x000000724872d210 */ /* 0x000fe400007ec425 */
[----:B------:R-:W-:Y:S02]  /*4d40*/  ISETP.NE.AND P0, PT, R36, RZ, PT ;  /* 0x000000ff2400720c */ /* 0x000fe40003f05270 */
[----:B------:R-:W-:-:S04]  /*4d50*/  LEA R36, P6, R112, R100, 0x1 ;  /* 0x0000006470247211 */ /* 0x000fc800078c08ff */
[----:B------:R-:W-:Y:S02]  /*4d60*/  LEA.HI.X R37, R112, R101, R113, 0x1, P6 ;  /* 0x0000006570257211 */ /* 0x000fe400030f0c71 */
[----:B------:R-:W-:-:S03]  /*4d70*/  @!P5 LEA R38, P6, R106, R100, 0x1 ;  /* 0x000000646a26d211 */ /* 0x000fc600078c08ff */
[----:B-1----:R1:W-:Y:S01]  /*4d80*/  STG.E.128 desc[UR60][R36.64], R56 ;  /* 0x0000003824007986 */ /* 0x0023e2000c101d3c */
[----:B------:R-:W-:-:S05]  /*4d90*/  @!P5 LEA.HI.X R39, R106, R101, R114, 0x1, P6 ;  /* 0x000000656a27d211 */ /* 0x000fca00030f0c72 */
[----:B--2---:R1:W-:Y:S04]  /*4da0*/  @!P5 STG.E.128 desc[UR60][R38.64], R60 ;  /* 0x0000003c2600d986 */ /* 0x0043e8000c101d3c */
.L_x_1373:
[----:B------:R-:W-:Y:S05]  /*4db0*/  BSYNC B1 ;  /* 0x0000000000017941 */ /* 0x000fea0003800000 */
.L_x_1372:
[C---:B------:R-:W-:Y:S01]  /*4dc0*/  ISETP.GE.OR P5, PT, R227.reuse, R108, P1 ;  /* 0x0000006ce300720c */ /* 0x040fe20000fa6670 */
        /* <DEDUP_REMOVED lines=11> */
[----:B------:R-:W-:Y:S01]  /*4e80*/  LEA.HI.X R57, R36, R101, R37, 0x1, P5 ;  /* 0x0000006524397211 */ /* 0x000fe200028f0c25 */
[----:B------:R-:W-:Y:S01]  /*4e90*/  IMAD R37, R2, 0x1800, R88 ;  /* 0x0000180002257824 */ /* 0x000fe200078e0258 */
[----:B------:R-:W-:-:S03]  /*4ea0*/  SHF.R.S32.HI R36, RZ, 0x1f, R111 ;  /* 0x0000001fff247819 */ /* 0x000fc6000001146f */
[----:B------:R-:W-:Y:S01]  /*4eb0*/  IMAD R37, R37, 0x2, R18 ;  /* 0x0000000225257824 */ /* 0x000fe200078e0212 */
[----:B------:R-:W-:-:S04]  /*4ec0*/  LEA.HI R111, R36, R111, RZ, 0x4 ;  /* 0x0000006f246f7211 */ /* 0x000fc800078f20ff */
[----:B------:R-:W-:-:S05]  /*4ed0*/  LEA.HI.SX32 R61, R111, R84, 0x1c ;  /* 0x000000546f3d7211 */ /* 0x000fca00078fe2ff */
[----:B------:R-:W-:-:S05]  /*4ee0*/  IMAD.SHL.U32 R61, R61, 0x8, RZ ;  /* 0x000000083d3d7824 */ /* 0x000fca00078e00ff */
[----:B------:R-:W-:-:S04]  /*4ef0*/  LOP3.LUT R36, R215, 0x38, R61, 0xf8, !PT ;  /* 0x00000038d7247812 */ /* 0x000fc800078ef83d */
[----:B------:R-:W-:-:S05]  /*4f00*/  LOP3.LUT R36, R36, R38, RZ, 0x3c, !PT ;  /* 0x0000002624247212 */ /* 0x000fca00078e3cff */
[----:B------:R-:W-:-:S04]  /*4f10*/  IMAD.IADD R39, R219, 0x1, R36 ;  /* 0x00000001db277824 */ /* 0x000fc800078e0224 */
[----:B------:R-:W-:-:S04]  /*4f20*/  IMAD R39, R2, 0x1800, R39 ;  /* 0x0000180002277824 */ /* 0x000fc800078e0227 */
[----:B------:R-:W-:Y:S02]  /*4f30*/  IMAD R44, R39, 0x2, R18 ;  /* 0x00000002272c7824 */ /* 0x000fe400078e0212 */
[----:B------:R-:W1:Y:S04]  /*4f40*/  LDS.128 R36, [R37+0x1c400] ;  /* 0x01c4000025247984 */ /* 0x000e680000000c00 */
[----:B------:R-:W2:Y:S01]  /*4f50*/  LDS.128 R44, [R44+0x1c400] ;  /* 0x01c400002c2c7984 */ /* 0x000ea20000000c00 */
[----:B------:R-:W-:Y:S05]  /*4f60*/  @P4 BRA `(.L_x_1377) ;  /* 0x0000000400784947 */ /* 0x000fea0003800000 */
[--C-:B------:R-:W-:Y:S01]  /*4f70*/  SHF.R.U64 R50, R50, 0x10, R51.reuse ;  /* 0x0000001032327819 */ /* 0x100fe20000001233 */
[----:B--2---:R-:W-:Y:S01]  /*4f80*/  IMAD.U32 R60, R45, 0x10000, RZ ;  /* 0x000100002d3c7824 */ /* 0x004fe200078e00ff */
[----:B------:R-:W-:Y:S01]  /*4f90*/  SHF.R.U32.HI R63, RZ, 0x10, R51 ;  /* 0x00000010ff3f7819 */ /* 0x000fe20000011633 */
[----:B------:R-:W-:Y:S01]  /*4fa0*/  IMAD.U32 R106, R47, 0x10000, RZ ;  /* 0x000100002f6a7824 */ /* 0x000fe200078e00ff */
[----:B------:R-:W-:Y:S01]  /*4fb0*/  SHF.R.U64 R51, R52, 0x10, R53 ;  /* 0x0000001034337819 */ /* 0x000fe20000001235 */
[----:B-1----:R-:W-:Y:S01]  /*4fc0*/  IMAD.U32 R105, R39, 0x10000, RZ ;  /* 0x0001000027697824 */ /* 0x002fe200078e00ff */
[----:B------:R-:W-:Y:S01]  /*4fd0*/  SHF.R.U64 R48, R48, 0x10, R49 ;  /* 0x0000001030307819 */ /* 0x000fe20000001231 */
[----:B------:R-:W-:Y:S01]  /*4fe0*/  IMAD.U32 R107, R46, 0x10000, RZ ;  /* 0x000100002e6b7824 */ /* 0x000fe200078e00ff */
[----:B------:R-:W-:Y:S01]  /*4ff0*/  SHF.R.U32.HI R52, RZ, 0x10, R53 ;  /* 0x00000010ff347819 */ /* 0x000fe20000011635 */
[----:B------:R-:W-:Y:S01]  /*5000*/  IMAD.U32 R104, R38, 0x10000, RZ ;  /* 0x0001000026687824 */ /* 0x000fe200078e00ff */
[----:B------:R-:W-:-:S02]  /*5010*/  SHF.R.U32.HI R49, RZ, 0x10, R49 ;  /* 0x00000010ff317819 */ /* 0x000fc40000011631 */
[----:B------:R-:W-:Y:S02]  /*5020*/  PRMT R52, R126, 0x5432, R52 ;  /* 0x000054327e347816 */ /* 0x000fe40000000034 */
[----:B------:R-:W-:Y:S02]  /*5030*/  PRMT R128, R128, 0x5410, R49 ;  /* 0x0000541080807816 */ /* 0x000fe40000000031 */
[--C-:B------:R-:W-:Y:S02]  /*5040*/  SHF.R.U64 R53, R54, 0x10, R55.reuse ;  /* 0x0000001036357819 */ /* 0x100fe40000001237 */
[----:B------:R-:W-:Y:S01]  /*5050*/  SHF.R.U32.HI R54, RZ, 0x10, R55 ;  /* 0x00000010ff367819 */ /* 0x000fe20000011637 */
[----:B------:R-:W-:Y:S01]  /*5060*/  IMAD.U32 R49, R128, 0x10000, RZ ;  /* 0x0001000080317824 */ /* 0x000fe200078e00ff */
[----:B------:R-:W-:Y:S01]  /*5070*/  PRMT R127, R127, 0x5410, R48 ;  /* 0x000054107f7f7816 */ /* 0x000fe20000000030 */
[----:B------:R-:W-:Y:S01]  /*5080*/  IMAD.U32 R48, R52, 0x10000, RZ ;  /* 0x0001000034307824 */ /* 0x000fe200078e00ff */
[----:B------:R-:W-:Y:S01]  /*5090*/  PRMT R54, R125, 0x5432, R54 ;  /* 0x000054327d367816 */ /* 0x000fe20000000036 */
[----:B------:R-:W-:Y:S01]  /*50a0*/  IMAD.U32 R55, R37, 0x10000, RZ ;  /* 0x0001000025377824 */ /* 0x000fe200078e00ff */
[----:B------:R-:W-:Y:S01]  /*50b0*/  PRMT R130, R130, 0x5410, R51 ;  /* 0x0000541082827816 */ /* 0x000fe20000000033 */
[CC--:B------:R-:W-:Y:S01]  /*50c0*/  FMUL.FTZ R112, R60.reuse, R48.reuse ;  /* 0x000000303c707220 */ /* 0x0c0fe20000410000 */
[----:B------:R-:W-:Y:S01]  /*50d0*/  PRMT R129, R129, 0x5410, R53 ;  /* 0x0000541081817816 */ /* 0x000fe20000000035 */
[-C--:B------:R-:W-:Y:S01]  /*50e0*/  FMUL.FTZ R60, R60, R49.reuse ;  /* 0x000000313c3c7220 */ /* 0x080fe20000410000 */
[----:B------:R-:W-:Y:S01]  /*50f0*/  LOP3.LUT R62, R45, 0xffff0000, RZ, 0xc0, !PT ;  /* 0xffff00002d3e7812 */ /* 0x000fe200078ec0ff */
[C---:B------:R-:W-:Y:S01]  /*5100*/  FFMA.FTZ R112, R55.reuse, R49, -R112 ;  /* 0x0000003137707223 */ /* 0x040fe20000010870 */
[----:B------:R-:W-:Y:S01]  /*5110*/  LOP3.LUT R51, R52, 0xffff0000, RZ, 0xc0, !PT ;  /* 0xffff000034337812 */ /* 0x000fe200078ec0ff */
[----:B------:R-:W-:Y:S01]  /*5120*/  IMAD.U32 R52, R54, 0x10000, RZ ;  /* 0x0001000036347824 */ /* 0x000fe200078e00ff */
[----:B------:R-:W-:Y:S01]  /*5130*/  LOP3.LUT R53, R128, 0xffff0000, RZ, 0xc0, !PT ;  /* 0xffff000080357812 */ /* 0x000fe200078ec0ff */
[----:B------:R-:W-:Y:S01]  /*5140*/  FFMA.FTZ R60, R55, R48, R60 ;  /* 0x00000030373c7223 */ /* 0x000fe2000001003c */
[----:B------:R-:W-:Y:S01]  /*5150*/  PRMT R126, R126, 0x5410, R63 ;  /* 0x000054107e7e7816 */ /* 0x000fe2000000003f */
        /* <DEDUP_REMOVED lines=8> */
[----:B------:R-:W-:Y:S01]  /*51e0*/  FFMA.FTZ R49, R58, R53, -R49 ;  /* 0x000000353a317223 */ /* 0x000fe20000010831 */
[----:B------:R-:W-:Y:S01]  /*51f0*/  LOP3.LUT R39, R39, 0xffff0000, RZ, 0xc0, !PT ;  /* 0xffff000027277812 */ /* 0x000fe200078ec0ff */
[-C--:B------:R-:W-:Y:S01]  /*5200*/  FMUL.FTZ R53, R106, R48.reuse ;  /* 0x000000306a357220 */ /* 0x080fe20000410000 */
[----:B------:R-:W-:Y:S01]  /*5210*/  FFMA.FTZ R62, R105, R48, -R62 ;  /* 0x00000030693e7223 */ /* 0x000fe2000001083e */
[----:B------:R-:W-:Y:S01]  /*5220*/  FMUL.FTZ R114, R47, R54 ;  /* 0x000000362f727220 */ /* 0x000fe20000410000 */
[----:B------:R-:W-:-:S02]  /*5230*/  IMAD.U32 R45, R44, 0x10000, RZ ;  /* 0x000100002c2d7824 */ /* 0x000fc400078e00ff */
[----:B------:R-:W-:Y:S01]  /*5240*/  FFMA.FTZ R55, R58, R51, R55 ;  /* 0x000000333a377223 */ /* 0x000fe20000010037 */
[----:B------:R-:W-:Y:S01]  /*5250*/  IMAD.U32 R48, R130, 0x10000, RZ ;  /* 0x0001000082307824 */ /* 0x000fe200078e00ff */
[----:B------:R-:W-:Y:S01]  /*5260*/  LOP3.LUT R44, R44, 0xffff0000, RZ, 0xc0, !PT ;  /* 0xffff00002c2c7812 */ /* 0x000fe200078ec0ff */
[----:B------:R-:W-:Y:S01]  /*5270*/  IMAD.U32 R58, R127, 0x10000, RZ ;  /* 0x000100007f3a7824 */ /* 0x000fe200078e00ff */
[----:B------:R-:W-:Y:S01]  /*5280*/  LOP3.LUT R51, R130, 0xffff0000, RZ, 0xc0, !PT ;  /* 0xffff000082337812 */ /* 0x000fe200078ec0ff */
[-C--:B------:R-:W-:Y:S01]  /*5290*/  FMUL.FTZ R106, R47, R126.reuse ;  /* 0x0000007e2f6a7220 */ /* 0x080fe20000410000 */
[----:B------:R-:W-:Y:S01]  /*52a0*/  FFMA.FTZ R47, R39, R126, -R114 ;  /* 0x0000007e272f7223 */ /* 0x000fe20000010872 */
[----:B------:R-:W-:Y:S01]  /*52b0*/  LOP3.LUT R127, R127, 0xffff0000, RZ, 0xc0, !PT ;  /* 0xffff00007f7f7812 */ /* 0x000fe200078ec0ff */
[C---:B------:R-:W-:Y:S02]  /*52c0*/  IMAD.U32 R37, R36.reuse, 0x10000, RZ ;  /* 0x0001000024257824 */ /* 0x040fe400078e00ff */
[----:B------:R-:W-:Y:S01]  /*52d0*/  FMUL.FTZ R114, R45, R48 ;  /* 0x000000302d727220 */ /* 0x000fe20000410000 */
[----:B------:R-:W-:Y:S01]  /*52e0*/  LOP3.LUT R36, R36, 0xffff0000, RZ, 0xc0, !PT ;  /* 0xffff000024247812 */ /* 0x000fe200078ec0ff */
[----:B------:R-:W-:Y:S01]  /*52f0*/  FFMA.FTZ R52, R105, R52, R53 ;  /* 0x0000003469347223 */ /* 0x000fe20000010035 */
[----:B------:R-:W-:Y:S01]  /*5300*/  PRMT R50, R125, 0x5410, R50 ;  /* 0x000054107d327816 */ /* 0x000fe20000000032 */
[-C--:B------:R-:W-:Y:S01]  /*5310*/  FMUL.FTZ R45, R45, R58.reuse ;  /* 0x0000003a2d2d7220 */ /* 0x080fe20000410000 */
[C---:B------:R-:W-:Y:S01]  /*5320*/  FMUL.FTZ R53, R44.reuse, R51 ;  /* 0x000000332c357220 */ /* 0x040fe20000410000 */
[C---:B------:R-:W-:Y:S01]  /*5330*/  FFMA.FTZ R58, R37.reuse, R58, -R114 ;  /* 0x0000003a253a7223 */ /* 0x040fe20000010872 */
[-C--:B------:R-:W-:Y:S01]  /*5340*/  FMUL.FTZ R63, R44, R127.reuse ;  /* 0x0000007f2c3f7220 */ /* 0x080fe20000410000 */
[----:B------:R-:W-:Y:S01]  /*5350*/  FFMA.FTZ R37, R37, R48, R45 ;  /* 0x0000003025257223 */ /* 0x000fe2000001002d */
[C---:B------:R-:W-:Y:S01]  /*5360*/  IMAD.U32 R44, R129.reuse, 0x10000, RZ ;  /* 0x00010000812c7824 */ /* 0x040fe200078e00ff */
[----:B------:R-:W-:Y:S01]  /*5370*/  LOP3.LUT R46, R46, 0xffff0000, RZ, 0xc0, !PT ;  /* 0xffff00002e2e7812 */ /* 0x000fe200078ec0ff */
[----:B------:R-:W-:Y:S01]  /*5380*/  FFMA.FTZ R127, R36, R127, -R53 ;  /* 0x0000007f247f7223 */ /* 0x000fe20000010835 */
[----:B------:R-:W-:Y:S01]  /*5390*/  IMAD.U32 R45, R50, 0x10000, RZ ;  /* 0x00010000322d7824 */ /* 0x000fe200078e00ff */
[----:B------:R-:W-:Y:S01]  /*53a0*/  LOP3.LUT R129, R129, 0xffff0000, RZ, 0xc0, !PT ;  /* 0xffff000081817812 */ /* 0x000fe200078ec0ff */
[----:B------:R-:W-:Y:S01]  /*53b0*/  FFMA.FTZ R36, R36, R51, R63 ;  /* 0x0000003324247223 */ /* 0x000fe2000001003f */
[----:B------:R-:W-:Y:S01]  /*53c0*/  LOP3.LUT R53, R50, 0xffff0000, RZ, 0xc0, !PT ;  /* 0xffff000032357812 */ /* 0x000fe200078ec0ff */
[C---:B------:R-:W-:Y:S01]  /*53d0*/  FMUL.FTZ R51, R107.reuse, R44 ;  /* 0x0000002c6b337220 */ /* 0x040fe20000410000 */
[----:B------:R-:W-:Y:S01]  /*53e0*/  LOP3.LUT R38, R38, 0xffff0000, RZ, 0xc0, !PT ;  /* 0xffff000026267812 */ /* 0x000fe200078ec0ff */
[----:B------:R-:W-:Y:S01]  /*53f0*/  FMUL.FTZ R107, R107, R45 ;  /* 0x0000002d6b6b7220 */ /* 0x000fe20000410000 */
[----:B------:R-:W-:Y:S01]  /*5400*/  FFMA.FTZ R39, R39, R54, R106 ;  /* 0x0000003627277223 */ /* 0x000fe2000001006a */
[C---:B------:R-:W-:Y:S01]  /*5410*/  FMUL.FTZ R63, R46.reuse, R129 ;  /* 0x000000812e3f7220 */ /* 0x040fe20000410000 */
[----:B------:R-:W-:Y:S01]  /*5420*/  FMUL.FTZ R46, R46, R53 ;  /* 0x000000352e2e7220 */ /* 0x000fe20000410000 */
[C---:B------:R-:W-:Y:S01]  /*5430*/  FFMA.FTZ R107, R104.reuse, R44, R107 ;  /* 0x0000002c686b7223 */ /* 0x040fe2000001006b */
[----:B------:R-:W-:Y:S01]  /*5440*/  FFMA.FTZ R45, R104, R45, -R51 ;  /* 0x0000002d682d7223 */ /* 0x000fe20000010833 */
[C---:B------:R-:W-:Y:S01]  /*5450*/  FFMA.FTZ R44, R38.reuse, R53, -R63 ;  /* 0x00000035262c7223 */ /* 0x040fe2000001083f */
[----:B------:R-:W-:Y:S01]  /*5460*/  F2FP.BF16.F32.PACK_AB R47, R47, R62 ;  /* 0x0000003e2f2f723e */ /* 0x000fe200000010ff */
        /* <DEDUP_REMOVED lines=14> */
.L_x_1377:
[----:B------:R-:W-:Y:S05]  /*5550*/  BSYNC B1 ;  /* 0x0000000000017941 */ /* 0x000fea0003800000 */
.L_x_1376:
        /* <DEDUP_REMOVED lines=10> */
.L_x_1345:
[----:B------:R-:W2:Y:S02]  /*5600*/  LDL R36, [R1+0x5c] ;  /* 0x00005c0001247983 */ /* 0x000ea40000100800 */
[----:B--2---:R-:W-:-:S13]  /*5610*/  R2UR UR4, R36 ;  /* 0x00000000240472ca */ /* 0x004fda00000e0000 */
[----:B------:R-:W-:-:S06]  /*5620*/  UISETP.NE.AND UP0, UPT, UR4, 0x3, UPT ;  /* 0x000000030400788c */ /* 0x000fcc000bf05270 */
[----:B------:R-:W-:-:S13]  /*5630*/  PLOP3.LUT P3, PT, PT, PT, UP0, 0x80, 0x0 ;  /* 0x000000000000781c */ /* 0x000fda0003f6f008 */
[----:B------:R-:W-:Y:S05]  /*5640*/  @!P3 BRA `(.L_x_1378) ;  /* 0x000000000004b947 */ /* 0x000fea0003800000 */
[----:B------:R-:W-:Y:S01]  /*5650*/  BPT.TRAP 0x1 ;  /* 0x000000040000795c */ /* 0x000fe20000300000 */
.L_x_1378:
[----:B------:R-:W-:Y:S01]  /*5660*/  IMAD R96, R2, 0x8, R18 ;  /* 0x0000000802607824 */ /* 0x000fe200078e0212 */
[----:B------:R-:W-:Y:S01]  /*5670*/  SHF.L.U32 R109, R201, 0x1f, RZ ;  /* 0x0000001fc96d7819 */ /* 0x000fe200000006ff */
[----:B------:R-:W-:Y:S01]  /*5680*/  IMAD R108, R28, -0x60, R25 ;  /* 0xffffffa01c6c7824 */ /* 0x000fe200078e0219 */
[----:B------:R-:W-:Y:S02]  /*5690*/  BSSY B1, `(.L_x_1379) ;  /* 0x0000004000017945 */ /* 0x000fe40003800000 */
[----:B------:R-:W0:Y:S02]  /*56a0*/  SYNCS.PHASECHK.TRANS64.TRYWAIT P4, [R96+URZ+0x32490], R109 ;  /* 0x0324906d600075a7 */ /* 0x000e24000808017f */
[----:B------:R-:W-:Y:S01]  /*56b0*/  VIMNMX R108, R108, 0x60, PT ;  /* 0x000000606c6c7848 */ /* 0x000fe20003fe0100 */
[----:B0-----:R-:W-:Y:S06]  /*56c0*/  @!P4 BRA `(.L_x_1380) ;  /* 0x0000016c003cc947 */ /* 0x001fec0003800000 */
.L_x_1650:
[----:B------:R-:W-:Y:S05]  /*56d0*/  BSYNC B1 ;  /* 0x0000000000017941 */ /* 0x000fea0003800000 */
.L_x_1379:
[----:B------:R-:W-:Y:S01]  /*56e0*/  ISETP.GE.AND P4, PT, R19, R108, PT ;  /* 0x0000006c1300720c */ /* 0x000fe20003f86270 */
[----:B------:R-:W-:-:S12]  /*56f0*/  BSSY B1, `(.L_x_1381) ;  /* 0x0000006000017945 */ /* 0x000fd80003800000 */
[----:B------:R-:W-:Y:S05]  /*5700*/  @P4 BRA `(.L_x_1382) ;  /* 0x0000000000104947 */ /* 0x000fea0003800000 */
[----:B------:R-:W1:Y:S04]  /*5710*/  @!P1 LDS.128 R36, [R106] ;  /* 0x000000006a249984 */ /* 0x000e680000000c00 */
[----:B------:R-:W2:Y:S04]  /*5720*/  @!P2 LDS.128 R44, [R105] ;  /* 0x00000000692ca984 */ /* 0x000ea80000000c00 */
[----:B-1----:R1:W-:Y:S04]  /*5730*/  @!P1 STG.E.128 desc[UR60][R50.64], R36 ;  /* 0x0000002432009986 */ /* 0x0023e8000c101d3c */
[----:B--2---:R1:W-:Y:S02]  /*5740*/  @!P2 STG.E.128 desc[UR60][R50.64+0x40], R44 ;  /* 0x0000402c3200a986 */ /* 0x0043e4000c101d3c */
.L_x_1382:
[----:B------:R-:W-:Y:S05]  /*5750*/  BSYNC B1 ;  /* 0x0000000000017941 */ /* 0x000fea0003800000 */
.L_x_1381:
[----:B------:R-:W-:-:S13]  /*5760*/  ISETP.GE.AND P4, PT, R227, R108, PT ;  /* 0x0000006ce300720c */ /* 0x000fda0003f86270 */
[----:B------:R-:W-:Y:S05]  /*5770*/  @P4 BRA `(.L_x_1362) ;  /* 0x0000000000104947 */ /* 0x000fea0003800000 */
[----:B-1----:R-:W1:Y:S04]  /*5780*/  @!P1 LDS.128 R36, [R106+0x2000] ;  /* 0x002000006a249984 */ /* 0x002e680000000c00 */
[----:B------:R-:W2:Y:S04]  /*5790*/  @!P2 LDS.128 R44, [R105+0x2000] ;  /* 0x00200000692ca984 */ /* 0x000ea80000000c00 */
[----:B-1----:R1:W-:Y:S04]  /*57a0*/  @!P1 STG.E.128 desc[UR60][R48.64], R36 ;  /* 0x0000002430009986 */ /* 0x0023e8000c101d3c */
[----:B--2---:R1:W-:Y:S02]  /*57b0*/  @!P2 STG.E.128 desc[UR60][R48.64+0x40], R44 ;  /* 0x0000402c3000a986 */ /* 0x0043e4000c101d3c */
.L_x_1362:
[----:B------:R-:W-:Y:S05]  /*57c0*/  BSYNC B0 ;  /* 0x0000000000007941 */ /* 0x000fea0003800000 */
.L_x_1344:
        /* <DEDUP_REMOVED lines=17> */
.L_x_1384:
[----:B------:R-:W-:Y:S05]  /*58e0*/  BSYNC B0 ;  /* 0x0000000000007941 */ /* 0x000fea0003800000 */
.L_x_1383:
[----:B------:R-:W2:Y:S01]  /*58f0*/  SYNCS.PHASECHK.TRANS64.TRYWAIT P3, [R96+URZ+0x324b0], R109 ;  /* 0x0324b06d600075a7 */ /* 0x000ea2000806017f */
[----:B------:R-:W-:Y:S01]  /*5900*/  IMAD R49, R2, 0x6000, R90 ;  /* 0x0000600002317824 */ /* 0x000fe200078e025a */
[----:B------:R-:W-:Y:S01]  /*5910*/  ULDC.64 UR56, c[0x0][0x328] ;  /* 0x0000ca0000387ab9 */ /* 0x000fe20000000a00 */
[----:B------:R-:W-:Y:S01]  /*5920*/  ULDC.64 UR58, c[0x0][0x318] ;  /* 0x0000c600003a7ab9 */ /* 0x000fe20000000a00 */
[----:B------:R-:W-:Y:S01]  /*5930*/  BSSY B0, `(.L_x_1385) ;  /* 0x0000003000007945 */ /* 0x000fe20003800000 */
[----:B------:R-:W-:-:S03]  /*5940*/  IMAD.IADD R37, R89, 0x1, R49 ;  /* 0x0000000159257824 */ /* 0x000fc600078e0231 */
[----:B--2---:R-:W-:Y:S05]  /*5950*/  @!P3 BRA `(.L_x_1386) ;  /* 0x0000016800acb947 */ /* 0x004fea0003800000 */
.L_x_1651:
[----:B------:R-:W-:Y:S05]  /*5960*/  BSYNC B0 ;  /* 0x0000000000007941 */ /* 0x000fea0003800000 */
.L_x_1385:
[----:B------:R-:W-:Y:S01]  /*5970*/  ISETP.GE.AND P3, PT, R19, R108, PT ;  /* 0x0000006c1300720c */ /* 0x000fe20003f66270 */
[----:B------:R-:W-:Y:S01]  /*5980*/  BSSY B0, `(.L_x_1387) ;  /* 0x0000026000007945 */ /* 0x000fe20003800000 */
[----:B------:R-:W-:Y:S02]  /*5990*/  IMAD R49, R49, 0x2, R26 ;  /* 0x0000000231317824 */ /* 0x000fe400078e021a */
[----:B------:R-:W-:-:S04]  /*59a0*/  IMAD.WIDE R44, R28, 0x60, R68 ;  /* 0x000000601c2c7825 */ /* 0x000fc800078e0244 */
[----:B------:R-:W-:-:S05]  /*59b0*/  IMAD R48, R37, 0x2, R26 ;  /* 0x0000000225307824 */ /* 0x000fca00078e021a */
[----:B------:R-:W-:Y:S05]  /*59c0*/  @P3 BRA `(.L_x_1388) ;  /* 0x0000000000843947 */ /* 0x000fea0003800000 */
[----:B------:R-:W-:Y:S01]  /*59d0*/  IMAD R39, R45, UR56, RZ ;  /* 0x000000382d277c24 */ /* 0x000fe2000f8e02ff */
[----:B------:R-:W-:Y:S01]  /*59e0*/  ULDC UR4, c[0x0][0x320] ;  /* 0x0000c80000047ab9 */ /* 0x000fe20000000800 */
        /* <DEDUP_REMOVED lines=31> */
.L_x_1388:
[----:B------:R-:W-:Y:S05]  /*5be0*/  BSYNC B0 ;  /* 0x0000000000007941 */ /* 0x000fea0003800000 */
.L_x_1387:
[----:B------:R-:W-:Y:S01]  /*5bf0*/  ISETP.GE.AND P3, PT, R227, R108, PT ;  /* 0x0000006ce300720c */ /* 0x000fe20003f66270 */
[----:B------:R-:W-:-:S12]  /*5c00*/  BSSY B0, `(.L_x_1389) ;  /* 0x0000025000007945 */ /* 0x000fd80003800000 */
[----:B------:R-:W-:Y:S05]  /*5c10*/  @P3 BRA `(.L_x_1390) ;  /* 0x00000000008c3947 */ /* 0x000fea0003800000 */
[----:B---3--:R-:W-:Y:S01]  /*5c20*/  IADD3 R39, P3, R44, 0x40, RZ ;  /* 0x000000402c277810 */ /* 0x008fe20007f7e0ff */
[----:B-1----:R-:W-:Y:S01]  /*5c30*/  IMAD.MOV.U32 R36, RZ, RZ, R14 ;  /* 0x000000ffff247224 */ /* 0x002fe200078e000e */
[----:B------:R-:W-:Y:S01]  /*5c40*/  ULDC UR4, c[0x0][0x320] ;  /* 0x0000c80000047ab9 */ /* 0x000fe20000000800 */
        /* <DEDUP_REMOVED lines=32> */
.L_x_1390:
[----:B------:R-:W-:Y:S05]  /*5e50*/  BSYNC B0 ;  /* 0x0000000000007941 */ /* 0x000fea0003800000 */
.L_x_1389:
        /* <DEDUP_REMOVED lines=22> */
.L_x_1339:
[----:B------:R-:W-:Y:S01]  /*5fc0*/  IMAD.MOV.U32 R3, RZ, RZ, RZ ;  /* 0x000000ffff037224 */ /* 0x000fe200078e00ff */
[----:B------:R-:W-:Y:S06]  /*5fd0*/  @P0 BRA `(.L_x_1392) ;  /* 0x00000000000c0947 */ /* 0x000fec0003800000 */
[----:B------:R-:W1:Y:S01]  /*5fe0*/  FENCE.VIEW.ASYNC.G ;  /* 0x00000000000073c6 */ /* 0x000e620000000100 */
[----:B------:R-:W-:Y:S05]  /*5ff0*/  WARPSYNC.ALL ;  /* 0x0000000000007948 */ /* 0x000fea0003800000 */
[----:B-1----:R-:W-:Y:S06]  /*6000*/  BAR.ARV 0xc, 0x180 ;  /* 0x0306000000007b1d */ /* 0x002fec0000002000 */
.L_x_1392:
        /* <DEDUP_REMOVED lines=32> */
.L_x_1394:
[----:B------:R-:W-:Y:S05]  /*6210*/  BSYNC B0 ;  /* 0x0000000000007941 */ /* 0x000fea0003800000 */
.L_x_1393:
        /* <DEDUP_REMOVED lines=33> */
[----:B0-----:R-:W-:Y:S02]  /*6430*/  CS2R R96, SRZ ;  /* 0x0000000000607805 */ /* 0x001fe4000001ff00 */
        /* <DEDUP_REMOVED lines=45> */
.L_x_1654:
        /* <DEDUP_REMOVED lines=26> */
.L_x_1398:
[----:B------:R-:W-:Y:S05]  /*68b0*/  BSYNC B6 ;  /* 0x0000000000067941 */ /* 0x000fea0003800000 */
.L_x_1397:
        /* <DEDUP_REMOVED lines=12> */
.L_x_1402:
[----:B--2---:R2:W3:Y:S02]  /*6980*/  SYNCS.PHASECHK.TRANS64.TRYWAIT P0, [R18+URZ+0x32400], R3 ;  /* 0x03240003120075a7 */ /* 0x0044e4000800017f */
[----:B---3--:R-:W-:Y:S05]  /*6990*/  @!P0 NANOSLEEP.SYNCS 0x989680 ;  /* 0x009896800000895d */ /* 0x008fea0003900000 */
[----:B------:R-:W3:Y:S02]  /*69a0*/  @!P0 SYNCS.PHASECHK.TRANS64 P0, [R18+URZ+0x32400], R3 ;  /* 0x03240003120085a7 */ /* 0x000ee4000800007f */
[----:B---3--:R-:W-:Y:S05]  /*69b0*/  @!P0 BRA `(.L_x_1402) ;  /* 0xfffffffc00f08947 */ /* 0x008fea000383ffff */
.L_x_1401:
[----:B------:R-:W-:Y:S05]  /*69c0*/  BSYNC B0 ;  /* 0x0000000000007941 */ /* 0x000fea0003800000 */
.L_x_1400:
[----:B------:R-:W-:Y:S05]  /*69d0*/  BRA `(.L_x_1403) ;  /* 0x0000002000b07947 */ /* 0x000fea0003800000 */
.L_x_1399:
        /* <DEDUP_REMOVED lines=36> */
.L_x_1405:
[----:B------:R-:W-:Y:S05]  /*6c20*/  BSYNC B6 ;  /* 0x0000000000067941 */ /* 0x000fea0003800000 */
.L_x_1404:
[----:B------:R-:W-:Y:S01]  /*6c30*/  LEA.HI R29, R30, R29, RZ, 0x2 ;  /* 0x0000001d1e1d7211 */ /* 0x000fe200078f10ff */
[----:B------:R-:W-:Y:S01]  /*6c40*/  ULDC.U8 UR4, c[0x0][0x410] ;  /* 0x0001040000047ab9 */ /* 0x000fe20000000000 */
[----:B------:R-:W-:Y:S01]  /*6c50*/  BSSY B0, `(.L_x_1406) ;  /* 0x00001fc000007945 */ /* 0x000fe20003800000 */
[----:B------:R-:W-:Y:S02]  /*6c60*/  ISETP.NE.AND P0, PT, RZ, UR4, PT ;  /* 0x00000004ff007c0c */ /* 0x000fe4000bf05270 */
[----:B------:R-:W-:-:S04]  /*6c70*/  SHF.R.S32.HI R0, RZ, 0x1f, R29 ;  /* 0x0000001fff007819 */ /* 0x000fc8000001141d */
[----:B------:R-:W-:-:S04]  /*6c80*/  LEA.HI R0, R0, R19, RZ, 0x3 ;  /* 0x0000001300007211 */ /* 0x000fc800078f18ff */
[----:B------:R-:W-:Y:S01]  /*6c90*/  LOP3.LUT R4, R0, 0xfffffff8, RZ, 0xc0, !PT ;  /* 0xfffffff800047812 */ /* 0x000fe200078ec0ff */
[----:B------:R-:W-:-:S04]  /*6ca0*/  IMAD R0, R41, 0x80, R19 ;  /* 0x0000008029007824 */ /* 0x000fc800078e0213 */
[----:B------:R-:W-:Y:S01]  /*6cb0*/  IMAD.IADD R32, R19, 0x1, -R4 ;  /* 0x0000000113207824 */ /* 0x000fe200078e0a04 */
[----:B------:R-:W-:Y:S06]  /*6cc0*/  @!P0 BRA `(.L_x_1407) ;  /* 0x0000001000088947 */ /* 0x000fec0003800000 */
[----:B------:R-:W-:-:S03]  /*6cd0*/  UMOV UR4, 0xffffffff ;  /* 0xffffffff00047882 */ /* 0x000fc60000000000 */
[----:B------:R-:W-:Y:S05]  /*6ce0*/  BRA.DIV UR4, `(.L_x_1408) ;  /* 0x0000015a04007947 */ /* 0x000fea000b800000 */
[----:B------:R1:W2:Y:S04]  /*6cf0*/  SHFL.IDX PT, R3, R28, RZ, 0x1c1f ;  /* 0x001c1fff1c037589 */ /* 0x0002a800000e0000 */
[----:B------:R1:W3:Y:S04]  /*6d00*/  SHFL.IDX PT, R20, R27, RZ, 0x1c1f ;  /* 0x001c1fff1b147589 */ /* 0x0002e800000e0000 */
[----:B------:R-:W4:Y:S04]  /*6d10*/  SHFL.IDX PT, R25, R25, RZ, 0x1c1f ;  /* 0x001c1fff19197589 */ /* 0x000f2800000e0000 */
[----:B-1----:R-:W0:Y:S02]  /*6d20*/  SHFL.IDX PT, R26, R26, RZ, 0x1c1f ;  /* 0x001c1fff1a1a7589 */ /* 0x002e2400000e0000 */
.L_x_1660:
[----:B------:R-:W-:Y:S01]  /*6d30*/  ULDC UR4, c[0x0][0x448] ;  /* 0x0001120000047ab9 */ /* 0x000fe20000000800 */
[----:B------:R-:W-:Y:S01]  /*6d40*/  LEA.HI R4, R228, R228, RZ, 0x1 ;  /* 0x000000e4e4047211 */ /* 0x000fe200078f08ff */
[----:B------:R-:W-:Y:S01]  /*6d50*/  IMAD R154, R154, UR4, RZ ;  /* 0x000000049a9a7c24 */ /* 0x000fe2000f8e02ff */
[----:B------:R-:W-:Y:S01]  /*6d60*/  BSSY B1, `(.L_x_1409) ;  /* 0x0000024000017945 */ /* 0x000fe20003800000 */
[----:B------:R-:W-:Y:S01]  /*6d70*/  IMAD.SHL.U32 R10, R32, 0x40, RZ ;  /* 0x00000040200a7824 */ /* 0x000fe200078e00ff */
[----:B------:R-:W-:Y:S02]  /*6d80*/  LOP3.LUT R7, R4, 0xfffffffe, RZ, 0xc0, !PT ;  /* 0xfffffffe04077812 */ /* 0x000fe400078ec0ff */
[----:B------:R-:W-:Y:S02]  /*6d90*/  CS2R R4, SRZ ;  /* 0x0000000000047805 */ /* 0x000fe4000001ff00 */
[----:B------:R-:W-:Y:S02]  /*6da0*/  ISETP.GE.AND P0, PT, R0, R154, PT ;  /* 0x0000009a0000720c */ /* 0x000fe40003f06270 */
[----:B------:R-:W-:-:S02]  /*6db0*/  CS2R R8, SRZ ;  /* 0x0000000000087805 */ /* 0x000fc4000001ff00 */
[----:B------:R-:W-:Y:S01]  /*6dc0*/  LOP3.LUT R29, R10, 0x1c0, RZ, 0xc0, !PT ;  /* 0x000001c00a1d7812 */ /* 0x000fe200078ec0ff */
[----:B------:R-:W-:Y:S01]  /*6dd0*/  IMAD.IADD R0, R228, 0x1, -R7 ;  /* 0x00000001e4007824 */ /* 0x000fe200078e0a07 */
[----:B------:R-:W-:Y:S02]  /*6de0*/  CS2R R6, SRZ ;  /* 0x0000000000067805 */ /* 0x000fe4000001ff00 */
[----:B------:R-:W-:Y:S02]  /*6df0*/  CS2R R10, SRZ ;  /* 0x00000000000a7805 */ /* 0x000fe4000001ff00 */
[----:B------:R-:W-:-:S03]  /*6e00*/  SHF.L.U32 R27, R0, 0x1f, RZ ;  /* 0x0000001f001b7819 */ /* 0x000fc600000006ff */
[----:B------:R-:W-:Y:S05]  /*6e10*/  @P0 BRA `(.L_x_1410) ;  /* 0x0000000000600947 */ /* 0x000fea0003800000 */
[----:B------:R-:W-:Y:S01]  /*6e20*/  ULDC UR4, c[0x0][0x3f4] ;  /* 0x0000fd0000047ab9 */ /* 0x000fe20000000800 */
[----:B------:R-:W-:Y:S01]  /*6e30*/  SHF.R.S32.HI R7, RZ, 0x1f, R202 ;  /* 0x0000001fff077819 */ /* 0x000fe200000114ca */
[----:B---3--:R-:W-:Y:S01]  /*6e40*/  IMAD.MOV.U32 R4, RZ, RZ, R20 ;  /* 0x000000ffff047224 */ /* 0x008fe200078e0014 */
[----:B------:R-:W-:Y:S01]  /*6e50*/  ISETP.GE.AND P2, PT, R22, UR4, PT ;  /* 0x0000000416007c0c */ /* 0x000fe2000bf46270 */
[----:B--2---:R-:W-:Y:S01]  /*6e60*/  IMAD.MOV.U32 R5, RZ, RZ, R3 ;  /* 0x000000ffff057224 */ /* 0x004fe200078e0003 */
[C---:B------:R-:W-:Y:S01]  /*6e70*/  ISETP.GE.AND P3, PT, R202.reuse, UR4, PT ;  /* 0x00000004ca007c0c */ /* 0x040fe2000bf66270 */
[C---:B------:R-:W-:Y:S01]  /*6e80*/  IMAD.SHL.U32 R15, R202.reuse, 0x2, RZ ;  /* 0x00000002ca0f7824 */ /* 0x040fe200078e00ff */
[----:B------:R-:W-:Y:S02]  /*6e90*/  CS2R R8, SRZ ;  /* 0x0000000000087805 */ /* 0x000fe4000001ff00 */
[----:B------:R-:W-:Y:S01]  /*6ea0*/  SHF.L.U64.HI R28, R202, 0x1, R7 ;  /* 0x00000001ca1c7819 */ /* 0x000fe20000010207 */
[----:B0-----:R-:W-:-:S02]  /*6eb0*/  IMAD.MOV.U32 R6, RZ, RZ, R26 ;  /* 0x000000ffff067224 */ /* 0x001fc400078e001a */
[----:B----4-:R-:W-:-:S04]  /*6ec0*/  IMAD.MOV.U32 R7, RZ, RZ, R25 ;  /* 0x000000ffff077224 */ /* 0x010fc800078e0019 */
[----:B------:R-:W-:Y:S02]  /*6ed0*/  @!P2 IMAD.WIDE R4, R22, 0x2, R4 ;  /* 0x000000021604a825 */ /* 0x000fe400078e0204 */
[-C--:B------:R-:W-:Y:S02]  /*6ee0*/  @!P3 IADD3 R12, P0, R20, R15.reuse, RZ ;  /* 0x0000000f140cb210 */ /* 0x080fe40007f1e0ff */
[----:B------:R-:W-:Y:S01]  /*6ef0*/  @!P3 IADD3 R14, P1, R26, R15, RZ ;  /* 0x0000000f1a0eb210 */ /* 0x000fe20007f3e0ff */
[----:B------:R0:W5:Y:S01]  /*6f00*/  @!P2 LD.E.64 R8, desc[UR60][R4.64] ;  /* 0x0000003c0408a980 */ /* 0x000162000c101b00 */
[----:B------:R-:W-:Y:S01]  /*6f10*/  @!P2 IMAD.WIDE R20, R22, 0x2, R6 ;  /* 0x000000021614a825 */ /* 0x000fe200078e0206 */
[----:B------:R-:W-:Y:S02]  /*6f20*/  CS2R R10, SRZ ;  /* 0x00000000000a7805 */ /* 0x000fe4000001ff00 */
[----:B------:R-:W-:Y:S01]  /*6f30*/  CS2R R6, SRZ ;  /* 0x0000000000067805 */ /* 0x000fe2000001ff00 */
[----:B------:R-:W-:-:S02]  /*6f40*/  @!P3 IMAD.X R13, R3, 0x1, R28, P0 ;  /* 0x00000001030db824 */ /* 0x000fc400000e061c */
[----:B------:R-:W-:Y:S01]  /*6f50*/  @!P3 IMAD.X R15, R25, 0x1, R28, P1 ;  /* 0x00000001190fb824 */ /* 0x000fe200008e061c */
[----:B0-----:R-:W-:Y:S02]  /*6f60*/  CS2R R4, SRZ ;  /* 0x0000000000047805 */ /* 0x001fe4000001ff00 */
[----:B------:R1:W5:Y:S04]  /*6f70*/  @!P3 LD.E.64 R10, desc[UR60][R12.64] ;  /* 0x0000003c0c0ab980 */ /* 0x000368000c101b00 */
[----:B------:R1:W5:Y:S04]  /*6f80*/  @!P3 LD.E.64 R6, desc[UR60][R14.64] ;  /* 0x0000003c0e06b980 */ /* 0x000368000c101b00 */
[----:B------:R1:W5:Y:S02]  /*6f90*/  @!P2 LD.E.64 R4, desc[UR60][R20.64] ;  /* 0x0000003c1404a980 */ /* 0x000364000c101b00 */
.L_x_1410:
[----:B------:R-:W-:Y:S05]  /*6fa0*/  BSYNC B1 ;  /* 0x0000000000017941 */ /* 0x000fea0003800000 */
.L_x_1409:
[----:B------:R-:W3:Y:S01]  /*6fb0*/  SYNCS.PHASECHK.TRANS64.TRYWAIT P0, [R18+URZ+0x32400], R27 ;  /* 0x0324001b120075a7 */ /* 0x000ee2000800017f */
[----:B--2---:R-:W-:Y:S01]  /*6fc0*/  LOP3.LUT R3, R29, 0x18, R16, 0xf8, !PT ;  /* 0x000000181d037812 */ /* 0x004fe200078ef810 */
[----:B-1---5:R-:W-:Y:S01]  /*6fd0*/  IMAD.MOV.U32 R15, RZ, RZ, R8 ;  /* 0x000000ffff0f7224 */ /* 0x022fe200078e0008 */
[----:B------:R-:W-:Y:S01]  /*6fe0*/  SHF.R.U32.HI R12, RZ, 0x3, R29 ;  /* 0x00000003ff0c7819 */ /* 0x000fe2000001161d */
[----:B0-----:R-:W-:Y:S01]  /*6ff0*/  IMAD R26, R41, -0x80, R154 ;  /* 0xffffff80291a7824 */ /* 0x001fe200078e029a */
[--C-:B----4-:R-:W-:Y:S01]  /*7000*/  SHF.R.U32.HI R25, RZ, 0x10, R9.reuse ;  /* 0x00000010ff197819 */ /* 0x110fe20000011609 */
[--C-:B------:R-:W-:Y:S01]  /*7010*/  IMAD.MOV.U32 R14, RZ, RZ, R9.reuse ;  /* 0x000000ffff0e7224 */ /* 0x100fe200078e0009 */
[----:B------:R-:W-:Y:S01]  /*7020*/  LOP3.LUT R29, R3, R12, RZ, 0x3c, !PT ;  /* 0x0000000c031d7212 */ /* 0x000fe200078e3cff */
[----:B---3--:R-:W-:Y:S01]  /*7030*/  IMAD.MOV.U32 R20, RZ, RZ, R4 ;  /* 0x000000ffff147224 */ /* 0x008fe200078e0004 */
[----:B------:R-:W-:Y:S01]  /*7040*/  SHF.R.U64 R12, R8, 0x10, R9 ;  /* 0x00000010080c7819 */ /* 0x000fe20000001209 */
[----:B------:R-:W-:Y:S01]  /*7050*/  IMAD.MOV.U32 R8, RZ, RZ, R10 ;  /* 0x000000ffff087224 */ /* 0x000fe200078e000a */
[----:B------:R-:W-:Y:S01]  /*7060*/  SHF.R.U64 R3, R10, 0x10, R11 ;  /* 0x000000100a037819 */ /* 0x000fe2000000120b */
[----:B------:R-:W-:Y:S01]  /*7070*/  IMAD R29, R218, 0x200, R29 ;  /* 0x00000200da1d7824 */ /* 0x000fe200078e021d */
[----:B------:R-:W-:Y:S01]  /*7080*/  PRMT R15, R15, 0x5410, R12 ;  /* 0x000054100f0f7816 */ /* 0x000fe2000000000c */
[--C-:B------:R-:W-:Y:S01]  /*7090*/  IMAD.MOV.U32 R9, RZ, RZ, R11.reuse ;  /* 0x000000ffff097224 */ /* 0x100fe200078e000b */
[----:B------:R-:W-:Y:S01]  /*70a0*/  SHF.R.U32.HI R30, RZ, 0x10, R11 ;  /* 0x00000010ff1e7819 */ /* 0x000fe2000001160b */
[----:B------:R-:W-:Y:S01]  /*70b0*/  IMAD R12, R29, 0x2, R18 ;  /* 0x000000021d0c7824 */ /* 0x000fe200078e0212 */
[--C-:B------:R-:W-:Y:S01]  /*70c0*/  SHF.R.U64 R21, R4, 0x10, R5.reuse ;  /* 0x0000001004157819 */ /* 0x100fe20000001205 */
[----:B------:R-:W-:Y:S01]  /*70d0*/  BSSY B1, `(.L_x_1411) ;  /* 0x0000011000017945 */ /* 0x000fe20003800000 */
[----:B------:R-:W-:Y:S01]  /*70e0*/  VIMNMX R26, R26, 0x80, PT ;  /* 0x000000801a1a7848 */ /* 0x000fe20003fe0100 */
[--C-:B------:R-:W-:Y:S01]  /*70f0*/  IMAD.MOV.U32 R13, RZ, RZ, R5.reuse ;  /* 0x000000ffff0d7224 */ /* 0x100fe200078e0005 */
[----:B------:R-:W-:Y:S01]  /*7100*/  SHF.R.U32.HI R28, RZ, 0x10, R5 ;  /* 0x00000010ff1c7819 */ /* 0x000fe20000011605 */
[----:B------:R-:W-:Y:S01]  /*7110*/  IMAD.MOV.U32 R10, RZ, RZ, R6 ;  /* 0x000000ffff0a7224 */ /* 0x000fe200078e0006 */
[--C-:B------:R-:W-:Y:S01]  /*7120*/  SHF.R.U64 R5, R6, 0x10, R7.reuse ;  /* 0x0000001006057819 */ /* 0x100fe20000001207 */
[----:B------:R-:W-:Y:S01]  /*7130*/  IMAD.MOV.U32 R11, RZ, RZ, R7 ;  /* 0x000000ffff0b7224 */ /* 0x000fe200078e0007 */
[----:B------:R-:W-:Y:S01]  /*7140*/  PRMT R8, R8, 0x5410, R3 ;  /* 0x0000541008087816 */ /* 0x000fe20000000003 */
[----:B------:R-:W-:Y:S01]  /*7150*/  VIADD R4, R12, 0x18400 ;  /* 0x000184000c047836 */ /* 0x000fe20000000000 */
[----:B------:R-:W-:Y:S01]  /*7160*/  LOP3.LUT P2, RZ, R32, 0x4, RZ, 0xc0, !PT ;  /* 0x0000000420ff7812 */ /* 0x000fe2000784c0ff */
[----:B------:R-:W-:Y:S01]  /*7170*/  VIADD R3, R12, 0x18440 ;  /* 0x000184400c037836 */ /* 0x000fe20000000000 */
[----:B------:R-:W-:-:S02]  /*7180*/  SHF.R.U32.HI R6, RZ, 0x10, R7 ;  /* 0x00000010ff067819 */ /* 0x000fc40000011607 */
[----:B------:R-:W-:Y:S02]  /*7190*/  ISETP.GE.AND P1, PT, R19, R26, PT ;  /* 0x0000001a1300720c */ /* 0x000fe40003f26270 */
[----:B------:R-:W-:Y:S02]  /*71a0*/  PRMT R14, R14, 0x5410, R25 ;  /* 0x000054100e0e7816 */ /* 0x000fe40000000019 */
[----:B------:R-:W-:Y:S02]  /*71b0*/  PRMT R9, R9, 0x5410, R30 ;  /* 0x0000541009097816 */ /* 0x000fe4000000001e */
[----:B------:R-:W-:Y:S01]  /*71c0*/  PRMT R20, R20, 0x5410, R21 ;  /* 0x0000541014147816 */ /* 0x000fe20000000015 */
[----:B------:R-:W-:Y:S06]  /*71d0*/  @!P0 BRA `(.L_x_1412) ;  /* 0x0000015400388947 */ /* 0x000fec0003800000 */
.L_x_1661:
[----:B------:R-:W-:Y:S05]  /*71e0*/  BSYNC B1 ;  /* 0x0000000000017941 */ /* 0x000fea0003800000 */
.L_x_1411:
        /* <DEDUP_REMOVED lines=12> */
[C---:B------:R-:W-:Y:S01]  /*72b0*/  IMAD.U32 R31, R20.reuse, 0x10000, RZ ;  /* 0x00010000141f7824 */ /* 0x040fe200078e00ff */
[C---:B------:R-:W-:Y:S01]  /*72c0*/  LOP3.LUT R30, R15.reuse, 0xffff0000, RZ, 0xc0, !PT ;  /* 0xffff00000f1e7812 */ /* 0x040fe200078ec0ff */
[----:B------:R-:W-:Y:S01]  /*72d0*/  IMAD.U32 R29, R15, 0x10000, RZ ;  /* 0x000100000f1d7824 */ /* 0x000fe200078e00ff */
[----:B------:R-:W-:Y:S01]  /*72e0*/  LOP3.LUT R32, R20, 0xffff0000, RZ, 0xc0, !PT ;  /* 0xffff000014207812 */ /* 0x000fe200078ec0ff */
[C---:B-1----:R-:W-:Y:S01]  /*72f0*/  IMAD.U32 R21, R4.reuse, 0x10000, RZ ;  /* 0x0001000004157824 */ /* 0x042fe200078e00ff */
[----:B------:R-:W-:Y:S01]  /*7300*/  LOP3.LUT R4, R4, 0xffff0000, RZ, 0xc0, !PT ;  /* 0xffff000004047812 */ /* 0x000fe200078ec0ff */
[C---:B------:R-:W-:Y:S01]  /*7310*/  IMAD.U32 R25, R5.reuse, 0x10000, RZ ;  /* 0x0001000005197824 */ /* 0x040fe200078e00ff */
[----:B------:R-:W-:Y:S01]  /*7320*/  LOP3.LUT R5, R5, 0xffff0000, RZ, 0xc0, !PT ;  /* 0xffff000005057812 */ /* 0x000fe200078ec0ff */
[C---:B0-----:R-:W-:Y:S01]  /*7330*/  IMAD.U32 R27, R6.reuse, 0x10000, RZ ;  /* 0x00010000061b7824 */ /* 0x041fe200078e00ff */
        /* <DEDUP_REMOVED lines=28> */
.L_x_1416:
[----:B------:R-:W-:Y:S05]  /*7500*/  BSYNC B2 ;  /* 0x0000000000027941 */ /* 0x000fea0003800000 */
.L_x_1415:
[----:B------:R-:W-:Y:S05]  /*7510*/  @P1 BRA `(.L_x_1414) ;  /* 0x0000000000981947 */ /* 0x000fea0003800000 */
[----:B-1----:R-:W1:Y:S01]  /*7520*/  LDS.128 R4, [R3] ;  /* 0x0000000003047984 */ /* 0x002e620000000c00 */
[----:B------:R-:W-:Y:S01]  /*7530*/  IMAD.U32 R31, R10, 0x10000, RZ ;  /* 0x000100000a1f7824 */ /* 0x000fe200078e00ff */
        /* <DEDUP_REMOVED lines=36> */
.L_x_1414:
[----:B------:R-:W-:Y:S05]  /*7780*/  BSYNC B1 ;  /* 0x0000000000017941 */ /* 0x000fea0003800000 */
.L_x_1413:
        /* <DEDUP_REMOVED lines=10> */
[C---:B0-----:R-:W-:Y:S01]  /*7830*/  IMAD.U32 R27, R15.reuse, 0x10000, RZ ;  /* 0x000100000f1b7824 */ /* 0x041fe200078e00ff */
[----:B------:R-:W-:Y:S02]  /*7840*/  LOP3.LUT R29, R15, 0xffff0000, RZ, 0xc0, !PT ;  /* 0xffff00000f1d7812 */ /* 0x000fe400078ec0ff */
        /* <DEDUP_REMOVED lines=12> */
[----:B------:R-:W-:Y:S01]  /*7910*/  FMUL.FTZ R26, R29, R5 ;  /* 0x000000051d1a7220 */ /* 0x000fe20000410000 */
[----:B------:R-:W-:Y:S01]  /*7920*/  LOP3.LUT R7, R7, 0xffff0000, RZ, 0xc0, !PT ;  /* 0xffff000007077812 */ /* 0x000fe200078ec0ff */
[----:B------:R-:W-:Y:S01]  /*7930*/  FFMA.FTZ R5, R29, R25, -R30 ;  /* 0x000000191d057223 */ /* 0x000fe2000001081e */
[----:B------:R-:W-:Y:S01]  /*7940*/  IMAD.U32 R29, R13, 0x10000, RZ ;  /* 0x000100000d1d7824 */ /* 0x000fe200078e00ff */
[C---:B------:R-:W-:Y:S01]  /*7950*/  LOP3.LUT R30, R14.reuse, 0xffff0000, RZ, 0xc0, !PT ;  /* 0xffff00000e1e7812 */ /* 0x040fe200078ec0ff */
[----:B------:R-:W-:Y:S02]  /*7960*/  IMAD.U32 R27, R14, 0x10000, RZ ;  /* 0x000100000e1b7824 */ /* 0x000fe400078e00ff */
[----:B------:R-:W-:Y:S01]  /*7970*/  FFMA.FTZ R21, R31, R21, R28 ;  /* 0x000000151f157223 */ /* 0x000fe2000001001c */
        /* <DEDUP_REMOVED lines=14> */
.L_x_1419:
[----:B------:R-:W-:Y:S05]  /*7a60*/  BSYNC B1 ;  /* 0x0000000000017941 */ /* 0x000fea0003800000 */
.L_x_1418:
[----:B------:R-:W-:Y:S05]  /*7a70*/  @P1 BRA `(.L_x_1417) ;  /* 0x0000001000641947 */ /* 0x000fea0003800000 */
[----:B-1----:R-:W1:Y:S01]  /*7a80*/  LDS.128 R4, [R3+0x2000] ;  /* 0x0020000003047984 */ /* 0x002e620000000c00 */
[----:B------:R-:W-:Y:S01]  /*7a90*/  IMAD.U32 R20, R8, 0x10000, RZ ;  /* 0x0001000008147824 */ /* 0x000fe200078e00ff */
[C---:B0-----:R-:W-:Y:S01]  /*7aa0*/  LOP3.LUT R27, R10.reuse, 0xffff0000, RZ, 0xc0, !PT ;  /* 0xffff00000a1b7812 */ /* 0x041fe200078ec0ff */
[----:B------:R-:W-:Y:S01]  /*7ab0*/  IMAD.U32 R26, R10, 0x10000, RZ ;  /* 0x000100000a1a7824 */ /* 0x000fe200078e00ff */
        /* <DEDUP_REMOVED lines=12> */
[-C--:B------:R-:W-:Y:S01]  /*7b80*/  FFMA.FTZ R4, R20, R12.reuse, -R15 ;  /* 0x0000000c14047223 */ /* 0x080fe2000001080f */
[----:B------:R-:W-:Y:S01]  /*7b90*/  FFMA.FTZ R21, R26, R12, R21 ;  /* 0x0000000c1a157223 */ /* 0x000fe20000010015 */
[C---:B------:R-:W-:Y:S01]  /*7ba0*/  FMUL.FTZ R12, R25.reuse, R5 ;  /* 0x00000005190c7220 */ /* 0x040fe20000410000 */
[----:B------:R-:W-:Y:S01]  /*7bb0*/  LOP3.LUT R6, R6, 0xffff0000, RZ, 0xc0, !PT ;  /* 0xffff000006067812 */ /* 0x000fe200078ec0ff */
[-C--:B------:R-:W-:Y:S01]  /*7bc0*/  FFMA.FTZ R5, R25, R13.reuse, -R14 ;  /* 0x0000000d19057223 */ /* 0x080fe2000001080e */
[----:B------:R-:W-:Y:S01]  /*7bd0*/  LOP3.LUT R20, R9, 0xffff0000, RZ, 0xc0, !PT ;  /* 0xffff000009147812 */ /* 0x000fe200078ec0ff */
[----:B------:R-:W-:Y:S02]  /*7be0*/  IMAD.U32 R26, R11, 0x10000, RZ ;  /* 0x000100000b1a7824 */ /* 0x000fe400078e00ff */
[----:B------:R-:W-:Y:S01]  /*7bf0*/  FFMA.FTZ R12, R27, R13, R12 ;  /* 0x0000000d1b0c7223 */ /* 0x000fe2000001000c */
[----:B------:R-:W-:Y:S02]  /*7c00*/  IMAD.U32 R14, R9, 0x10000, RZ ;  /* 0x00010000090e7824 */ /* 0x000fe400078e00ff */
[-C--:B------:R-:W-:Y:S01]  /*7c10*/  FMUL.FTZ R13, R28, R7.reuse ;  /* 0x000000071c0d7220 */ /* 0x080fe20000410000 */
[-C--:B------:R-:W-:Y:S01]  /*7c20*/  FMUL.FTZ R9, R26, R6.reuse ;  /* 0x000000061a097220 */ /* 0x080fe20000410000 */
        /* <DEDUP_REMOVED lines=9> */
[----:B------:R-:W-:-:S05]  /*7cc0*/  F2FP.BF16.F32.PACK_AB R7, R10, R7 ;  /* 0x000000070a07723e */ /* 0x000fca00000010ff */
[----:B------:R3:W-:Y:S01]  /*7cd0*/  STS.128 [R3+0x2000], R4 ;  /* 0x0020000403007388 */ /* 0x0007e20000000c00 */
[----:B------:R-:W-:Y:S05]  /*7ce0*/  BRA `(.L_x_1417) ;  /* 0x0000000c00c87947 */ /* 0x000fea0003800000 */
.L_x_1407:
[----:B------:R-:W-:-:S03]  /*7cf0*/  UMOV UR4, 0xffffffff ;  /* 0xffffffff00047882 */ /* 0x000fc60000000000 */
[----:B------:R-:W-:Y:S05]  /*7d00*/  BRA.DIV UR4, `(.L_x_1420) ;  /* 0x0000014a04807947 */ /* 0x000fea000b800000 */
[----:B------:R1:W2:Y:S04]  /*7d10*/  SHFL.IDX PT, R3, R28, RZ, 0x1c1f ;  /* 0x001c1fff1c037589 */ /* 0x0002a800000e0000 */
[----:B------:R1:W3:Y:S04]  /*7d20*/  SHFL.IDX PT, R20, R27, RZ, 0x1c1f ;  /* 0x001c1fff1b147589 */ /* 0x0002e800000e0000 */
[----:B------:R1:W4:Y:S04]  /*7d30*/  SHFL.IDX PT, R21, R25, RZ, 0x1c1f ;  /* 0x001c1fff19157589 */ /* 0x00032800000e0000 */
[----:B------:R1:W0:Y:S02]  /*7d40*/  SHFL.IDX PT, R14, R26, RZ, 0x1c1f ;  /* 0x001c1fff1a0e7589 */ /* 0x00022400000e0000 */
.L_x_1667:
        /* <DEDUP_REMOVED lines=8> */
[----:B------:R-:W-:-:S02]  /*7dd0*/  CS2R R8, SRZ ;  /* 0x0000000000087805 */ /* 0x000fc4000001ff00 */
[----:B------:R-:W-:-:S05]  /*7de0*/  LOP3.LUT R5, R4, 0xfffffffe, RZ, 0xc0, !PT ;  /* 0xfffffffe04057812 */ /* 0x000fca00078ec0ff */
[----:B------:R-:W-:Y:S01]  /*7df0*/  IMAD.IADD R0, R228, 0x1, -R5 ;  /* 0x00000001e4007824 */ /* 0x000fe200078e0a05 */
[----:B------:R-:W-:-:S04]  /*7e00*/  CS2R R4, SRZ ;  /* 0x0000000000047805 */ /* 0x000fc8000001ff00 */
[----:B------:R-:W-:Y:S01]  /*7e10*/  SHF.L.U32 R27, R0, 0x1f, RZ ;  /* 0x0000001f001b7819 */ /* 0x000fe200000006ff */
[----:B------:R-:W-:Y:S06]  /*7e20*/  @P0 BRA `(.L_x_1422) ;  /* 0x0000000000340947 */ /* 0x000fec0003800000 */
[----:B------:R-:W-:Y:S01]  /*7e30*/  ULDC UR4, c[0x0][0x3f4] ;  /* 0x0000fd0000047ab9 */ /* 0x000fe20000000800 */
[C---:B------:R-:W-:Y:S01]  /*7e40*/  IMAD.SHL.U32 R15, R16.reuse, 0x2, RZ ;  /* 0x00000002100f7824 */ /* 0x040fe200078e00ff */
[----:B------:R-:W-:Y:S02]  /*7e50*/  ISETP.GE.AND P2, PT, R16, UR4, PT ;  /* 0x0000000410007c0c */ /* 0x000fe4000bf46270 */
[----:B------:R-:W-:Y:S02]  /*7e60*/  SHF.R.S32.HI R7, RZ, 0x1f, R16 ;  /* 0x0000001fff077819 */ /* 0x000fe40000011410 */
[-C--:B---3--:R-:W-:Y:S02]  /*7e70*/  IADD3 R12, P0, R20, R15.reuse, RZ ;  /* 0x0000000f140c7210 */ /* 0x088fe40007f1e0ff */
[----:B------:R-:W-:Y:S02]  /*7e80*/  SHF.L.U64.HI R6, R16, 0x1, R7 ;  /* 0x0000000110067819 */ /* 0x000fe40000010207 */
[----:B0-----:R-:W-:-:S03]  /*7e90*/  IADD3 R14, P1, R14, R15, RZ ;  /* 0x0000000f0e0e7210 */ /* 0x001fc60007f3e0ff */
[--C-:B--2---:R-:W-:Y:S02]  /*7ea0*/  IMAD.X R13, R3, 0x1, R6.reuse, P0 ;  /* 0x00000001030d7824 */ /* 0x104fe400000e0606 */
[----:B----4-:R-:W-:Y:S01]  /*7eb0*/  IMAD.X R15, R21, 0x1, R6, P1 ;  /* 0x00000001150f7824 */ /* 0x010fe200008e0606 */
[----:B------:R-:W-:Y:S01]  /*7ec0*/  CS2R R6, SRZ ;  /* 0x0000000000067805 */ /* 0x000fe2000001ff00 */
[----:B------:R-:W-:Y:S06]  /*7ed0*/  @P2 BRA `(.L_x_1422) ;  /* 0x0000000000082947 */ /* 0x000fec0003800000 */
[----:B------:R0:W5:Y:S04]  /*7ee0*/  LD.E.128 R8, desc[UR60][R12.64] ;  /* 0x0000003c0c087980 */ /* 0x000168000c101d00 */
[----:B------:R0:W5:Y:S02]  /*7ef0*/  LD.E.128 R4, desc[UR60][R14.64] ;  /* 0x0000003c0e047980 */ /* 0x000164000c101d00 */
.L_x_1422:
[----:B------:R-:W-:Y:S05]  /*7f00*/  BSYNC B1 ;  /* 0x0000000000017941 */ /* 0x000fea0003800000 */
.L_x_1421:
[----:B------:R-:W3:Y:S01]  /*7f10*/  SYNCS.PHASECHK.TRANS64.TRYWAIT P1, [R18+URZ+0x32400], R27 ;  /* 0x0324001b120075a7 */ /* 0x000ee2000802017f */
[----:B--2---:R-:W-:Y:S01]  /*7f20*/  IMAD R3, R41, -0x80, R154 ;  /* 0xffffff8029037824 */ /* 0x004fe200078e029a */
[--C-:B-----5:R-:W-:Y:S01]  /*7f30*/  SHF.R.U64 R28, R8, 0x10, R9.reuse ;  /* 0x00000010081c7819 */ /* 0x120fe20000001209 */
[----:B0-----:R-:W-:Y:S01]  /*7f40*/  IMAD.MOV.U32 R13, RZ, RZ, R8 ;  /* 0x000000ffff0d7224 */ /* 0x001fe200078e0008 */
[--C-:B------:R-:W-:Y:S01]  /*7f50*/  SHF.R.U32.HI R31, RZ, 0x10, R9.reuse ;  /* 0x00000010ff1f7819 */ /* 0x100fe20000011609 */
[----:B------:R-:W-:Y:S01]  /*7f60*/  IMAD.MOV.U32 R26, RZ, RZ, R9 ;  /* 0x000000ffff1a7224 */ /* 0x000fe200078e0009 */
[----:B------:R-:W-:Y:S01]  /*7f70*/  VIMNMX R30, R3, 0x80, PT ;  /* 0x00000080031e7848 */ /* 0x000fe20003fe0100 */
[----:B------:R-:W-:Y:S01]  /*7f80*/  IMAD.MOV.U32 R14, RZ, RZ, R10 ;  /* 0x000000ffff0e7224 */ /* 0x000fe200078e000a */
[--C-:B------:R-:W-:Y:S01]  /*7f90*/  SHF.R.U64 R29, R10, 0x10, R11.reuse ;  /* 0x000000100a1d7819 */ /* 0x100fe2000000120b */
[----:B------:R-:W-:Y:S01]  /*7fa0*/  IMAD.MOV.U32 R15, RZ, RZ, R11 ;  /* 0x000000ffff0f7224 */ /* 0x000fe200078e000b */
[--C-:B------:R-:W-:Y:S01]  /*7fb0*/  SHF.R.U64 R8, R4, 0x10, R5.reuse ;  /* 0x0000001004087819 */ /* 0x100fe20000001205 */
[----:B----4-:R-:W-:Y:S01]  /*7fc0*/  IMAD.MOV.U32 R21, RZ, RZ, R4 ;  /* 0x000000ffff157224 */ /* 0x010fe200078e0004 */
[--C-:B------:R-:W-:Y:S01]  /*7fd0*/  SHF.R.U32.HI R9, RZ, 0x10, R5.reuse ;  /* 0x00000010ff097819 */ /* 0x100fe20000011605 */
[----:B------:R-:W-:Y:S01]  /*7fe0*/  IMAD.MOV.U32 R12, RZ, RZ, R5 ;  /* 0x000000ffff0c7224 */ /* 0x000fe200078e0005 */
[----:B-1----:R-:W-:Y:S01]  /*7ff0*/  ISETP.GE.AND P0, PT, R16, R25, PT ;  /* 0x000000191000720c */ /* 0x002fe20003f06270 */
[----:B---3--:R-:W-:Y:S01]  /*8000*/  IMAD.MOV.U32 R20, RZ, RZ, R6 ;  /* 0x000000ffff147224 */ /* 0x008fe200078e0006 */
        /* <DEDUP_REMOVED lines=16> */
.L_x_1668:
[----:B------:R-:W-:Y:S05]  /*8110*/  BSYNC B1 ;  /* 0x0000000000017941 */ /* 0x000fea0003800000 */
.L_x_1423:
[----:B------:R-:W-:Y:S04]  /*8120*/  BSSY B1, `(.L_x_1425) ;  /* 0x000005a000017945 */ /* 0x000fe80003800000 */
[----:B------:R-:W-:Y:S05]  /*8130*/  @P2 BRA `(.L_x_1426) ;  /* 0x0000000400602947 */ /* 0x000fea0003800000 */
[----:B------:R-:W-:Y:S01]  /*8140*/  IMAD.SHL.U32 R4, R32, 0x40, RZ ;  /* 0x0000004020047824 */ /* 0x000fe200078e00ff */
[----:B------:R-:W-:Y:S01]  /*8150*/  LOP3.LUT R35, R20, 0xffff0000, RZ, 0xc0, !PT ;  /* 0xffff000014237812 */ /* 0x000fe200078ec0ff */
[----:B------:R-:W-:Y:S02]  /*8160*/  IMAD.IADD R6, R16, 0x1, R25 ;  /* 0x0000000110067824 */ /* 0x000fe400078e0219 */
[----:B------:R-:W-:Y:S01]  /*8170*/  IMAD.U32 R40, R20, 0x10000, RZ ;  /* 0x0001000014287824 */ /* 0x000fe200078e00ff */
[----:B------:R-:W-:Y:S01]  /*8180*/  LOP3.LUT R7, R4, 0x1c0, RZ, 0xc0, !PT ;  /* 0x000001c004077812 */ /* 0x000fe200078ec0ff */
[----:B------:R-:W-:-:S03]  /*8190*/  IMAD.U32 R36, R14, 0x10000, RZ ;  /* 0x000100000e247824 */ /* 0x000fc600078e00ff */
[----:B------:R-:W-:Y:S02]  /*81a0*/  SHF.R.U32.HI R9, RZ, 0x3, R7 ;  /* 0x00000003ff097819 */ /* 0x000fe40000011607 */
[C---:B------:R-:W-:Y:S02]  /*81b0*/  LOP3.LUT R6, R7.reuse, 0x38, R6, 0xf8, !PT ;  /* 0x0000003807067812 */ /* 0x040fe400078ef806 */
[----:B------:R-:W-:Y:S02]  /*81c0*/  LOP3.LUT R4, R7, 0x38, R16, 0xf8, !PT ;  /* 0x0000003807047812 */ /* 0x000fe400078ef810 */
[-C--:B------:R-:W-:Y:S02]  /*81d0*/  LOP3.LUT R7, R6, R9.reuse, RZ, 0x3c, !PT ;  /* 0x0000000906077212 */ /* 0x080fe400078e3cff */
[----:B------:R-:W-:-:S03]  /*81e0*/  LOP3.LUT R5, R4, R9, RZ, 0x3c, !PT ;  /* 0x0000000904057212 */ /* 0x000fc600078e3cff */
[C---:B------:R-:W-:Y:S02]  /*81f0*/  IMAD R9, R218.reuse, 0x200, R7 ;  /* 0x00000200da097824 */ /* 0x040fe400078e0207 */
[----:B------:R-:W-:Y:S02]  /*8200*/  IMAD R5, R218, 0x200, R5 ;  /* 0x00000200da057824 */ /* 0x000fe400078e0205 */
[--C-:B------:R-:W-:Y:S02]  /*8210*/  IMAD R47, R9, 0x2, R18.reuse ;  /* 0x00000002092f7824 */ /* 0x100fe400078e0212 */
[----:B------:R-:W-:-:S03]  /*8220*/  IMAD R46, R5, 0x2, R18 ;  /* 0x00000002052e7824 */ /* 0x000fc600078e0212 */
[----:B------:R-:W1:Y:S04]  /*8230*/  LDS.128 R8, [R47+0x18400] ;  /* 0x018400002f087984 */ /* 0x000e680000000c00 */
[----:B------:R-:W2:Y:S01]  /*8240*/  LDS.128 R4, [R46+0x18400] ;  /* 0x018400002e047984 */ /* 0x000ea20000000c00 */
[C---:B-1----:R-:W-:Y:S01]  /*8250*/  IMAD.U32 R33, R10.reuse, 0x10000, RZ ;  /* 0x000100000a217824 */ /* 0x042fe200078e00ff */
[----:B------:R-:W-:Y:S01]  /*8260*/  LOP3.LUT R10, R10, 0xffff0000, RZ, 0xc0, !PT ;  /* 0xffff00000a0a7812 */ /* 0x000fe200078ec0ff */
[C---:B------:R-:W-:Y:S01]  /*8270*/  IMAD.U32 R31, R8.reuse, 0x10000, RZ ;  /* 0x00010000081f7824 */ /* 0x040fe200078e00ff */
[----:B------:R-:W-:Y:S01]  /*8280*/  LOP3.LUT R8, R8, 0xffff0000, RZ, 0xc0, !PT ;  /* 0xffff000008087812 */ /* 0x000fe200078ec0ff */
[----:B--2---:R-:W-:Y:S02]  /*8290*/  IMAD.U32 R29, R6, 0x10000, RZ ;  /* 0x00010000061d7824 */ /* 0x004fe400078e00ff */
[C---:B------:R-:W-:Y:S01]  /*82a0*/  FMUL.FTZ R38, R33.reuse, R40 ;  /* 0x0000002821267220 */ /* 0x040fe20000410000 */
[-C--:B------:R-:W-:Y:S01]  /*82b0*/  FMUL.FTZ R44, R33, R36.reuse ;  /* 0x00000024212c7220 */ /* 0x080fe20000410000 */
[----:B------:R-:W-:Y:S01]  /*82c0*/  LOP3.LUT R33, R14, 0xffff0000, RZ, 0xc0, !PT ;  /* 0xffff00000e217812 */ /* 0x000fe200078ec0ff */
[----:B------:R-:W-:Y:S01]  /*82d0*/  FMUL.FTZ R37, R10, R35 ;  /* 0x000000230a257220 */ /* 0x000fe20000410000 */
[----:B------:R-:W-:Y:S01]  /*82e0*/  LOP3.LUT R6, R6, 0xffff0000, RZ, 0xc0, !PT ;  /* 0xffff000006067812 */ /* 0x000fe200078ec0ff */
[----:B------:R-:W-:Y:S01]  /*82f0*/  FFMA.FTZ R42, R29, R36, -R38 ;  /* 0x000000241d2a7223 */ /* 0x000fe20000010826 */
[----:B------:R-:W-:-:S02]  /*8300*/  IMAD.U32 R38, R21, 0x10000, RZ ;  /* 0x0001000015267824 */ /* 0x000fc400078e00ff */
[----:B------:R-:W-:Y:S01]  /*8310*/  FFMA.FTZ R44, R29, R40, R44 ;  /* 0x000000281d2c7223 */ /* 0x000fe2000001002c */
[----:B------:R-:W-:Y:S02]  /*8320*/  IMAD.U32 R36, R13, 0x10000, RZ ;  /* 0x000100000d247824 */ /* 0x000fe400078e00ff */
[-C--:B------:R-:W-:Y:S01]  /*8330*/  FMUL.FTZ R29, R10, R33.reuse ;  /* 0x000000210a1d7220 */ /* 0x080fe20000410000 */
[----:B------:R-:W-:Y:S01]  /*8340*/  FFMA.FTZ R43, R6, R33, -R37 ;  /* 0x00000021062b7223 */ /* 0x000fe20000010825 */
[----:B------:R-:W-:Y:S01]  /*8350*/  FMUL.FTZ R10, R31, R38 ;  /* 0x000000261f0a7220 */ /* 0x000fe20000410000 */
[----:B0-----:R-:W-:Y:S01]  /*8360*/  IMAD.U32 R27, R4, 0x10000, RZ ;  /* 0x00010000041b7824 */ /* 0x001fe200078e00ff */
[----:B------:R-:W-:Y:S01]  /*8370*/  LOP3.LUT R33, R21, 0xffff0000, RZ, 0xc0, !PT ;  /* 0xffff000015217812 */ /* 0x000fe200078ec0ff */
[----:B------:R-:W-:Y:S01]  /*8380*/  FMUL.FTZ R31, R31, R36 ;  /* 0x000000241f1f7220 */ /* 0x000fe20000410000 */
[----:B------:R-:W-:Y:S01]  /*8390*/  FFMA.FTZ R45, R6, R35, R29 ;  /* 0x00000023062d7223 */ /* 0x000fe2000001001d */
[----:B------:R-:W-:Y:S01]  /*83a0*/  LOP3.LUT R4, R4, 0xffff0000, RZ, 0xc0, !PT ;  /* 0xffff000004047812 */ /* 0x000fe200078ec0ff */
[----:B------:R-:W-:Y:S01]  /*83b0*/  IMAD.U32 R32, R9, 0x10000, RZ ;  /* 0x0001000009207824 */ /* 0x000fe200078e00ff */
[----:B------:R-:W-:Y:S01]  /*83c0*/  LOP3.LUT R29, R13, 0xffff0000, RZ, 0xc0, !PT ;  /* 0xffff00000d1d7812 */ /* 0x000fe200078ec0ff */
[----:B------:R-:W-:Y:S01]  /*83d0*/  FFMA.FTZ R38, R27, R38, R31 ;  /* 0x000000261b267223 */ /* 0x000fe2000001001f */
[----:B------:R-:W-:Y:S01]  /*83e0*/  FMUL.FTZ R35, R8, R33 ;  /* 0x0000002108237220 */ /* 0x000fe20000410000 */
[----:B------:R-:W-:-:S02]  /*83f0*/  IMAD.U32 R31, R12, 0x10000, RZ ;  /* 0x000100000c1f7824 */ /* 0x000fc400078e00ff */
[----:B------:R-:W-:Y:S01]  /*8400*/  FFMA.FTZ R36, R27, R36, -R10 ;  /* 0x000000241b247223 */ /* 0x000fe2000001080a */
[----:B------:R-:W-:Y:S02]  /*8410*/  IMAD.U32 R28, R5, 0x10000, RZ ;  /* 0x00010000051c7824 */ /* 0x000fe400078e00ff */
[-C--:B------:R-:W-:Y:S01]  /*8420*/  FMUL.FTZ R39, R8, R29.reuse ;  /* 0x0000001d08277220 */ /* 0x080fe20000410000 */
[----:B------:R-:W-:Y:S02]  /*8430*/  IMAD.U32 R27, R26, 0x10000, RZ ;  /* 0x000100001a1b7824 */ /* 0x000fe400078e00ff */
[----:B------:R-:W-:Y:S01]  /*8440*/  FFMA.FTZ R37, R4, R29, -R35 ;  /* 0x0000001d04257223 */ /* 0x000fe20000010823 */
[C---:B------:R-:W-:Y:S01]  /*8450*/  FMUL.FTZ R41, R32.reuse, R31 ;  /* 0x0000001f20297220 */ /* 0x040fe20000410000 */
[----:B------:R-:W-:Y:S02]  /*8460*/  IMAD.U32 R34, R11, 0x10000, RZ ;  /* 0x000100000b227824 */ /* 0x000fe400078e00ff */
[----:B------:R-:W-:Y:S01]  /*8470*/  FMUL.FTZ R32, R32, R27 ;  /* 0x0000001b20207220 */ /* 0x000fe20000410000 */
[----:B------:R-:W-:-:S02]  /*8480*/  IMAD.U32 R35, R3, 0x10000, RZ ;  /* 0x0001000003237824 */ /* 0x000fc400078e00ff */
[----:B------:R-:W-:Y:S01]  /*8490*/  FFMA.FTZ R39, R4, R33, R39 ;  /* 0x0000002104277223 */ /* 0x000fe20000010027 */
[----:B------:R-:W-:Y:S02]  /*84a0*/  IMAD.U32 R29, R15, 0x10000, RZ ;  /* 0x000100000f1d7824 */ /* 0x000fe400078e00ff */
[----:B------:R-:W-:Y:S01]  /*84b0*/  FFMA.FTZ R41, R28, R27, -R41 ;  /* 0x0000001b1c297223 */ /* 0x000fe20000010829 */
[----:B------:R-:W-:Y:S01]  /*84c0*/  IMAD.U32 R30, R7, 0x10000, RZ ;  /* 0x00010000071e7824 */ /* 0x000fe200078e00ff */
[----:B------:R-:W-:Y:S01]  /*84d0*/  LOP3.LUT R9, R9, 0xffff0000, RZ, 0xc0, !PT ;  /* 0xffff000009097812 */ /* 0x000fe200078ec0ff */
[C---:B------:R-:W-:Y:S01]  /*84e0*/  FMUL.FTZ R33, R34.reuse, R35 ;  /* 0x0000002322217220 */ /* 0x040fe20000410000 */
[----:B------:R-:W-:Y:S01]  /*84f0*/  LOP3.LUT R11, R11, 0xffff0000, RZ, 0xc0, !PT ;  /* 0xffff00000b0b7812 */ /* 0x000fe200078ec0ff */
[----:B------:R-:W-:Y:S01]  /*8500*/  FMUL.FTZ R27, R34, R29 ;  /* 0x0000001d221b7220 */ /* 0x000fe20000410000 */
[----:B------:R-:W-:Y:S01]  /*8510*/  LOP3.LUT R8, R12, 0xffff0000, RZ, 0xc0, !PT ;  /* 0xffff00000c087812 */ /* 0x000fe200078ec0ff */
[----:B------:R-:W-:Y:S01]  /*8520*/  FFMA.FTZ R32, R28, R31, R32 ;  /* 0x0000001f1c207223 */ /* 0x000fe20000010020 */
[----:B------:R-:W-:Y:S01]  /*8530*/  LOP3.LUT R10, R3, 0xffff0000, RZ, 0xc0, !PT ;  /* 0xffff0000030a7812 */ /* 0x000fe200078ec0ff */
[----:B------:R-:W-:Y:S01]  /*8540*/  FFMA.FTZ R33, R30, R29, -R33 ;  /* 0x0000001d1e217223 */ /* 0x000fe20000010821 */
[----:B------:R-:W-:Y:S01]  /*8550*/  LOP3.LUT R4, R26, 0xffff0000, RZ, 0xc0, !PT ;  /* 0xffff00001a047812 */ /* 0x000fe200078ec0ff */
[----:B------:R-:W-:Y:S01]  /*8560*/  FFMA.FTZ R27, R30, R35, R27 ;  /* 0x000000231e1b7223 */ /* 0x000fe2000001001b */
[----:B------:R-:W-:Y:S01]  /*8570*/  LOP3.LUT R6, R15, 0xffff0000, RZ, 0xc0, !PT ;  /* 0xffff00000f067812 */ /* 0x000fe200078ec0ff */
[----:B------:R-:W-:Y:S01]  /*8580*/  FMUL.FTZ R28, R9, R8 ;  /* 0x00000008091c7220 */ /* 0x000fe20000410000 */
[----:B------:R-:W-:Y:S01]  /*8590*/  LOP3.LUT R5, R5, 0xffff0000, RZ, 0xc0, !PT ;  /* 0xffff000005057812 */ /* 0x000fe200078ec0ff */
[----:B------:R-:W-:Y:S01]  /*85a0*/  FMUL.FTZ R30, R11, R10 ;  /* 0x0000000a0b1e7220 */ /* 0x000fe20000410000 */
[----:B------:R-:W-:Y:S01]  /*85b0*/  LOP3.LUT R7, R7, 0xffff0000, RZ, 0xc0, !PT ;  /* 0xffff000007077812 */ /* 0x000fe200078ec0ff */
[----:B------:R-:W-:Y:S01]  /*85c0*/  FMUL.FTZ R9, R9, R4 ;  /* 0x0000000409097220 */ /* 0x000fe20000410000 */
[----:B------:R-:W-:Y:S01]  /*85d0*/  FMUL.FTZ R11, R11, R6 ;  /* 0x000000060b0b7220 */ /* 0x000fe20000410000 */
[----:B------:R-:W-:Y:S01]  /*85e0*/  FFMA.FTZ R28, R5, R4, -R28 ;  /* 0x00000004051c7223 */ /* 0x000fe2000001081c */
        /* <DEDUP_REMOVED lines=13> */
.L_x_1426:
[----:B------:R-:W-:Y:S05]  /*86c0*/  BSYNC B1 ;  /* 0x0000000000017941 */ /* 0x000fea0003800000 */
.L_x_1425:
[----:B------:R-:W-:Y:S05]  /*86d0*/  @P0 BRA `(.L_x_1417) ;  /* 0x00000004004c0947 */ /* 0x000fea0003800000 */
[----:B------:R-:W2:Y:S01]  /*86e0*/  LDL R43, [R1+0x90] ;  /* 0x00009000012b7983 */ /* 0x000ea20000100800 */
[----:B-1----:R-:W-:Y:S01]  /*86f0*/  IMAD.IADD R4, R16, 0x1, R25 ;  /* 0x0000000110047824 */ /* 0x002fe200078e0219 */
[----:B------:R-:W-:-:S04]  /*8700*/  SHF.R.U32.HI R5, RZ, 0x3, R215 ;  /* 0x00000003ff057819 */ /* 0x000fc800000116d7 */
[----:B------:R-:W-:-:S04]  /*8710*/  LOP3.LUT R4, R215, 0x38, R4, 0xf8, !PT ;  /* 0x00000038d7047812 */ /* 0x000fc800078ef804 */
[----:B------:R-:W-:-:S05]  /*8720*/  LOP3.LUT R4, R4, R5, RZ, 0x3c, !PT ;  /* 0x0000000504047212 */ /* 0x000fca00078e3cff */
[----:B------:R-:W-:-:S04]  /*8730*/  IMAD.IADD R9, R219, 0x1, R4 ;  /* 0x00000001db097824 */ /* 0x000fc800078e0204 */
[----:B------:R-:W-:-:S05]  /*8740*/  IMAD R25, R9, 0x2, R18 ;  /* 0x0000000209197824 */ /* 0x000fca00078e0212 */
[----:B------:R-:W1:Y:S01]  /*8750*/  LDS.128 R8, [R25+0x18400] ;  /* 0x0184000019087984 */ /* 0x000e620000000c00 */
[----:B------:R-:W-:Y:S02]  /*8760*/  IMAD.U32 R37, R21, 0x10000, RZ ;  /* 0x0001000015257824 */ /* 0x000fe400078e00ff */
[----:B------:R-:W-:Y:S01]  /*8770*/  IMAD.U32 R35, R13, 0x10000, RZ ;  /* 0x000100000d237824 */ /* 0x000fe200078e00ff */
[----:B------:R-:W-:Y:S01]  /*8780*/  LOP3.LUT R44, R21, 0xffff0000, RZ, 0xc0, !PT ;  /* 0xffff0000152c7812 */ /* 0x000fe200078ec0ff */
[----:B------:R-:W-:Y:S01]  /*8790*/  IMAD.U32 R46, R12, 0x10000, RZ ;  /* 0x000100000c2e7824 */ /* 0x000fe200078e00ff */
[----:B------:R-:W-:Y:S01]  /*87a0*/  LOP3.LUT R40, R13, 0xffff0000, RZ, 0xc0, !PT ;  /* 0xffff00000d287812 */ /* 0x000fe200078ec0ff */
[----:B------:R-:W-:Y:S01]  /*87b0*/  IMAD.U32 R42, R26, 0x10000, RZ ;  /* 0x000100001a2a7824 */ /* 0x000fe200078e00ff */
[----:B------:R-:W-:Y:S02]  /*87c0*/  LOP3.LUT R41, R12, 0xffff0000, RZ, 0xc0, !PT ;  /* 0xffff00000c297812 */ /* 0x000fe400078ec0ff */
[----:B------:R-:W-:Y:S01]  /*87d0*/  LOP3.LUT R39, R26, 0xffff0000, RZ, 0xc0, !PT ;  /* 0xffff00001a277812 */ /* 0x000fe200078ec0ff */
[C---:B-1----:R-:W-:Y:S01]  /*87e0*/  IMAD.U32 R31, R8.reuse, 0x10000, RZ ;  /* 0x00010000081f7824 */ /* 0x042fe200078e00ff */
[----:B------:R-:W-:Y:S01]  /*87f0*/  LOP3.LUT R8, R8, 0xffff0000, RZ, 0xc0, !PT ;  /* 0xffff000008087812 */ /* 0x000fe200078ec0ff */
[----:B------:R-:W-:-:S02]  /*8800*/  IMAD.U32 R32, R9, 0x10000, RZ ;  /* 0x0001000009207824 */ /* 0x000fc400078e00ff */
[-C--:B------:R-:W-:Y:S01]  /*8810*/  FMUL.FTZ R36, R37, R31.reuse ;  /* 0x0000001f25247220 */ /* 0x080fe20000410000 */
[----:B------:R-:W-:Y:S01]  /*8820*/  FMUL.FTZ R38, R35, R31 ;  /* 0x0000001f23267220 */ /* 0x000fe20000410000 */
[-C--:B------:R-:W-:Y:S01]  /*8830*/  FMUL.FTZ R13, R44, R8.reuse ;  /* 0x000000082c0d7220 */ /* 0x080fe20000410000 */
[----:B------:R-:W-:Y:S01]  /*8840*/  FMUL.FTZ R21, R40, R8 ;  /* 0x0000000828157220 */ /* 0x000fe20000410000 */
[----:B------:R-:W-:Y:S01]  /*8850*/  FMUL.FTZ R31, R42, R32 ;  /* 0x000000202a1f7220 */ /* 0x000fe20000410000 */
[C---:B------:R-:W-:Y:S01]  /*8860*/  IMAD.U32 R33, R10.reuse, 0x10000, RZ ;  /* 0x000100000a217824 */ /* 0x040fe200078e00ff */
[----:B------:R-:W-:Y:S01]  /*8870*/  LOP3.LUT R10, R10, 0xffff0000, RZ, 0xc0, !PT ;  /* 0xffff00000a0a7812 */ /* 0x000fe200078ec0ff */
[----:B------:R-:W-:Y:S01]  /*8880*/  IMAD.U32 R34, R11, 0x10000, RZ ;  /* 0x000100000b227824 */ /* 0x000fe200078e00ff */
[----:B------:R-:W-:Y:S02]  /*8890*/  LOP3.LUT R9, R9, 0xffff0000, RZ, 0xc0, !PT ;  /* 0xffff000009097812 */ /* 0x000fe400078ec0ff */
[----:B------:R-:W-:Y:S01]  /*88a0*/  LOP3.LUT R11, R11, 0xffff0000, RZ, 0xc0, !PT ;  /* 0xffff00000b0b7812 */ /* 0x000fe200078ec0ff */
[----:B--2---:R-:W0:Y:S02]  /*88b0*/  LDS.128 R4, [R43+0x18400] ;  /* 0x018400002b047984 */ /* 0x004e240000000c00 */
[C---:B0-----:R-:W-:Y:S01]  /*88c0*/  IMAD.U32 R27, R4.reuse, 0x10000, RZ ;  /* 0x00010000041b7824 */ /* 0x041fe200078e00ff */
[----:B------:R-:W-:Y:S01]  /*88d0*/  LOP3.LUT R4, R4, 0xffff0000, RZ, 0xc0, !PT ;  /* 0xffff000004047812 */ /* 0x000fe200078ec0ff */
[----:B------:R-:W-:-:S02]  /*88e0*/  IMAD.U32 R28, R5, 0x10000, RZ ;  /* 0x00010000051c7824 */ /* 0x000fc400078e00ff */
[-C--:B------:R-:W-:Y:S01]  /*88f0*/  FFMA.FTZ R36, R35, R27.reuse, -R36 ;  /* 0x0000001b23247223 */ /* 0x080fe20000010824 */
[----:B------:R-:W-:Y:S01]  /*8900*/  FFMA.FTZ R38, R37, R27, R38 ;  /* 0x0000001b25267223 */ /* 0x000fe20000010026 */
[----:B------:R-:W-:Y:S01]  /*8910*/  FMUL.FTZ R27, R46, R32 ;  /* 0x000000202e1b7220 */ /* 0x000fe20000410000 */
[----:B------:R-:W-:Y:S02]  /*8920*/  IMAD.U32 R37, R20, 0x10000, RZ ;  /* 0x0001000014257824 */ /* 0x000fe400078e00ff */
[-C--:B------:R-:W-:Y:S01]  /*8930*/  FFMA.FTZ R13, R40, R4.reuse, -R13 ;  /* 0x00000004280d7223 */ /* 0x080fe2000001080d */
[----:B------:R-:W-:Y:S02]  /*8940*/  IMAD.U32 R35, R14, 0x10000, RZ ;  /* 0x000100000e237824 */ /* 0x000fe400078e00ff */
[----:B------:R-:W-:Y:S01]  /*8950*/  FFMA.FTZ R21, R44, R4, R21 ;  /* 0x000000042c157223 */ /* 0x000fe20000010015 */
[-C--:B------:R-:W-:Y:S01]  /*8960*/  FFMA.FTZ R27, R42, R28.reuse, -R27 ;  /* 0x0000001c2a1b7223 */ /* 0x080fe2000001081b */
[----:B------:R-:W-:Y:S01]  /*8970*/  FFMA.FTZ R31, R46, R28, R31 ;  /* 0x0000001c2e1f7223 */ /* 0x000fe2000001001f */
[----:B------:R-:W-:-:S02]  /*8980*/  IMAD.U32 R29, R6, 0x10000, RZ ;  /* 0x00010000061d7824 */ /* 0x000fc400078e00ff */
[-C--:B------:R-:W-:Y:S01]  /*8990*/  FMUL.FTZ R4, R37, R33.reuse ;  /* 0x0000002125047220 */ /* 0x080fe20000410000 */
[----:B------:R-:W-:Y:S02]  /*89a0*/  LOP3.LUT R28, R14, 0xffff0000, RZ, 0xc0, !PT ;  /* 0xffff00000e1c7812 */ /* 0x000fe400078ec0ff */
[----:B------:R-:W-:Y:S01]  /*89b0*/  LOP3.LUT R20, R20, 0xffff0000, RZ, 0xc0, !PT ;  /* 0xffff000014147812 */ /* 0x000fe200078ec0ff */
[----:B------:R-:W-:Y:S01]  /*89c0*/  FMUL.FTZ R14, R35, R33 ;  /* 0x00000021230e7220 */ /* 0x000fe20000410000 */
[----:B------:R-:W-:Y:S02]  /*89d0*/  IMAD.U32 R32, R3, 0x10000, RZ ;  /* 0x0001000003207824 */ /* 0x000fe400078e00ff */
[-C--:B------:R-:W-:Y:S01]  /*89e0*/  FFMA.FTZ R8, R35, R29.reuse, -R4 ;  /* 0x0000001d23087223 */ /* 0x080fe20000010804 */
[-C--:B------:R-:W-:Y:S01]  /*89f0*/  FMUL.FTZ R35, R28, R10.reuse ;  /* 0x0000000a1c237220 */ /* 0x080fe20000410000 */
[----:B------:R-:W-:Y:S01]  /*8a00*/  FMUL.FTZ R33, R20, R10 ;  /* 0x0000000a14217220 */ /* 0x000fe20000410000 */
[----:B------:R-:W-:Y:S01]  /*8a10*/  LOP3.LUT R6, R6, 0xffff0000, RZ, 0xc0, !PT ;  /* 0xffff000006067812 */ /* 0x000fe200078ec0ff */
[----:B------:R-:W-:Y:S01]  /*8a20*/  FFMA.FTZ R10, R37, R29, R14 ;  /* 0x0000001d250a7223 */ /* 0x000fe2000001000e */
[----:B------:R-:W-:-:S02]  /*8a30*/  IMAD.U32 R30, R7, 0x10000, RZ ;  /* 0x00010000071e7824 */ /* 0x000fc400078e00ff */
[----:B------:R-:W-:Y:S01]  /*8a40*/  FMUL.FTZ R29, R32, R34 ;  /* 0x00000022201d7220 */ /* 0x000fe20000410000 */
[----:B------:R-:W-:Y:S01]  /*8a50*/  IMAD.U32 R4, R15, 0x10000, RZ ;  /* 0x000100000f047824 */ /* 0x000fe200078e00ff */
[----:B------:R-:W-:Y:S02]  /*8a60*/  LOP3.LUT R3, R3, 0xffff0000, RZ, 0xc0, !PT ;  /* 0xffff000003037812 */ /* 0x000fe400078ec0ff */
[----:B------:R-:W-:Y:S01]  /*8a70*/  LOP3.LUT R15, R15, 0xffff0000, RZ, 0xc0, !PT ;  /* 0xffff00000f0f7812 */ /* 0x000fe200078ec0ff */
[----:B------:R-:W-:Y:S01]  /*8a80*/  FFMA.FTZ R35, R20, R6, R35 ;  /* 0x0000000614237223 */ /* 0x000fe20000010023 */
[----:B------:R-:W-:Y:S01]  /*8a90*/  LOP3.LUT R5, R5, 0xffff0000, RZ, 0xc0, !PT ;  /* 0xffff000005057812 */ /* 0x000fe200078ec0ff */
[C---:B------:R-:W-:Y:S01]  /*8aa0*/  FMUL.FTZ R37, R4.reuse, R34 ;  /* 0x0000002204257220 */ /* 0x040fe20000410000 */
[----:B------:R-:W-:Y:S01]  /*8ab0*/  LOP3.LUT R7, R7, 0xffff0000, RZ, 0xc0, !PT ;  /* 0xffff000007077812 */ /* 0x000fe200078ec0ff */
[----:B------:R-:W-:Y:S01]  /*8ac0*/  FFMA.FTZ R29, R4, R30, -R29 ;  /* 0x0000001e041d7223 */ /* 0x000fe2000001081d */
[----:B------:R-:W-:Y:S01]  /*8ad0*/  FFMA.FTZ R33, R28, R6, -R33 ;  /* 0x000000061c217223 */ /* 0x000fe20000010821 */
        /* <DEDUP_REMOVED lines=19> */
.L_x_1417:
[----:B------:R-:W-:Y:S05]  /*8c10*/  BSYNC B0 ;  /* 0x0000000000007941 */ /* 0x000fea0003800000 */
.L_x_1406:
        /* <DEDUP_REMOVED lines=8> */
.L_x_1403:
[----:B-123--:R-:W2:Y:S01]  /*8ca0*/  LDL R3, [R1+0x5c] ;  /* 0x00005c0001037983 */ /* 0x00eea20000100800 */
[----:B------:R-:W1:Y:S02]  /*8cb0*/  S2R R4, SR_TID.X ;  /* 0x0000000000047919 */ /* 0x000e640000002100 */
[----:B-1----:R-:W-:-:S05]  /*8cc0*/  SHF.R.U32.HI R4, RZ, 0x7, R4 ;  /* 0x00000007ff047819 */ /* 0x002fca0000011604 */
[----:B------:R-:W-:Y:S01]  /*8cd0*/  VIADD R10, R4, 0x8 ;  /* 0x00000008040a7836 */ /* 0x000fe20000000000 */
[----:B--2---:R-:W-:-:S13]  /*8ce0*/  R2UR UR4, R3 ;  /* 0x00000000030472ca */ /* 0x004fda00000e0000 */
[----:B------:R-:W-:Y:S01]  /*8cf0*/  IMAD.U32 R3, RZ, RZ, UR4 ;  /* 0x00000004ff037e24 */ /* 0x000fe2000f8e00ff */
[----:B------:R-:W-:Y:S05]  /*8d00*/  WARPSYNC.ALL ;  /* 0x0000000000007948 */ /* 0x000fea0003800000 */
[----:B------:R1:W-:Y:S01]  /*8d10*/  BAR.SYNC.DEFER_BLOCKING R10, 0x100 ;  /* 0x0004000a0000751d */ /* 0x0003e20000010000 */
[----:B------:R-:W-:-:S13]  /*8d20*/  ISETP.NE.AND P0, PT, R3, 0x3, PT ;  /* 0x000000030300780c */ /* 0x000fda0003f05270 */
[----:B-1----:R-:W-:Y:S05]  /*8d30*/  @!P0 BRA `(.L_x_1427) ;  /* 0x0000000000048947 */ /* 0x002fea0003800000 */
[----:B------:R-:W-:Y:S01]  /*8d40*/  BPT.TRAP 0x1 ;  /* 0x000000040000795c */ /* 0x000fe20000300000 */
.L_x_1427:
[----:B------:R-:W-:Y:S01]  /*8d50*/  IMAD R3, R200, 0x8, R18 ;  /* 0x00000008c8037824 */ /* 0x000fe200078e0212 */
[----:B------:R-:W-:-:S04]  /*8d60*/  SHF.L.U32 R8, R208, 0x1f, RZ ;  /* 0x0000001fd0087819 */ /* 0x000fc800000006ff */
[----:B------:R1:W2:Y:S01]  /*8d70*/  SYNCS.PHASECHK.TRANS64.TRYWAIT P1, [R3+URZ+0x32430], R8 ;  /* 0x03243008030075a7 */ /* 0x0002a2000802017f */
[----:B------:R-:W-:Y:S05]  /*8d80*/  @!P0 BRA `(.L_x_1428) ;  /* 0x0000000000048947 */ /* 0x000fea0003800000 */
[----:B------:R-:W-:Y:S01]  /*8d90*/  BPT.TRAP 0x1 ;  /* 0x000000040000795c */ /* 0x000fe20000300000 */
.L_x_1428:
        /* <DEDUP_REMOVED lines=9> */
.L_x_1429:
[----:B------:R-:W-:Y:S01]  /*8e30*/  IMAD R4, R200, 0x300, R217 ;  /* 0x00000300c8047824 */ /* 0x000fe200078e02d9 */
[----:B------:R-:W-:Y:S05]  /*8e40*/  WARPSYNC.ALL ;  /* 0x0000000000007948 */ /* 0x000fea0003800000 */
[----:B------:R-:W-:Y:S01]  /*8e50*/  IMAD.MOV.U32 R5, RZ, RZ, 0x40000040 ;  /* 0x40000040ff057424 */ /* 0x000fe200078e00ff */
[C---:B------:R-:W-:Y:S01]  /*8e60*/  R2UR UR4, R14.reuse ;  /* 0x000000000e0472ca */ /* 0x040fe200000e0000 */
[----:B0----5:R-:W-:Y:S01]  /*8e70*/  WARPGROUP.ARRIVE ;  /* 0x00000000000079c5 */ /* 0x021fe20000000000 */
[----:B------:R-:W-:Y:S01]  /*8e80*/  R2UR UR5, R15 ;  /* 0x000000000f0572ca */ /* 0x000fe200000e0000 */
[----:B------:R-:W-:Y:S01]  /*8e90*/  VIADD R212, R14, 0x2 ;  /* 0x000000020ed47836 */ /* 0x000fe20000000000 */
[C---:B------:R-:W-:Y:S01]  /*8ea0*/  R2UR UR6, R4.reuse ;  /* 0x00000000040672ca */ /* 0x040fe200000e0000 */
[----:B------:R-:W-:Y:S01]  /*8eb0*/  VIADD R6, R4, 0x2 ;  /* 0x0000000204067836 */ /* 0x000fe20000000000 */
[----:B------:R-:W-:Y:S01]  /*8ec0*/  R2UR UR7, R5 ;  /* 0x00000000050772ca */ /* 0x000fe200000e0000 */
[----:B------:R-:W-:Y:S01]  /*8ed0*/  IMAD.MOV.U32 R213, RZ, RZ, 0x40000040 ;  /* 0x40000040ffd57424 */ /* 0x000fe200078e00ff */
[----:B------:R-:W-:Y:S01]  /*8ee0*/  BSSY B0, `(.L_x_1431) ;  /* 0x0000024000007945 */ /* 0x000fe20003800000 */
[----:B------:R-:W-:-:S02]  /*8ef0*/  IMAD.MOV.U32 R7, RZ, RZ, 0x40000040 ;  /* 0x40000040ff077424 */ /* 0x000fc400078e00ff */
[C---:B------:R-:W-:Y:S02]  /*8f00*/  VIADD R210, R14.reuse, 0x4 ;  /* 0x000000040ed27836 */ /* 0x040fe40000000000 */
[----:B------:R-:W-:Y:S02]  /*8f10*/  IMAD.MOV.U32 R211, RZ, RZ, 0x40000040 ;  /* 0x40000040ffd37424 */ /* 0x000fe400078e00ff */
[----:B------:R-:W-:Y:S02]  /*8f20*/  VIADD R20, R14, 0x6 ;  /* 0x000000060e147836 */ /* 0x000fe40000000000 */
[----:B------:R-:W-:Y:S02]  /*8f30*/  IMAD.MOV.U32 R21, RZ, RZ, 0x40000040 ;  /* 0x40000040ff157424 */ /* 0x000fe400078e00ff */
[----:B------:R-:W-:Y:S01]  /*8f40*/  HGMMA.64x96x16.F32.BF16 R24, gdesc[UR4], RZ, !UPT, gsb0 ;  /* 0x01600000041879f0 */ /* 0x000fe2000c0018ff */
[----:B------:R-:W-:Y:S01]  /*8f50*/  R2UR UR4, R212 ;  /* 0x00000000d40472ca */ /* 0x000fe200000e0000 */
[----:B------:R-:W-:Y:S01]  /*8f60*/  IMAD.MOV.U32 R5, RZ, RZ, 0x40000040 ;  /* 0x40000040ff057424 */ /* 0x000fe200078e00ff */
[----:B------:R-:W-:-:S02]  /*8f70*/  R2UR UR5, R213 ;  /* 0x00000000d50572ca */ /* 0x000fc400000e0000 */
[----:B------:R-:W-:Y:S01]  /*8f80*/  R2UR UR6, R6 ;  /* 0x00000000060672ca */ /* 0x000fe200000e0000 */
[C---:B------:R-:W-:Y:S01]  /*8f90*/  VIADD R6, R4.reuse, 0x4 ;  /* 0x0000000404067836 */ /* 0x040fe20000000000 */
[----:B------:R-:W-:Y:S01]  /*8fa0*/  R2UR UR7, R7 ;  /* 0x00000000070772ca */ /* 0x000fe200000e0000 */
[----:B------:R-:W-:Y:S02]  /*8fb0*/  IMAD.MOV.U32 R7, RZ, RZ, 0x40000040 ;  /* 0x40000040ff077424 */ /* 0x000fe400078e00ff */
[----:B------:R-:W-:Y:S01]  /*8fc0*/  VIADD R4, R4, 0x6 ;  /* 0x0000000604047836 */ /* 0x000fe20000000000 */
[----:B------:R-:W-:Y:S02]  /*8fd0*/  WARPGROUP.DEPBAR.LE gsb0, 0x0 ;  /* 0x00008000000079c5 */ /* 0x000fe40000010000 */
[----:B------:R-:W-:-:S07]  /*8fe0*/  WARPGROUP.ARRIVE ;  /* 0x00000000000079c5 */ /* 0x000fce0000000000 */
        /* <DEDUP_REMOVED lines=8> */
[----:B------:R-:W-:Y:S02]  /*9070*/  R2UR UR4, R20 ;  /* 0x00000000140472ca */ /* 0x000fe400000e0000 */
[----:B------:R-:W-:Y:S02]  /*9080*/  R2UR UR5, R21 ;  /* 0x00000000150572ca */ /* 0x000fe400000e0000 */
[----:B------:R-:W-:Y:S02]  /*9090*/  R2UR UR6, R4 ;  /* 0x00000000040672ca */ /* 0x000fe400000e0000 */
[----:B------:R-:W-:Y:S02]  /*90a0*/  R2UR UR7, R5 ;  /* 0x00000000050772ca */ /* 0x000fe400000e0000 */
[----:B------:R-:W-:Y:S01]  /*90b0*/  SHF.L.U32 R5, R0, 0x1f, RZ ;  /* 0x0000001f00057819 */ /* 0x000fe200000006ff */
[----:B------:R-:W-:-:S02]  /*90c0*/  WARPGROUP.DEPBAR.LE gsb0, 0x0 ;  /* 0x00008000000079c5 */ /* 0x000fc40000010000 */
[----:B------:R-:W-:-:S08]  /*90d0*/  WARPGROUP.ARRIVE ;  /* 0x00000000000079c5 */ /* 0x000fd00000000000 */
[----:B------:R-:W-:Y:S03]  /*90e0*/  HGMMA.64x96x16.F32.BF16 R24, gdesc[UR4], R24, gsb0 ;  /* 0x01600000041879f0 */ /* 0x000fe60008001818 */
[----:B------:R-:W-:Y:S02]  /*90f0*/  WARPGROUP.DEPBAR.LE gsb0, 0x0 ;  /* 0x00008000000079c5 */ /* 0x000fe40000010000 */
[----:B------:R-:W0:Y:S02]  /*9100*/  SYNCS.PHASECHK.TRANS64.TRYWAIT P1, [R18+URZ+0x32410], R5 ;  /* 0x03241005120075a7 */ /* 0x000e24000802017f */
[----:B0-----:R-:W-:Y:S05]  /*9110*/  @!P1 BRA `(.L_x_1432) ;  /* 0x0000013800149947 */ /* 0x001fea0003800000 */
.L_x_1669:
[----:B------:R-:W-:Y:S05]  /*9120*/  BSYNC B0 ;  /* 0x0000000000007941 */ /* 0x000fea0003800000 */
.L_x_1431:
[----:B------:R-:W-:Y:S05]  /*9130*/  @!P0 BRA `(.L_x_1433) ;  /* 0x0000000000048947 */ /* 0x000fea0003800000 */
[----:B------:R-:W-:Y:S01]  /*9140*/  BPT.TRAP 0x1 ;  /* 0x000000040000795c */ /* 0x000fe20000300000 */
.L_x_1433:
[----:B------:R3:W4:Y:S01]  /*9150*/  SYNCS.PHASECHK.TRANS64.TRYWAIT P2, [R3+URZ+0x32450], R8 ;  /* 0x03245008030075a7 */ /* 0x000722000804017f */
[----:B------:R-:W-:Y:S05]  /*9160*/  @!P0 BRA `(.L_x_1434) ;  /* 0x0000000000048947 */ /* 0x000fea0003800000 */
[----:B------:R-:W-:Y:S01]  /*9170*/  BPT.TRAP 0x1 ;  /* 0x000000040000795c */ /* 0x000fe20000300000 */
.L_x_1434:
[----:B------:R-:W5:Y:S01]  /*9180*/  S2R R0, SR_TID.X ;  /* 0x0000000000007919 */ /* 0x000f620000002100 */
[----:B------:R-:W-:Y:S01]  /*9190*/  BSSY B0, `(.L_x_1435) ;  /* 0x0000006000007945 */ /* 0x000fe20003800000 */
[----:B-----5:R-:W-:-:S04]  /*91a0*/  LOP3.LUT R0, R0, 0x7f, RZ, 0xc0, !PT ;  /* 0x0000007f00007812 */ /* 0x020fc800078ec0ff */
[----:B------:R-:W-:Y:S01]  /*91b0*/  ISETP.NE.AND P1, PT, R0, RZ, PT ;  /* 0x000000ff0000720c */ /* 0x000fe20003f25270 */
[----:B----4-:R-:W-:-:S12]  /*91c0*/  @P2 BRA `(.L_x_1436) ;  /* 0x0000000000082947 */ /* 0x010fd80003800000 */
[----:B------:R-:W4:Y:S02]  /*91d0*/  SYNCS.PHASECHK.TRANS64.TRYWAIT P2, [R3+URZ+0x32450], R8 ;  /* 0x03245008030075a7 */ /* 0x000f24000804017f */
[----:B----4-:R-:W-:Y:S05]  /*91e0*/  @!P2 BRA `(.L_x_1437) ;  /* 0x0000013400f4a947 */ /* 0x010fea0003800000 */
.L_x_1436:
[----:B------:R-:W-:Y:S05]  /*91f0*/  BSYNC B0 ;  /* 0x0000000000007941 */ /* 0x000fea0003800000 */
.L_x_1435:
[----:B------:R-:W-:Y:S05]  /*9200*/  WARPSYNC.ALL ;  /* 0x0000000000007948 */ /* 0x000fea0003800000 */
[----:B------:R-:W-:Y:S01]  /*9210*/  R2UR UR5, R18 ;  /* 0x00000000120572ca */ /* 0x000fe200000e0000 */
[----:B------:R-:W-:Y:S01]  /*9220*/  IMAD R72, R72, 0x2000, R18 ;  /* 0x0000200048487824 */ /* 0x000fe200078e0212 */
[----:B------:R-:W-:Y:S01]  /*9230*/  WARPGROUP.ARRIVE ;  /* 0x00000000000079c5 */ /* 0x000fe20000000000 */
[----:B0-----:R-:W-:Y:S01]  /*9240*/  IMAD.MOV.U32 R5, RZ, RZ, 0xc00 ;  /* 0x00000c00ff057424 */ /* 0x001fe200078e00ff */
[----:B------:R-:W-:Y:S01]  /*9250*/  UMOV UR9, 0x40000040 ;  /* 0x4000004000097882 */ /* 0x000fe20000000000 */
[----:B------:R-:W-:Y:S01]  /*9260*/  IMAD.MOV.U32 R7, RZ, RZ, 0x40000040 ;  /* 0x40000040ff077424 */ /* 0x000fe200078e00ff */
[----:B------:R-:W-:Y:S01]  /*9270*/  R2UR UR4, R72 ;  /* 0x00000000480472ca */ /* 0x000fe200000e0000 */
        /* <DEDUP_REMOVED lines=8> */
[----:B------:R-:W0:Y:S02]  /*9300*/  S2R R72, SR_TID.X ;  /* 0x0000000000487919 */ /* 0x000e240000002100 */
[----:B------:R-:W-:-:S02]  /*9310*/  USHF.R.U32.HI UR5, URZ, 0x4, UR5 ;  /* 0x000000043f057899 */ /* 0x000fc40008011605 */
[----:B------:R-:W-:Y:S02]  /*9320*/  UIADD3 UR4, UR4, 0x22400, URZ ;  /* 0x0002240004047890 */ /* 0x000fe4000fffe03f */
[----:B------:R-:W-:Y:S02]  /*9330*/  ULOP3.LUT UR5, UR5, 0x3fff, URZ, 0xc0, !UPT ;  /* 0x00003fff05057892 */ /* 0x000fe4000f8ec03f */
[----:B------:R-:W-:Y:S02]  /*9340*/  USHF.R.U32.HI UR4, URZ, 0x4, UR4 ;  /* 0x000000043f047899 */ /* 0x000fe40008011604 */
[----:B------:R-:W-:Y:S02]  /*9350*/  ULOP3.LUT UR6, UR5, 0x10000, URZ, 0xfc, !UPT ;  /* 0x0001000005067892 */ /* 0x000fe4000f8efc3f */
[----:B------:R-:W-:-:S04]  /*9360*/  ULOP3.LUT UR4, UR4, 0x3fff, URZ, 0xc0, !UPT ;  /* 0x00003fff04047892 */ /* 0x000fc8000f8ec03f */
[----:B------:R-:W-:Y:S01]  /*9370*/  IMAD R4, R200, R5, UR6 ;  /* 0x00000006c8047e24 */ /* 0x000fe2000f8e0205 */
[----:B------:R-:W-:Y:S01]  /*9380*/  ULOP3.LUT UR4, UR4, 0x10000, URZ, 0xfc, !UPT ;  /* 0x0001000004047892 */ /* 0x000fe2000f8efc3f */
[----:B------:R-:W-:Y:S02]  /*9390*/  IMAD.MOV.U32 R5, RZ, RZ, 0x40000040 ;  /* 0x40000040ff057424 */ /* 0x000fe400078e00ff */
[C---:B------:R-:W-:Y:S01]  /*93a0*/  VIADD R6, R4.reuse, 0x2 ;  /* 0x0000000204067836 */ /* 0x040fe20000000000 */
[----:B------:R-:W-:Y:S01]  /*93b0*/  R2UR UR10, R4 ;  /* 0x00000000040a72ca */ /* 0x000fe200000e0000 */
[----:B------:R-:W-:Y:S01]  /*93c0*/  IMAD.U32 R0, RZ, RZ, UR6 ;  /* 0x00000006ff007e24 */ /* 0x000fe2000f8e00ff */
[----:B------:R-:W-:Y:S01]  /*93d0*/  R2UR UR11, R5 ;  /* 0x00000000050b72ca */ /* 0x000fe200000e0000 */
[----:B------:R-:W-:Y:S01]  /*93e0*/  UMOV UR8, UR4 ;  /* 0x0000000400087c82 */ /* 0x000fe20008000000 */
[----:B------:R-:W-:Y:S01]  /*93f0*/  UIADD3 UR6, UR4, 0x2, URZ ;  /* 0x0000000204067890 */ /* 0x000fe2000fffe03f */
[----:B-1234-:R-:W-:Y:S01]  /*9400*/  IMAD.U32 R8, RZ, RZ, UR8 ;  /* 0x00000008ff087e24 */ /* 0x01efe2000f8e00ff */
[----:B------:R-:W-:Y:S01]  /*9410*/  STL [R1+0x58], R0 ;  /* 0x0000580001007387 */ /* 0x000fe20000100800 */
[----:B------:R-:W-:Y:S01]  /*9420*/  UIADD3 UR52, UR4, 0x806, URZ ;  /* 0x0000080604347890 */ /* 0x000fe2000fffe03f */
[----:B------:R-:W-:Y:S01]  /*9430*/  IMAD.MOV.U32 R5, RZ, RZ, 0x40000040 ;  /* 0x40000040ff057424 */ /* 0x000fe200078e00ff */
[----:B------:R-:W-:Y:S01]  /*9440*/  UIADD3 UR48, UR4, 0xc00, URZ ;  /* 0x00000c0004307890 */ /* 0x000fe2000fffe03f */
[----:B------:R1:W-:Y:S01]  /*9450*/  STL.64 [R1+0x50], R8 ;  /* 0x0000500801007387 */ /* 0x0003e20000100a00 */
[----:B------:R-:W-:Y:S01]  /*9460*/  UIADD3 UR44, UR4, 0xc02, URZ ;  /* 0x00000c02042c7890 */ /* 0x000fe2000fffe03f */
[----:B0-----:R-:W-:Y:S01]  /*9470*/  SHF.R.U32.HI R72, RZ, 0x7, R72 ;  /* 0x00000007ff487819 */ /* 0x001fe20000011648 */
[----:B------:R-:W-:Y:S01]  /*9480*/  UIADD3 UR40, UR4, 0xc04, URZ ;  /* 0x00000c0404287890 */ /* 0x000fe2000fffe03f */
[----:B------:R-:W-:Y:S01]  /*9490*/  R2UR UR39, R5 ;  /* 0x00000000052772ca */ /* 0x000fe200000e0000 */
[----:B------:R-:W-:Y:S01]  /*94a0*/  HGMMA.64x96x16.F32.BF16 R24, gdesc[UR8], R24, gsb0 ;  /* 0x01600000081879f0 */ /* 0x000fe20008001818 */
[----:B------:R-:W-:Y:S01]  /*94b0*/  R2UR UR10, R6 ;  /* 0x00000000060a72ca */ /* 0x000fe200000e0000 */
[----:B------:R-:W-:Y:S01]  /*94c0*/  UMOV UR8, UR6 ;  /* 0x0000000600087c82 */ /* 0x000fe20008000000 */
[----:B------:R-:W-:Y:S01]  /*94d0*/  R2UR UR11, R7 ;  /* 0x00000000070b72ca */ /* 0x000fe200000e0000 */
[----:B------:R-:W-:Y:S01]  /*94e0*/  UMOV UR9, 0x40000040 ;  /* 0x4000004000097882 */ /* 0x000fe20000000000 */
[----:B------:R-:W-:Y:S01]  /*94f0*/  VIADD R6, R4, 0x4 ;  /* 0x0000000404067836 */ /* 0x000fe20000000000 */
[----:B------:R-:W-:Y:S01]  /*9500*/  UIADD3 UR6, UR4, 0x4, URZ ;  /* 0x0000000404067890 */ /* 0x000fe2000fffe03f */
[----:B------:R-:W-:Y:S01]  /*9510*/  IMAD.MOV.U32 R7, RZ, RZ, 0x40000040 ;  /* 0x40000040ff077424 */ /* 0x000fe200078e00ff */
[----:B------:R-:W-:Y:S01]  /*9520*/  UIADD3 UR36, UR4, 0xc06, URZ ;  /* 0x00000c0604247890 */ /* 0x000fe2000fffe03f */
[----:B-1----:R-:W-:Y:S01]  /*9530*/  IMAD.U32 R8, RZ, RZ, UR8 ;  /* 0x00000008ff087e24 */ /* 0x002fe2000f8e00ff */
[----:B------:R-:W-:Y:S01]  /*9540*/  IADD3 R0, -R232, 0x60, R157 ;  /* 0x00000060e8007810 */ /* 0x000fe20007ffe19d */
[----:B------:R-:W-:-:S03]  /*9550*/  IMAD.U32 R9, RZ, RZ, UR9 ;  /* 0x00000009ff097e24 */ /* 0x000fc6000f8e00ff */
[C---:B------:R-:W-:Y:S02]  /*9560*/  ISETP.GT.AND P2, PT, R0.reuse, RZ, PT ;  /* 0x000000ff0000720c */ /* 0x040fe40003f44270 */
[----:B------:R0:W-:Y:S01]  /*9570*/  STL.64 [R1+0x48], R8 ;  /* 0x0000480801007387 */ /* 0x0001e20000100a00 */
[C---:B------:R-:W-:Y:S02]  /*9580*/  ISETP.GT.AND P3, PT, R0.reuse, 0x1, PT ;  /* 0x000000010000780c */ /* 0x040fe40003f64270 */
[C---:B------:R-:W-:Y:S02]  /*9590*/  ISETP.GT.AND P4, PT, R0.reuse, 0x8, PT ;  /* 0x000000080000780c */ /* 0x040fe40003f84270 */
[----:B------:R-:W-:Y:S01]  /*95a0*/  ISETP.GT.AND P5, PT, R0, 0x9, PT ;  /* 0x000000090000780c */ /* 0x000fe20003fa4270 */
[----:B------:R-:W-:Y:S02]  /*95b0*/  WARPGROUP.DEPBAR.LE gsb0, 0x0 ;  /* 0x00008000000079c5 */ /* 0x000fe40000010000 */
[----:B------:R-:W-:-:S06]  /*95c0*/  WARPGROUP.ARRIVE ;  /* 0x00000000000079c5 */ /* 0x000fcc0000000000 */
[----:B------:R-:W-:Y:S01]  /*95d0*/  HGMMA.64x96x16.F32.BF16 R24, gdesc[UR8], R24, gsb0 ;  /* 0x01600000081879f0 */ /* 0x000fe20008001818 */
[----:B------:R-:W-:Y:S01]  /*95e0*/  R2UR UR10, R6 ;  /* 0x00000000060a72ca */ /* 0x000fe200000e0000 */
[----:B------:R-:W-:Y:S01]  /*95f0*/  UMOV UR8, UR6 ;  /* 0x0000000600087c82 */ /* 0x000fe20008000000 */
[----:B------:R-:W-:Y:S01]  /*9600*/  R2UR UR11, R7 ;  /* 0x00000000070b72ca */ /* 0x000fe200000e0000 */
[----:B------:R-:W-:Y:S01]  /*9610*/  UMOV UR9, 0x40000040 ;  /* 0x4000004000097882 */ /* 0x000fe20000000000 */
[----:B------:R-:W-:Y:S01]  /*9620*/  VIADD R6, R4, 0x6 ;  /* 0x0000000604067836 */ /* 0x000fe20000000000 */
[----:B------:R-:W-:Y:S01]  /*9630*/  UIADD3 UR6, UR4, 0x6, URZ ;  /* 0x0000000604067890 */ /* 0x000fe2000fffe03f */
[----:B------:R-:W-:Y:S02]  /*9640*/  IMAD.MOV.U32 R7, RZ, RZ, 0x40000040 ;  /* 0x40000040ff077424 */ /* 0x000fe400078e00ff */
[----:B0-----:R-:W-:Y:S02]  /*9650*/  IMAD.U32 R8, RZ, RZ, UR8 ;  /* 0x00000008ff087e24 */ /* 0x001fe4000f8e00ff */
[----:B------:R-:W-:-:S05]  /*9660*/  IMAD.U32 R9, RZ, RZ, UR9 ;  /* 0x00000009ff097e24 */ /* 0x000fca000f8e00ff */
[----:B------:R0:W-:Y:S01]  /*9670*/  STL.64 [R1+0x40], R8 ;  /* 0x0000400801007387 */ /* 0x0001e20000100a00 */
        /* <DEDUP_REMOVED lines=98> */
[----:B------:R-:W-:Y:S02]  /*9ca0*/  VIADD R6, R4, 0x606 ;  /* 0x0000060604067836 */ /* 0x000fe40000000000 */
[----:B------:R-:W-:Y:S02]  /*9cb0*/  IMAD.MOV.U32 R7, RZ, RZ, 0x40000040 ;  /* 0x40000040ff077424 */ /* 0x000fe400078e00ff */
[----:B0-----:R-:W-:Y:S01]  /*9cc0*/  IMAD.U32 R8, RZ, RZ, UR8 ;  /* 0x00000008ff087e24 */ /* 0x001fe2000f8e00ff */
[----:B------:R-:W-:Y:S01]  /*9cd0*/  R2UR UR54, R6 ;  /* 0x00000000063672ca */ /* 0x000fe200000e0000 */
[----:B------:R-:W-:Y:S01]  /*9ce0*/  VIADD R6, R4, 0x900 ;  /* 0x0000090004067836 */ /* 0x000fe20000000000 */
[----:B------:R-:W-:Y:S01]  /*9cf0*/  R2UR UR55, R7 ;  /* 0x00000000073772ca */ /* 0x000fe200000e0000 */
[----:B------:R-:W-:-:S02]  /*9d00*/  IMAD.MOV.U32 R7, RZ, RZ, 0x40000040 ;  /* 0x40000040ff077424 */ /* 0x000fc400078e00ff */
[----:B------:R-:W-:Y:S01]  /*9d10*/  IMAD.U32 R9, RZ, RZ, UR9 ;  /* 0x00000009ff097e24 */ /* 0x000fe2000f8e00ff */
[----:B------:R-:W-:Y:S01]  /*9d20*/  R2UR UR50, R6 ;  /* 0x00000000063272ca */ /* 0x000fe200000e0000 */
[----:B------:R-:W-:Y:S01]  /*9d30*/  VIADD R6, R4, 0x902 ;  /* 0x0000090204067836 */ /* 0x000fe20000000000 */
[----:B------:R-:W-:Y:S01]  /*9d40*/  R2UR UR51, R7 ;  /* 0x00000000073372ca */ /* 0x000fe200000e0000 */
[----:B------:R-:W-:Y:S01]  /*9d50*/  IMAD.MOV.U32 R7, RZ, RZ, 0x40000040 ;  /* 0x40000040ff077424 */ /* 0x000fe200078e00ff */
[----:B------:R0:W-:Y:S02]  /*9d60*/  STL.64 [R1], R8 ;  /* 0x0000000801007387 */ /* 0x0001e40000100a00 */
[----:B------:R-:W-:Y:S01]  /*9d70*/  R2UR UR46, R6 ;  /* 0x00000000062e72ca */ /* 0x000fe200000e0000 */
[----:B------:R-:W-:Y:S01]  /*9d80*/  VIADD R6, R4, 0x904 ;  /* 0x0000090404067836 */ /* 0x000fe20000000000 */
[----:B------:R-:W-:Y:S01]  /*9d90*/  R2UR UR47, R7 ;  /* 0x00000000072f72ca */ /* 0x000fe200000e0000 */
[----:B------:R-:W-:-:S02]  /*9da0*/  IMAD.MOV.U32 R7, RZ, RZ, 0x40000040 ;  /* 0x40000040ff077424 */ /* 0x000fc400078e00ff */
[----:B------:R-:W-:Y:S01]  /*9db0*/  VIADD R4, R4, 0x906 ;  /* 0x0000090604047836 */ /* 0x000fe20000000000 */
[----:B------:R-:W-:Y:S02]  /*9dc0*/  R2UR UR42, R6 ;  /* 0x00000000062a72ca */ /* 0x000fe400000e0000 */
        /* <DEDUP_REMOVED lines=20> */
[----:B------:R-:W-:Y:S01]  /*9f10*/  HGMMA.64x96x16.F32.BF16 R24, gdesc[UR36], R24, gsb0 ;  /* 0x01600000241879f0 */ /* 0x000fe20008001818 */
[----:B------:R-:W-:Y:S01]  /*9f20*/  ULDC UR38, c[0x0][0xa80] ;  /* 0x0002a00000267ab9 */ /* 0x000fe20000000800 */
[----:B------:R-:W-:Y:S01]  /*9f30*/  ULOP3.LUT UR39, UR5, 0x3000000, URZ, 0xfc, !UPT ;  /* 0x0300000005277892 */ /* 0x000fe2000f8efc3f */
[----:B------:R-:W-:Y:S02]  /*9f40*/  WARPGROUP.DEPBAR.LE gsb0, 0x0 ;  /* 0x00008000000079c5 */ /* 0x000fe40000010000 */
[----:B------:R-:W-:Y:S02]  /*9f50*/  FSEL R24, R24, -INF , P2 ;  /* 0xff80000018187808 */ /* 0x000fe40001000000 */
[----:B------:R-:W-:Y:S02]  /*9f60*/  FSEL R25, R25, -INF , P3 ;  /* 0xff80000019197808 */ /* 0x000fe40001800000 */
        /* <DEDUP_REMOVED lines=75> */
[----:B0-----:R-:W-:Y:S02]  /*a420*/  FMNMX.FTZ R8, R64, R7, !PT ;  /* 0x0000000740087209 */ /* 0x001fe40007810000 */
[----:B------:R-:W-:Y:S02]  /*a430*/  FMNMX.FTZ R9, R26, R27, !PT ;  /* 0x0000001b1a097209 */ /* 0x000fe40007810000 */
[----:B------:R-:W-:Y:S02]  /*a440*/  FMNMX.FTZ R7, R65, R8, !PT ;  /* 0x0000000841077209 */ /* 0x000fe40007810000 */
[----:B------:R-:W-:Y:S02]  /*a450*/  FMNMX.FTZ R8, R30, R9, !PT ;  /* 0x000000091e087209 */ /* 0x000fe40007810000 */
[----:B------:R-:W-:-:S02]  /*a460*/  FSEL R62, R62, -INF , P4 ;  /* 0xff8000003e3e7808 */ /* 0x000fc40002000000 */
[----:B------:R-:W-:Y:S02]  /*a470*/  FMNMX.FTZ R9, R31, R8, !PT ;  /* 0x000000081f097209 */ /* 0x000fe40007810000 */
[----:B------:R-:W-:Y:S02]  /*a480*/  ISETP.GT.AND P4, PT, R0, 0x58, PT ;  /* 0x000000580000780c */ /* 0x000fe40003f84270 */
[----:B------:R-:W-:Y:S02]  /*a490*/  FMNMX.FTZ R8, R34, R9, !PT ;  /* 0x0000000922087209 */ /* 0x000fe40007810000 */
[----:B------:R-:W-:Y:S02]  /*a4a0*/  FSEL R63, R63, -INF , P5 ;  /* 0xff8000003f3f7808 */ /* 0x000fe40002800000 */
[----:B------:R-:W-:Y:S02]  /*a4b0*/  FMNMX.FTZ R9, R35, R8, !PT ;  /* 0x0000000823097209 */ /* 0x000fe40007810000 */
[----:B------:R-:W-:-:S02]  /*a4c0*/  ISETP.GT.AND P5, PT, R0, 0x59, PT ;  /* 0x000000590000780c */ /* 0x000fc40003fa4270 */
[----:B------:R-:W-:Y:S02]  /*a4d0*/  FMNMX.FTZ R8, R38, R9, !PT ;  /* 0x0000000926087209 */ /* 0x000fe40007810000 */
[----:B------:R-:W-:Y:S02]  /*a4e0*/  FSEL R68, R68, -INF , P4 ;  /* 0xff80000044447808 */ /* 0x000fe40002000000 */
[----:B------:R-:W-:Y:S02]  /*a4f0*/  FMNMX.FTZ R9, R39, R8, !PT ;  /* 0x0000000827097209 */ /* 0x000fe40007810000 */
[----:B------:R-:W-:Y:S02]  /*a500*/  FSEL R69, R69, -INF , P5 ;  /* 0xff80000045457808 */ /* 0x000fe40002800000 */
[----:B------:R-:W-:Y:S02]  /*a510*/  FMNMX.FTZ R8, R42, R9, !PT ;  /* 0x000000092a087209 */ /* 0x000fe40007810000 */
[----:B------:R-:W-:-:S02]  /*a520*/  FMNMX.FTZ R0, R68, R7, !PT ;  /* 0x0000000744007209 */ /* 0x000fc40007810000 */
[----:B------:R-:W-:Y:S02]  /*a530*/  FMNMX.FTZ R9, R43, R8, !PT ;  /* 0x000000082b097209 */ /* 0x000fe40007810000 */
[----:B------:R-:W-:Y:S02]  /*a540*/  FSEL R66, R66, -INF , P2 ;  /* 0xff80000042427808 */ /* 0x000fe40001000000 */
[----:B------:R-:W-:Y:S02]  /*a550*/  FMNMX.FTZ R8, R46, R9, !PT ;  /* 0x000000092e087209 */ /* 0x000fe40007810000 */
[----:B------:R-:W-:Y:S02]  /*a560*/  FMNMX.FTZ R11, R69, R0, !PT ;  /* 0x00000000450b7209 */ /* 0x000fe40007810000 */
[----:B------:R-:W-:Y:S02]  /*a570*/  FMNMX.FTZ R9, R47, R8, !PT ;  /* 0x000000082f097209 */ /* 0x000fe40007810000 */
[----:B------:R-:W-:Y:S01]  /*a580*/  FSEL R67, R67, -INF , P3 ;  /* 0xff80000043437808 */ /* 0x000fe20001800000 */
[----:B------:R-:W0:Y:S01]  /*a590*/  SHFL.BFLY PT, R0, R11, 0x2, 0x1f ;  /* 0x0c401f000b007f89 */ /* 0x000e2200000e0000 */
[----:B------:R-:W-:-:S02]  /*a5a0*/  FMNMX.FTZ R8, R50, R9, !PT ;  /* 0x0000000932087209 */ /* 0x000fc40007810000 */
[----:B------:R-:W-:Y:S02]  /*a5b0*/  FSEL R70, R70, -INF , P4 ;  /* 0xff80000046467808 */ /* 0x000fe40002000000 */
[----:B------:R-:W-:Y:S02]  /*a5c0*/  FMNMX.FTZ R9, R51, R8, !PT ;  /* 0x0000000833097209 */ /* 0x000fe40007810000 */
[----:B------:R-:W-:Y:S02]  /*a5d0*/  FSEL R71, R71, -INF , P5 ;  /* 0xff80000047477808 */ /* 0x000fe40002800000 */
        /* <DEDUP_REMOVED lines=13> */
[----:B0-----:R-:W-:-:S04]  /*a6b0*/  FMNMX.FTZ R0, R12, R7, !PT ;  /* 0x000000070c007209 */ /* 0x001fc80007810000 */
[C---:B------:R-:W-:Y:S01]  /*a6c0*/  FSETP.NEU.FTZ.AND P6, PT, R0.reuse, -INF , PT ;  /* 0xff8000000000780b */ /* 0x040fe20003fdd000 */
[----:B------:R-:W-:-:S05]  /*a6d0*/  FMUL.FTZ R7, R0, UR38 ;  /* 0x0000002600077c20 */ /* 0x000fca0008410000 */
[----:B------:R-:W-:-:S05]  /*a6e0*/  FSEL R7, R7, RZ, P6 ;  /* 0x000000ff07077208 */ /* 0x000fca0003000000 */
[--C-:B------:R-:W-:Y:S01]  /*a6f0*/  FFMA.FTZ R57, R49, UR38, -R7.reuse ;  /* 0x0000002631397c23 */ /* 0x100fe20008010807 */
[--C-:B------:R-:W-:Y:S01]  /*a700*/  FFMA.FTZ R49, R5, UR38, -R7.reuse ;  /* 0x0000002605317c23 */ /* 0x100fe20008010807 */
[--C-:B------:R-:W-:Y:S01]  /*a710*/  FFMA.FTZ R204, R24, UR38, -R7.reuse ;  /* 0x0000002618cc7c23 */ /* 0x100fe20008010807 */
[--C-:B------:R-:W-:Y:S01]  /*a720*/  FFMA.FTZ R13, R25, UR38, -R7.reuse ;  /* 0x00000026190d7c23 */ /* 0x100fe20008010807 */
[--C-:B------:R-:W-:Y:S01]  /*a730*/  FFMA.FTZ R206, R28, UR38, -R7.reuse ;  /* 0x000000261cce7c23 */ /* 0x100fe20008010807 */
[--C-:B------:R-:W-:Y:S01]  /*a740*/  FFMA.FTZ R25, R29, UR38, -R7.reuse ;  /* 0x000000261d197c23 */ /* 0x100fe20008010807 */
[--C-:B------:R-:W-:Y:S01]  /*a750*/  FFMA.FTZ R61, R4, UR38, -R7.reuse ;  /* 0x00000026043d7c23 */ /* 0x100fe20008010807 */
[----:B-1----:R-:W-:Y:S01]  /*a760*/  FMNMX.FTZ R9, R8, R9, !PT ;  /* 0x0000000908097209 */ /* 0x002fe20007810000 */
[----:B------:R-:W-:Y:S01]  /*a770*/  MUFU.EX2 R204, R204 ;  /* 0x000000cc00cc7308 */ /* 0x000fe20000000800 */
[----:B------:R-:W-:Y:S01]  /*a780*/  FFMA.FTZ R152, R32, UR38, -R7 ;  /* 0x0000002620987c23 */ /* 0x000fe20008010807 */
[----:B------:R-:W-:-:S02]  /*a790*/  @!P1 VIADD R4, R3, 0x32440 ;  /* 0x0003244003049836 */ /* 0x000fc40000000000 */
[--C-:B------:R-:W-:Y:S01]  /*a7a0*/  FFMA.FTZ R11, R37, UR38, -R7.reuse ;  /* 0x00000026250b7c23 */ /* 0x100fe20008010807 */
[----:B------:R-:W0:Y:S01]  /*a7b0*/  SHFL.BFLY PT, R8, R9, 0x1, 0x1f ;  /* 0x0c201f0009087f89 */ /* 0x000e2200000e0000 */
[--C-:B------:R-:W-:Y:S01]  /*a7c0*/  FFMA.FTZ R29, R33, UR38, -R7.reuse ;  /* 0x00000026211d7c23 */ /* 0x100fe20008010807 */
[--C-:B------:R-:W-:Y:S01]  /*a7d0*/  FFMA.FTZ R45, R41, UR38, -R7.reuse ;  /* 0x00000026292d7c23 */ /* 0x100fe20008010807 */
[--C-:B------:R-:W-:Y:S01]  /*a7e0*/  FFMA.FTZ R37, R53, UR38, -R7.reuse ;  /* 0x0000002635257c23 */ /* 0x100fe20008010807 */
[----:B------:R-:W1:Y:S01]  /*a7f0*/  MUFU.EX2 R13, R13 ;  /* 0x0000000d000d7308 */ /* 0x000e620000000800 */
[--C-:B------:R-:W-:Y:S01]  /*a800*/  FFMA.FTZ R154, R36, UR38, -R7.reuse ;  /* 0x00000026249a7c23 */ /* 0x100fe20008010807 */
[--C-:B------:R-:W-:Y:S01]  /*a810*/  FFMA.FTZ R156, R40, UR38, -R7.reuse ;  /* 0x00000026289c7c23 */ /* 0x100fe20008010807 */
[--C-:B------:R-:W-:Y:S01]  /*a820*/  FFMA.FTZ R158, R44, UR38, -R7.reuse ;  /* 0x000000262c9e7c23 */ /* 0x100fe20008010807 */
[--C-:B------:R-:W-:Y:S01]  /*a830*/  FFMA.FTZ R160, R48, UR38, -R7.reuse ;  /* 0x0000002630a07c23 */ /* 0x100fe20008010807 */
[--C-:B------:R-:W-:Y:S01]  /*a840*/  FFMA.FTZ R162, R52, UR38, -R7.reuse ;  /* 0x0000002634a27c23 */ /* 0x100fe20008010807 */
[--C-:B------:R-:W-:Y:S01]  /*a850*/  FFMA.FTZ R164, R56, UR38, -R7.reuse ;  /* 0x0000002638a47c23 */ /* 0x100fe20008010807 */
[--C-:B------:R-:W-:Y:S01]  /*a860*/  FFMA.FTZ R166, R60, UR38, -R7.reuse ;  /* 0x000000263ca67c23 */ /* 0x100fe20008010807 */
[----:B------:R-:W2:Y:S01]  /*a870*/  MUFU.EX2 R206, R206 ;  /* 0x000000ce00ce7308 */ /* 0x000ea20000000800 */
[--C-:B------:R-:W-:Y:S01]  /*a880*/  FFMA.FTZ R53, R6, UR38, -R7.reuse ;  /* 0x0000002606357c23 */ /* 0x100fe20008010807 */
[--C-:B------:R-:W-:Y:S01]  /*a890*/  FFMA.FTZ R168, R64, UR38, -R7.reuse ;  /* 0x0000002640a87c23 */ /* 0x100fe20008010807 */
[--C-:B------:R-:W-:Y:S01]  /*a8a0*/  FFMA.FTZ R41, R65, UR38, -R7.reuse ;  /* 0x0000002641297c23 */ /* 0x100fe20008010807 */
[--C-:B------:R-:W-:Y:S01]  /*a8b0*/  FFMA.FTZ R170, R68, UR38, -R7.reuse ;  /* 0x0000002644aa7c23 */ /* 0x100fe20008010807 */
[----:B------:R-:W-:Y:S01]  /*a8c0*/  FFMA.FTZ R33, R69, UR38, -R7 ;  /* 0x0000002645217c23 */ /* 0x000fe20008010807 */
[----:B------:R-:W-:Y:S01]  /*a8d0*/  @!P1 PRMT R4, RZ, 0x654, R4 ;  /* 0x00000654ff049816 */ /* 0x000fe20000000004 */
[----:B------:R-:W-:Y:S01]  /*a8e0*/  IMAD.MOV.U32 R7, RZ, RZ, 0xc00 ;  /* 0x00000c00ff077424 */ /* 0x000fe200078e00ff */
[----:B------:R-:W3:Y:S01]  /*a8f0*/  MUFU.EX2 R25, R25 ;  /* 0x0000001900197308 */ /* 0x000ee20000000800 */
[----:B------:R-:W-:Y:S01]  /*a900*/  @!P1 VIADD R3, R3, 0x32460 ;  /* 0x0003246003039836 */ /* 0x000fe20000000000 */
[----:B0-----:R-:W-:-:S02]  /*a910*/  FMNMX.FTZ R8, R9, R8, !PT ;  /* 0x0000000809087209 */ /* 0x001fc40007810000 */
[----:B------:R-:W-:Y:S02]  /*a920*/  IADD3 R9, -R72, 0xb, RZ ;  /* 0x0000000b48097810 */ /* 0x000fe40007ffe1ff */
[C---:B------:R-:W-:Y:S01]  /*a930*/  FSETP.NEU.FTZ.AND P2, PT, R8.reuse, -INF , PT ;  /* 0xff8000000800780b */ /* 0x040fe20003f5d000 */
[----:B------:R-:W-:Y:S01]  /*a940*/  FMUL.FTZ R5, R8, UR38 ;  /* 0x0000002608057c20 */ /* 0x000fe20008410000 */
[----:B------:R-:W0:Y:S01]  /*a950*/  MUFU.EX2 R152, R152 ;  /* 0x0000009800987308 */ /* 0x000e220000000800 */
[----:B------:R4:W-:Y:S06]  /*a960*/  BAR.ARV R9, 0x100 ;  /* 0x000400090000751d */ /* 0x0009ec0000002000 */
[----:B------:R-:W-:Y:S01]  /*a970*/  FSEL R5, R5, RZ, P2 ;  /* 0x000000ff05057208 */ /* 0x000fe20001000000 */
[----:B------:R5:W-:Y:S01]  /*a980*/  @!P1 SYNCS.ARRIVE.TRANS64.RED.A1T0 RZ, [R4+URZ], RZ ;  /* 0x000000ff04ff99a7 */ /* 0x000be2000810043f */
[----:B------:R-:W4:Y:S01]  /*a990*/  MUFU.EX2 R29, R29 ;  /* 0x0000001d001d7308 */ /* 0x000f220000000800 */
[----:B------:R-:W-:-:S02]  /*a9a0*/  @!P1 PRMT R3, RZ, 0x654, R3 ;  /* 0x00000654ff039816 */ /* 0x000fc40000000003 */
[--C-:B------:R-:W-:Y:S01]  /*a9b0*/  FFMA.FTZ R205, R26, UR38, -R5.reuse ;  /* 0x000000261acd7c23 */ /* 0x100fe20008010805 */
[--C-:B------:R-:W-:Y:S01]  /*a9c0*/  FFMA.FTZ R12, R27, UR38, -R5.reuse ;  /* 0x000000261b0c7c23 */ /* 0x100fe20008010805 */
[--C-:B------:R-:W-:Y:S01]  /*a9d0*/  FFMA.FTZ R207, R30, UR38, -R5.reuse ;  /* 0x000000261ecf7c23 */ /* 0x100fe20008010805 */
[--C-:B------:R-:W-:Y:S01]  /*a9e0*/  FFMA.FTZ R24, R31, UR38, -R5.reuse ;  /* 0x000000261f187c23 */ /* 0x100fe20008010805 */
[--C-:B------:R-:W-:Y:S01]  /*a9f0*/  FFMA.FTZ R153, R34, UR38, -R5.reuse ;  /* 0x0000002622997c23 */ /* 0x100fe20008010805 */
[--C-:B------:R-:W-:Y:S01]  /*aa00*/  FFMA.FTZ R26, R35, UR38, -R5.reuse ;  /* 0x00000026231a7c23 */ /* 0x100fe20008010805 */
[----:B------:R-:W-:Y:S01]  /*aa10*/  MUFU.EX2 R205, R205 ;  /* 0x000000cd00cd7308 */ /* 0x000fe20000000800 */
[----:B------:R-:W-:Y:S01]  /*aa20*/  FFMA.FTZ R155, R38, UR38, -R5 ;  /* 0x00000026269b7c23 */ /* 0x000fe20008010805 */
[----:B-----5:R-:W-:Y:S02]  /*aa30*/  IMAD R4, R200, R7, UR39 ;  /* 0x00000027c8047e24 */ /* 0x020fe4000f8e0207 */
[----:B-1----:R-:W-:Y:S01]  /*aa40*/  FADD.FTZ R7, R204, R13 ;  /* 0x0000000dcc077221 */ /* 0x002fe20000010000 */
[--C-:B------:R-:W-:Y:S01]  /*aa50*/  FFMA.FTZ R28, R39, UR38, -R5.reuse ;  /* 0x00000026271c7c23 */ /* 0x100fe20008010805 */
[--C-:B------:R-:W-:Y:S01]  /*aa60*/  FFMA.FTZ R157, R42, UR38, -R5.reuse ;  /* 0x000000262a9d7c23 */ /* 0x100fe20008010805 */
[----:B------:R-:W-:Y:S01]  /*aa70*/  FFMA.FTZ R30, R43, UR38, -R5 ;  /* 0x000000262b1e7c23 */ /* 0x000fe20008010805 */
[----:B--2---:R-:W-:Y:S01]  /*aa80*/  FADD.FTZ R38, R206, R7 ;  /* 0x00000007ce267221 */ /* 0x004fe20000010000 */
[----:B------:R-:W1:Y:S01]  /*aa90*/  MUFU.EX2 R12, R12 ;  /* 0x0000000c000c7308 */ /* 0x000e620000000800 */
[--C-:B------:R-:W-:Y:S01]  /*aaa0*/  FFMA.FTZ R159, R46, UR38, -R5.reuse ;  /* 0x000000262e9f7c23 */ /* 0x100fe20008010805 */
[--C-:B------:R-:W-:Y:S01]  /*aab0*/  FFMA.FTZ R32, R47, UR38, -R5.reuse ;  /* 0x000000262f207c23 */ /* 0x100fe20008010805 */
[----:B---3--:R-:W-:Y:S01]  /*aac0*/  FADD.FTZ R27, R25, R38 ;  /* 0x00000026191b7221 */ /* 0x008fe20000010000 */
[--C-:B------:R-:W-:Y:S01]  /*aad0*/  FFMA.FTZ R161, R50, UR38, -R5.reuse ;  /* 0x0000002632a17c23 */ /* 0x100fe20008010805 */
[--C-:B------:R-:W-:Y:S01]  /*aae0*/  FFMA.FTZ R34, R51, UR38, -R5.reuse ;  /* 0x0000002633227c23 */ /* 0x100fe20008010805 */
[----:B------:R-:W-:Y:S01]  /*aaf0*/  FFMA.FTZ R163, R54, UR38, -R5 ;  /* 0x0000002636a37c23 */ /* 0x000fe20008010805 */
[----:B0-----:R-:W-:Y:S01]  /*ab00*/  FADD.FTZ R38, R152, R27 ;  /* 0x0000001b98267221 */ /* 0x001fe20000010000 */
[----:B------:R-:W0:Y:S01]  /*ab10*/  MUFU.EX2 R207, R207 ;  /* 0x000000cf00cf7308 */ /* 0x000e220000000800 */
[--C-:B------:R-:W-:Y:S01]  /*ab20*/  FFMA.FTZ R55, R55, UR38, -R5.reuse ;  /* 0x0000002637377c23 */ /* 0x100fe20008010805 */
[--C-:B------:R-:W-:Y:S01]  /*ab30*/  FFMA.FTZ R165, R58, UR38, -R5.reuse ;  /* 0x000000263aa57c23 */ /* 0x100fe20008010805 */
[----:B----4-:R-:W-:Y:S01]  /*ab40*/  FADD.FTZ R27, R29, R38 ;  /* 0x000000261d1b7221 */ /* 0x010fe20000010000 */
[--C-:B------:R-:W-:Y:S01]  /*ab50*/  FFMA.FTZ R36, R59, UR38, -R5.reuse ;  /* 0x000000263b247c23 */ /* 0x100fe20008010805 */
[--C-:B------:R-:W-:Y:S01]  /*ab60*/  FFMA.FTZ R167, R62, UR38, -R5.reuse ;  /* 0x000000263ea77c23 */ /* 0x100fe20008010805 */
[--C-:B------:R-:W-:Y:S01]  /*ab70*/  FFMA.FTZ R63, R63, UR38, -R5.reuse ;  /* 0x000000263f3f7c23 */ /* 0x100fe20008010805 */
[--C-:B------:R-:W-:Y:S01]  /*ab80*/  FFMA.FTZ R66, R66, UR38, -R5.reuse ;  /* 0x0000002642427c23 */ /* 0x100fe20008010805 */
[----:B------:R-:W2:Y:S01]  /*ab90*/  MUFU.EX2 R24, R24 ;  /* 0x0000001800187308 */ /* 0x000ea20000000800 */
[----:B-1----:R-:W-:Y:S01]  /*aba0*/  FADD.FTZ R6, R205, R12 ;  /* 0x0000000ccd067221 */ /* 0x002fe20000010000 */
[--C-:B------:R-:W-:Y:S01]  /*abb0*/  FFMA.FTZ R67, R67, UR38, -R5.reuse ;  /* 0x0000002643437c23 */ /* 0x100fe20008010805 */
[--C-:B------:R-:W-:Y:S01]  /*abc0*/  FFMA.FTZ R70, R70, UR38, -R5.reuse ;  /* 0x0000002646467c23 */ /* 0x100fe20008010805 */
[----:B------:R-:W-:Y:S01]  /*abd0*/  FFMA.FTZ R71, R71, UR38, -R5 ;  /* 0x0000002647477c23 */ /* 0x000fe20008010805 */
[----:B------:R-:W-:Y:S01]  /*abe0*/  IMAD.MOV.U32 R5, RZ, RZ, 0x40000040 ;  /* 0x40000040ff057424 */ /* 0x000fe200078e00ff */
[----:B------:R1:W-:Y:S01]  /*abf0*/  BAR.SYNC.DEFER_BLOCKING R10, 0x100 ;  /* 0x0004000a0000751d */ /* 0x0003e20000010000 */
[----:B------:R-:W-:Y:S01]  /*ac00*/  F2FP.BF16.F32.PACK_AB R205, R12, R205 ;  /* 0x000000cd0ccd723e */ /* 0x000fe200000010ff */
[----:B0-----:R-:W-:-:S02]  /*ac10*/  FADD.FTZ R7, R207, R6 ;  /* 0x00000006cf077221 */ /* 0x001fc40000010000 */
[----:B------:R-:W-:Y:S02]  /*ac20*/  R2UR UR7, R5 ;  /* 0x00000000050772ca */ /* 0x000fe400000e0000 */
[----:B------:R-:W0:Y:S01]  /*ac30*/  MUFU.EX2 R153, R153 ;  /* 0x0000009900997308 */ /* 0x000e220000000800 */
[----:B------:R-:W-:Y:S02]  /*ac40*/  R2UR UR6, R4 ;  /* 0x00000000040672ca */ /* 0x000fe400000e0000 */
[----:B------:R-:W-:Y:S01]  /*ac50*/  F2FP.BF16.F32.PACK_AB R204, R13, R204 ;  /* 0x000000cc0dcc723e */ /* 0x000fe200000010ff */
[C---:B--2---:R-:W-:Y:S01]  /*ac60*/  FADD.FTZ R6, R24.reuse, R7 ;  /* 0x0000000718067221 */ /* 0x044fe20000010000 */
[----:B------:R-:W-:-:S03]  /*ac70*/  F2FP.BF16.F32.PACK_AB R207, R24, R207 ;  /* 0x000000cf18cf723e */ /* 0x000fc600000010ff */
[----:B------:R-:W2:Y:S01]  /*ac80*/  MUFU.EX2 R26, R26 ;  /* 0x0000001a001a7308 */ /* 0x000ea20000000800 */
[----:B------:R-:W-:Y:S02]  /*ac90*/  F2FP.BF16.F32.PACK_AB R206, R25, R206 ;  /* 0x000000ce19ce723e */ /* 0x000fe400000010ff */
[----:B------:R-:W-:-:S05]  /*aca0*/  F2FP.BF16.F32.PACK_AB R152, R29, R152 ;  /* 0x000000981d98723e */ /* 0x000fca00000010ff */
[----:B------:R-:W3:Y:S01]  /*acb0*/  MUFU.EX2 R154, R154 ;  /* 0x0000009a009a7308 */ /* 0x000ee20000000800 */
[----:B0-----:R-:W-:Y:S01]  /*acc0*/  FADD.FTZ R7, R153, R6 ;  /* 0x0000000699077221 */ /* 0x001fe20000010000 */
[----:B------:R-:W-:-:S05]  /*acd0*/  VIADD R6, R4, 0x80 ;  /* 0x0000008004067836 */ /* 0x000fca0000000000 */
[----:B------:R-:W-:Y:S01]  /*ace0*/  R2UR UR10, R6 ;  /* 0x00000000060a72ca */ /* 0x000fe200000e0000 */
[----:B------:R-:W0:Y:S01]  /*acf0*/  MUFU.EX2 R155, R155 ;  /* 0x0000009b009b7308 */ /* 0x000e220000000800 */
[C---:B--2---:R-:W-:Y:S01]  /*ad00*/  FADD.FTZ R38, R26.reuse, R7 ;  /* 0x000000071a267221 */ /* 0x044fe20000010000 */
[----:B------:R-:W-:-:S06]  /*ad10*/  F2FP.BF16.F32.PACK_AB R153, R26, R153 ;  /* 0x000000991a99723e */ /* 0x000fcc00000010ff */
[----:B------:R-:W2:Y:S01]  /*ad20*/  MUFU.EX2 R11, R11 ;  /* 0x0000000b000b7308 */ /* 0x000ea20000000800 */
[----:B---3--:R-:W-:-:S07]  /*ad30*/  FADD.FTZ R40, R154, R27 ;  /* 0x0000001b9a287221 */ /* 0x008fce0000010000 */
[----:B------:R-:W3:Y:S01]  /*ad40*/  MUFU.EX2 R28, R28 ;  /* 0x0000001c001c7308 */ /* 0x000ee20000000800 */
[----:B0-----:R-:W-:-:S07]  /*ad50*/  FADD.FTZ R7, R155, R38 ;  /* 0x000000269b077221 */ /* 0x001fce0000010000 */
[----:B------:R-:W0:Y:S01]  /*ad60*/  MUFU.EX2 R156, R156 ;  /* 0x0000009c009c7308 */ /* 0x000e220000000800 */
[C---:B--2---:R-:W-:Y:S01]  /*ad70*/  FADD.FTZ R27, R11.reuse, R40 ;  /* 0x000000280b1b7221 */ /* 0x044fe20000010000 */
[----:B------:R-:W-:Y:S01]  /*ad80*/  F2FP.BF16.F32.PACK_AB R154, R11, R154 ;  /* 0x0000009a0b9a723e */ /* 0x000fe200000010ff */
[----:B------:R-:W-:-:S05]  /*ad90*/  IMAD.MOV.U32 R11, RZ, RZ, 0x40000040 ;  /* 0x40000040ff0b7424 */ /* 0x000fca00078e00ff */
[----:B------:R-:W2:Y:S01]  /*ada0*/  MUFU.EX2 R157, R157 ;  /* 0x0000009d009d7308 */ /* 0x000ea20000000800 */
[C---:B---3--:R-:W-:Y:S01]  /*adb0*/  FADD.FTZ R38, R28.reuse, R7 ;  /* 0x000000071c267221 */ /* 0x048fe20000010000 */
[----:B------:R-:W-:Y:S01]  /*adc0*/  IMAD.MOV.U32 R7, RZ, RZ, 0x40000040 ;  /* 0x40000040ff077424 */ /* 0x000fe200078e00ff */
[----:B------:R-:W-:-:S04]  /*add0*/  F2FP.BF16.F32.PACK_AB R155, R28, R155 ;  /* 0x0000009b1c9b723e */ /* 0x000fc800000010ff */
[----:B------:R-:W-:Y:S01]  /*ade0*/  R2UR UR11, R7 ;  /* 0x00000000070b72ca */ /* 0x000fe200000e0000 */
[----:B------:R-:W3:Y:S01]  /*adf0*/  MUFU.EX2 R45, R45 ;  /* 0x0000002d002d7308 */ /* 0x000ee20000000800 */
[----:B0-----:R-:W-:-:S07]  /*ae00*/  FADD.FTZ R40, R156, R27 ;  /* 0x0000001b9c287221 */ /* 0x001fce0000010000 */
[----:B------:R-:W0:Y:S01]  /*ae10*/  MUFU.EX2 R30, R30 ;  /* 0x0000001e001e7308 */ /* 0x000e220000000800 */
[----:B--2---:R-:W-:-:S07]  /*ae20*/  FADD.FTZ R5, R157, R38 ;  /* 0x000000269d057221 */ /* 0x004fce0000010000 */
[----:B------:R-:W2:Y:S01]  /*ae30*/  MUFU.EX2 R158, R158 ;  /* 0x0000009e009e7308 */ /* 0x000ea20000000800 */
[C---:B---3--:R-:W-:Y:S01]  /*ae40*/  FADD.FTZ R7, R45.reuse, R40 ;  /* 0x000000282d077221 */ /* 0x048fe20000010000 */
[----:B------:R-:W-:-:S06]  /*ae50*/  F2FP.BF16.F32.PACK_AB R156, R45, R156 ;  /* 0x0000009c2d9c723e */ /* 0x000fcc00000010ff */
[----:B------:R-:W3:Y:S01]  /*ae60*/  MUFU.EX2 R159, R159 ;  /* 0x0000009f009f7308 */ /* 0x000ee20000000800 */
[C---:B0-----:R-:W-:Y:S01]  /*ae70*/  FADD.FTZ R6, R30.reuse, R5 ;  /* 0x000000051e067221 */ /* 0x041fe20000010000 */
[----:B------:R-:W-:-:S06]  /*ae80*/  F2FP.BF16.F32.PACK_AB R157, R30, R157 ;  /* 0x0000009d1e9d723e */ /* 0x000fcc00000010ff */
[----:B------:R-:W0:Y:S01]  /*ae90*/  MUFU.EX2 R61, R61 ;  /* 0x0000003d003d7308 */ /* 0x000e220000000800 */
[----:B--2---:R-:W-:-:S07]  /*aea0*/  FADD.FTZ R38, R158, R7 ;  /* 0x000000079e267221 */ /* 0x004fce0000010000 */
[----:B------:R-:W2:Y:S01]  /*aeb0*/  MUFU.EX2 R32, R32 ;  /* 0x0000002000207308 */ /* 0x000ea20000000800 */
[----:B---3--:R-:W-:-:S07]  /*aec0*/  FADD.FTZ R5, R159, R6 ;  /* 0x000000069f057221 */ /* 0x008fce0000010000 */
[----:B------:R-:W3:Y:S01]  /*aed0*/  MUFU.EX2 R160, R160 ;  /* 0x000000a000a07308 */ /* 0x000ee20000000800 */
[C---:B0-----:R-:W-:Y:S01]  /*aee0*/  FADD.FTZ R7, R61.reuse, R38 ;  /* 0x000000263d077221 */ /* 0x041fe20000010000 */
[----:B------:R-:W-:-:S06]  /*aef0*/  F2FP.BF16.F32.PACK_AB R158, R61, R158 ;  /* 0x0000009e3d9e723e */ /* 0x000fcc00000010ff */
        /* <DEDUP_REMOVED lines=9> */
[----:B------:R-:W-:-:S06]  /*af90*/  F2FP.BF16.F32.PACK_AB R160, R57, R160 ;  /* 0x000000a039a0723e */ /* 0x000fcc00000010ff */
[----:B------:R-:W2:Y:S01]  /*afa0*/  MUFU.EX2 R163, R163 ;  /* 0x000000a300a37308 */ /* 0x000ea20000000800 */
[C---:B---3--:R-:W-:Y:S01]  /*afb0*/  FADD.FTZ R12, R34.reuse, R5 ;  /* 0x00000005220c7221 */ /* 0x048fe20000010000 */
[----:B------:R-:W-:-:S06]  /*afc0*/  F2FP.BF16.F32.PACK_AB R161, R34, R161 ;  /* 0x000000a122a1723e */ /* 0x000fcc00000010ff */
[----:B------:R-:W3:Y:S01]  /*afd0*/  MUFU.EX2 R37, R37 ;  /* 0x0000002500257308 */ /* 0x000ee20000000800 */
[----:B0-----:R-:W-:-:S07]  /*afe0*/  FADD.FTZ R24, R162, R7 ;  /* 0x00000007a2187221 */ /* 0x001fce0000010000 */
[----:B-1----:R-:W0:Y:S01]  /*aff0*/  MUFU.EX2 R10, R55 ;  /* 0x00000037000a7308 */ /* 0x002e220000000800 */
[----:B--2---:R-:W-:-:S07]  /*b000*/  FADD.FTZ R5, R163, R12 ;  /* 0x0000000ca3057221 */ /* 0x004fce0000010000 */
[----:B------:R-:W1:Y:S01]  /*b010*/  MUFU.EX2 R164, R164 ;  /* 0x000000a400a47308 */ /* 0x000e620000000800 */
[C---:B---3--:R-:W-:Y:S01]  /*b020*/  FADD.FTZ R7, R37.reuse, R24 ;  /* 0x0000001825077221 */ /* 0x048fe20000010000 */
[----:B------:R-:W-:-:S06]  /*b030*/  F2FP.BF16.F32.PACK_AB R162, R37, R162 ;  /* 0x000000a225a2723e */ /* 0x000fcc00000010ff */
[----:B------:R-:W2:Y:S01]  /*b040*/  MUFU.EX2 R165, R165 ;  /* 0x000000a500a57308 */ /* 0x000ea20000000800 */
[C---:B0-----:R-:W-:Y:S01]  /*b050*/  FADD.FTZ R12, R10.reuse, R5 ;  /* 0x000000050a0c7221 */ /* 0x041fe20000010000 */
[----:B------:R-:W-:-:S06]  /*b060*/  F2FP.BF16.F32.PACK_AB R163, R10, R163 ;  /* 0x000000a30aa3723e */ /* 0x000fcc00000010ff */
[----:B------:R-:W0:Y:S01]  /*b070*/  MUFU.EX2 R49, R49 ;  /* 0x0000003100317308 */ /* 0x000e220000000800 */
[----:B-1----:R-:W-:-:S07]  /*b080*/  FADD.FTZ R24, R164, R7 ;  /* 0x00000007a4187221 */ /* 0x002fce0000010000 */
[----:B------:R-:W1:Y:S01]  /*b090*/  MUFU.EX2 R36, R36 ;  /* 0x0000002400247308 */ /* 0x000e620000000800 */
[----:B--2---:R-:W-:-:S07]  /*b0a0*/  FADD.FTZ R5, R165, R12 ;  /* 0x0000000ca5057221 */ /* 0x004fce0000010000 */
[----:B------:R-:W2:Y:S01]  /*b0b0*/  MUFU.EX2 R166, R166 ;  /* 0x000000a600a67308 */ /* 0x000ea20000000800 */
[C---:B0-----:R-:W-:Y:S01]  /*b0c0*/  FADD.FTZ R7, R49.reuse, R24 ;  /* 0x0000001831077221 */ /* 0x041fe20000010000 */
[----:B------:R-:W-:-:S06]  /*b0d0*/  F2FP.BF16.F32.PACK_AB R164, R49, R164 ;  /* 0x000000a431a4723e */ /* 0x000fcc00000010ff */
[----:B------:R-:W0:Y:S01]  /*b0e0*/  MUFU.EX2 R167, R167 ;  /* 0x000000a700a77308 */ /* 0x000e220000000800 */
[C---:B-1----:R-:W-:Y:S01]  /*b0f0*/  FADD.FTZ R12, R36.reuse, R5 ;  /* 0x00000005240c7221 */ /* 0x042fe20000010000 */
[----:B------:R-:W-:-:S06]  /*b100*/  F2FP.BF16.F32.PACK_AB R165, R36, R165 ;  /* 0x000000a524a5723e */ /* 0x000fcc00000010ff */
[----:B------:R-:W1:Y:S01]  /*b110*/  MUFU.EX2 R53, R53 ;  /* 0x0000003500357308 */ /* 0x000e620000000800 */
[----:B--2---:R-:W-:-:S07]  /*b120*/  FADD.FTZ R24, R166, R7 ;  /* 0x00000007a6187221 */ /* 0x004fce0000010000 */
[----:B------:R-:W2:Y:S01]  /*b130*/  MUFU.EX2 R6, R63 ;  /* 0x0000003f00067308 */ /* 0x000ea20000000800 */
[----:B0-----:R-:W-:-:S07]  /*b140*/  FADD.FTZ R5, R167, R12 ;  /* 0x0000000ca7057221 */ /* 0x001fce0000010000 */
[----:B------:R-:W0:Y:S01]  /*b150*/  MUFU.EX2 R168, R168 ;  /* 0x000000a800a87308 */ /* 0x000e220000000800 */
[C---:B-1----:R-:W-:Y:S01]  /*b160*/  FADD.FTZ R7, R53.reuse, R24 ;  /* 0x0000001835077221 */ /* 0x042fe20000010000 */
[----:B------:R-:W-:-:S06]  /*b170*/  F2FP.BF16.F32.PACK_AB R166, R53, R166 ;  /* 0x000000a635a6723e */ /* 0x000fcc00000010ff */
[----:B------:R-:W1:Y:S01]  /*b180*/  MUFU.EX2 R66, R66 ;  /* 0x0000004200427308 */ /* 0x000e620000000800 */
[C---:B--2---:R-:W-:Y:S01]  /*b190*/  FADD.FTZ R5, R6.reuse, R5 ;  /* 0x0000000506057221 */ /* 0x044fe20000010000 */
[----:B------:R-:W-:-:S06]  /*b1a0*/  F2FP.BF16.F32.PACK_AB R167, R6, R167 ;  /* 0x000000a706a7723e */ /* 0x000fcc00000010ff */
[----:B------:R-:W2:Y:S01]  /*b1b0*/  MUFU.EX2 R41, R41 ;  /* 0x0000002900297308 */ /* 0x000ea20000000800 */
[----:B0-----:R-:W-:-:S07]  /*b1c0*/  FADD.FTZ R10, R168, R7 ;  /* 0x00000007a80a7221 */ /* 0x001fce0000010000 */
[----:B------:R-:W0:Y:S01]  /*b1d0*/  MUFU.EX2 R67, R67 ;  /* 0x0000004300437308 */ /* 0x000e220000000800 */
[----:B-1----:R-:W-:-:S07]  /*b1e0*/  FADD.FTZ R12, R66, R5 ;  /* 0x00000005420c7221 */ /* 0x002fce0000010000 */
[----:B------:R-:W1:Y:S01]  /*b1f0*/  MUFU.EX2 R170, R170 ;  /* 0x000000aa00aa7308 */ /* 0x000e620000000800 */
[C---:B--2---:R-:W-:Y:S01]  /*b200*/  FADD.FTZ R5, R41.reuse, R10 ;  /* 0x0000000a29057221 */ /* 0x044fe20000010000 */
[----:B------:R-:W-:-:S06]  /*b210*/  F2FP.BF16.F32.PACK_AB R168, R41, R168 ;  /* 0x000000a829a8723e */ /* 0x000fcc00000010ff */
[----:B------:R-:W2:Y:S01]  /*b220*/  MUFU.EX2 R70, R70 ;  /* 0x0000004600467308 */ /* 0x000ea20000000800 */
[C---:B0-----:R-:W-:Y:S01]  /*b230*/  FADD.FTZ R7, R67.reuse, R12 ;  /* 0x0000000c43077221 */ /* 0x041fe20000010000 */
[----:B------:R-:W-:-:S06]  /*b240*/  F2FP.BF16.F32.PACK_AB R169, R67, R66 ;  /* 0x0000004243a9723e */ /* 0x000fcc00000010ff */
[----:B------:R-:W0:Y:S01]  /*b250*/  MUFU.EX2 R33, R33 ;  /* 0x0000002100217308 */ /* 0x000e220000000800 */
[----:B-1----:R-:W-:-:S07]  /*b260*/  FADD.FTZ R6, R170, R5 ;  /* 0x00000005aa067221 */ /* 0x002fce0000010000 */
[----:B------:R-:W1:Y:S01]  /*b270*/  MUFU.EX2 R71, R71 ;  /* 0x0000004700477308 */ /* 0x000e620000000800 */
[----:B--2---:R-:W-:Y:S01]  /*b280*/  FADD.FTZ R10, R70, R7 ;  /* 0x00000007460a7221 */ /* 0x004fe20000010000 */
[C---:B0-----:R-:W-:Y:S01]  /*b290*/  FADD.FTZ R6, R33.reuse, R6 ;  /* 0x0000000621067221 */ /* 0x041fe20000010000 */
[----:B------:R-:W-:Y:S02]  /*b2a0*/  F2FP.BF16.F32.PACK_AB R170, R33, R170 ;  /* 0x000000aa21aa723e */ /* 0x000fe400000010ff */
[C---:B-1----:R-:W-:Y:S01]  /*b2b0*/  FADD.FTZ R5, R71.reuse, R10 ;  /* 0x0000000a47057221 */ /* 0x042fe20000010000 */
[----:B------:R-:W-:Y:S01]  /*b2c0*/  F2FP.BF16.F32.PACK_AB R171, R71, R70 ;  /* 0x0000004647ab723e */ /* 0x000fe200000010ff */
[----:B------:R-:W-:Y:S01]  /*b2d0*/  VIADD R10, R4, 0x100 ;  /* 0x00000100040a7836 */ /* 0x000fe20000000000 */
[----:B------:R-:W-:-:S06]  /*b2e0*/  WARPGROUP.ARRIVE ;  /* 0x00000000000079c5 */ /* 0x000fcc0000000000 */
[----:B------:R-:W-:Y:S01]  /*b2f0*/  HGMMA.64x256x16.F32.BF16 R24, R204, gdesc[UR4].tnspB, RZ, !UPT, gsb0 ;  /* 0x43e00004cc187df0 */ /* 0x000fe2000c0018ff */
[----:B------:R-:W-:Y:S01]  /*b300*/  R2UR UR6, R10 ;  /* 0x000000000a0672ca */ /* 0x000fe200000e0000 */
[----:B------:R-:W-:Y:S01]  /*b310*/  VIADD R10, R4, 0x180 ;  /* 0x00000180040a7836 */ /* 0x000fe20000000000 */
[----:B------:R-:W-:Y:S01]  /*b320*/  R2UR UR7, R11 ;  /* 0x000000000b0772ca */ /* 0x000fe200000e0000 */
[----:B------:R-:W-:Y:S01]  /*b330*/  IMAD.MOV.U32 R11, RZ, RZ, 0x40000040 ;  /* 0x40000040ff0b7424 */ /* 0x000fe200078e00ff */
[----:B------:R-:W-:Y:S02]  /*b340*/  WARPGROUP.DEPBAR.LE gsb0, 0x0 ;  /* 0x00008000000079c5 */ /* 0x000fe40000010000 */
[----:B------:R-:W-:-:S15]  /*b350*/  WARPGROUP.ARRIVE ;  /* 0x00000000000079c5 */ /* 0x000fde0000000000 */
[----:B------:R-:W-:-:S06]  /*b360*/  NOP ;  /* 0x0000000000007918 */ /* 0x000fcc0000000000 */
[----:B------:R-:W-:Y:S03]  /*b370*/  HGMMA.64x256x16.F32.BF16 R24, R152, gdesc[UR8].tnspB, R24, gsb0 ;  /* 0x43e0000898187df0 */ /* 0x000fe60008001818 */
[----:B------:R-:W-:Y:S02]  /*b380*/  WARPGROUP.DEPBAR.LE gsb0, 0x0 ;  /* 0x00008000000079c5 */ /* 0x000fe40000010000 */
[----:B------:R-:W-:-:S15]  /*b390*/  WARPGROUP.ARRIVE ;  /* 0x00000000000079c5 */ /* 0x000fde0000000000 */
[----:B------:R-:W-:-:S08]  /*b3a0*/  NOP ;  /* 0x0000000000007918 */ /* 0x000fd00000000000 */
[----:B------:R-:W-:Y:S01]  /*b3b0*/  HGMMA.64x256x16.F32.BF16 R24, R156, gdesc[UR4].tnspB, R24, gsb0 ;  /* 0x43e000049c187df0 */ /* 0x000fe20008001818 */
[----:B------:R-:W-:Y:S01]  /*b3c0*/  R2UR UR6, R10 ;  /* 0x000000000a0672ca */ /* 0x000fe200000e0000 */
[----:B------:R-:W-:Y:S01]  /*b3d0*/  VIADD R10, R4, 0x200 ;  /* 0x00000200040a7836 */ /* 0x000fe20000000000 */
[----:B------:R-:W-:Y:S01]  /*b3e0*/  R2UR UR7, R11 ;  /* 0x000000000b0772ca */ /* 0x000fe200000e0000 */
[----:B------:R-:W-:Y:S01]  /*b3f0*/  IMAD.MOV.U32 R11, RZ, RZ, 0x40000040 ;  /* 0x40000040ff0b7424 */ /* 0x000fe200078e00ff */
[----:B------:R-:W-:Y:S02]  /*b400*/  WARPGROUP.DEPBAR.LE gsb0, 0x0 ;  /* 0x00008000000079c5 */ /* 0x000fe40000010000 */
[----:B------:R-:W-:-:S15]  /*b410*/  WARPGROUP.ARRIVE ;  /* 0x00000000000079c5 */ /* 0x000fde0000000000 */
[----:B------:R-:W-:-:S06]  /*b420*/  NOP ;  /* 0x0000000000007918 */ /* 0x000fcc0000000000 */
        /* <DEDUP_REMOVED lines=22> */
.L_x_1448:
[----:B------:R-:W-:Y:S01]  /*b590*/  VIADD R200, R200, 0x1 ;  /* 0x00000001c8c87836 */ /* 0x000fe20000000000 */
[----:B------:R-:W-:Y:S05]  /*b5a0*/  YIELD ;  /* 0x0000000000007946 */ /* 0x000fea0003800000 */
[----:B-----5:R-:W-:Y:S01]  /*b5b0*/  IMAD.MOV.U32 R0, RZ, RZ, R3 ;  /* 0x000000ffff007224 */ /* 0x020fe200078e0003 */
        /* <DEDUP_REMOVED lines=8> */
.L_x_1439:
[----:B------:R-:W-:Y:S01]  /*b640*/  IMAD R4, R200, 0x8, R18 ;  /* 0x00000008c8047824 */ /* 0x000fe200078e0212 */
[----:B------:R-:W-:-:S04]  /*b650*/  SHF.L.U32 R0, R208, 0x1f, RZ ;  /* 0x0000001fd0007819 */ /* 0x000fc800000006ff */
[----:B------:R0:W1:Y:S01]  /*b660*/  SYNCS.PHASECHK.TRANS64.TRYWAIT P3, [R4+URZ+0x32430], R0 ;  /* 0x03243000040075a7 */ /* 0x000062000806017f */
[----:B------:R-:W-:Y:S05]  /*b670*/  @!P0 BRA `(.L_x_1440) ;  /* 0x0000000000048947 */ /* 0x000fea0003800000 */
[----:B------:R-:W-:Y:S01]  /*b680*/  BPT.TRAP 0x1 ;  /* 0x000000040000795c */ /* 0x000fe20000300000 */
.L_x_1440:
[----:B------:R-:W-:Y:S02]  /*b690*/  IMAD R152, R200, 0x300, R217 ;  /* 0x00000300c8987824 */ /* 0x000fe400078e02d9 */
[----:B------:R-:W-:Y:S01]  /*b6a0*/  IMAD.MOV.U32 R153, RZ, RZ, 0x40000040 ;  /* 0x40000040ff997424 */ /* 0x000fe200078e00ff */
[----:B-1----:R-:W-:Y:S06]  /*b6b0*/  @P3 BRA `(.L_x_1441) ;  /* 0x0000000000083947 */ /* 0x002fec0003800000 */
[----:B------:R-:W1:Y:S02]  /*b6c0*/  SYNCS.PHASECHK.TRANS64.TRYWAIT P3, [R4+URZ+0x32430], R0 ;  /* 0x03243000040075a7 */ /* 0x000e64000806017f */
[----:B-1----:R-:W-:Y:S05]  /*b6d0*/  @!P3 BRA `(.L_x_1442) ;  /* 0x0000011000ccb947 */ /* 0x002fea0003800000 */
.L_x_1441:
        /* <DEDUP_REMOVED lines=14> */
[----:B------:R-:W-:Y:S01]  /*b7c0*/  WARPGROUP.ARRIVE ;  /* 0x00000000000079c5 */ /* 0x000fe20000000000 */
[----:B------:R-:W-:Y:S02]  /*b7d0*/  R2UR UR11, R13 ;  /* 0x000000000d0b72ca */ /* 0x000fe400000e0000 */
[----:B------:R-:W-:Y:S02]  /*b7e0*/  R2UR UR8, R212 ;  /* 0x00000000d40872ca */ /* 0x000fe400000e0000 */
[----:B------:R-:W-:Y:S01]  /*b7f0*/  R2UR UR9, R213 ;  /* 0x00000000d50972ca */ /* 0x000fe200000e0000 */
[----:B------:R-:W-:Y:S01]  /*b800*/  HGMMA.64x96x16.F32.BF16 R152, gdesc[UR4], RZ, !UPT, gsb0 ;  /* 0x01600000049879f0 */ /* 0x000fe2000c0018ff */
[----:B------:R-:W-:Y:S02]  /*b810*/  R2UR UR14, R8 ;  /* 0x00000000080e72ca */ /* 0x000fe400000e0000 */
[----:B------:R-:W-:Y:S02]  /*b820*/  R2UR UR15, R9 ;  /* 0x00000000090f72ca */ /* 0x000fe400000e0000 */
[----:B------:R-:W-:-:S02]  /*b830*/  R2UR UR12, R210 ;  /* 0x00000000d20c72ca */ /* 0x000fc400000e0000 */
        /* <DEDUP_REMOVED lines=13> */
[----:B------:R-:W-:Y:S05]  /*b910*/  @!P0 BRA `(.L_x_1443) ;  /* 0x0000000000048947 */ /* 0x000fea0003800000 */
[----:B------:R-:W-:Y:S01]  /*b920*/  BPT.TRAP 0x1 ;  /* 0x000000040000795c */ /* 0x000fe20000300000 */
.L_x_1443:
[----:B------:R2:W3:Y:S01]  /*b930*/  SYNCS.PHASECHK.TRANS64.TRYWAIT P3, [R4+URZ+0x32450], R0 ;  /* 0x03245000040075a7 */ /* 0x0004e2000806017f */
[----:B------:R-:W-:Y:S05]  /*b940*/  @!P0 BRA `(.L_x_1444) ;  /* 0x0000000000048947 */ /* 0x000fea0003800000 */
[----:B------:R-:W-:Y:S01]  /*b950*/  BPT.TRAP 0x1 ;  /* 0x000000040000795c */ /* 0x000fe20000300000 */
.L_x_1444:
[----:B------:R-:W-:Y:S04]  /*b960*/  BSSY B0, `(.L_x_1445) ;  /* 0x0000004000007945 */ /* 0x000fe80003800000 */
[----:B---3--:R-:W-:Y:S05]  /*b970*/  @P3 BRA `(.L_x_1446) ;  /* 0x0000000000083947 */ /* 0x008fea0003800000 */
[----:B------:R-:W3:Y:S02]  /*b980*/  SYNCS.PHASECHK.TRANS64.TRYWAIT P3, [R4+URZ+0x32450], R0 ;  /* 0x03245000040075a7 */ /* 0x000ee4000806017f */
[----:B---3--:R-:W-:Y:S05]  /*b990*/  @!P3 BRA `(.L_x_1447) ;  /* 0x000001100030b947 */ /* 0x008fea0003800000 */
.L_x_1446:
[----:B------:R-:W-:Y:S05]  /*b9a0*/  BSYNC B0 ;  /* 0x0000000000007941 */ /* 0x000fea0003800000 */
.L_x_1445:
[----:B------:R-:W-:Y:S05]  /*b9b0*/  WARPSYNC.ALL ;  /* 0x0000000000007948 */ /* 0x000fea0003800000 */
[----:B------:R-:W4:Y:S04]  /*b9c0*/  LDL R8, [R1+0x58] ;  /* 0x0000580001087983 */ /* 0x000f280000100800 */
[----:B------:R-:W2:Y:S04]  /*b9d0*/  LDL.64 R206, [R1+0x50] ;  /* 0x0000500001ce7983 */ /* 0x000ea80000100a00 */
[----:B------:R-:W3:Y:S04]  /*b9e0*/  LDL.64 R204, [R1+0x48] ;  /* 0x0000480001cc7983 */ /* 0x000ee80000100a00 */
[----:B------:R0:W-:Y:S04]  /*b9f0*/  STL.64 [R1+0xa8], R2 ;  /* 0x0000a80201007387 */ /* 0x0001e80000100a00 */
[----:B0-----:R-:W3:Y:S01]  /*ba00*/  LDL.64 R2, [R1+0x40] ;  /* 0x0000400001027983 */ /* 0x001ee20000100a00 */
[----:B------:R-:W-:-:S05]  /*ba10*/  IMAD.MOV.U32 R9, RZ, RZ, 0x40000040 ;  /* 0x40000040ff097424 */ /* 0x000fca00078e00ff */
[----:B------:R-:W-:Y:S01]  /*ba20*/  R2UR UR7, R9 ;  /* 0x00000000090772ca */ /* 0x000fe200000e0000 */
[----:B------:R-:W-:Y:S01]  /*ba30*/  WARPGROUP.ARRIVE ;  /* 0x00000000000079c5 */ /* 0x000fe20000000000 */
[----:B------:R-:W-:Y:S01]  /*ba40*/  IMAD.MOV.U32 R13, RZ, RZ, 0x40000040 ;  /* 0x40000040ff0d7424 */ /* 0x000fe200078e00ff */
[----:B----4-:R-:W-:Y:S01]  /*ba50*/  R2UR UR4, R8 ;  /* 0x00000000080472ca */ /* 0x010fe200000e0000 */
[----:B------:R-:W-:Y:S01]  /*ba60*/  IMAD.MOV.U32 R8, RZ, RZ, 0xc00 ;  /* 0x00000c00ff087424 */ /* 0x000fe200078e00ff */
[----:B--2---:R-:W-:-:S11]  /*ba70*/  R2UR UR5, R207 ;  /* 0x00000000cf0572ca */ /* 0x004fd600000e0000 */
[----:B------:R-:W-:Y:S01]  /*ba80*/  IMAD R8, R200, R8, UR4 ;  /* 0x00000004c8087e24 */ /* 0x000fe2000f8e0208 */
[----:B------:R-:W-:Y:S02]  /*ba90*/  R2UR UR4, R206 ;  /* 0x00000000ce0472ca */ /* 0x000fe400000e0000 */
[----:B------:R-:W2:Y:S02]  /*baa0*/  LDL.64 R206, [R1+0x38] ;  /* 0x0000380001ce7983 */ /* 0x000ea40000100a00 */
[----:B------:R-:W-:-:S13]  /*bab0*/  R2UR UR6, R8 ;  /* 0x00000000080672ca */ /* 0x000fda00000e0000 */
[----:B------:R-:W-:Y:S01]  /*bac0*/  HGMMA.64x96x16.F32.BF16 R152, gdesc[UR4], R152, gsb0 ;  /* 0x01600000049879f0 */ /* 0x000fe20008001898 */
[----:B---3--:R-:W-:Y:S02]  /*bad0*/  R2UR UR4, R204 ;  /* 0x00000000cc0472ca */ /* 0x008fe400000e0000 */
[----:B------:R-:W-:Y:S02]  /*bae0*/  R2UR UR5, R205 ;  /* 0x00000000cd0572ca */ /* 0x000fe400000e0000 */
[----:B------:R-:W3:Y:S01]  /*baf0*/  LDL.64 R204, [R1+0x30] ;  /* 0x0000300001cc7983 */ /* 0x000ee20000100a00 */
[----:B------:R-:W-:Y:S01]  /*bb00*/  VIADD R12, R8, 0x2 ;  /* 0x00000002080c7836 */ /* 0x000fe20000000000 */
[----:B------:R-:W-:-:S04]  /*bb10*/  R2UR UR7, R13 ;  /* 0x000000000d0772ca */ /* 0x000fc800000e0000 */
[----:B------:R-:W-:Y:S01]  /*bb20*/  R2UR UR6, R12 ;  /* 0x000000000c0672ca */ /* 0x000fe200000e0000 */
[----:B------:R-:W-:Y:S02]  /*bb30*/  VIADD R12, R8, 0x4 ;  /* 0x00000004080c7836 */ /* 0x000fe40000000000 */
[----:B------:R-:W-:Y:S01]  /*bb40*/  IMAD.MOV.U32 R13, RZ, RZ, 0x40000040 ;  /* 0x40000040ff0d7424 */ /* 0x000fe200078e00ff */
[----:B------:R-:W-:Y:S02]  /*bb50*/  WARPGROUP.DEPBAR.LE gsb0, 0x0 ;  /* 0x00008000000079c5 */ /* 0x000fe40000010000 */
[----:B------:R-:W-:-:S07]  /*bb60*/  WARPGROUP.ARRIVE ;  /* 0x00000000000079c5 */ /* 0x000fce0000000000 */
[----:B------:R-:W-:Y:S01]  /*bb70*/  HGMMA.64x96x16.F32.BF16 R152, gdesc[UR4], R152, gsb0 ;  /* 0x01600000049879f0 */ /* 0x000fe20008001898 */
[----:B------:R-:W-:Y:S02]  /*bb80*/  R2UR UR4, R2 ;  /* 0x00000000020472ca */ /* 0x000fe400000e0000 */
[----:B------:R-:W-:Y:S02]  /*bb90*/  R2UR UR5, R3 ;  /* 0x00000000030572ca */ /* 0x000fe400000e0000 */
[----:B------:R-:W4:Y:S01]  /*bba0*/  LDL.64 R2, [R1+0x28] ;  /* 0x0000280001027983 */ /* 0x000f220000100a00 */
[----:B------:R-:W-:Y:S02]  /*bbb0*/  R2UR UR6, R12 ;  /* 0x000000000c0672ca */ /* 0x000fe400000e0000 */
[----:B------:R-:W-:Y:S01]  /*bbc0*/  R2UR UR7, R13 ;  /* 0x000000000d0772ca */ /* 0x000fe200000e0000 */
[----:B------:R-:W-:Y:S02]  /*bbd0*/  VIADD R12, R8, 0x6 ;  /* 0x00000006080c7836 */ /* 0x000fe40000000000 */
[----:B------:R-:W-:Y:S01]  /*bbe0*/  IMAD.MOV.U32 R13, RZ, RZ, 0x40000040 ;  /* 0x40000040ff0d7424 */ /* 0x000fe200078e00ff */
[----:B------:R-:W-:-:S02]  /*bbf0*/  WARPGROUP.DEPBAR.LE gsb0, 0x0 ;  /* 0x00008000000079c5 */ /* 0x000fc40000010000 */
[----:B------:R-:W-:-:S07]  /*bc00*/  WARPGROUP.ARRIVE ;  /* 0x00000000000079c5 */ /* 0x000fce0000000000 */
[----:B------:R-:W-:Y:S01]  /*bc10*/  HGMMA.64x96x16.F32.BF16 R152, gdesc[UR4], R152, gsb0 ;  /* 0x01600000049879f0 */ /* 0x000fe20008001898 */
[----:B------:R-:W-:Y:S02]  /*bc20*/  R2UR UR6, R12 ;  /* 0x000000000c0672ca */ /* 0x000fe400000e0000 */
[----:B------:R-:W-:Y:S02]  /*bc30*/  R2UR UR7, R13 ;  /* 0x000000000d0772ca */ /* 0x000fe400000e0000 */
[----:B--2---:R-:W-:Y:S02]  /*bc40*/  R2UR UR4, R206 ;  /* 0x00000000ce0472ca */ /* 0x004fe400000e0000 */
[----:B------:R-:W-:Y:S02]  /*bc50*/  R2UR UR5, R207 ;  /* 0x00000000cf0572ca */ /* 0x000fe400000e0000 */
[----:B------:R-:W2:Y:S01]  /*bc60*/  LDL.64 R206, [R1+0x20] ;  /* 0x0000200001ce7983 */ /* 0x000ea20000100a00 */
[----:B------:R-:W-:-:S02]  /*bc70*/  WARPGROUP.DEPBAR.LE gsb0, 0x0 ;  /* 0x00008000000079c5 */ /* 0x000fc40000010000 */
[----:B------:R-:W-:-:S08]  /*bc80*/  WARPGROUP.ARRIVE ;  /* 0x00000000000079c5 */ /* 0x000fd00000000000 */
[----:B------:R-:W-:Y:S01]  /*bc90*/  HGMMA.64x96x16.F32.BF16 R152, gdesc[UR4], R152, gsb0 ;  /* 0x01600000049879f0 */ /* 0x000fe20008001898 */
[----:B---3--:R-:W-:Y:S02]  /*bca0*/  R2UR UR4, R204 ;  /* 0x00000000cc0472ca */ /* 0x008fe400000e0000 */
[----:B------:R-:W-:Y:S02]  /*bcb0*/  R2UR UR5, R205 ;  /* 0x00000000cd0572ca */ /* 0x000fe400000e0000 */
[----:B------:R-:W3:Y:S01]  /*bcc0*/  LDL.64 R204, [R1+0x18] ;  /* 0x0000180001cc7983 */ /* 0x000ee20000100a00 */
[----:B------:R-:W-:Y:S02]  /*bcd0*/  VIADD R12, R8, 0x300 ;  /* 0x00000300080c7836 */ /* 0x000fe40000000000 */
[----:B------:R-:W-:-:S03]  /*bce0*/  IMAD.MOV.U32 R13, RZ, RZ, 0x40000040 ;  /* 0x40000040ff0d7424 */ /* 0x000fc600078e00ff */
[----:B------:R-:W-:Y:S02]  /*bcf0*/  R2UR UR6, R12 ;  /* 0x000000000c0672ca */ /* 0x000fe400000e0000 */
[----:B------:R-:W-:Y:S01]  /*bd00*/  R2UR UR7, R13 ;  /* 0x000000000d0772ca */ /* 0x000fe200000e0000 */
[----:B------:R-:W-:Y:S01]  /*bd10*/  VIADD R12, R8, 0x302 ;  /* 0x00000302080c7836 */ /* 0x000fe20000000000 */
[----:B------:R-:W-:Y:S02]  /*bd20*/  WARPGROUP.DEPBAR.LE gsb0, 0x0 ;  /* 0x00008000000079c5 */ /* 0x000fe40000010000 */
[----:B------:R-:W-:-:S09]  /*bd30*/  WARPGROUP.ARRIVE ;  /* 0x00000000000079c5 */ /* 0x000fd20000000000 */
[----:B------:R-:W-:Y:S01]  /*bd40*/  HGMMA.64x96x16.F32.BF16 R152, gdesc[UR4], R152, gsb0 ;  /* 0x01600000049879f0 */ /* 0x000fe20008001898 */
[----:B------:R-:W-:Y:S01]  /*bd50*/  IMAD.MOV.U32 R13, RZ, RZ, 0x40000040 ;  /* 0x40000040ff0d7424 */ /* 0x000fe200078e00ff */
[----:B----4-:R-:W-:Y:S02]  /*bd60*/  R2UR UR4, R2 ;  /* 0x00000000020472ca */ /* 0x010fe400000e0000 */
[----:B------:R-:W-:Y:S02]  /*bd70*/  R2UR UR5, R3 ;  /* 0x00000000030572ca */ /* 0x000fe400000e0000 */
[----:B------:R-:W4:Y:S01]  /*bd80*/  LDL.64 R2, [R1+0x10] ;  /* 0x0000100001027983 */ /* 0x000f220000100a00 */
[----:B------:R-:W-:Y:S02]  /*bd90*/  R2UR UR6, R12 ;  /* 0x000000000c0672ca */ /* 0x000fe400000e0000 */
[----:B------:R-:W-:Y:S01]  /*bda0*/  R2UR UR7, R13 ;  /* 0x000000000d0772ca */ /* 0x000fe200000e0000 */
[----:B------:R-:W-:-:S02]  /*bdb0*/  VIADD R12, R8, 0x304 ;  /* 0x00000304080c7836 */ /* 0x000fc40000000000 */
[----:B------:R-:W-:Y:S01]  /*bdc0*/  IMAD.MOV.U32 R13, RZ, RZ, 0x40000040 ;  /* 0x40000040ff0d7424 */ /* 0x000fe200078e00ff */
[----:B------:R-:W-:Y:S02]  /*bdd0*/  WARPGROUP.DEPBAR.LE gsb0, 0x0 ;  /* 0x00008000000079c5 */ /* 0x000fe40000010000 */
        /* <DEDUP_REMOVED lines=10> */
[----:B------:R-:W-:Y:S01]  /*be80*/  VIADD R12, R8, 0x306 ;  /* 0x00000306080c7836 */ /* 0x000fe20000000000 */
[----:B---3--:R-:W-:Y:S01]  /*be90*/  R2UR UR4, R204 ;  /* 0x00000000cc0472ca */ /* 0x008fe200000e0000 */
[----:B------:R-:W-:Y:S01]  /*bea0*/  IMAD.MOV.U32 R13, RZ, RZ, 0x40000040 ;  /* 0x40000040ff0d7424 */ /* 0x000fe200078e00ff */
[----:B------:R-:W-:Y:S02]  /*beb0*/  R2UR UR5, R205 ;  /* 0x00000000cd0572ca */ /* 0x000fe400000e0000 */
[----:B------:R-:W3:Y:S01]  /*bec0*/  LDL.64 R204, [R1] ;  /* 0x0000000001cc7983 */ /* 0x000ee20000100a00 */
        /* <DEDUP_REMOVED lines=9> */
[----:B----4-:R-:W-:Y:S02]  /*bf60*/  R2UR UR4, R2 ;  /* 0x00000000020472ca */ /* 0x010fe400000e0000 */
[----:B------:R-:W-:Y:S01]  /*bf70*/  R2UR UR5, R3 ;  /* 0x00000000030572ca */ /* 0x000fe200000e0000 */
[----:B------:R-:W-:Y:S01]  /*bf80*/  VIADD R12, R8, 0x602 ;  /* 0x00000602080c7836 */ /* 0x000fe20000000000 */
[----:B------:R-:W-:Y:S01]  /*bf90*/  UMOV UR38, UR42 ;  /* 0x0000002a00267c82 */ /* 0x000fe20008000000 */
[----:B------:R-:W-:Y:S01]  /*bfa0*/  IMAD.MOV.U32 R13, RZ, RZ, 0x40000040 ;  /* 0x40000040ff0d7424 */ /* 0x000fe200078e00ff */
[----:B------:R0:W5:Y:S01]  /*bfb0*/  LDL.LU.64 R2, [R1+0xa8] ;  /* 0x0000a80001027983 */ /* 0x0001620000300a00 */
[----:B------:R-:W-:-:S02]  /*bfc0*/  WARPGROUP.DEPBAR.LE gsb0, 0x0 ;  /* 0x00008000000079c5 */ /* 0x000fc40000010000 */
[----:B------:R-:W-:-:S06]  /*bfd0*/  WARPGROUP.ARRIVE ;  /* 0x00000000000079c5 */ /* 0x000fcc0000000000 */
[----:B------:R-:W-:Y:S01]  /*bfe0*/  HGMMA.64x96x16.F32.BF16 R152, gdesc[UR4], R152, gsb0 ;  /* 0x01600000049879f0 */ /* 0x000fe20008001898 */
[----:B------:R-:W-:Y:S02]  /*bff0*/  R2UR UR6, R12 ;  /* 0x000000000c0672ca */ /* 0x000fe400000e0000 */
[----:B------:R-:W-:Y:S02]  /*c000*/  R2UR UR7, R13 ;  /* 0x000000000d0772ca */ /* 0x000fe400000e0000 */
[----:B--2---:R-:W-:Y:S02]  /*c010*/  R2UR UR4, R206 ;  /* 0x00000000ce0472ca */ /* 0x004fe400000e0000 */
[----:B------:R-:W-:Y:S01]  /*c020*/  R2UR UR5, R207 ;  /* 0x00000000cf0572ca */ /* 0x000fe200000e0000 */
[----:B------:R-:W-:Y:S02]  /*c030*/  WARPGROUP.DEPBAR.LE gsb0, 0x0 ;  /* 0x00008000000079c5 */ /* 0x000fe40000010000 */
[----:B------:R-:W-:-:S10]  /*c040*/  WARPGROUP.ARRIVE ;  /* 0x00000000000079c5 */ /* 0x000fd40000000000 */
[----:B------:R-:W-:Y:S01]  /*c050*/  HGMMA.64x96x16.F32.BF16 R152, gdesc[UR4], R152, gsb0 ;  /* 0x01600000049879f0 */ /* 0x000fe20008001898 */
[----:B------:R-:W-:Y:S02]  /*c060*/  VIADD R12, R8, 0x604 ;  /* 0x00000604080c7836 */ /* 0x000fe40000000000 */
[----:B------:R-:W-:Y:S01]  /*c070*/  IMAD.MOV.U32 R13, RZ, RZ, 0x40000040 ;  /* 0x40000040ff0d7424 */ /* 0x000fe200078e00ff */
[----:B---3--:R-:W-:Y:S02]  /*c080*/  R2UR UR4, R204 ;  /* 0x00000000cc0472ca */ /* 0x008fe400000e0000 */
[----:B------:R-:W-:Y:S02]  /*c090*/  R2UR UR6, R12 ;  /* 0x000000000c0672ca */ /* 0x000fe400000e0000 */
        /* <DEDUP_REMOVED lines=8> */
[----:B------:R-:W-:Y:S01]  /*c120*/  R2UR UR7, R13 ;  /* 0x000000000d0772ca */ /* 0x000fe200000e0000 */
[----:B------:R-:W-:Y:S01]  /*c130*/  UMOV UR4, UR52 ;  /* 0x0000003400047c82 */ /* 0x000fe20008000000 */
[----:B------:R-:W-:Y:S01]  /*c140*/  UMOV UR5, UR53 ;  /* 0x0000003500057c82 */ /* 0x000fe20008000000 */
[----:B------:R-:W-:Y:S02]  /*c150*/  VIADD R12, R8, 0x900 ;  /* 0x00000900080c7836 */ /* 0x000fe40000000000 */
[----:B------:R-:W-:Y:S01]  /*c160*/  IMAD.MOV.U32 R13, RZ, RZ, 0x40000040 ;  /* 0x40000040ff0d7424 */ /* 0x000fe200078e00ff */
[----:B------:R-:W-:Y:S02]  /*c170*/  WARPGROUP.DEPBAR.LE gsb0, 0x0 ;  /* 0x00008000000079c5 */ /* 0x000fe40000010000 */
[----:B------:R-:W-:-:S06]  /*c180*/  WARPGROUP.ARRIVE ;  /* 0x00000000000079c5 */ /* 0x000fcc0000000000 */
        /* <DEDUP_REMOVED lines=32> */
[----:B------:R-:W-:Y:S02]  /*c390*/  WARPGROUP.DEPBAR.LE gsb0, 0x0 ;  /* 0x00008000000079c5 */ /* 0x000fe40000010000 */
[----:B------:R-:W-:-:S08]  /*c3a0*/  WARPGROUP.ARRIVE ;  /* 0x00000000000079c5 */ /* 0x000fd00000000000 */
[----:B------:R-:W-:Y:S03]  /*c3b0*/  HGMMA.64x96x16.F32.BF16 R152, gdesc[UR4], R152, gsb0 ;  /* 0x01600000049879f0 */ /* 0x000fe60008001898 */
[----:B------:R-:W-:Y:S02]  /*c3c0*/  WARPGROUP.DEPBAR.LE gsb0, 0x0 ;  /* 0x00008000000079c5 */ /* 0x000fe40000010000 */
[----:B-1----:R-:W-:-:S04]  /*c3d0*/  FMNMX.FTZ R0, R152, R10, !PT ;  /* 0x0000000a98007209 */ /* 0x002fc80007810000 */
        /* <DEDUP_REMOVED lines=23> */
[----:B------:R-:W1:Y:S02]  /*c550*/  SHFL.BFLY PT, R8, R0, 0x2, 0x1f ;  /* 0x0c401f0000087f89 */ /* 0x000e6400000e0000 */
[----:B-1----:R-:W-:-:S05]  /*c560*/  FMNMX.FTZ R0, R0, R8, !PT ;  /* 0x0000000800007209 */ /* 0x002fca0007810000 */
[----:B------:R-:W1:Y:S02]  /*c570*/  SHFL.BFLY PT, R8, R0, 0x1, 0x1f ;  /* 0x0c201f0000087f89 */ /* 0x000e6400000e0000 */
[----:B-1----:R-:W-:-:S05]  /*c580*/  FMNMX.FTZ R0, R0, R8, !PT ;  /* 0x0000000800007209 */ /* 0x002fca0007810000 */
[C---:B------:R-:W-:Y:S01]  /*c590*/  FMUL.FTZ R8, R0.reuse, UR38 ;  /* 0x0000002600087c20 */ /* 0x040fe20008410000 */
[----:B------:R-:W-:-:S03]  /*c5a0*/  FADD.FTZ R9, -R0, R10 ;  /* 0x0000000a00097221 */ /* 0x000fc60000010100 */
[--C-:B------:R-:W-:Y:S01]  /*c5b0*/  FFMA.FTZ R152, R152, UR38, -R8.reuse ;  /* 0x0000002698987c23 */ /* 0x100fe20008010808 */
[----:B------:R-:W-:Y:S01]  /*c5c0*/  FMUL.FTZ R9, R9, UR38 ;  /* 0x0000002609097c20 */ /* 0x000fe20008410000 */
[--C-:B------:R-:W-:Y:S01]  /*c5d0*/  FFMA.FTZ R153, R153, UR38, -R8.reuse ;  /* 0x0000002699997c23 */ /* 0x100fe20008010808 */
[----:B------:R-:W-:-:S03]  /*c5e0*/  FFMA.FTZ R156, R156, UR38, -R8 ;  /* 0x000000269c9c7c23 */ /* 0x000fc60008010808 */
[----:B------:R-:W-:Y:S01]  /*c5f0*/  MUFU.EX2 R152, R152 ;  /* 0x0000009800987308 */ /* 0x000fe20000000800 */
[----:B------:R-:W-:-:S07]  /*c600*/  FFMA.FTZ R157, R157, UR38, -R8 ;  /* 0x000000269d9d7c23 */ /* 0x000fce0008010808 */
[----:B------:R-:W1:Y:S08]  /*c610*/  MUFU.EX2 R9, R9 ;  /* 0x0000000900097308 */ /* 0x000e700000000800 */
[----:B------:R-:W2:Y:S08]  /*c620*/  MUFU.EX2 R153, R153 ;  /* 0x0000009900997308 */ /* 0x000eb00000000800 */
[----:B------:R-:W3:Y:S01]  /*c630*/  MUFU.EX2 R156, R156 ;  /* 0x0000009c009c7308 */ /* 0x000ee20000000800 */
[----:B-1----:R-:W-:-:S07]  /*c640*/  FFMA.FTZ R6, R9, R6, R152 ;  /* 0x0000000609067223 */ /* 0x002fce0000010098 */
[----:B------:R-:W1:Y:S01]  /*c650*/  MUFU.EX2 R157, R157 ;  /* 0x0000009d009d7308 */ /* 0x000e620000000800 */
[----:B--2---:R-:W-:-:S04]  /*c660*/  FADD.FTZ R6, R153, R6 ;  /* 0x0000000699067221 */ /* 0x004fc80000010000 */
[----:B---3--:R-:W-:-:S04]  /*c670*/  FADD.FTZ R6, R156, R6 ;  /* 0x000000069c067221 */ /* 0x008fc80000010000 */
[----:B-1----:R-:W-:Y:S01]  /*c680*/  FADD.FTZ R10, R157, R6 ;  /* 0x000000069d0a7221 */ /* 0x002fe20000010000 */
        /* <DEDUP_REMOVED lines=23> */
[----:B------:R-:W-:Y:S01]  /*c800*/  FMNMX.FTZ R6, R199, R6, !PT ;  /* 0x00000006c7067209 */ /* 0x000fe20007810000 */
        /* <DEDUP_REMOVED lines=19> */
[----:B------:R-:W-:-:S02]  /*c940*/  FFMA.FTZ R197, R197, UR38, -R8 ;  /* 0x00000026c5c57c23 */ /* 0x000fc40008010808 */
[----:B------:R-:W1:Y:S01]  /*c950*/  SHFL.BFLY PT, R8, R6, 0x2, 0x1f ;  /* 0x0c401f0006087f89 */ /* 0x000e6200000e0000 */
[----:B------:R-:W2:Y:S01]  /*c960*/  S2R R207, SR_TID.X ;  /* 0x0000000000cf7919 */ /* 0x000ea20000002100 */
[----:B-1----:R-:W-:-:S05]  /*c970*/  FMNMX.FTZ R8, R6, R8, !PT ;  /* 0x0000000806087209 */ /* 0x002fca0007810000 */
[----:B------:R-:W1:Y:S01]  /*c980*/  SHFL.BFLY PT, R6, R8, 0x1, 0x1f ;  /* 0x0c201f0008067f89 */ /* 0x000e6200000e0000 */
[-C--:B------:R-:W-:Y:S01]  /*c990*/  FMUL.FTZ R24, R24, R9.reuse ;  /* 0x0000000918187220 */ /* 0x080fe20000410000 */
[----:B------:R-:W-:Y:S01]  /*c9a0*/  FMUL.FTZ R25, R25, R9 ;  /* 0x0000000919197220 */ /* 0x000fe20000410000 */
[----:B-1----:R-:W-:-:S05]  /*c9b0*/  FMNMX.FTZ R8, R8, R6, !PT ;  /* 0x0000000608087209 */ /* 0x002fca0007810000 */
[----:B------:R-:W-:-:S04]  /*c9c0*/  FADD.FTZ R7, -R8, R7 ;  /* 0x0000000708077221 */ /* 0x000fc80000010100 */
[----:B------:R-:W-:-:S04]  /*c9d0*/  FMUL.FTZ R7, R7, UR38 ;  /* 0x0000002607077c20 */ /* 0x000fc80008410000 */
[----:B------:R1:W3:Y:S01]  /*c9e0*/  MUFU.EX2 R11, R7 ;  /* 0x00000007000b7308 */ /* 0x0002e20000000800 */
[----:B--2---:R-:W-:Y:S01]  /*c9f0*/  SHF.R.U32.HI R207, RZ, 0x7, R207 ;  /* 0x00000007ffcf7819 */ /* 0x004fe200000116cf */
[----:B-1----:R-:W-:Y:S02]  /*ca00*/  IMAD.MOV.U32 R7, RZ, RZ, 0x40000040 ;  /* 0x40000040ff077424 */ /* 0x002fe400078e00ff */
[-C--:B------:R-:W-:Y:S01]  /*ca10*/  FMUL.FTZ R28, R28, R9.reuse ;  /* 0x000000091c1c7220 */ /* 0x080fe20000410000 */
[-C--:B------:R-:W-:Y:S02]  /*ca20*/  FMUL.FTZ R29, R29, R9.reuse ;  /* 0x000000091d1d7220 */ /* 0x080fe40000410000 */
[----:B------:R-:W-:Y:S01]  /*ca30*/  R2UR UR7, R7 ;  /* 0x00000000070772ca */ /* 0x000fe200000e0000 */
[----:B------:R-:W-:Y:S02]  /*ca40*/  @!P1 VIADD R7, R4, 0x32440 ;  /* 0x0003244004079836 */ /* 0x000fe40000000000 */
        /* <DEDUP_REMOVED lines=60> */
[----:B------:R-:W-:-:S02]  /*ce10*/  IADD3 R9, -R207, 0xb, RZ ;  /* 0x0000000bcf097810 */ /* 0x000fc40007ffe1ff */
[----:B------:R-:W-:Y:S01]  /*ce20*/  @!P1 PRMT R7, RZ, 0x654, R7 ;  /* 0x00000654ff079816 */ /* 0x000fe20000000007 */
[----:B------:R-:W-:Y:S02]  /*ce30*/  FMUL.FTZ R6, R8, UR38 ;  /* 0x0000002608067c20 */ /* 0x000fe40008410000 */
[----:B------:R0:W-:Y:S06]  /*ce40*/  BAR.ARV R9, 0x100 ;  /* 0x000400090000751d */ /* 0x0001ec0000002000 */
[----:B------:R1:W-:Y:S01]  /*ce50*/  @!P1 SYNCS.ARRIVE.TRANS64.RED.A1T0 RZ, [R7+URZ], RZ ;  /* 0x000000ff07ff99a7 */ /* 0x0003e2000810043f */
[--C-:B------:R-:W-:Y:S01]  /*ce60*/  FFMA.FTZ R154, R154, UR38, -R6.reuse ;  /* 0x000000269a9a7c23 */ /* 0x100fe20008010806 */
[--C-:B------:R-:W-:Y:S01]  /*ce70*/  FFMA.FTZ R155, R155, UR38, -R6.reuse ;  /* 0x000000269b9b7c23 */ /* 0x100fe20008010806 */
[--C-:B------:R-:W-:Y:S01]  /*ce80*/  FFMA.FTZ R158, R158, UR38, -R6.reuse ;  /* 0x000000269e9e7c23 */ /* 0x100fe20008010806 */
[----:B------:R-:W-:Y:S01]  /*ce90*/  FFMA.FTZ R159, R159, UR38, -R6 ;  /* 0x000000269f9f7c23 */ /* 0x000fe20008010806 */
[----:B-1----:R-:W-:-:S02]  /*cea0*/  VIADD R7, R207, 0x8 ;  /* 0x00000008cf077836 */ /* 0x002fc40000000000 */
[----:B------:R-:W-:Y:S01]  /*ceb0*/  MUFU.EX2 R154, R154 ;  /* 0x0000009a009a7308 */ /* 0x000fe20000000800 */
[--C-:B------:R-:W-:Y:S01]  /*cec0*/  FFMA.FTZ R162, R162, UR38, -R6.reuse ;  /* 0x00000026a2a27c23 */ /* 0x100fe20008010806 */
[--C-:B------:R-:W-:Y:S01]  /*ced0*/  FFMA.FTZ R163, R163, UR38, -R6.reuse ;  /* 0x00000026a3a37c23 */ /* 0x100fe20008010806 */
[--C-:B------:R-:W-:Y:S01]  /*cee0*/  FFMA.FTZ R166, R166, UR38, -R6.reuse ;  /* 0x00000026a6a67c23 */ /* 0x100fe20008010806 */
[----:B------:R1:W-:Y:S01]  /*cef0*/  BAR.SYNC.DEFER_BLOCKING R7, 0x100 ;  /* 0x000400070000751d */ /* 0x0003e20000010000 */
[--C-:B------:R-:W-:Y:S01]  /*cf00*/  FFMA.FTZ R167, R167, UR38, -R6.reuse ;  /* 0x00000026a7a77c23 */ /* 0x100fe20008010806 */
[----:B------:R-:W-:-:S04]  /*cf10*/  FFMA.FTZ R170, R170, UR38, -R6 ;  /* 0x00000026aaaa7c23 */ /* 0x000fc80008010806 */
[----:B------:R-:W2:Y:S01]  /*cf20*/  MUFU.EX2 R155, R155 ;  /* 0x0000009b009b7308 */ /* 0x000ea20000000800 */
[--C-:B------:R-:W-:Y:S01]  /*cf30*/  FFMA.FTZ R171, R171, UR38, -R6.reuse ;  /* 0x00000026abab7c23 */ /* 0x100fe20008010806 */
[--C-:B------:R-:W-:Y:S01]  /*cf40*/  FFMA.FTZ R174, R174, UR38, -R6.reuse ;  /* 0x00000026aeae7c23 */ /* 0x100fe20008010806 */
[--C-:B------:R-:W-:Y:S01]  /*cf50*/  FFMA.FTZ R175, R175, UR38, -R6.reuse ;  /* 0x00000026afaf7c23 */ /* 0x100fe20008010806 */
[----:B------:R-:W-:-:S04]  /*cf60*/  FFMA.FTZ R178, R178, UR38, -R6 ;  /* 0x00000026b2b27c23 */ /* 0x000fc80008010806 */
[----:B------:R-:W-:Y:S01]  /*cf70*/  MUFU.EX2 R209, R158 ;  /* 0x0000009e00d17308 */ /* 0x000fe20000000800 */
[--C-:B------:R-:W-:Y:S01]  /*cf80*/  FFMA.FTZ R179, R179, UR38, -R6.reuse ;  /* 0x00000026b3b37c23 */ /* 0x100fe20008010806 */
[--C-:B------:R-:W-:Y:S01]  /*cf90*/  FFMA.FTZ R182, R182, UR38, -R6.reuse ;  /* 0x00000026b6b67c23 */ /* 0x100fe20008010806 */
[--C-:B------:R-:W-:Y:S01]  /*cfa0*/  FFMA.FTZ R183, R183, UR38, -R6.reuse ;  /* 0x00000026b7b77c23 */ /* 0x100fe20008010806 */
[----:B------:R-:W-:-:S04]  /*cfb0*/  FFMA.FTZ R186, R186, UR38, -R6 ;  /* 0x00000026baba7c23 */ /* 0x000fc80008010806 */
[----:B------:R-:W4:Y:S01]  /*cfc0*/  MUFU.EX2 R214, R159 ;  /* 0x0000009f00d67308 */ /* 0x000f220000000800 */
[--C-:B------:R-:W-:Y:S01]  /*cfd0*/  FFMA.FTZ R187, R187, UR38, -R6.reuse ;  /* 0x00000026bbbb7c23 */ /* 0x100fe20008010806 */
[--C-:B------:R-:W-:Y:S01]  /*cfe0*/  FFMA.FTZ R190, R190, UR38, -R6.reuse ;  /* 0x00000026bebe7c23 */ /* 0x100fe20008010806 */
[--C-:B------:R-:W-:Y:S01]  /*cff0*/  FFMA.FTZ R191, R191, UR38, -R6.reuse ;  /* 0x00000026bfbf7c23 */ /* 0x100fe20008010806 */
[--C-:B------:R-:W-:Y:S01]  /*d000*/  FFMA.FTZ R194, R194, UR38, -R6.reuse ;  /* 0x00000026c2c27c23 */ /* 0x100fe20008010806 */
[--C-:B------:R-:W-:Y:S01]  /*d010*/  FFMA.FTZ R195, R195, UR38, -R6.reuse ;  /* 0x00000026c3c37c23 */ /* 0x100fe20008010806 */
[--C-:B------:R-:W-:Y:S01]  /*d020*/  FFMA.FTZ R198, R198, UR38, -R6.reuse ;  /* 0x00000026c6c67c23 */ /* 0x100fe20008010806 */
[----:B------:R-:W-:Y:S01]  /*d030*/  FFMA.FTZ R199, R199, UR38, -R6 ;  /* 0x00000026c7c77c23 */ /* 0x000fe20008010806 */
[----:B------:R-:W-:-:S04]  /*d040*/  IMAD.MOV.U32 R6, RZ, RZ, 0xc00 ;  /* 0x00000c00ff067424 */ /* 0x000fc800078e00ff */
[----:B------:R-:W-:Y:S02]  /*d050*/  IMAD R6, R200, R6, UR39 ;  /* 0x00000027c8067e24 */ /* 0x000fe4000f8e0206 */
[-C--:B---3--:R-:W-:Y:S01]  /*d060*/  FMUL.FTZ R26, R26, R11.reuse ;  /* 0x0000000b1a1a7220 */ /* 0x088fe20000410000 */
[-C--:B------:R-:W-:Y:S01]  /*d070*/  FMUL.FTZ R27, R27, R11.reuse ;  /* 0x0000000b1b1b7220 */ /* 0x080fe20000410000 */
[-C--:B------:R-:W-:Y:S01]  /*d080*/  FMUL.FTZ R30, R30, R11.reuse ;  /* 0x0000000b1e1e7220 */ /* 0x080fe20000410000 */
[-C--:B------:R-:W-:Y:S01]  /*d090*/  FMUL.FTZ R31, R31, R11.reuse ;  /* 0x0000000b1f1f7220 */ /* 0x080fe20000410000 */
[----:B------:R-:W-:Y:S01]  /*d0a0*/  R2UR UR6, R6 ;  /* 0x00000000060672ca */ /* 0x000fe200000e0000 */
        /* <DEDUP_REMOVED lines=60> */
[----:B------:R-:W-:-:S02]  /*d470*/  F2FP.BF16.F32.PACK_AB R204, R153, R152 ;  /* 0x0000009899cc723e */ /* 0x000fc400000010ff */
[----:B------:R-:W-:Y:S02]  /*d480*/  F2FP.BF16.F32.PACK_AB R206, R157, R156 ;  /* 0x0000009c9dce723e */ /* 0x000fe400000010ff */
[----:B--2---:R-:W-:Y:S02]  /*d490*/  F2FP.BF16.F32.PACK_AB R205, R155, R154 ;  /* 0x0000009a9bcd723e */ /* 0x004fe400000010ff */
[----:B----4-:R-:W-:-:S04]  /*d4a0*/  F2FP.BF16.F32.PACK_AB R207, R214, R209 ;  /* 0x000000d1d6cf723e */ /* 0x010fc800000010ff */
[----:B------:R-:W-:-:S06]  /*d4b0*/  WARPGROUP.ARRIVE ;  /* 0x00000000000079c5 */ /* 0x000fcc0000000000 */
[----:B------:R-:W-:Y:S01]  /*d4c0*/  HGMMA.64x256x16.F32.BF16 R24, R204, gdesc[UR4].tnspB, R24, gsb0 ;  /* 0x43e00004cc187df0 */ /* 0x000fe20008001818 */
[----:B------:R-:W2:Y:S01]  /*d4d0*/  MUFU.EX2 R152, R160 ;  /* 0x000000a000987308 */ /* 0x000ea20000000800 */
[----:B------:R-:W-:Y:S02]  /*d4e0*/  VIADD R12, R6, 0x80 ;  /* 0x00000080060c7836 */ /* 0x000fe40000000000 */
[----:B------:R-:W-:-:S05]  /*d4f0*/  FFMA.FTZ R5, R11, R5, R154 ;  /* 0x000000050b057223 */ /* 0x000fca000001009a */
[----:B------:R-:W3:Y:S01]  /*d500*/  MUFU.EX2 R161, R161 ;  /* 0x000000a100a17308 */ /* 0x000ee20000000800 */
[----:B------:R-:W-:-:S07]  /*d510*/  R2UR UR6, R12 ;  /* 0x000000000c0672ca */ /* 0x000fce00000e0000 */
[----:B------:R-:W4:Y:S08]  /*d520*/  MUFU.EX2 R154, R164 ;  /* 0x000000a4009a7308 */ /* 0x000f300000000800 */
[----:B------:R-:W0:Y:S08]  /*d530*/  MUFU.EX2 R165, R165 ;  /* 0x000000a500a57308 */ /* 0x000e300000000800 */
[----:B-1----:R-:W-:Y:S08]  /*d540*/  MUFU.EX2 R7, R166 ;  /* 0x000000a600077308 */ /* 0x002ff00000000800 */
[----:B------:R-:W1:Y:S01]  /*d550*/  MUFU.EX2 R12, R167 ;  /* 0x000000a7000c7308 */ /* 0x000e620000000800 */
[----:B--2---:R-:W-:Y:S01]  /*d560*/  FADD.FTZ R10, R152, R10 ;  /* 0x0000000a980a7221 */ /* 0x004fe20000010000 */
[----:B------:R-:W-:-:S03]  /*d570*/  IMAD.MOV.U32 R13, RZ, RZ, 0x40000040 ;  /* 0x40000040ff0d7424 */ /* 0x000fc600078e00ff */
[----:B---3--:R-:W-:Y:S02]  /*d580*/  FADD.FTZ R10, R161, R10 ;  /* 0x0000000aa10a7221 */ /* 0x008fe40000010000 */
[----:B------:R-:W-:Y:S01]  /*d590*/  R2UR UR7, R13 ;  /* 0x000000000d0772ca */ /* 0x000fe200000e0000 */
[----:B------:R-:W-:Y:S01]  /*d5a0*/  FADD.FTZ R5, R155, R5 ;  /* 0x000000059b057221 */ /* 0x000fe20000010000 */
[----:B----4-:R-:W-:Y:S01]  /*d5b0*/  FADD.FTZ R156, R154, R10 ;  /* 0x0000000a9a9c7221 */ /* 0x010fe20000010000 */
[----:B------:R-:W-:Y:S02]  /*d5c0*/  F2FP.BF16.F32.PACK_AB R152, R161, R152 ;  /* 0x00000098a198723e */ /* 0x000fe400000010ff */
[C---:B0-----:R-:W-:Y:S02]  /*d5d0*/  F2FP.BF16.F32.PACK_AB R154, R165.reuse, R154 ;  /* 0x0000009aa59a723e */ /* 0x041fe400000010ff */
[----:B-1----:R-:W-:Y:S01]  /*d5e0*/  F2FP.BF16.F32.PACK_AB R155, R12, R7 ;  /* 0x000000070c9b723e */ /* 0x002fe200000010ff */
[----:B------:R-:W-:Y:S08]  /*d5f0*/  MUFU.EX2 R168, R168 ;  /* 0x000000a800a87308 */ /* 0x000ff00000000800 */
[----:B------:R-:W-:Y:S01]  /*d600*/  MUFU.EX2 R169, R169 ;  /* 0x000000a900a97308 */ /* 0x000fe20000000800 */
[----:B------:R-:W-:-:S07]  /*d610*/  FADD.FTZ R156, R165, R156 ;  /* 0x0000009ca59c7221 */ /* 0x000fce0000010000 */
[----:B------:R-:W-:Y:S01]  /*d620*/  MUFU.EX2 R158, R172 ;  /* 0x000000ac009e7308 */ /* 0x000fe20000000800 */
[----:B------:R-:W-:-:S07]  /*d630*/  WARPGROUP.DEPBAR.LE gsb0, 0x0 ;  /* 0x00008000000079c5 */ /* 0x000fce0000010000 */
[----:B------:R-:W-:Y:S08]  /*d640*/  MUFU.EX2 R205, R162 ;  /* 0x000000a200cd7308 */ /* 0x000ff00000000800 */
[----:B------:R-:W0:Y:S02]  /*d650*/  MUFU.EX2 R204, R163 ;  /* 0x000000a300cc7308 */ /* 0x000e240000000800 */
[----:B0-----:R-:W-:-:S04]  /*d660*/  F2FP.BF16.F32.PACK_AB R153, R204, R205 ;  /* 0x000000cdcc99723e */ /* 0x001fc800000010ff */
[----:B------:R-:W-:-:S06]  /*d670*/  WARPGROUP.ARRIVE ;  /* 0x00000000000079c5 */ /* 0x000fcc0000000000 */
[----:B------:R-:W-:Y:S01]  /*d680*/  HGMMA.64x256x16.F32.BF16 R24, R152, gdesc[UR4].tnspB, R24, gsb0 ;  /* 0x43e0000498187df0 */ /* 0x000fe20008001818 */
[----:B------:R-:W-:Y:S08]  /*d690*/  MUFU.EX2 R173, R173 ;  /* 0x000000ad00ad7308 */ /* 0x000ff00000000800 */
[----:B------:R-:W-:Y:S08]  /*d6a0*/  MUFU.EX2 R13, R170 ;  /* 0x000000aa000d7308 */ /* 0x000ff00000000800 */
[----:B------:R-:W-:Y:S08]  /*d6b0*/  MUFU.EX2 R174, R174 ;  /* 0x000000ae00ae7308 */ /* 0x000ff00000000800 */
[----:B------:R-:W0:Y:S01]  /*d6c0*/  MUFU.EX2 R175, R175 ;  /* 0x000000af00af7308 */ /* 0x000e220000000800 */
[----:B------:R-:W-:Y:S01]  /*d6d0*/  FADD.FTZ R156, R168, R156 ;  /* 0x0000009ca89c7221 */ /* 0x000fe20000010000 */
[----:B------:R-:W-:-:S02]  /*d6e0*/  VIADD R10, R6, 0x100 ;  /* 0x00000100060a7836 */ /* 0x000fc40000000000 */
[----:B------:R-:W-:-:S03]  /*d6f0*/  IMAD.MOV.U32 R11, RZ, RZ, 0x40000040 ;  /* 0x40000040ff0b7424 */ /* 0x000fc600078e00ff */
[----:B------:R-:W-:Y:S02]  /*d700*/  R2UR UR6, R10 ;  /* 0x000000000a0672ca */ /* 0x000fe400000e0000 */
[----:B------:R-:W-:Y:S02]  /*d710*/  R2UR UR7, R11 ;  /* 0x000000000b0772ca */ /* 0x000fe400000e0000 */
[----:B0-----:R-:W-:Y:S01]  /*d720*/  F2FP.BF16.F32.PACK_AB R159, R175, R174 ;  /* 0x000000aeaf9f723e */ /* 0x001fe200000010ff */
        /* <DEDUP_REMOVED lines=9> */
[----:B------:R-:W0:Y:S01]  /*d7c0*/  MUFU.EX2 R152, R171 ;  /* 0x000000ab00987308 */ /* 0x000e220000000800 */
[C---:B------:R-:W-:Y:S01]  /*d7d0*/  FADD.FTZ R153, R169.reuse, R156 ;  /* 0x0000009ca9997221 */ /* 0x040fe20000010000 */
[----:B------:R-:W-:-:S03]  /*d7e0*/  F2FP.BF16.F32.PACK_AB R156, R169, R168 ;  /* 0x000000a8a99c723e */ /* 0x000fc600000010ff */
[----:B------:R-:W-:Y:S01]  /*d7f0*/  FADD.FTZ R153, R158, R153 ;  /* 0x000000999e997221 */ /* 0x000fe20000010000 */
[----:B------:R-:W-:Y:S02]  /*d800*/  F2FP.BF16.F32.PACK_AB R158, R173, R158 ;  /* 0x0000009ead9e723e */ /* 0x000fe400000010ff */
[----:B0-----:R-:W-:-:S04]  /*d810*/  F2FP.BF16.F32.PACK_AB R157, R152, R13 ;  /* 0x0000000d989d723e */ /* 0x001fc800000010ff */
[----:B------:R-:W-:-:S06]  /*d820*/  WARPGROUP.ARRIVE ;  /* 0x00000000000079c5 */ /* 0x000fcc0000000000 */
[----:B------:R-:W-:Y:S01]  /*d830*/  HGMMA.64x256x16.F32.BF16 R24, R156, gdesc[UR4].tnspB, R24, gsb0 ;  /* 0x43e000049c187df0 */ /* 0x000fe20008001818 */
[----:B------:R-:W-:Y:S01]  /*d840*/  FADD.FTZ R153, R173, R153 ;  /* 0x00000099ad997221 */ /* 0x000fe20000010000 */
[----:B------:R-:W-:Y:S02]  /*d850*/  VIADD R10, R6, 0x180 ;  /* 0x00000180060a7836 */ /* 0x000fe40000000000 */
[----:B------:R-:W-:Y:S02]  /*d860*/  IMAD.MOV.U32 R11, RZ, RZ, 0x40000040 ;  /* 0x40000040ff0b7424 */ /* 0x000fe400078e00ff */
[----:B------:R-:W-:Y:S01]  /*d870*/  FADD.FTZ R153, R160, R153 ;  /* 0x00000099a0997221 */ /* 0x000fe20000010000 */
[----:B------:R-:W-:-:S03]  /*d880*/  R2UR UR6, R10 ;  /* 0x000000000a0672ca */ /* 0x000fc600000e0000 */
[----:B------:R-:W-:Y:S01]  /*d890*/  FADD.FTZ R153, R177, R153 ;  /* 0x00000099b1997221 */ /* 0x000fe20000010000 */
[----:B------:R-:W-:Y:S02]  /*d8a0*/  R2UR UR7, R11 ;  /* 0x000000000b0772ca */ /* 0x000fe400000e0000 */
[----:B------:R-:W-:Y:S01]  /*d8b0*/  F2FP.BF16.F32.PACK_AB R160, R177, R160 ;  /* 0x000000a0b1a0723e */ /* 0x000fe200000010ff */
[----:B------:R-:W-:Y:S01]  /*d8c0*/  FADD.FTZ R153, R162, R153 ;  /* 0x00000099a2997221 */ /* 0x000fe20000010000 */
[----:B------:R-:W-:Y:S02]  /*d8d0*/  F2FP.BF16.F32.PACK_AB R162, R181, R162 ;  /* 0x000000a2b5a2723e */ /* 0x000fe400000010ff */
[----:B------:R-:W-:Y:S02]  /*d8e0*/  F2FP.BF16.F32.PACK_AB R161, R179, R178 ;  /* 0x000000b2b3a1723e */ /* 0x000fe400000010ff */
[----:B------:R-:W-:Y:S01]  /*d8f0*/  F2FP.BF16.F32.PACK_AB R163, R183, R182 ;  /* 0x000000b6b7a3723e */ /* 0x000fe200000010ff */
[----:B------:R-:W0:Y:S08]  /*d900*/  MUFU.EX2 R164, R184 ;  /* 0x000000b800a47308 */ /* 0x000e300000000800 */
[----:B------:R-:W1:Y:S01]  /*d910*/  MUFU.EX2 R185, R185 ;  /* 0x000000b900b97308 */ /* 0x000e620000000800 */
[----:B------:R-:W-:-:S07]  /*d920*/  FADD.FTZ R153, R181, R153 ;  /* 0x00000099b5997221 */ /* 0x000fce0000010000 */
[----:B------:R-:W-:Y:S01]  /*d930*/  MUFU.EX2 R166, R188 ;  /* 0x000000bc00a67308 */ /* 0x000fe20000000800 */
[----:B------:R-:W-:-:S07]  /*d940*/  IMAD.MOV.U32 R11, RZ, RZ, 0x40000040 ;  /* 0x40000040ff0b7424 */ /* 0x000fce00078e00ff */
[----:B------:R-:W-:Y:S08]  /*d950*/  MUFU.EX2 R189, R189 ;  /* 0x000000bd00bd7308 */ /* 0x000ff00000000800 */
[----:B------:R-:W-:Y:S08]  /*d960*/  MUFU.EX2 R186, R186 ;  /* 0x000000ba00ba7308 */ /* 0x000ff00000000800 */
[----:B------:R-:W2:Y:S08]  /*d970*/  MUFU.EX2 R187, R187 ;  /* 0x000000bb00bb7308 */ /* 0x000eb00000000800 */
[----:B------:R-:W-:Y:S08]  /*d980*/  MUFU.EX2 R190, R190 ;  /* 0x000000be00be7308 */ /* 0x000ff00000000800 */
[----:B------:R-:W3:Y:S01]  /*d990*/  MUFU.EX2 R191, R191 ;  /* 0x000000bf00bf7308 */ /* 0x000ee20000000800 */
[----:B0-----:R-:W-:Y:S01]  /*d9a0*/  FADD.FTZ R153, R164, R153 ;  /* 0x00000099a4997221 */ /* 0x001fe20000010000 */
[----:B------:R-:W-:Y:S01]  /*d9b0*/  VIADD R10, R6, 0x200 ;  /* 0x00000200060a7836 */ /* 0x000fe20000000000 */
[----:B-1----:R-:W-:-:S02]  /*d9c0*/  F2FP.BF16.F32.PACK_AB R164, R185, R164 ;  /* 0x000000a4b9a4723e */ /* 0x002fc400000010ff */
[----:B--2---:R-:W-:Y:S02]  /*d9d0*/  F2FP.BF16.F32.PACK_AB R165, R187, R186 ;  /* 0x000000babba5723e */ /* 0x004fe400000010ff */
[----:B---3--:R-:W-:Y:S01]  /*d9e0*/  F2FP.BF16.F32.PACK_AB R167, R191, R190 ;  /* 0x000000bebfa7723e */ /* 0x008fe200000010ff */
[----:B------:R-:W-:Y:S02]  /*d9f0*/  WARPGROUP.DEPBAR.LE gsb0, 0x0 ;  /* 0x00008000000079c5 */ /* 0x000fe40000010000 */
[----:B------:R-:W-:-:S06]  /*da00*/  WARPGROUP.ARRIVE ;  /* 0x00000000000079c5 */ /* 0x000fcc0000000000 */
[----:B------:R-:W-:Y:S01]  /*da10*/  HGMMA.64x256x16.F32.BF16 R24, R160, gdesc[UR4].tnspB, R24, gsb0 ;  /* 0x43e00004a0187df0 */ /* 0x000fe20008001818 */
[----:B------:R-:W-:Y:S01]  /*da20*/  R2UR UR7, R11 ;  /* 0x000000000b0772ca */ /* 0x000fe200000e0000 */
[----:B------:R-:W-:Y:S01]  /*da30*/  FADD.FTZ R11, R185, R153 ;  /* 0x00000099b90b7221 */ /* 0x000fe20000010000 */
[----:B------:R-:W-:-:S03]  /*da40*/  R2UR UR6, R10 ;  /* 0x000000000a0672ca */ /* 0x000fc600000e0000 */
[----:B------:R-:W-:Y:S01]  /*da50*/  FADD.FTZ R11, R166, R11 ;  /* 0x0000000ba60b7221 */ /* 0x000fe20000010000 */
[C---:B------:R-:W-:Y:S01]  /*da60*/  F2FP.BF16.F32.PACK_AB R166, R189.reuse, R166 ;  /* 0x000000a6bda6723e */ /* 0x040fe200000010ff */
[----:B------:R-:W0:Y:S08]  /*da70*/  MUFU.EX2 R168, R192 ;  /* 0x000000c000a87308 */ /* 0x000e300000000800 */
[----:B------:R-:W1:Y:S01]  /*da80*/  MUFU.EX2 R193, R193 ;  /* 0x000000c100c17308 */ /* 0x000e620000000800 */
[----:B------:R-:W-:-:S07]  /*da90*/  FADD.FTZ R11, R189, R11 ;  /* 0x0000000bbd0b7221 */ /* 0x000fce0000010000 */
[----:B------:R-:W-:Y:S01]  /*daa0*/  MUFU.EX2 R170, R196 ;  /* 0x000000c400aa7308 */ /* 0x000fe20000000800 */
[----:B------:R-:W-:-:S07]  /*dab0*/  VIADD R10, R6, 0x280 ;  /* 0x00000280060a7836 */ /* 0x000fce0000000000 */
[----:B------:R-:W-:Y:S08]  /*dac0*/  MUFU.EX2 R197, R197 ;  /* 0x000000c500c57308 */ /* 0x000ff00000000800 */
[----:B------:R-:W-:Y:S08]  /*dad0*/  MUFU.EX2 R194, R194 ;  /* 0x000000c200c27308 */ /* 0x000ff00000000800 */
[----:B------:R-:W2:Y:S08]  /*dae0*/  MUFU.EX2 R195, R195 ;  /* 0x000000c300c37308 */ /* 0x000eb00000000800 */
[----:B------:R-:W-:Y:S08]  /*daf0*/  MUFU.EX2 R198, R198 ;  /* 0x000000c600c67308 */ /* 0x000ff00000000800 */
[----:B------:R-:W3:Y:S01]  /*db00*/  MUFU.EX2 R199, R199 ;  /* 0x000000c700c77308 */ /* 0x000ee20000000800 */
[----:B0-----:R-:W-:Y:S01]  /*db10*/  FADD.FTZ R6, R168, R11 ;  /* 0x0000000ba8067221 */ /* 0x001fe20000010000 */
[----:B------:R-:W-:-:S03]  /*db20*/  IMAD.MOV.U32 R11, RZ, RZ, 0x40000040 ;  /* 0x40000040ff0b7424 */ /* 0x000fc600078e00ff */
[C---:B-1----:R-:W-:Y:S01]  /*db30*/  FADD.FTZ R6, R193.reuse, R6 ;  /* 0x00000006c1067221 */ /* 0x042fe20000010000 */
[----:B------:R-:W-:Y:S02]  /*db40*/  F2FP.BF16.F32.PACK_AB R168, R193, R168 ;  /* 0x000000a8c1a8723e */ /* 0x000fe400000010ff */
[----:B--2---:R-:W-:Y:S01]  /*db50*/  F2FP.BF16.F32.PACK_AB R169, R195, R194 ;  /* 0x000000c2c3a9723e */ /* 0x004fe200000010ff */
[----:B------:R-:W-:Y:S01]  /*db60*/  FADD.FTZ R6, R170, R6 ;  /* 0x00000006aa067221 */ /* 0x000fe20000010000 */
[----:B------:R-:W-:Y:S02]  /*db70*/  F2FP.BF16.F32.PACK_AB R170, R197, R170 ;  /* 0x000000aac5aa723e */ /* 0x000fe400000010ff */
[----:B---3--:R-:W-:Y:S01]  /*db80*/  F2FP.BF16.F32.PACK_AB R171, R199, R198 ;  /* 0x000000c6c7ab723e */ /* 0x008fe200000010ff */
[----:B------:R-:W-:Y:S02]  /*db90*/  WARPGROUP.DEPBAR.LE gsb0, 0x0 ;  /* 0x00008000000079c5 */ /* 0x000fe40000010000 */
[----:B------:R-:W-:-:S06]  /*dba0*/  WARPGROUP.ARRIVE ;  /* 0x00000000000079c5 */ /* 0x000fcc0000000000 */
[----:B------:R-:W-:Y:S01]  /*dbb0*/  HGMMA.64x256x16.F32.BF16 R24, R164, gdesc[UR4].tnspB, R24, gsb0 ;  /* 0x43e00004a4187df0 */ /* 0x000fe20008001818 */
[----:B------:R-:W-:Y:S02]  /*dbc0*/  R2UR UR6, R10 ;  /* 0x000000000a0672ca */ /* 0x000fe400000e0000 */
[----:B------:R-:W-:Y:S01]  /*dbd0*/  R2UR UR7, R11 ;  /* 0x000000000b0772ca */ /* 0x000fe200000e0000 */
[----:B------:R-:W-:-:S04]  /*dbe0*/  FADD.FTZ R5, R209, R5 ;  /* 0x00000005d1057221 */ /* 0x000fc80000010000 */
        /* <DEDUP_REMOVED lines=16> */
[----:B------:R-:W-:Y:S01]  /*dcf0*/  FADD.FTZ R5, R191, R5 ;  /* 0x00000005bf057221 */ /* 0x000fe20000010000 */
[----:B------:R-:W-:-:S03]  /*dd00*/  @!P1 VIADD R4, R4, 0x32460 ;  /* 0x0003246004049836 */ /* 0x000fc60000000000 */
[----:B------:R-:W-:Y:S02]  /*dd10*/  FADD.FTZ R5, R194, R5 ;  /* 0x00000005c2057221 */ /* 0x000fe40000010000 */
[----:B------:R-:W-:Y:S02]  /*dd20*/  @!P1 PRMT R4, RZ, 0x654, R4 ;  /* 0x00000654ff049816 */ /* 0x000fe40000000004 */
[----:B------:R-:W-:-:S04]  /*dd30*/  FADD.FTZ R5, R195, R5 ;  /* 0x00000005c3057221 */ /* 0x000fc80000010000 */
[----:B------:R-:W-:Y:S01]  /*dd40*/  FADD.FTZ R5, R198, R5 ;  /* 0x00000005c6057221 */ /* 0x000fe20000010000 */
[----:B------:R-:W-:Y:S01]  /*dd50*/  FADD.FTZ R6, R197, R6 ;  /* 0x00000006c5067221 */ /* 0x000fe20000010000 */
[----:B------:R-:W-:Y:S02]  /*dd60*/  IMAD.MOV.U32 R7, RZ, RZ, R8 ;  /* 0x000000ffff077224 */ /* 0x000fe400078e0008 */
[----:B------:R-:W-:Y:S01]  /*dd70*/  FADD.FTZ R5, R199, R5 ;  /* 0x00000005c7057221 */ /* 0x000fe20000010000 */
[----:B------:R-:W-:Y:S01]  /*dd80*/  IMAD.MOV.U32 R10, RZ, RZ, R0 ;  /* 0x000000ffff0a7224 */ /* 0x000fe200078e0000 */
[----:B------:R-:W-:Y:S02]  /*dd90*/  WARPGROUP.DEPBAR.LE gsb0, 0x0 ;  /* 0x00008000000079c5 */ /* 0x000fe40000010000 */
[----:B------:R-:W-:-:S06]  /*dda0*/  WARPGROUP.ARRIVE ;  /* 0x00000000000079c5 */ /* 0x000fcc0000000000 */
[----:B------:R-:W-:Y:S03]  /*ddb0*/  HGMMA.64x256x16.F32.BF16 R24, R168, gdesc[UR4].tnspB, R24, gsb0 ;  /* 0x43e00004a8187df0 */ /* 0x000fe60008001818 */
[----:B------:R-:W-:Y:S02]  /*ddc0*/  WARPGROUP.DEPBAR.LE gsb0, 0x0 ;  /* 0x00008000000079c5 */ /* 0x000fe40000010000 */
[----:B------:R0:W-:Y:S01]  /*ddd0*/  @!P1 SYNCS.ARRIVE.TRANS64.RED.A1T0 RZ, [R4+URZ], RZ ;  /* 0x000000ff04ff99a7 */ /* 0x0001e2000810043f */
[----:B------:R-:W-:Y:S05]  /*dde0*/  @P2 BRA `(.L_x_1448) ;  /* 0xffffffd400e82947 */ /* 0x000fea000383ffff */
.L_x_1438:
[----:B------:R-:W-:Y:S05]  /*ddf0*/  WARPSYNC.ALL ;  /* 0x0000000000007948 */ /* 0x000fea0003800000 */
[----:B-----5:R-:W1:Y:S01]  /*de00*/  SHFL.BFLY PT, R3, R6, 0x2, 0x1f ;  /* 0x0c401f0006037f89 */ /* 0x020e6200000e0000 */
[----:B------:R-:W-:Y:S02]  /*de10*/  IMAD.MOV.U32 R156, RZ, RZ, -0x800000 ;  /* 0xff800000ff9c7424 */ /* 0x000fe400078e00ff */
[----:B------:R-:W-:Y:S01]  /*de20*/  VIADD R200, R200, 0x1 ;  /* 0x00000001c8c87836 */ /* 0x000fe20000000000 */
[----:B------:R2:W-:Y:S08]  /*de30*/  BAR.ARV R9, 0x100 ;  /* 0x000400090000751d */ /* 0x0005f00000002000 */
[----:B------:R-:W-:Y:S06]  /*de40*/  BAR.ARV 0x8, 0x180 ;  /* 0x0206000000007b1d */ /* 0x000fec0000002000 */
[----:B------:R-:W-:Y:S01]  /*de50*/  ISETP.NE.AND P1, PT, R200, 0x2, PT ;  /* 0x00000002c800780c */ /* 0x000fe20003f25270 */
[----:B------:R-:W-:-:S02]  /*de60*/  IMAD.MOV.U32 R155, RZ, RZ, -0x800000 ;  /* 0xff800000ff9b7424 */ /* 0x000fc400078e00ff */
[----:B------:R-:W-:Y:S01]  /*de70*/  VIADD R228, R228, 0x1 ;  /* 0x00000001e4e47836 */ /* 0x000fe20000000000 */
[----:B------:R-:W-:Y:S01]  /*de80*/  SEL R200, R200, RZ, P1 ;  /* 0x000000ffc8c87207 */ /* 0x000fe20000800000 */
[----:B-1----:R-:W-:-:S05]  /*de90*/  FADD.FTZ R3, R3, R6 ;  /* 0x0000000603037221 */ /* 0x002fca0000010000 */
[----:B------:R-:W1:Y:S02]  /*dea0*/  SHFL.BFLY PT, R6, R3, 0x1, 0x1f ;  /* 0x0c201f0003067f89 */ /* 0x000e6400000e0000 */
[----:B-1----:R-:W-:Y:S01]  /*deb0*/  FADD.FTZ R6, R3, R6 ;  /* 0x0000000603067221 */ /* 0x002fe20000010000 */
[----:B------:R-:W-:-:S04]  /*dec0*/  IMAD.MOV.U32 R3, RZ, RZ, RZ ;  /* 0x000000ffff037224 */ /* 0x000fc800078e00ff */
[----:B------:R-:W-:-:S13]  /*ded0*/  FSETP.NE.FTZ.AND P0, PT, R6, RZ, PT ;  /* 0x000000ff0600720b */ /* 0x000fda0003f15000 */
[----:B0-----:R-:W0:Y:S08]  /*dee0*/  @P0 MUFU.LG2 R4, R6 ;  /* 0x0000000600040308 */ /* 0x001e300000000c00 */
[----:B------:R1:W3:Y:S02]  /*def0*/  @P0 MUFU.RCP R3, R6 ;  /* 0x0000000600030308 */ /* 0x0002e40000001000 */
[----:B-1----:R-:W-:-:S02]  /*df00*/  IMAD.U32 R6, RZ, RZ, UR38 ;  /* 0x00000026ff067e24 */ /* 0x002fc4000f8e00ff */
[----:B0-----:R-:W-:Y:S02]  /*df10*/  @P0 FMUL.FTZ R4, R4, 0.69314718246459960938 ;  /* 0x3f31721804040820 */ /* 0x001fe40000410000 */
[----:B------:R-:W-:-:S04]  /*df20*/  @P0 FMUL.FTZ R6, R6, 0.69314718246459960938 ;  /* 0x3f31721806060820 */ /* 0x000fc80000410000 */
[----:B------:R-:W-:Y:S01]  /*df30*/  @P0 FFMA.FTZ R156, R6, R0, R4 ;  /* 0x00000000069c0223 */ /* 0x000fe20000010004 */
[-C--:B---3--:R-:W-:Y:S01]  /*df40*/  FMUL.FTZ R152, R24, R3.reuse ;  /* 0x0000000318987220 */ /* 0x088fe20000410000 */
[----:B------:R-:W0:Y:S01]  /*df50*/  SHFL.BFLY PT, R0, R5, 0x2, 0x1f ;  /* 0x0c401f0005007f89 */ /* 0x000e2200000e0000 */
        /* <DEDUP_REMOVED lines=23> */
[----:B0-----:R-:W-:Y:S01]  /*e0d0*/  FADD.FTZ R0, R0, R5 ;  /* 0x0000000500007221 */ /* 0x001fe20000010000 */
[-C--:B------:R-:W-:Y:S01]  /*e0e0*/  FMUL.FTZ R72, R72, R3.reuse ;  /* 0x0000000348487220 */ /* 0x080fe20000410000 */
[-C--:B------:R-:W-:Y:S01]  /*e0f0*/  FMUL.FTZ R73, R73, R3.reuse ;  /* 0x0000000349497220 */ /* 0x080fe20000410000 */
[-C--:B------:R-:W-:Y:S01]  /*e100*/  FMUL.FTZ R76, R76, R3.reuse ;  /* 0x000000034c4c7220 */ /* 0x080fe20000410000 */
[-C--:B------:R-:W-:Y:S01]  /*e110*/  FMUL.FTZ R77, R77, R3.reuse ;  /* 0x000000034d4d7220 */ /* 0x080fe20000410000 */
        /* <DEDUP_REMOVED lines=24> */
[----:B0-----:R-:W-:Y:S01]  /*e2a0*/  FADD.FTZ R4, R0, R4 ;  /* 0x0000000400047221 */ /* 0x001fe20000010000 */
[----:B------:R-:W-:-:S02]  /*e2b0*/  IMAD.MOV.U32 R0, RZ, RZ, RZ ;  /* 0x000000ffff007224 */ /* 0x000fc400078e00ff */
[-C--:B------:R-:W-:Y:S01]  /*e2c0*/  FMUL.FTZ R125, R125, R3.reuse ;  /* 0x000000037d7d7220 */ /* 0x080fe20000410000 */
        /* <DEDUP_REMOVED lines=12> */
[----:B------:R-:W-:-:S03]  /*e390*/  FMUL.FTZ R149, R149, R3 ;  /* 0x0000000395957220 */ /* 0x000fc60000410000 */
[----:B------:R-:W0:Y:S08]  /*e3a0*/  @P0 MUFU.LG2 R5, R4 ;  /* 0x0000000400050308 */ /* 0x000e300000000c00 */
[----:B------:R1:W3:Y:S02]  /*e3b0*/  @P0 MUFU.RCP R0, R4 ;  /* 0x0000000400000308 */ /* 0x0002e40000001000 */
[----:B-1----:R-:W-:-:S02]  /*e3c0*/  IMAD.U32 R4, RZ, RZ, UR38 ;  /* 0x00000026ff047e24 */ /* 0x002fc4000f8e00ff */
[----:B0-----:R-:W-:Y:S02]  /*e3d0*/  @P0 FMUL.FTZ R5, R5, 0.69314718246459960938 ;  /* 0x3f31721805050820 */ /* 0x001fe40000410000 */
[----:B------:R-:W-:-:S04]  /*e3e0*/  @P0 FMUL.FTZ R4, R4, 0.69314718246459960938 ;  /* 0x3f31721804040820 */ /* 0x000fc80000410000 */
[----:B------:R-:W-:Y:S01]  /*e3f0*/  @P0 FFMA.FTZ R155, R4, R8, R5 ;  /* 0x00000008049b0223 */ /* 0x000fe20000010005 */
        /* <DEDUP_REMOVED lines=64> */
[----:B------:R-:W-:-:S02]  /*e800*/  SEL R0, RZ, 0x1, P1 ;  /* 0x00000001ff007807 */ /* 0x000fc40000800000 */
[----:B------:R-:W-:Y:S02]  /*e810*/  PLOP3.LUT P0, PT, PT, PT, PT, 0x8, 0x0 ;  /* 0x000000000000781c */ /* 0x000fe40003f0e170 */
[----:B--2---:R-:W-:-:S11]  /*e820*/  LOP3.LUT R208, R208, R0, RZ, 0x3c, !PT ;  /* 0x00000000d0d07212 */ /* 0x004fd600078e3cff */
.L_x_1395:
        /* <DEDUP_REMOVED lines=11> */
[----:B------:R-:W-:Y:S01]  /*e8e0*/  ISETP.NE.AND P0, PT, R223, RZ, PT ;  /* 0x000000ffdf00720c */ /* 0x000fe20003f05270 */
        /* <DEDUP_REMOVED lines=193> */
[----:B--2---:R-:W-:Y:S01]  /*f500*/  @P0 IADD3 R14, P3, R225, UR6, RZ ;  /* 0x00000006e10e0c10 */ /* 0x004fe2000ff7e0ff */
[----:B------:R-:W-:Y:S02]  /*f510*/  ULDC UR6, c[0x0][0xb88] ;  /* 0x0002e20000067ab9 */ /* 0x000fe40000000800 */
[----:B------:R-:W-:Y:S01]  /*f520*/  IMAD.U32 R0, RZ, RZ, UR6 ;  /* 0x00000006ff007e24 */ /* 0x000fe2000f8e00ff */
[----:B------:R-:W-:Y:S01]  /*f530*/  @P0 IADD3.X R15, R226, UR7, RZ, P3, !PT ;  /* 0x00000007e20f0c10 */ /* 0x000fe20009ffe4ff */
[----:B------:R2:W5:Y:S01]  /*f540*/  @P1 LDG.E R3, desc[UR60][R8.64] ;  /* 0x0000003c08031981 */ /* 0x000562000c1e1900 */
[----:B------:R-:W-:Y:S01]  /*f550*/  IMAD.MOV.U32 R20, RZ, RZ, 0xab8 ;  /* 0x00000ab8ff147424 */ /* 0x000fe200078e00ff */
[----:B------:R-:W-:Y:S02]  /*f560*/  ISETP.GT.AND P2, PT, R223, 0x1, PT ;  /* 0x00000001df00780c */ /* 0x000fe40003f44270 */
[----:B------:R2:W5:Y:S02]  /*f570*/  @P0 LDG.E R0, desc[UR60][R14.64] ;  /* 0x0000003c0e000981 */ /* 0x000564000c1e1900 */
[----:B------:R-:W-:-:S04]  /*f580*/  SEL R20, R20, 0xa78, P2 ;  /* 0x00000a7814147807 */ /* 0x000fc80001000000 */
[----:B------:R2:W3:Y:S08]  /*f590*/  LDC.64 R10, c[0x0][R20+0x220] ;  /* 0x00008800140a7b82 */ /* 0x0004f00000000a00 */
[----:B------:R2:W4:Y:S01]  /*f5a0*/  LDC.64 R12, c[0x0][R20+0x218] ;  /* 0x00008600140c7b82 */ /* 0x0005220000000a00 */
[----:B------:R-:W-:Y:S05]  /*f5b0*/  @P0 BRA `(.L_x_1451) ;  /* 0x0000000000100947 */ /* 0x000fea0003800000 */
[----:B------:R-:W-:Y:S05]  /*f5c0*/  @!P1 BRA `(.L_x_1451) ;  /* 0x00000000000c9947 */ /* 0x000fea0003800000 */
[----:B-----5:R-:W3:Y:S04]  /*f5d0*/  LDG.E R0, desc[UR60][R8.64] ;  /* 0x0000003c08007981 */ /* 0x020ee8000c1e1900 */
[----:B--2---:R-:W3:Y:S02]  /*f5e0*/  LDG.E R8, desc[UR60][R8.64+0x4] ;  /* 0x0000043c08087981 */ /* 0x004ee4000c1e1900 */
[----:B---3--:R-:W-:-:S07]  /*f5f0*/  IMAD.IADD R0, R8, 0x1, -R0 ;  /* 0x0000000108007824 */ /* 0x008fce00078e0a00 */
.L_x_1451:
[----:B--2---:R-:W2:Y:S01]  /*f600*/  LDL.LU R14, [R1+0x88] ;  /* 0x00008800010e7983 */ /* 0x004ea20000300800 */
[----:B------:R-:W0:Y:S03]  /*f610*/  LDC R154, c[0x0][0xce8] ;  /* 0x00033a00ff9a7b82 */ /* 0x000e260000000800 */
[----:B------:R-:W2:Y:S01]  /*f620*/  LDL R21, [R1+0x98] ;  /* 0x0000980001157983 */ /* 0x000ea20000100800 */
[----:B------:R-:W-:-:S03]  /*f630*/  ISETP.NE.U32.AND P0, PT, RZ, UR4, PT ;  /* 0x00000004ff007c0c */ /* 0x000fc6000bf05070 */
[----:B------:R-:W2:Y:S01]  /*f640*/  LDL R158, [R1+0x94] ;  /* 0x00009400019e7983 */ /* 0x000ea20000100800 */
[----:B------:R-:W2:Y:S01]  /*f650*/  LDC.64 R8, c[0x0][R20+0x228] ;  /* 0x00008a0014087b82 */ /* 0x000ea20000000a00 */
[----:B------:R-:W-:Y:S02]  /*f660*/  ISETP.NE.AND.EX P0, PT, RZ, UR5, PT, P0 ;  /* 0x00000005ff007c0c */ /* 0x000fe4000bf05300 */
[----:B------:R-:W2:Y:S02]  /*f670*/  LDL R157, [R1+0x8c] ;  /* 0x00008c00019d7983 */ /* 0x000ea40000100800 */
[----:B------:R-:W-:Y:S02]  /*f680*/  SEL R224, R224, RZ, !P0 ;  /* 0x000000ffe0e07207 */ /* 0x000fe40004000000 */
[----:B0-----:R-:W-:-:S03]  /*f690*/  ISETP.NE.AND P1, PT, R154, 0x1, PT ;  /* 0x000000019a00780c */ /* 0x001fc60003f25270 */
[----:B---3--:R-:W-:Y:S02]  /*f6a0*/  IMAD R11, R11, R224, RZ ;  /* 0x000000e00b0b7224 */ /* 0x008fe400078e02ff */
[-C--:B----4-:R-:W-:Y:S02]  /*f6b0*/  IMAD R15, R13, R222.reuse, RZ ;  /* 0x000000de0d0f7224 */ /* 0x090fe400078e02ff */
[----:B------:R-:W-:-:S06]  /*f6c0*/  IMAD.WIDE.U32 R12, R12, R222, RZ ;  /* 0x000000de0c0c7225 */ /* 0x000fcc00078e00ff */
[----:B-1----:R-:W0:Y:S01]  /*f6d0*/  @P1 LDC R40, c[0x0][0xcec] ;  /* 0x00033b00ff281b82 */ /* 0x002e220000000800 */
[----:B------:R-:W-:Y:S02]  /*f6e0*/  IMAD.IADD R15, R13, 0x1, R15 ;  /* 0x000000010d0f7824 */ /* 0x000fe400078e020f */
[----:B-----5:R-:W-:Y:S01]  /*f6f0*/  IMAD R0, R0, R154, RZ ;  /* 0x0000009a00007224 */ /* 0x020fe200078e02ff */
[----:B--2---:R-:W-:-:S05]  /*f700*/  SEL R14, R14, RZ, !P0 ;  /* 0x000000ff0e0e7207 */ /* 0x004fca0004000000 */
[C---:B------:R-:W-:Y:S02]  /*f710*/  IMAD R14, R10.reuse, R14, R11 ;  /* 0x0000000e0a0e7224 */ /* 0x040fe400078e020b */
[----:B------:R-:W-:-:S04]  /*f720*/  IMAD.WIDE.U32 R10, R10, R224, RZ ;  /* 0x000000e00a0a7225 */ /* 0x000fc800078e00ff */
[----:B------:R-:W-:Y:S01]  /*f730*/  IMAD.IADD R11, R11, 0x1, R14 ;  /* 0x000000010b0b7824 */ /* 0x000fe200078e020e */
[----:B------:R-:W-:Y:S02]  /*f740*/  IADD3 R14, P0, P3, R10, R12, R3 ;  /* 0x0000000c0a0e7210 */ /* 0x000fe40007b1e003 */
[----:B------:R-:W1:Y:S01]  /*f750*/  @P1 LDC R10, c[0x0][0xcf0] ;  /* 0x00033c00ff0a1b82 */ /* 0x000e620000000800 */
[----:B------:R-:W-:Y:S01]  /*f760*/  SEL R12, R230, RZ, P2 ;  /* 0x000000ffe60c7207 */ /* 0x000fe20001000000 */
[----:B------:R-:W-:-:S04]  /*f770*/  IMAD R21, R229, 0x80, R21 ;  /* 0x00000080e5157824 */ /* 0x000fc800078e0215 */
[-C--:B------:R-:W-:Y:S02]  /*f780*/  IMAD R9, R9, R12.reuse, RZ ;  /* 0x0000000c09097224 */ /* 0x080fe400078e02ff */
[----:B------:R-:W-:Y:S01]  /*f790*/  IMAD.WIDE.U32 R12, R8, R12, RZ ;  /* 0x0000000c080c7225 */ /* 0x000fe200078e00ff */
[----:B------:R-:W-:-:S04]  /*f7a0*/  SHF.R.S32.HI R8, RZ, 0x1f, R3 ;  /* 0x0000001fff087819 */ /* 0x000fc80000011403 */
[----:B------:R-:W-:Y:S01]  /*f7b0*/  IADD3.X R15, R11, R15, R8, P0, P3 ;  /* 0x0000000f0b0f7210 */ /* 0x000fe200007e6408 */
[----:B0-----:R-:W-:-:S04]  /*f7c0*/  @P1 IMAD.HI.U32 R11, R21, R40, RZ ;  /* 0x00000028150b1227 */ /* 0x001fc800078e00ff */
[----:B------:R-:W-:Y:S02]  /*f7d0*/  IMAD.MOV.U32 R40, RZ, RZ, R21 ;  /* 0x000000ffff287224 */ /* 0x000fe400078e0015 */
[----:B------:R-:W-:Y:S01]  /*f7e0*/  IMAD.IADD R9, R13, 0x1, R9 ;  /* 0x000000010d097824 */ /* 0x000fe200078e0209 */
[----:B-1----:R-:W-:Y:S02]  /*f7f0*/  @P1 SHF.R.U32.HI R40, RZ, R10, R11 ;  /* 0x0000000aff281219 */ /* 0x002fe4000001160b */
[----:B------:R0:W1:Y:S02]  /*f800*/  LDC.64 R10, c[0x0][R20+0x210] ;  /* 0x00008400140a7b82 */ /* 0x0000640000000a00 */
[----:B------:R-:W-:Y:S02]  /*f810*/  IADD3 R12, P0, P3, R40, R14, R12 ;  /* 0x0000000e280c7210 */ /* 0x000fe40007b1e00c */
[----:B------:R-:W-:-:S04]  /*f820*/  SHF.R.S32.HI R13, RZ, 0x1f, R40 ;  /* 0x0000001fff0d7819 */ /* 0x000fc80000011428 */
[----:B------:R-:W-:Y:S02]  /*f830*/  IADD3.X R13, R13, R15, R9, P0, P3 ;  /* 0x0000000f0d0d7210 */ /* 0x000fe400007e6409 */
[----:B------:R-:W2:Y:S01]  /*f840*/  LDC.64 R14, c[0x0][0xca8] ;  /* 0x00032a00ff0e7b82 */ /* 0x000ea20000000a00 */
[----:B0-----:R-:W-:-:S04]  /*f850*/  IMAD.MOV R20, RZ, RZ, -R40 ;  /* 0x000000ffff147224 */ /* 0x001fc800078e0a28 */
[----:B------:R-:W-:-:S05]  /*f860*/  IMAD R20, R154, R20, R21 ;  /* 0x000000149a147224 */ /* 0x000fca00078e0215 */
[----:B------:R-:W-:Y:S01]  /*f870*/  SHF.R.S32.HI R9, RZ, 0x1f, R20 ;  /* 0x0000001fff097819 */ /* 0x000fe20000011414 */
[----:B--2---:R-:W0:Y:S08]  /*f880*/  @!P2 LDC R14, c[0x0][0xc50] ;  /* 0x00031400ff0eab82 */ /* 0x004e300000000800 */
[----:B------:R-:W2:Y:S01]  /*f890*/  @!P2 LDC R15, c[0x0][0xc54] ;  /* 0x00031500ff0fab82 */ /* 0x000ea20000000800 */
[----:B-1----:R-:W-:-:S02]  /*f8a0*/  IMAD R11, R11, R20, RZ ;  /* 0x000000140b0b7224 */ /* 0x002fc400078e02ff */
[----:B------:R-:W-:-:S04]  /*f8b0*/  IMAD.WIDE.U32 R12, R10, R20, R12 ;  /* 0x000000140a0c7225 */ /* 0x000fc800078e000c */
[----:B------:R-:W-:-:S04]  /*f8c0*/  IMAD R9, R10, R9, R11 ;  /* 0x000000090a097224 */ /* 0x000fc800078e020b */
[----:B------:R-:W-:Y:S01]  /*f8d0*/  IMAD.IADD R9, R13, 0x1, R9 ;  /* 0x000000010d097824 */ /* 0x000fe200078e0209 */
[----:B0-----:R-:W-:-:S04]  /*f8e0*/  LEA R14, P0, R12, R14, 0x2 ;  /* 0x0000000e0c0e7211 */ /* 0x001fc800078010ff */
[----:B--2---:R-:W-:Y:S01]  /*f8f0*/  LEA.HI.X R9, R12, R15, R9, 0x2, P0 ;  /* 0x0000000f0c097211 */ /* 0x004fe200000f1409 */
[----:B------:R-:W-:Y:S01]  /*f900*/  SHFL.IDX PT, R10, R14, RZ, 0x1c1f ;  /* 0x001c1fff0e0a7589 */ /* 0x000fe200000e0000 */
[----:B------:R-:W-:-:S03]  /*f910*/  IMAD R20, R229, 0x80, R158 ;  /* 0x00000080e5147824 */ /* 0x000fc600078e029e */
[----:B------:R-:W0:Y:S04]  /*f920*/  SHFL.IDX PT, R11, R9, RZ, 0x1c1f ;  /* 0x001c1fff090b7589 */ /* 0x000e2800000e0000 */
[----:B------:R-:W-:Y:S04]  /*f930*/  SHFL.IDX PT, R12, R14, 0x1, 0x1c1f ;  /* 0x003c1f000e0c7f89 */ /* 0x000fe800000e0000 */
[----:B------:R1:W2:Y:S01]  /*f940*/  SHFL.IDX PT, R13, R9, 0x1, 0x1c1f ;  /* 0x003c1f00090d7f89 */ /* 0x0002a200000e0000 */
        /* <DEDUP_REMOVED lines=9> */
[----:B------:R-:W-:-:S07]  /*f9e0*/  ULDC.64 UR4, c[0x0][0xba0] ;  /* 0x0002e80000047ab9 */ /* 0x000fce0000000a00 */
[----:B------:R-:W2:Y:S01]  /*f9f0*/  @P1 LDC R20, c[0x0][0xcf0] ;  /* 0x00033c00ff141b82 */ /* 0x000ea20000000800 */
        /* <DEDUP_REMOVED lines=8> */
[----:B------:R-:W-:Y:S02]  /*fa80*/  LOP3.LUT R44, R45, 0x380, RZ, 0xc0, !PT ;  /* 0x000003802d2c7812 */ /* 0x000fe400078ec0ff */
[C---:B------:R-:W-:Y:S02]  /*fa90*/  IADD3 R29, P2, R6.reuse, 0x2000, RZ ;  /* 0x00002000061d7810 */ /* 0x040fe40007f5e0ff */
[C---:B------:R-:W-:Y:S02]  /*faa0*/  IADD3 R33, P3, R6.reuse, 0x3000, RZ ;  /* 0x0000300006217810 */ /* 0x040fe40007f7e0ff */
[----:B------:R-:W-:-:S02]  /*fab0*/  IADD3 R37, P4, R6, 0x4000, RZ ;  /* 0x0000400006257810 */ /* 0x000fc40007f9e0ff */
[----:B------:R-:W-:Y:S02]  /*fac0*/  SHF.R.U64 R44, R44, 0x3, RZ ;  /* 0x000000032c2c7819 */ /* 0x000fe400000012ff */
[----:B------:R-:W-:Y:S02]  /*fad0*/  LOP3.LUT R24, R25, 0x380, RZ, 0xc0, !PT ;  /* 0x0000038019187812 */ /* 0x000fe400078ec0ff */
[----:B------:R-:W-:Y:S02]  /*fae0*/  LOP3.LUT R28, R29, 0x380, RZ, 0xc0, !PT ;  /* 0x000003801d1c7812 */ /* 0x000fe400078ec0ff */
[----:B------:R-:W-:Y:S02]  /*faf0*/  LOP3.LUT R32, R33, 0x380, RZ, 0xc0, !PT ;  /* 0x0000038021207812 */ /* 0x000fe400078ec0ff */
[----:B------:R-:W-:Y:S02]  /*fb00*/  LOP3.LUT R36, R37, 0x380, RZ, 0xc0, !PT ;  /* 0x0000038025247812 */ /* 0x000fe400078ec0ff */
[----:B------:R-:W-:Y:S01]  /*fb10*/  LOP3.LUT R44, R44, R45, RZ, 0x3c, !PT ;  /* 0x0000002d2c2c7212 */ /* 0x000fe200078e3cff */
[----:B------:R-:W-:Y:S01]  /*fb20*/  IMAD.X R45, RZ, RZ, R7, P5 ;  /* 0x000000ffff2d7224 */ /* 0x000fe200028e0607 */
[----:B------:R-:W-:-:S02]  /*fb30*/  IADD3 R65, P5, R6, 0xa000, RZ ;  /* 0x0000a00006417810 */ /* 0x000fc40007fbe0ff */
[----:B------:R-:W-:Y:S02]  /*fb40*/  SHF.R.U64 R24, R24, 0x3, RZ ;  /* 0x0000000318187819 */ /* 0x000fe400000012ff */
[----:B------:R-:W-:Y:S01]  /*fb50*/  SHF.R.U64 R28, R28, 0x3, RZ ;  /* 0x000000031c1c7819 */ /* 0x000fe200000012ff */
[----:B------:R-:W-:Y:S01]  /*fb60*/  IMAD R8, R8, UR4, RZ ;  /* 0x0000000408087c24 */ /* 0x000fe2000f8e02ff */
[----:B------:R-:W-:Y:S01]  /*fb70*/  SHF.R.U64 R32, R32, 0x3, RZ ;  /* 0x0000000320207819 */ /* 0x000fe200000012ff */
[----:B------:R-:W5:Y:S01]  /*fb80*/  LD.E.128 R44, desc[UR60][R44.64] ;  /* 0x0000003c2c2c7980 */ /* 0x000f62000c101d00 */
[----:B------:R-:W-:Y:S02]  /*fb90*/  SHF.R.U64 R36, R36, 0x3, RZ ;  /* 0x0000000324247819 */ /* 0x000fe400000012ff */
[----:B------:R-:W-:Y:S02]  /*fba0*/  LOP3.LUT R64, R65, 0x380, RZ, 0xc0, !PT ;  /* 0x0000038041407812 */ /* 0x000fe400078ec0ff */
        /* <DEDUP_REMOVED lines=9> */
[----:B------:R-:W5:Y:S01]  /*fc40*/  LD.E.128 R24, desc[UR60][R24.64] ;  /* 0x0000003c18187980 */ /* 0x000f62000c101d00 */
[----:B------:R-:W-:-:S02]  /*fc50*/  IADD3 R53, P2, R6, 0x7000, RZ ;  /* 0x0000700006357810 */ /* 0x000fc40007f5e0ff */
[C---:B------:R-:W-:Y:S01]  /*fc60*/  IADD3 R57, P3, R6.reuse, 0x8000, RZ ;  /* 0x0000800006397810 */ /* 0x040fe20007f7e0ff */
[----:B------:R-:W5:Y:S01]  /*fc70*/  LD.E.128 R28, desc[UR60][R28.64] ;  /* 0x0000003c1c1c7980 */ /* 0x000f62000c101d00 */
[----:B------:R-:W-:Y:S02]  /*fc80*/  IADD3 R61, P4, R6, 0x9000, RZ ;  /* 0x00009000063d7810 */ /* 0x000fe40007f9e0ff */
[----:B------:R-:W-:Y:S01]  /*fc90*/  SHF.R.U64 R64, R64, 0x3, RZ ;  /* 0x0000000340407819 */ /* 0x000fe200000012ff */
[----:B------:R-:W5:Y:S01]  /*fca0*/  LD.E.128 R32, desc[UR60][R32.64] ;  /* 0x0000003c20207980 */ /* 0x000f62000c101d00 */
[----:B------:R-:W-:Y:S02]  /*fcb0*/  LOP3.LUT R48, R49, 0x380, RZ, 0xc0, !PT ;  /* 0x0000038031307812 */ /* 0x000fe400078ec0ff */
[----:B------:R-:W-:Y:S01]  /*fcc0*/  LOP3.LUT R52, R53, 0x380, RZ, 0xc0, !PT ;  /* 0x0000038035347812 */ /* 0x000fe200078ec0ff */
[----:B------:R-:W5:Y:S01]  /*fcd0*/  LD.E.128 R36, desc[UR60][R36.64] ;  /* 0x0000003c24247980 */ /* 0x000f62000c101d00 */
[----:B------:R-:W-:-:S02]  /*fce0*/  LOP3.LUT R56, R57, 0x380, RZ, 0xc0, !PT ;  /* 0x0000038039387812 */ /* 0x000fc400078ec0ff */
[----:B------:R-:W-:Y:S02]  /*fcf0*/  LOP3.LUT R60, R61, 0x380, RZ, 0xc0, !PT ;  /* 0x000003803d3c7812 */ /* 0x000fe400078ec0ff */
[----:B------:R-:W-:Y:S01]  /*fd00*/  LOP3.LUT R64, R64, R65, RZ, 0x3c, !PT ;  /* 0x0000004140407212 */ /* 0x000fe200078e3cff */
[--C-:B------:R-:W-:Y:S01]  /*fd10*/  IMAD.X R65, RZ, RZ, R7.reuse, P5 ;  /* 0x000000ffff417224 */ /* 0x100fe200028e0607 */
[C---:B------:R-:W-:Y:S02]  /*fd20*/  LOP3.LUT R13, R6.reuse, 0x380, RZ, 0xc0, !PT ;  /* 0x00000380060d7812 */ /* 0x040fe400078ec0ff */
[----:B------:R-:W-:Y:S02]  /*fd30*/  IADD3 R9, P5, R6, 0xf000, RZ ;  /* 0x0000f00006097810 */ /* 0x000fe40007fbe0ff */
[----:B------:R-:W-:Y:S01]  /*fd40*/  SHF.R.U64 R48, R48, 0x3, RZ ;  /* 0x0000000330307819 */ /* 0x000fe200000012ff */
[----:B------:R-:W5:Y:S01]  /*fd50*/  LD.E.128 R64, desc[UR60][R64.64] ;  /* 0x0000003c40407980 */ /* 0x000f62000c101d00 */
[----:B------:R-:W-:Y:S01]  /*fd60*/  SHF.R.U64 R52, R52, 0x3, RZ ;  /* 0x0000000334347819 */ /* 0x000fe200000012ff */
[----:B------:R-:W-:Y:S01]  /*fd70*/  IMAD.X R85, RZ, RZ, R7, P5 ;  /* 0x000000ffff557224 */ /* 0x000fe200028e0607 */
[----:B------:R-:W-:-:S02]  /*fd80*/  SHF.R.U64 R56, R56, 0x3, RZ ;  /* 0x0000000338387819 */ /* 0x000fc400000012ff */
[----:B------:R-:W-:Y:S02]  /*fd90*/  SHF.R.U64 R60, R60, 0x3, RZ ;  /* 0x000000033c3c7819 */ /* 0x000fe400000012ff */
        /* <DEDUP_REMOVED lines=16> */
[----:B------:R-:W-:Y:S01]  /*fea0*/  LOP3.LUT R4, R13, R6, RZ, 0x3c, !PT ;  /* 0x000000060d047212 */ /* 0x000fe200078e3cff */
[----:B------:R-:W5:Y:S01]  /*feb0*/  LD.E.128 R56, desc[UR60][R56.64] ;  /* 0x0000003c38387980 */ /* 0x000f62000c101d00 */
[----:B------:R-:W-:Y:S02]  /*fec0*/  SHF.R.U64 R6, R5, 0x3, RZ ;  /* 0x0000000305067819 */ /* 0x000fe400000012ff */
[----:B------:R-:W-:Y:S01]  /*fed0*/  LOP3.LUT R12, R12, 0xfffffff8, RZ, 0xc0, !PT ;  /* 0xfffffff80c0c7812 */ /* 0x000fe200078ec0ff */
[C---:B------:R-:W-:Y:S01]  /*fee0*/  IMAD R13, R3.reuse, UR5, R8 ;  /* 0x00000005030d7c24 */ /* 0x040fe2000f8e0208 */
[----:B------:R-:W-:Y:S01]  /*fef0*/  LOP3.LUT R84, R6, R9, RZ, 0x3c, !PT ;  /* 0x0000000906547212 */ /* 0x000fe200078e3cff */
[----:B------:R-:W-:Y:S01]  /*ff00*/  IMAD.WIDE.U32 R8, R3, UR4, RZ ;  /* 0x0000000403087c25 */ /* 0x000fe2000f8e00ff */
[----:B------:R-:W-:Y:S01]  /*ff10*/  LOP3.LUT R68, R69, 0x380, RZ, 0xc0, !PT ;  /* 0x0000038045447812 */ /* 0x000fe200078ec0ff */
[----:B------:R-:W-:Y:S01]  /*ff20*/  ULDC.64 UR4, c[0x0][0xbe8] ;  /* 0x0002fa0000047ab9 */ /* 0x000fe20000000a00 */
[----:B------:R-:W-:Y:S01]  /*ff30*/  LOP3.LUT R72, R73, 0x380, RZ, 0xc0, !PT ;  /* 0x0000038049487812 */ /* 0x000fe200078ec0ff */
[----:B------:R-:W-:Y:S01]  /*ff40*/  IMAD.IADD R11, R11, 0x1, -R12 ;  /* 0x000000010b0b7824 */ /* 0x000fe200078e0a0c */
[----:B------:R-:W-:Y:S01]  /*ff50*/  LOP3.LUT R76, R77, 0x380, RZ, 0xc0, !PT ;  /* 0x000003804d4c7812 */ /* 0x000fe200078ec0ff */
[----:B------:R-:W-:Y:S01]  /*ff60*/  IMAD.IADD R9, R9, 0x1, R13 ;  /* 0x0000000109097824 */ /* 0x000fe200078e020d */
[----:B------:R-:W-:Y:S01]  /*ff70*/  LOP3.LUT R80, R81, 0x380, RZ, 0xc0, !PT ;  /* 0x0000038051507812 */ /* 0x000fe200078ec0ff */
[----:B------:R-:W-:Y:S01]  /*ff80*/  IMAD R12, R11, 0x20, R10 ;  /* 0x000000200b0c7824 */ /* 0x000fe200078e020a */
[----:B------:R-:W-:Y:S01]  /*ff90*/  SHF.R.U64 R68, R68, 0x3, RZ ;  /* 0x0000000344447819 */ /* 0x000fe200000012ff */
[----:B------:R-:W-:Y:S01]  /*ffa0*/  IMAD.WIDE.U32 R8, R222, UR4, R8 ;  /* 0x00000004de087c25 */ /* 0x000fe2000f8e0008 */
[----:B------:R-:W-:Y:S01]  /*ffb0*/  SHF.R.U64 R72, R72, 0x3, RZ ;  /* 0x0000000348487819 */ /* 0x000fe200000012ff */
[----:B------:R-:W5:Y:S01]  /*ffc0*/  LD.E.128 R60, desc[UR60][R60.64] ;  /* 0x0000003c3c3c7980 */ /* 0x000f62000c101d00 */
[----:B------:R-:W-:Y:S01]  /*ffd0*/  SHF.R.U64 R76, R76, 0x3, RZ ;  /* 0x000000034c4c7819 */ /* 0x000fe200000012ff */
[----:B------:R-:W-:Y:S01]  /*ffe0*/  IMAD R14, R229, 0x80, R12 ;  /* 0x00000080e50e7824 */ /* 0x000fe200078e020c */
[----:B------:R-:W-:Y:S01]  /*fff0*/  SHF.R.U64 R80, R80, 0x3, RZ ;  /* 0x0000000350507819 */ /* 0x000fe200000012ff */
[----:B------:R-:W-:Y:S01]  /*10000*/  IMAD.MOV.U32 R5, RZ, RZ, R7 ;  /* 0x000000ffff057224 */ /* 0x000fe200078e0007 */
[----:B------:R-:W-:Y:S01]  /*10010*/  SHF.R.S32.HI R13, RZ, 0x1f, R224 ;  /* 0x0000001fff0d7819 */ /* 0x000fe200000114e0 */
[----:B------:R-:W-:Y:S01]  /*10020*/  IMAD R9, R222, UR5, R9 ;  /* 0x00000005de097c24 */ /* 0x000fe2000f8e0209 */
[----:B------:R-:W-:Y:S01]  /*10030*/  ULDC.64 UR4, c[0x0][0xbf0] ;  /* 0x0002fc0000047ab9 */ /* 0x000fe20000000a00 */
[----:B------:R-:W-:Y:S01]  /*10040*/  LOP3.LUT R68, R68, R69, RZ, 0x3c, !PT ;  /* 0x0000004544447212 */ /* 0x000fe200078e3cff */
[----:B-1----:R-:W-:Y:S01]  /*10050*/  @P1 IMAD.HI.U32 R3, R14, R15, RZ ;  /* 0x0000000f0e031227 */ /* 0x002fe200078e00ff */
[----:B------:R-:W-:Y:S01]  /*10060*/  LOP3.LUT R72, R72, R73, RZ, 0x3c, !PT ;  /* 0x0000004948487212 */ /* 0x000fe200078e3cff */
[----:B------:R-:W5:Y:S01]  /*10070*/  LD.E.128 R84, desc[UR60][R84.64] ;  /* 0x0000003c54547980 */ /* 0x000f62000c101d00 */
[----:B------:R-:W-:Y:S01]  /*10080*/  LOP3.LUT R76, R76, R77, RZ, 0x3c, !PT ;  /* 0x0000004d4c4c7212 */ /* 0x000fe200078e3cff */
[--C-:B------:R-:W-:Y:S01]  /*10090*/  IMAD.X R69, RZ, RZ, R7.reuse, P0 ;  /* 0x000000ffff457224 */ /* 0x100fe200000e0607 */
[----:B------:R-:W-:Y:S01]  /*100a0*/  LOP3.LUT R80, R80, R81, RZ, 0x3c, !PT ;  /* 0x0000005150507212 */ /* 0x000fe200078e3cff */
[----:B------:R-:W-:-:S02]  /*100b0*/  IMAD.X R73, RZ, RZ, R7, P2 ;  /* 0x000000ffff497224 */ /* 0x000fc400010e0607 */
[--C-:B------:R-:W-:Y:S02]  /*100c0*/  IMAD.X R77, RZ, RZ, R7.reuse, P3 ;  /* 0x000000ffff4d7224 */ /* 0x100fe400018e0607 */
[----:B------:R-:W-:Y:S01]  /*100d0*/  IMAD.X R81, RZ, RZ, R7, P4 ;  /* 0x000000ffff517224 */ /* 0x000fe200020e0607 */
[----:B------:R-:W5:Y:S01]  /*100e0*/  LD.E.128 R68, desc[UR60][R68.64] ;  /* 0x0000003c44447980 */ /* 0x000f62000c101d00 */
[----:B------:R-:W-:Y:S02]  /*100f0*/  IMAD R13, R13, UR4, RZ ;  /* 0x000000040d0d7c24 */ /* 0x000fe4000f8e02ff */
[----:B------:R-:W-:Y:S01]  /*10100*/  IMAD.MOV.U32 R11, RZ, RZ, R14 ;  /* 0x000000ffff0b7224 */ /* 0x000fe200078e000e */
[----:B--2---:R-:W-:Y:S01]  /*10110*/  @P1 SHF.R.U32.HI R11, RZ, R20, R3 ;  /* 0x00000014ff0b1219 */ /* 0x004fe20000011603 */
[C---:B------:R-:W-:Y:S01]  /*10120*/  IMAD R13, R224.reuse, UR5, R13 ;  /* 0x00000005e00d7c24 */ /* 0x040fe2000f8e020d */
[----:B------:R-:W5:Y:S01]  /*10130*/  LD.E.128 R4, desc[UR60][R4.64] ;  /* 0x0000003c04047980 */ /* 0x000f62000c101d00 */
[----:B------:R-:W-:Y:S01]  /*10140*/  IMAD.WIDE.U32 R8, R224, UR4, R8 ;  /* 0x00000004e0087c25 */ /* 0x000fe2000f8e0008 */
[----:B------:R-:W-:Y:S01]  /*10150*/  SHF.R.S32.HI R3, RZ, 0x1f, R11 ;  /* 0x0000001fff037819 */ /* 0x000fe2000001140b */
[----:B------:R-:W-:Y:S01]  /*10160*/  ULDC.64 UR4, c[0x0][0xbe0] ;  /* 0x0002f80000047ab9 */ /* 0x000fe20000000a00 */
[----:B------:R-:W5:Y:S01]  /*10170*/  LD.E.128 R72, desc[UR60][R72.64] ;  /* 0x0000003c48487980 */ /* 0x000f62000c101d00 */
[----:B------:R-:W-:-:S03]  /*10180*/  IMAD.IADD R9, R9, 0x1, R13 ;  /* 0x0000000109097824 */ /* 0x000fc600078e020d */
[----:B------:R-:W5:Y:S01]  /*10190*/  LD.E.128 R76, desc[UR60][R76.64] ;  /* 0x0000003c4c4c7980 */ /* 0x000f62000c101d00 */
[----:B------:R-:W-:-:S03]  /*101a0*/  IMAD.MOV R13, RZ, RZ, -R11 ;  /* 0x000000ffff0d7224 */ /* 0x000fc600078e0a0b */
[----:B------:R-:W5:Y:S01]  /*101b0*/  LD.E.128 R80, desc[UR60][R80.64] ;  /* 0x0000003c50507980 */ /* 0x000f62000c101d00 */
[----:B------:R-:W-:Y:S01]  /*101c0*/  @!PT LDS RZ, [RZ] ;  /* 0x00000000fffff984 */ /* 0x000fe20000000800 */
[----:B------:R-:W-:Y:S01]  /*101d0*/  @!PT LDS RZ, [RZ] ;  /* 0x00000000fffff984 */ /* 0x000fe20000000800 */
[----:B------:R-:W-:Y:S01]  /*101e0*/  @!PT LDS RZ, [RZ] ;  /* 0x00000000fffff984 */ /* 0x000fe20000000800 */
[----:B------:R-:W-:Y:S01]  /*101f0*/  @!PT LDS RZ, [RZ] ;  /* 0x00000000fffff984 */ /* 0x000fe20000000800 */
[----:B------:R0:W-:Y:S06]  /*10200*/  MEMBAR.ALL.CTA ;  /* 0x0000000000007992 */ /* 0x0001ec0000008000 */
[----:B0-----:R-:W0:Y:S01]  /*10210*/  FENCE.VIEW.ASYNC.S ;  /* 0x00000000000073c6 */ /* 0x001e220000000000 */
[----:B------:R-:W-:Y:S02]  /*10220*/  IMAD R12, R3, UR4, RZ ;  /* 0x00000004030c7c24 */ /* 0x000fe4000f8e02ff */
[----:B------:R-:W-:-:S02]  /*10230*/  IMAD R13, R154, R13, R14 ;  /* 0x0000000d9a0d7224 */ /* 0x000fc400078e020e */
        /* <DEDUP_REMOVED lines=19> */
.L_x_1672:
        /* <DEDUP_REMOVED lines=14> */
[-C--:B--2---:R-:W-:Y:S02]  /*10450*/  @!P3 LEA R8, P5, R203, R14.reuse, 0x1 ;  /* 0x0000000ecb08b211 */ /* 0x084fe400078a08ff */
[----:B------:R-:W-:Y:S02]  /*10460*/  @!P2 LEA R10, P4, R221, R14, 0x1 ;  /* 0x0000000edd0aa211 */ /* 0x000fe400078808ff */
[----:B-1----:R-:W-:Y:S02]  /*10470*/  @!P3 LEA.HI.X R9, R203, R20, R12, 0x1, P5 ;  /* 0x00000014cb09b211 */ /* 0x002fe400028f0c0c */
[----:B------:R-:W-:-:S02]  /*10480*/  @!P1 LEA R12, P5, R220, R14, 0x1 ;  /* 0x0000000edc0c9211 */ /* 0x000fc400078a08ff */
[----:B------:R-:W-:Y:S01]  /*10490*/  @!P2 LEA.HI.X R11, R221, R20, R90, 0x1, P4 ;  /* 0x00000014dd0ba211 */ /* 0x000fe200020f0c5a */
[----:B-----5:R3:W-:Y:S01]  /*104a0*/  @!P3 ST.E.128 desc[UR60][R8.64], R4 ;  /* 0x000000040800b985 */ /* 0x0207e2000c101d3c */
[----:B------:R-:W-:Y:S02]  /*104b0*/  SHF.R.S32.HI R40, RZ, 0x1f, R15 ;  /* 0x0000001fff287819 */ /* 0x000fe4000001140f */
[C---:B------:R-:W-:Y:S01]  /*104c0*/  @!P0 LEA R14, P4, R15.reuse, R14, 0x1 ;  /* 0x0000000e0f0e8211 */ /* 0x040fe200078808ff */
[----:B------:R3:W-:Y:S01]  /*104d0*/  @!P2 ST.E.128 desc[UR60][R10.64], R36 ;  /* 0x000000240a00a985 */ /* 0x0007e2000c101d3c */
[-C--:B------:R-:W-:Y:S02]  /*104e0*/  @!P1 LEA.HI.X R13, R220, R20.reuse, R88, 0x1, P5 ;  /* 0x00000014dc0d9211 */ /* 0x080fe400028f0c58 */
[----:B------:R-:W-:-:S03]  /*104f0*/  @!P0 LEA.HI.X R15, R15, R20, R40, 0x1, P4 ;  /* 0x000000140f0f8211 */ /* 0x000fc600020f0c28 */
[----:B------:R3:W-:Y:S04]  /*10500*/  @!P1 ST.E.128 desc[UR60][R12.64], R56 ;  /* 0x000000380c009985 */ /* 0x0007e8000c101d3c */
[----:B------:R3:W-:Y:S02]  /*10510*/  @!P0 ST.E.128 desc[UR60][R14.64], R72 ;  /* 0x000000480e008985 */ /* 0x0007e4000c101d3c */
.L_x_1455:
[----:B------:R-:W-:Y:S05]  /*10520*/  BSYNC B1 ;  /* 0x0000000000017941 */ /* 0x000fea0003800000 */
.L_x_1454:
[----:B------:R-:W-:Y:S01]  /*10530*/  UMOV UR4, 0xffffffff ;  /* 0xffffffff00047882 */ /* 0x000fe20000000000 */
[----:B---3-5:R-:W-:Y:S02]  /*10540*/  SHF.R.S32.HI R36, RZ, 0x1f, R89 ;  /* 0x0000001fff247819 */ /* 0x028fe40000011459 */
[----:B------:R-:W-:Y:S05]  /*10550*/  BRA.DIV UR4, `(.L_x_1456) ;  /* 0x000000c604887947 */ /* 0x000fea000b800000 */
[----:B-1----:R1:W3:Y:S04]  /*10560*/  SHFL.IDX PT, R20, R21, 0x1, 0x181f ;  /* 0x00381f0015147f89 */ /* 0x0022e800000e0000 */
[----:B--2---:R1:W2:Y:S02]  /*10570*/  SHFL.IDX PT, R14, R3, 0x1, 0x181f ;  /* 0x00381f00030e7f89 */ /* 0x0042a400000e0000 */
.L_x_1676:
        /* <DEDUP_REMOVED lines=12> */
[-C--:B--2---:R-:W-:Y:S02]  /*10640*/  @!P3 LEA R4, P5, R203, R14.reuse, 0x1 ;  /* 0x0000000ecb04b211 */ /* 0x084fe400078a08ff */
        /* <DEDUP_REMOVED lines=11> */
.L_x_1458:
[----:B------:R-:W-:Y:S05]  /*10700*/  BSYNC B1 ;  /* 0x0000000000017941 */ /* 0x000fea0003800000 */
.L_x_1457:
[----:B------:R-:W-:-:S03]  /*10710*/  UMOV UR4, 0xffffffff ;  /* 0xffffffff00047882 */ /* 0x000fc60000000000 */
[----:B------:R-:W-:Y:S05]  /*10720*/  BRA.DIV UR4, `(.L_x_1459) ;  /* 0x000000c6045c7947 */ /* 0x000fea000b800000 */
[----:B---3--:R3:W0:Y:S04]  /*10730*/  SHFL.IDX PT, R20, R21, 0x2, 0x181f ;  /* 0x00581f0015147f89 */ /* 0x00862800000e0000 */
[----:B--2---:R3:W2:Y:S02]  /*10740*/  SHFL.IDX PT, R14, R3, 0x2, 0x181f ;  /* 0x00581f00030e7f89 */ /* 0x0046a400000e0000 */
.L_x_1680:
[----:B----4-:R-:W-:Y:S01]  /*10750*/  VIADD R5, R91, 0x40 ;  /* 0x000000405b057836 */ /* 0x010fe20000000000 */
        /* <DEDUP_REMOVED lines=23> */
.L_x_1461:
[----:B------:R-:W-:Y:S05]  /*108d0*/  BSYNC B1 ;  /* 0x0000000000017941 */ /* 0x000fea0003800000 */
.L_x_1460:
[----:B------:R-:W-:-:S03]  /*108e0*/  UMOV UR4, 0xffffffff ;  /* 0xffffffff00047882 */ /* 0x000fc60000000000 */
[----:B------:R-:W-:Y:S05]  /*108f0*/  BRA.DIV UR4, `(.L_x_1462) ;  /* 0x000000c604307947 */ /* 0x000fea000b800000 */
[----:B----4-:R4:W0:Y:S04]  /*10900*/  SHFL.IDX PT, R10, R21, 0x3, 0x181f ;  /* 0x00781f00150a7f89 */ /* 0x01082800000e0000 */
[----:B--2---:R4:W2:Y:S02]  /*10910*/  SHFL.IDX PT, R14, R3, 0x3, 0x181f ;  /* 0x00781f00030e7f89 */ /* 0x0048a400000e0000 */
.L_x_1684:
        /* <DEDUP_REMOVED lines=10> */
[-C--:B--2---:R-:W-:Y:S02]  /*109c0*/  @!P3 LEA R4, P0, R203, R14.reuse, 0x1 ;  /* 0x0000000ecb04b211 */ /* 0x084fe400078008ff */
[-C--:B------:R-:W-:Y:S02]  /*109d0*/  @!P4 LEA R6, P1, R221, R14.reuse, 0x1 ;  /* 0x0000000edd06c211 */ /* 0x080fe400078208ff */
[C---:B------:R-:W-:Y:S02]  /*109e0*/  @!P5 LEA R8, P2, R220.reuse, R14, 0x1 ;  /* 0x0000000edc08d211 */ /* 0x040fe400078408ff */
        /* <DEDUP_REMOVED lines=12> */
.L_x_1452:
[----:B------:R-:W1:Y:S01]  /*10ab0*/  @P1 LDC R7, c[0x0][0xcec] ;  /* 0x00033b00ff071b82 */ /* 0x000e620000000800 */
[----:B------:R-:W-:Y:S01]  /*10ac0*/  ULDC.64 UR4, c[0x0][0xc08] ;  /* 0x0003020000047ab9 */ /* 0x000fe20000000a00 */
[----:B0-----:R-:W-:Y:S02]  /*10ad0*/  IMAD.MOV.U32 R10, RZ, RZ, R21 ;  /* 0x000000ffff0a7224 */ /* 0x001fe400078e0015 */
[----:B------:R-:W-:-:S04]  /*10ae0*/  IMAD R8, R8, UR4, RZ ;  /* 0x0000000408087c24 */ /* 0x000fc8000f8e02ff */
[----:B------:R-:W0:Y:S01]  /*10af0*/  @P1 LDC R6, c[0x0][0xcf0] ;  /* 0x00033c00ff061b82 */ /* 0x000e220000000800 */
[----:B------:R-:W-:Y:S02]  /*10b00*/  IMAD R8, R3, UR5, R8 ;  /* 0x0000000503087c24 */ /* 0x000fe4000f8e0208 */
[----:B-1----:R-:W-:-:S05]  /*10b10*/  @P1 IMAD.HI.U32 R7, R21, R7, RZ ;  /* 0x0000000715071227 */ /* 0x002fca00078e00ff */
[----:B0-----:R-:W-:Y:S01]  /*10b20*/  @P1 SHF.R.U32.HI R10, RZ, R6, R7 ;  /* 0x00000006ff0a1219 */ /* 0x001fe20000011607 */
[----:B------:R-:W-:Y:S01]  /*10b30*/  IMAD.WIDE.U32 R6, R3, UR4, RZ ;  /* 0x0000000403067c25 */ /* 0x000fe2000f8e00ff */
[----:B------:R-:W-:Y:S01]  /*10b40*/  ULDC.64 UR4, c[0x0][0xc38] ;  /* 0x00030e0000047ab9 */ /* 0x000fe20000000a00 */
[----:B------:R-:W-:Y:S02]  /*10b50*/  SHF.R.S32.HI R3, RZ, 0x1f, R224 ;  /* 0x0000001fff037819 */ /* 0x000fe400000114e0 */
[----:B------:R-:W-:Y:S02]  /*10b60*/  IMAD.IADD R7, R7, 0x1, R8 ;  /* 0x0000000107077824 */ /* 0x000fe400078e0208 */
        /* <DEDUP_REMOVED lines=19> */
[----:B------:R-:W-:Y:S01]  /*10ca0*/  IMAD.IADD R7, R7, 0x1, R8 ;  /* 0x0000000107077824 */ /* 0x000fe200078e0208 */
[----:B------:R-:W-:Y:S02]  /*10cb0*/  SHF.R.S32.HI R8, RZ, 0x1f, R3 ;  /* 0x0000001fff087819 */ /* 0x000fe40000011403 */
[----:B------:R-:W-:Y:S01]  /*10cc0*/  PRMT R10, RZ, 0x654, R10 ;  /* 0x00000654ff0a7816 */ /* 0x000fe2000000000a */
[----:B------:R-:W-:-:S03]  /*10cd0*/  IMAD.WIDE.U32 R6, R3, UR4, R6 ;  /* 0x0000000403067c25 */ /* 0x000fc6000f8e0006 */
[----:B------:R0:W-:Y:S01]  /*10ce0*/  SYNCS.ARRIVE.TRANS64.RED.A1T0 RZ, [R10+URZ], RZ ;  /* 0x000000ff0aff79a7 */ /* 0x0001e2000810043f */
[----:B------:R-:W-:-:S04]  /*10cf0*/  IMAD R8, R8, UR4, RZ ;  /* 0x0000000408087c24 */ /* 0x000fc8000f8e02ff */
[----:B------:R-:W-:Y:S01]  /*10d00*/  IMAD R8, R3, UR5, R8 ;  /* 0x0000000503087c24 */ /* 0x000fe2000f8e0208 */
[----:B------:R-:W-:Y:S02]  /*10d10*/  ULDC.64 UR4, c[0x0][0xc00] ;  /* 0x0003000000047ab9 */ /* 0x000fe40000000a00 */
[----:B------:R-:W-:Y:S01]  /*10d20*/  LEA R3, P0, R6, UR4, 0x2 ;  /* 0x0000000406037c11 */ /* 0x000fe2000f8010ff */
[----:B------:R-:W-:Y:S01]  /*10d30*/  IMAD.IADD R8, R7, 0x1, R8 ;  /* 0x0000000107087824 */ /* 0x000fe200078e0208 */
[----:B------:R-:W-:-:S04]  /*10d40*/  UMOV UR4, 0xffffffff ;  /* 0xffffffff00047882 */ /* 0x000fc80000000000 */
[----:B------:R-:W-:Y:S01]  /*10d50*/  LEA.HI.X R8, R6, UR5, R8, 0x2, P0 ;  /* 0x0000000506087c11 */ /* 0x000fe200080f1408 */
[----:B0-----:R-:W-:Y:S06]  /*10d60*/  BRA.DIV UR4, `(.L_x_1464) ;  /* 0x000000c2045c7947 */ /* 0x001fec000b800000 */
[----:B------:R0:W1:Y:S04]  /*10d70*/  SHFL.IDX PT, R21, R8, RZ, 0x1c1f ;  /* 0x001c1fff08157589 */ /* 0x00006800000e0000 */
[----:B------:R0:W2:Y:S02]  /*10d80*/  SHFL.IDX PT, R12, R3, RZ, 0x1c1f ;  /* 0x001c1fff030c7589 */ /* 0x0000a400000e0000 */
.L_x_1687:
        /* <DEDUP_REMOVED lines=29> */
[----:B-1----:R-:W-:Y:S01]  /*10f60*/  @!P0 LEA R6, P2, R11, R12, 0x2 ;  /* 0x0000000c0b068211 */ /* 0x002fe200078410ff */
[----:B------:R-:W-:-:S03]  /*10f70*/  VIADD R28, R232, 0x60 ;  /* 0x00000060e81c7836 */ /* 0x000fc60000000000 */
        /* <DEDUP_REMOVED lines=8> */
[C---:B------:R-:W-:Y:S01]  /*11000*/  VIADD R14, R232.reuse, 0x20 ;  /* 0x00000020e80e7836 */ /* 0x040fe20000000000 */
        /* <DEDUP_REMOVED lines=13> */
[----:B------:R-:W-:-:S02]  /*110e0*/  VIADD R24, R232, 0x60 ;  /* 0x00000060e8187836 */ /* 0x000fc40000000000 */
[C---:B------:R-:W-:Y:S01]  /*110f0*/  VIADD R25, R232.reuse, 0x70 ;  /* 0x00000070e8197836 */ /* 0x040fe20000000000 */
[----:B------:R-:W-:Y:S01]  /*11100*/  @!P2 LEA.HI.X R7, R11, R21, R13, 0x2, P0 ;  /* 0x000000150b07a211 */ /* 0x000fe200000f140d */
[----:B------:R-:W-:Y:S01]  /*11110*/  VIADD R11, R232, 0x30 ;  /* 0x00000030e80b7836 */ /* 0x000fe20000000000 */
[----:B------:R-:W-:Y:S01]  /*11120*/  ISETP.GE.AND P0, PT, R154, UR4, PT ;  /* 0x000000049a007c0c */ /* 0x000fe2000bf06270 */
[----:B------:R-:W-:Y:S01]  /*11130*/  VIADD R13, R232, 0x48 ;  /* 0x00000048e80d7836 */ /* 0x000fe20000000000 */
[----:B------:R-:W-:Y:S01]  /*11140*/  SHF.R.S32.HI R24, RZ, 0x1f, R24 ;  /* 0x0000001fff187819 */ /* 0x000fe20000011418 */
[----:B------:R1:W-:Y:S01]  /*11150*/  @!P2 ST.E.64 desc[UR60][R6.64], R44 ;  /* 0x0000002c0600a985 */ /* 0x0003e2000c101b3c */
[----:B------:R-:W-:Y:S02]  /*11160*/  SHF.R.S32.HI R11, RZ, 0x1f, R11 ;  /* 0x0000001fff0b7819 */ /* 0x000fe4000001140b */
[----:B------:R-:W-:Y:S02]  /*11170*/  SHF.R.S32.HI R25, RZ, 0x1f, R25 ;  /* 0x0000001fff197819 */ /* 0x000fe40000011419 */
[----:B-1----:R-:W-:-:S04]  /*11180*/  @!P3 LEA R6, P2, R10, R12, 0x2 ;  /* 0x0000000c0a06b211 */ /* 0x002fc800078410ff */
[-C--:B------:R-:W-:Y:S02]  /*11190*/  @!P3 LEA.HI.X R7, R10, R21.reuse, R11, 0x2, P2 ;  /* 0x000000150a07b211 */ /* 0x080fe400010f140b */
        /* <DEDUP_REMOVED lines=12> */
[----:B------:R-:W-:Y:S01]  /*11260*/  VIADD R20, R232, 0x50 ;  /* 0x00000050e8147836 */ /* 0x000fe20000000000 */
[----:B--2---:R-:W-:-:S03]  /*11270*/  @!P2 LEA R10, P5, R13, R12, 0x2 ;  /* 0x0000000c0d0aa211 */ /* 0x004fc600078a10ff */
[----:B------:R1:W-:Y:S01]  /*11280*/  @!P0 ST.E.64 desc[UR60][R6.64], R56 ;  /* 0x0000003806008985 */ /* 0x0003e2000c101b3c */
[----:B------:R-:W-:Y:S02]  /*11290*/  ISETP.GE.AND P0, PT, R28, UR4, PT ;  /* 0x000000041c007c0c */ /* 0x000fe4000bf06270 */
[----:B------:R-:W-:Y:S01]  /*112a0*/  @!P2 LEA.HI.X R11, R13, R21, R15, 0x2, P5 ;  /* 0x000000150d0ba211 */ /* 0x000fe200028f140f */
[C---:B------:R-:W-:Y:S01]  /*112b0*/  VIADD R13, R232.reuse, 0x68 ;  /* 0x00000068e80d7836 */ /* 0x040fe20000000000 */
[----:B------:R-:W-:Y:S01]  /*112c0*/  SHF.R.S32.HI R20, RZ, 0x1f, R20 ;  /* 0x0000001fff147819 */ /* 0x000fe20000011414 */
[----:B------:R-:W-:Y:S02]  /*112d0*/  VIADD R15, R232, 0x58 ;  /* 0x00000058e80f7836 */ /* 0x000fe40000000000 */
[----:B------:R2:W-:Y:S01]  /*112e0*/  @!P2 ST.E.64 desc[UR60][R10.64], R60 ;  /* 0x0000003c0a00a985 */ /* 0x0005e2000c101b3c */
[----:B------:R-:W-:Y:S02]  /*112f0*/  ISETP.GE.AND P2, PT, R13, UR4, PT ;  /* 0x000000040d007c0c */ /* 0x000fe4000bf46270 */
[----:B------:R-:W-:-:S02]  /*11300*/  SHF.R.S32.HI R15, RZ, 0x1f, R15 ;  /* 0x0000001fff0f7819 */ /* 0x000fc4000001140f */
[----:B-1----:R-:W-:-:S04]  /*11310*/  @!P3 LEA R6, P4, R40, R12, 0x2 ;  /* 0x0000000c2806b211 */ /* 0x002fc800078810ff */
[----:B------:R-:W-:Y:S01]  /*11320*/  @!P3 LEA.HI.X R7, R40, R21, R20, 0x2, P4 ;  /* 0x000000152807b211 */ /* 0x000fe200020f1414 */
[----:B------:R-:W-:Y:S01]  /*11330*/  VIADD R20, R232, 0x70 ;  /* 0x00000070e8147836 */ /* 0x000fe20000000000 */
[----:B--2---:R-:W-:-:S03]  /*11340*/  @!P1 LEA R10, P5, R14, R12, 0x2 ;  /* 0x0000000c0e0a9211 */ /* 0x004fc600078a10ff */
[----:B------:R1:W-:Y:S01]  /*11350*/  @!P3 ST.E.64 desc[UR60][R6.64], R64 ;  /* 0x000000400600b985 */ /* 0x0003e2000c101b3c */
[----:B------:R-:W-:Y:S02]  /*11360*/  ISETP.GE.AND P3, PT, R20, UR4, PT ;  /* 0x0000000414007c0c */ /* 0x000fe4000bf66270 */
[----:B------:R-:W-:Y:S01]  /*11370*/  @!P1 LEA.HI.X R11, R14, R21, R15, 0x2, P5 ;  /* 0x000000150e0b9211 */ /* 0x000fe200028f140f */
[C---:B------:R-:W-:Y:S02]  /*11380*/  VIADD R14, R232.reuse, 0x78 ;  /* 0x00000078e80e7836 */ /* 0x040fe40000000000 */
[----:B------:R-:W-:Y:S02]  /*11390*/  VIADD R15, R232, 0x68 ;  /* 0x00000068e80f7836 */ /* 0x000fe40000000000 */
[----:B------:R2:W-:Y:S01]  /*113a0*/  @!P1 ST.E.64 desc[UR60][R10.64], R68 ;  /* 0x000000440a009985 */ /* 0x0005e2000c101b3c */
[----:B------:R-:W-:Y:S02]  /*113b0*/  ISETP.GE.AND P1, PT, R14, UR4, PT ;  /* 0x000000040e007c0c */ /* 0x000fe4000bf26270 */
[----:B------:R-:W-:-:S02]  /*113c0*/  SHF.R.S32.HI R15, RZ, 0x1f, R15 ;  /* 0x0000001fff0f7819 */ /* 0x000fc4000001140f */
[----:B-1----:R-:W-:-:S04]  /*113d0*/  @!P0 LEA R6, P4, R28, R12, 0x2 ;  /* 0x0000000c1c068211 */ /* 0x002fc800078810ff */
[-C--:B------:R-:W-:Y:S01]  /*113e0*/  @!P0 LEA.HI.X R7, R28, R21.reuse, R24, 0x2, P4 ;  /* 0x000000151c078211 */ /* 0x080fe200020f1418 */
        /* <DEDUP_REMOVED lines=13> */
[-C--:B------:R-:W-:Y:S01]  /*114c0*/  @!P3 LEA.HI.X R7, R20, R21.reuse, R25, 0x2, P4 ;  /* 0x000000151407b211 */ /* 0x080fe200020f1419 */
[C---:B------:R-:W-:Y:S02]  /*114d0*/  VIADD R20, R232.reuse, 0x90 ;  /* 0x00000090e8147836 */ /* 0x040fe40000000000 */
[----:B------:R-:W-:Y:S01]  /*114e0*/  VIADD R25, R232, 0x80 ;  /* 0x00000080e8197836 */ /* 0x000fe20000000000 */
        /* <DEDUP_REMOVED lines=52> */
[-C--:B------:R-:W-:Y:S01]  /*11830*/  @!P4 LEA.HI.X R7, R25, R21.reuse, R28, 0x2, P3 ;  /* 0x000000151907c211 */ /* 0x080fe200018f141c */
[C---:B------:R-:W-:Y:S01]  /*11840*/  VIADD R25, R232.reuse, 0xc8 ;  /* 0x000000c8e8197836 */ /* 0x040fe20000000000 */
[----:B------:R-:W-:Y:S02]  /*11850*/  ISETP.GE.AND P3, PT, R13, UR4, PT ;  /* 0x000000040d007c0c */ /* 0x000fe4000bf66270 */
[C---:B--2---:R-:W-:Y:S01]  /*11860*/  @!P1 LEA R10, P5, R15.reuse, R12, 0x2 ;  /* 0x0000000c0f0a9211 */ /* 0x044fe200078a10ff */
[----:B------:R1:W-:Y:S01]  /*11870*/  @!P4 ST.E.64 desc[UR60][R6.64], R112 ;  /* 0x000000700600c985 */ /* 0x0003e2000c101b3c */
[----:B------:R-:W-:Y:S02]  /*11880*/  SHF.R.S32.HI R25, RZ, 0x1f, R25 ;  /* 0x0000001fff197819 */ /* 0x000fe40000011419 */
[----:B------:R-:W-:Y:S01]  /*11890*/  @!P1 LEA.HI.X R11, R15, R21, R20, 0x2, P5 ;  /* 0x000000150f0b9211 */ /* 0x000fe200028f1414 */
[C---:B------:R-:W-:Y:S02]  /*118a0*/  VIADD R15, R232.reuse, 0xc0 ;  /* 0x000000c0e80f7836 */ /* 0x040fe40000000000 */
[----:B------:R-:W-:-:S02]  /*118b0*/  VIADD R20, R232, 0xd0 ;  /* 0x000000d0e8147836 */ /* 0x000fc40000000000 */
[----:B------:R2:W-:Y:S01]  /*118c0*/  @!P1 ST.E.64 desc[UR60][R10.64], R116 ;  /* 0x000000740a009985 */ /* 0x0005e2000c101b3c */
[----:B------:R-:W-:Y:S02]  /*118d0*/  SHF.R.S32.HI R15, RZ, 0x1f, R15 ;  /* 0x0000001fff0f7819 */ /* 0x000fe4000001140f */
[----:B------:R-:W-:Y:S02]  /*118e0*/  ISETP.GE.AND P1, PT, R237, UR4, PT ;  /* 0x00000004ed007c0c */ /* 0x000fe4000bf26270 */
[----:B------:R-:W-:Y:S02]  /*118f0*/  SHF.R.S32.HI R20, RZ, 0x1f, R20 ;  /* 0x0000001fff147819 */ /* 0x000fe40000011414 */
[----:B-1----:R-:W-:-:S04]  /*11900*/  @!P0 LEA R6, P4, R14, R12, 0x2 ;  /* 0x0000000c0e068211 */ /* 0x002fc800078810ff */
[-C--:B------:R-:W-:Y:S02]  /*11910*/  @!P0 LEA.HI.X R7, R14, R21.reuse, R15, 0x2, P4 ;  /* 0x000000150e078211 */ /* 0x080fe400020f140f */
[CC--:B------:R-:W-:Y:S02]  /*11920*/  @!P3 LEA R14, P4, R13.reuse, R12.reuse, 0x2 ;  /* 0x0000000c0d0eb211 */ /* 0x0c0fe400078810ff */
[----:B--2---:R-:W-:Y:S01]  /*11930*/  @!P2 LEA R10, P5, R24, R12, 0x2 ;  /* 0x0000000c180aa211 */ /* 0x004fe200078a10ff */
        /* <DEDUP_REMOVED lines=10> */
[----:B-1----:R-:W-:Y:S02]  /*119e0*/  @!P1 LEA R6, P5, R237, R12, 0x2 ;  /* 0x0000000ced069211 */ /* 0x002fe400078a10ff */
[----:B------:R-:W-:-:S02]  /*119f0*/  SHF.R.S32.HI R24, RZ, 0x1f, R234 ;  /* 0x0000001fff187819 */ /* 0x000fc400000114ea */
[-C--:B------:R-:W-:Y:S02]  /*11a00*/  @!P1 LEA.HI.X R7, R237, R21.reuse, R13, 0x2, P5 ;  /* 0x00000015ed079211 */ /* 0x080fe400028f140d */
[----:B------:R-:W-:Y:S02]  /*11a10*/  SHF.R.S32.HI R13, RZ, 0x1f, R236 ;  /* 0x0000001fff0d7819 */ /* 0x000fe400000114ec */
[CC--:B--2---:R-:W-:Y:S01]  /*11a20*/  @!P0 LEA R10, P5, R236.reuse, R12.reuse, 0x2 ;  /* 0x0000000cec0a8211 */ /* 0x0c4fe200078a10ff */
[----:B------:R1:W-:Y:S01]  /*11a30*/  @!P1 ST.E.64 desc[UR60][R6.64], R132 ;  /* 0x0000008406009985 */ /* 0x0003e2000c101b3c */
[----:B------:R-:W-:Y:S02]  /*11a40*/  SHF.R.S32.HI R20, RZ, 0x1f, R233 ;  /* 0x0000001fff147819 */ /* 0x000fe400000114e9 */
[----:B------:R-:W-:Y:S02]  /*11a50*/  @!P0 LEA.HI.X R11, R236, R21, R13, 0x2, P5 ;  /* 0x00000015ec0b8211 */ /* 0x000fe400028f140d */
[----:B---3--:R-:W-:-:S02]  /*11a60*/  @!P4 LEA R14, P1, R235, R12, 0x2 ;  /* 0x0000000ceb0ec211 */ /* 0x008fc400078210ff */
[----:B------:R-:W-:Y:S01]  /*11a70*/  SHF.R.S32.HI R13, RZ, 0x1f, R235 ;  /* 0x0000001fff0d7819 */ /* 0x000fe200000114eb */
[----:B------:R3:W-:Y:S03]  /*11a80*/  @!P0 ST.E.64 desc[UR60][R10.64], R136 ;  /* 0x000000880a008985 */ /* 0x0007e6000c101b3c */
[-C--:B------:R-:W-:Y:S02]  /*11a90*/  @!P4 LEA.HI.X R15, R235, R21.reuse, R13, 0x2, P1 ;  /* 0x00000015eb0fc211 */ /* 0x080fe400008f140d */
[CC--:B-1----:R-:W-:Y:S02]  /*11aa0*/  @!P2 LEA R6, P5, R234.reuse, R12.reuse, 0x2 ;  /* 0x0000000cea06a211 */ /* 0x0c2fe400078a10ff */
[----:B------:R-:W-:Y:S01]  /*11ab0*/  @!P3 LEA R12, P1, R233, R12, 0x2 ;  /* 0x0000000ce90cb211 */ /* 0x000fe200078210ff */
[----:B------:R3:W-:Y:S01]  /*11ac0*/  @!P4 ST.E.64 desc[UR60][R14.64], R140 ;  /* 0x0000008c0e00c985 */ /* 0x0007e2000c101b3c */
[----:B------:R-:W-:-:S02]  /*11ad0*/  @!P2 LEA.HI.X R7, R234, R21, R24, 0x2, P5 ;  /* 0x00000015ea07a211 */ /* 0x000fc400028f1418 */
[----:B------:R-:W-:-:S03]  /*11ae0*/  @!P3 LEA.HI.X R13, R233, R21, R20, 0x2, P1 ;  /* 0x00000015e90db211 */ /* 0x000fc600008f1414 */
[----:B------:R3:W-:Y:S04]  /*11af0*/  @!P2 ST.E.64 desc[UR60][R6.64], R144 ;  /* 0x000000900600a985 */ /* 0x0007e8000c101b3c */
[----:B------:R3:W-:Y:S02]  /*11b00*/  @!P3 ST.E.64 desc[UR60][R12.64], R148 ;  /* 0x000000940c00b985 */ /* 0x0007e4000c101b3c */
.L_x_1466:
[----:B------:R-:W-:Y:S05]  /*11b10*/  BSYNC B1 ;  /* 0x0000000000017941 */ /* 0x000fea0003800000 */
.L_x_1465:
[----:B------:R-:W-:-:S03]  /*11b20*/  UMOV UR4, 0xffffffff ;  /* 0xffffffff00047882 */ /* 0x000fc60000000000 */
[----:B------:R-:W-:Y:S05]  /*11b30*/  BRA.DIV UR4, `(.L_x_1467) ;  /* 0x000000b604207947 */ /* 0x000fea000b800000 */
[----:B---3--:R3:W4:Y:S04]  /*11b40*/  SHFL.IDX PT, R10, R8, 0x1, 0x1c1f ;  /* 0x003c1f00080a7f89 */ /* 0x00872800000e0000 */
[----:B0-----:R-:W0:Y:S02]  /*11b50*/  SHFL.IDX PT, R3, R3, 0x1, 0x1c1f ;  /* 0x003c1f0003037f89 */ /* 0x001e2400000e0000 */
.L_x_1691:
[----:B------:R-:W-:-:S13]  /*11b60*/  ISETP.GE.AND P0, PT, R9, R0, PT ;  /* 0x000000000900720c */ /* 0x000fda0003f06270 */
[----:B------:R-:W-:Y:S05]  /*11b70*/  @P0 BRA `(.L_x_1463) ;  /* 0x0000001c00300947 */ /* 0x000fea0003800000 */
[----:B------:R-:W-:Y:S01]  /*11b80*/  ULDC UR4, c[0x0][0xbc8] ;  /* 0x0002f20000047ab9 */ /* 0x000fe20000000800 */
[C---:B------:R-:W-:Y:S01]  /*11b90*/  VIADD R14, R232.reuse, 0x8 ;  /* 0x00000008e80e7836 */ /* 0x040fe20000000000 */
[C---:B------:R-:W-:Y:S01]  /*11ba0*/  ISETP.GE.AND P2, PT, R232.reuse, UR4, PT ;  /* 0x00000004e8007c0c */ /* 0x040fe2000bf46270 */
[C---:B------:R-:W-:Y:S02]  /*11bb0*/  VIADD R11, R232.reuse, 0x10 ;  /* 0x00000010e80b7836 */ /* 0x040fe40000000000 */
[----:B------:R-:W-:Y:S01]  /*11bc0*/  VIADD R15, R232, 0x18 ;  /* 0x00000018e80f7836 */ /* 0x000fe20000000000 */
[----:B------:R-:W-:Y:S01]  /*11bd0*/  ISETP.GE.AND P3, PT, R14, UR4, PT ;  /* 0x000000040e007c0c */ /* 0x000fe2000bf66270 */
[C---:B------:R-:W-:Y:S01]  /*11be0*/  VIADD R20, R232.reuse, 0x8 ;  /* 0x00000008e8147836 */ /* 0x040fe20000000000 */
[----:B------:R-:W-:Y:S01]  /*11bf0*/  ISETP.GE.AND P1, PT, R11, UR4, PT ;  /* 0x000000040b007c0c */ /* 0x000fe2000bf26270 */
[C---:B--2---:R-:W-:Y:S01]  /*11c00*/  VIADD R12, R232.reuse, 0x20 ;  /* 0x00000020e80c7836 */ /* 0x044fe20000000000 */
[----:B------:R-:W-:Y:S01]  /*11c10*/  ISETP.GE.AND P0, PT, R15, UR4, PT ;  /* 0x000000040f007c0c */ /* 0x000fe2000bf06270 */
[C---:B------:R-:W-:Y:S01]  /*11c20*/  VIADD R13, R232.reuse, 0x10 ;  /* 0x00000010e80d7836 */ /* 0x040fe20000000000 */
[----:B------:R-:W-:Y:S01]  /*11c30*/  SHF.R.S32.HI R20, RZ, 0x1f, R20 ;  /* 0x0000001fff147819 */ /* 0x000fe20000011414 */
[----:B-1----:R-:W-:-:S02]  /*11c40*/  VIADD R21, R232, 0x98 ;  /* 0x00000098e8157836 */ /* 0x002fc40000000000 */
[----:B0-----:R-:W-:Y:S01]  /*11c50*/  @!P2 IMAD.MOV.U32 R6, RZ, RZ, R3 ;  /* 0x000000ffff06a224 */ /* 0x001fe200078e0003 */
[----:B------:R-:W-:Y:S01]  /*11c60*/  SHF.R.S32.HI R13, RZ, 0x1f, R13 ;  /* 0x0000001fff0d7819 */ /* 0x000fe2000001140d */
[----:B----4-:R-:W-:Y:S01]  /*11c70*/  @!P2 IMAD.MOV.U32 R7, RZ, RZ, R10 ;  /* 0x000000ffff07a224 */ /* 0x010fe200078e000a */
[----:B------:R-:W-:Y:S02]  /*11c80*/  SHF.R.S32.HI R21, RZ, 0x1f, R21 ;  /* 0x0000001fff157819 */ /* 0x000fe40000011415 */
[----:B---3--:R-:W-:Y:S01]  /*11c90*/  @!P3 LEA R8, P4, R14, R3, 0x2 ;  /* 0x000000030e08b211 */ /* 0x008fe200078810ff */
[----:B------:R-:W-:-:S03]  /*11ca0*/  @!P2 IMAD.WIDE R6, R232, 0x4, R6 ;  /* 0x00000004e806a825 */ /* 0x000fc600078e0206 */
[----:B------:R-:W-:Y:S01]  /*11cb0*/  @!P3 LEA.HI.X R9, R14, R10, R20, 0x2, P4 ;  /* 0x0000000a0e09b211 */ /* 0x000fe200020f1414 */
[----:B------:R-:W-:Y:S01]  /*11cc0*/  VIADD R14, R232, 0x28 ;  /* 0x00000028e80e7836 */ /* 0x000fe20000000000 */
[----:B------:R0:W-:Y:S01]  /*11cd0*/  @!P2 ST.E.64 desc[UR60][R6.64], R26 ;  /* 0x0000001a0600a985 */ /* 0x0001e2000c101b3c */
[----:B------:R-:W-:Y:S01]  /*11ce0*/  ISETP.GE.AND P2, PT, R12, UR4, PT ;  /* 0x000000040c007c0c */ /* 0x000fe2000bf46270 */
[----:B------:R-:W-:Y:S02]  /*11cf0*/  VIADD R20, R232, 0x18 ;  /* 0x00000018e8147836 */ /* 0x000fe40000000000 */
[----:B------:R1:W-:Y:S01]  /*11d00*/  @!P3 ST.E.64 desc[UR60][R8.64], R30 ;  /* 0x0000001e0800b985 */ /* 0x0003e2000c101b3c */
[----:B------:R-:W-:Y:S02]  /*11d10*/  ISETP.GE.AND P3, PT, R14, UR4, PT ;  /* 0x000000040e007c0c */ /* 0x000fe4000bf66270 */
[----:B------:R-:W-:Y:S02]  /*11d20*/  SHF.R.S32.HI R20, RZ, 0x1f, R20 ;  /* 0x0000001fff147819 */ /* 0x000fe40000011414 */
[----:B0-----:R-:W-:-:S04]  /*11d30*/  @!P1 LEA R6, P5, R11, R3, 0x2 ;  /* 0x000000030b069211 */ /* 0x001fc800078a10ff */
[-C--:B------:R-:W-:Y:S01]  /*11d40*/  @!P1 LEA.HI.X R7, R11, R10.reuse, R13, 0x2, P5 ;  /* 0x0000000a0b079211 */ /* 0x080fe200028f140d */
[C---:B------:R-:W-:Y:S01]  /*11d50*/  VIADD R11, R232.reuse, 0x30 ;  /* 0x00000030e80b7836 */ /* 0x040fe20000000000 */
[----:B-1----:R-:W-:Y:S01]  /*11d60*/  @!P0 LEA R8, P4, R15, R3, 0x2 ;  /* 0x000000030f088211 */ /* 0x002fe200078810ff */
[C---:B------:R-:W-:Y:S02]  /*11d70*/  VIADD R13, R232.reuse, 0x20 ;  /* 0x00000020e80d7836 */ /* 0x040fe40000000000 */
[----:B------:R0:W-:Y:S01]  /*11d80*/  @!P1 ST.E.64 desc[UR60][R6.64], R34 ;  /* 0x0000002206009985 */ /* 0x0001e2000c101b3c */
[----:B------:R-:W-:Y:S02]  /*11d90*/  ISETP.GE.AND P1, PT, R11, UR4, PT ;  /* 0x000000040b007c0c */ /* 0x000fe4000bf26270 */
[----:B------:R-:W-:Y:S02]  /*11da0*/  SHF.R.S32.HI R13, RZ, 0x1f, R13 ;  /* 0x0000001fff0d7819 */ /* 0x000fe4000001140d */
[----:B------:R-:W-:Y:S01]  /*11db0*/  @!P0 LEA.HI.X R9, R15, R10, R20, 0x2, P4 ;  /* 0x0000000a0f098211 */ /* 0x000fe200020f1414 */
[----:B------:R-:W-:-:S02]  /*11dc0*/  VIADD R15, R232, 0x38 ;  /* 0x00000038e80f7836 */ /* 0x000fc40000000000 */
[----:B------:R-:W-:Y:S02]  /*11dd0*/  VIADD R20, R232, 0x28 ;  /* 0x00000028e8147836 */ /* 0x000fe40000000000 */
[----:B------:R1:W-:Y:S01]  /*11de0*/  @!P0 ST.E.64 desc[UR60][R8.64], R38 ;  /* 0x0000002608008985 */ /* 0x0003e2000c101b3c */
[----:B------:R-:W-:Y:S02]  /*11df0*/  ISETP.GE.AND P0, PT, R15, UR4, PT ;  /* 0x000000040f007c0c */ /* 0x000fe4000bf06270 */
[----:B------:R-:W-:Y:S02]  /*11e00*/  SHF.R.S32.HI R20, RZ, 0x1f, R20 ;  /* 0x0000001fff147819 */ /* 0x000fe40000011414 */
[----:B0-----:R-:W-:-:S04]  /*11e10*/  @!P2 LEA R6, P5, R12, R3, 0x2 ;  /* 0x000000030c06a211 */ /* 0x001fc800078a10ff */
[-C--:B------:R-:W-:Y:S01]  /*11e20*/  @!P2 LEA.HI.X R7, R12, R10.reuse, R13, 0x2, P5 ;  /* 0x0000000a0c07a211 */ /* 0x080fe200028f140d */
[C---:B------:R-:W-:Y:S02]  /*11e30*/  VIADD R12, R232.reuse, 0x40 ;  /* 0x00000040e80c7836 */ /* 0x040fe40000000000 */
[----:B------:R-:W-:Y:S01]  /*11e40*/  VIADD R13, R232, 0x30 ;  /* 0x00000030e80d7836 */ /* 0x000fe20000000000 */
[----:B-1----:R-:W-:Y:S01]  /*11e50*/  @!P3 LEA R8, P4, R14, R3, 0x2 ;  /* 0x000000030e08b211 */ /* 0x002fe200078810ff */
[----:B------:R0:W-:Y:S01]  /*11e60*/  @!P2 ST.E.64 desc[UR60][R6.64], R4 ;  /* 0x000000040600a985 */ /* 0x0001e2000c101b3c */
[----:B------:R-:W-:Y:S02]  /*11e70*/  ISETP.GE.AND P2, PT, R12, UR4, PT ;  /* 0x000000040c007c0c */ /* 0x000fe4000bf46270 */
[----:B------:R-:W-:Y:S02]  /*11e80*/  SHF.R.S32.HI R13, RZ, 0x1f, R13 ;  /* 0x0000001fff0d7819 */ /* 0x000fe4000001140d */
[----:B------:R-:W-:Y:S01]  /*11e90*/  @!P3 LEA.HI.X R9, R14, R10, R20, 0x2, P4 ;  /* 0x0000000a0e09b211 */ /* 0x000fe200020f1414 */
[----:B------:R-:W-:-:S02]  /*11ea0*/  VIADD R14, R232, 0x48 ;  /* 0x00000048e80e7836 */ /* 0x000fc40000000000 */
[----:B------:R-:W-:Y:S02]  /*11eb0*/  VIADD R20, R232, 0x38 ;  /* 0x00000038e8147836 */ /* 0x000fe40000000000 */
[----:B------:R-:W-:Y:S01]  /*11ec0*/  @!P3 ST.E.64 desc[UR60][R8.64], R46 ;  /* 0x0000002e0800b985 */ /* 0x000fe2000c101b3c */
[----:B------:R-:W-:Y:S02]  /*11ed0*/  ISETP.GE.AND P3, PT, R14, UR4, PT ;  /* 0x000000040e007c0c */ /* 0x000fe4000bf66270 */
[----:B------:R-:W-:Y:S02]  /*11ee0*/  SHF.R.S32.HI R20, RZ, 0x1f, R20 ;  /* 0x0000001fff147819 */ /* 0x000fe40000011414 */
[-C--:B0-----:R-:W-:Y:S02]  /*11ef0*/  @!P1 LEA R4, P5, R11, R3.reuse, 0x2 ;  /* 0x000000030b049211 */ /* 0x081fe400078a10ff */
[----:B------:R-:W-:Y:S02]  /*11f00*/  @!P0 LEA R6, P4, R15, R3, 0x2 ;  /* 0x000000030f068211 */ /* 0x000fe400078810ff */
[-C--:B------:R-:W-:Y:S01]  /*11f10*/  @!P1 LEA.HI.X R5, R11, R10.reuse, R13, 0x2, P5 ;  /* 0x0000000a0b059211 */ /* 0x080fe200028f140d */
[C---:B------:R-:W-:Y:S01]  /*11f20*/  VIADD R11, R232.reuse, 0x50 ;  /* 0x00000050e80b7836 */ /* 0x040fe20000000000 */
[----:B------:R-:W-:Y:S01]  /*11f30*/  @!P0 LEA.HI.X R7, R15, R10, R20, 0x2, P4 ;  /* 0x0000000a0f078211 */ /* 0x000fe200020f1414 */
[----:B------:R-:W-:-:S02]  /*11f40*/  VIADD R13, R232, 0x40 ;  /* 0x00000040e80d7836 */ /* 0x000fc40000000000 */
[----:B------:R0:W-:Y:S01]  /*11f50*/  @!P1 ST.E.64 desc[UR60][R4.64], R50 ;  /* 0x0000003204009985 */ /* 0x0001e2000c101b3c */
[----:B------:R-:W-:Y:S01]  /*11f60*/  ISETP.GE.AND P1, PT, R11, UR4, PT ;  /* 0x000000040b007c0c */ /* 0x000fe2000bf26270 */
[C---:B------:R-:W-:Y:S01]  /*11f70*/  VIADD R15, R232.reuse, 0x58 ;  /* 0x00000058e80f7836 */ /* 0x040fe20000000000 */
[----:B------:R-:W-:Y:S01]  /*11f80*/  SHF.R.S32.HI R13, RZ, 0x1f, R13 ;  /* 0x0000001fff0d7819 */ /* 0x000fe2000001140d */
[----:B------:R-:W-:Y:S01]  /*11f90*/  VIADD R20, R232, 0x48 ;  /* 0x00000048e8147836 */ /* 0x000fe20000000000 */
[----:B------:R1:W-:Y:S02]  /*11fa0*/  @!P0 ST.E.64 desc[UR60][R6.64], R54 ;  /* 0x0000003606008985 */ /* 0x0003e4000c101b3c */
[----:B------:R-:W-:Y:S02]  /*11fb0*/  ISETP.GE.AND P0, PT, R15, UR4, PT ;  /* 0x000000040f007c0c */ /* 0x000fe4000bf06270 */
[----:B------:R-:W-:Y:S02]  /*11fc0*/  SHF.R.S32.HI R20, RZ, 0x1f, R20 ;  /* 0x0000001fff147819 */ /* 0x000fe40000011414 */
[----:B0-----:R-:W-:-:S04]  /*11fd0*/  @!P2 LEA R4, P5, R12, R3, 0x2 ;  /* 0x000000030c04a211 */ /* 0x001fc800078a10ff */
[-C--:B------:R-:W-:Y:S01]  /*11fe0*/  @!P2 LEA.HI.X R5, R12, R10.reuse, R13, 0x2, P5 ;  /* 0x0000000a0c05a211 */ /* 0x080fe200028f140d */
[----:B------:R-:W-:Y:S01]  /*11ff0*/  VIADD R12, R232, 0x60 ;  /* 0x00000060e80c7836 */ /* 0x000fe20000000000 */
[----:B-1----:R-:W-:Y:S01]  /*12000*/  @!P3 LEA R6, P4, R14, R3, 0x2 ;  /* 0x000000030e06b211 */ /* 0x002fe200078810ff */
[----:B------:R-:W-:Y:S02]  /*12010*/  VIADD R13, R232, 0x50 ;  /* 0x00000050e80d7836 */ /* 0x000fe40000000000 */
        /* <DEDUP_REMOVED lines=77> */
[----:B0-----:R-:W-:Y:S02]  /*124f0*/  @!P2 LEA R4, P1, R12, R3, 0x2 ;  /* 0x000000030c04a211 */ /* 0x001fe400078210ff */
[----:B------:R-:W-:-:S02]  /*12500*/  SHF.R.S32.HI R15, RZ, 0x1f, R15 ;  /* 0x0000001fff0f7819 */ /* 0x000fc4000001140f */
[----:B------:R-:W-:Y:S01]  /*12510*/  @!P2 LEA.HI.X R5, R12, R10, R14, 0x2, P1 ;  /* 0x0000000a0c05a211 */ /* 0x000fe200008f140e */
[C---:B------:R-:W-:Y:S01]  /*12520*/  VIADD R14, R232.reuse, 0xc0 ;  /* 0x000000c0e80e7836 */ /* 0x040fe20000000000 */
[----:B------:R-:W-:Y:S01]  /*12530*/  ISETP.GE.AND P1, PT, R13, UR4, PT ;  /* 0x000000040d007c0c */ /* 0x000fe2000bf26270 */
[----:B------:R-:W-:Y:S02]  /*12540*/  VIADD R12, R232, 0xc8 ;  /* 0x000000c8e80c7836 */ /* 0x000fe40000000000 */
[----:B------:R0:W-:Y:S01]  /*12550*/  @!P2 ST.E.64 desc[UR60][R4.64], R106 ;  /* 0x0000006a0400a985 */ /* 0x0001e2000c101b3c */
[----:B------:R-:W-:Y:S02]  /*12560*/  ISETP.GE.AND P2, PT, R14, UR4, PT ;  /* 0x000000040e007c0c */ /* 0x000fe4000bf46270 */
[----:B-1----:R-:W-:-:S04]  /*12570*/  @!P4 LEA R6, P0, R20, R3, 0x2 ;  /* 0x000000031406c211 */ /* 0x002fc800078010ff */
[----:B------:R-:W-:Y:S02]  /*12580*/  @!P4 LEA.HI.X R7, R20, R10, R21, 0x2, P0 ;  /* 0x0000000a1407c211 */ /* 0x000fe400000f1415 */
[----:B------:R-:W-:-:S03]  /*12590*/  ISETP.GE.AND P0, PT, R12, UR4, PT ;  /* 0x000000040c007c0c */ /* 0x000fc6000bf06270 */
[----:B------:R1:W-:Y:S01]  /*125a0*/  @!P4 ST.E.64 desc[UR60][R6.64], R110 ;  /* 0x0000006e0600c985 */ /* 0x0003e2000c101b3c */
[----:B0-----:R-:W-:-:S04]  /*125b0*/  @!P3 LEA R4, P5, R11, R3, 0x2 ;  /* 0x000000030b04b211 */ /* 0x001fc800078a10ff */
[----:B------:R-:W-:Y:S01]  /*125c0*/  @!P3 LEA.HI.X R5, R11, R10, R15, 0x2, P5 ;  /* 0x0000000a0b05b211 */ /* 0x000fe200028f140f */
[C---:B------:R-:W-:Y:S02]  /*125d0*/  VIADD R15, R232.reuse, 0xb8 ;  /* 0x000000b8e80f7836 */ /* 0x040fe40000000000 */
[----:B------:R-:W-:Y:S02]  /*125e0*/  VIADD R11, R232, 0xd0 ;  /* 0x000000d0e80b7836 */ /* 0x000fe40000000000 */
[----:B------:R0:W-:Y:S01]  /*125f0*/  @!P3 ST.E.64 desc[UR60][R4.64], R114 ;  /* 0x000000720400b985 */ /* 0x0001e2000c101b3c */
[----:B------:R-:W-:Y:S02]  /*12600*/  SHF.R.S32.HI R15, RZ, 0x1f, R15 ;  /* 0x0000001fff0f7819 */ /* 0x000fe4000001140f */
[----:B-1----:R-:W-:Y:S02]  /*12610*/  @!P1 LEA R6, P4, R13, R3, 0x2 ;  /* 0x000000030d069211 */ /* 0x002fe400078810ff */
[----:B------:R-:W-:-:S02]  /*12620*/  ISETP.GE.AND P3, PT, R11, UR4, PT ;  /* 0x000000040b007c0c */ /* 0x000fc4000bf66270 */
[----:B------:R-:W-:Y:S01]  /*12630*/  @!P1 LEA.HI.X R7, R13, R10, R15, 0x2, P4 ;  /* 0x0000000a0d079211 */ /* 0x000fe200020f140f */
[----:B------:R-:W-:Y:S01]  /*12640*/  VIADD R15, R232, 0xc0 ;  /* 0x000000c0e80f7836 */ /* 0x000fe20000000000 */
[-C--:B------:R-:W-:Y:S01]  /*12650*/  @!P0 LEA R8, P4, R12, R3.reuse, 0x2 ;  /* 0x000000030c088211 */ /* 0x080fe200078810ff */
[----:B------:R-:W-:Y:S02]  /*12660*/  VIADD R13, R232, 0xc8 ;  /* 0x000000c8e80d7836 */ /* 0x000fe40000000000 */
[----:B------:R-:W-:Y:S01]  /*12670*/  @!P1 ST.E.64 desc[UR60][R6.64], R118 ;  /* 0x0000007606009985 */ /* 0x000fe2000c101b3c */
[----:B------:R-:W-:Y:S02]  /*12680*/  SHF.R.S32.HI R15, RZ, 0x1f, R15 ;  /* 0x0000001fff0f7819 */ /* 0x000fe4000001140f */
[----:B0-----:R-:W-:Y:S02]  /*12690*/  @!P2 LEA R4, P5, R14, R3, 0x2 ;  /* 0x000000030e04a211 */ /* 0x001fe400078a10ff */
[----:B------:R-:W-:-:S02]  /*126a0*/  SHF.R.S32.HI R13, RZ, 0x1f, R13 ;  /* 0x0000001fff0d7819 */ /* 0x000fc4000001140d */
[-C--:B------:R-:W-:Y:S02]  /*126b0*/  @!P2 LEA.HI.X R5, R14, R10.reuse, R15, 0x2, P5 ;  /* 0x0000000a0e05a211 */ /* 0x080fe400028f140f */
[----:B------:R-:W-:Y:S01]  /*126c0*/  @!P0 LEA.HI.X R9, R12, R10, R13, 0x2, P4 ;  /* 0x0000000a0c098211 */ /* 0x000fe200020f140d */
[----:B------:R-:W-:Y:S01]  /*126d0*/  VIADD R12, R232, 0xd0 ;  /* 0x000000d0e80c7836 */ /* 0x000fe20000000000 */
[----:B------:R-:W-:Y:S01]  /*126e0*/  ISETP.GE.AND P1, PT, R237, UR4, PT ;  /* 0x00000004ed007c0c */ /* 0x000fe2000bf26270 */
[----:B------:R0:W-:Y:S01]  /*126f0*/  @!P2 ST.E.64 desc[UR60][R4.64], R122 ;  /* 0x0000007a0400a985 */ /* 0x0001e2000c101b3c */
[----:B------:R-:W-:Y:S02]  /*12700*/  ISETP.GE.AND P4, PT, R236, UR4, PT ;  /* 0x00000004ec007c0c */ /* 0x000fe4000bf86270 */
[----:B------:R-:W-:Y:S01]  /*12710*/  SHF.R.S32.HI R12, RZ, 0x1f, R12 ;  /* 0x0000001fff0c7819 */ /* 0x000fe2000001140c */
[----:B------:R1:W-:Y:S01]  /*12720*/  @!P0 ST.E.64 desc[UR60][R8.64], R126 ;  /* 0x0000007e08008985 */ /* 0x0003e2000c101b3c */
[----:B------:R-:W-:-:S02]  /*12730*/  ISETP.GE.AND P2, PT, R235, UR4, PT ;  /* 0x00000004eb007c0c */ /* 0x000fc4000bf46270 */
[----:B------:R-:W-:Y:S02]  /*12740*/  ISETP.GE.AND P0, PT, R234, UR4, PT ;  /* 0x00000004ea007c0c */ /* 0x000fe4000bf06270 */
[----:B------:R-:W-:Y:S02]  /*12750*/  SHF.R.S32.HI R14, RZ, 0x1f, R235 ;  /* 0x0000001fff0e7819 */ /* 0x000fe400000114eb */
[----:B0-----:R-:W-:-:S04]  /*12760*/  @!P3 LEA R4, P5, R11, R3, 0x2 ;  /* 0x000000030b04b211 */ /* 0x001fc800078a10ff */
[-C--:B------:R-:W-:Y:S02]  /*12770*/  @!P3 LEA.HI.X R5, R11, R10.reuse, R12, 0x2, P5 ;  /* 0x0000000a0b05b211 */ /* 0x080fe400028f140c */
[----:B------:R-:W-:Y:S02]  /*12780*/  SHF.R.S32.HI R11, RZ, 0x1f, R237 ;  /* 0x0000001fff0b7819 */ /* 0x000fe400000114ed */
[CC--:B------:R-:W-:Y:S01]  /*12790*/  @!P1 LEA R6, P5, R237.reuse, R3.reuse, 0x2 ;  /* 0x00000003ed069211 */ /* 0x0c0fe200078a10ff */
[----:B------:R0:W-:Y:S01]  /*127a0*/  @!P3 ST.E.64 desc[UR60][R4.64], R130 ;  /* 0x000000820400b985 */ /* 0x0001e2000c101b3c */
[----:B------:R-:W-:Y:S02]  /*127b0*/  SHF.R.S32.HI R12, RZ, 0x1f, R236 ;  /* 0x0000001fff0c7819 */ /* 0x000fe400000114ec */
[----:B------:R-:W-:Y:S02]  /*127c0*/  @!P1 LEA.HI.X R7, R237, R10, R11, 0x2, P5 ;  /* 0x0000000aed079211 */ /* 0x000fe400028f140b */
[----:B-1----:R-:W-:-:S02]  /*127d0*/  @!P2 LEA R8, P5, R235, R3, 0x2 ;  /* 0x00000003eb08a211 */ /* 0x002fc400078a10ff */
[----:B------:R-:W-:Y:S01]  /*127e0*/  SHF.R.S32.HI R11, RZ, 0x1f, R234 ;  /* 0x0000001fff0b7819 */ /* 0x000fe200000114ea */
[----:B------:R1:W-:Y:S01]  /*127f0*/  @!P1 ST.E.64 desc[UR60][R6.64], R134 ;  /* 0x0000008606009985 */ /* 0x0003e2000c101b3c */
[----:B------:R-:W-:Y:S02]  /*12800*/  @!P2 LEA.HI.X R9, R235, R10, R14, 0x2, P5 ;  /* 0x0000000aeb09a211 */ /* 0x000fe400028f140e */
[----:B0-----:R-:W-:-:S04]  /*12810*/  @!P4 LEA R4, P3, R236, R3, 0x2 ;  /* 0x00000003ec04c211 */ /* 0x001fc800078610ff */
[----:B------:R-:W-:Y:S02]  /*12820*/  @!P4 LEA.HI.X R5, R236, R10, R12, 0x2, P3 ;  /* 0x0000000aec05c211 */ /* 0x000fe400018f140c */
[----:B------:R-:W-:-:S03]  /*12830*/  @!P0 LEA R12, P3, R234, R3, 0x2 ;  /* 0x00000003ea0c8211 */ /* 0x000fc600078610ff */
[----:B------:R1:W-:Y:S01]  /*12840*/  @!P4 ST.E.64 desc[UR60][R4.64], R138 ;  /* 0x0000008a0400c985 */ /* 0x0003e2000c101b3c */
[----:B------:R-:W-:-:S03]  /*12850*/  @!P0 LEA.HI.X R13, R234, R10, R11, 0x2, P3 ;  /* 0x0000000aea0d8211 */ /* 0x000fc600018f140b */
[----:B------:R1:W-:Y:S04]  /*12860*/  @!P2 ST.E.64 desc[UR60][R8.64], R142 ;  /* 0x0000008e0800a985 */ /* 0x0003e8000c101b3c */
[----:B------:R1:W-:Y:S01]  /*12870*/  @!P0 ST.E.64 desc[UR60][R12.64], R146 ;  /* 0x000000920c008985 */ /* 0x0003e2000c101b3c */
[----:B------:R-:W-:-:S13]  /*12880*/  ISETP.GE.AND P0, PT, R233, UR4, PT ;  /* 0x00000004e9007c0c */ /* 0x000fda000bf06270 */
[----:B-1----:R-:W-:Y:S05]  /*12890*/  @P0 BRA `(.L_x_1463) ;  /* 0x0000000c00e80947 */ /* 0x002fea0003800000 */
[----:B------:R-:W-:Y:S02]  /*128a0*/  SHF.R.S32.HI R11, RZ, 0x1f, R233 ;  /* 0x0000001fff0b7819 */ /* 0x000fe400000114e9 */
[----:B------:R-:W-:-:S04]  /*128b0*/  LEA R4, P0, R233, R3, 0x2 ;  /* 0x00000003e9047211 */ /* 0x000fc800078010ff */
[----:B------:R-:W-:-:S05]  /*128c0*/  LEA.HI.X R5, R233, R10, R11, 0x2, P0 ;  /* 0x0000000ae9057211 */ /* 0x000fca00000f140b */
[----:B------:R0:W-:Y:S01]  /*128d0*/  ST.E.64 desc[UR60][R4.64], R150 ;  /* 0x0000009604007985 */ /* 0x0001e2000c101b3c */
[----:B------:R-:W-:Y:S05]  /*128e0*/  BRA `(.L_x_1463) ;  /* 0x0000000c00d47947 */ /* 0x000fea0003800000 */
.L_x_1450:
        /* <DEDUP_REMOVED lines=26> */
.L_x_1468:
        /* <DEDUP_REMOVED lines=18> */
[----:B------:R-:W-:-:S05]  /*12bb0*/  SEL R24, R24, 0xa78, P0 ;  /* 0x00000a7818187807 */ /* 0x000fca0000000000 */
[----:B------:R-:W3:Y:S08]  /*12bc0*/  LDC.64 R8, c[0x0][R24+0x220] ;  /* 0x0000880018087b82 */ /* 0x000ef00000000a00 */
[----:B------:R-:W4:Y:S08]  /*12bd0*/  LDC.64 R12, c[0x0][R24+0x218] ;  /* 0x00008600180c7b82 */ /* 0x000f300000000a00 */
[----:B------:R-:W5:Y:S08]  /*12be0*/  LDC.64 R10, c[0x0][R24+0x228] ;  /* 0x00008a00180a7b82 */ /* 0x000f700000000a00 */
[----:B------:R-:W0:Y:S08]  /*12bf0*/  @P1 LDC R0, c[0x0][0xcec] ;  /* 0x00033b00ff001b82 */ /* 0x000e300000000800 */
[----:B------:R-:W1:Y:S08]  /*12c00*/  LDC.64 R6, c[0x0][R24+0x210] ;  /* 0x0000840018067b82 */ /* 0x000e700000000a00 */
[----:B------:R-:W5:Y:S01]  /*12c10*/  @P1 LDC R27, c[0x0][0xcf0] ;  /* 0x00033c00ff1b1b82 */ /* 0x000f620000000800 */
[----:B0-----:R-:W-:-:S07]  /*12c20*/  @P1 IMAD.HI.U32 R0, R31, R0, RZ ;  /* 0x000000001f001227 */ /* 0x001fce00078e00ff */
[----:B--2---:R-:W0:Y:S01]  /*12c30*/  @!P0 LDC R4, c[0x0][0xc50] ;  /* 0x00031400ff048b82 */ /* 0x004e220000000800 */
[-C--:B---3--:R-:W-:Y:S02]  /*12c40*/  IMAD R9, R9, R29.reuse, RZ ;  /* 0x0000001d09097224 */ /* 0x088fe400078e02ff */
[----:B------:R-:W-:-:S05]  /*12c50*/  IMAD.WIDE.U32 R14, R8, R29, RZ ;  /* 0x0000001d080e7225 */ /* 0x000fca00078e00ff */
[----:B------:R-:W2:Y:S01]  /*12c60*/  @!P0 LDC R5, c[0x0][0xc54] ;  /* 0x00031500ff058b82 */ /* 0x000ea20000000800 */
[-C--:B----4-:R-:W-:Y:S02]  /*12c70*/  IMAD R25, R13, R222.reuse, RZ ;  /* 0x000000de0d197224 */ /* 0x090fe400078e02ff */
[----:B------:R-:W-:Y:S01]  /*12c80*/  IMAD.WIDE.U32 R12, R12, R222, RZ ;  /* 0x000000de0c0c7225 */ /* 0x000fe200078e00ff */
[----:B-----5:R-:W-:-:S03]  /*12c90*/  @P1 SHF.R.U32.HI R21, RZ, R27, R0 ;  /* 0x0000001bff151219 */ /* 0x020fc60000011600 */
[----:B------:R-:W-:Y:S01]  /*12ca0*/  IMAD R27, R8, R28, R9 ;  /* 0x0000001c081b7224 */ /* 0x000fe200078e0209 */
[----:B------:R-:W-:Y:S01]  /*12cb0*/  SEL R9, R230, RZ, P0 ;  /* 0x000000ffe6097207 */ /* 0x000fe20000000000 */
[----:B------:R-:W-:Y:S01]  /*12cc0*/  IMAD.IADD R25, R13, 0x1, R25 ;  /* 0x000000010d197824 */ /* 0x000fe200078e0219 */
[----:B------:R-:W-:Y:S01]  /*12cd0*/  IADD3 R12, P1, P3, R14, R12, R3 ;  /* 0x0000000c0e0c7210 */ /* 0x000fe20007b3e003 */
[----:B------:R-:W-:Y:S02]  /*12ce0*/  IMAD.MOV R0, RZ, RZ, -R21 ;  /* 0x000000ffff007224 */ /* 0x000fe400078e0a15 */
[----:B------:R-:W-:Y:S02]  /*12cf0*/  IMAD.IADD R27, R15, 0x1, R27 ;  /* 0x000000010f1b7824 */ /* 0x000fe400078e021b */
        /* <DEDUP_REMOVED lines=8> */
[-C--:B-1----:R-:W-:Y:S01]  /*12d80*/  IMAD R0, R7, R11.reuse, RZ ;  /* 0x0000000b07007224 */ /* 0x082fe200078e02ff */
[----:B------:R-:W-:Y:S01]  /*12d90*/  SHF.R.S32.HI R13, RZ, 0x1f, R11 ;  /* 0x0000001fff0d7819 */ /* 0x000fe2000001140b */
[----:B------:R-:W-:Y:S02]  /*12da0*/  IMAD.MOV.U32 R7, RZ, RZ, -0x800000 ;  /* 0xff800000ff077424 */ /* 0x000fe400078e00ff */
[----:B------:R-:W-:-:S04]  /*12db0*/  IMAD.WIDE.U32 R8, R6, R11, R8 ;  /* 0x0000000b06087225 */ /* 0x000fc800078e0008 */
[----:B------:R-:W-:Y:S01]  /*12dc0*/  IMAD R13, R6, R13, R0 ;  /* 0x0000000d060d7224 */ /* 0x000fe200078e0200 */
[----:B0-----:R-:W-:-:S03]  /*12dd0*/  LEA R4, P0, R8, R4, 0x2 ;  /* 0x0000000408047211 */ /* 0x001fc600078010ff */
[----:B------:R-:W-:-:S05]  /*12de0*/  IMAD.IADD R0, R9, 0x1, R13 ;  /* 0x0000000109007824 */ /* 0x000fca00078e020d */
[----:B--2---:R-:W-:-:S05]  /*12df0*/  LEA.HI.X R5, R8, R5, R0, 0x2, P0 ;  /* 0x0000000508057211 */ /* 0x004fca00000f1400 */
[----:B------:R2:W-:Y:S02]  /*12e00*/  STG.E desc[UR60][R4.64], R7 ;  /* 0x0000000704007986 */ /* 0x0005e4000c10193c */
.L_x_1470:
[----:B------:R-:W-:Y:S05]  /*12e10*/  BSYNC B1 ;  /* 0x0000000000017941 */ /* 0x000fea0003800000 */
.L_x_1469:
[----:B------:R-:W-:Y:S05]  /*12e20*/  @P2 BRA `(.L_x_1463) ;  /* 0x0000000800842947 */ /* 0x000fea0003800000 */
[----:B------:R-:W3:Y:S01]  /*12e30*/  LDC R21, c[0x0][0xce8] ;  /* 0x00033a00ff157b82 */ /* 0x000ee20000000800 */
[----:B--2---:R-:W-:Y:S01]  /*12e40*/  SHF.R.S32.HI R5, RZ, 0x1f, R30 ;  /* 0x0000001fff057819 */ /* 0x004fe2000001141e */
[----:B------:R-:W-:Y:S01]  /*12e50*/  ULDC.64 UR4, c[0x0][0xba0] ;  /* 0x0002e80000047ab9 */ /* 0x000fe20000000a00 */
[----:B------:R-:W-:Y:S02]  /*12e60*/  VIADD R25, R203, 0xc0 ;  /* 0x000000c0cb197836 */ /* 0x000fe40000000000 */
[----:B------:R-:W-:Y:S01]  /*12e70*/  LEA.HI R8, R5, R30, RZ, 0x3 ;  /* 0x0000001e05087211 */ /* 0x000fe200078f18ff */
[----:B------:R-:W-:Y:S02]  /*12e80*/  IMAD R0, R26, UR4, RZ ;  /* 0x000000041a007c24 */ /* 0x000fe4000f8e02ff */
[C---:B------:R-:W-:Y:S01]  /*12e90*/  IMAD.WIDE.U32 R4, R3.reuse, UR4, RZ ;  /* 0x0000000403047c25 */ /* 0x040fe2000f8e00ff */
[----:B------:R-:W-:Y:S02]  /*12ea0*/  LOP3.LUT R9, R8, 0xfffffff8, RZ, 0xc0, !PT ;  /* 0xfffffff808097812 */ /* 0x000fe400078ec0ff */
[----:B------:R-:W-:Y:S01]  /*12eb0*/  SHF.R.S32.HI R8, RZ, 0x3, R8 ;  /* 0x00000003ff087819 */ /* 0x000fe20000011408 */
[----:B------:R-:W-:Y:S01]  /*12ec0*/  IMAD R7, R3, UR5, R0 ;  /* 0x0000000503077c24 */ /* 0x000fe2000f8e0200 */
[----:B------:R-:W-:Y:S01]  /*12ed0*/  ULDC.64 UR4, c[0x0][0xbe8] ;  /* 0x0002fa0000047ab9 */ /* 0x000fe20000000a00 */
[----:B------:R-:W-:-:S02]  /*12ee0*/  IMAD.IADD R0, R30, 0x1, -R9 ;  /* 0x000000011e007824 */ /* 0x000fc400078e0a09 */
        /* <DEDUP_REMOVED lines=19> */
[----:B------:R-:W-:Y:S01]  /*13020*/  IMAD R7, R21, R6, R9 ;  /* 0x0000000615077224 */ /* 0x000fe200078e0209 */
[----:B------:R-:W-:Y:S01]  /*13030*/  SHF.R.S32.HI R6, RZ, 0x1f, R25 ;  /* 0x0000001fff067819 */ /* 0x000fe20000011419 */
        /* <DEDUP_REMOVED lines=9> */
[----:B------:R-:W-:-:S03]  /*130d0*/  ULDC.64 UR4, c[0x0][0xb80] ;  /* 0x0002e00000047ab9 */ /* 0x000fc60000000a00 */
[----:B------:R-:W-:Y:S01]  /*130e0*/  IMAD.IADD R5, R5, 0x1, R3 ;  /* 0x0000000105057824 */ /* 0x000fe200078e0203 */
[----:B------:R-:W-:Y:S01]  /*130f0*/  LEA R3, P0, R4, UR4, 0x1 ;  /* 0x0000000404037c11 */ /* 0x000fe2000f8008ff */
[----:B------:R-:W-:-:S03]  /*13100*/  UMOV UR4, 0xffffffff ;  /* 0xffffffff00047882 */ /* 0x000fc60000000000 */
[----:B------:R-:W-:Y:S01]  /*13110*/  LEA.HI.X R4, R4, UR5, R5, 0x1, P0 ;  /* 0x0000000504047c11 */ /* 0x000fe200080f0c05 */
[----:B------:R-:W-:Y:S08]  /*13120*/  BRA.DIV UR4, `(.L_x_1471) ;  /* 0x0000009e04f07947 */ /* 0x000ff0000b800000 */
[----:B------:R2:W3:Y:S04]  /*13130*/  SHFL.IDX PT, R0, R4, RZ, 0x181f ;  /* 0x00181fff04007589 */ /* 0x0004e800000e0000 */
[----:B------:R2:W4:Y:S02]  /*13140*/  SHFL.IDX PT, R14, R3, RZ, 0x181f ;  /* 0x00181fff030e7589 */ /* 0x00052400000e0000 */
.L_x_1694:
        /* <DEDUP_REMOVED lines=12> */
[-C--:B----4-:R-:W-:Y:S02]  /*13210*/  @!P3 LEA R8, P5, R203, R14.reuse, 0x1 ;  /* 0x0000000ecb08b211 */ /* 0x090fe400078a08ff */
[----:B------:R-:W-:Y:S02]  /*13220*/  @!P2 LEA R10, P4, R221, R14, 0x1 ;  /* 0x0000000edd0aa211 */ /* 0x000fe400078808ff */
[----:B---3--:R-:W-:Y:S02]  /*13230*/  @!P3 LEA.HI.X R9, R203, R0, R5, 0x1, P5 ;  /* 0x00000000cb09b211 */ /* 0x008fe400028f0c05 */
[----:B------:R-:W-:Y:S02]  /*13240*/  SHF.R.S32.HI R5, RZ, 0x1f, R220 ;  /* 0x0000001fff057819 */ /* 0x000fe400000114dc */
[----:B------:R-:W-:Y:S01]  /*13250*/  @!P1 LEA R12, P5, R220, R14, 0x1 ;  /* 0x0000000edc0c9211 */ /* 0x000fe200078a08ff */
[----:B------:R3:W-:Y:S01]  /*13260*/  @!P3 ST.E.128 desc[UR60][R8.64], RZ ;  /* 0x000000ff0800b985 */ /* 0x0007e2000c101d3c */
[----:B------:R-:W-:-:S02]  /*13270*/  @!P2 LEA.HI.X R11, R221, R0, R15, 0x1, P4 ;  /* 0x00000000dd0ba211 */ /* 0x000fc400020f0c0f */
[C---:B------:R-:W-:Y:S02]  /*13280*/  @!P0 LEA R14, P4, R25.reuse, R14, 0x1 ;  /* 0x0000000e190e8211 */ /* 0x040fe400078808ff */
[-C--:B------:R-:W-:Y:S01]  /*13290*/  @!P1 LEA.HI.X R13, R220, R0.reuse, R5, 0x1, P5 ;  /* 0x00000000dc0d9211 */ /* 0x080fe200028f0c05 */
[----:B------:R3:W-:Y:S01]  /*132a0*/  @!P2 ST.E.128 desc[UR60][R10.64], RZ ;  /* 0x000000ff0a00a985 */ /* 0x0007e2000c101d3c */
[----:B------:R-:W-:-:S03]  /*132b0*/  @!P0 LEA.HI.X R15, R25, R0, R6, 0x1, P4 ;  /* 0x00000000190f8211 */ /* 0x000fc600020f0c06 */
[----:B------:R3:W-:Y:S04]  /*132c0*/  @!P1 ST.E.128 desc[UR60][R12.64], RZ ;  /* 0x000000ff0c009985 */ /* 0x0007e8000c101d3c */
[----:B------:R3:W-:Y:S02]  /*132d0*/  @!P0 ST.E.128 desc[UR60][R14.64], RZ ;  /* 0x000000ff0e008985 */ /* 0x0007e4000c101d3c */
.L_x_1473:
[----:B------:R-:W-:Y:S05]  /*132e0*/  BSYNC B1 ;  /* 0x0000000000017941 */ /* 0x000fea0003800000 */
.L_x_1472:
[----:B------:R-:W-:-:S03]  /*132f0*/  UMOV UR4, 0xffffffff ;  /* 0xffffffff00047882 */ /* 0x000fc60000000000 */
[----:B------:R-:W-:Y:S05]  /*13300*/  BRA.DIV UR4, `(.L_x_1474) ;  /* 0x0000009e04ac7947 */ /* 0x000fea000b800000 */
[----:B---3--:R3:W0:Y:S04]  /*13310*/  SHFL.IDX PT, R0, R4, 0x1, 0x181f ;  /* 0x00381f0004007f89 */ /* 0x00862800000e0000 */
[----:B----4-:R3:W4:Y:S02]  /*13320*/  SHFL.IDX PT, R14, R3, 0x1, 0x181f ;  /* 0x00381f00030e7f89 */ /* 0x01072400000e0000 */
.L_x_1698:
        /* <DEDUP_REMOVED lines=12> */
[-C--:B----4-:R-:W-:Y:S02]  /*133f0*/  @!P3 LEA R8, P5, R203, R14.reuse, 0x1 ;  /* 0x0000000ecb08b211 */ /* 0x090fe400078a08ff */
        /* <DEDUP_REMOVED lines=11> */
.L_x_1476:
[----:B------:R-:W-:Y:S05]  /*134b0*/  BSYNC B1 ;  /* 0x0000000000017941 */ /* 0x000fea0003800000 */
.L_x_1475:
[----:B------:R-:W-:-:S03]  /*134c0*/  UMOV UR4, 0xffffffff ;  /* 0xffffffff00047882 */ /* 0x000fc60000000000 */
[----:B------:R-:W-:Y:S05]  /*134d0*/  BRA.DIV UR4, `(.L_x_1477) ;  /* 0x0000009e04807947 */ /* 0x000fea000b800000 */
[----:B0-----:R0:W0:Y:S04]  /*134e0*/  SHFL.IDX PT, R0, R4, 0x2, 0x181f ;  /* 0x00581f0004007f89 */ /* 0x00102800000e0000 */
[----:B----4-:R4:W0:Y:S02]  /*134f0*/  SHFL.IDX PT, R14, R3, 0x2, 0x181f ;  /* 0x00581f00030e7f89 */ /* 0x01082400000e0000 */
.L_x_1702:
        /* <DEDUP_REMOVED lines=12> */
[-C--:B0-----:R-:W-:Y:S02]  /*135c0*/  @!P3 LEA R8, P5, R203, R14.reuse, 0x1 ;  /* 0x0000000ecb08b211 */ /* 0x081fe400078a08ff */
[----:B------:R-:W-:Y:S02]  /*135d0*/  @!P2 LEA R10, P4, R221, R14, 0x1 ;  /* 0x0000000edd0aa211 */ /* 0x000fe400078808ff */
[----:B------:R-:W-:Y:S02]  /*135e0*/  @!P3 LEA.HI.X R9, R203, R0, R12, 0x1, P5 ;  /* 0x00000000cb09b211 */ /* 0x000fe400028f0c0c */
        /* <DEDUP_REMOVED lines=9> */
.L_x_1479:
[----:B------:R-:W-:Y:S05]  /*13680*/  BSYNC B1 ;  /* 0x0000000000017941 */ /* 0x000fea0003800000 */
.L_x_1478:
[----:B------:R-:W-:-:S03]  /*13690*/  UMOV UR4, 0xffffffff ;  /* 0xffffffff00047882 */ /* 0x000fc60000000000 */
[----:B------:R-:W-:Y:S05]  /*136a0*/  BRA.DIV UR4, `(.L_x_1480) ;  /* 0x0000009e04547947 */ /* 0x000fea000b800000 */
[----:B0-----:R0:W0:Y:S04]  /*136b0*/  SHFL.IDX PT, R0, R4, 0x3, 0x181f ;  /* 0x00781f0004007f89 */ /* 0x00102800000e0000 */
[----:B------:R0:W0:Y:S02]  /*136c0*/  SHFL.IDX PT, R14, R3, 0x3, 0x181f ;  /* 0x00781f00030e7f89 */ /* 0x00002400000e0000 */
.L_x_1706:
        /* <DEDUP_REMOVED lines=11> */
[-C--:B------:R-:W-:Y:S02]  /*13780*/  @!P3 LEA R4, P5, R203, R14.reuse, 0x1 ;  /* 0x0000000ecb04b211 */ /* 0x080fe400078a08ff */
        /* <DEDUP_REMOVED lines=11> */
.L_x_1463:
[----:B------:R-:W-:Y:S05]  /*13840*/  BSYNC B0 ;  /* 0x0000000000007941 */ /* 0x000fea0003800000 */
.L_x_1449:
[----:B------:R-:W-:Y:S02]  /*13850*/  ULDC UR4, c[0x0][0xd3c] ;  /* 0x00034f0000047ab9 */ /* 0x000fe40000000800 */
[----:B-1----:R-:W-:-:S13]  /*13860*/  ISETP.GE.AND P0, PT, R43, UR4, PT ;  /* 0x000000042b007c0c */ /* 0x002fda000bf06270 */
[----:B------:R-:W-:Y:S05]  /*13870*/  @!P0 BRA `(.L_x_1481) ;  /* 0xfffffed800ec8947 */ /* 0x000fea000383ffff */
[----:B------:R-:W-:Y:S05]  /*13880*/  BRA `(.L_x_1333) ;  /* 0x00000088009c7947 */ /* 0x000fea0003800000 */
.L_x_1331:
[----:B------:R-:W-:-:S08]  /*13890*/  NOP ;  /* 0x0000000000007918 */ /* 0x000fd00000000000 */
[----:B0-----:R-:W0:-:S00]  /*138a0*/  USETMAXREG.DEALLOC.CTAPOOL 0x18 ;  /* 0x00000018000079c8 */ /* 0x001e0000080e0500 */
        /* <DEDUP_REMOVED lines=18> */
.L_x_1482:
        /* <DEDUP_REMOVED lines=43> */
.L_x_1486:
        /* <DEDUP_REMOVED lines=38> */
.L_x_1484:
        /* <DEDUP_REMOVED lines=20> */
.L_x_1487:
        /* <DEDUP_REMOVED lines=54> */
.L_x_1485:
[----:B------:R-:W-:Y:S01]  /*14380*/  IMAD.U32 R2, RZ, RZ, UR6 ;  /* 0x00000006ff027e24 */ /* 0x000fe2000f8e00ff */
[----:B------:R0:W-:Y:S04]  /*14390*/  STL [R1+0x4], RZ ;  /* 0x000004ff01007387 */ /* 0x0001e80000100800 */
[----:B------:R0:W-:Y:S04]  /*143a0*/  STL [R1+0x8], RZ ;  /* 0x000008ff01007387 */ /* 0x0001e80000100800 */
[----:B------:R0:W-:Y:S02]  /*143b0*/  STL [R1], R2 ;  /* 0x0000000201007387 */ /* 0x0001e40000100800 */
.L_x_1488:
        /* <DEDUP_REMOVED lines=10> */
.L_x_1483:
[----:B--2---:R-:W2:Y:S01]  /*14460*/  LDL R0, [R1+0xc] ;  /* 0x00000c0001007983 */ /* 0x004ea20000100800 */
[----:B------:R-:W-:Y:S01]  /*14470*/  ULDC UR4, c[0x0][0xd3c] ;  /* 0x00034f0000047ab9 */ /* 0x000fe20000000800 */
[----:B------:R-:W-:Y:S01]  /*14480*/  IMAD.MOV.U32 R19, RZ, RZ, RZ ;  /* 0x000000ffff137224 */ /* 0x000fe200078e00ff */
[----:B--2---:R-:W-:Y:S01]  /*14490*/  ISETP.GE.AND P0, PT, R0, UR4, PT ;  /* 0x0000000400007c0c */ /* 0x004fe2000bf06270 */
[----:B------:R-:W-:-:S05]  /*144a0*/  IMAD.MOV.U32 R0, RZ, RZ, 0x1 ;  /* 0x00000001ff007424 */ /* 0x000fca00078e00ff */
[----:B------:R2:W-:Y:S04]  /*144b0*/  STL [R1+0x1c], R0 ;  /* 0x00001c0001007387 */ /* 0x0005e80000100800 */
[----:B------:R2:W-:Y:S03]  /*144c0*/  STL [R1+0x80], RZ ;  /* 0x000080ff01007387 */ /* 0x0005e60000100800 */
[----:B------:R-:W-:Y:S05]  /*144d0*/  @P0 BRA `(.L_x_1489) ;  /* 0x0000007800a00947 */ /* 0x000fea0003800000 */
[----:B------:R-:W3:Y:S01]  /*144e0*/  S2UR UR5, SR_CgaCtaId ;  /* 0x00000000000579c3 */ /* 0x000ee20000008800 */
[C---:B--2---:R-:W-:Y:S01]  /*144f0*/  IMAD.SHL.U32 R0, R6.reuse, 0x8, RZ ;  /* 0x0000000806007824 */ /* 0x044fe200078e00ff */
[----:B------:R-:W-:Y:S01]  /*14500*/  LOP3.LUT R4, R6, 0x7f, RZ, 0xc0, !PT ;  /* 0x0000007f06047812 */ /* 0x000fe200078ec0ff */
[----:B------:R-:W-:Y:S01]  /*14510*/  UMOV UR4, 0x400 ;  /* 0x0000040000047882 */ /* 0x000fe20000000000 */
[----:B------:R-:W-:Y:S01]  /*14520*/  BSSY B8, `(.L_x_1489) ;  /* 0x00007a3000087945 */ /* 0x000fe20003800000 */
[----:B------:R-:W-:Y:S01]  /*14530*/  IMAD.MOV.U32 R19, RZ, RZ, RZ ;  /* 0x000000ffff137224 */ /* 0x000fe200078e00ff */
[----:B------:R-:W-:Y:S01]  /*14540*/  LOP3.LUT R3, R0, 0x1f8, RZ, 0xc0, !PT ;  /* 0x000001f800037812 */ /* 0x000fe200078ec0ff */
[----:B0-----:R-:W-:Y:S01]  /*14550*/  IMAD.SHL.U32 R2, R4, 0x8, RZ ;  /* 0x0000000804027824 */ /* 0x001fe200078e00ff */
[----:B------:R-:W-:Y:S01]  /*14560*/  LOP3.LUT R0, R0, 0x38, RZ, 0xc0, !PT ;  /* 0x0000003800007812 */ /* 0x000fe200078ec0ff */
[----:B------:R-:W-:Y:S01]  /*14570*/  ULDC.64 UR36, c[0x0][0x198] ;  /* 0x0000660000247ab9 */ /* 0x000fe20000000a00 */
[----:B------:R-:W-:Y:S01]  /*14580*/  LOP3.LUT R3, R3, 0x38, R6, 0x78, !PT ;  /* 0x0000003803037812 */ /* 0x000fe200078e7806 */
[----:B------:R-:W-:Y:S01]  /*14590*/  IMAD.SHL.U32 R6, R6, 0x10, RZ ;  /* 0x0000001006067824 */ /* 0x000fe200078e00ff */
[----:B------:R-:W-:-:S02]  /*145a0*/  ULDC UR38, c[0x0][0xc] ;  /* 0x0000030000267ab9 */ /* 0x000fc40000000800 */
[----:B------:R-:W-:Y:S02]  /*145b0*/  LOP3.LUT R3, R3, 0x200, R2, 0xf8, !PT ;  /* 0x0000020003037812 */ /* 0x000fe400078ef802 */
[----:B------:R-:W-:-:S04]  /*145c0*/  SHF.R.U32.HI R2, RZ, 0x3, R4 ;  /* 0x00000003ff027819 */ /* 0x000fc80000011604 */
[----:B------:R-:W-:Y:S01]  /*145d0*/  LOP3.LUT R4, R2, 0x70, R6, 0xf8, !PT ;  /* 0x0000007002047812 */ /* 0x000fe200078ef806 */
[----:B------:R-:W-:Y:S02]  /*145e0*/  IMAD.MOV.U32 R2, RZ, RZ, 0x1 ;  /* 0x00000001ff027424 */ /* 0x000fe400078e00ff */
[----:B------:R-:W-:Y:S01]  /*145f0*/  IMAD.MOV.U32 R4, RZ, RZ, 0x1 ;  /* 0x00000001ff047424 */ /* 0x000fe200078e00ff */
[----:B---3--:R-:W-:-:S06]  /*14600*/  ULEA UR4, UR5, UR4, 0x18 ;  /* 0x0000000405047291 */ /* 0x008fcc000f8ec03f */
[----:B------:R-:W-:-:S04]  /*14610*/  IMAD.U32 R18, RZ, RZ, UR4 ;  /* 0x00000004ff127e24 */ /* 0x000fc8000f8e00ff */
[----:B------:R-:W-:-:S05]  /*14620*/  IMAD R3, R3, 0x2, R18 ;  /* 0x0000000203037824 */ /* 0x000fca00078e0212 */
[----:B------:R0:W-:Y:S04]  /*14630*/  STL [R1+0x14], R3 ;  /* 0x0000140301007387 */ /* 0x0001e80000100800 */
[----:B------:R-:W-:Y:S04]  /*14640*/  STL [R1+0x80], RZ ;  /* 0x000080ff01007387 */ /* 0x000fe80000100800 */
[----:B------:R2:W-:Y:S01]  /*14650*/  STL [R1+0x20], R2 ;  /* 0x0000200201007387 */ /* 0x0005e20000100800 */
[----:B0-----:R-:W-:-:S03]  /*14660*/  LOP3.LUT R3, R0, 0x40, RZ, 0xfc, !PT ;  /* 0x0000004000037812 */ /* 0x001fc600078efcff */
[----:B------:R0:W-:Y:S04]  /*14670*/  STL [R1+0x10], RZ ;  /* 0x000010ff01007387 */ /* 0x0001e80000100800 */
[----:B------:R0:W-:Y:S01]  /*14680*/  STL [R1+0x1c], R4 ;  /* 0x00001c0401007387 */ /* 0x0001e20000100800 */
[C---:B--2---:R-:W-:Y:S02]  /*14690*/  LOP3.LUT R2, R0.reuse, 0x80, RZ, 0xfc, !PT ;  /* 0x0000008000027812 */ /* 0x044fe400078efcff */
[----:B------:R-:W-:-:S07]  /*146a0*/  LOP3.LUT R0, R0, 0xc0, RZ, 0xfc, !PT ;  /* 0x000000c000007812 */ /* 0x000fce00078efcff */
.L_x_1637:
[----:B--2---:R-:W2:Y:S01]  /*146b0*/  LDL R0, [R1+0xc] ;  /* 0x00000c0001007983 */ /* 0x004ea20000100800 */
[----:B------:R-:W2:Y:S01]  /*146c0*/  LDC.64 R2, c[0x0][0xd88] ;  /* 0x00036200ff027b82 */ /* 0x000ea20000000a00 */
[----:B------:R-:W-:Y:S05]  /*146d0*/  YIELD ;  /* 0x0000000000007946 */ /* 0x000fea0003800000 */
[----:B------:R-:W-:Y:S01]  /*146e0*/  ULDC.64 UR4, c[0x0][0xb20] ;  /* 0x0002c80000047ab9 */ /* 0x000fe20000000a00 */
[----:B01----:R-:W-:Y:S02]  /*146f0*/  CS2R R8, SRZ ;  /* 0x0000000000087805 */ /* 0x003fe4000001ff00 */
[----:B------:R-:W-:Y:S01]  /*14700*/  ISETP.NE.U32.AND P0, PT, RZ, UR4, PT ;  /* 0x00000004ff007c0c */ /* 0x000fe2000bf05070 */
[----:B------:R-:W-:Y:S01]  /*14710*/  ULDC.64 UR10, c[0x0][0xb10] ;  /* 0x0002c400000a7ab9 */ /* 0x000fe20000000a00 */
[----:B------:R-:W-:Y:S01]  /*14720*/  ULDC.64 UR8, c[0x0][0xb08] ;  /* 0x0002c20000087ab9 */ /* 0x000fe20000000a00 */
[----:B------:R-:W-:Y:S01]  /*14730*/  ULDC.64 UR6, c[0x0][0xb00] ;  /* 0x0002c00000067ab9 */ /* 0x000fe20000000a00 */
[----:B--2---:R-:W-:-:S05]  /*14740*/  IMAD.WIDE R2, R0, 0x4, R2 ;  /* 0x0000000400027825 */ /* 0x004fca00078e0202 */
[----:B------:R-:W0:Y:S01]  /*14750*/  LDG.E R13, desc[UR60][R2.64] ;  /* 0x0000003c020d7981 */ /* 0x000e22000c1e1900 */
[----:B------:R-:W-:Y:S01]  /*14760*/  ISETP.NE.AND.EX P0, PT, RZ, UR5, PT, P0 ;  /* 0x00000005ff007c0c */ /* 0x000fe2000bf05300 */
[----:B------:R-:W-:Y:S01]  /*14770*/  IMAD.MOV.U32 R0, RZ, RZ, RZ ;  /* 0x000000ffff007224 */ /* 0x000fe200078e00ff */
[----:B0-----:R-:W-:Y:S01]  /*14780*/  SHF.R.S32.HI R4, RZ, 0x1f, R13 ;  /* 0x0000001fff047819 */ /* 0x001fe2000001140d */
        /* <DEDUP_REMOVED lines=14> */
[----:B------:R-:W-:Y:S02]  /*14870*/  ISETP.NE.U32.AND P2, PT, RZ, UR8, PT ;  /* 0x00000008ff007c0c */ /* 0x000fe4000bf45070 */
[C---:B------:R-:W-:Y:S02]  /*14880*/  IADD3 R6, P5, R17.reuse, UR6, RZ ;  /* 0x0000000611067c10 */ /* 0x040fe4000ffbe0ff */
[----:B-1----:R-:W-:-:S02]  /*14890*/  IADD3 R2, P4, R17, UR4, RZ ;  /* 0x0000000411027c10 */ /* 0x002fc4000ff9e0ff */
[----:B------:R-:W-:Y:S02]  /*148a0*/  ISETP.NE.AND.EX P3, PT, RZ, UR11, PT, P3 ;  /* 0x0000000bff007c0c */ /* 0x000fe4000bf65330 */
[C---:B------:R-:W-:Y:S02]  /*148b0*/  IADD3.X R3, R14.reuse, UR5, RZ, P4, !PT ;  /* 0x000000050e037c10 */ /* 0x040fe4000a7fe4ff */
[----:B0-----:R-:W-:Y:S02]  /*148c0*/  IADD3 R4, P4, R17, UR8, RZ ;  /* 0x0000000811047c10 */ /* 0x001fe4000ff9e0ff */
        /* <DEDUP_REMOVED lines=30> */
.L_x_1490:
        /* <DEDUP_REMOVED lines=17> */
.L_x_1491:
[----:B------:R-:W-:Y:S05]  /*14bc0*/  @!P0 BRA `(.L_x_1492) ;  /* 0x00000000000c8947 */ /* 0x000fea0003800000 */
[----:B------:R-:W2:Y:S04]  /*14bd0*/  LDG.E R8, desc[UR60][R6.64] ;  /* 0x0000003c06087981 */ /* 0x000ea8000c1e1900 */
[----:B------:R-:W2:Y:S02]  /*14be0*/  LDG.E R6, desc[UR60][R6.64+0x4] ;  /* 0x0000043c06067981 */ /* 0x000ea4000c1e1900 */
[----:B--2---:R-:W-:-:S07]  /*14bf0*/  IMAD.IADD R8, R6, 0x1, -R8 ;  /* 0x0000000106087824 */ /* 0x004fce00078e0a08 */
.L_x_1492:
[----:B-----5:R-:W-:Y:S02]  /*14c00*/  IMAD.IADD R6, R8, 0x1, -R0 ;  /* 0x0000000108067824 */ /* 0x020fe400078e0a00 */
[----:B------:R-:W2:Y:S04]  /*14c10*/  @P2 LDG.E R0, desc[UR60][R4.64] ;  /* 0x0000003c04002981 */ /* 0x000ea8000c1e1900 */
[----:B------:R-:W2:Y:S01]  /*14c20*/  @P2 LDG.E R4, desc[UR60][R4.64+0x4] ;  /* 0x0000043c04042981 */ /* 0x000ea2000c1e1900 */
[----:B------:R-:W-:Y:S01]  /*14c30*/  LOP3.LUT R14, R10, 0xff, RZ, 0xc0, !PT ;  /* 0x000000ff0a0e7812 */ /* 0x000fe200078ec0ff */
[----:B------:R-:W-:Y:S01]  /*14c40*/  BSSY B0, `(.L_x_1493) ;  /* 0x000002a000007945 */ /* 0x000fe20003800000 */
[----:B------:R-:W-:Y:S01]  /*14c50*/  SHF.R.U32.HI R10, RZ, 0x10, R10 ;  /* 0x00000010ff0a7819 */ /* 0x000fe2000001160a */
[----:B--2---:R-:W-:-:S04]  /*14c60*/  @P2 IMAD.IADD R11, R4, 0x1, -R0 ;  /* 0x00000001040b2824 */ /* 0x004fc800078e0a00 */
[----:B01----:R-:W-:-:S04]  /*14c70*/  IMAD.IADD R2, R6, 0x1, R11 ;  /* 0x0000000106027824 */ /* 0x003fc800078e020b */
[C---:B------:R-:W-:Y:S01]  /*14c80*/  VIADD R0, R2.reuse, 0x5f ;  /* 0x0000005f02007836 */ /* 0x040fe20000000000 */
[----:B------:R-:W-:-:S03]  /*14c90*/  ISETP.GE.AND P1, PT, R2, 0x1, PT ;  /* 0x000000010200780c */ /* 0x000fc60003f26270 */
[----:B------:R-:W-:-:S05]  /*14ca0*/  IMAD.HI R0, R0, 0x2aaaaaab, RZ ;  /* 0x2aaaaaab00007827 */ /* 0x000fca00078e02ff */
[----:B------:R-:W-:-:S04]  /*14cb0*/  SHF.R.U32.HI R2, RZ, 0x1f, R0 ;  /* 0x0000001fff027819 */ /* 0x000fc80000011600 */
[----:B------:R-:W-:Y:S01]  /*14cc0*/  LEA.HI.SX32 R12, R0, R2, 0x1c ;  /* 0x00000002000c7211 */ /* 0x000fe200078fe2ff */
[----:B------:R-:W-:-:S04]  /*14cd0*/  IMAD.MOV.U32 R0, RZ, RZ, RZ ;  /* 0x000000ffff007224 */ /* 0x000fc800078e00ff */
[----:B------:R0:W-:Y:S04]  /*14ce0*/  STL [R1+0x44], R12 ;  /* 0x0000440c01007387 */ /* 0x0001e80000100800 */
[----:B------:R0:W-:Y:S01]  /*14cf0*/  STL [R1+0x84], R14 ;  /* 0x0000840e01007387 */ /* 0x0001e20000100800 */
[----:B------:R-:W-:Y:S05]  /*14d00*/  @!P1 BRA `(.L_x_1494) ;  /* 0x0000000000749947 */ /* 0x000fea0003800000 */
        /* <DEDUP_REMOVED lines=16> */
[----:B------:R-:W-:-:S05]  /*14e10*/  IABS R0, R2 ;  /* 0x0000000200007213 */ /* 0x000fca0000000000 */
        /* <DEDUP_REMOVED lines=12> */
.L_x_1494:
[----:B------:R-:W-:Y:S05]  /*14ee0*/  BSYNC B0 ;  /* 0x0000000000007941 */ /* 0x000fea0003800000 */
.L_x_1493:
[-C--:B------:R-:W-:Y:S01]  /*14ef0*/  IMAD R2, R14, R0.reuse, RZ ;  /* 0x000000000e027224 */ /* 0x080fe200078e02ff */
[----:B------:R-:W-:Y:S04]  /*14f00*/  BSSY B0, `(.L_x_1495) ;  /* 0x0000141000007945 */ /* 0x000fe80003800000 */
        /* <DEDUP_REMOVED lines=23> */
.L_x_1709:
[----:B-1----:R-:W-:Y:S02]  /*15080*/  ISETP.NE.AND P0, PT, R14, RZ, PT ;  /* 0x000000ff0e00720c */ /* 0x002fe40003f05270 */
[----:B------:R-:W-:-:S11]  /*15090*/  PLOP3.LUT P6, PT, PT, PT, PT, 0x8, 0x0 ;  /* 0x000000000000781c */ /* 0x000fd60003fce170 */
[----:B------:R-:W-:Y:S05]  /*150a0*/  @P0 BRA `(.L_x_1498) ;  /* 0x00000000000c0947 */ /* 0x000fea0003800000 */
[----:B------:R-:W-:-:S03]  /*150b0*/  UMOV UR4, 0xffffffff ;  /* 0xffffffff00047882 */ /* 0x000fc60000000000 */
[----:B------:R-:W-:Y:S05]  /*150c0*/  BRA.DIV UR4, `(.L_x_1499) ;  /* 0x0000008604487947 */ /* 0x000fea000b800000 */
[----:B------:R-:W-:-:S13]  /*150d0*/  ELECT P6, URZ, PT ;  /* 0x00000000003f782f */ /* 0x000fda00038c0000 */
.L_x_1498:
        /* <DEDUP_REMOVED lines=9> */
.L_x_1712:
[----:B------:R-:W-:Y:S05]  /*15170*/  BSYNC B1 ;  /* 0x0000000000017941 */ /* 0x000fea0003800000 */
.L_x_1500:
        /* <DEDUP_REMOVED lines=12> */
.L_x_1713:
[----:B------:R-:W-:Y:S05]  /*15240*/  BSYNC B2 ;  /* 0x0000000000027941 */ /* 0x000fea0003800000 */
.L_x_1504:
        /* <DEDUP_REMOVED lines=9> */
.L_x_1507:
[----:B------:R-:W-:Y:S05]  /*152e0*/  BSYNC B2 ;  /* 0x0000000000027941 */ /* 0x000fea0003800000 */
.L_x_1506:
        /* <DEDUP_REMOVED lines=13> */
.L_x_1508:
        /* <DEDUP_REMOVED lines=13> */
.L_x_1714:
[----:B------:R-:W-:Y:S05]  /*15490*/  BSYNC B2 ;  /* 0x0000000000027941 */ /* 0x000fea0003800000 */
.L_x_1509:
        /* <DEDUP_REMOVED lines=11> */
.L_x_1512:
[----:B------:R-:W-:Y:S05]  /*15550*/  BSYNC B2 ;  /* 0x0000000000027941 */ /* 0x000fea0003800000 */
.L_x_1511:
        /* <DEDUP_REMOVED lines=10> */
.L_x_1513:
        /* <DEDUP_REMOVED lines=15> */
.L_x_1514:
        /* <DEDUP_REMOVED lines=15> */
.L_x_1515:
        /* <DEDUP_REMOVED lines=15> */
.L_x_1516:
        /* <DEDUP_REMOVED lines=10> */
.L_x_1503:
[----:B------:R-:W-:Y:S05]  /*15970*/  BSYNC B1 ;  /* 0x0000000000017941 */ /* 0x000fea0003800000 */
.L_x_1502:
        /* <DEDUP_REMOVED lines=13> */
.L_x_1532:
        /* <DEDUP_REMOVED lines=13> */
.L_x_1715:
[----:B------:R-:W-:Y:S05]  /*15b20*/  BSYNC B2 ;  /* 0x0000000000027941 */ /* 0x000fea0003800000 */
.L_x_1519:
        /* <DEDUP_REMOVED lines=9> */
.L_x_1522:
[----:B------:R-:W-:Y:S05]  /*15bc0*/  BSYNC B2 ;  /* 0x0000000000027941 */ /* 0x000fea0003800000 */
.L_x_1521:
        /* <DEDUP_REMOVED lines=12> */
.L_x_1523:
        /* <DEDUP_REMOVED lines=13> */
.L_x_1716:
[----:B------:R-:W-:Y:S05]  /*15d60*/  BSYNC B2 ;  /* 0x0000000000027941 */ /* 0x000fea0003800000 */
.L_x_1524:
        /* <DEDUP_REMOVED lines=11> */
.L_x_1527:
[----:B------:R-:W-:Y:S05]  /*15e20*/  BSYNC B2 ;  /* 0x0000000000027941 */ /* 0x000fea0003800000 */
.L_x_1526:
        /* <DEDUP_REMOVED lines=10> */
.L_x_1528:
        /* <DEDUP_REMOVED lines=15> */
.L_x_1529:
        /* <DEDUP_REMOVED lines=15> */
.L_x_1530:
        /* <DEDUP_REMOVED lines=15> */
.L_x_1531:
        /* <DEDUP_REMOVED lines=10> */
.L_x_1518:
[----:B------:R-:W-:Y:S05]  /*16240*/  BSYNC B1 ;  /* 0x0000000000017941 */ /* 0x000fea0003800000 */
.L_x_1517:
        /* <DEDUP_REMOVED lines=12> */
.L_x_1496:
[----:B------:R-:W-:Y:S05]  /*16310*/  BSYNC B0 ;  /* 0x0000000000007941 */ /* 0x000fea0003800000 */
.L_x_1495:
[----:B------:R3:W5:Y:S01]  /*16320*/  LDL R7, [R1+0x44] ;  /* 0x0000440001077983 */ /* 0x0007620000100800 */
[----:B------:R-:W-:Y:S05]  /*16330*/  @!P0 WARPSYNC.ALL ;  /* 0x0000000000008948 */ /* 0x000fea0003800000 */
[----:B------:R3:W-:Y:S01]  /*16340*/  STL [R1+0x48], RZ ;  /* 0x000048ff01007387 */ /* 0x0007e20000100800 */
[----:B------:R-:W-:Y:S01]  /*16350*/  BSSY B0, `(.L_x_1533) ;  /* 0x0000020000007945 */ /* 0x000fe20003800000 */
[----:B------:R-:W-:Y:S06]  /*16360*/  @!P0 BAR.SYNC.DEFER_BLOCKING 0xc, 0x180 ;  /* 0x0306000000008b1d */ /* 0x000fec0000010000 */
[----:B---3--:R-:W-:Y:S05]  /*16370*/  @!P1 BRA `(.L_x_1534) ;  /* 0x0000000000749947 */ /* 0x008fea0003800000 */
[----:B------:R-:W-:-:S13]  /*16380*/  ISETP.NE.AND P0, PT, R10, RZ, PT ;  /* 0x000000ff0a00720c */ /* 0x000fda0003f05270 */
[----:B------:R-:W3:Y:S02]  /*16390*/  @!P0 LDC R10, c[0x0][0xae8] ;  /* 0x0002ba00ff0a8b82 */ /* 0x000ee40000000800 */
[----:B---3--:R-:W-:-:S04]  /*163a0*/  IABS R0, R10 ;  /* 0x0000000a00007213 */ /* 0x008fc80000000000 */
[----:B------:R-:W3:Y:S08]  /*163b0*/  I2F.RP R2, R0 ;  /* 0x0000000000027306 */ /* 0x000ef00000209400 */
[----:B---3--:R-:W3:Y:S02]  /*163c0*/  MUFU.RCP R2, R2 ;  /* 0x0000000200027308 */ /* 0x008ee40000001000 */
[----:B---3--:R-:W-:-:S06]  /*163d0*/  VIADD R2, R2, 0xffffffe ;  /* 0x0ffffffe02027836 */ /* 0x008fcc0000000000 */
[----:B------:R-:W3:Y:S02]  /*163e0*/  F2I.FTZ.U32.TRUNC.NTZ R3, R2 ;  /* 0x0000000200037305 */ /* 0x000ee4000021f000 */
[----:B---3--:R-:W-:-:S04]  /*163f0*/  IMAD.MOV R2, RZ, RZ, -R3 ;  /* 0x000000ffff027224 */ /* 0x008fc800078e0a03 */
[----:B-12---:R-:W-:Y:S02]  /*16400*/  IMAD R4, R2, R0, RZ ;  /* 0x0000000002047224 */ /* 0x006fe400078e02ff */
        /* <DEDUP_REMOVED lines=20> */
.L_x_1534:
[----:B------:R-:W-:Y:S05]  /*16550*/  BSYNC B0 ;  /* 0x0000000000007941 */ /* 0x000fea0003800000 */
.L_x_1533:
[----:B------:R-:W4:Y:S04]  /*16560*/  LDL R0, [R1+0x48] ;  /* 0x0000480001007983 */ /* 0x000f280000100800 */
[----:B---3--:R-:W4:Y:S01]  /*16570*/  LDL R2, [R1+0x84] ;  /* 0x0000840001027983 */ /* 0x008f220000100800 */
[----:B------:R-:W-:Y:S01]  /*16580*/  BSSY B7, `(.L_x_1535) ;  /* 0x00004c1000077945 */ /* 0x000fe20003800000 */
[----:B----4-:R-:W-:-:S05]  /*16590*/  IMAD R2, R2, R0, RZ ;  /* 0x0000000002027224 */ /* 0x010fca00078e02ff */
[----:B-----5:R-:W-:Y:S01]  /*165a0*/  VIADDMNMX R0, R2, R0, R7, PT ;  /* 0x0000000002007246 */ /* 0x020fe20003800107 */
        /* <DEDUP_REMOVED lines=10> */
[----:B-12---:R-:W1:Y:S01]  /*16650*/  LDC.64 R4, c[0x0][0xd60] ;  /* 0x00035800ff047b82 */ /* 0x006e620000000a00 */
[----:B------:R-:W3:Y:S08]  /*16660*/  FLO.U32 R0, UR4 ;  /* 0x0000000400007d00 */ /* 0x000ef000080e0000 */
[----:B------:R-:W1:Y:S01]  /*16670*/  POPC R2, UR4 ;  /* 0x0000000400027d09 */ /* 0x000e620008000000 */
[----:B---3--:R-:W-:-:S13]  /*16680*/  ISETP.EQ.U32.AND P0, PT, R0, R3, PT ;  /* 0x000000030000720c */ /* 0x008fda0003f02070 */
[----:B-1----:R-:W2:Y:S01]  /*16690*/  @P0 ATOMG.E.ADD.STRONG.GPU PT, R5, desc[UR60][R4.64], R2 ;  /* 0x00000002040509a8 */ /* 0x002ea200081ee1fc */
[----:B------:R-:W1:Y:S02]  /*166a0*/  S2R R3, SR_LTMASK ;  /* 0x0000000000037919 */ /* 0x000e640000003900 */
[----:B-1----:R-:W-:-:S06]  /*166b0*/  LOP3.LUT R3, R3, UR4, RZ, 0xc0, !PT ;  /* 0x0000000403037c12 */ /* 0x002fcc000f8ec0ff */
[----:B------:R-:W1:Y:S01]  /*166c0*/  POPC R3, R3 ;  /* 0x0000000300037309 */ /* 0x000e620000000000 */
[----:B--2---:R-:W1:Y:S02]  /*166d0*/  SHFL.IDX PT, R0, R5, R0, 0x1f ;  /* 0x00001f0005007589 */ /* 0x004e6400000e0000 */
[----:B-1----:R-:W-:-:S05]  /*166e0*/  IADD3 R0, R0, UR38, R3 ;  /* 0x0000002600007c10 */ /* 0x002fca000fffe003 */
[----:B------:R4:W-:Y:S01]  /*166f0*/  STL [R1], R0 ;  /* 0x0000000001007387 */ /* 0x0009e20000100800 */
[----:B------:R-:W-:Y:S05]  /*16700*/  BRA `(.L_x_1537) ;  /* 0x0000004800a07947 */ /* 0x000fea0003800000 */
.L_x_1536:
        /* <DEDUP_REMOVED lines=8> */
[----:B-12---:R-:W-:Y:S02]  /*16790*/  IMAD.U32 R4, RZ, RZ, UR6 ;  /* 0x00000006ff047e24 */ /* 0x006fe4000f8e00ff */
        /* <DEDUP_REMOVED lines=11> */
.L_x_1539:
[----:B------:R-:W-:Y:S05]  /*16850*/  BSYNC B6 ;  /* 0x0000000000067941 */ /* 0x000fea0003800000 */
.L_x_1538:
        /* <DEDUP_REMOVED lines=9> */
[----:B-12---:R-:W-:Y:S02]  /*168f0*/  IMAD.U32 R4, RZ, RZ, UR6 ;  /* 0x00000006ff047e24 */ /* 0x006fe4000f8e00ff */
[----:B------:R-:W-:Y:S02]  /*16900*/  IMAD.U32 R5, RZ, RZ, UR7 ;  /* 0x00000007ff057e24 */ /* 0x000fe4000f8e00ff */
[----:B------:R-:W-:Y:S02]  /*16910*/  IMAD.U32 R6, RZ, RZ, UR8 ;  /* 0x00000008ff067e24 */ /* 0x000fe4000f8e00ff */
[----:B------:R-:W-:-:S02]  /*16920*/  IMAD.U32 R7, RZ, RZ, UR9 ;  /* 0x00000009ff077e24 */ /* 0x000fc4000f8e00ff */
[----:B------:R-:W-:Y:S02]  /*16930*/  IMAD.U32 R10, RZ, RZ, UR4 ;  /* 0x00000004ff0a7e24 */ /* 0x000fe4000f8e00ff */
[----:B------:R-:W-:Y:S02]  /*16940*/  IMAD.U32 R11, RZ, RZ, UR5 ;  /* 0x00000005ff0b7e24 */ /* 0x000fe4000f8e00ff */
[----:B------:R-:W-:Y:S02]  /*16950*/  IMAD.MOV.U32 R8, RZ, RZ, 0x70 ;  /* 0x00000070ff087424 */ /* 0x000fe400078e00ff */
[----:B0-----:R-:W-:Y:S02]  /*16960*/  IMAD.MOV.U32 R12, RZ, RZ, 0x1 ;  /* 0x00000001ff0c7424 */ /* 0x001fe400078e00ff */
[----:B---3--:R-:W-:-:S07]  /*16970*/  IMAD.MOV.U32 R13, RZ, RZ, RZ ;  /* 0x000000ffff0d7224 */ /* 0x008fce00078e00ff */
[----:B------:R-:W-:-:S07]  /*16980*/  LEPC R20, `(.L_x_1542) ;  /* 0x000000001014794e */ /* 0x000fce0000000000 */
[----:B----4-:R-:W-:Y:S05]  /*16990*/  CALL.ABS.NOINC R2 ;  /* 0x0000000002007343 */ /* 0x010fea0003c00000 */
.L_x_1542:
        /* <DEDUP_REMOVED lines=16> */
.L_x_1541:
[----:B------:R-:W-:Y:S05]  /*16aa0*/  BSYNC B6 ;  /* 0x0000000000067941 */ /* 0x000fea0003800000 */
.L_x_1540:
[----:B-12---:R-:W2:Y:S01]  /*16ab0*/  LDL.LU R4, [R1+0x24] ;  /* 0x0000240001047983 */ /* 0x006ea20000300800 */
        /* <DEDUP_REMOVED lines=23> */
.L_x_1719:
        /* <DEDUP_REMOVED lines=11> */
.L_x_1722:
        /* <DEDUP_REMOVED lines=24> */
.L_x_1546:
[----:B-1----:R-:W2:Y:S01]  /*16e60*/  LDL R2, [R1+0x1c] ;  /* 0x00001c0001027983 */ /* 0x002ea20000100800 */
[----:B0-----:R-:W-:Y:S01]  /*16e70*/  IMAD R0, R19, 0x8, R18 ;  /* 0x0000000813007824 */ /* 0x001fe200078e0212 */
[----:B--2---:R-:W-:-:S04]  /*16e80*/  SHF.L.U32 R2, R2, 0x1f, RZ ;  /* 0x0000001f02027819 */ /* 0x004fc800000006ff */
[----:B------:R-:W0:Y:S02]  /*16e90*/  SYNCS.PHASECHK.TRANS64.TRYWAIT P0, [R0+URZ+0x32440], R2 ;  /* 0x03244002000075a7 */ /* 0x000e24000800017f */
[----:B0-----:R-:W-:Y:S05]  /*16ea0*/  @!P0 BRA `(.L_x_1547) ;  /* 0x0000006800a88947 */ /* 0x001fea0003800000 */
.L_x_1723:
        /* <DEDUP_REMOVED lines=11> */
.L_x_1548:
        /* <DEDUP_REMOVED lines=24> */
.L_x_1544:
[----:B0-----:R-:W2:Y:S04]  /*170e0*/  LDL.LU R4, [R1+0x30] ;  /* 0x0000300001047983 */ /* 0x001ea80000300800 */
[----:B------:R-:W3:Y:S04]  /*170f0*/  LDL.LU R3, [R1+0x58] ;  /* 0x0000580001037983 */ /* 0x000ee80000300800 */
[----:B-1----:R-:W4:Y:S01]  /*17100*/  LDL R2, [R1+0x38] ;  /* 0x0000380001027983 */ /* 0x002f220000100800 */
        /* <DEDUP_REMOVED lines=8> */
[----:B--2---:R-:W-:Y:S02]  /*17190*/  SEL R0, R4, RZ, !P0 ;  /* 0x000000ff04007207 */ /* 0x004fe40004000000 */
[----:B---3--:R-:W-:-:S03]  /*171a0*/  SEL R3, R3, RZ, !P0 ;  /* 0x000000ff03037207 */ /* 0x008fc60004000000 */
[----:B------:R4:W-:Y:S02]  /*171b0*/  STL [R1+0x40], R0 ;  /* 0x0000400001007387 */ /* 0x0009e40000100800 */
[----:B----4-:R-:W-:-:S05]  /*171c0*/  SHF.R.S32.HI R0, RZ, 0x1f, R2 ;  /* 0x0000001fff007819 */ /* 0x010fca0000011402 */
[----:B------:R0:W-:Y:S04]  /*171d0*/  STL [R1+0x58], R0 ;  /* 0x0000580001007387 */ /* 0x0001e80000100800 */
[----:B------:R0:W-:Y:S01]  /*171e0*/  STL [R1+0x6c], R3 ;  /* 0x00006c0301007387 */ /* 0x0001e20000100800 */
[----:B------:R-:W-:Y:S05]  /*171f0*/  @!P1 BRA `(.L_x_1550) ;  /* 0x0000000000409947 */ /* 0x000fea0003800000 */
[----:B------:R-:W-:Y:S01]  /*17200*/  MOV R2, 0x0 ;  /* 0x0000000000027802 */ /* 0x000fe20000000f00 */
[----:B------:R-:W-:Y:S01]  /*17210*/  ULDC.64 UR4, c[0x4][0x98] ;  /* 0x0100260000047ab9 */ /* 0x000fe20000000a00 */
[----:B------:R-:W-:Y:S01]  /*17220*/  ULDC.64 UR6, c[0x4][0xa0] ;  /* 0x0100280000067ab9 */ /* 0x000fe20000000a00 */
[----:B------:R-:W-:Y:S01]  /*17230*/  ULDC.64 UR8, c[0x4][0x20] ;  /* 0x0100080000087ab9 */ /* 0x000fe20000000a00 */
[----:B------:R-:W-:Y:S02]  /*17240*/  IMAD.U32 R4, RZ, RZ, UR4 ;  /* 0x00000004ff047e24 */ /* 0x000fe4000f8e00ff */
[----:B0-----:R-:W0:Y:S01]  /*17250*/  LDC.64 R2, c[0x4][R2] ;  /* 0x0100000002027b82 */ /* 0x001e220000000a00 */
        /* <DEDUP_REMOVED lines=10> */
.L_x_1550:
[----:B------:R-:W-:Y:S05]  /*17300*/  BSYNC B6 ;  /* 0x0000000000067941 */ /* 0x000fea0003800000 */
.L_x_1549:
[----:B------:R-:W2:Y:S01]  /*17310*/  LDL.LU R5, [R1+0x4] ;  /* 0x0000040001057983 */ /* 0x000ea20000300800 */
[----:B------:R-:W1:Y:S01]  /*17320*/  LDC R8, c[0x0][0x448] ;  /* 0x00011200ff087b82 */ /* 0x000e620000000800 */
[----:B------:R-:W-:Y:S01]  /*17330*/  ULDC.64 UR4, c[0x0][0x298] ;  /* 0x0000a60000047ab9 */ /* 0x000fe20000000a00 */
[----:B------:R-:W-:Y:S01]  /*17340*/  ULDC.64 UR6, c[0x0][0x280] ;  /* 0x0000a00000067ab9 */ /* 0x000fe20000000a00 */
[----:B------:R-:W3:Y:S04]  /*17350*/  LDL R4, [R1+0x58] ;  /* 0x0000580001047983 */ /* 0x000ee80000100800 */
[----:B------:R-:W4:Y:S04]  /*17360*/  LDL R10, [R1+0x38] ;  /* 0x00003800010a7983 */ /* 0x000f280000100800 */
[----:B------:R-:W4:Y:S01]  /*17370*/  LDL R9, [R1+0x6c] ;  /* 0x00006c0001097983 */ /* 0x000f220000100800 */
[----:B------:R-:W1:Y:S01]  /*17380*/  S2R R2, SR_TID.X ;  /* 0x0000000000027919 */ /* 0x000e620000002100 */
[----:B0-----:R-:W0:Y:S02]  /*17390*/  S2R R0, SR_TID.X ;  /* 0x0000000000007919 */ /* 0x001e240000002100 */
[----:B------:R-:W4:Y:S01]  /*173a0*/  LDL R7, [R1+0x40] ;  /* 0x0000400001077983 */ /* 0x000f220000100800 */
[----:B-1----:R-:W-:-:S13]  /*173b0*/  ISETP.NE.AND P0, PT, R8, 0x1, PT ;  /* 0x000000010800780c */ /* 0x002fda0003f05270 */
[----:B------:R-:W1:Y:S01]  /*173c0*/  @P0 LDC R3, c[0x0][0x450] ;  /* 0x00011400ff030b82 */ /* 0x000e620000000800 */
[----:B------:R-:W-:-:S04]  /*173d0*/  LOP3.LUT R2, R2, 0x7f, RZ, 0xc0, !PT ;  /* 0x0000007f02027812 */ /* 0x000fc800078ec0ff */
        /* <DEDUP_REMOVED lines=8> */
[----:B-1----:R-:W-:Y:S01]  /*17460*/  @P0 SHF.R.U32.HI R0, RZ, R3, R2 ;  /* 0x00000003ff000219 */ /* 0x002fe20000011602 */
[----:B---3--:R-:W-:-:S04]  /*17470*/  IMAD R2, R4, UR4, RZ ;  /* 0x0000000404027c24 */ /* 0x008fc8000f8e02ff */
[C---:B----4-:R-:W-:Y:S02]  /*17480*/  IMAD R4, R10.reuse, UR5, R2 ;  /* 0x000000050a047c24 */ /* 0x050fe4000f8e0202 */
        /* <DEDUP_REMOVED lines=35> */
[----:B------:R-:W2:Y:S01]  /*176c0*/  LDL R11, [R1+0x4c] ;  /* 0x00004c00010b7983 */ /* 0x000ea20000100800 */
[----:B------:R-:W0:Y:S03]  /*176d0*/  S2R R5, SR_TID.X ;  /* 0x0000000000057919 */ /* 0x000e260000002100 */
[----:B------:R-:W-:Y:S01]  /*176e0*/  SHFL.IDX PT, R4, R2, RZ, 0x181f ;  /* 0x00181fff02047589 */ /* 0x000fe200000e0000 */
[----:B0-----:R-:W-:-:S04]  /*176f0*/  LOP3.LUT R5, R5, 0x7f, RZ, 0xc0, !PT ;  /* 0x0000007f05057812 */ /* 0x001fc800078ec0ff */
[----:B------:R-:W-:Y:S02]  /*17700*/  SHF.R.U32.HI R7, RZ, 0x3, R5 ;  /* 0x00000003ff077819 */ /* 0x000fe40000011605 */
[----:B------:R-:W0:Y:S01]  /*17710*/  SHFL.IDX PT, R5, R3, RZ, 0x181f ;  /* 0x00181fff03057589 */ /* 0x000e2200000e0000 */
[----:B--2---:R-:W-:Y:S02]  /*17720*/  IMAD R0, R11, R8, RZ ;  /* 0x000000080b007224 */ /* 0x004fe400078e02ff */
[----:B------:R-:W-:-:S05]  /*17730*/  IMAD.IADD R11, R7, 0x1, R6 ;  /* 0x00000001070b7824 */ /* 0x000fca00078e0206 */
[C---:B------:R-:W-:Y:S01]  /*17740*/  ISETP.GE.AND P1, PT, R11.reuse, R0, PT ;  /* 0x000000000b00720c */ /* 0x040fe20003f26270 */
[----:B------:R-:W1:Y:S01]  /*17750*/  SHFL.IDX PT, R6, R3, 0x1, 0x181f ;  /* 0x00381f0003067f89 */ /* 0x000e6200000e0000 */
[----:B------:R-:W-:-:S03]  /*17760*/  VIADD R8, R11, 0x10 ;  /* 0x000000100b087836 */ /* 0x000fc60000000000 */
[----:B------:R-:W2:Y:S08]  /*17770*/  SHFL.IDX PT, R7, R2, 0x1, 0x181f ;  /* 0x00381f0002077f89 */ /* 0x000eb000000e0000 */
[----:B0-----:R-:W-:-:S05]  /*17780*/  @!P1 LEA R5, P3, R10, R5, 0x1 ;  /* 0x000000050a059211 */ /* 0x001fca00078608ff */
[----:B------:R-:W-:Y:S01]  /*17790*/  @!P1 IMAD.X R4, RZ, RZ, R4, P3 ;  /* 0x000000ffff049224 */ /* 0x000fe200018e0604 */
[----:B------:R-:W-:-:S04]  /*177a0*/  ISETP.GE.AND P2, PT, R8, R0, PT ;  /* 0x000000000800720c */ /* 0x000fc80003f46270 */
[----:B------:R-:W-:-:S04]  /*177b0*/  @!P1 LOP3.LUT R5, R5, R4, RZ, 0x3c, !PT ;  /* 0x0000000405059212 */ /* 0x000fc800078e3cff */
[----:B------:R-:W-:-:S04]  /*177c0*/  @!P1 LOP3.LUT R4, R5, R4, RZ, 0x3c, !PT ;  /* 0x0000000405049212 */ /* 0x000fc800078e3cff */
[----:B------:R-:W-:-:S05]  /*177d0*/  @!P1 LOP3.LUT R5, R5, R4, RZ, 0x3c, !PT ;  /* 0x0000000405059212 */ /* 0x000fca00078e3cff */
[----:B-----5:R1:W-:Y:S02]  /*177e0*/  @!P1 LDGSTS.E.BYPASS.LTC128B.128 [R9+0x18400], desc[UR60][R4.64], !P0 ;  /* 0x1840000004099fae */ /* 0x0203e4000c101d7c */
[----:B-1----:R-:W-:-:S05]  /*177f0*/  @!P2 LEA R5, P1, R10, R6, 0x1 ;  /* 0x000000060a05a211 */ /* 0x002fca00078208ff */
[----:B--2---:R-:W-:-:S05]  /*17800*/  @!P2 IMAD.X R4, RZ, RZ, R7, P1 ;  /* 0x000000ffff04a224 */ /* 0x004fca00008e0607 */
[----:B------:R-:W-:-:S04]  /*17810*/  @!P2 LOP3.LUT R5, R5, R4, RZ, 0x3c, !PT ;  /* 0x000000040505a212 */ /* 0x000fc800078e3cff */
[----:B------:R-:W-:-:S04]  /*17820*/  @!P2 LOP3.LUT R4, R5, R4, RZ, 0x3c, !PT ;  /* 0x000000040504a212 */ /* 0x000fc800078e3cff */
[----:B------:R-:W-:-:S05]  /*17830*/  @!P2 LOP3.LUT R5, R5, R4, RZ, 0x3c, !PT ;  /* 0x000000040505a212 */ /* 0x000fca00078e3cff */
[----:B------:R0:W-:Y:S04]  /*17840*/  @!P2 LDGSTS.E.BYPASS.LTC128B.128 [R9+0x18c00], desc[UR60][R4.64], !P0 ;  /* 0x18c000000409afae */ /* 0x0001e8000c101d7c */
[----:B------:R-:W-:Y:S04]  /*17850*/  STL [R1+0x4], R11 ;  /* 0x0000040b01007387 */ /* 0x000fe80000100800 */
[----:B0-----:R-:W0:Y:S04]  /*17860*/  SHFL.IDX PT, R4, R3, 0x2, 0x181f ;  /* 0x00581f0003047f89 */ /* 0x001e2800000e0000 */
[----:B------:R1:W-:Y:S04]  /*17870*/  STL [R1+0x60], R8 ;  /* 0x0000600801007387 */ /* 0x0003e80000100800 */
[----:B------:R-:W2:Y:S01]  /*17880*/  SHFL.IDX PT, R6, R2, 0x2, 0x181f ;  /* 0x00581f0002067f89 */ /* 0x000ea200000e0000 */
[----:B-1----:R-:W-:-:S05]  /*17890*/  VIADD R8, R11, 0x20 ;  /* 0x000000200b087836 */ /* 0x002fca0000000000 */
[----:B------:R-:W-:-:S13]  /*178a0*/  ISETP.GE.AND P1, PT, R8, R0, PT ;  /* 0x000000000800720c */ /* 0x000fda0003f26270 */
[----:B0-----:R-:W-:-:S05]  /*178b0*/  @!P1 LEA R5, P2, R10, R4, 0x1 ;  /* 0x000000040a059211 */ /* 0x001fca00078408ff */
[----:B--2---:R-:W-:-:S05]  /*178c0*/  @!P1 IMAD.X R4, RZ, RZ, R6, P2 ;  /* 0x000000ffff049224 */ /* 0x004fca00010e0606 */
[----:B------:R-:W-:-:S04]  /*178d0*/  @!P1 LOP3.LUT R5, R5, R4, RZ, 0x3c, !PT ;  /* 0x0000000405059212 */ /* 0x000fc800078e3cff */
[----:B------:R-:W-:-:S04]  /*178e0*/  @!P1 LOP3.LUT R4, R5, R4, RZ, 0x3c, !PT ;  /* 0x0000000405049212 */ /* 0x000fc800078e3cff */
[----:B------:R-:W-:-:S05]  /*178f0*/  @!P1 LOP3.LUT R5, R5, R4, RZ, 0x3c, !PT ;  /* 0x0000000405059212 */ /* 0x000fca00078e3cff */
[----:B------:R0:W-:Y:S01]  /*17900*/  @!P1 LDGSTS.E.BYPASS.LTC128B.128 [R9+0x19400], desc[UR60][R4.64], !P0 ;  /* 0x1940000004099fae */ /* 0x0001e2000c101d7c */
[----:B------:R-:W-:-:S03]  /*17910*/  VIADD R7, R11, 0x30 ;  /* 0x000000300b077836 */ /* 0x000fc60000000000 */
[----:B------:R-:W-:Y:S04]  /*17920*/  SHFL.IDX PT, R6, R2, 0x3, 0x181f ;  /* 0x00781f0002067f89 */ /* 0x000fe800000e0000 */
[----:B0-----:R-:W0:Y:S01]  /*17930*/  SHFL.IDX PT, R4, R3, 0x3, 0x181f ;  /* 0x00781f0003047f89 */ /* 0x001e2200000e0000 */
[----:B------:R-:W-:-:S13]  /*17940*/  ISETP.GE.AND P1, PT, R7, R0, PT ;  /* 0x000000000700720c */ /* 0x000fda0003f26270 */
[----:B0-----:R-:W-:-:S05]  /*17950*/  @!P1 LEA R5, P2, R10, R4, 0x1 ;  /* 0x000000040a059211 */ /* 0x001fca00078408ff */
[----:B------:R-:W-:-:S05]  /*17960*/  @!P1 IMAD.X R4, RZ, RZ, R6, P2 ;  /* 0x000000ffff049224 */ /* 0x000fca00010e0606 */
        /* <DEDUP_REMOVED lines=15> */
[----:B------:R0:W-:Y:S04]  /*17a60*/  @!P1 LDGSTS.E.BYPASS.LTC128B.128 [R9+0x1a400], desc[UR60][R4.64], !P0 ;  /* 0x1a40000004099fae */ /* 0x0001e8000c101d7c */
[----:B------:R1:W-:Y:S04]  /*17a70*/  STL [R1+0x70], R7 ;  /* 0x0000700701007387 */ /* 0x0003e80000100800 */
[----:B0-----:R-:W0:Y:S01]  /*17a80*/  SHFL.IDX PT, R4, R3, 0x5, 0x181f ;  /* 0x00b81f0003047f89 */ /* 0x001e2200000e0000 */
[----:B-1----:R-:W-:-:S03]  /*17a90*/  VIADD R7, R11, 0x50 ;  /* 0x000000500b077836 */ /* 0x002fc60000000000 */
[----:B------:R-:W1:Y:S02]  /*17aa0*/  SHFL.IDX PT, R6, R2, 0x5, 0x181f ;  /* 0x00b81f0002067f89 */ /* 0x000e6400000e0000 */
[----:B------:R-:W-:-:S13]  /*17ab0*/  ISETP.GE.AND P1, PT, R7, R0, PT ;  /* 0x000000000700720c */ /* 0x000fda0003f26270 */
[----:B0-----:R-:W-:-:S05]  /*17ac0*/  @!P1 LEA R5, P2, R10, R4, 0x1 ;  /* 0x000000040a059211 */ /* 0x001fca00078408ff */
[----:B-1----:R-:W-:-:S05]  /*17ad0*/  @!P1 IMAD.X R4, RZ, RZ, R6, P2 ;  /* 0x000000ffff049224 */ /* 0x002fca00010e0606 */
        /* <DEDUP_REMOVED lines=13> */
[----:B------:R-:W-:Y:S01]  /*17bb0*/  @!P1 LOP3.LUT R5, R5, R4, RZ, 0x3c, !PT ;  /* 0x0000000405059212 */ /* 0x000fe200078e3cff */
[----:B------:R0:W-:Y:S04]  /*17bc0*/  STL [R1+0x78], R7 ;  /* 0x0000780701007387 */ /* 0x0001e80000100800 */
[----:B------:R1:W-:Y:S04]  /*17bd0*/  @!P1 LDGSTS.E.BYPASS.LTC128B.128 [R9+0x1b400], desc[UR60][R4.64], !P0 ;  /* 0x1b40000004099fae */ /* 0x0003e8000c101d7c */
[----:B------:R-:W2:Y:S04]  /*17be0*/  SHFL.IDX PT, R3, R3, 0x7, 0x181f ;  /* 0x00f81f0003037f89 */ /* 0x000ea800000e0000 */
[----:B-1----:R0:W1:Y:S02]  /*17bf0*/  SHFL.IDX PT, R4, R2, 0x7, 0x181f ;  /* 0x00f81f0002047f89 */ /* 0x00206400000e0000 */
.L_x_1740:
[----:B0-----:R-:W3:Y:S02]  /*17c00*/  LDL R2, [R1+0x4] ;  /* 0x0000040001027983 */ /* 0x001ee40000100800 */
[----:B---3--:R-:W-:-:S05]  /*17c10*/  VIADD R2, R2, 0x70 ;  /* 0x0000007002027836 */ /* 0x008fca0000000000 */
[----:B------:R-:W-:Y:S01]  /*17c20*/  ISETP.GE.AND P1, PT, R2, R0, PT ;  /* 0x000000000200720c */ /* 0x000fe20003f26270 */
[----:B------:R2:W-:-:S12]  /*17c30*/  STL [R1+0x7c], R2 ;  /* 0x00007c0201007387 */ /* 0x0005d80000100800 */
[----:B--2---:R-:W-:-:S05]  /*17c40*/  @!P1 LEA R2, P2, R10, R3, 0x1 ;  /* 0x000000030a029211 */ /* 0x004fca00078408ff */
[----:B-1----:R-:W-:-:S05]  /*17c50*/  @!P1 IMAD.X R3, RZ, RZ, R4, P2 ;  /* 0x000000ffff039224 */ /* 0x002fca00010e0604 */
[----:B------:R-:W-:Y:S01]  /*17c60*/  @!PT LDS RZ, [RZ] ;  /* 0x00000000fffff984 */ /* 0x000fe20000000800 */
[----:B------:R-:W-:Y:S01]  /*17c70*/  @!PT LDS RZ, [RZ] ;  /* 0x00000000fffff984 */ /* 0x000fe20000000800 */
[----:B------:R-:W-:Y:S01]  /*17c80*/  @!PT LDS RZ, [RZ] ;  /* 0x00000000fffff984 */ /* 0x000fe20000000800 */
[----:B------:R0:W-:Y:S01]  /*17c90*/  @!P1 LDGSTS.E.BYPASS.LTC128B.128 [R9+0x1bc00], desc[UR60][R2.64], !P0 ;  /* 0x1bc0000002099fae */ /* 0x0001e2000c101d7c */
[----:B------:R-:W-:Y:S01]  /*17ca0*/  PLOP3.LUT P0, PT, PT, PT, PT, 0x80, 0x0 ;  /* 0x000000000000781c */ /* 0x000fe20003f0f070 */
[----:B------:R-:W-:-:S12]  /*17cb0*/  NOP ;  /* 0x0000000000007918 */ /* 0x000fd80000000000 */
.L_x_1552:
        /* <DEDUP_REMOVED lines=37> */
.L_x_1554:
[----:B------:R-:W-:Y:S05]  /*17f10*/  BSYNC B6 ;  /* 0x0000000000067941 */ /* 0x000fea0003800000 */
.L_x_1553:
        /* <DEDUP_REMOVED lines=10> */
[----:B-1----:R-:W-:-:S05]  /*17fc0*/  IMAD.SHL.U32 R8, R8, 0x8, RZ ;  /* 0x0000000808087824 */ /* 0x002fca00078e00ff */
        /* <DEDUP_REMOVED lines=13> */
[----:B------:R-:W1:Y:S02]  /*180a0*/  @P0 LDC R4, c[0x0][0x44c] ;  /* 0x00011300ff040b82 */ /* 0x000e640000000800 */
[----:B------:R-:W-:Y:S02]  /*180b0*/  IMAD.IADD R3, R3, 0x1, R0 ;  /* 0x0000000103037824 */ /* 0x000fe400078e0200 */
[----:B-----5:R-:W-:Y:S02]  /*180c0*/  IMAD.MOV.U32 R0, RZ, RZ, R7 ;  /* 0x000000ffff007224 */ /* 0x020fe400078e0007 */
[----:B-1----:R-:W-:-:S05]  /*180d0*/  @P0 IMAD.HI.U32 R4, R7, R4, RZ ;  /* 0x0000000407040227 */ /* 0x002fca00078e00ff */
[----:B0-----:R-:W-:-:S04]  /*180e0*/  @P0 SHF.R.U32.HI R0, RZ, R5, R4 ;  /* 0x00000005ff000219 */ /* 0x001fc80000011604 */
[--C-:B------:R-:W-:Y:S01]  /*180f0*/  SHF.R.S32.HI R5, RZ, 0x1f, R0.reuse ;  /* 0x0000001fff057819 */ /* 0x100fe20000011400 */
[----:B------:R-:W-:Y:S02]  /*18100*/  IMAD.MOV R4, RZ, RZ, -R0 ;  /* 0x000000ffff047224 */ /* 0x000fe400078e0a00 */
[----:B------:R-:W-:-:S04]  /*18110*/  IMAD.WIDE.U32 R2, R0, UR4, R2 ;  /* 0x0000000400027c25 */ /* 0x000fc8000f8e0002 */
[----:B------:R-:W-:Y:S02]  /*18120*/  IMAD R4, R6, R4, R7 ;  /* 0x0000000406047224 */ /* 0x000fe400078e0207 */
[----:B------:R-:W0:Y:S01]  /*18130*/  S2R R7, SR_TID.X ;  /* 0x0000000000077919 */ /* 0x000e220000002100 */
[----:B------:R-:W-:-:S04]  /*18140*/  IMAD R5, R5, UR4, RZ ;  /* 0x0000000405057c24 */ /* 0x000fc8000f8e02ff */
[----:B------:R-:W-:Y:S01]  /*18150*/  IMAD R0, R0, UR5, R5 ;  /* 0x0000000500007c24 */ /* 0x000fe2000f8e0205 */
[----:B------:R-:W-:-:S03]  /*18160*/  ULDC.64 UR4, c[0x0][0x3c8] ;  /* 0x0000f20000047ab9 */ /* 0x000fc60000000a00 */
[----:B------:R-:W-:Y:S01]  /*18170*/  IMAD.IADD R3, R3, 0x1, R0 ;  /* 0x0000000103037824 */ /* 0x000fe200078e0200 */
[----:B------:R-:W-:Y:S01]  /*18180*/  SHF.R.S32.HI R0, RZ, 0x1f, R4 ;  /* 0x0000001fff007819 */ /* 0x000fe20000011404 */
[----:B------:R-:W-:-:S04]  /*18190*/  IMAD.WIDE.U32 R2, R4, UR4, R2 ;  /* 0x0000000404027c25 */ /* 0x000fc8000f8e0002 */
[----:B------:R-:W-:Y:S01]  /*181a0*/  IMAD R0, R0, UR4, RZ ;  /* 0x0000000400007c24 */ /* 0x000fe2000f8e02ff */
[----:B------:R-:W-:Y:S02]  /*181b0*/  ULDC UR4, c[0x0][0x3b8] ;  /* 0x0000ee0000047ab9 */ /* 0x000fe40000000800 */
[----:B------:R-:W-:Y:S01]  /*181c0*/  ISETP.GE.AND P2, PT, R10, UR4, PT ;  /* 0x000000040a007c0c */ /* 0x000fe2000bf46270 */
[----:B------:R-:W-:Y:S01]  /*181d0*/  IMAD R4, R4, UR5, R0 ;  /* 0x0000000504047c24 */ /* 0x000fe2000f8e0200 */
[----:B------:R-:W-:Y:S02]  /*181e0*/  LEA R0, P4, R2, UR6, 0x1 ;  /* 0x0000000602007c11 */ /* 0x000fe4000f8808ff */
[----:B------:R-:W-:Y:S01]  /*181f0*/  ISETP.GE.AND P1, PT, R9, UR4, PT ;  /* 0x0000000409007c0c */ /* 0x000fe2000bf26270 */
[----:B------:R-:W-:Y:S01]  /*18200*/  IMAD.IADD R4, R3, 0x1, R4 ;  /* 0x0000000103047824 */ /* 0x000fe200078e0204 */
[----:B------:R-:W-:-:S04]  /*18210*/  ISETP.GE.AND P0, PT, R8, UR4, PT ;  /* 0x0000000408007c0c */ /* 0x000fc8000bf06270 */
[----:B------:R-:W-:Y:S01]  /*18220*/  LEA.HI.X R2, R2, UR7, R4, 0x1, P4 ;  /* 0x0000000702027c11 */ /* 0x000fe2000a0f0c04 */
[----:B0-----:R-:W-:-:S05]  /*18230*/  IMAD.SHL.U32 R7, R7, 0x8, RZ ;  /* 0x0000000807077824 */ /* 0x001fca00078e00ff */
[----:B------:R-:W-:-:S04]  /*18240*/  LOP3.LUT R7, R7, 0x38, RZ, 0xc0, !PT ;  /* 0x0000003807077812 */ /* 0x000fc800078ec0ff */
[----:B------:R-:W-:Y:S01]  /*18250*/  ISETP.GE.AND P3, PT, R7, UR4, PT ;  /* 0x0000000407007c0c */ /* 0x000fe2000bf66270 */
[----:B------:R-:W-:-:S03]  /*18260*/  UMOV UR4, 0xffffffff ;  /* 0xffffffff00047882 */ /* 0x000fc60000000000 */
[----:B------:R-:W-:Y:S09]  /*18270*/  BRA.DIV UR4, `(.L_x_1555) ;  /* 0x0000006204987947 */ /* 0x000ff2000b800000 */
[----:B------:R-:W2:Y:S04]  /*18280*/  LDL.LU R9, [R1+0x4c] ;  /* 0x00004c0001097983 */ /* 0x000ea80000300800 */
[----:B------:R-:W3:Y:S04]  /*18290*/  LDL.LU R5, [R1+0x4] ;  /* 0x0000040001057983 */ /* 0x000ee80000300800 */
[----:B------:R-:W4:Y:S04]  /*182a0*/  LDL.LU R4, [R1+0x60] ;  /* 0x0000600001047983 */ /* 0x000f280000300800 */
[----:B------:R-:W5:Y:S04]  /*182b0*/  LDL.LU R10, [R1+0x64] ;  /* 0x00006400010a7983 */ /* 0x000f680000300800 */
[----:B------:R-:W5:Y:S01]  /*182c0*/  LDL R8, [R1+0x14] ;  /* 0x0000140001087983 */ /* 0x000f620000100800 */
        /* <DEDUP_REMOVED lines=12> */
[----:B------:R-:W-:Y:S01]  /*18390*/  @!PT LDS RZ, [RZ] ;  /* 0x00000000fffff984 */ /* 0x000fe20000000800 */
[----:B-----5:R-:W-:Y:S04]  /*183a0*/  @!P5 LDGSTS.E.BYPASS.LTC128B.128 [R8+0x22400], desc[UR60][R4.64], !P3 ;  /* 0x224000000408dfae */ /* 0x020fe8000d901d7c */
[----:B------:R-:W-:Y:S04]  /*183b0*/  @!P5 LDGSTS.E.BYPASS.LTC128B.128 [R8+0x26400], desc[UR60][R4.64+0x80], !P2 ;  /* 0x264000800408dfae */ /* 0x000fe8000d101d7c */
[----:B------:R-:W-:Y:S04]  /*183c0*/  @!P5 LDGSTS.E.BYPASS.LTC128B.128 [R8+0x2a400], desc[UR60][R4.64+0x100], !P1 ;  /* 0x2a4001000408dfae */ /* 0x000fe8000c901d7c */
[----:B------:R0:W-:Y:S04]  /*183d0*/  @!P5 LDGSTS.E.BYPASS.LTC128B.128 [R8+0x2e400], desc[UR60][R4.64+0x180], !P0 ;  /* 0x2e4001800408dfae */ /* 0x0001e8000c101d7c */
[----:B------:R-:W-:Y:S04]  /*183e0*/  SHFL.IDX PT, R6, R2, 0x1, 0x181f ;  /* 0x00381f0002067f89 */ /* 0x000fe800000e0000 */
[----:B0-----:R-:W0:Y:S02]  /*183f0*/  SHFL.IDX PT, R5, R0, 0x1, 0x181f ;  /* 0x00381f0000057f89 */ /* 0x001e2400000e0000 */
[----:B0-----:R-:W-:-:S05]  /*18400*/  @!P4 LEA R5, P6, R7, R5, 0x1 ;  /* 0x000000050705c211 */ /* 0x001fca00078c08ff */
[----:B------:R-:W-:-:S05]  /*18410*/  @!P4 IMAD.X R4, RZ, RZ, R6, P6 ;  /* 0x000000ffff04c224 */ /* 0x000fca00030e0606 */
[----:B------:R-:W-:-:S04]  /*18420*/  @!P4 LOP3.LUT R5, R5, R4, RZ, 0x3c, !PT ;  /* 0x000000040505c212 */ /* 0x000fc800078e3cff */
[----:B------:R-:W-:-:S04]  /*18430*/  @!P4 LOP3.LUT R4, R5, R4, RZ, 0x3c, !PT ;  /* 0x000000040504c212 */ /* 0x000fc800078e3cff */
[----:B------:R-:W-:-:S05]  /*18440*/  @!P4 LOP3.LUT R5, R5, R4, RZ, 0x3c, !PT ;  /* 0x000000040505c212 */ /* 0x000fca00078e3cff */
        /* <DEDUP_REMOVED lines=10> */
[----:B------:R-:W-:-:S04]  /*184f0*/  @!P4 LOP3.LUT R5, R5, R4, RZ, 0x3c, !PT ;  /* 0x000000040505c212 */ /* 0x000fc800078e3cff */
[----:B------:R-:W-:-:S04]  /*18500*/  @!P4 LOP3.LUT R4, R5, R4, RZ, 0x3c, !PT ;  /* 0x000000040504c212 */ /* 0x000fc800078e3cff */
[----:B------:R-:W-:-:S05]  /*18510*/  @!P4 LOP3.LUT R5, R5, R4, RZ, 0x3c, !PT ;  /* 0x000000040505c212 */ /* 0x000fca00078e3cff */
        /* <DEDUP_REMOVED lines=46> */
[----:B------:R-:W-:-:S05]  /*18800*/  @!P4 IMAD.X R4, RZ, RZ, R6, P5 ;  /* 0x000000ffff04c224 */ /* 0x000fca00028e0606 */
[----:B------:R-:W-:-:S04]  /*18810*/  @!P4 LOP3.LUT R5, R5, R4, RZ, 0x3c, !PT ;  /* 0x000000040505c212 */ /* 0x000fc800078e3cff */
[----:B------:R-:W-:-:S04]  /*18820*/  @!P4 LOP3.LUT R4, R5, R4, RZ, 0x3c, !PT ;  /* 0x000000040504c212 */ /* 0x000fc800078e3cff */
[----:B------:R-:W-:Y:S01]  /*18830*/  @!P4 LOP3.LUT R5, R5, R4, RZ, 0x3c, !PT ;  /* 0x000000040505c212 */ /* 0x000fe200078e3cff */
[----:B------:R0:W2:Y:S04]  /*18840*/  SHFL.IDX PT, R6, R2, 0x7, 0x181f ;  /* 0x00f81f0002067f89 */ /* 0x0000a800000e0000 */
[----:B------:R0:W-:Y:S04]  /*18850*/  @!P4 LDGSTS.E.BYPASS.LTC128B.128 [R8+0x25400], desc[UR60][R4.64], !P3 ;  /* 0x254000000408cfae */ /* 0x0001e8000d901d7c */
[----:B------:R0:W-:Y:S04]  /*18860*/  @!P4 LDGSTS.E.BYPASS.LTC128B.128 [R8+0x29400], desc[UR60][R4.64+0x80], !P2 ;  /* 0x294000800408cfae */ /* 0x0001e8000d101d7c */
[----:B------:R0:W-:Y:S04]  /*18870*/  @!P4 LDGSTS.E.BYPASS.LTC128B.128 [R8+0x2d400], desc[UR60][R4.64+0x100], !P1 ;  /* 0x2d4001000408cfae */ /* 0x0001e8000c901d7c */
[----:B-1----:R0:W-:Y:S02]  /*18880*/  @!P4 LDGSTS.E.BYPASS.LTC128B.128 [R8+0x31400], desc[UR60][R4.64+0x180], !P0 ;  /* 0x314001800408cfae */ /* 0x0021e4000c101d7c */
.L_x_1758:
[----:B0-----:R-:W3:Y:S01]  /*18890*/  LDL.LU R2, [R1+0x7c] ;  /* 0x00007c0001027983 */ /* 0x001ee20000300800 */
[----:B------:R-:W-:Y:S01]  /*188a0*/  BSSY B0, `(.L_x_1556) ;  /* 0x000000d000007945 */ /* 0x000fe20003800000 */
[----:B---3--:R-:W-:-:S13]  /*188b0*/  ISETP.GE.AND P4, PT, R2, R3, PT ;  /* 0x000000030200720c */ /* 0x008fda0003f86270 */
[----:B------:R-:W-:Y:S05]  /*188c0*/  @P4 BRA `(.L_x_1557) ;  /* 0x0000000000284947 */ /* 0x000fea0003800000 */
[----:B-1----:R-:W3:Y:S01]  /*188d0*/  LDL R4, [R1+0x14] ;  /* 0x0000140001047983 */ /* 0x002ee20000100800 */
        /* <DEDUP_REMOVED lines=9> */
.L_x_1557:
[----:B------:R-:W-:Y:S05]  /*18970*/  BSYNC B0 ;  /* 0x0000000000007941 */ /* 0x000fea0003800000 */
.L_x_1556:
[----:B------:R-:W-:Y:S01]  /*18980*/  NOP ;  /* 0x0000000000007918 */ /* 0x000fe20000000000 */
[----:B------:R-:W-:-:S13]  /*18990*/  PLOP3.LUT P0, PT, PT, PT, PT, 0x80, 0x0 ;  /* 0x000000000000781c */ /* 0x000fda0003f0f070 */
.L_x_1558:
        /* <DEDUP_REMOVED lines=16> */
[----:B------:R-:W3:Y:S03]  /*18aa0*/  SYNCS.PHASECHK.TRANS64.TRYWAIT P0, [R18+URZ+0x32420], R0 ;  /* 0x03242000120075a7 */ /* 0x000ee6000800017f */
[----:B0--3--:R-:W-:Y:S05]  /*18ab0*/  @!P0 BRA `(.L_x_1560) ;  /* 0x0000006800008947 */ /* 0x009fea0003800000 */
.L_x_1759:
[----:B------:R-:W-:Y:S05]  /*18ac0*/  BSYNC B0 ;  /* 0x0000000000007941 */ /* 0x000fea0003800000 */
.L_x_1559:
[----:B------:R-:W3:Y:S01]  /*18ad0*/  LDL R2, [R1+0x18] ;  /* 0x0000180001027983 */ /* 0x000ee20000100800 */
[----:B------:R-:W-:Y:S01]  /*18ae0*/  BSSY B0, `(.L_x_1561) ;  /* 0x000005a000007945 */ /* 0x000fe20003800000 */
[----:B---3--:R-:W-:-:S13]  /*18af0*/  LOP3.LUT P0, RZ, R2, 0x1, RZ, 0xc0, !PT ;  /* 0x0000000102ff7812 */ /* 0x008fda000780c0ff */
[----:B------:R-:W-:Y:S05]  /*18b00*/  @!P0 BRA `(.L_x_1562) ;  /* 0x00000004005c8947 */ /* 0x000fea0003800000 */
[----:B-1----:R-:W0:Y:S01]  /*18b10*/  LDL R4, [R1+0x1c] ;  /* 0x00001c0001047983 */ /* 0x002e220000100800 */
        /* <DEDUP_REMOVED lines=8> */
.L_x_1760:
[----:B------:R-:W-:Y:S05]  /*18ba0*/  BSYNC B1 ;  /* 0x0000000000017941 */ /* 0x000fea0003800000 */
.L_x_1563:
        /* <DEDUP_REMOVED lines=9> */
.L_x_1566:
[----:B------:R-:W-:Y:S05]  /*18c40*/  BSYNC B1 ;  /* 0x0000000000017941 */ /* 0x000fea0003800000 */
.L_x_1565:
        /* <DEDUP_REMOVED lines=12> */
.L_x_1567:
        /* <DEDUP_REMOVED lines=15> */
.L_x_1568:
        /* <DEDUP_REMOVED lines=15> */
.L_x_1569:
        /* <DEDUP_REMOVED lines=15> */
.L_x_1570:
        /* <DEDUP_REMOVED lines=10> */
.L_x_1562:
[----:B------:R-:W-:Y:S05]  /*19080*/  BSYNC B0 ;  /* 0x0000000000007941 */ /* 0x000fea0003800000 */
.L_x_1561:
[----:B-1----:R-:W0:Y:S04]  /*19090*/  LDL R4, [R1+0x50] ;  /* 0x0000500001047983 */ /* 0x002e280000100800 */
        /* <DEDUP_REMOVED lines=8> */
[----:B------:R-:W-:Y:S01]  /*19120*/  BSSY B2, `(.L_x_1573) ;  /* 0x00000a9000027945 */ /* 0x000fe20003800000 */
[----:B---3--:R-:W-:-:S04]  /*19130*/  VIADD R2, R7, 0x1 ;  /* 0x0000000107027836 */ /* 0x008fc80000000000 */
[----:B--2---:R-:W-:-:S05]  /*19140*/  IMAD R2, R2, R6, RZ ;  /* 0x0000000602027224 */ /* 0x004fca00078e02ff */
        /* <DEDUP_REMOVED lines=42> */
.L_x_1577:
        /* <DEDUP_REMOVED lines=8> */
.L_x_1761:
[----:B------:R-:W-:Y:S05]  /*19470*/  BSYNC B3 ;  /* 0x0000000000037941 */ /* 0x000fea0003800000 */
.L_x_1578:
        /* <DEDUP_REMOVED lines=9> */
.L_x_1581:
[----:B------:R-:W-:Y:S05]  /*19510*/  BSYNC B3 ;  /* 0x0000000000037941 */ /* 0x000fea0003800000 */
.L_x_1580:
        /* <DEDUP_REMOVED lines=12> */
.L_x_1582:
        /* <DEDUP_REMOVED lines=13> */
.L_x_1762:
[----:B------:R-:W-:Y:S05]  /*196b0*/  BSYNC B3 ;  /* 0x0000000000037941 */ /* 0x000fea0003800000 */
.L_x_1583:
        /* <DEDUP_REMOVED lines=11> */
.L_x_1586:
[----:B------:R-:W-:Y:S05]  /*19770*/  BSYNC B3 ;  /* 0x0000000000037941 */ /* 0x000fea0003800000 */
.L_x_1585:
        /* <DEDUP_REMOVED lines=9> */
.L_x_1587:
        /* <DEDUP_REMOVED lines=15> */
.L_x_1588:
        /* <DEDUP_REMOVED lines=15> */
.L_x_1589:
        /* <DEDUP_REMOVED lines=15> */
.L_x_1590:
        /* <DEDUP_REMOVED lines=10> */
.L_x_1576:
[----:B------:R-:W-:Y:S05]  /*19b80*/  BSYNC B1 ;  /* 0x0000000000017941 */ /* 0x000fea0003800000 */
.L_x_1575:
[----:B------:R-:W2:Y:S02]  /*19b90*/  LDL.LU R5, [R1+0x50] ;  /* 0x0000500001057983 */ /* 0x000ea40000300800 */
[----:B--2---:R-:W-:-:S07]  /*19ba0*/  VIADD R0, R5, 0xfffffffd ;  /* 0xfffffffd05007836 */ /* 0x004fce0000000000 */
.L_x_1574:
[----:B------:R-:W-:Y:S05]  /*19bb0*/  BSYNC B2 ;  /* 0x0000000000027941 */ /* 0x000fea0003800000 */
.L_x_1573:
[----:B------:R-:W-:Y:S01]  /*19bc0*/  VIADD R8, R8, 0xfffffffe ;  /* 0xfffffffe08087836 */ /* 0x000fe20000000000 */
[----:B------:R-:W-:-:S04]  /*19bd0*/  LOP3.LUT R4, RZ, R4, RZ, 0x33, !PT ;  /* 0x00000004ff047212 */ /* 0x000fc800078e33ff */
[----:B------:R-:W-:-:S13]  /*19be0*/  ISETP.NE.AND P0, PT, R8, R4, PT ;  /* 0x000000040800720c */ /* 0x000fda0003f05270 */
[----:B------:R-:W-:Y:S05]  /*19bf0*/  @!P0 BRA `(.L_x_1572) ;  /* 0x0000001000f88947 */ /* 0x000fea0003800000 */
.L_x_1623:
        /* <DEDUP_REMOVED lines=35> */
.L_x_1593:
        /* <DEDUP_REMOVED lines=8> */
.L_x_1763:
[----:B------:R-:W-:Y:S05]  /*19eb0*/  BSYNC B2 ;  /* 0x0000000000027941 */ /* 0x000fea0003800000 */
.L_x_1594:
        /* <DEDUP_REMOVED lines=9> */
.L_x_1597:
[----:B------:R-:W-:Y:S05]  /*19f50*/  BSYNC B2 ;  /* 0x0000000000027941 */ /* 0x000fea0003800000 */
.L_x_1596:
        /* <DEDUP_REMOVED lines=12> */
.L_x_1598:
        /* <DEDUP_REMOVED lines=13> */
.L_x_1764:
[----:B------:R-:W-:Y:S05]  /*1a0f0*/  BSYNC B2 ;  /* 0x0000000000027941 */ /* 0x000fea0003800000 */
.L_x_1599:
        /* <DEDUP_REMOVED lines=11> */
.L_x_1602:
[----:B------:R-:W-:Y:S05]  /*1a1b0*/  BSYNC B2 ;  /* 0x0000000000027941 */ /* 0x000fea0003800000 */
.L_x_1601:
        /* <DEDUP_REMOVED lines=9> */
.L_x_1603:
        /* <DEDUP_REMOVED lines=15> */
.L_x_1604:
        /* <DEDUP_REMOVED lines=15> */
.L_x_1605:
        /* <DEDUP_REMOVED lines=15> */
.L_x_1606:
        /* <DEDUP_REMOVED lines=10> */
.L_x_1592:
[----:B------:R-:W-:Y:S05]  /*1a5c0*/  BSYNC B1 ;  /* 0x0000000000017941 */ /* 0x000fea0003800000 */
.L_x_1591:
        /* <DEDUP_REMOVED lines=35> */
.L_x_1609:
        /* <DEDUP_REMOVED lines=8> */
.L_x_1765:
[----:B------:R-:W-:Y:S05]  /*1a880*/  BSYNC B2 ;  /* 0x0000000000027941 */ /* 0x000fea0003800000 */
.L_x_1610:
        /* <DEDUP_REMOVED lines=9> */
.L_x_1613:
[----:B------:R-:W-:Y:S05]  /*1a920*/  BSYNC B2 ;  /* 0x0000000000027941 */ /* 0x000fea0003800000 */
.L_x_1612:
        /* <DEDUP_REMOVED lines=12> */
.L_x_1614:
        /* <DEDUP_REMOVED lines=13> */
.L_x_1766:
[----:B------:R-:W-:Y:S05]  /*1aac0*/  BSYNC B2 ;  /* 0x0000000000027941 */ /* 0x000fea0003800000 */
.L_x_1615:
        /* <DEDUP_REMOVED lines=11> */
.L_x_1618:
[----:B------:R-:W-:Y:S05]  /*1ab80*/  BSYNC B2 ;  /* 0x0000000000027941 */ /* 0x000fea0003800000 */
.L_x_1617:
        /* <DEDUP_REMOVED lines=9> */
.L_x_1619:
        /* <DEDUP_REMOVED lines=15> */
.L_x_1620:
        /* <DEDUP_REMOVED lines=15> */
.L_x_1621:
        /* <DEDUP_REMOVED lines=15> */
.L_x_1622:
        /* <DEDUP_REMOVED lines=10> */
.L_x_1608:
[----:B------:R-:W-:Y:S05]  /*1af90*/  BSYNC B1 ;  /* 0x0000000000017941 */ /* 0x000fea0003800000 */
.L_x_1607:
[----:B------:R-:W2:Y:S01]  /*1afa0*/  LDL R5, [R1+0x2c] ;  /* 0x00002c0001057983 */ /* 0x000ea20000100800 */
[----:B------:R-:W-:Y:S01]  /*1afb0*/  VIADD R0, R0, 0xfffffffe ;  /* 0xfffffffe00007836 */ /* 0x000fe20000000000 */
[----:B--2---:R-:W-:-:S13]  /*1afc0*/  ISETP.GT.AND P0, PT, R6, R5, PT ;  /* 0x000000050600720c */ /* 0x004fda0003f04270 */
[----:B------:R-:W-:Y:S05]  /*1afd0*/  @P0 BRA `(.L_x_1623) ;  /* 0xffffffec00080947 */ /* 0x000fea000383ffff */
.L_x_1572:
[----:B------:R-:W-:Y:S05]  /*1afe0*/  BSYNC B0 ;  /* 0x0000000000007941 */ /* 0x000fea0003800000 */
.L_x_1571:
[----:B------:R-:W3:Y:S01]  /*1aff0*/  LDL.LU R2, [R1+0x1c] ;  /* 0x00001c0001027983 */ /* 0x000ee20000300800 */
[----:B------:R-:W1:Y:S01]  /*1b000*/  S2R R3, SR_TID.X ;  /* 0x0000000000037919 */ /* 0x000e620000002100 */
[----:B------:R-:W-:-:S05]  /*1b010*/  VIADD R19, R19, 0x1 ;  /* 0x0000000113137836 */ /* 0x000fca0000000000 */
[----:B------:R-:W-:-:S04]  /*1b020*/  ISETP.NE.AND P0, PT, R19, 0x2, PT ;  /* 0x000000021300780c */ /* 0x000fc80003f05270 */
[----:B------:R-:W-:Y:S01]  /*1b030*/  SEL R0, RZ, 0x1, P0 ;  /* 0x00000001ff007807 */ /* 0x000fe20000000000 */
[----:B------:R-:W-:Y:S01]  /*1b040*/  BSSY B0, `(.L_x_1624) ;  /* 0x0000013000007945 */ /* 0x000fe20003800000 */
[----:B-1----:R-:W-:-:S04]  /*1b050*/  LOP3.LUT R3, R3, 0x7f, RZ, 0xc0, !PT ;  /* 0x0000007f03037812 */ /* 0x002fc800078ec0ff */
[----:B------:R-:W-:Y:S02]  /*1b060*/  ISETP.NE.AND P1, PT, R3, RZ, PT ;  /* 0x000000ff0300720c */ /* 0x000fe40003f25270 */
[----:B---3--:R-:W-:-:S05]  /*1b070*/  LOP3.LUT R2, R2, R0, RZ, 0x3c, !PT ;  /* 0x0000000002027212 */ /* 0x008fca00078e3cff */
[----:B------:R1:W-:Y:S06]  /*1b080*/  STL [R1+0x1c], R2 ;  /* 0x00001c0201007387 */ /* 0x0003ec0000100800 */
[----:B------:R-:W-:Y:S05]  /*1b090*/  @P1 BRA `(.L_x_1625) ;  /* 0x0000000000341947 */ /* 0x000fea0003800000 */
[----:B------:R-:W3:Y:S01]  /*1b0a0*/  S2R R3, SR_LANEID ;  /* 0x0000000000037919 */ /* 0x000ee20000000000 */
[----:B------:R-:W-:Y:S01]  /*1b0b0*/  VOTEU.ANY UR4, UPT, PT ;  /* 0x0000000000047886 */ /* 0x000fe200038e0100 */
[----:B------:R-:W4:Y:S01]  /*1b0c0*/  LDC.64 R4, c[0x0][0xd60] ;  /* 0x00035800ff047b82 */ /* 0x000f220000000a00 */
[----:B------:R-:W3:Y:S08]  /*1b0d0*/  FLO.U32 R0, UR4 ;  /* 0x0000000400007d00 */ /* 0x000ef000080e0000 */
[----:B-1----:R-:W4:Y:S01]  /*1b0e0*/  POPC R2, UR4 ;  /* 0x0000000400027d09 */ /* 0x002f220008000000 */
[----:B---3--:R-:W-:-:S13]  /*1b0f0*/  ISETP.EQ.U32.AND P1, PT, R0, R3, PT ;  /* 0x000000030000720c */ /* 0x008fda0003f22070 */
[----:B----4-:R-:W3:Y:S01]  /*1b100*/  @P1 ATOMG.E.ADD.STRONG.GPU PT, R5, desc[UR60][R4.64], R2 ;  /* 0x00000002040519a8 */ /* 0x010ee200081ee1fc */
[----:B------:R-:W1:Y:S02]  /*1b110*/  S2R R3, SR_LTMASK ;  /* 0x0000000000037919 */ /* 0x000e640000003900 */
[----:B-1----:R-:W-:-:S06]  /*1b120*/  LOP3.LUT R3, R3, UR4, RZ, 0xc0, !PT ;  /* 0x0000000403037c12 */ /* 0x002fcc000f8ec0ff */
[----:B------:R-:W1:Y:S01]  /*1b130*/  POPC R3, R3 ;  /* 0x0000000300037309 */ /* 0x000e620000000000 */
[----:B---3--:R-:W1:Y:S02]  /*1b140*/  SHFL.IDX PT, R0, R5, R0, 0x1f ;  /* 0x00001f0005007589 */ /* 0x008e6400000e0000 */
[----:B-1----:R-:W-:-:S05]  /*1b150*/  IADD3 R0, R0, UR38, R3 ;  /* 0x0000002600007c10 */ /* 0x002fca000fffe003 */
[----:B------:R3:W-:Y:S02]  /*1b160*/  STL [R1], R0 ;  /* 0x0000000001007387 */ /* 0x0007e40000100800 */
.L_x_1625:
[----:B------:R-:W-:Y:S05]  /*1b170*/  BSYNC B0 ;  /* 0x0000000000007941 */ /* 0x000fea0003800000 */
.L_x_1624:
[----:B------:R-:W-:-:S07]  /*1b180*/  SEL R19, R19, RZ, P0 ;  /* 0x000000ff13137207 */ /* 0x000fce0000000000 */
.L_x_1537:
[----:B------:R-:W-:Y:S05]  /*1b190*/  BSYNC B7 ;  /* 0x0000000000077941 */ /* 0x000fea0003800000 */
.L_x_1535:
        /* <DEDUP_REMOVED lines=9> */
[----:B-12---:R-:W1:Y:S04]  /*1b230*/  LDS.128 R4, [R18+0x324d0] ;  /* 0x0324d00012047984 */ /* 0x006e680000000c00 */
[----:B-1----:R1:W-:Y:S04]  /*1b240*/  STL.64 [R1], R4 ;  /* 0x0000000401007387 */ /* 0x0023e80000100a00 */
[----:B------:R1:W-:Y:S01]  /*1b250*/  STL.64 [R1+0x8], R6 ;  /* 0x0000080601007387 */ /* 0x0003e20000100a00 */
[----:B------:R-:W-:Y:S06]  /*1b260*/  BAR.ARV 0x4, 0x180 ;  /* 0x0106000000007b1d */ /* 0x000fec0000002000 */
[----:B------:R-:W-:Y:S05]  /*1b270*/  BRA `(.L_x_1627) ;  /* 0x0000000c00247947 */ /* 0x000fea0003800000 */
.L_x_1626:
[----:B------:R-:W3:Y:S01]  /*1b280*/  S2R R16, SR_TID.X ;  /* 0x0000000000107919 */ /* 0x000ee20000002100 */
[----:B------:R-:W-:Y:S01]  /*1b290*/  UMOV UR4, 0xffffffff ;  /* 0xffffffff00047882 */ /* 0x000fe20000000000 */
[----:B---3--:R-:W-:-:S04]  /*1b2a0*/  LOP3.LUT R16, R16, 0x1f, RZ, 0xc0, !PT ;  /* 0x0000001f10107812 */ /* 0x008fc800078ec0ff */
[----:B------:R-:W-:Y:S01]  /*1b2b0*/  ISETP.NE.AND P0, PT, R16, 0x1f, PT ;  /* 0x0000001f1000780c */ /* 0x000fe20003f05270 */
[----:B------:R-:W-:-:S12]  /*1b2c0*/  BRA.DIV UR4, `(.L_x_1628) ;  /* 0x00000042049c7947 */ /* 0x000fd8000b800000 */
[----:B-1----:R-:W3:Y:S01]  /*1b2d0*/  LDL.LU R2, [R1] ;  /* 0x0000000001027983 */ /* 0x002ee20000300800 */
[----:B------:R-:W-:-:S03]  /*1b2e0*/  ULDC UR4, c[0x0][0xd3c] ;  /* 0x00034f0000047ab9 */ /* 0x000fc60000000800 */
[----:B------:R-:W4:Y:S01]  /*1b2f0*/  LDL R3, [R1+0xc] ;  /* 0x00000c0001037983 */ /* 0x000f220000100800 */
[----:B---3--:R-:W-:Y:S02]  /*1b300*/  IMAD.MOV.U32 R10, RZ, RZ, R2 ;  /* 0x000000ffff0a7224 */ /* 0x008fe400078e0002 */
[----:B----4-:R-:W-:-:S05]  /*1b310*/  IMAD.IADD R0, R3, 0x1, R16 ;  /* 0x0000000103007824 */ /* 0x010fca00078e0210 */
[----:B------:R-:W-:-:S13]  /*1b320*/  ISETP.GE.OR P1, PT, R0, UR4, !P0 ;  /* 0x0000000400007c0c */ /* 0x000fda000c726670 */
[----:B------:R-:W1:Y:S08]  /*1b330*/  @!P1 LDC.64 R2, c[0x0][0xd80] ;  /* 0x00036000ff029b82 */ /* 0x000e700000000a00 */
[----:B--2---:R-:W2:Y:S01]  /*1b340*/  @!P1 LDC.64 R6, c[0x0][0xd78] ;  /* 0x00035e00ff069b82 */ /* 0x004ea20000000a00 */
        /* <DEDUP_REMOVED lines=12> */
[----:B---3--:R-:W-:-:S02]  /*1b410*/  @!P1 IMAD.MOV.U32 R0, RZ, RZ, R8 ;  /* 0x000000ffff009224 */ /* 0x008fc400078e0008 */
[----:B------:R-:W-:Y:S02]  /*1b420*/  IMAD.MOV.U32 R8, RZ, RZ, RZ ;  /* 0x000000ffff087224 */ /* 0x000fe400078e00ff */
[----:B--2---:R-:W-:Y:S01]  /*1b430*/  @!P1 IMAD.MOV.U32 R6, RZ, RZ, R2 ;  /* 0x000000ffff069224 */ /* 0x004fe200078e0002 */
        /* <DEDUP_REMOVED lines=18> */
.L_x_1776:
[----:B------:R-:W-:Y:S02]  /*1b560*/  ULDC UR4, c[0x0][0xd38] ;  /* 0x00034e0000047ab9 */ /* 0x000fe40000000800 */
[----:B------:R-:W-:-:S04]  /*1b570*/  IMAD.U32 R3, RZ, RZ, UR4 ;  /* 0x00000004ff037e24 */ /* 0x000fc8000f8e00ff */
[----:B-1----:R-:W-:-:S04]  /*1b580*/  IMAD R9, R9, R3, RZ ;  /* 0x0000000309097224 */ /* 0x002fc800078e02ff */
[----:B------:R-:W-:-:S05]  /*1b590*/  IMAD.IADD R4, R4, 0x1, R9 ;  /* 0x0000000104047824 */ /* 0x000fca00078e0209 */
[----:B------:R-:W-:-:S13]  /*1b5a0*/  ISETP.GT.AND P6, PT, R4, R5, PT ;  /* 0x000000050400720c */ /* 0x000fda0003fc4270 */
[----:B------:R-:W-:Y:S05]  /*1b5b0*/  @P6 BRA `(.L_x_1629) ;  /* 0x0000000000ac6947 */ /* 0x000fea0003800000 */
.L_x_1632:
        /* <DEDUP_REMOVED lines=8> */
[----:B------:R-:W-:-:S05]  /*1b640*/  IMAD.IADD R6, R2, 0x1, R3 ;  /* 0x0000000102067824 */ /* 0x000fca00078e0203 */
[----:B------:R-:W-:Y:S01]  /*1b650*/  ISETP.GE.OR P6, PT, R6, R0, !P0 ;  /* 0x000000000600720c */ /* 0x000fe200047c6670 */
[----:B------:R-:W-:-:S12]  /*1b660*/  IMAD.MOV.U32 R0, RZ, RZ, RZ ;  /* 0x000000ffff007224 */ /* 0x000fd800078e00ff */
        /* <DEDUP_REMOVED lines=26> */
.L_x_1784:
[----:B------:R-:W-:Y:S02]  /*1b810*/  ULDC UR4, c[0x0][0xd38] ;  /* 0x00034e0000047ab9 */ /* 0x000fe40000000800 */
[----:B------:R-:W-:-:S04]  /*1b820*/  IMAD.U32 R3, RZ, RZ, UR4 ;  /* 0x00000004ff037e24 */ /* 0x000fc8000f8e00ff */
[----:B-1----:R-:W-:-:S04]  /*1b830*/  IMAD R9, R9, R3, RZ ;  /* 0x0000000309097224 */ /* 0x002fc800078e02ff */
[----:B------:R-:W-:-:S05]  /*1b840*/  IMAD.IADD R4, R9, 0x1, R4 ;  /* 0x0000000109047824 */ /* 0x000fca00078e0204 */
[----:B------:R-:W-:-:S13]  /*1b850*/  ISETP.GT.AND P6, PT, R4, R5, PT ;  /* 0x000000050400720c */ /* 0x000fda0003fc4270 */
[----:B------:R-:W-:Y:S05]  /*1b860*/  @!P6 BRA `(.L_x_1632) ;  /* 0xfffffffc0054e947 */ /* 0x000fea000383ffff */
.L_x_1629:
        /* <DEDUP_REMOVED lines=9> */
.L_x_1789:
[----:B------:R-:W-:-:S13]  /*1b900*/  ISETP.NE.AND P0, PT, R4, RZ, PT ;  /* 0x000000ff0400720c */ /* 0x000fda0003f05270 */
[----:B------:R-:W-:Y:S05]  /*1b910*/  @!P0 BRA `(.L_x_1634) ;  /* 0x0000000000148947 */ /* 0x000fea0003800000 */
[----:B------:R-:W-:Y:S01]  /*1b920*/  UMOV UR4, 0xffffffff ;  /* 0xffffffff00047882 */ /* 0x000fe20000000000 */
[----:B------:R-:W-:Y:S02]  /*1b930*/  VIADD R12, R2, 0xffffffff ;  /* 0xffffffff020c7836 */ /* 0x000fe40000000000 */
[----:B------:R-:W-:Y:S05]  /*1b940*/  BRA.DIV UR4, `(.L_x_1635) ;  /* 0x0000004604907947 */ /* 0x000fea000b800000 */
[----:B0-----:R0:W4:Y:S02]  /*1b950*/  SHFL.IDX PT, R7, R7, R12, 0x1f ;  /* 0x00001f0c07077589 */ /* 0x00112400000e0000 */
.L_x_1792:
[----:B----4-:R-:W-:-:S07]  /*1b960*/  IMAD.MOV.U32 R8, RZ, RZ, R7 ;  /* 0x000000ffff087224 */ /* 0x010fce00078e0007 */
.L_x_1634:
[----:B0-----:R-:W4:Y:S01]  /*1b970*/  LDL.LU R7, [R1+0xc] ;  /* 0x00000c0001077983 */ /* 0x001f220000300800 */
[----:B--2---:R-:W-:Y:S01]  /*1b980*/  IABS R4, R0 ;  /* 0x0000000000047213 */ /* 0x004fe20000000000 */
[----:B------:R-:W-:Y:S02]  /*1b990*/  IMAD R10, R8, R3, R9 ;  /* 0x00000003080a7224 */ /* 0x000fe400078e0209 */
[----:B------:R-:W-:Y:S01]  /*1b9a0*/  IMAD.MOV.U32 R8, RZ, RZ, RZ ;  /* 0x000000ffff087224 */ /* 0x000fe200078e00ff */
[----:B------:R-:W0:Y:S02]  /*1b9b0*/  I2F.RP R3, R4 ;  /* 0x0000000400037306 */ /* 0x000e240000209400 */
[----:B------:R4:W-:Y:S06]  /*1b9c0*/  STL [R1], R10 ;  /* 0x0000000a01007387 */ /* 0x0009ec0000100800 */
[----:B0-----:R-:W0:Y:S02]  /*1b9d0*/  MUFU.RCP R3, R3 ;  /* 0x0000000300037308 */ /* 0x001e240000001000 */
[----:B0-----:R-:W-:-:S06]  /*1b9e0*/  VIADD R3, R3, 0xffffffe ;  /* 0x0ffffffe03037836 */ /* 0x001fcc0000000000 */
[----:B------:R-:W0:Y:S02]  /*1b9f0*/  F2I.FTZ.U32.TRUNC.NTZ R9, R3 ;  /* 0x0000000300097305 */ /* 0x000e24000021f000 */
[----:B0-----:R-:W-:-:S04]  /*1ba00*/  IMAD.MOV R3, RZ, RZ, -R9 ;  /* 0x000000ffff037224 */ /* 0x001fc800078e0a09 */
[----:B------:R-:W-:-:S04]  /*1ba10*/  IMAD R3, R3, R4, RZ ;  /* 0x0000000403037224 */ /* 0x000fc800078e02ff */
[----:B------:R-:W-:-:S04]  /*1ba20*/  IMAD.HI.U32 R8, R9, R3, R8 ;  /* 0x0000000309087227 */ /* 0x000fc800078e0008 */
[----:B------:R-:W-:-:S05]  /*1ba30*/  IMAD.IADD R3, R5, 0x1, -R10 ;  /* 0x0000000105037824 */ /* 0x000fca00078e0a0a */
[----:B------:R-:W-:-:S05]  /*1ba40*/  IABS R5, R3 ;  /* 0x0000000300057213 */ /* 0x000fca0000000000 */
[----:B------:R-:W-:-:S04]  /*1ba50*/  IMAD.HI.U32 R8, R8, R5, RZ ;  /* 0x0000000508087227 */ /* 0x000fc800078e00ff */
[----:B----4-:R-:W-:Y:S01]  /*1ba60*/  IMAD.MOV.U32 R10, RZ, RZ, R7 ;  /* 0x000000ffff0a7224 */ /* 0x010fe200078e0007 */
[----:B------:R-:W-:-:S03]  /*1ba70*/  IABS R7, R0 ;  /* 0x0000000000077213 */ /* 0x000fc60000000000 */
[----:B------:R-:W-:Y:S02]  /*1ba80*/  IMAD.IADD R10, R2, 0x1, R10 ;  /* 0x00000001020a7824 */ /* 0x000fe400078e020a */
[----:B------:R-:W-:-:S04]  /*1ba90*/  IMAD.MOV R7, RZ, RZ, -R7 ;  /* 0x000000ffff077224 */ /* 0x000fc800078e0a07 */
[----:B------:R-:W-:Y:S01]  /*1baa0*/  IMAD R5, R8, R7, R5 ;  /* 0x0000000708057224 */ /* 0x000fe200078e0205 */
[----:B---3--:R-:W-:-:S04]  /*1bab0*/  IABS R7, R6 ;  /* 0x0000000600077213 */ /* 0x008fc80000000000 */
[----:B------:R-:W-:-:S13]  /*1bac0*/  ISETP.GT.U32.AND P1, PT, R4, R5, PT ;  /* 0x000000050400720c */ /* 0x000fda0003f24070 */
[----:B------:R-:W-:Y:S02]  /*1bad0*/  @!P1 IMAD.IADD R5, R5, 0x1, -R4 ;  /* 0x0000000105059824 */ /* 0x000fe400078e0a04 */
[----:B------:R-:W-:Y:S01]  /*1bae0*/  @!P1 VIADD R8, R8, 0x1 ;  /* 0x0000000108089836 */ /* 0x000fe20000000000 */
[----:B------:R-:W-:Y:S02]  /*1baf0*/  ISETP.NE.AND P1, PT, R0, RZ, PT ;  /* 0x000000ff0000720c */ /* 0x000fe40003f25270 */
[----:B------:R-:W-:Y:S02]  /*1bb00*/  ISETP.GE.U32.AND P0, PT, R5, R4, PT ;  /* 0x000000040500720c */ /* 0x000fe40003f06070 */
[----:B------:R-:W0:Y:S11]  /*1bb10*/  I2F.RP R4, R7 ;  /* 0x0000000700047306 */ /* 0x000e360000209400 */
        /* <DEDUP_REMOVED lines=18> */
[----:B-1----:R-:W-:-:S03]  /*1bc40*/  IMAD.IADD R2, R3, 0x1, -R0 ;  /* 0x0000000103027824 */ /* 0x002fc600078e0a00 */
        /* <DEDUP_REMOVED lines=12> */
[----:B------:R-:W-:-:S04]  /*1bd10*/  IMAD R5, R6, R5, R8 ;  /* 0x0000000506057224 */ /* 0x000fc800078e0208 */
[----:B------:R-:W-:-:S05]  /*1bd20*/  IMAD R0, R5, 0x10000, R4 ;  /* 0x0001000005007824 */ /* 0x000fca00078e0204 */
[----:B------:R0:W-:Y:S04]  /*1bd30*/  STL [R1+0x8], R0 ;  /* 0x0000080001007387 */ /* 0x0001e80000100800 */
[----:B------:R0:W-:Y:S04]  /*1bd40*/  STL [R1+0xc], R10 ;  /* 0x00000c0a01007387 */ /* 0x0001e80000100800 */
[----:B------:R0:W-:Y:S01]  /*1bd50*/  STL [R1+0x4], R2 ;  /* 0x0000040201007387 */ /* 0x0001e20000100800 */
[----:B------:R-:W-:Y:S05]  /*1bd60*/  BRA `(.L_x_1636) ;  /* 0x0000000000287947 */ /* 0x000fea0003800000 */
.L_x_1630:
        /* <DEDUP_REMOVED lines=10> */
.L_x_1636:
[----:B01----:R-:W2:Y:S04]  /*1be10*/  LDL R2, [R1+0xc] ;  /* 0x00000c0001027983 */ /* 0x003ea80000100800 */
[----:B------:R-:W3:Y:S04]  /*1be20*/  LDL R3, [R1+0x8] ;  /* 0x0000080001037983 */ /* 0x000ee80000100800 */
[----:B------:R-:W4:Y:S04]  /*1be30*/  LDL R5, [R1+0x4] ;  /* 0x0000040001057983 */ /* 0x000f280000100800 */
[----:B------:R-:W4:Y:S01]  /*1be40*/  LDL R4, [R1] ;  /* 0x0000000001047983 */ /* 0x000f220000100800 */
        /* <DEDUP_REMOVED lines=12> */
.L_x_1627:
[----:B------:R-:W3:Y:S01]  /*1bf10*/  LDL R0, [R1+0xc] ;  /* 0x00000c0001007983 */ /* 0x000ee20000100800 */
[----:B------:R-:W-:Y:S02]  /*1bf20*/  ULDC UR4, c[0x0][0xd3c] ;  /* 0x00034f0000047ab9 */ /* 0x000fe40000000800 */
[----:B---3--:R-:W-:-:S13]  /*1bf30*/  ISETP.GE.AND P0, PT, R0, UR4, PT ;  /* 0x0000000400007c0c */ /* 0x008fda000bf06270 */
[----:B------:R-:W-:Y:S05]  /*1bf40*/  @!P0 BRA `(.L_x_1637) ;  /* 0xffffff8400d88947 */ /* 0x000fea000383ffff */
[----:B------:R-:W-:Y:S05]  /*1bf50*/  BSYNC B8 ;  /* 0x0000000000087941 */ /* 0x000fea0003800000 */
.L_x_1489:
[----:B--2---:R-:W2:Y:S01]  /*1bf60*/  LDL.LU R0, [R1+0x80] ;  /* 0x0000800001007983 */ /* 0x004ea20000300800 */
[----:B------:R-:W-:Y:S01]  /*1bf70*/  BSSY B0, `(.L_x_1638) ;  /* 0x000000b000007945 */ /* 0x000fe20003800000 */
[----:B-1----:R-:W1:Y:S01]  /*1bf80*/  S2R R5, SR_CgaCtaId ;  /* 0x0000000000057919 */ /* 0x002e620000008800 */
[----:B--2---:R-:W-:-:S05]  /*1bf90*/  VIADD R0, R0, 0x1 ;  /* 0x0000000100007836 */ /* 0x004fca0000000000 */
        /* <DEDUP_REMOVED lines=8> */
.L_x_1793:
[----:B------:R-:W-:Y:S05]  /*1c020*/  BSYNC B0 ;  /* 0x0000000000007941 */ /* 0x000fea0003800000 */
.L_x_1638:
[----:B------:R-:W-:-:S03]  /*1c030*/  UMOV UR4, 0xffffffff ;  /* 0xffffffff00047882 */ /* 0x000fc60000000000 */
[----:B------:R-:W-:Y:S05]  /*1c040*/  BRA.DIV UR4, `(.L_x_1640) ;  /* 0x00000042040c7947 */ /* 0x000fea000b800000 */
[----:B------:R-:W1:Y:S02]  /*1c050*/  S2R R2, SR_TID.X ;  /* 0x0000000000027919 */ /* 0x000e640000002100 */
[----:B-1----:R-:W-:-:S04]  /*1c060*/  SHF.R.U32.HI R2, RZ, 0x5, R2 ;  /* 0x00000005ff027819 */ /* 0x002fc80000011602 */
[----:B------:R-:W-:-:S05]  /*1c070*/  LOP3.LUT R2, R2, 0x3, RZ, 0xc0, !PT ;  /* 0x0000000302027812 */ /* 0x000fca00078ec0ff */
[----:B------:R1:W2:Y:S02]  /*1c080*/  SHFL.IDX PT, R14, R2, RZ, 0x1f ;  /* 0x00001fff020e7589 */ /* 0x0002a400000e0000 */
.L_x_1796:
[----:B--2---:R-:W-:-:S13]  /*1c090*/  ISETP.NE.AND P0, PT, R14, RZ, PT ;  /* 0x000000ff0e00720c */ /* 0x004fda0003f05270 */
[----:B------:R-:W-:Y:S05]  /*1c0a0*/  @P0 BRA `(.L_x_1333) ;  /* 0x0000000000940947 */ /* 0x000fea0003800000 */
[----:B------:R-:W-:-:S03]  /*1c0b0*/  UMOV UR4, 0xffffffff ;  /* 0xffffffff00047882 */ /* 0x000fc60000000000 */
[----:B------:R-:W-:Y:S05]  /*1c0c0*/  BRA.DIV UR4, `(.L_x_1641) ;  /* 0x0000004204207947 */ /* 0x000fea000b800000 */
[----:B------:R-:W-:-:S13]  /*1c0d0*/  ELECT P6, URZ, PT ;  /* 0x00000000003f782f */ /* 0x000fda00038c0000 */
.L_x_1799:
        /* <DEDUP_REMOVED lines=8> */
.L_x_1642:
        /* <DEDUP_REMOVED lines=13> */
.L_x_1800:
[----:B------:R-:W1:Y:S02]  /*1c230*/  SYNCS.PHASECHK.TRANS64.TRYWAIT P0, [R7+URZ], R2 ;  /* 0x00000002070075a7 */ /* 0x000e64000800017f */
[----:B-1----:R-:W-:Y:S05]  /*1c240*/  @!P0 BRA `(.L_x_1644) ;  /* 0x0000003c00f48947 */ /* 0x002fea0003800000 */
.L_x_1801:
[----:B------:R-:W-:Y:S05]  /*1c250*/  @!P2 BRA `(.L_x_1645) ;  /* 0x000000000004a947 */ /* 0x000fea0003800000 */
[----:B------:R-:W-:Y:S01]  /*1c260*/  BPT.TRAP 0x1 ;  /* 0x000000040000795c */ /* 0x000fe20000300000 */
.L_x_1645:
[----:B------:R-:W-:-:S04]  /*1c270*/  VIADD R0, R0, 0x32460 ;  /* 0x0003246000007836 */ /* 0x000fc80000000000 */
[----:B------:R-:W-:-:S04]  /*1c280*/  IMAD R4, R19, 0x8, R0 ;  /* 0x0000000813047824 */ /* 0x000fc800078e0200 */
[----:B------:R-:W2:Y:S02]  /*1c290*/  SYNCS.PHASECHK.TRANS64.TRYWAIT P0, [R4+URZ], R5 ;  /* 0x00000005040075a7 */ /* 0x000ea4000800017f */
[----:B--2---:R-:W-:Y:S05]  /*1c2a0*/  @!P0 BRA `(.L_x_1646) ;  /* 0x0000003c00f08947 */ /* 0x004fea0003800000 */
.L_x_1802:
[----:B------:R-:W-:-:S07]  /*1c2b0*/  IMAD R3, R3, 0x8, R0 ;  /* 0x0000000803037824 */ /* 0x000fce00078e0200 */
.L_x_1647:
[----:B---3--:R3:W4:Y:S02]  /*1c2c0*/  SYNCS.PHASECHK.TRANS64.TRYWAIT P0, [R3+URZ], R2 ;  /* 0x00000002030075a7 */ /* 0x008724000800017f */
[----:B----4-:R-:W-:Y:S05]  /*1c2d0*/  @!P0 NANOSLEEP.SYNCS 0x989680 ;  /* 0x009896800000895d */ /* 0x010fea0003900000 */
[----:B------:R-:W4:Y:S02]  /*1c2e0*/  @!P0 SYNCS.PHASECHK.TRANS64 P0, [R3+URZ], R2 ;  /* 0x00000002030085a7 */ /* 0x000f24000800007f */
[----:B----4-:R-:W-:Y:S05]  /*1c2f0*/  @!P0 BRA `(.L_x_1647) ;  /* 0xfffffffc00f08947 */ /* 0x010fea000383ffff */
.L_x_1333:
[----:B------:R-:W-:Y:S05]  /*1c300*/  BSYNC B9 ;  /* 0x0000000000097941 */ /* 0x000fea0003800000 */
.L_x_1330:
[----:B------:R-:W-:Y:S05]  /*1c310*/  EXIT ;  /* 0x000000000000794d */ /* 0x000fea0003800000 */
.L_x_1353:
[----:B0-----:R0:W1:Y:S02]  /*1c320*/  SYNCS.PHASECHK.TRANS64.TRYWAIT P6, [R96+URZ+0x32490], R109 ;  /* 0x0324906d600075a7 */ /* 0x00106400080c017f */
[----:B-1----:R-:W-:Y:S05]  /*1c330*/  @!P6 NANOSLEEP.SYNCS 0x989680 ;  /* 0x009896800000e95d */ /* 0x002fea0003900000 */
[----:B------:R-:W1:Y:S02]  /*1c340*/  @!P6 SYNCS.PHASECHK.TRANS64 P6, [R96+URZ+0x32490], R109 ;  /* 0x0324906d6000e5a7 */ /* 0x000e6400080c007f */
[----:B-1----:R-:W-:Y:S05]  /*1c350*/  @!P6 BRA `(.L_x_1353) ;  /* 0xfffffffc00f0e947 */ /* 0x002fea000383ffff */
[----:B------:R-:W-:Y:S05]  /*1c360*/  BRA `(.L_x_1648) ;  /* 0xfffffe6c00c47947 */ /* 0x000fea000383ffff */
.L_x_1371:
[----:B0-----:R0:W1:Y:S02]  /*1c370*/  SYNCS.PHASECHK.TRANS64.TRYWAIT P5, [R96+URZ+0x32490], R109 ;  /* 0x0324906d600075a7 */ /* 0x00106400080a017f */
[----:B-1----:R-:W-:Y:S05]  /*1c380*/  @!P5 NANOSLEEP.SYNCS 0x989680 ;  /* 0x009896800000d95d */ /* 0x002fea0003900000 */
[----:B------:R-:W1:Y:S02]  /*1c390*/  @!P5 SYNCS.PHASECHK.TRANS64 P5, [R96+URZ+0x32490], R109 ;  /* 0x0324906d6000d5a7 */ /* 0x000e6400080a007f */
[----:B-1----:R-:W-:Y:S05]  /*1c3a0*/  @!P5 BRA `(.L_x_1371) ;  /* 0xfffffffc00f0d947 */ /* 0x002fea000383ffff */
[----:B------:R-:W-:Y:S05]  /*1c3b0*/  BRA `(.L_x_1649) ;  /* 0xfffffe8000687947 */ /* 0x000fea000383ffff */
.L_x_1380:
[----:B0-----:R0:W1:Y:S02]  /*1c3c0*/  SYNCS.PHASECHK.TRANS64.TRYWAIT P4, [R96+URZ+0x32490], R109 ;  /* 0x0324906d600075a7 */ /* 0x001064000808017f */
[----:B-1----:R-:W-:Y:S05]  /*1c3d0*/  @!P4 NANOSLEEP.SYNCS 0x989680 ;  /* 0x009896800000c95d */ /* 0x002fea0003900000 */
[----:B------:R-:W1:Y:S02]  /*1c3e0*/  @!P4 SYNCS.PHASECHK.TRANS64 P4, [R96+URZ+0x32490], R109 ;  /* 0x0324906d6000c5a7 */ /* 0x000e64000808007f */
[----:B-1----:R-:W-:Y:S05]  /*1c3f0*/  @!P4 BRA `(.L_x_1380) ;  /* 0xfffffffc00f0c947 */ /* 0x002fea000383ffff */
[----:B------:R-:W-:Y:S05]  /*1c400*/  BRA `(.L_x_1650) ;  /* 0xfffffe9000b07947 */ /* 0x000fea000383ffff */
.L_x_1386:
[----:B--2---:R2:W3:Y:S02]  /*1c410*/  SYNCS.PHASECHK.TRANS64.TRYWAIT P3, [R96+URZ+0x324b0], R109 ;  /* 0x0324b06d600075a7 */ /* 0x0044e4000806017f */
[----:B---3--:R-:W-:Y:S05]  /*1c420*/  @!P3 NANOSLEEP.SYNCS 0x989680 ;  /* 0x009896800000b95d */ /* 0x008fea0003900000 */
[----:B------:R-:W3:Y:S02]  /*1c430*/  @!P3 SYNCS.PHASECHK.TRANS64 P3, [R96+URZ+0x324b0], R109 ;  /* 0x0324b06d6000b5a7 */ /* 0x000ee4000806007f */
[----:B---3--:R-:W-:Y:S05]  /*1c440*/  @!P3 BRA `(.L_x_1386) ;  /* 0xfffffffc00f0b947 */ /* 0x008fea000383ffff */
[----:B------:R-:W-:Y:S05]  /*1c450*/  BRA `(.L_x_1651) ;  /* 0xfffffe9400407947 */ /* 0x000fea000383ffff */
.L_x_1396:
[----:B------:R-:W-:Y:S01]  /*1c460*/  BSSY B0, `(.L_x_1652) ;  /* 0x0000007000007945 */ /* 0x000fe20003800000 */
[----:B------:R-:W-:Y:S02]  /*1c470*/  IMAD.MOV.U32 R12, RZ, RZ, RZ ;  /* 0x000000ffff0c7224 */ /* 0x000fe400078e00ff */
[----:B------:R-:W-:Y:S02]  /*1c480*/  IMAD.MOV.U32 R11, RZ, RZ, 0x1f ;  /* 0x0000001fff0b7424 */ /* 0x000fe400078e00ff */
[----:B------:R-:W-:-:S07]  /*1c490*/  IMAD.MOV.U32 R15, RZ, RZ, -0x1 ;  /* 0xffffffffff0f7424 */ /* 0x000fce00078e00ff */
[----:B-----5:R-:W-:Y:S05]  /*1c4a0*/  WARPSYNC.COLLECTIVE R15, `(.L_x_1653) ;  /* 0x000000000f087348 */ /* 0x020fea0003c00000 */
[----:B------:R0:W1:Y:S02]  /*1c4b0*/  SHFL.IDX P6, R14, R13, R12, R11 ;  /* 0x0000000c0d0e7389 */ /* 0x00006400000c000b */
[----:B01---5:R-:W-:Y:S01]  /*1c4c0*/  ENDCOLLECTIVE ;  /* 0x000000000000791b */ /* 0x023fe20003800000 */
.L_x_1653:
[----:B------:R-:W-:Y:S05]  /*1c4d0*/  BSYNC B0 ;  /* 0x0000000000007941 */ /* 0x000fea0003800000 */
.L_x_1652:
[----:B------:R-:W-:Y:S05]  /*1c4e0*/  BRA `(.L_x_1654) ;  /* 0xfffffea000887947 */ /* 0x000fea000383ffff */
.L_x_1408:
        /* <DEDUP_REMOVED lines=8> */
.L_x_1656:
[----:B------:R-:W-:Y:S05]  /*1c570*/  BSYNC B1 ;  /* 0x0000000000017941 */ /* 0x000fea0003800000 */
.L_x_1655:
        /* <DEDUP_REMOVED lines=8> */
.L_x_1657:
[----:B------:R-:W-:Y:S02]  /*1c600*/  IMAD.MOV.U32 R13, RZ, RZ, R25 ;  /* 0x000000ffff0d7224 */ /* 0x000fe400078e0019 */
[----:B------:R-:W-:-:S07]  /*1c610*/  IMAD.MOV.U32 R20, RZ, RZ, R14 ;  /* 0x000000ffff147224 */ /* 0x000fce00078e000e */
[----:B------:R-:W-:Y:S05]  /*1c620*/  WARPSYNC.COLLECTIVE R15, `(.L_x_1658) ;  /* 0x000000000f087348 */ /* 0x000fea0003c00000 */
[----:B------:R0:W1:Y:S02]  /*1c630*/  SHFL.IDX P6, R14, R13, R12, R11 ;  /* 0x0000000c0d0e7389 */ /* 0x00006400000c000b */
[----:B01----:R-:W-:Y:S01]  /*1c640*/  ENDCOLLECTIVE ;  /* 0x000000000000791b */ /* 0x003fe20003800000 */
.L_x_1658:
[----:B------:R-:W-:Y:S02]  /*1c650*/  IMAD.MOV.U32 R13, RZ, RZ, R26 ;  /* 0x000000ffff0d7224 */ /* 0x000fe400078e001a */
[----:B------:R-:W-:-:S07]  /*1c660*/  IMAD.MOV.U32 R25, RZ, RZ, R14 ;  /* 0x000000ffff197224 */ /* 0x000fce00078e000e */
[----:B------:R-:W-:Y:S05]  /*1c670*/  WARPSYNC.COLLECTIVE R15, `(.L_x_1659) ;  /* 0x000000000f087348 */ /* 0x000fea0003c00000 */
[----:B------:R0:W1:Y:S02]  /*1c680*/  SHFL.IDX P6, R14, R13, R12, R11 ;  /* 0x0000000c0d0e7389 */ /* 0x00006400000c000b */
[----:B01----:R-:W-:Y:S01]  /*1c690*/  ENDCOLLECTIVE ;  /* 0x000000000000791b */ /* 0x003fe20003800000 */
.L_x_1659:
[----:B------:R-:W-:Y:S01]  /*1c6a0*/  IMAD.MOV.U32 R26, RZ, RZ, R14 ;  /* 0x000000ffff1a7224 */ /* 0x000fe200078e000e */
[----:B------:R-:W-:Y:S06]  /*1c6b0*/  BRA `(.L_x_1660) ;  /* 0xfffffea4009c7947 */ /* 0x000fec000383ffff */
.L_x_1412:
[----:B0-----:R0:W1:Y:S02]  /*1c6c0*/  SYNCS.PHASECHK.TRANS64.TRYWAIT P0, [R18+URZ+0x32400], R27 ;  /* 0x0324001b120075a7 */ /* 0x001064000800017f */
[----:B-1----:R-:W-:Y:S05]  /*1c6d0*/  @!P0 NANOSLEEP.SYNCS 0x989680 ;  /* 0x009896800000895d */ /* 0x002fea0003900000 */
[----:B------:R-:W1:Y:S02]  /*1c6e0*/  @!P0 SYNCS.PHASECHK.TRANS64 P0, [R18+URZ+0x32400], R27 ;  /* 0x0324001b120085a7 */ /* 0x000e64000800007f */
[----:B-1----:R-:W-:Y:S05]  /*1c6f0*/  @!P0 BRA `(.L_x_1412) ;  /* 0xfffffffc00f08947 */ /* 0x002fea000383ffff */
[----:B------:R-:W-:Y:S05]  /*1c700*/  BRA `(.L_x_1661) ;  /* 0xfffffea800b47947 */ /* 0x000fea000383ffff */
.L_x_1420:
        /* <DEDUP_REMOVED lines=8> */
.L_x_1663:
[----:B------:R-:W-:Y:S05]  /*1c790*/  BSYNC B1 ;  /* 0x0000000000017941 */ /* 0x000fea0003800000 */
.L_x_1662:
        /* <DEDUP_REMOVED lines=8> */
.L_x_1664:
[----:B------:R-:W-:Y:S02]  /*1c820*/  IMAD.MOV.U32 R13, RZ, RZ, R25 ;  /* 0x000000ffff0d7224 */ /* 0x000fe400078e0019 */
[----:B------:R-:W-:-:S07]  /*1c830*/  IMAD.MOV.U32 R20, RZ, RZ, R14 ;  /* 0x000000ffff147224 */ /* 0x000fce00078e000e */
[----:B------:R-:W-:Y:S05]  /*1c840*/  WARPSYNC.COLLECTIVE R15, `(.L_x_1665) ;  /* 0x000000000f087348 */ /* 0x000fea0003c00000 */
[----:B------:R0:W1:Y:S02]  /*1c850*/  SHFL.IDX P6, R14, R13, R12, R11 ;  /* 0x0000000c0d0e7389 */ /* 0x00006400000c000b */
[----:B01----:R-:W-:Y:S01]  /*1c860*/  ENDCOLLECTIVE ;  /* 0x000000000000791b */ /* 0x003fe20003800000 */
.L_x_1665:
[----:B------:R-:W-:Y:S02]  /*1c870*/  IMAD.MOV.U32 R13, RZ, RZ, R26 ;  /* 0x000000ffff0d7224 */ /* 0x000fe400078e001a */
[----:B------:R-:W-:-:S07]  /*1c880*/  IMAD.MOV.U32 R21, RZ, RZ, R14 ;  /* 0x000000ffff157224 */ /* 0x000fce00078e000e */
[----:B------:R-:W-:Y:S05]  /*1c890*/  WARPSYNC.COLLECTIVE R15, `(.L_x_1666) ;  /* 0x000000000f087348 */ /* 0x000fea0003c00000 */
[----:B------:R0:W1:Y:S02]  /*1c8a0*/  SHFL.IDX P6, R14, R13, R12, R11 ;  /* 0x0000000c0d0e7389 */ /* 0x00006400000c000b */
[----:B01----:R-:W-:Y:S01]  /*1c8b0*/  ENDCOLLECTIVE ;  /* 0x000000000000791b */ /* 0x003fe20003800000 */
.L_x_1666:
[----:B------:R-:W-:Y:S05]  /*1c8c0*/  BRA `(.L_x_1667) ;  /* 0xfffffeb400207947 */ /* 0x000fea000383ffff */
.L_x_1424:
[----:B0-----:R0:W1:Y:S02]  /*1c8d0*/  SYNCS.PHASECHK.TRANS64.TRYWAIT P1, [R18+URZ+0x32400], R27 ;  /* 0x0324001b120075a7 */ /* 0x001064000802017f */
[----:B-1----:R-:W-:Y:S05]  /*1c8e0*/  @!P1 NANOSLEEP.SYNCS 0x989680 ;  /* 0x009896800000995d */ /* 0x002fea0003900000 */
[----:B------:R-:W1:Y:S02]  /*1c8f0*/  @!P1 SYNCS.PHASECHK.TRANS64 P1, [R18+URZ+0x32400], R27 ;  /* 0x0324001b120095a7 */ /* 0x000e64000802007f */
[----:B-1----:R-:W-:Y:S05]  /*1c900*/  @!P1 BRA `(.L_x_1424) ;  /* 0xfffffffc00f09947 */ /* 0x002fea000383ffff */
[----:B------:R-:W-:Y:S05]  /*1c910*/  BRA `(.L_x_1668) ;  /* 0xfffffeb400fc7947 */ /* 0x000fea000383ffff */
.L_x_1430:
[----:B--2---:R2:W3:Y:S02]  /*1c920*/  SYNCS.PHASECHK.TRANS64.TRYWAIT P1, [R3+URZ+0x32430], R8 ;  /* 0x03243008030075a7 */ /* 0x0044e4000802017f */
[----:B---3--:R-:W-:Y:S05]  /*1c930*/  @!P1 NANOSLEEP.SYNCS 0x989680 ;  /* 0x009896800000995d */ /* 0x008fea0003900000 */
[----:B------:R-:W3:Y:S02]  /*1c940*/  @!P1 SYNCS.PHASECHK.TRANS64 P1, [R3+URZ+0x32430], R8 ;  /* 0x03243008030095a7 */ /* 0x000ee4000802007f */
[----:B---3--:R-:W-:Y:S05]  /*1c950*/  @!P1 BRA `(.L_x_1430) ;  /* 0xfffffffc00f09947 */ /* 0x008fea000383ffff */
[----:B------:R-:W-:Y:S05]  /*1c960*/  BRA `(.L_x_1429) ;  /* 0xfffffec400307947 */ /* 0x000fea000383ffff */
.L_x_1432:
[----:B0-----:R0:W3:Y:S02]  /*1c970*/  SYNCS.PHASECHK.TRANS64.TRYWAIT P1, [R18+URZ+0x32410], R5 ;  /* 0x03241005120075a7 */ /* 0x0010e4000802017f */
[----:B---3--:R-:W-:Y:S05]  /*1c980*/  @!P1 NANOSLEEP.SYNCS 0x989680 ;  /* 0x009896800000995d */ /* 0x008fea0003900000 */
[----:B------:R-:W3:Y:S02]  /*1c990*/  @!P1 SYNCS.PHASECHK.TRANS64 P1, [R18+URZ+0x32410], R5 ;  /* 0x03241005120095a7 */ /* 0x000ee4000802007f */
[----:B---3--:R-:W-:Y:S05]  /*1c9a0*/  @!P1 BRA `(.L_x_1432) ;  /* 0xfffffffc00f09947 */ /* 0x008fea000383ffff */
[----:B------:R-:W-:Y:S05]  /*1c9b0*/  BRA `(.L_x_1669) ;  /* 0xfffffec400d87947 */ /* 0x000fea000383ffff */
.L_x_1437:
[----:B----4-:R4:W0:Y:S02]  /*1c9c0*/  SYNCS.PHASECHK.TRANS64.TRYWAIT P2, [R3+URZ+0x32450], R8 ;  /* 0x03245008030075a7 */ /* 0x010824000804017f */
[----:B0-----:R-:W-:Y:S05]  /*1c9d0*/  @!P2 NANOSLEEP.SYNCS 0x989680 ;  /* 0x009896800000a95d */ /* 0x001fea0003900000 */
[----:B------:R-:W0:Y:S02]  /*1c9e0*/  @!P2 SYNCS.PHASECHK.TRANS64 P2, [R3+URZ+0x32450], R8 ;  /* 0x032450080300a5a7 */ /* 0x000e24000804007f */
[----:B0-----:R-:W-:Y:S05]  /*1c9f0*/  @!P2 BRA `(.L_x_1437) ;  /* 0xfffffffc00f0a947 */ /* 0x001fea000383ffff */
[----:B------:R-:W-:Y:S05]  /*1ca00*/  BRA `(.L_x_1436) ;  /* 0xfffffec400f87947 */ /* 0x000fea000383ffff */
.L_x_1442:
[----:B-1----:R1:W2:Y:S02]  /*1ca10*/  SYNCS.PHASECHK.TRANS64.TRYWAIT P3, [R4+URZ+0x32430], R0 ;  /* 0x03243000040075a7 */ /* 0x0022a4000806017f */
[----:B--2---:R-:W-:Y:S05]  /*1ca20*/  @!P3 NANOSLEEP.SYNCS 0x989680 ;  /* 0x009896800000b95d */ /* 0x004fea0003900000 */
[----:B------:R-:W2:Y:S02]  /*1ca30*/  @!P3 SYNCS.PHASECHK.TRANS64 P3, [R4+URZ+0x32430], R0 ;  /* 0x032430000400b5a7 */ /* 0x000ea4000806007f */
[----:B--2---:R-:W-:Y:S05]  /*1ca40*/  @!P3 BRA `(.L_x_1442) ;  /* 0xfffffffc00f0b947 */ /* 0x004fea000383ffff */
[----:B------:R-:W-:Y:S05]  /*1ca50*/  BRA `(.L_x_1441) ;  /* 0xfffffeec00207947 */ /* 0x000fea000383ffff */
.L_x_1447:
[----:B---3--:R3:W4:Y:S02]  /*1ca60*/  SYNCS.PHASECHK.TRANS64.TRYWAIT P3, [R4+URZ+0x32450], R0 ;  /* 0x03245000040075a7 */ /* 0x008724000806017f */
[----:B----4-:R-:W-:Y:S05]  /*1ca70*/  @!P3 NANOSLEEP.SYNCS 0x989680 ;  /* 0x009896800000b95d */ /* 0x010fea0003900000 */
[----:B------:R-:W4:Y:S02]  /*1ca80*/  @!P3 SYNCS.PHASECHK.TRANS64 P3, [R4+URZ+0x32450], R0 ;  /* 0x032450000400b5a7 */ /* 0x000f24000806007f */
[----:B----4-:R-:W-:Y:S05]  /*1ca90*/  @!P3 BRA `(.L_x_1447) ;  /* 0xfffffffc00f0b947 */ /* 0x010fea000383ffff */
[----:B------:R-:W-:Y:S05]  /*1caa0*/  BRA `(.L_x_1446) ;  /* 0xfffffeec00bc7947 */ /* 0x000fea000383ffff */
.L_x_1453:
[----:B------:R-:W-:Y:S02]  /*1cab0*/  IMAD.MOV.U32 R13, RZ, RZ, R21 ;  /* 0x000000ffff0d7224 */ /* 0x000fe400078e0015 */
[----:B------:R-:W-:Y:S02]  /*1cac0*/  IMAD.MOV.U32 R12, RZ, RZ, RZ ;  /* 0x000000ffff0c7224 */ /* 0x000fe400078e00ff */
[----:B------:R-:W-:Y:S02]  /*1cad0*/  IMAD.MOV.U32 R11, RZ, RZ, 0x181f ;  /* 0x0000181fff0b7424 */ /* 0x000fe400078e00ff */
[----:B------:R-:W-:-:S07]  /*1cae0*/  IMAD.MOV.U32 R15, RZ, RZ, -0x1 ;  /* 0xffffffffff0f7424 */ /* 0x000fce00078e00ff */
[----:B-----5:R-:W-:Y:S05]  /*1caf0*/  WARPSYNC.COLLECTIVE R15, `(.L_x_1670) ;  /* 0x000000000f087348 */ /* 0x020fea0003c00000 */
[----:B------:R0:W1:Y:S02]  /*1cb00*/  SHFL.IDX P6, R14, R13, R12, R11 ;  /* 0x0000000c0d0e7389 */ /* 0x00006400000c000b */
[----:B01---5:R-:W-:Y:S01]  /*1cb10*/  ENDCOLLECTIVE ;  /* 0x000000000000791b */ /* 0x023fe20003800000 */
.L_x_1670:
[----:B------:R-:W-:Y:S02]  /*1cb20*/  IMAD.MOV.U32 R13, RZ, RZ, R3 ;  /* 0x000000ffff0d7224 */ /* 0x000fe400078e0003 */
[----:B------:R-:W-:-:S07]  /*1cb30*/  IMAD.MOV.U32 R20, RZ, RZ, R14 ;  /* 0x000000ffff147224 */ /* 0x000fce00078e000e */
[----:B------:R-:W-:Y:S05]  /*1cb40*/  WARPSYNC.COLLECTIVE R15, `(.L_x_1671) ;  /* 0x000000000f087348 */ /* 0x000fea0003c00000 */
[----:B------:R0:W1:Y:S02]  /*1cb50*/  SHFL.IDX P6, R14, R13, R12, R11 ;  /* 0x0000000c0d0e7389 */ /* 0x00006400000c000b */
[----:B01----:R-:W-:Y:S01]  /*1cb60*/  ENDCOLLECTIVE ;  /* 0x000000000000791b */ /* 0x003fe20003800000 */
.L_x_1671:
[----:B------:R-:W-:Y:S05]  /*1cb70*/  BRA `(.L_x_1672) ;  /* 0xffffff3400fc7947 */ /* 0x000fea000383ffff */
.L_x_1456:
        /* <DEDUP_REMOVED lines=8> */
.L_x_1674:
[----:B------:R-:W-:Y:S05]  /*1cc00*/  BSYNC B1 ;  /* 0x0000000000017941 */ /* 0x000fea0003800000 */
.L_x_1673:
        /* <DEDUP_REMOVED lines=8> */
.L_x_1675:
[----:B------:R-:W-:Y:S05]  /*1cc90*/  BRA `(.L_x_1676) ;  /* 0xffffff3800387947 */ /* 0x000fea000383ffff */
.L_x_1459:
        /* <DEDUP_REMOVED lines=8> */
.L_x_1678:
[----:B------:R-:W-:Y:S05]  /*1cd20*/  BSYNC B1 ;  /* 0x0000000000017941 */ /* 0x000fea0003800000 */
.L_x_1677:
        /* <DEDUP_REMOVED lines=8> */
.L_x_1679:
[----:B------:R-:W-:Y:S05]  /*1cdb0*/  BRA `(.L_x_1680) ;  /* 0xffffff3800647947 */ /* 0x000fea000383ffff */
.L_x_1462:
        /* <DEDUP_REMOVED lines=8> */
.L_x_1682:
[----:B------:R-:W-:Y:S05]  /*1ce40*/  BSYNC B1 ;  /* 0x0000000000017941 */ /* 0x000fea0003800000 */
.L_x_1681:
        /* <DEDUP_REMOVED lines=8> */
.L_x_1683:
[----:B------:R-:W-:Y:S05]  /*1ced0*/  BRA `(.L_x_1684) ;  /* 0xffffff3800907947 */ /* 0x000fea000383ffff */
.L_x_1464:
[----:B------:R-:W-:Y:S02]  /*1cee0*/  IMAD.MOV.U32 R13, RZ, RZ, R8 ;  /* 0x000000ffff0d7224 */ /* 0x000fe400078e0008 */
[----:B------:R-:W-:Y:S02]  /*1cef0*/  IMAD.MOV.U32 R12, RZ, RZ, RZ ;  /* 0x000000ffff0c7224 */ /* 0x000fe400078e00ff */
[----:B------:R-:W-:Y:S02]  /*1cf00*/  IMAD.MOV.U32 R11, RZ, RZ, 0x1c1f ;  /* 0x00001c1fff0b7424 */ /* 0x000fe400078e00ff */
[----:B------:R-:W-:-:S07]  /*1cf10*/  IMAD.MOV.U32 R15, RZ, RZ, -0x1 ;  /* 0xffffffffff0f7424 */ /* 0x000fce00078e00ff */
[----:B------:R-:W-:Y:S05]  /*1cf20*/  WARPSYNC.COLLECTIVE R15, `(.L_x_1685) ;  /* 0x000000000f087348 */ /* 0x000fea0003c00000 */
[----:B------:R0:W1:Y:S02]  /*1cf30*/  SHFL.IDX P6, R14, R13, R12, R11 ;  /* 0x0000000c0d0e7389 */ /* 0x00006400000c000b */
[----:B01----:R-:W-:Y:S01]  /*1cf40*/  ENDCOLLECTIVE ;  /* 0x000000000000791b */ /* 0x003fe20003800000 */
.L_x_1685:
[----:B------:R-:W-:Y:S02]  /*1cf50*/  IMAD.MOV.U32 R13, RZ, RZ, R3 ;  /* 0x000000ffff0d7224 */ /* 0x000fe400078e0003 */
[----:B------:R-:W-:-:S07]  /*1cf60*/  IMAD.MOV.U32 R21, RZ, RZ, R14 ;  /* 0x000000ffff157224 */ /* 0x000fce00078e000e */
[----:B------:R-:W-:Y:S05]  /*1cf70*/  WARPSYNC.COLLECTIVE R15, `(.L_x_1686) ;  /* 0x000000000f087348 */ /* 0x000fea0003c00000 */
[----:B------:R0:W1:Y:S02]  /*1cf80*/  SHFL.IDX P6, R14, R13, R12, R11 ;  /* 0x0000000c0d0e7389 */ /* 0x00006400000c000b */
[----:B01----:R-:W-:Y:S01]  /*1cf90*/  ENDCOLLECTIVE ;  /* 0x000000000000791b */ /* 0x003fe20003800000 */
.L_x_1686:
[----:B------:R-:W-:Y:S01]  /*1cfa0*/  IMAD.MOV.U32 R12, RZ, RZ, R14 ;  /* 0x000000ffff0c7224 */ /* 0x000fe200078e000e */
[----:B------:R-:W-:Y:S06]  /*1cfb0*/  BRA `(.L_x_1687) ;  /* 0xffffff3c00747947 */ /* 0x000fec000383ffff */
.L_x_1467:
[----:B------:R-:W-:Y:S01]  /*1cfc0*/  BSSY B1, `(.L_x_1688) ;  /* 0x0000008000017945 */ /* 0x000fe20003800000 */
[----:B---3--:R-:W-:Y:S02]  /*1cfd0*/  IMAD.MOV.U32 R13, RZ, RZ, R8 ;  /* 0x000000ffff0d7224 */ /* 0x008fe400078e0008 */
[----:B--2---:R-:W-:Y:S02]  /*1cfe0*/  IMAD.MOV.U32 R12, RZ, RZ, 0x1 ;  /* 0x00000001ff0c7424 */ /* 0x004fe400078e00ff */
[----:B------:R-:W-:Y:S02]  /*1cff0*/  IMAD.MOV.U32 R11, RZ, RZ, 0x1c1f ;  /* 0x00001c1fff0b7424 */ /* 0x000fe400078e00ff */
[----:B------:R-:W-:-:S07]  /*1d000*/  IMAD.MOV.U32 R15, RZ, RZ, -0x1 ;  /* 0xffffffffff0f7424 */ /* 0x000fce00078e00ff */
[----:B01----:R-:W-:Y:S05]  /*1d010*/  WARPSYNC.COLLECTIVE R15, `(.L_x_1689) ;  /* 0x000000000f087348 */ /* 0x003fea0003c00000 */
[----:B------:R2:W3:Y:S02]  /*1d020*/  SHFL.IDX P6, R14, R13, R12, R11 ;  /* 0x0000000c0d0e7389 */ /* 0x0004e400000c000b */
[----:B0123--:R-:W-:Y:S01]  /*1d030*/  ENDCOLLECTIVE ;  /* 0x000000000000791b */ /* 0x00ffe20003800000 */
.L_x_1689:
[----:B------:R-:W-:Y:S05]  /*1d040*/  BSYNC B1 ;  /* 0x0000000000017941 */ /* 0x000fea0003800000 */
.L_x_1688:
        /* <DEDUP_REMOVED lines=8> */
.L_x_1690:
[----:B------:R-:W-:Y:S01]  /*1d0d0*/  IMAD.MOV.U32 R3, RZ, RZ, R14 ;  /* 0x000000ffff037224 */ /* 0x000fe200078e000e */
[----:B------:R-:W-:Y:S06]  /*1d0e0*/  BRA `(.L_x_1691) ;  /* 0xffffff48009c7947 */ /* 0x000fec000383ffff */
.L_x_1471:
[----:B------:R-:W-:Y:S02]  /*1d0f0*/  IMAD.MOV.U32 R13, RZ, RZ, R4 ;  /* 0x000000ffff0d7224 */ /* 0x000fe400078e0004 */
[----:B------:R-:W-:Y:S02]  /*1d100*/  IMAD.MOV.U32 R12, RZ, RZ, RZ ;  /* 0x000000ffff0c7224 */ /* 0x000fe400078e00ff */
[----:B------:R-:W-:Y:S02]  /*1d110*/  IMAD.MOV.U32 R11, RZ, RZ, 0x181f ;  /* 0x0000181fff0b7424 */ /* 0x000fe400078e00ff */
[----:B------:R-:W-:-:S07]  /*1d120*/  IMAD.MOV.U32 R15, RZ, RZ, -0x1 ;  /* 0xffffffffff0f7424 */ /* 0x000fce00078e00ff */
[----:B01----:R-:W-:Y:S05]  /*1d130*/  WARPSYNC.COLLECTIVE R15, `(.L_x_1692) ;  /* 0x000000000f087348 */ /* 0x003fea0003c00000 */
[----:B------:R2:W3:Y:S02]  /*1d140*/  SHFL.IDX P6, R14, R13, R12, R11 ;  /* 0x0000000c0d0e7389 */ /* 0x0004e400000c000b */
[----:B0123--:R-:W-:Y:S01]  /*1d150*/  ENDCOLLECTIVE ;  /* 0x000000000000791b */ /* 0x00ffe20003800000 */
.L_x_1692:
[----:B------:R-:W-:Y:S02]  /*1d160*/  IMAD.MOV.U32 R13, RZ, RZ, R3 ;  /* 0x000000ffff0d7224 */ /* 0x000fe400078e0003 */
[----:B------:R-:W-:-:S07]  /*1d170*/  IMAD.MOV.U32 R0, RZ, RZ, R14 ;  /* 0x000000ffff007224 */ /* 0x000fce00078e000e */
[----:B------:R-:W-:Y:S05]  /*1d180*/  WARPSYNC.COLLECTIVE R15, `(.L_x_1693) ;  /* 0x000000000f087348 */ /* 0x000fea0003c00000 */
[----:B------:R0:W1:Y:S02]  /*1d190*/  SHFL.IDX P6, R14, R13, R12, R11 ;  /* 0x0000000c0d0e7389 */ /* 0x00006400000c000b */
[----:B01----:R-:W-:Y:S01]  /*1d1a0*/  ENDCOLLECTIVE ;  /* 0x000000000000791b */ /* 0x003fe20003800000 */
.L_x_1693:
[----:B------:R-:W-:Y:S05]  /*1d1b0*/  BRA `(.L_x_1694) ;  /* 0xffffff5c00e47947 */ /* 0x000fea000383ffff */
.L_x_1474:
        /* <DEDUP_REMOVED lines=8> */
.L_x_1696:
[----:B------:R-:W-:Y:S05]  /*1d240*/  BSYNC B1 ;  /* 0x0000000000017941 */ /* 0x000fea0003800000 */
.L_x_1695:
        /* <DEDUP_REMOVED lines=8> */
.L_x_1697:
[----:B------:R-:W-:Y:S05]  /*1d2d0*/  BRA `(.L_x_1698) ;  /* 0xffffff6000147947 */ /* 0x000fea000383ffff */
.L_x_1477:
        /* <DEDUP_REMOVED lines=8> */
.L_x_1700:
[----:B------:R-:W-:Y:S05]  /*1d360*/  BSYNC B1 ;  /* 0x0000000000017941 */ /* 0x000fea0003800000 */
.L_x_1699:
        /* <DEDUP_REMOVED lines=8> */
.L_x_1701:
[----:B------:R-:W-:Y:S05]  /*1d3f0*/  BRA `(.L_x_1702) ;  /* 0xffffff6000407947 */ /* 0x000fea000383ffff */
.L_x_1480:
        /* <DEDUP_REMOVED lines=8> */
.L_x_1704:
[----:B------:R-:W-:Y:S05]  /*1d480*/  BSYNC B1 ;  /* 0x0000000000017941 */ /* 0x000fea0003800000 */
.L_x_1703:
        /* <DEDUP_REMOVED lines=8> */
.L_x_1705:
[----:B------:R-:W-:Y:S05]  /*1d510*/  BRA `(.L_x_1706) ;  /* 0xffffff60006c7947 */ /* 0x000fea000383ffff */
.L_x_1497:
        /* <DEDUP_REMOVED lines=11> */
.L_x_1708:
[----:B------:R-:W-:Y:S05]  /*1d5d0*/  BSYNC B1 ;  /* 0x0000000000017941 */ /* 0x000fea0003800000 */
.L_x_1707:
[----:B------:R-:W-:Y:S05]  /*1d5e0*/  BRA `(.L_x_1709) ;  /* 0xffffff7800a47947 */ /* 0x000fea000383ffff */
.L_x_1499:
[----:B------:R-:W-:Y:S01]  /*1d5f0*/  BSSY B1, `(.L_x_1710) ;  /* 0x0000006000017945 */ /* 0x000fe20003800000 */
[----:B------:R-:W-:-:S07]  /*1d600*/  IMAD.MOV.U32 R15, RZ, RZ, -0x1 ;  /* 0xffffffffff0f7424 */ /* 0x000fce00078e00ff */
[----:B0-----:R-:W-:Y:S05]  /*1d610*/  WARPSYNC.COLLECTIVE R15, `(.L_x_1711) ;  /* 0x000000000f0c7348 */ /* 0x001fea0003c00000 */
[----:B------:R-:W-:Y:S02]  /*1d620*/  ELECT P6, UR62, PT ;  /* 0x00000000003e782f */ /* 0x000fe400038c0000 */
[----:B------:R-:W-:Y:S01]  /*1d630*/  MOV R14, UR62 ;  /* 0x0000003e000e7c02 */ /* 0x000fe20008000f00 */
[----:B0-----:R-:W-:Y:S10]  /*1d640*/  ENDCOLLECTIVE ;  /* 0x000000000000791b */ /* 0x001ff40003800000 */
.L_x_1711:
[----:B------:R-:W-:Y:S05]  /*1d650*/  BSYNC B1 ;  /* 0x0000000000017941 */ /* 0x000fea0003800000 */
.L_x_1710:
[----:B------:R-:W-:Y:S05]  /*1d660*/  BRA `(.L_x_1498) ;  /* 0xffffff78009c7947 */ /* 0x000fea000383ffff */
.L_x_1501:
[----:B0-----:R0:W1:Y:S02]  /*1d670*/  SYNCS.PHASECHK.TRANS64.TRYWAIT P0, [R18+URZ+0x32420], R3 ;  /* 0x03242003120075a7 */ /* 0x001064000800017f */
[----:B-1----:R-:W-:Y:S05]  /*1d680*/  @!P0 NANOSLEEP.SYNCS 0x989680 ;  /* 0x009896800000895d */ /* 0x002fea0003900000 */
[----:B------:R-:W1:Y:S02]  /*1d690*/  @!P0 SYNCS.PHASECHK.TRANS64 P0, [R18+URZ+0x32420], R3 ;  /* 0x03242003120085a7 */ /* 0x000e64000800007f */
[----:B-1----:R-:W-:Y:S05]  /*1d6a0*/  @!P0 BRA `(.L_x_1501) ;  /* 0xfffffffc00f08947 */ /* 0x002fea000383ffff */
[----:B------:R-:W-:Y:S05]  /*1d6b0*/  BRA `(.L_x_1712) ;  /* 0xffffff7800ac7947 */ /* 0x000fea000383ffff */
.L_x_1505:
[----:B0-----:R0:W1:Y:S02]  /*1d6c0*/  SYNCS.PHASECHK.TRANS64.TRYWAIT P0, [R3+URZ+0x324a0], R8 ;  /* 0x0324a008030075a7 */ /* 0x001064000800017f */
[----:B-1----:R-:W-:Y:S05]  /*1d6d0*/  @!P0 NANOSLEEP.SYNCS 0x989680 ;  /* 0x009896800000895d */ /* 0x002fea0003900000 */
[----:B------:R-:W1:Y:S02]  /*1d6e0*/  @!P0 SYNCS.PHASECHK.TRANS64 P0, [R3+URZ+0x324a0], R8 ;  /* 0x0324a008030085a7 */ /* 0x000e64000800007f */
[----:B-1----:R-:W-:Y:S05]  /*1d6f0*/  @!P0 BRA `(.L_x_1505) ;  /* 0xfffffffc00f08947 */ /* 0x002fea000383ffff */
[----:B------:R-:W-:Y:S05]  /*1d700*/  BRA `(.L_x_1713) ;  /* 0xffffff7800cc7947 */ /* 0x000fea000383ffff */
.L_x_1510:
[----:B-1----:R1:W2:Y:S02]  /*1d710*/  SYNCS.PHASECHK.TRANS64.TRYWAIT P0, [R3+URZ+0x324c0], R8 ;  /* 0x0324c008030075a7 */ /* 0x0022a4000800017f */
[----:B--2---:R-:W-:Y:S05]  /*1d720*/  @!P0 NANOSLEEP.SYNCS 0x989680 ;  /* 0x009896800000895d */ /* 0x004fea0003900000 */
[----:B------:R-:W2:Y:S02]  /*1d730*/  @!P0 SYNCS.PHASECHK.TRANS64 P0, [R3+URZ+0x324c0], R8 ;  /* 0x0324c008030085a7 */ /* 0x000ea4000800007f */
[----:B--2---:R-:W-:Y:S05]  /*1d740*/  @!P0 BRA `(.L_x_1510) ;  /* 0xfffffffc00f08947 */ /* 0x004fea000383ffff */
[----:B------:R-:W-:Y:S05]  /*1d750*/  BRA `(.L_x_1714) ;  /* 0xffffff7c004c7947 */ /* 0x000fea000383ffff */
.L_x_1520:
[----:B0-----:R0:W1:Y:S02]  /*1d760*/  SYNCS.PHASECHK.TRANS64.TRYWAIT P2, [R4+URZ+0x324a0], R5 ;  /* 0x0324a005040075a7 */ /* 0x001064000804017f */
[----:B-1----:R-:W-:Y:S05]  /*1d770*/  @!P2 NANOSLEEP.SYNCS 0x989680 ;  /* 0x009896800000a95d */ /* 0x002fea0003900000 */
[----:B------:R-:W1:Y:S02]  /*1d780*/  @!P2 SYNCS.PHASECHK.TRANS64 P2, [R4+URZ+0x324a0], R5 ;  /* 0x0324a0050400a5a7 */ /* 0x000e64000804007f */
[----:B-1----:R-:W-:Y:S05]  /*1d790*/  @!P2 BRA `(.L_x_1520) ;  /* 0xfffffffc00f0a947 */ /* 0x002fea000383ffff */
[----:B------:R-:W-:Y:S05]  /*1d7a0*/  BRA `(.L_x_1715) ;  /* 0xffffff8000dc7947 */ /* 0x000fea000383ffff */
.L_x_1525:
[----:B-1----:R1:W2:Y:S02]  /*1d7b0*/  SYNCS.PHASECHK.TRANS64.TRYWAIT P2, [R4+URZ+0x324c0], R5 ;  /* 0x0324c005040075a7 */ /* 0x0022a4000804017f */
[----:B--2---:R-:W-:Y:S05]  /*1d7c0*/  @!P2 NANOSLEEP.SYNCS 0x989680 ;  /* 0x009896800000a95d */ /* 0x004fea0003900000 */
[----:B------:R-:W2:Y:S02]  /*1d7d0*/  @!P2 SYNCS.PHASECHK.TRANS64 P2, [R4+URZ+0x324c0], R5 ;  /* 0x0324c0050400a5a7 */ /* 0x000ea4000804007f */
[----:B--2---:R-:W-:Y:S05]  /*1d7e0*/  @!P2 BRA `(.L_x_1525) ;  /* 0xfffffffc00f0a947 */ /* 0x004fea000383ffff */
[----:B------:R-:W-:Y:S05]  /*1d7f0*/  BRA `(.L_x_1716) ;  /* 0xffffff8400587947 */ /* 0x000fea000383ffff */
.L_x_1543:
        /* <DEDUP_REMOVED lines=11> */
.L_x_1718:
[----:B------:R-:W-:Y:S05]  /*1d8b0*/  BSYNC B0 ;  /* 0x0000000000007941 */ /* 0x000fea0003800000 */
.L_x_1717:
[----:B------:R-:W-:Y:S05]  /*1d8c0*/  BRA `(.L_x_1719) ;  /* 0xffffff9000d87947 */ /* 0x000fea000383ffff */
.L_x_1545:
[----:B------:R-:W-:Y:S01]  /*1d8d0*/  BSSY B0, `(.L_x_1720) ;  /* 0x0000006000007945 */ /* 0x000fe20003800000 */
[----:B------:R-:W-:-:S07]  /*1d8e0*/  IMAD.MOV.U32 R15, RZ, RZ, -0x1 ;  /* 0xffffffffff0f7424 */ /* 0x000fce00078e00ff */
[----:B0-----:R-:W-:Y:S05]  /*1d8f0*/  WARPSYNC.COLLECTIVE R15, `(.L_x_1721) ;  /* 0x000000000f0c7348 */ /* 0x001fea0003c00000 */
[----:B------:R-:W-:Y:S02]  /*1d900*/  ELECT P6, UR62, PT ;  /* 0x00000000003e782f */ /* 0x000fe400038c0000 */
[----:B------:R-:W-:Y:S01]  /*1d910*/  MOV R14, UR62 ;  /* 0x0000003e000e7c02 */ /* 0x000fe20008000f00 */
[----:B0-----:R-:W-:Y:S10]  /*1d920*/  ENDCOLLECTIVE ;  /* 0x000000000000791b */ /* 0x001ff40003800000 */
.L_x_1721:
[----:B------:R-:W-:Y:S05]  /*1d930*/  BSYNC B0 ;  /* 0x0000000000007941 */ /* 0x000fea0003800000 */
.L_x_1720:
[----:B------:R-:W-:Y:S05]  /*1d940*/  BRA `(.L_x_1722) ;  /* 0xffffff9000e47947 */ /* 0x000fea000383ffff */
.L_x_1547:
[----:B0-----:R0:W1:Y:S02]  /*1d950*/  SYNCS.PHASECHK.TRANS64.TRYWAIT P0, [R0+URZ+0x32440], R2 ;  /* 0x03244002000075a7 */ /* 0x001064000800017f */
[----:B-1----:R-:W-:Y:S05]  /*1d960*/  @!P0 NANOSLEEP.SYNCS 0x989680 ;  /* 0x009896800000895d */ /* 0x002fea0003900000 */
[----:B------:R-:W1:Y:S02]  /*1d970*/  @!P0 SYNCS.PHASECHK.TRANS64 P0, [R0+URZ+0x32440], R2 ;  /* 0x03244002000085a7 */ /* 0x000e64000800007f */
[----:B-1----:R-:W-:Y:S05]  /*1d980*/  @!P0 BRA `(.L_x_1547) ;  /* 0xfffffffc00f08947 */ /* 0x002fea000383ffff */
[----:B------:R-:W-:Y:S05]  /*1d990*/  BRA `(.L_x_1723) ;  /* 0xffffff9400447947 */ /* 0x000fea000383ffff */
.L_x_1551:
        /* <DEDUP_REMOVED lines=9> */
.L_x_1724:
[----:B------:R-:W-:Y:S02]  /*1da30*/  IMAD.MOV.U32 R13, RZ, RZ, R3 ;  /* 0x000000ffff0d7224 */ /* 0x000fe400078e0003 */
[----:B------:R-:W-:Y:S01]  /*1da40*/  IMAD.MOV.U32 R4, RZ, RZ, R14 ;  /* 0x000000ffff047224 */ /* 0x000fe200078e000e */
[----:B------:R-:W-:-:S07]  /*1da50*/  LOP3.LUT R7, R7, 0x7f, RZ, 0xc0, !PT ;  /* 0x0000007f07077812 */ /* 0x000fce00078ec0ff */
[----:B------:R-:W-:Y:S05]  /*1da60*/  WARPSYNC.COLLECTIVE R15, `(.L_x_1725) ;  /* 0x000000000f087348 */ /* 0x000fea0003c00000 */
[----:B------:R0:W1:Y:S02]  /*1da70*/  SHFL.IDX P6, R14, R13, R12, R11 ;  /* 0x0000000c0d0e7389 */ /* 0x00006400000c000b */
[----:B01----:R-:W-:Y:S01]  /*1da80*/  ENDCOLLECTIVE ;  /* 0x000000000000791b */ /* 0x003fe20003800000 */
.L_x_1725:
[----:B------:R-:W-:Y:S01]  /*1da90*/  SHF.R.U32.HI R7, RZ, 0x3, R7 ;  /* 0x00000003ff077819 */ /* 0x000fe20000011607 */
[----:B------:R-:W-:Y:S02]  /*1daa0*/  IMAD.MOV.U32 R13, RZ, RZ, R2 ;  /* 0x000000ffff0d7224 */ /* 0x000fe400078e0002 */
[----:B------:R-:W-:Y:S02]  /*1dab0*/  IMAD.MOV.U32 R12, RZ, RZ, 0x1 ;  /* 0x00000001ff0c7424 */ /* 0x000fe400078e00ff */
[----:B------:R-:W-:-:S07]  /*1dac0*/  IMAD.MOV.U32 R5, RZ, RZ, R14 ;  /* 0x000000ffff057224 */ /* 0x000fce00078e000e */
[----:B------:R-:W-:Y:S05]  /*1dad0*/  WARPSYNC.COLLECTIVE R15, `(.L_x_1726) ;  /* 0x000000000f087348 */ /* 0x000fea0003c00000 */
[----:B------:R0:W1:Y:S02]  /*1dae0*/  SHFL.IDX P6, R14, R13, R12, R11 ;  /* 0x0000000c0d0e7389 */ /* 0x00006400000c000b */
[----:B01----:R-:W-:Y:S01]  /*1daf0*/  ENDCOLLECTIVE ;  /* 0x000000000000791b */ /* 0x003fe20003800000 */
.L_x_1726:
[----:B------:R-:W-:Y:S02]  /*1db00*/  IMAD.MOV.U32 R13, RZ, RZ, R3 ;  /* 0x000000ffff0d7224 */ /* 0x000fe400078e0003 */
[----:B------:R-:W-:Y:S02]  /*1db10*/  IMAD R0, R0, R8, RZ ;  /* 0x0000000800007224 */ /* 0x000fe400078e02ff */
[----:B------:R-:W-:Y:S02]  /*1db20*/  IMAD.IADD R8, R7, 0x1, R6 ;  /* 0x0000000107087824 */ /* 0x000fe400078e0206 */
[----:B------:R-:W-:-:S07]  /*1db30*/  IMAD.MOV.U32 R7, RZ, RZ, R14 ;  /* 0x000000ffff077224 */ /* 0x000fce00078e000e */
[----:B------:R-:W-:Y:S05]  /*1db40*/  WARPSYNC.COLLECTIVE R15, `(.L_x_1727) ;  /* 0x000000000f087348 */ /* 0x000fea0003c00000 */
[----:B------:R0:W1:Y:S02]  /*1db50*/  SHFL.IDX P6, R14, R13, R12, R11 ;  /* 0x0000000c0d0e7389 */ /* 0x00006400000c000b */
[----:B01----:R-:W-:Y:S01]  /*1db60*/  ENDCOLLECTIVE ;  /* 0x000000000000791b */ /* 0x003fe20003800000 */
.L_x_1727:
        /* <DEDUP_REMOVED lines=11> */
.L_x_1728:
        /* <DEDUP_REMOVED lines=15> */
.L_x_1729:
        /* <DEDUP_REMOVED lines=19> */
.L_x_1730:
        /* <DEDUP_REMOVED lines=10> */
.L_x_1731:
        /* <DEDUP_REMOVED lines=13> */
.L_x_1732:
        /* <DEDUP_REMOVED lines=10> */
.L_x_1733:
        /* <DEDUP_REMOVED lines=13> */
.L_x_1734:
        /* <DEDUP_REMOVED lines=10> */
.L_x_1735:
        /* <DEDUP_REMOVED lines=13> */
.L_x_1736:
        /* <DEDUP_REMOVED lines=10> */
.L_x_1737:
        /* <DEDUP_REMOVED lines=11> */
.L_x_1738:
        /* <DEDUP_REMOVED lines=14> */
.L_x_1739:
[----:B------:R-:W-:Y:S01]  /*1e4c0*/  IMAD.MOV.U32 R3, RZ, RZ, R14 ;  /* 0x000000ffff037224 */ /* 0x000fe200078e000e */
[----:B------:R-:W-:Y:S06]  /*1e4d0*/  BRA `(.L_x_1740) ;  /* 0xffffff9400c87947 */ /* 0x000fec000383ffff */
.L_x_1555:
        /* <DEDUP_REMOVED lines=10> */
[----:B--2---:R-:W-:-:S02]  /*1e580*/  IMAD R3, R15, R6, RZ ;  /* 0x000000060f037224 */ /* 0x004fc400078e02ff */
[----:B------:R-:W-:-:S03]  /*1e590*/  IMAD.MOV.U32 R15, RZ, RZ, -0x1 ;  /* 0xffffffffff0f7424 */ /* 0x000fc600078e00ff */
[-C--:B---3--:R-:W-:Y:S02]  /*1e5a0*/  ISETP.GE.AND P4, PT, R14, R3.reuse, PT ;  /* 0x000000030e00720c */ /* 0x088fe40003f86270 */
[-C--:B----4-:R-:W-:Y:S01]  /*1e5b0*/  ISETP.GE.AND P5, PT, R13, R3.reuse, PT ;  /* 0x000000030d00720c */ /* 0x090fe20003fa6270 */
[----:B------:R-:W-:Y:S01]  /*1e5c0*/  IMAD.MOV.U32 R13, RZ, RZ, R2 ;  /* 0x000000ffff0d7224 */ /* 0x000fe200078e0002 */
[----:B-----5:R-:W-:Y:S01]  /*1e5d0*/  ISETP.GE.AND P6, PT, R12, R3, PT ;  /* 0x000000030c00720c */ /* 0x020fe20003fc6270 */
[----:B------:R-:W-:Y:S01]  /*1e5e0*/  IMAD.MOV.U32 R12, RZ, RZ, RZ ;  /* 0x000000ffff0c7224 */ /* 0x000fe200078e00ff */
[----:B------:R-:W-:-:S07]  /*1e5f0*/  LOP3.LUT R8, R8, 0xffffffef, RZ, 0xc0, !PT ;  /* 0xffffffef08087812 */ /* 0x000fce00078ec0ff */
        /* <DEDUP_REMOVED lines=18> */
.L_x_1742:
[----:B------:R-:W-:Y:S05]  /*1e720*/  BSYNC B0 ;  /* 0x0000000000007941 */ /* 0x000fea0003800000 */
.L_x_1741:
        /* <DEDUP_REMOVED lines=10> */
.L_x_1743:
        /* <DEDUP_REMOVED lines=16> */
.L_x_1744:
        /* <DEDUP_REMOVED lines=15> */
.L_x_1745:
[----:B------:R-:W-:Y:S02]  /*1e9c0*/  IMAD.MOV.U32 R13, RZ, RZ, R2 ;  /* 0x000000ffff0d7224 */ /* 0x000fe400078e0002 */
[----:B------:R-:W-:Y:S02]  /*1e9d0*/  IMAD.MOV.U32 R12, RZ, RZ, 0x2 ;  /* 0x00000002ff0c7424 */ /* 0x000fe400078e00ff */
[----:B------:R-:W-:-:S05]  /*1e9e0*/  IMAD.MOV.U32 R5, RZ, RZ, R14 ;  /* 0x000000ffff057224 */ /* 0x000fca00078e000e */
[----:B------:R-:W-:-:S05]  /*1e9f0*/  @!P4 LEA R5, P6, R7, R5, 0x1 ;  /* 0x000000050705c211 */ /* 0x000fca00078c08ff */
[----:B------:R-:W-:-:S05]  /*1ea00*/  @!P4 IMAD.X R4, RZ, RZ, R6, P6 ;  /* 0x000000ffff04c224 */ /* 0x000fca00030e0606 */
[----:B------:R-:W-:-:S07]  /*1ea10*/  @!P4 LOP3.LUT R5, R5, R4, RZ, 0x3c, !PT ;  /* 0x000000040505c212 */ /* 0x000fce00078e3cff */
[----:B------:R-:W-:Y:S05]  /*1ea20*/  WARPSYNC.COLLECTIVE R15, `(.L_x_1746) ;  /* 0x000000000f087348 */ /* 0x000fea0003c00000 */
[----:B------:R0:W1:Y:S02]  /*1ea30*/  SHFL.IDX P6, R14, R13, R12, R11 ;  /* 0x0000000c0d0e7389 */ /* 0x00006400000c000b */
[----:B01----:R-:W-:Y:S01]  /*1ea40*/  ENDCOLLECTIVE ;  /* 0x000000000000791b */ /* 0x003fe20003800000 */
.L_x_1746:
        /* <DEDUP_REMOVED lines=15> */
.L_x_1747:
        /* <DEDUP_REMOVED lines=9> */
.L_x_1748:
        /* <DEDUP_REMOVED lines=15> */
.L_x_1749:
        /* <DEDUP_REMOVED lines=9> */
.L_x_1750:
        /* <DEDUP_REMOVED lines=15> */
.L_x_1751:
        /* <DEDUP_REMOVED lines=9> */
.L_x_1752:
        /* <DEDUP_REMOVED lines=10> */
[----:B------:R-:W-:-:S07]  /*1ef70*/  IMAD.MOV.U32 R6, RZ, RZ, R14 ;  /* 0x000000ffff067224 */ /* 0x000fce00078e000e */
[----:B0-----:R-:W-:Y:S05]  /*1ef80*/  WARPSYNC.COLLECTIVE R15, `(.L_x_1753) ;  /* 0x000000000f087348 */ /* 0x001fea0003c00000 */
[----:B------:R1:W2:Y:S02]  /*1ef90*/  SHFL.IDX P6, R14, R13, R12, R11 ;  /* 0x0000000c0d0e7389 */ /* 0x0002a400000c000b */
[----:B012---:R-:W-:Y:S01]  /*1efa0*/  ENDCOLLECTIVE ;  /* 0x000000000000791b */ /* 0x007fe20003800000 */
.L_x_1753:
[----:B------:R-:W-:Y:S02]  /*1efb0*/  IMAD.MOV.U32 R13, RZ, RZ, R2 ;  /* 0x000000ffff0d7224 */ /* 0x000fe400078e0002 */
[----:B------:R-:W-:Y:S01]  /*1efc0*/  IMAD.MOV.U32 R12, RZ, RZ, 0x6 ;  /* 0x00000006ff0c7424 */ /* 0x000fe200078e00ff */
[----:B------:R-:W-:Y:S01]  /*1efd0*/  LOP3.LUT P6, RZ, R9, 0x20, RZ, 0xc0, !PT ;  /* 0x0000002009ff7812 */ /* 0x000fe200078cc0ff */
[----:B------:R-:W-:-:S12]  /*1efe0*/  IMAD.MOV.U32 R5, RZ, RZ, R14 ;  /* 0x000000ffff057224 */ /* 0x000fd800078e000e */
        /* <DEDUP_REMOVED lines=15> */
.L_x_1754:
[----:B------:R-:W-:Y:S02]  /*1f0e0*/  IMAD.MOV.U32 R13, RZ, RZ, R0 ;  /* 0x000000ffff0d7224 */ /* 0x000fe400078e0000 */
[----:B------:R-:W-:-:S07]  /*1f0f0*/  IMAD.MOV.U32 R6, RZ, RZ, R14 ;  /* 0x000000ffff067224 */ /* 0x000fce00078e000e */
[----:B------:R-:W-:Y:S05]  /*1f100*/  WARPSYNC.COLLECTIVE R15, `(.L_x_1755) ;  /* 0x000000000f087348 */ /* 0x000fea0003c00000 */
[----:B------:R0:W1:Y:S02]  /*1f110*/  SHFL.IDX P6, R14, R13, R12, R11 ;  /* 0x0000000c0d0e7389 */ /* 0x00006400000c000b */
[----:B01----:R-:W-:Y:S01]  /*1f120*/  ENDCOLLECTIVE ;  /* 0x000000000000791b */ /* 0x003fe20003800000 */
.L_x_1755:
[----:B------:R-:W-:Y:S02]  /*1f130*/  IMAD.MOV.U32 R13, RZ, RZ, R2 ;  /* 0x000000ffff0d7224 */ /* 0x000fe400078e0002 */
[----:B------:R-:W-:Y:S02]  /*1f140*/  IMAD.MOV.U32 R12, RZ, RZ, 0x7 ;  /* 0x00000007ff0c7424 */ /* 0x000fe400078e00ff */
[----:B------:R-:W-:-:S07]  /*1f150*/  IMAD.MOV.U32 R5, RZ, RZ, R14 ;  /* 0x000000ffff057224 */ /* 0x000fce00078e000e */
[----:B------:R-:W-:Y:S05]  /*1f160*/  WARPSYNC.COLLECTIVE R15, `(.L_x_1756) ;  /* 0x000000000f087348 */ /* 0x000fea0003c00000 */
[----:B------:R0:W1:Y:S02]  /*1f170*/  SHFL.IDX P6, R14, R13, R12, R11 ;  /* 0x0000000c0d0e7389 */ /* 0x00006400000c000b */
[----:B01----:R-:W-:Y:S01]  /*1f180*/  ENDCOLLECTIVE ;  /* 0x000000000000791b */ /* 0x003fe20003800000 */
.L_x_1756:
        /* <DEDUP_REMOVED lines=10> */
.L_x_1757:
[----:B------:R-:W-:Y:S01]  /*1f230*/  @!PT LDS RZ, [RZ] ;  /* 0x00000000fffff984 */ /* 0x000fe20000000800 */
[----:B------:R-:W-:Y:S01]  /*1f240*/  @!PT LDS RZ, [RZ] ;  /* 0x00000000fffff984 */ /* 0x000fe20000000800 */
[----:B------:R-:W-:Y:S01]  /*1f250*/  @!PT LDS RZ, [RZ] ;  /* 0x00000000fffff984 */ /* 0x000fe20000000800 */
[----:B------:R1:W-:Y:S04]  /*1f260*/  @!P4 LDGSTS.E.BYPASS.LTC128B.128 [R8+0x25400], desc[UR60][R4.64], !P3 ;  /* 0x254000000408cfae */ /* 0x0003e8000d901d7c */
[----:B------:R1:W-:Y:S04]  /*1f270*/  @!P4 LDGSTS.E.BYPASS.LTC128B.128 [R8+0x29400], desc[UR60][R4.64+0x80], !P2 ;  /* 0x294000800408cfae */ /* 0x0003e8000d101d7c */
[----:B------:R1:W-:Y:S04]  /*1f280*/  @!P4 LDGSTS.E.BYPASS.LTC128B.128 [R8+0x2d400], desc[UR60][R4.64+0x100], !P1 ;  /* 0x2d4001000408cfae */ /* 0x0003e8000c901d7c */
[----:B------:R1:W-:Y:S01]  /*1f290*/  @!P4 LDGSTS.E.BYPASS.LTC128B.128 [R8+0x31400], desc[UR60][R4.64+0x180], !P0 ;  /* 0x314001800408cfae */ /* 0x0003e2000c101d7c */
[----:B------:R-:W-:Y:S01]  /*1f2a0*/  IMAD.MOV.U32 R0, RZ, RZ, R14 ;  /* 0x000000ffff007224 */ /* 0x000fe200078e000e */
[----:B------:R-:W-:Y:S06]  /*1f2b0*/  BRA `(.L_x_1758) ;  /* 0xffffff9400747947 */ /* 0x000fec000383ffff */
.L_x_1560:
[----:B0-----:R0:W3:Y:S02]  /*1f2c0*/  SYNCS.PHASECHK.TRANS64.TRYWAIT P0, [R18+URZ+0x32420], R0 ;  /* 0x03242000120075a7 */ /* 0x0010e4000800017f */
[----:B---3--:R-:W-:Y:S05]  /*1f2d0*/  @!P0 NANOSLEEP.SYNCS 0x989680 ;  /* 0x009896800000895d */ /* 0x008fea0003900000 */
[----:B------:R-:W3:Y:S02]  /*1f2e0*/  @!P0 SYNCS.PHASECHK.TRANS64 P0, [R18+URZ+0x32420], R0 ;  /* 0x03242000120085a7 */ /* 0x000ee4000800007f */
[----:B---3--:R-:W-:Y:S05]  /*1f2f0*/  @!P0 BRA `(.L_x_1560) ;  /* 0xfffffffc00f08947 */ /* 0x008fea000383ffff */
[----:B------:R-:W-:Y:S05]  /*1f300*/  BRA `(.L_x_1759) ;  /* 0xffffff9400ec7947 */ /* 0x000fea000383ffff */
.L_x_1564:
[----:B0-----:R0:W1:Y:S02]  /*1f310*/  SYNCS.PHASECHK.TRANS64.TRYWAIT P0, [R2+URZ+0x32460], R0 ;  /* 0x03246000020075a7 */ /* 0x001064000800017f */
[----:B-1----:R-:W-:Y:S05]  /*1f320*/  @!P0 NANOSLEEP.SYNCS 0x989680 ;  /* 0x009896800000895d */ /* 0x002fea0003900000 */
[----:B------:R-:W1:Y:S02]  /*1f330*/  @!P0 SYNCS.PHASECHK.TRANS64 P0, [R2+URZ+0x32460], R0 ;  /* 0x03246000020085a7 */ /* 0x000e64000800007f */
[----:B-1----:R-:W-:Y:S05]  /*1f340*/  @!P0 BRA `(.L_x_1564) ;  /* 0xfffffffc00f08947 */ /* 0x002fea000383ffff */
[----:B------:R-:W-:Y:S05]  /*1f350*/  BRA `(.L_x_1760) ;  /* 0xffffff9800107947 */ /* 0x000fea000383ffff */
.L_x_1579:
[----:B-1----:R1:W2:Y:S02]  /*1f360*/  SYNCS.PHASECHK.TRANS64.TRYWAIT P0, [R2+URZ+0x32440], R6 ;  /* 0x03244006020075a7 */ /* 0x0022a4000800017f */
[----:B--2---:R-:W-:Y:S05]  /*1f370*/  @!P0 NANOSLEEP.SYNCS 0x989680 ;  /* 0x009896800000895d */ /* 0x004fea0003900000 */
[----:B------:R-:W2:Y:S02]  /*1f380*/  @!P0 SYNCS.PHASECHK.TRANS64 P0, [R2+URZ+0x32440], R6 ;  /* 0x03244006020085a7 */ /* 0x000ea4000800007f */
[----:B--2---:R-:W-:Y:S05]  /*1f390*/  @!P0 BRA `(.L_x_1579) ;  /* 0xfffffffc00f08947 */ /* 0x004fea000383ffff */
[----:B------:R-:W-:Y:S05]  /*1f3a0*/  BRA `(.L_x_1761) ;  /* 0xffffffa000307947 */ /* 0x000fea000383ffff */
.L_x_1584:
[----:B0-----:R0:W2:Y:S02]  /*1f3b0*/  SYNCS.PHASECHK.TRANS64.TRYWAIT P0, [R2+URZ+0x32460], R6 ;  /* 0x03246006020075a7 */ /* 0x0010a4000800017f */
[----:B--2---:R-:W-:Y:S05]  /*1f3c0*/  @!P0 NANOSLEEP.SYNCS 0x989680 ;  /* 0x009896800000895d */ /* 0x004fea0003900000 */
[----:B------:R-:W2:Y:S02]  /*1f3d0*/  @!P0 SYNCS.PHASECHK.TRANS64 P0, [R2+URZ+0x32460], R6 ;  /* 0x03246006020085a7 */ /* 0x000ea4000800007f */
[----:B--2---:R-:W-:Y:S05]  /*1f3e0*/  @!P0 BRA `(.L_x_1584) ;  /* 0xfffffffc00f08947 */ /* 0x004fea000383ffff */
[----:B------:R-:W-:Y:S05]  /*1f3f0*/  BRA `(.L_x_1762) ;  /* 0xffffffa000ac7947 */ /* 0x000fea000383ffff */
.L_x_1595:
[----:B-1----:R1:W2:Y:S02]  /*1f400*/  SYNCS.PHASECHK.TRANS64.TRYWAIT P0, [R3+URZ+0x32440], R2 ;  /* 0x03244002030075a7 */ /* 0x0022a4000800017f */
[----:B--2---:R-:W-:Y:S05]  /*1f410*/  @!P0 NANOSLEEP.SYNCS 0x989680 ;  /* 0x009896800000895d */ /* 0x004fea0003900000 */
[----:B------:R-:W2:Y:S02]  /*1f420*/  @!P0 SYNCS.PHASECHK.TRANS64 P0, [R3+URZ+0x32440], R2 ;  /* 0x03244002030085a7 */ /* 0x000ea4000800007f */
[----:B--2---:R-:W-:Y:S05]  /*1f430*/  @!P0 BRA `(.L_x_1595) ;  /* 0xfffffffc00f08947 */ /* 0x004fea000383ffff */
[----:B------:R-:W-:Y:S05]  /*1f440*/  BRA `(.L_x_1763) ;  /* 0xffffffa800987947 */ /* 0x000fea000383ffff */
.L_x_1600:
[----:B--2---:R2:W3:Y:S02]  /*1f450*/  SYNCS.PHASECHK.TRANS64.TRYWAIT P0, [R3+URZ+0x32460], R2 ;  /* 0x03246002030075a7 */ /* 0x0044e4000800017f */
[----:B---3--:R-:W-:Y:S05]  /*1f460*/  @!P0 NANOSLEEP.SYNCS 0x989680 ;  /* 0x009896800000895d */ /* 0x008fea0003900000 */
[----:B------:R-:W3:Y:S02]  /*1f470*/  @!P0 SYNCS.PHASECHK.TRANS64 P0, [R3+URZ+0x32460], R2 ;  /* 0x03246002030085a7 */ /* 0x000ee4000800007f */
[----:B---3--:R-:W-:Y:S05]  /*1f480*/  @!P0 BRA `(.L_x_1600) ;  /* 0xfffffffc00f08947 */ /* 0x008fea000383ffff */
[----:B------:R-:W-:Y:S05]  /*1f490*/  BRA `(.L_x_1764) ;  /* 0xffffffac00147947 */ /* 0x000fea000383ffff */
.L_x_1611:
[----:B-1----:R1:W2:Y:S02]  /*1f4a0*/  SYNCS.PHASECHK.TRANS64.TRYWAIT P0, [R3+URZ+0x32440], R2 ;  /* 0x03244002030075a7 */ /* 0x0022a4000800017f */
[----:B--2---:R-:W-:Y:S05]  /*1f4b0*/  @!P0 NANOSLEEP.SYNCS 0x989680 ;  /* 0x009896800000895d */ /* 0x004fea0003900000 */
[----:B------:R-:W2:Y:S02]  /*1f4c0*/  @!P0 SYNCS.PHASECHK.TRANS64 P0, [R3+URZ+0x32440], R2 ;  /* 0x03244002030085a7 */ /* 0x000ea4000800007f */
[----:B--2---:R-:W-:Y:S05]  /*1f4d0*/  @!P0 BRA `(.L_x_1611) ;  /* 0xfffffffc00f08947 */ /* 0x004fea000383ffff */
[----:B------:R-:W-:Y:S05]  /*1f4e0*/  BRA `(.L_x_1765) ;  /* 0xffffffb000e47947 */ /* 0x000fea000383ffff */
.L_x_1616:
[----:B--2---:R2:W3:Y:S02]  /*1f4f0*/  SYNCS.PHASECHK.TRANS64.TRYWAIT P0, [R3+URZ+0x32460], R2 ;  /* 0x03246002030075a7 */ /* 0x0044e4000800017f */
[----:B---3--:R-:W-:Y:S05]  /*1f500*/  @!P0 NANOSLEEP.SYNCS 0x989680 ;  /* 0x009896800000895d */ /* 0x008fea0003900000 */
[----:B------:R-:W3:Y:S02]  /*1f510*/  @!P0 SYNCS.PHASECHK.TRANS64 P0, [R3+URZ+0x32460], R2 ;  /* 0x03246002030085a7 */ /* 0x000ee4000800007f */
[----:B---3--:R-:W-:Y:S05]  /*1f520*/  @!P0 BRA `(.L_x_1616) ;  /* 0xfffffffc00f08947 */ /* 0x008fea000383ffff */
[----:B------:R-:W-:Y:S05]  /*1f530*/  BRA `(.L_x_1766) ;  /* 0xffffffb400607947 */ /* 0x000fea000383ffff */
.L_x_1628:
[----:B-1----:R-:W3:Y:S01]  /*1f540*/  LDL R2, [R1] ;  /* 0x0000000001027983 */ /* 0x002ee20000100800 */
[----:B------:R-:W-:Y:S01]  /*1f550*/  BSSY B0, `(.L_x_1767) ;  /* 0x0000008000007945 */ /* 0x000fe20003800000 */
[----:B0-----:R-:W-:Y:S02]  /*1f560*/  IMAD.MOV.U32 R12, RZ, RZ, RZ ;  /* 0x000000ffff0c7224 */ /* 0x001fe400078e00ff */
[----:B------:R-:W-:Y:S02]  /*1f570*/  IMAD.MOV.U32 R11, RZ, RZ, 0x1f ;  /* 0x0000001fff0b7424 */ /* 0x000fe400078e00ff */
[----:B------:R-:W-:Y:S02]  /*1f580*/  IMAD.MOV.U32 R15, RZ, RZ, -0x1 ;  /* 0xffffffffff0f7424 */ /* 0x000fe400078e00ff */
[----:B---3--:R-:W-:-:S07]  /*1f590*/  IMAD.MOV.U32 R13, RZ, RZ, R2 ;  /* 0x000000ffff0d7224 */ /* 0x008fce00078e0002 */
[----:B--2---:R-:W-:Y:S05]  /*1f5a0*/  WARPSYNC.COLLECTIVE R15, `(.L_x_1768) ;  /* 0x000000000f087348 */ /* 0x004fea0003c00000 */
[----:B------:R0:W1:Y:S02]  /*1f5b0*/  SHFL.IDX P6, R14, R13, R12, R11 ;  /* 0x0000000c0d0e7389 */ /* 0x00006400000c000b */
[----:B012---:R-:W-:Y:S01]  /*1f5c0*/  ENDCOLLECTIVE ;  /* 0x000000000000791b */ /* 0x007fe20003800000 */
.L_x_1768:
[----:B------:R-:W-:Y:S05]  /*1f5d0*/  BSYNC B0 ;  /* 0x0000000000007941 */ /* 0x000fea0003800000 */
.L_x_1767:
        /* <DEDUP_REMOVED lines=9> */
.L_x_1769:
        /* <DEDUP_REMOVED lines=26> */
.L_x_1770:
        /* <DEDUP_REMOVED lines=8> */
.L_x_1771:
        /* <DEDUP_REMOVED lines=8> */
.L_x_1772:
        /* <DEDUP_REMOVED lines=8> */
.L_x_1773:
        /* <DEDUP_REMOVED lines=8> */
.L_x_1774:
        /* <DEDUP_REMOVED lines=9> */
.L_x_1775:
[----:B------:R-:W-:Y:S01]  /*1faa0*/  IMAD.MOV.U32 R9, RZ, RZ, R14 ;  /* 0x000000ffff097224 */ /* 0x000fe200078e000e */
[----:B------:R-:W-:Y:S06]  /*1fab0*/  BRA `(.L_x_1776) ;  /* 0xffffffb800a87947 */ /* 0x000fec000383ffff */
.L_x_1631:
        /* <DEDUP_REMOVED lines=8> */
.L_x_1778:
[----:B------:R-:W-:Y:S05]  /*1fb40*/  BSYNC B0 ;  /* 0x0000000000007941 */ /* 0x000fea0003800000 */
.L_x_1777:
        /* <DEDUP_REMOVED lines=10> */
.L_x_1779:
        /* <DEDUP_REMOVED lines=8> */
.L_x_1780:
        /* <DEDUP_REMOVED lines=8> */
.L_x_1781:
        /* <DEDUP_REMOVED lines=8> */
.L_x_1782:
        /* <DEDUP_REMOVED lines=9> */
.L_x_1783:
[----:B------:R-:W-:Y:S01]  /*1fe00*/  IMAD.MOV.U32 R9, RZ, RZ, R14 ;  /* 0x000000ffff097224 */ /* 0x000fe200078e000e */
[----:B------:R-:W-:Y:S06]  /*1fe10*/  BRA `(.L_x_1784) ;  /* 0xffffffb8007c7947 */ /* 0x000fec000383ffff */
.L_x_1633:
[----:B------:R-:W-:Y:S01]  /*1fe20*/  BSSY B0, `(.L_x_1785) ;  /* 0x0000006000007945 */ /* 0x000fe20003800000 */
[----:B------:R-:W-:Y:S01]  /*1fe30*/  PLOP3.LUT P6, PT, P6, PT, PT, 0x8, 0x0 ;  /* 0x000000000000781c */ /* 0x000fe200037ce170 */
[----:B------:R-:W-:-:S12]  /*1fe40*/  IMAD.MOV.U32 R15, RZ, RZ, -0x1 ;  /* 0xffffffffff0f7424 */ /* 0x000fd800078e00ff */
[----:B0-----:R-:W-:Y:S05]  /*1fe50*/  WARPSYNC.COLLECTIVE R15, `(.L_x_1786) ;  /* 0x000000000f087348 */ /* 0x001fea0003c00000 */
[----:B------:R-:W-:Y:S01]  /*1fe60*/  VOTE.ANY R14, PT, P6 ;  /* 0x00000000000e7806 */ /* 0x000fe200030e0100 */
[----:B0-----:R-:W-:Y:S06]  /*1fe70*/  ENDCOLLECTIVE ;  /* 0x000000000000791b */ /* 0x001fec0003800000 */
.L_x_1786:
[----:B------:R-:W-:Y:S05]  /*1fe80*/  BSYNC B0 ;  /* 0x0000000000007941 */ /* 0x000fea0003800000 */
.L_x_1785:
        /* <DEDUP_REMOVED lines=9> */
.L_x_1787:
[----:B------:R-:W-:Y:S02]  /*1ff20*/  IMAD.MOV.U32 R13, RZ, RZ, R6 ;  /* 0x000000ffff0d7224 */ /* 0x000fe400078e0006 */
[----:B------:R-:W-:-:S07]  /*1ff30*/  IMAD.MOV.U32 R0, RZ, RZ, R14 ;  /* 0x000000ffff007224 */ /* 0x000fce00078e000e */
[----:B------:R-:W-:Y:S05]  /*1ff40*/  WARPSYNC.COLLECTIVE R15, `(.L_x_1788) ;  /* 0x000000000f087348 */ /* 0x000fea0003c00000 */
[----:B------:R0:W1:Y:S02]  /*1ff50*/  SHFL.IDX P6, R14, R13, R12, R11 ;  /* 0x0000000c0d0e7389 */ /* 0x00006400000c000b */
[----:B01----:R-:W-:Y:S01]  /*1ff60*/  ENDCOLLECTIVE ;  /* 0x000000000000791b */ /* 0x003fe20003800000 */
.L_x_1788:
[----:B------:R-:W-:Y:S01]  /*1ff70*/  IMAD.MOV.U32 R6, RZ, RZ, R14 ;  /* 0x000000ffff067224 */ /* 0x000fe200078e000e */
[----:B------:R-:W-:Y:S06]  /*1ff80*/  BRA `(.L_x_1789) ;  /* 0xffffffb8005c7947 */ /* 0x000fec000383ffff */
.L_x_1635:
[----:B------:R-:W-:Y:S01]  /*1ff90*/  BSSY B0, `(.L_x_1790) ;  /* 0x0000007000007945 */ /* 0x000fe20003800000 */
[----:B------:R-:W-:Y:S02]  /*1ffa0*/  IMAD.MOV.U32 R13, RZ, RZ, R7 ;  /* 0x000000ffff0d7224 */ /* 0x000fe400078e0007 */
[----:B------:R-:W-:Y:S02]  /*1ffb0*/  IMAD.MOV.U32 R11, RZ, RZ, 0x1f ;  /* 0x0000001fff0b7424 */ /* 0x000fe400078e00ff */
[----:B------:R-:W-:-:S07]  /*1ffc0*/  IMAD.MOV.U32 R15, RZ, RZ, -0x1 ;  /* 0xffffffffff0f7424 */ /* 0x000fce00078e00ff */
[----:B0123--:R-:W-:Y:S05]  /*1ffd0*/  WARPSYNC.COLLECTIVE R15, `(.L_x_1791) ;  /* 0x000000000f087348 */ /* 0x00ffea0003c00000 */
[----:B------:R4:W0:Y:S02]  /*1ffe0*/  SHFL.IDX P6, R14, R13, R12, R11 ;  /* 0x0000000c0d0e7389 */ /* 0x00082400000c000b */
[----:B01234-:R-:W-:Y:S01]  /*1fff0*/  ENDCOLLECTIVE ;  /* 0x000000000000791b */ /* 0x01ffe20003800000 */
.L_x_1791:
[----:B------:R-:W-:Y:S05]  /*20000*/  BSYNC B0 ;  /* 0x0000000000007941 */ /* 0x000fea0003800000 */
.L_x_1790:
[----:B------:R-:W-:Y:S01]  /*20010*/  IMAD.MOV.U32 R7, RZ, RZ, R14 ;  /* 0x000000ffff077224 */ /* 0x000fe200078e000e */
[----:B------:R-:W-:Y:S06]  /*20020*/  BRA `(.L_x_1792) ;  /* 0xffffffb8004c7947 */ /* 0x000fec000383ffff */
.L_x_1639:
[----:B0-----:R0:W1:Y:S02]  /*20030*/  SYNCS.PHASECHK.TRANS64.TRYWAIT P0, [R0+URZ+0x32420], R3 ;  /* 0x03242003000075a7 */ /* 0x001064000800017f */
[----:B-1----:R-:W-:Y:S05]  /*20040*/  @!P0 NANOSLEEP.SYNCS 0x989680 ;  /* 0x009896800000895d */ /* 0x002fea0003900000 */
[----:B------:R-:W1:Y:S02]  /*20050*/  @!P0 SYNCS.PHASECHK.TRANS64 P0, [R0+URZ+0x32420], R3 ;  /* 0x03242003000085a7 */ /* 0x000e64000800007f */
[----:B-1----:R-:W-:Y:S05]  /*20060*/  @!P0 BRA `(.L_x_1639) ;  /* 0xfffffffc00f08947 */ /* 0x002fea000383ffff */
[----:B------:R-:W-:Y:S05]  /*20070*/  BRA `(.L_x_1793) ;  /* 0xffffffbc00e87947 */ /* 0x000fea000383ffff */
.L_x_1640:
        /* <DEDUP_REMOVED lines=11> */
.L_x_1795:
[----:B------:R-:W-:Y:S05]  /*20130*/  BSYNC B0 ;  /* 0x0000000000007941 */ /* 0x000fea0003800000 */
.L_x_1794:
[----:B------:R-:W-:Y:S05]  /*20140*/  BRA `(.L_x_1796) ;  /* 0xffffffbc00d07947 */ /* 0x000fea000383ffff */
.L_x_1641:
[----:B------:R-:W-:Y:S01]  /*20150*/  BSSY B0, `(.L_x_1797) ;  /* 0x0000006000007945 */ /* 0x000fe20003800000 */
[----:B------:R-:W-:-:S07]  /*20160*/  IMAD.MOV.U32 R15, RZ, RZ, -0x1 ;  /* 0xffffffffff0f7424 */ /* 0x000fce00078e00ff */
[----:B01----:R-:W-:Y:S05]  /*20170*/  WARPSYNC.COLLECTIVE R15, `(.L_x_1798) ;  /* 0x000000000f0c7348 */ /* 0x003fea0003c00000 */
[----:B------:R-:W-:Y:S02]  /*20180*/  ELECT P6, UR62, PT ;  /* 0x00000000003e782f */ /* 0x000fe400038c0000 */
[----:B------:R-:W-:Y:S01]  /*20190*/  MOV R14, UR62 ;  /* 0x0000003e000e7c02 */ /* 0x000fe20008000f00 */
[----:B01----:R-:W-:Y:S10]  /*201a0*/  ENDCOLLECTIVE ;  /* 0x000000000000791b */ /* 0x003ff40003800000 */
.L_x_1798:
[----:B------:R-:W-:Y:S05]  /*201b0*/  BSYNC B0 ;  /* 0x0000000000007941 */ /* 0x000fea0003800000 */
.L_x_1797:
[----:B------:R-:W-:Y:S05]  /*201c0*/  BRA `(.L_x_1799) ;  /* 0xffffffbc00c47947 */ /* 0x000fea000383ffff */
.L_x_1643:
[----:B0-----:R0:W1:Y:S02]  /*201d0*/  SYNCS.PHASECHK.TRANS64.TRYWAIT P0, [R6+URZ], R5 ;  /* 0x00000005060075a7 */ /* 0x001064000800017f */
[----:B-1----:R-:W-:Y:S05]  /*201e0*/  @!P0 NANOSLEEP.SYNCS 0x989680 ;  /* 0x009896800000895d */ /* 0x002fea0003900000 */
[----:B------:R-:W1:Y:S02]  /*201f0*/  @!P0 SYNCS.PHASECHK.TRANS64 P0, [R6+URZ], R5 ;  /* 0x00000005060085a7 */ /* 0x000e64000800007f */
[----:B-1----:R-:W-:Y:S05]  /*20200*/  @!P0 BRA `(.L_x_1643) ;  /* 0xfffffffc00f08947 */ /* 0x002fea000383ffff */
[----:B------:R-:W-:Y:S05]  /*20210*/  BRA `(.L_x_1800) ;  /* 0xffffffc000047947 */ /* 0x000fea000383ffff */
.L_x_1644:
[----:B-1----:R1:W2:Y:S02]  /*20220*/  SYNCS.PHASECHK.TRANS64.TRYWAIT P0, [R7+URZ], R2 ;  /* 0x00000002070075a7 */ /* 0x0022a4000800017f */
[----:B--2---:R-:W-:Y:S05]  /*20230*/  @!P0 NANOSLEEP.SYNCS 0x989680 ;  /* 0x009896800000895d */ /* 0x004fea0003900000 */
[----:B------:R-:W2:Y:S02]  /*20240*/  @!P0 SYNCS.PHASECHK.TRANS64 P0, [R7+URZ], R2 ;  /* 0x00000002070085a7 */ /* 0x000ea4000800007f */
[----:B--2---:R-:W-:Y:S05]  /*20250*/  @!P0 BRA `(.L_x_1644) ;  /* 0xfffffffc00f08947 */ /* 0x004fea000383ffff */
[----:B------:R-:W-:Y:S05]  /*20260*/  BRA `(.L_x_1801) ;  /* 0xffffffbc00f87947 */ /* 0x000fea000383ffff */
.L_x_1646:
[----:B--2---:R2:W3:Y:S02]  /*20270*/  SYNCS.PHASECHK.TRANS64.TRYWAIT P0, [R4+URZ], R5 ;  /* 0x00000005040075a7 */ /* 0x0044e4000800017f */
[----:B---3--:R-:W-:Y:S05]  /*20280*/  @!P0 NANOSLEEP.SYNCS 0x989680 ;  /* 0x009896800000895d */ /* 0x008fea0003900000 */
[----:B------:R-:W3:Y:S02]  /*20290*/  @!P0 SYNCS.PHASECHK.TRANS64 P0, [R4+URZ], R5 ;  /* 0x00000005040085a7 */ /* 0x000ee4000800007f */
[----:B---3--:R-:W-:Y:S05]  /*202a0*/  @!P0 BRA `(.L_x_1646) ;  /* 0xfffffffc00f08947 */ /* 0x008fea000383ffff */
[----:B------:R-:W-:Y:S05]  /*202b0*/  BRA `(.L_x_1802) ;  /* 0xffffffbc00fc7947 */ /* 0x000fea000383ffff */
.L_x_1803:
        /* <DEDUP_REMOVED lines=12> */
.L_x_6133:


//--------------------- .text._ZN7cutlass13device_kernelIN5flash11enable_sm90INS1_16FlashAttnFwdSm90INS1_25CollectiveMainloopFwdSm90ILi2EN4cute5tupleIJNS5_1CILi1EEES8_S8_EEENS6_IJNS7_ILi128EEENS7_ILi96EEENS7_ILi64EEEEEELi256ENS_10bfloat16_tEfNS_4arch4Sm90ELb0ELb1ELb0ELb0ELb0ELb0ELb0ELb1ELb0ELb1ELb1ELb0EEENS1_21CollectiveEpilogueFwdINS6_IJSA_NS7_ILi256EEESB_EEES9_SE_SG_Li256ELb0ELb1ELb1ELb0EEENS1_19SingleTileSchedulerILb0ELb1ELb1ELi128EEEEEEEEEvNT_6ParamsE --------------------------
	.section	.text._ZN7cutlass13device_kernelIN5flash11enable_sm90INS1_16FlashAttnFwdSm90INS1_25CollectiveMainloopFwdSm90ILi2EN4cute5tupleIJNS5_1CILi1EEES8_S8_EEENS6_IJNS7_ILi128EEENS7_ILi96EEENS7_ILi64EEEEEELi256ENS_10bfloat16_tEfNS_4arch4Sm90ELb0ELb1ELb0ELb0ELb0ELb0ELb0ELb1ELb0ELb1ELb1ELb0EEENS1_21CollectiveEpilogueFwdINS6_IJSA_NS7_ILi256EEESB_EEES9_SE_SG_Li256ELb0ELb1ELb1ELb0EEENS1_19SingleTileSchedulerILb0ELb1ELb1ELi128EEEEEEEEEvNT_6ParamsE,"ax",@progbits
	.align	128
.text._ZN7cutlass13device_kernelIN5flash11enable_sm90INS1_16FlashAttnFwdSm90INS1_25CollectiveMainloopFwdSm90ILi2EN4cute5tupleIJNS5_1CILi1EEES8_S8_EEENS6_IJNS7_ILi128EEENS7_ILi96EEENS7_ILi64EEEEEELi256ENS_10bfloat16_tEfNS_4arch4Sm90ELb0ELb1ELb0ELb0ELb0ELb0ELb0ELb1ELb0ELb1ELb1ELb0EEENS1_21CollectiveEpilogueFwdINS6_IJSA_NS7_ILi256EEESB_EEES9_SE_SG_Li256ELb0ELb1ELb1ELb0EEENS1_19SingleTileSchedulerILb0ELb1ELb1ELi128EEEEEEEEEvNT_6ParamsE:
        .type           _ZN7cutlass13device_kernelIN5flash11enable_sm90INS1_16FlashAttnFwdSm90INS1_25CollectiveMainloopFwdSm90ILi2EN4cute5tupleIJNS5_1CILi1EEES8_S8_EEENS6_IJNS7_ILi128EEENS7_ILi96EEENS7_ILi64EEEEEELi256ENS_10bfloat16_tEfNS_4arch4Sm90ELb0ELb1ELb0ELb0ELb0ELb0ELb0ELb1ELb0ELb1ELb1ELb0EEENS1_21CollectiveEpilogueFwdINS6_IJSA_NS7_ILi256EEESB_EEES9_SE_SG_Li256ELb0ELb1ELb1ELb0EEENS1_19SingleTileSchedulerILb0ELb1ELb1ELi128EEEEEEEEEvNT_6ParamsE,@function
        .size           _ZN7cutlass13device_kernelIN5flash11enable_sm90INS1_16FlashAttnFwdSm90INS1_25CollectiveMainloopFwdSm90ILi2EN4cute5tupleIJNS5_1CILi1EEES8_S8_EEENS6_IJNS7_ILi128EEENS7_ILi96EEENS7_ILi64EEEEEELi256ENS_10bfloat16_tEfNS_4arch4Sm90ELb0ELb1ELb0ELb0ELb0ELb0ELb0ELb1ELb0ELb1ELb1ELb0EEENS1_21CollectiveEpilogueFwdINS6_IJSA_NS7_ILi256EEESB_EEES9_SE_SG_Li256ELb0ELb1ELb1ELb0EEENS1_19SingleTileSchedulerILb0ELb1ELb1ELi128EEEEEEEEEvNT_6ParamsE,(.L_x_6134 - _ZN7cutlass13device_kernelIN5flash11enable_sm90INS1_16FlashAttnFwdSm90INS1_25CollectiveMainloopFwdSm90ILi2EN4cute5tupleIJNS5_1CILi1EEES8_S8_EEENS6_IJNS7_ILi128EEENS7_ILi96EEENS7_ILi64EEEEEELi256ENS_10bfloat16_tEfNS_4arch4Sm90ELb0ELb1ELb0ELb0ELb0ELb0ELb0ELb1ELb0ELb1ELb1ELb0EEENS1_21CollectiveEpilogueFwdINS6_IJSA_NS7_ILi256EEESB_EEES9_SE_SG_Li256ELb0ELb1ELb1ELb0EEENS1_19SingleTileSchedulerILb0ELb1ELb1ELi128EEEEEEEEEvNT_6ParamsE)
        .other          _ZN7cutlass13device_kernelIN5flash11enable_sm90INS1_16FlashAttnFwdSm90INS1_25CollectiveMainloopFwdSm90ILi2EN4cute5tupleIJNS5_1CILi1EEES8_S8_EEENS6_IJNS7_ILi128EEENS7_ILi96EEENS7_ILi64EEEEEELi256ENS_10bfloat16_tEfNS_4arch4Sm90ELb0ELb1ELb0ELb0ELb0ELb0ELb0ELb1ELb0ELb1ELb1ELb0EEENS1_21CollectiveEpilogueFwdINS6_IJSA_NS7_ILi256EEESB_EEES9_SE_SG_Li256ELb0ELb1ELb1ELb0EEENS1_19SingleTileSchedulerILb0ELb1ELb1ELi128EEEEEEEEEvNT_6ParamsE,@"STO_CUDA_ENTRY STV_DEFAULT"
_ZN7cutlass13device_kernelIN5flash11enable_sm90INS1_16FlashAttnFwdSm90INS1_25CollectiveMainloopFwdSm90ILi2EN4cute5tupleIJNS5_1CILi1EEES8_S8_EEENS6_IJNS7_ILi128EEENS7_ILi96EEENS7_ILi64EEEEEELi256ENS_10bfloat16_tEfNS_4arch4Sm90ELb0ELb1ELb0ELb0ELb0ELb0ELb0ELb1ELb0ELb1ELb1ELb0EEENS1_21CollectiveEpilogueFwdINS6_IJSA_NS7_ILi256EEESB_EEES9_SE_SG_Li256ELb0ELb1ELb1ELb0EEENS1_19SingleTileSchedulerILb0ELb1ELb1ELi128EEEEEEEEEvNT_6ParamsE:
        /* <DEDUP_REMOVED lines=18> */
.L_x_1805:
[----:B------:R-:W-:Y:S05]  /*0120*/  BSYNC B0 ;  /* 0x0000000000007941 */ /* 0x000fea0003800000 */
.L_x_1804:
        /* <DEDUP_REMOVED lines=41> */
.L_x_1806:
        /* <DEDUP_REMOVED lines=22> */
.L_x_1807:
        /* <DEDUP_REMOVED lines=18> */
.L_x_1808:
        /* <DEDUP_REMOVED lines=22> */
.L_x_1809:
        /* <DEDUP_REMOVED lines=22> */
.L_x_1810:
        /* <DEDUP_REMOVED lines=8> */
.L_x_1813:
        /* <DEDUP_REMOVED lines=20> */
[----:B------:R-:W0:Y:S01]  /*0ac0*/  LDC.64 R6, c[0x0][0x418] ;  /* 0x00010600ff067b82 */ /* 0x000e220000000a00 */
[----:B------:R-:W-:Y:S01]  /*0ad0*/  ULDC UR4, c[0x0][0x448] ;  /* 0x0001120000047ab9 */ /* 0x000fe20000000800 */
[----:B------:R-:W1:Y:S01]  /*0ae0*/  S2R R0, SR_TID.X ;  /* 0x0000000000007919 */ /* 0x000e620000002100 */
[----:B------:R-:W-:-:S03]  /*0af0*/  UISETP.NE.AND UP1, UPT, UR4, 0x1, UPT ;  /* 0x000000010400788c */ /* 0x000fc6000bf25270 */
[----:B------:R-:W-:Y:S02]  /*0b00*/  ULDC.64 UR4, c[0x0][0x9e0] ;  /* 0x0002780000047ab9 */ /* 0x000fe40000000a00 */
[----:B------:R-:W2:Y:S01]  /*0b10*/  LDC R2, c[0x0][0x288] ;  /* 0x0000a200ff027b82 */ /* 0x000ea20000000800 */
[----:B------:R-:W-:-:S05]  /*0b20*/  UISETP.GE.AND UP0, UPT, UR5, 0x1, UPT ;  /* 0x000000010500788c */ /* 0x000fca000bf06270 */
[----:B------:R-:W-:Y:S01]  /*0b30*/  @UP1 ULDC UR8, c[0x0][0x44c] ;  /* 0x0001130000081ab9 */ /* 0x000fe20000000800 */
[----:B------:R-:W-:Y:S01]  /*0b40*/  @UP1 ULDC UR11, c[0x0][0x450] ;  /* 0x00011400000b1ab9 */ /* 0x000fe20000000800 */
[----:B------:R-:W3:Y:S01]  /*0b50*/  LDC R16, c[0x0][0x424] ;  /* 0x00010900ff107b82 */ /* 0x000ee20000000800 */
[----:B------:R-:W-:-:S07]  /*0b60*/  PLOP3.LUT P1, PT, PT, PT, UP0, 0x80, 0x0 ;  /* 0x000000000000781c */ /* 0x000fce0003f2f008 */
[----:B------:R-:W4:Y:S01]  /*0b70*/  LDC R5, c[0x0][0x2f0] ;  /* 0x0000bc00ff057b82 */ /* 0x000f220000000800 */
[----:B0-----:R-:W-:-:S04]  /*0b80*/  ISETP.NE.U32.AND P0, PT, R6, RZ, PT ;  /* 0x000000ff0600720c */ /* 0x001fc80003f05070 */
[----:B------:R-:W-:-:S03]  /*0b90*/  ISETP.NE.AND.EX P0, PT, R7, RZ, PT, P0 ;  /* 0x000000ff0700720c */ /* 0x000fc60003f05300 */
[----:B------:R-:W0:Y:S01]  /*0ba0*/  S2UR UR39, SR_CTAID.X ;  /* 0x00000000002779c3 */ /* 0x000e220000002500 */
[----:B--2---:R-:W-:Y:S01]  /*0bb0*/  IADD3 R3, -R2, 0x1, RZ ;  /* 0x0000000102037810 */ /* 0x004fe20007ffe1ff */
[----:B-1----:R-:W-:Y:S01]  /*0bc0*/  VIADD R22, R0, 0xffffff80 ;  /* 0xffffff8000167836 */ /* 0x002fe20000000000 */
[----:B---3--:R-:W-:-:S05]  /*0bd0*/  SEL R16, R16, 0x1, P0 ;  /* 0x0000000110107807 */ /* 0x008fca0000000000 */
[CC--:B----4-:R-:W-:Y:S02]  /*0be0*/  IMAD R3, R16.reuse, R5.reuse, R3 ;  /* 0x0000000510037224 */ /* 0x0d0fe400078e0203 */
[----:B------:R-:W-:-:S03]  /*0bf0*/  IMAD R18, R16, R5, RZ ;  /* 0x0000000510127224 */ /* 0x000fc600078e02ff */
[----:B------:R-:W-:Y:S01]  /*0c00*/  R2UR UR10, R3 ;  /* 0x00000000030a72ca */ /* 0x000fe200000e0000 */
[----:B0-----:R-:W-:-:S04]  /*0c10*/  USHF.L.U32 UR39, UR39, 0x7, URZ ;  /* 0x0000000727277899 */ /* 0x001fc8000800063f */
[----:B------:R-:W-:-:S04]  /*0c20*/  UIADD3 UR7, UR39, 0x7f, URZ ;  /* 0x0000007f27077890 */ /* 0x000fc8000fffe03f */
[----:B------:R-:W-:-:S04]  /*0c30*/  UIMAD.WIDE.U32 UR8, UR7, UR8, URZ ;  /* 0x00000008070872a5 */ /* 0x000fc8000f8e003f */
[----:B------:R-:W-:-:S04]  /*0c40*/  @UP1 USHF.R.U32.HI UR7, URZ, UR11, UR9 ;  /* 0x0000000b3f071299 */ /* 0x000fc80008011609 */
[----:B------:R-:W-:-:S04]  /*0c50*/  UIADD3 UR7, UR10, UR7, URZ ;  /* 0x000000070a077290 */ /* 0x000fc8000fffe03f */
[----:B------:R-:W-:-:S06]  /*0c60*/  UIADD3 UR4, UR7, UR4, URZ ;  /* 0x0000000407047290 */ /* 0x000fcc000fffe03f */
[----:B------:R-:W-:Y:S01]  /*0c70*/  IMAD.U32 R0, RZ, RZ, UR4 ;  /* 0x00000004ff007e24 */ /* 0x000fe2000f8e00ff */
[----:B------:R-:W-:Y:S06]  /*0c80*/  @!P1 BRA `(.L_x_1815) ;  /* 0x0000000000409947 */ /* 0x000fec0003800000 */
[----:B------:R-:W-:Y:S01]  /*0c90*/  ISETP.LT.AND P0, PT, RZ, UR7, PT ;  /* 0x00000007ff007c0c */ /* 0x000fe2000bf01270 */
[----:B------:R-:W-:-:S12]  /*0ca0*/  UIADD3 UR4, UR7, -0x1, URZ ;  /* 0xffffffff07047890 */ /* 0x000fd8000fffe03f */
[----:B------:R-:W-:Y:S05]  /*0cb0*/  @P0 BRA `(.L_x_1816) ;  /* 0x00000000001c0947 */ /* 0x000fea0003800000 */
[----:B------:R-:W-:Y:S02]  /*0cc0*/  UISETP.NE.AND UP0, UPT, UR5, 0x1, UPT ;  /* 0x000000010500788c */ /* 0x000fe4000bf05270 */
[----:B------:R-:W-:-:S09]  /*0cd0*/  UIADD3 UR4, -UR7, URZ, URZ ;  /* 0x0000003f07047290 */ /* 0x000fd2000fffe13f */
[----:B------:R-:W-:Y:S02]  /*0ce0*/  @UP0 ULDC.64 UR10, c[0x0][0x9e8] ;  /* 0x00027a00000a0ab9 */ /* 0x000fe40000000a00 */
[----:B------:R-:W-:-:S04]  /*0cf0*/  UIMAD.WIDE.U32 UR8, UR4, UR10, URZ ;  /* 0x0000000a040872a5 */ /* 0x000fc8000f8e003f */
[----:B------:R-:W-:-:S04]  /*0d00*/  @UP0 USHF.R.U32.HI UR4, URZ, UR11, UR9 ;  /* 0x0000000b3f040299 */ /* 0x000fc80008011609 */
[----:B------:R-:W-:Y:S01]  /*0d10*/  ULOP3.LUT UR4, URZ, UR4, URZ, 0x33, !UPT ;  /* 0x000000043f047292 */ /* 0x000fe2000f8e333f */
[----:B------:R-:W-:Y:S11]  /*0d20*/  BRA `(.L_x_1817) ;  /* 0x0000000000107947 */ /* 0x000ff60003800000 */
.L_x_1816:
[----:B------:R-:W-:-:S11]  /*0d30*/  UISETP.NE.AND UP0, UPT, UR5, 0x1, UPT ;  /* 0x000000010500788c */ /* 0x000fd6000bf05270 */
[----:B------:R-:W-:Y:S02]  /*0d40*/  @UP0 ULDC.64 UR10, c[0x0][0x9e8] ;  /* 0x00027a00000a0ab9 */ /* 0x000fe40000000a00 */
[----:B------:R-:W-:-:S04]  /*0d50*/  UIMAD.WIDE.U32 UR8, UR4, UR10, URZ ;  /* 0x0000000a040872a5 */ /* 0x000fc8000f8e003f */
[----:B------:R-:W-:-:S12]  /*0d60*/  @UP0 USHF.R.U32.HI UR4, URZ, UR11, UR9 ;  /* 0x0000000b3f040299 */ /* 0x000fd80008011609 */
.L_x_1817:
[----:B------:R-:W-:-:S06]  /*0d70*/  UIMAD UR4, UR4, UR5, UR5 ;  /* 0x00000005040472a4 */ /* 0x000fcc000f8e0205 */
[----:B------:R-:W-:-:S07]  /*0d80*/  VIMNMX R0, R0, UR4, PT ;  /* 0x0000000400007c48 */ /* 0x000fce000bfe0100 */
.L_x_1815:
[-C--:B------:R-:W-:Y:S01]  /*0d90*/  IMAD R2, R16, R5.reuse, -R2 ;  /* 0x0000000510027224 */ /* 0x080fe200078e0a02 */
[----:B------:R-:W-:Y:S01]  /*0da0*/  @UP1 ULDC UR8, c[0x0][0x44c] ;  /* 0x0001130000081ab9 */ /* 0x000fe20000000800 */
[----:B------:R-:W-:Y:S01]  /*0db0*/  @UP1 ULDC UR10, c[0x0][0x450] ;  /* 0x00011400000a1ab9 */ /* 0x000fe20000000800 */
[----:B------:R-:W-:Y:S02]  /*0dc0*/  UIMAD.WIDE.U32 UR8, UR39, UR8, URZ ;  /* 0x00000008270872a5 */ /* 0x000fe4000f8e003f */
[----:B------:R-:W-:Y:S01]  /*0dd0*/  R2UR UR7, R2 ;  /* 0x00000000020772ca */ /* 0x000fe200000e0000 */
[----:B------:R-:W-:Y:S01]  /*0de0*/  VIADD R2, R0, 0x5f ;  /* 0x0000005f00027836 */ /* 0x000fe20000000000 */
[----:B------:R-:W-:Y:S01]  /*0df0*/  UMOV UR4, UR39 ;  /* 0x0000002700047c82 */ /* 0x000fe20008000000 */
[----:B------:R-:W-:Y:S01]  /*0e00*/  IMAD R0, R16, R5, 0x5f ;  /* 0x0000005f10007424 */ /* 0x000fe200078e0205 */
[----:B------:R-:W-:Y:S01]  /*0e10*/  @UP1 USHF.R.U32.HI UR4, URZ, UR10, UR9 ;  /* 0x0000000a3f041299 */ /* 0x000fe20008011609 */
[----:B------:R-:W-:-:S04]  /*0e20*/  IMAD.HI R2, R2, 0x2aaaaaab, RZ ;  /* 0x2aaaaaab02027827 */ /* 0x000fc800078e02ff */
[----:B------:R-:W-:Y:S01]  /*0e30*/  IMAD.HI R0, R0, 0x2aaaaaab, RZ ;  /* 0x2aaaaaab00007827 */ /* 0x000fe200078e02ff */
[----:B------:R-:W-:-:S03]  /*0e40*/  SHF.R.U32.HI R5, RZ, 0x1f, R2 ;  /* 0x0000001fff057819 */ /* 0x000fc60000011602 */
[----:B------:R-:W-:Y:S01]  /*0e50*/  UIADD3 UR4, UR7, UR4, URZ ;  /* 0x0000000407047290 */ /* 0x000fe2000fffe03f */
[----:B------:R-:W-:Y:S02]  /*0e60*/  SHF.R.U32.HI R3, RZ, 0x1f, R0 ;  /* 0x0000001fff037819 */ /* 0x000fe40000011600 */
[----:B------:R-:W-:Y:S01]  /*0e70*/  ULDC UR7, c[0x0][0x9dc] ;  /* 0x0002770000077ab9 */ /* 0x000fe20000000800 */
[----:B------:R-:W-:Y:S01]  /*0e80*/  LEA.HI.SX32 R2, R2, R5, 0x1c ;  /* 0x0000000502027211 */ /* 0x000fe200078fe2ff */
[----:B------:R-:W-:Y:S01]  /*0e90*/  UIADD3 UR7, UR4, -UR7, URZ ;  /* 0x8000000704077290 */ /* 0x000fe2000fffe03f */
[----:B------:R-:W-:-:S04]  /*0ea0*/  LEA.HI.SX32 R3, R0, R3, 0x1c ;  /* 0x0000000300037211 */ /* 0x000fc800078fe2ff */
[----:B------:R-:W-:Y:S01]  /*0eb0*/  VIMNMX R23, R3, R2, PT ;  /* 0x0000000203177248 */ /* 0x000fe20003fe0100 */
[----:B------:R-:W-:Y:S06]  /*0ec0*/  @!P1 BRA `(.L_x_1818) ;  /* 0x0000000000449947 */ /* 0x000fec0003800000 */
[----:B------:R-:W-:-:S06]  /*0ed0*/  UISETP.GT.AND UP0, UPT, UR4, -0x1, UPT ;  /* 0xffffffff0400788c */ /* 0x000fcc000bf04270 */
[----:B------:R-:W-:-:S13]  /*0ee0*/  PLOP3.LUT P0, PT, PT, PT, UP0, 0x80, 0x0 ;  /* 0x000000000000781c */ /* 0x000fda0003f0f008 */
[----:B------:R-:W-:Y:S05]  /*0ef0*/  @P0 BRA `(.L_x_1819) ;  /* 0x00000000001c0947 */ /* 0x000fea0003800000 */
[----:B------:R-:W-:Y:S02]  /*0f00*/  UISETP.NE.AND UP0, UPT, UR5, 0x1, UPT ;  /* 0x000000010500788c */ /* 0x000fe4000bf05270 */
[----:B------:R-:W-:-:S09]  /*0f10*/  ULOP3.LUT UR4, URZ, UR4, URZ, 0x33, !UPT ;  /* 0x000000043f047292 */ /* 0x000fd2000f8e333f */
[----:B------:R-:W-:Y:S02]  /*0f20*/  @UP0 ULDC.64 UR10, c[0x0][0x9e8] ;  /* 0x00027a00000a0ab9 */ /* 0x000fe40000000a00 */
[----:B------:R-:W-:-:S04]  /*0f30*/  UIMAD.WIDE.U32 UR8, UR4, UR10, URZ ;  /* 0x0000000a040872a5 */ /* 0x000fc8000f8e003f */
[----:B------:R-:W-:-:S04]  /*0f40*/  @UP0 USHF.R.U32.HI UR4, URZ, UR11, UR9 ;  /* 0x0000000b3f040299 */ /* 0x000fc80008011609 */
[----:B------:R-:W-:Y:S01]  /*0f50*/  ULOP3.LUT UR4, URZ, UR4, URZ, 0x33, !UPT ;  /* 0x000000043f047292 */ /* 0x000fe2000f8e333f */
[----:B------:R-:W-:Y:S11]  /*0f60*/  BRA `(.L_x_1820) ;  /* 0x0000000000107947 */ /* 0x000ff60003800000 */
.L_x_1819:
[----:B------:R-:W-:-:S11]  /*0f70*/  UISETP.NE.AND UP0, UPT, UR5, 0x1, UPT ;  /* 0x000000010500788c */ /* 0x000fd6000bf05270 */
[----:B------:R-:W-:Y:S02]  /*0f80*/  @UP0 ULDC.64 UR10, c[0x0][0x9e8] ;  /* 0x00027a00000a0ab9 */ /* 0x000fe40000000a00 */
[----:B------:R-:W-:-:S04]  /*0f90*/  UIMAD.WIDE.U32 UR8, UR4, UR10, URZ ;  /* 0x0000000a040872a5 */ /* 0x000fc8000f8e003f */
[----:B------:R-:W-:-:S12]  /*0fa0*/  @UP0 USHF.R.U32.HI UR4, URZ, UR11, UR9 ;  /* 0x0000000b3f040299 */ /* 0x000fd80008011609 */
.L_x_1820:
[----:B------:R-:W-:-:S04]  /*0fb0*/  UIMAD UR4, UR4, UR5, URZ ;  /* 0x00000005040472a4 */ /* 0x000fc8000f8e023f */
[----:B------:R-:W-:-:S04]  /*0fc0*/  UISETP.LT.AND UP0, UPT, UR7, UR4, UPT ;  /* 0x000000040700728c */ /* 0x000fc8000bf01270 */
[----:B------:R-:W-:-:S12]  /*0fd0*/  USEL UR7, UR7, UR4, !UP0 ;  /* 0x0000000407077287 */ /* 0x000fd8000c000000 */
.L_x_1818:
[----:B------:R-:W-:Y:S02]  /*0fe0*/  UIMAD.WIDE UR4, UR7, 0x2aaaaaab, URZ ;  /* 0x2aaaaaab070478a5 */ /* 0x000fe4000f8e023f */
[----:B------:R-:W-:Y:S02]  /*0ff0*/  USHF.R.U32.HI UR10, URZ, 0x10, UR6 ;  /* 0x000000103f0a7899 */ /* 0x000fe40008011606 */
[----:B------:R-:W-:Y:S02]  /*1000*/  USHF.R.U32.HI UR4, URZ, 0x1f, UR5 ;  /* 0x0000001f3f047899 */ /* 0x000fe40008011605 */
[----:B------:R-:W-:Y:S02]  /*1010*/  ULOP3.LUT UR37, UR6, 0xffff, URZ, 0xc0, !UPT ;  /* 0x0000ffff06257892 */ /* 0x000fe4000f8ec03f */
[----:B------:R-:W-:-:S04]  /*1020*/  ULEA.HI.SX32 UR4, UR5, UR4, 0x1c ;  /* 0x0000000405047291 */ /* 0x000fc8000f8fe23f */
[----:B------:R-:W-:-:S04]  /*1030*/  UISETP.LT.AND UP0, UPT, URZ, UR4, UPT ;  /* 0x000000043f00728c */ /* 0x000fc8000bf01270 */
[----:B------:R-:W-:Y:S02]  /*1040*/  USEL UR9, URZ, UR4, !UP0 ;  /* 0x000000043f097287 */ /* 0x000fe4000c000000 */
[----:B------:R-:W-:Y:S01]  /*1050*/  UISETP.NE.AND UP0, UPT, UR10, URZ, UPT ;  /* 0x0000003f0a00728c */ /* 0x000fe2000bf05270 */
[----:B------:R-:W-:-:S03]  /*1060*/  UMOV UR4, URZ ;  /* 0x0000003f00047c82 */ /* 0x000fc60008000000 */
[----:B------:R-:W-:-:S07]  /*1070*/  ISETP.GT.AND P0, PT, R23, UR9, PT ;  /* 0x0000000917007c0c */ /* 0x000fce000bf04270 */
[----:B------:R-:W-:-:S06]  /*1080*/  @!UP0 ULDC UR10, c[0x0][0x9f0] ;  /* 0x00027c00000a8ab9 */ /* 0x000fcc0000000800 */
[----:B------:R-:W-:Y:S05]  /*1090*/  @!P0 BRA `(.L_x_1821) ;  /* 0x00000000008c8947 */ /* 0x000fea0003800000 */
[----:B------:R-:W-:Y:S01]  /*10a0*/  IMAD.U32 R4, RZ, RZ, UR10 ;  /* 0x0000000aff047e24 */ /* 0x000fe2000f8e00ff */
[----:B------:R-:W-:-:S04]  /*10b0*/  UMOV UR4, URZ ;  /* 0x0000003f00047c82 */ /* 0x000fc80008000000 */
[----:B------:R-:W-:-:S04]  /*10c0*/  IABS R0, R4 ;  /* 0x0000000400007213 */ /* 0x000fc80000000000 */
[----:B------:R-:W-:Y:S02]  /*10d0*/  R2UR UR11, R0 ;  /* 0x00000000000b72ca */ /* 0x000fe400000e0000 */
[----:B------:R-:W-:Y:S02]  /*10e0*/  IADD3 R0, R4, -0x1, R23 ;  /* 0xffffffff04007810 */ /* 0x000fe40007ffe017 */
[----:B------:R-:W-:Y:S02]  /*10f0*/  IABS R4, R4 ;  /* 0x0000000400047213 */ /* 0x000fe40000000000 */
[----:B------:R-:W-:-:S03]  /*1100*/  R2UR UR6, R0 ;  /* 0x00000000000672ca */ /* 0x000fc600000e0000 */
[----:B------:R-:W-:-:S04]  /*1110*/  IMAD.MOV R4, RZ, RZ, -R4 ;  /* 0x000000ffff047224 */ /* 0x000fc800078e0a04 */
[----:B------:R-:W0:Y:S06]  /*1120*/  I2F.RP R2, UR11 ;  /* 0x0000000b00027d06 */ /* 0x000e2c0008209400 */
[----:B------:R-:W-:-:S06]  /*1130*/  UIADD3 UR6, -UR9, UR6, URZ ;  /* 0x0000000609067290 */ /* 0x000fcc000fffe13f */
[----:B------:R-:W-:Y:S01]  /*1140*/  IMAD.U32 R0, RZ, RZ, UR6 ;  /* 0x00000006ff007e24 */ /* 0x000fe2000f8e00ff */
[----:B------:R-:W-:Y:S01]  /*1150*/  ULOP3.LUT UR6, UR6, UR10, URZ, 0x3c, !UPT ;  /* 0x0000000a06067292 */ /* 0x000fe2000f8e3c3f */
[----:B0-----:R-:W0:Y:S03]  /*1160*/  MUFU.RCP R2, R2 ;  /* 0x0000000200027308 */ /* 0x001e260000001000 */
[----:B------:R-:W-:-:S04]  /*1170*/  IABS R0, R0 ;  /* 0x0000000000007213 */ /* 0x000fc80000000000 */
[----:B------:R-:W-:Y:S01]  /*1180*/  R2UR UR8, R0 ;  /* 0x00000000000872ca */ /* 0x000fe200000e0000 */
[----:B------:R-:W-:Y:S02]  /*1190*/  IMAD.MOV.U32 R0, RZ, RZ, R4 ;  /* 0x000000ffff007224 */ /* 0x000fe400078e0004 */
[----:B0-----:R-:W-:-:S06]  /*11a0*/  VIADD R3, R2, 0xffffffe ;  /* 0x0ffffffe02037836 */ /* 0x001fcc0000000000 */
        /* <DEDUP_REMOVED lines=18> */
.L_x_1821:
[----:B------:R-:W-:Y:S02]  /*12d0*/  UIMAD UR37, UR37, UR4, UR9 ;  /* 0x00000004252572a4 */ /* 0x000fe4000f8e0209 */
[----:B------:R-:W-:Y:S01]  /*12e0*/  IMAD.U32 R0, RZ, RZ, UR4 ;  /* 0x00000004ff007e24 */ /* 0x000fe2000f8e00ff */
[----:B------:R-:W-:Y:S01]  /*12f0*/  PLOP3.LUT P0, PT, PT, PT, PT, 0x80, 0x0 ;  /* 0x000000000000781c */ /* 0x000fe20003f0f070 */
[----:B------:R-:W-:Y:S01]  /*1300*/  IMAD.MOV.U32 R4, RZ, RZ, RZ ;  /* 0x000000ffff047224 */ /* 0x000fe200078e00ff */
[----:B------:R-:W-:Y:S01]  /*1310*/  CS2R R150, SRZ ;  /* 0x0000000000967805 */ /* 0x000fe2000001ff00 */
[----:B------:R-:W-:Y:S01]  /*1320*/  IMAD.MOV.U32 R3, RZ, RZ, RZ ;  /* 0x000000ffff037224 */ /* 0x000fe200078e00ff */
[----:B------:R-:W-:Y:S02]  /*1330*/  VIADDMNMX R23, R0, UR37, R23, PT ;  /* 0x0000002500177c46 */ /* 0x000fe4000b800117 */
[----:B------:R-:W-:Y:S02]  /*1340*/  CS2R R148, SRZ ;  /* 0x0000000000947805 */ /* 0x000fe4000001ff00 */
[----:B------:R-:W-:-:S02]  /*1350*/  CS2R R146, SRZ ;  /* 0x0000000000927805 */ /* 0x000fc4000001ff00 */
[----:B------:R-:W-:Y:S02]  /*1360*/  CS2R R144, SRZ ;  /* 0x0000000000907805 */ /* 0x000fe4000001ff00 */
[----:B------:R-:W-:Y:S02]  /*1370*/  ISETP.GT.AND P1, PT, R23, UR37, PT ;  /* 0x0000002517007c0c */ /* 0x000fe4000bf24270 */
        /* <DEDUP_REMOVED lines=61> */
[----:B------:R-:W-:Y:S01]  /*1750*/  SHF.R.S32.HI R17, RZ, 0x1f, R22 ;  /* 0x0000001fff117819 */ /* 0x000fe20000011416 */
[----:B------:R-:W0:Y:S01]  /*1760*/  S2UR UR6, SR_CgaCtaId ;  /* 0x00000000000679c3 */ /* 0x000e220000008800 */
[----:B------:R-:W-:Y:S02]  /*1770*/  UMOV UR38, 0x400 ;  /* 0x0000040000267882 */ /* 0x000fe40000000000 */
[----:B------:R-:W-:-:S04]  /*1780*/  LEA.HI R72, R17, R22, RZ, 0x7 ;  /* 0x0000001611487211 */ /* 0x000fc800078f38ff */
[----:B------:R-:W-:-:S05]  /*1790*/  SHF.R.S32.HI R73, RZ, 0x7, R72 ;  /* 0x00000007ff497819 */ /* 0x000fca0000011448 */
        /* <DEDUP_REMOVED lines=29> */
.L_x_1823:
[----:B------:R-:W-:Y:S01]  /*1970*/  SHF.L.U32 R12, RZ, 0x1f, RZ ;  /* 0x0000001fff0c7819 */ /* 0x000fe200000006ff */
[----:B------:R-:W-:-:S03]  /*1980*/  VIADD R7, R19, 0x8 ;  /* 0x0000000813077836 */ /* 0x000fc60000000000 */
[----:B------:R-:W0:Y:S02]  /*1990*/  SYNCS.PHASECHK.TRANS64.TRYWAIT P0, [UR38+0x22800], R12 ;  /* 0x0228000cff0075a7 */ /* 0x000e240008000166 */
[----:B0-----:R-:W-:Y:S05]  /*19a0*/  @!P0 BRA `(.L_x_1824) ;  /* 0x0000011800508947 */ /* 0x001fea0003800000 */
.L_x_1986:
[----:B------:R-:W-:Y:S05]  /*19b0*/  WARPSYNC.ALL ;  /* 0x0000000000007948 */ /* 0x000fea0003800000 */
[----:B------:R-:W-:Y:S01]  /*19c0*/  ULOP3.LUT UR4, UR45, 0x1, URZ, 0xfc, !UPT ;  /* 0x000000012d047892 */ /* 0x000fe2000f8efc3f */
[----:B------:R1:W-:Y:S03]  /*19d0*/  BAR.SYNC.DEFER_BLOCKING R7, 0x100 ;  /* 0x000400070000751d */ /* 0x0003e60000010000 */
[----:B------:R-:W-:-:S06]  /*19e0*/  UISETP.NE.AND UP0, UPT, UR4, 0x3, UPT ;  /* 0x000000030400788c */ /* 0x000fcc000bf05270 */
[----:B------:R-:W-:-:S13]  /*19f0*/  PLOP3.LUT P0, PT, PT, PT, UP0, 0x40, 0x0 ;  /* 0x000000000000781c */ /* 0x000fda0003f0e808 */
[----:B-1----:R-:W-:Y:S05]  /*1a00*/  @P0 BRA `(.L_x_1825) ;  /* 0x0000000000040947 */ /* 0x002fea0003800000 */
[----:B------:R-:W-:Y:S01]  /*1a10*/  BPT.TRAP 0x1 ;  /* 0x000000040000795c */ /* 0x000fe20000300000 */
.L_x_1825:
[----:B------:R-:W-:Y:S01]  /*1a20*/  PLOP3.LUT P1, PT, PT, PT, UP0, 0x40, 0x0 ;  /* 0x000000000000781c */ /* 0x000fe20003f2e808 */
[----:B------:R1:W2:-:S12]  /*1a30*/  SYNCS.PHASECHK.TRANS64.TRYWAIT P0, [UR38+0x22830], R12 ;  /* 0x0228300cff0075a7 */ /* 0x0002980008000166 */
[----:B-1----:R-:W-:Y:S05]  /*1a40*/  @P1 BRA `(.L_x_1826) ;  /* 0x0000000000041947 */ /* 0x002fea0003800000 */
[----:B------:R-:W-:Y:S01]  /*1a50*/  BPT.TRAP 0x1 ;  /* 0x000000040000795c */ /* 0x000fe20000300000 */
.L_x_1826:
[----:B--2---:R-:W-:Y:S05]  /*1a60*/  @P0 BRA `(.L_x_1827) ;  /* 0x0000000000080947 */ /* 0x004fea0003800000 */
[----:B------:R-:W1:Y:S02]  /*1a70*/  SYNCS.PHASECHK.TRANS64.TRYWAIT P0, [UR38+0x22830], R12 ;  /* 0x0228300cff0075a7 */ /* 0x000e640008000166 */
[----:B-1----:R-:W-:Y:S05]  /*1a80*/  @!P0 BRA `(.L_x_1828) ;  /* 0x0000011800308947 */ /* 0x002fea0003800000 */
.L_x_1827:
[----:B------:R-:W-:Y:S01]  /*1a90*/  UIADD3 UR4, UR38, 0x1c400, URZ ;  /* 0x0001c40026047890 */ /* 0x000fe2000fffe03f */
[----:B------:R-:W-:Y:S01]  /*1aa0*/  WARPGROUP.ARRIVE ;  /* 0x00000000000079c5 */ /* 0x000fe20000000000 */
[----:B------:R-:W-:Y:S01]  /*1ab0*/  ULOP3.LUT UR20, UR40, 0x10000, URZ, 0xfc, !UPT ;  /* 0x0001000028147892 */ /* 0x000fe2000f8efc3f */
[----:B------:R-:W1:Y:S01]  /*1ac0*/  LDC R8, c[0x0][0x448] ;  /* 0x00011200ff087b82 */ /* 0x000e620000000800 */
[----:B------:R-:W-:Y:S01]  /*1ad0*/  USHF.R.U32.HI UR4, URZ, 0x4, UR4 ;  /* 0x000000043f047899 */ /* 0x000fe20008011604 */
[----:B0-----:R-:W-:Y:S01]  /*1ae0*/  LOP3.LUT R3, R72, 0xffffff80, RZ, 0xc0, !PT ;  /* 0xffffff8048037812 */ /* 0x001fe200078ec0ff */
[----:B------:R-:W-:Y:S01]  /*1af0*/  UMOV UR21, 0x40000040 ;  /* 0x4000004000157882 */ /* 0x000fe20000000000 */
[----:B------:R-:W-:Y:S01]  /*1b00*/  UMOV UR7, 0x40000040 ;  /* 0x4000004000077882 */ /* 0x000fe20000000000 */
[----:B------:R-:W-:Y:S01]  /*1b10*/  ULOP3.LUT UR4, UR4, 0x3fff, URZ, 0xc0, !UPT ;  /* 0x00003fff04047892 */ /* 0x000fe2000f8ec03f */
[----:B------:R-:W-:Y:S01]  /*1b20*/  LEA.HI R2, R17, R22, RZ, 0x2 ;  /* 0x0000001611027211 */ /* 0x000fe200078f10ff */
[----:B------:R-:W-:Y:S01]  /*1b30*/  UMOV UR5, UR21 ;  /* 0x0000001500057c82 */ /* 0x000fe20008000000 */
[----:B------:R-:W-:Y:S01]  /*1b40*/  UIADD3 UR8, UR20, 0x2, URZ ;  /* 0x0000000214087890 */ /* 0x000fe2000fffe03f */
[----:B------:R-:W-:Y:S01]  /*1b50*/  IMAD.IADD R3, R22, 0x1, -R3 ;  /* 0x0000000116037824 */ /* 0x000fe200078e0a03 */
[----:B------:R-:W-:Y:S01]  /*1b60*/  ULOP3.LUT UR6, UR4, 0x10000, URZ, 0xfc, !UPT ;  /* 0x0001000004067892 */ /* 0x000fe2000f8efc3f */
[----:B------:R-:W0:Y:S01]  /*1b70*/  S2R R10, SR_TID.X ;  /* 0x00000000000a7919 */ /* 0x000e220000002100 */
[----:B------:R-:W-:Y:S01]  /*1b80*/  UMOV UR9, 0x40000040 ;  /* 0x4000004000097882 */ /* 0x000fe20000000000 */
[----:B------:R-:W-:Y:S01]  /*1b90*/  UMOV UR4, UR20 ;  /* 0x0000001400047c82 */ /* 0x000fe20008000000 */
[----:B------:R-:W-:Y:S01]  /*1ba0*/  UIADD3 UR10, UR6, 0x2, URZ ;  /* 0x00000002060a7890 */ /* 0x000fe2000fffe03f */
[----:B------:R-:W-:Y:S01]  /*1bb0*/  SHF.R.S32.HI R0, RZ, 0x1f, R3 ;  /* 0x0000001fff007819 */ /* 0x000fe20000011403 */
[----:B------:R-:W-:Y:S01]  /*1bc0*/  UMOV UR11, 0x40000040 ;  /* 0x40000040000b7882 */ /* 0x000fe20000000000 */
[----:B------:R-:W-:Y:S01]  /*1bd0*/  UIADD3 UR12, UR20, 0x4, URZ ;  /* 0x00000004140c7890 */ /* 0x000fe2000fffe03f */
[----:B------:R-:W-:Y:S01]  /*1be0*/  LOP3.LUT R5, R2, 0xfffffffc, RZ, 0xc0, !PT ;  /* 0xfffffffc02057812 */ /* 0x000fe200078ec0ff */
[----:B------:R-:W-:Y:S01]  /*1bf0*/  HGMMA.64x96x16.F32.BF16 R24, gdesc[UR4], RZ, !UPT, gsb0 ;  /* 0x01600000041879f0 */ /* 0x000fe2000c0018ff */
[----:B------:R-:W-:Y:S01]  /*1c00*/  UIADD3 UR14, UR6, 0x4, URZ ;  /* 0x00000004060e7890 */ /* 0x000fe2000fffe03f */
[-C--:B------:R-:W-:Y:S01]  /*1c10*/  LEA.HI R2, R0, R3.reuse, RZ, 0x2 ;  /* 0x0000000300027211 */ /* 0x080fe200078f10ff */
[----:B------:R-:W-:Y:S01]  /*1c20*/  UMOV UR13, 0x40000040 ;  /* 0x40000040000d7882 */ /* 0x000fe20000000000 */
[----:B------:R-:W-:Y:S01]  /*1c30*/  UMOV UR15, 0x40000040 ;  /* 0x40000040000f7882 */ /* 0x000fe20000000000 */
[----:B------:R-:W-:Y:S01]  /*1c40*/  UIADD3 UR16, UR20, 0x6, URZ ;  /* 0x0000000614107890 */ /* 0x000fe2000fffe03f */
[----:B-1----:R-:W-:Y:S01]  /*1c50*/  ISETP.NE.AND P1, PT, R8, 0x1, PT ;  /* 0x000000010800780c */ /* 0x002fe20003f25270 */
[----:B------:R-:W-:Y:S01]  /*1c60*/  UIADD3 UR18, UR6, 0x6, URZ ;  /* 0x0000000606127890 */ /* 0x000fe2000fffe03f */
[----:B------:R-:W-:Y:S01]  /*1c70*/  IMAD.IADD R22, R22, 0x1, -R5 ;  /* 0x0000000116167824 */ /* 0x000fe200078e0a05 */
[----:B------:R-:W-:Y:S01]  /*1c80*/  UMOV UR17, 0x40000040 ;  /* 0x4000004000117882 */ /* 0x000fe20000000000 */
[----:B------:R-:W-:Y:S01]  /*1c90*/  UMOV UR19, 0x40000040 ;  /* 0x4000004000137882 */ /* 0x000fe20000000000 */
[----:B------:R-:W-:Y:S01]  /*1ca0*/  LEA.HI R4, R0, R3, RZ, 0x5 ;  /* 0x0000000300047211 */ /* 0x000fe200078f28ff */
[----:B------:R-:W-:Y:S01]  /*1cb0*/  ULDC.64 UR4, c[0x0][0x9e0] ;  /* 0x0002780000047ab9 */ /* 0x000fe20000000a00 */
[--C-:B------:R-:W-:Y:S01]  /*1cc0*/  SHF.R.S32.HI R0, RZ, 0x2, R2.reuse ;  /* 0x00000002ff007819 */ /* 0x100fe20000011402 */
[----:B------:R-:W-:Y:S01]  /*1cd0*/  UISETP.GE.AND UP1, UPT, UR5, 0x1, UPT ;  /* 0x000000010500788c */ /* 0x000fe2000bf26270 */
[----:B------:R-:W-:Y:S01]  /*1ce0*/  SHF.R.S32.HI R5, RZ, 0x1f, R2 ;  /* 0x0000001fff057819 */ /* 0x000fe20000011402 */
[----:B------:R-:W-:Y:S01]  /*1cf0*/  ULDC UR7, c[0x0][0x9dc] ;  /* 0x0002770000077ab9 */ /* 0x000fe20000000800 */
[----:B------:R-:W-:Y:S01]  /*1d00*/  LEA.HI R6, R73, R73, RZ, 0x1 ;  /* 0x0000004949067211 */ /* 0x000fe200078f08ff */
[----:B------:R-:W-:Y:S01]  /*1d10*/  ULOP3.LUT UR7, URZ, UR7, URZ, 0x33, !UPT ;  /* 0x000000073f077292 */ /* 0x000fe2000f8e333f */
[----:B------:R-:W1:Y:S01]  /*1d20*/  @P1 LDC R11, c[0x0][0x44c] ;  /* 0x00011300ff0b1b82 */ /* 0x000e620000000800 */
[----:B------:R-:W-:-:S02]  /*1d30*/  SHF.R.S32.HI R4, RZ, 0x5, R4 ;  /* 0x00000005ff047819 */ /* 0x000fc40000011404 */
[----:B------:R-:W-:Y:S02]  /*1d40*/  LEA.HI R5, R5, R0, RZ, 0x3 ;  /* 0x0000000005057211 */ /* 0x000fe400078f18ff */
[----:B------:R-:W-:Y:S02]  /*1d50*/  LOP3.LUT R6, R6, 0x3fffffe, RZ, 0xc0, !PT ;  /* 0x03fffffe06067812 */ /* 0x000fe400078ec0ff */
[----:B------:R-:W-:Y:S01]  /*1d60*/  LEA.HI R9, R22, R22, RZ, 0x1 ;  /* 0x0000001616097211 */ /* 0x000fe200078f08ff */
[----:B------:R-:W2:Y:S01]  /*1d70*/  @P1 LDC R13, c[0x0][0x450] ;  /* 0x00011400ff0d1b82 */ /* 0x000ea20000000800 */
[----:B------:R-:W-:Y:S01]  /*1d80*/  LEA R4, R4, UR39, 0x4 ;  /* 0x0000002704047c11 */ /* 0x000fe2000f8e20ff */
[----:B------:R-:W-:Y:S01]  /*1d90*/  IMAD.IADD R6, R73, 0x1, -R6 ;  /* 0x0000000149067824 */ /* 0x000fe200078e0a06 */
[----:B------:R-:W-:Y:S02]  /*1da0*/  LOP3.LUT R5, R5, 0xfffffff8, RZ, 0xc0, !PT ;  /* 0xfffffff805057812 */ /* 0x000fe400078ec0ff */
[----:B------:R-:W-:-:S02]  /*1db0*/  LOP3.LUT R9, R9, 0x1ffffffe, RZ, 0xc0, !PT ;  /* 0x1ffffffe09097812 */ /* 0x000fc400078ec0ff */
[----:B------:R-:W-:Y:S02]  /*1dc0*/  IADD3 R5, R4, R0, -R5 ;  /* 0x0000000004057210 */ /* 0x000fe40007ffe805 */
[----:B0-----:R-:W-:Y:S01]  /*1dd0*/  LOP3.LUT R10, R10, 0x7f, RZ, 0xc0, !PT ;  /* 0x0000007f0a0a7812 */ /* 0x001fe200078ec0ff */
[----:B------:R-:W-:Y:S01]  /*1de0*/  IMAD.IADD R9, R22, 0x1, -R9 ;  /* 0x0000000116097824 */ /* 0x000fe200078e0a09 */
[----:B------:R-:W-:Y:S01]  /*1df0*/  LOP3.LUT R2, R2, 0x7ffffffc, RZ, 0xc0, !PT ;  /* 0x7ffffffc02027812 */ /* 0x000fe200078ec0ff */
[----:B------:R-:W-:Y:S01]  /*1e00*/  IMAD R6, R6, 0x40, R5 ;  /* 0x0000004006067824 */ /* 0x000fe200078e0205 */
[----:B------:R-:W-:Y:S01]  /*1e10*/  ISETP.NE.AND P0, PT, R10, RZ, PT ;  /* 0x000000ff0a00720c */ /* 0x000fe20003f05270 */
[----:B------:R-:W-:Y:S01]  /*1e20*/  IMAD R10, R23, -0x60, R18 ;  /* 0xffffffa0170a7824 */ /* 0x000fe200078e0212 */
[----:B------:R-:W-:Y:S01]  /*1e30*/  LOP3.LUT R17, R17, 0xfff7ffff, RZ, 0xc0, !PT ;  /* 0xfff7ffff11117812 */ /* 0x000fe200078ec0ff */
[----:B------:R-:W-:Y:S01]  /*1e40*/  IMAD R6, R9, 0x8, R6 ;  /* 0x0000000809067824 */ /* 0x000fe200078e0206 */
[----:B------:R-:W-:Y:S01]  /*1e50*/  IADD3 R4, -R19, 0xb, RZ ;  /* 0x0000000b13047810 */ /* 0x000fe20007ffe1ff */
[----:B------:R-:W-:Y:S01]  /*1e60*/  IMAD.IADD R5, R3, 0x1, -R2 ;  /* 0x0000000103057824 */ /* 0x000fe200078e0a02 */
[----:B------:R-:W-:Y:S01]  /*1e70*/  @P1 LOP3.LUT R17, R17, 0x80000, RZ, 0xfc, !PT ;  /* 0x0008000011111812 */ /* 0x000fe200078efcff */
[----:B-1----:R-:W-:-:S04]  /*1e80*/  @P1 IMAD.HI.U32 R0, R6, R11, RZ ;  /* 0x0000000b06001227 */ /* 0x002fc800078e00ff */
[----:B------:R-:W-:Y:S01]  /*1e90*/  IMAD.MOV.U32 R11, RZ, RZ, R6 ;  /* 0x000000ffff0b7224 */ /* 0x000fe200078e0006 */
[----:B--2---:R-:W-:Y:S01]  /*1ea0*/  @P1 SHF.R.U32.HI R11, RZ, R13, R0 ;  /* 0x0000000dff0b1219 */ /* 0x004fe20000011600 */
[----:B------:R-:W-:Y:S01]  /*1eb0*/  IMAD.U32 R9, RZ, RZ, UR38 ;  /* 0x00000026ff097e24 */ /* 0x000fe2000f8e00ff */
[----:B------:R-:W-:Y:S01]  /*1ec0*/  PLOP3.LUT P1, PT, PT, PT, UP1, 0x40, 0x0 ;  /* 0x000000000000781c */ /* 0x000fe20003f2e818 */
[C---:B------:R-:W-:Y:S02]  /*1ed0*/  VIADD R2, R10.reuse, 0x61 ;  /* 0x000000610a027836 */ /* 0x040fe40000000000 */
[----:B------:R-:W0:Y:S01]  /*1ee0*/  SHFL.IDX PT, R3, R11, RZ, 0x1c1f ;  /* 0x001c1fff0b037589 */ /* 0x000e2200000e0000 */
[----:B------:R-:W-:Y:S02]  /*1ef0*/  @!P0 VIADD R0, R9, 0x22840 ;  /* 0x0002284009008836 */ /* 0x000fe40000000000 */
[----:B------:R-:W-:Y:S02]  /*1f00*/  IMAD R2, R5, -0x2, R2 ;  /* 0xfffffffe05027824 */ /* 0x000fe400078e0202 */
[----:B------:R-:W-:Y:S01]  /*1f10*/  VIADD R10, R10, 0x60 ;  /* 0x000000600a0a7836 */ /* 0x000fe20000000000 */
[----:B------:R-:W-:-:S03]  /*1f20*/  @!P0 PRMT R0, RZ, 0x654, R0 ;  /* 0x00000654ff008816 */ /* 0x000fc60000000000 */
[----:B------:R-:W-:Y:S01]  /*1f30*/  IMAD R10, R5, -0x2, R10 ;  /* 0xfffffffe050a7824 */ /* 0x000fe200078e020a */
[----:B------:R-:W-:Y:S02]  /*1f40*/  WARPGROUP.DEPBAR.LE gsb0, 0x0 ;  /* 0x00008000000079c5 */ /* 0x000fe40000010000 */
[----:B------:R-:W-:-:S06]  /*1f50*/  WARPGROUP.ARRIVE ;  /* 0x00000000000079c5 */ /* 0x000fcc0000000000 */
[----:B------:R-:W-:Y:S01]  /*1f60*/  HGMMA.64x96x16.F32.BF16 R24, gdesc[UR8], R24, gsb0 ;  /* 0x01600000081879f0 */ /* 0x000fe20008001818 */
[----:B------:R-:W-:Y:S02]  /*1f70*/  ULDC UR11, c[0x0][0x288] ;  /* 0x0000a200000b7ab9 */ /* 0x000fe40000000800 */
[----:B------:R-:W-:-:S04]  /*1f80*/  VIADD R2, R2, -UR11 ;  /* 0x8000000b02027c36 */ /* 0x000fc80008000000 */
[C---:B------:R-:W-:Y:S02]  /*1f90*/  VIADD R13, R2.reuse, UR4 ;  /* 0x00000004020d7c36 */ /* 0x040fe40008000000 */
[----:B------:R-:W-:-:S04]  /*1fa0*/  VIADD R14, R2, UR7 ;  /* 0x00000007020e7c36 */ /* 0x000fc80008000000 */
[----:B0-----:R-:W-:Y:S01]  /*1fb0*/  IMAD.IADD R2, R14, 0x1, R3 ;  /* 0x000000010e027824 */ /* 0x001fe200078e0203 */
[----:B------:R-:W-:Y:S02]  /*1fc0*/  WARPGROUP.DEPBAR.LE gsb0, 0x0 ;  /* 0x00008000000079c5 */ /* 0x000fe40000010000 */
[----:B------:R-:W-:-:S06]  /*1fd0*/  WARPGROUP.ARRIVE ;  /* 0x00000000000079c5 */ /* 0x000fcc0000000000 */
[----:B------:R-:W-:Y:S03]  /*1fe0*/  HGMMA.64x96x16.F32.BF16 R24, gdesc[UR12], R24, gsb0 ;  /* 0x016000000c1879f0 */ /* 0x000fe60008001818 */
[----:B------:R-:W-:Y:S02]  /*1ff0*/  WARPGROUP.DEPBAR.LE gsb0, 0x0 ;  /* 0x00008000000079c5 */ /* 0x000fe40000010000 */
[----:B------:R-:W-:-:S06]  /*2000*/  WARPGROUP.ARRIVE ;  /* 0x00000000000079c5 */ /* 0x000fcc0000000000 */
[----:B------:R-:W-:Y:S03]  /*2010*/  HGMMA.64x96x16.F32.BF16 R24, gdesc[UR16], R24, gsb0 ;  /* 0x01600000101879f0 */ /* 0x000fe60008001818 */
[----:B------:R-:W-:Y:S02]  /*2020*/  WARPGROUP.DEPBAR.LE gsb0, 0x0 ;  /* 0x00008000000079c5 */ /* 0x000fe40000010000 */
[----:B------:R0:W-:Y:S06]  /*2030*/  BAR.ARV R4, 0x100 ;  /* 0x000400040000751d */ /* 0x0001ec0000002000 */
[----:B------:R1:W-:Y:S02]  /*2040*/  @!P0 SYNCS.ARRIVE.TRANS64.RED.A1T0 RZ, [R0+URZ], RZ ;  /* 0x000000ff00ff89a7 */ /* 0x0003e4000810043f */
[----:B-1----:R-:W-:-:S04]  /*2050*/  IMAD.MOV.U32 R0, RZ, RZ, -0x60 ;  /* 0xffffffa0ff007424 */ /* 0x002fc800078e00ff */
[----:B------:R-:W-:Y:S01]  /*2060*/  IMAD R20, R23, R0, 0x60 ;  /* 0x0000006017147424 */ /* 0x000fe200078e0200 */
[----:B------:R-:W-:-:S03]  /*2070*/  VIADDMNMX R0, R3, R13, R10, PT ;  /* 0x0000000d03007246 */ /* 0x000fc6000380010a */
[----:B------:R-:W-:Y:S01]  /*2080*/  IMAD R15, R5, -0x2, R20 ;  /* 0xfffffffe050f7824 */ /* 0x000fe200078e0214 */
[----:B0-----:R-:W-:Y:S06]  /*2090*/  @P1 BRA `(.L_x_1829) ;  /* 0x0000000000541947 */ /* 0x001fec0003800000 */
[----:B------:R-:W-:Y:S01]  /*20a0*/  IADD3 R3, R18, -UR11, R3 ;  /* 0x8000000b12037c10 */ /* 0x000fe2000fffe003 */
[----:B------:R-:W-:Y:S03]  /*20b0*/  BSSY B0, `(.L_x_1830) ;  /* 0x0000010000007945 */ /* 0x000fe60003800000 */
[----:B------:R-:W-:-:S13]  /*20c0*/  ISETP.GT.AND P1, PT, R3, -0x1, PT ;  /* 0xffffffff0300780c */ /* 0x000fda0003f24270 */
[----:B------:R-:W-:Y:S05]  /*20d0*/  @P1 BRA `(.L_x_1831) ;  /* 0x0000000000201947 */ /* 0x000fea0003800000 */
[----:B------:R-:W-:Y:S01]  /*20e0*/  UISETP.NE.AND UP2, UPT, UR5, 0x1, UPT ;  /* 0x000000010500788c */ /* 0x000fe2000bf45270 */
[----:B------:R-:W-:-:S05]  /*20f0*/  LOP3.LUT R3, RZ, R3, RZ, 0x33, !PT ;  /* 0x00000003ff037212 */ /* 0x000fca00078e33ff */
[----:B------:R-:W-:-:S05]  /*2100*/  PLOP3.LUT P1, PT, PT, PT, UP2, 0x80, 0x0 ;  /* 0x000000000000781c */ /* 0x000fca0003f2f028 */
[----:B------:R-:W-:-:S08]  /*2110*/  @UP2 ULDC.64 UR14, c[0x0][0x9e8] ;  /* 0x00027a00000e2ab9 */ /* 0x000fd00000000a00 */
[----:B------:R-:W-:-:S05]  /*2120*/  @P1 IMAD.HI.U32 R21, R3, UR14, RZ ;  /* 0x0000000e03151c27 */ /* 0x000fca000f8e00ff */
[----:B------:R-:W-:-:S04]  /*2130*/  @P1 SHF.R.U32.HI R3, RZ, UR15, R21 ;  /* 0x0000000fff031c19 */ /* 0x000fc80008011615 */
[----:B------:R-:W-:Y:S01]  /*2140*/  LOP3.LUT R3, RZ, R3, RZ, 0x33, !PT ;  /* 0x00000003ff037212 */ /* 0x000fe200078e33ff */
[----:B------:R-:W-:Y:S06]  /*2150*/  BRA `(.L_x_1832) ;  /* 0x0000000000147947 */ /* 0x000fec0003800000 */
.L_x_1831:
[----:B------:R-:W-:-:S06]  /*2160*/  UISETP.NE.AND UP2, UPT, UR5, 0x1, UPT ;  /* 0x000000010500788c */ /* 0x000fcc000bf45270 */
[----:B------:R-:W-:-:S05]  /*2170*/  PLOP3.LUT P1, PT, PT, PT, UP2, 0x80, 0x0 ;  /* 0x000000000000781c */ /* 0x000fca0003f2f028 */
[----:B------:R-:W-:-:S08]  /*2180*/  @UP2 ULDC.64 UR14, c[0x0][0x9e8] ;  /* 0x00027a00000e2ab9 */ /* 0x000fd00000000a00 */
[----:B------:R-:W-:-:S05]  /*2190*/  @P1 IMAD.HI.U32 R21, R3, UR14, RZ ;  /* 0x0000000e03151c27 */ /* 0x000fca000f8e00ff */
[----:B------:R-:W-:-:S07]  /*21a0*/  @P1 SHF.R.U32.HI R3, RZ, UR15, R21 ;  /* 0x0000000fff031c19 */ /* 0x000fce0008011615 */
.L_x_1832:
[----:B------:R-:W-:Y:S05]  /*21b0*/  BSYNC B0 ;  /* 0x0000000000007941 */ /* 0x000fea0003800000 */
.L_x_1830:
[----:B------:R-:W-:-:S05]  /*21c0*/  IMAD R3, R3, UR5, R15 ;  /* 0x0000000503037c24 */ /* 0x000fca000f8e020f */
[----:B------:R-:W-:Y:S02]  /*21d0*/  VIMNMX R2, R2, R3, !PT ;  /* 0x0000000302027248 */ /* 0x000fe40007fe0100 */
[----:B------:R-:W-:-:S07]  /*21e0*/  VIADDMNMX R0, R3, UR5, R0, PT ;  /* 0x0000000503007c46 */ /* 0x000fce000b800100 */
.L_x_1829:
[C---:B------:R-:W-:Y:S01]  /*21f0*/  ISETP.GE.AND P1, PT, R20.reuse, 0x2, PT ;  /* 0x000000021400780c */ /* 0x040fe20003f26270 */
[----:B------:R-:W0:Y:S01]  /*2200*/  SHFL.IDX PT, R11, R11, 0x1, 0x1c1f ;  /* 0x003c1f000b0b7f89 */ /* 0x000e2200000e0000 */
[----:B------:R-:W-:Y:S02]  /*2210*/  ISETP.GE.AND P5, PT, R20, 0xa, PT ;  /* 0x0000000a1400780c */ /* 0x000fe40003fa6270 */
[----:B------:R-:W-:Y:S02]  /*2220*/  ISETP.GT.AND P3, PT, R2, 0x1, !P1 ;  /* 0x000000010200780c */ /* 0x000fe40004f64270 */
[----:B------:R-:W-:Y:S02]  /*2230*/  ISETP.GE.AND P2, PT, R20, 0x9, PT ;  /* 0x000000091400780c */ /* 0x000fe40003f46270 */
[----:B------:R-:W-:Y:S02]  /*2240*/  ISETP.LT.OR P3, PT, R0, 0x2, P3 ;  /* 0x000000020000780c */ /* 0x000fe40001f61670 */
[----:B------:R-:W-:-:S02]  /*2250*/  P2R R22, PR, RZ, 0x20 ;  /* 0x00000020ff167803 */ /* 0x000fc40000000000 */
[----:B------:R-:W-:Y:S02]  /*2260*/  FSEL R25, R25, -INF , !P3 ;  /* 0xff80000019197808 */ /* 0x000fe40005800000 */
[C---:B------:R-:W-:Y:S02]  /*2270*/  ISETP.GT.AND P3, PT, R2.reuse, 0x9, !P5 ;  /* 0x000000090200780c */ /* 0x040fe40006f64270 */
[----:B------:R-:W-:Y:S02]  /*2280*/  ISETP.GT.AND P4, PT, R2, 0x8, !P2 ;  /* 0x000000080200780c */ /* 0x000fe40005784270 */
[----:B------:R-:W-:Y:S02]  /*2290*/  ISETP.LT.OR P3, PT, R0, 0xa, P3 ;  /* 0x0000000a0000780c */ /* 0x000fe40001f61670 */
[----:B------:R-:W-:Y:S02]  /*22a0*/  ISETP.GE.AND P5, PT, R20, 0x11, PT ;  /* 0x000000111400780c */ /* 0x000fe40003fa6270 */
[----:B------:R-:W-:-:S02]  /*22b0*/  FSEL R29, R29, -INF , !P3 ;  /* 0xff8000001d1d7808 */ /* 0x000fc40005800000 */
[----:B------:R-:W-:Y:S01]  /*22c0*/  ISETP.LT.OR P4, PT, R0, 0x9, P4 ;  /* 0x000000090000780c */ /* 0x000fe20002781670 */
[----:B0-----:R-:W-:Y:S01]  /*22d0*/  IMAD.IADD R3, R14, 0x1, R11 ;  /* 0x000000010e037824 */ /* 0x001fe200078e020b */
[----:B------:R-:W-:Y:S02]  /*22e0*/  ISETP.GT.AND P3, PT, R2, 0x10, !P5 ;  /* 0x000000100200780c */ /* 0x000fe40006f64270 */
[----:B------:R-:W-:Y:S02]  /*22f0*/  FSEL R73, R28, -INF , !P4 ;  /* 0xff8000001c497808 */ /* 0x000fe40006000000 */
[----:B------:R-:W-:Y:S02]  /*2300*/  ISETP.LT.OR P3, PT, R0, 0x11, P3 ;  /* 0x000000110000780c */ /* 0x000fe40001f61670 */
[----:B------:R-:W-:Y:S02]  /*2310*/  ISETP.GE.AND P4, PT, R20, 0x12, PT ;  /* 0x000000121400780c */ /* 0x000fe40003f86270 */
[----:B------:R-:W-:-:S02]  /*2320*/  FSEL R75, R32, -INF , !P3 ;  /* 0xff800000204b7808 */ /* 0x000fc40005800000 */
[----:B------:R-:W-:Y:S02]  /*2330*/  ISETP.GT.AND P3, PT, R2, 0x11, !P4 ;  /* 0x000000110200780c */ /* 0x000fe40006764270 */
[----:B------:R-:W-:Y:S02]  /*2340*/  P2R R32, PR, RZ, 0x10 ;  /* 0x00000010ff207803 */ /* 0x000fe40000000000 */
[----:B------:R-:W-:Y:S02]  /*2350*/  ISETP.LT.OR P3, PT, R0, 0x12, P3 ;  /* 0x000000120000780c */ /* 0x000fe40001f61670 */
[----:B------:R-:W-:Y:S02]  /*2360*/  ISETP.GE.AND P4, PT, R20, 0x19, PT ;  /* 0x000000191400780c */ /* 0x000fe40003f86270 */
[----:B------:R-:W-:Y:S02]  /*2370*/  FSEL R33, R33, -INF , !P3 ;  /* 0xff80000021217808 */ /* 0x000fe40005800000 */
[----:B------:R-:W-:-:S02]  /*2380*/  ISETP.GT.AND P3, PT, R2, 0x18, !P4 ;  /* 0x000000180200780c */ /* 0x000fc40006764270 */
[----:B------:R-:W-:Y:S02]  /*2390*/  P2R R72, PR, RZ, 0x10 ;  /* 0x00000010ff487803 */ /* 0x000fe40000000000 */
[----:B------:R-:W-:Y:S02]  /*23a0*/  ISETP.LT.OR P3, PT, R0, 0x19, P3 ;  /* 0x000000190000780c */ /* 0x000fe40001f61670 */
[----:B------:R-:W-:Y:S02]  /*23b0*/  ISETP.GE.AND P4, PT, R20, 0x1a, PT ;  /* 0x0000001a1400780c */ /* 0x000fe40003f86270 */
[----:B------:R-:W-:Y:S02]  /*23c0*/  FSEL R77, R36, -INF , !P3 ;  /* 0xff800000244d7808 */ /* 0x000fe40005800000 */
[----:B------:R-:W-:Y:S02]  /*23d0*/  ISETP.GT.AND P3, PT, R2, 0x19, !P4 ;  /* 0x000000190200780c */ /* 0x000fe40006764270 */
[----:B------:R-:W-:-:S02]  /*23e0*/  P2R R36, PR, RZ, 0x10 ;  /* 0x00000010ff247803 */ /* 0x000fc40000000000 */
[----:B------:R-:W-:Y:S02]  /*23f0*/  ISETP.LT.OR P3, PT, R0, 0x1a, P3 ;  /* 0x0000001a0000780c */ /* 0x000fe40001f61670 */
[----:B------:R-:W-:Y:S02]  /*2400*/  ISETP.GE.AND P4, PT, R20, 0x21, PT ;  /* 0x000000211400780c */ /* 0x000fe40003f86270 */
[----:B------:R-:W-:Y:S02]  /*2410*/  FSEL R37, R37, -INF , !P3 ;  /* 0xff80000025257808 */ /* 0x000fe40005800000 */
[----:B------:R-:W-:Y:S02]  /*2420*/  ISETP.GT.AND P3, PT, R2, 0x20, !P4 ;  /* 0x000000200200780c */ /* 0x000fe40006764270 */
[----:B------:R-:W-:Y:S02]  /*2430*/  P2R R74, PR, RZ, 0x10 ;  /* 0x00000010ff4a7803 */ /* 0x000fe40000000000 */
[----:B------:R-:W-:-:S02]  /*2440*/  ISETP.LT.OR P3, PT, R0, 0x21, P3 ;  /* 0x000000210000780c */ /* 0x000fc40001f61670 */
[----:B------:R-:W-:Y:S02]  /*2450*/  ISETP.GE.AND P4, PT, R20, 0x22, PT ;  /* 0x000000221400780c */ /* 0x000fe40003f86270 */
[----:B------:R-:W-:Y:S02]  /*2460*/  FSEL R79, R40, -INF , !P3 ;  /* 0xff800000284f7808 */ /* 0x000fe40005800000 */
[----:B------:R-:W-:Y:S02]  /*2470*/  ISETP.GT.AND P3, PT, R2, 0x21, !P4 ;  /* 0x000000210200780c */ /* 0x000fe40006764270 */
[----:B------:R-:W-:Y:S02]  /*2480*/  P2R R40, PR, RZ, 0x10 ;  /* 0x00000010ff287803 */ /* 0x000fe40000000000 */
[----:B------:R-:W-:Y:S02]  /*2490*/  ISETP.LT.OR P3, PT, R0, 0x22, P3 ;  /* 0x000000220000780c */ /* 0x000fe40001f61670 */
[----:B------:R-:W-:-:S02]  /*24a0*/  ISETP.GE.AND P4, PT, R20, 0x29, PT ;  /* 0x000000291400780c */ /* 0x000fc40003f86270 */
[----:B------:R-:W-:Y:S02]  /*24b0*/  FSEL R41, R41, -INF , !P3 ;  /* 0xff80000029297808 */ /* 0x000fe40005800000 */
[----:B------:R-:W-:Y:S02]  /*24c0*/  ISETP.GT.AND P3, PT, R2, 0x28, !P4 ;  /* 0x000000280200780c */ /* 0x000fe40006764270 */
[----:B------:R-:W-:Y:S02]  /*24d0*/  P2R R76, PR, RZ, 0x10 ;  /* 0x00000010ff4c7803 */ /* 0x000fe40000000000 */
        /* <DEDUP_REMOVED lines=51> */
[----:B------:R-:W-:Y:S02]  /*2810*/  P2R R28, PR, RZ, 0x20 ;  /* 0x00000020ff1c7803 */ /* 0x000fe40000000000 */
[----:B------:R-:W-:Y:S02]  /*2820*/  FSEL R91, R64, -INF , !P3 ;  /* 0xff800000405b7808 */ /* 0x000fe40005800000 */
[C---:B------:R-:W-:Y:S02]  /*2830*/  ISETP.GE.AND P3, PT, R20.reuse, 0x52, PT ;  /* 0x000000521400780c */ /* 0x040fe40003f66270 */
[----:B------:R-:W-:Y:S02]  /*2840*/  ISETP.GE.AND P6, PT, R20, 0x1, PT ;  /* 0x000000011400780c */ /* 0x000fe40003fc6270 */
[----:B------:R-:W-:-:S04]  /*2850*/  ISETP.GT.AND P4, PT, R2, 0x51, !P3 ;  /* 0x000000510200780c */ /* 0x000fc80005f84270 */
[----:B------:R-:W-:-:S04]  /*2860*/  ISETP.LT.OR P4, PT, R0, 0x52, P4 ;  /* 0x000000520000780c */ /* 0x000fc80002781670 */
[----:B------:R-:W-:Y:S02]  /*2870*/  FSEL R65, R65, -INF , !P4 ;  /* 0xff80000041417808 */ /* 0x000fe40006000000 */
[----:B------:R-:W-:-:S04]  /*2880*/  ISETP.GE.AND P4, PT, R20, 0x59, PT ;  /* 0x000000591400780c */ /* 0x000fc80003f86270 */
[----:B------:R-:W-:-:S04]  /*2890*/  ISETP.GT.AND P5, PT, R2, 0x58, !P4 ;  /* 0x000000580200780c */ /* 0x000fc800067a4270 */
[----:B------:R-:W-:-:S04]  /*28a0*/  ISETP.LT.OR P5, PT, R0, 0x59, P5 ;  /* 0x000000590000780c */ /* 0x000fc80002fa1670 */
[----:B------:R-:W-:Y:S02]  /*28b0*/  FSEL R93, R68, -INF , !P5 ;  /* 0xff800000445d7808 */ /* 0x000fe40006800000 */
[----:B------:R-:W-:-:S04]  /*28c0*/  ISETP.GT.AND P5, PT, R2, RZ, !P6 ;  /* 0x000000ff0200720c */ /* 0x000fc800077a4270 */
[----:B------:R-:W-:-:S04]  /*28d0*/  ISETP.LT.OR P5, PT, R0, 0x1, P5 ;  /* 0x000000010000780c */ /* 0x000fc80002fa1670 */
[----:B------:R-:W-:Y:S02]  /*28e0*/  FSEL R21, R24, -INF , !P5 ;  /* 0xff80000018157808 */ /* 0x000fe40006800000 */
[----:B------:R-:W-:-:S04]  /*28f0*/  ISETP.GE.AND P5, PT, R20, 0x5a, PT ;  /* 0x0000005a1400780c */ /* 0x000fc80003fa6270 */
[----:B------:R-:W-:Y:S02]  /*2900*/  P2R R20, PR, RZ, 0x20 ;  /* 0x00000020ff147803 */ /* 0x000fe40000000000 */
[----:B------:R-:W-:Y:S02]  /*2910*/  ISETP.GT.AND P5, PT, R2, 0x59, !P5 ;  /* 0x000000590200780c */ /* 0x000fe40006fa4270 */
[----:B------:R-:W-:Y:S02]  /*2920*/  VIADDMNMX R2, R11, R13, R10, PT ;  /* 0x0000000d0b027246 */ /* 0x000fe4000380010a */
[----:B------:R-:W-:-:S04]  /*2930*/  ISETP.LT.OR P5, PT, R0, 0x5a, P5 ;  /* 0x0000005a0000780c */ /* 0x000fc80002fa1670 */
[----:B------:R-:W-:Y:S02]  /*2940*/  FSEL R69, R69, -INF , !P5 ;  /* 0xff80000045457808 */ /* 0x000fe40006800000 */
[----:B------:R-:W-:-:S13]  /*2950*/  PLOP3.LUT P5, PT, PT, PT, UP1, 0x40, 0x0 ;  /* 0x000000000000781c */ /* 0x000fda0003fae818 */
[----:B------:R-:W-:Y:S05]  /*2960*/  @P5 BRA `(.L_x_1833) ;  /* 0x00000000005c5947 */ /* 0x000fea0003800000 */
        /* <DEDUP_REMOVED lines=8> */
[----:B------:R-:W-:Y:S01]  /*29f0*/  @P5 IMAD.HI.U32 R10, R0, UR14, RZ ;  /* 0x0000000e000a5c27 */ /* 0x000fe2000f8e00ff */
[----:B------:R-:W-:-:S13]  /*2a00*/  PLOP3.LUT P5, PT, PT, PT, UP2, 0x80, 0x0 ;  /* 0x000000000000781c */ /* 0x000fda0003faf028 */
[----:B------:R-:W-:-:S04]  /*2a10*/  @P5 SHF.R.U32.HI R0, RZ, UR15, R10 ;  /* 0x0000000fff005c19 */ /* 0x000fc8000801160a */
[----:B------:R-:W-:Y:S01]  /*2a20*/  LOP3.LUT R0, RZ, R0, RZ, 0x33, !PT ;  /* 0x00000000ff007212 */ /* 0x000fe200078e33ff */
[----:B------:R-:W-:Y:S06]  /*2a30*/  BRA `(.L_x_1836) ;  /* 0x0000000000187947 */ /* 0x000fec0003800000 */
.L_x_1835:
[----:B------:R-:W-:-:S06]  /*2a40*/  UISETP.NE.AND UP2, UPT, UR5, 0x1, UPT ;  /* 0x000000010500788c */ /* 0x000fcc000bf45270 */
[----:B------:R-:W-:-:S05]  /*2a50*/  PLOP3.LUT P5, PT, PT, PT, UP2, 0x80, 0x0 ;  /* 0x000000000000781c */ /* 0x000fca0003faf028 */
[----:B------:R-:W-:-:S08]  /*2a60*/  @UP2 ULDC.64 UR14, c[0x0][0x9e8] ;  /* 0x00027a00000e2ab9 */ /* 0x000fd00000000a00 */
[----:B------:R-:W-:Y:S01]  /*2a70*/  @P5 IMAD.HI.U32 R10, R0, UR14, RZ ;  /* 0x0000000e000a5c27 */ /* 0x000fe2000f8e00ff */
[----:B------:R-:W-:-:S13]  /*2a80*/  PLOP3.LUT P5, PT, PT, PT, UP2, 0x80, 0x0 ;  /* 0x000000000000781c */ /* 0x000fda0003faf028 */
[----:B------:R-:W-:-:S07]  /*2a90*/  @P5 SHF.R.U32.HI R0, RZ, UR15, R10 ;  /* 0x0000000fff005c19 */ /* 0x000fce000801160a */
.L_x_1836:
[----:B------:R-:W-:Y:S05]  /*2aa0*/  BSYNC B0 ;  /* 0x0000000000007941 */ /* 0x000fea0003800000 */
.L_x_1834:
[----:B------:R-:W-:-:S05]  /*2ab0*/  IMAD R0, R0, UR5, R15 ;  /* 0x0000000500007c24 */ /* 0x000fca000f8e020f */
[----:B------:R-:W-:Y:S02]  /*2ac0*/  VIMNMX R3, R3, R0, !PT ;  /* 0x0000000003037248 */ /* 0x000fe40007fe0100 */
[----:B------:R-:W-:-:S07]  /*2ad0*/  VIADDMNMX R2, R0, UR5, R2, PT ;  /* 0x0000000500027c46 */ /* 0x000fce000b800102 */
.L_x_1833:
[C---:B------:R-:W-:Y:S01]  /*2ae0*/  ISETP.GT.AND P1, PT, R3.reuse, 0x1, !P1 ;  /* 0x000000010300780c */ /* 0x040fe20004f24270 */
[----:B------:R-:W-:Y:S01]  /*2af0*/  ULDC UR10, c[0x0][0x988] ;  /* 0x00026200000a7ab9 */ /* 0x000fe20000000800 */
[----:B------:R-:W-:Y:S02]  /*2b00*/  ISETP.GT.AND P2, PT, R3, 0x8, !P2 ;  /* 0x000000080300780c */ /* 0x000fe40005744270 */
[C---:B------:R-:W-:Y:S02]  /*2b10*/  ISETP.LT.OR P1, PT, R2.reuse, 0x2, P1 ;  /* 0x000000020200780c */ /* 0x040fe40000f21670 */
[----:B------:R-:W-:Y:S02]  /*2b20*/  ISETP.LT.OR P2, PT, R2, 0x9, P2 ;  /* 0x000000090200780c */ /* 0x000fe40001741670 */
[----:B------:R-:W-:Y:S02]  /*2b30*/  FSEL R27, R27, -INF , !P1 ;  /* 0xff8000001b1b7808 */ /* 0x000fe40004800000 */
[----:B------:R-:W-:-:S02]  /*2b40*/  ISETP.NE.AND P1, PT, R22, RZ, PT ;  /* 0x000000ff1600720c */ /* 0x000fc40003f25270 */
[----:B------:R-:W-:Y:S02]  /*2b50*/  FSEL R30, R30, -INF , !P2 ;  /* 0xff8000001e1e7808 */ /* 0x000fe40005000000 */
[----:B------:R-:W-:Y:S02]  /*2b60*/  ISETP.GT.AND P1, PT, R3, 0x9, !P1 ;  /* 0x000000090300780c */ /* 0x000fe40004f24270 */
[----:B------:R-:W-:Y:S02]  /*2b70*/  ISETP.NE.AND P2, PT, R32, RZ, PT ;  /* 0x000000ff2000720c */ /* 0x000fe40003f45270 */
[----:B------:R-:W-:Y:S02]  /*2b80*/  ISETP.LT.OR P1, PT, R2, 0xa, P1 ;  /* 0x0000000a0200780c */ /* 0x000fe40000f21670 */
[----:B------:R-:W-:Y:S02]  /*2b90*/  FMNMX.FTZ R0, R21, R25, !PT ;  /* 0x0000001915007209 */ /* 0x000fe40007810000 */
[----:B------:R-:W-:-:S02]  /*2ba0*/  FSEL R31, R31, -INF , !P1 ;  /* 0xff8000001f1f7808 */ /* 0x000fc40004800000 */
[----:B------:R-:W-:Y:S02]  /*2bb0*/  ISETP.NE.AND P1, PT, R28, RZ, PT ;  /* 0x000000ff1c00720c */ /* 0x000fe40003f25270 */
[----:B------:R-:W-:Y:S02]  /*2bc0*/  ISETP.NE.AND P5, PT, R72, RZ, PT ;  /* 0x000000ff4800720c */ /* 0x000fe40003fa5270 */
[----:B------:R-:W-:Y:S02]  /*2bd0*/  ISETP.GT.AND P1, PT, R3, 0x10, !P1 ;  /* 0x000000100300780c */ /* 0x000fe40004f24270 */
[----:B------:R-:W-:Y:S02]  /*2be0*/  FMNMX.FTZ R0, R73, R0, !PT ;  /* 0x0000000049007209 */ /* 0x000fe40007810000 */
[----:B------:R-:W-:Y:S02]  /*2bf0*/  ISETP.LT.OR P1, PT, R2, 0x11, P1 ;  /* 0x000000110200780c */ /* 0x000fe40000f21670 */
[----:B------:R-:W-:-:S02]  /*2c00*/  FMNMX.FTZ R0, R29, R0, !PT ;  /* 0x000000001d007209 */ /* 0x000fc40007810000 */
[----:B------:R-:W-:Y:S02]  /*2c10*/  FSEL R34, R34, -INF , !P1 ;  /* 0xff80000022227808 */ /* 0x000fe40004800000 */
[----:B------:R-:W-:Y:S02]  /*2c20*/  ISETP.GT.AND P1, PT, R3, 0x11, !P2 ;  /* 0x000000110300780c */ /* 0x000fe40005724270 */
[----:B------:R-:W-:Y:S02]  /*2c30*/  FMNMX.FTZ R0, R75, R0, !PT ;  /* 0x000000004b007209 */ /* 0x000fe40007810000 */
[----:B------:R-:W-:Y:S02]  /*2c40*/  ISETP.LT.OR P1, PT, R2, 0x12, P1 ;  /* 0x000000120200780c */ /* 0x000fe40000f21670 */
[----:B------:R-:W-:Y:S02]  /*2c50*/  FMNMX.FTZ R0, R33, R0, !PT ;  /* 0x0000000021007209 */ /* 0x000fe40007810000 */
[----:B------:R-:W-:-:S02]  /*2c60*/  FSEL R35, R35, -INF , !P1 ;  /* 0xff80000023237808 */ /* 0x000fc40004800000 */
[----:B------:R-:W-:Y:S02]  /*2c70*/  ISETP.GT.AND P1, PT, R3, 0x18, !P5 ;  /* 0x000000180300780c */ /* 0x000fe40006f24270 */
[----:B------:R-:W-:Y:S02]  /*2c80*/  FMNMX.FTZ R0, R77, R0, !PT ;  /* 0x000000004d007209 */ /* 0x000fe40007810000 */
[----:B------:R-:W-:Y:S02]  /*2c90*/  ISETP.LT.OR P1, PT, R2, 0x19, P1 ;  /* 0x000000190200780c */ /* 0x000fe40000f21670 */
[----:B------:R-:W-:Y:S02]  /*2ca0*/  FMNMX.FTZ R0, R37, R0, !PT ;  /* 0x0000000025007209 */ /* 0x000fe40007810000 */
[----:B------:R-:W-:Y:S02]  /*2cb0*/  FSEL R38, R38, -INF , !P1 ;  /* 0xff80000026267808 */ /* 0x000fe40004800000 */
[----:B------:R-:W-:-:S02]  /*2cc0*/  ISETP.NE.AND P1, PT, R36, RZ, PT ;  /* 0x000000ff2400720c */ /* 0x000fc40003f25270 */
[----:B------:R-:W-:Y:S02]  /*2cd0*/  FMNMX.FTZ R0, R79, R0, !PT ;  /* 0x000000004f007209 */ /* 0x000fe40007810000 */
[----:B------:R-:W-:Y:S02]  /*2ce0*/  ISETP.GT.AND P1, PT, R3, 0x19, !P1 ;  /* 0x000000190300780c */ /* 0x000fe40004f24270 */
[----:B------:R-:W-:Y:S02]  /*2cf0*/  FMNMX.FTZ R0, R41, R0, !PT ;  /* 0x0000000029007209 */ /* 0x000fe40007810000 */
[----:B------:R-:W-:Y:S02]  /*2d00*/  ISETP.LT.OR P1, PT, R2, 0x1a, P1 ;  /* 0x0000001a0200780c */ /* 0x000fe40000f21670 */
[----:B------:R-:W-:Y:S02]  /*2d10*/  FMNMX.FTZ R0, R81, R0, !PT ;  /* 0x0000000051007209 */ /* 0x000fe40007810000 */
[----:B------:R-:W-:-:S02]  /*2d20*/  FSEL R39, R39, -INF , !P1 ;  /* 0xff80000027277808 */ /* 0x000fc40004800000 */
[----:B------:R-:W-:Y:S02]  /*2d30*/  ISETP.NE.AND P1, PT, R74, RZ, PT ;  /* 0x000000ff4a00720c */ /* 0x000fe40003f25270 */
[----:B------:R-:W-:Y:S02]  /*2d40*/  FMNMX.FTZ R0, R45, R0, !PT ;  /* 0x000000002d007209 */ /* 0x000fe40007810000 */
[----:B------:R-:W-:Y:S02]  /*2d50*/  ISETP.GT.AND P1, PT, R3, 0x20, !P1 ;  /* 0x000000200300780c */ /* 0x000fe40004f24270 */
[----:B------:R-:W-:Y:S02]  /*2d60*/  FMNMX.FTZ R0, R83, R0, !PT ;  /* 0x0000000053007209 */ /* 0x000fe40007810000 */
[----:B------:R-:W-:Y:S02]  /*2d70*/  ISETP.LT.OR P1, PT, R2, 0x21, P1 ;  /* 0x000000210200780c */ /* 0x000fe40000f21670 */
[----:B------:R-:W-:-:S02]  /*2d80*/  FMNMX.FTZ R0, R49, R0, !PT ;  /* 0x0000000031007209 */ /* 0x000fc40007810000 */
[----:B------:R-:W-:Y:S02]  /*2d90*/  FSEL R42, R42, -INF , !P1 ;  /* 0xff8000002a2a7808 */ /* 0x000fe40004800000 */
[----:B------:R-:W-:Y:S02]  /*2da0*/  ISETP.NE.AND P1, PT, R40, RZ, PT ;  /* 0x000000ff2800720c */ /* 0x000fe40003f25270 */
[----:B------:R-:W-:Y:S02]  /*2db0*/  FMNMX.FTZ R0, R85, R0, !PT ;  /* 0x0000000055007209 */ /* 0x000fe40007810000 */
[----:B------:R-:W-:Y:S02]  /*2dc0*/  ISETP.GT.AND P1, PT, R3, 0x21, !P1 ;  /* 0x000000210300780c */ /* 0x000fe40004f24270 */
[----:B------:R-:W-:Y:S02]  /*2dd0*/  FMNMX.FTZ R0, R53, R0, !PT ;  /* 0x0000000035007209 */ /* 0x000fe40007810000 */
[----:B------:R-:W-:-:S02]  /*2de0*/  ISETP.LT.OR P1, PT, R2, 0x22, P1 ;  /* 0x000000220200780c */ /* 0x000fc40000f21670 */
[----:B------:R-:W-:Y:S02]  /*2df0*/  FMNMX.FTZ R0, R87, R0, !PT ;  /* 0x0000000057007209 */ /* 0x000fe40007810000 */
[----:B------:R-:W-:Y:S02]  /*2e00*/  FSEL R43, R43, -INF , !P1 ;  /* 0xff8000002b2b7808 */ /* 0x000fe40004800000 */
[----:B------:R-:W-:Y:S02]  /*2e10*/  ISETP.NE.AND P1, PT, R76, RZ, PT ;  /* 0x000000ff4c00720c */ /* 0x000fe40003f25270 */
[----:B------:R-:W-:Y:S02]  /*2e20*/  FMNMX.FTZ R0, R57, R0, !PT ;  /* 0x0000000039007209 */ /* 0x000fe40007810000 */
[----:B------:R-:W-:Y:S02]  /*2e30*/  ISETP.GT.AND P1, PT, R3, 0x28, !P1 ;  /* 0x000000280300780c */ /* 0x000fe40004f24270 */
[----:B------:R-:W-:-:S02]  /*2e40*/  FMNMX.FTZ R0, R89, R0, !PT ;  /* 0x0000000059007209 */ /* 0x000fc40007810000 */
[----:B------:R-:W-:Y:S02]  /*2e50*/  ISETP.LT.OR P1, PT, R2, 0x29, P1 ;  /* 0x000000290200780c */ /* 0x000fe40000f21670 */
[----:B------:R-:W-:Y:S02]  /*2e60*/  FMNMX.FTZ R0, R61, R0, !PT ;  /* 0x000000003d007209 */ /* 0x000fe40007810000 */
[----:B------:R-:W-:Y:S02]  /*2e70*/  FSEL R46, R46, -INF , !P1 ;  /* 0xff8000002e2e7808 */ /* 0x000fe40004800000 */
[----:B------:R-:W-:Y:S02]  /*2e80*/  ISETP.NE.AND P1, PT, R44, RZ, PT ;  /* 0x000000ff2c00720c */ /* 0x000fe40003f25270 */
[----:B------:R-:W-:Y:S02]  /*2e90*/  FMNMX.FTZ R0, R91, R0, !PT ;  /* 0x000000005b007209 */ /* 0x000fe40007810000 */
[----:B------:R-:W-:-:S02]  /*2ea0*/  ISETP.GT.AND P1, PT, R3, 0x29, !P1 ;  /* 0x000000290300780c */ /* 0x000fc40004f24270 */
[----:B------:R-:W-:Y:S02]  /*2eb0*/  FMNMX.FTZ R0, R65, R0, !PT ;  /* 0x0000000041007209 */ /* 0x000fe40007810000 */
[----:B------:R-:W-:Y:S02]  /*2ec0*/  ISETP.LT.OR P1, PT, R2, 0x2a, P1 ;  /* 0x0000002a0200780c */ /* 0x000fe40000f21670 */
[----:B------:R-:W-:Y:S02]  /*2ed0*/  FMNMX.FTZ R0, R93, R0, !PT ;  /* 0x000000005d007209 */ /* 0x000fe40007810000 */
[----:B------:R-:W-:Y:S02]  /*2ee0*/  FSEL R47, R47, -INF , !P1 ;  /* 0xff8000002f2f7808 */ /* 0x000fe40004800000 */
[----:B------:R-:W-:Y:S02]  /*2ef0*/  ISETP.NE.AND P1, PT, R78, RZ, PT ;  /* 0x000000ff4e00720c */ /* 0x000fe40003f25270 */
[----:B------:R-:W-:-:S02]  /*2f00*/  FMNMX.FTZ R10, R69, R0, !PT ;  /* 0x00000000450a7209 */ /* 0x000fc40007810000 */
[----:B------:R-:W-:Y:S02]  /*2f10*/  ISETP.GT.AND P1, PT, R3, 0x30, !P1 ;  /* 0x000000300300780c */ /* 0x000fe40004f24270 */
[----:B------:R-:W-:Y:S01]  /*2f20*/  ISETP.NE.AND P2, PT, R82, RZ, PT ;  /* 0x000000ff5200720c */ /* 0x000fe20003f45270 */
[----:B------:R-:W0:Y:S01]  /*2f30*/  SHFL.BFLY PT, R11, R10, 0x2, 0x1f ;  /* 0x0c401f000a0b7f89 */ /* 0x000e2200000e0000 */
[----:B------:R-:W-:Y:S02]  /*2f40*/  ISETP.LT.OR P1, PT, R2, 0x31, P1 ;  /* 0x000000310200780c */ /* 0x000fe40000f21670 */
[----:B------:R-:W-:Y:S02]  /*2f50*/  ISETP.NE.AND P5, PT, R56, RZ, PT ;  /* 0x000000ff3800720c */ /* 0x000fe40003fa5270 */
[----:B------:R-:W-:Y:S02]  /*2f60*/  FSEL R50, R50, -INF , !P1 ;  /* 0xff80000032327808 */ /* 0x000fe40004800000 */
[----:B------:R-:W-:-:S02]  /*2f70*/  ISETP.NE.AND P1, PT, R48, RZ, PT ;  /* 0x000000ff3000720c */ /* 0x000fc40003f25270 */
[C---:B------:R-:W-:Y:S02]  /*2f80*/  ISETP.GT.AND P6, PT, R3.reuse, RZ, !P6 ;  /* 0x000000ff0300720c */ /* 0x040fe400077c4270 */
[----:B------:R-:W-:Y:S02]  /*2f90*/  ISETP.GT.AND P1, PT, R3, 0x31, !P1 ;  /* 0x000000310300780c */ /* 0x000fe40004f24270 */
[C---:B------:R-:W-:Y:S02]  /*2fa0*/  ISETP.LT.OR P6, PT, R2.reuse, 0x1, P6 ;  /* 0x000000010200780c */ /* 0x040fe400037c1670 */
[----:B------:R-:W-:Y:S02]  /*2fb0*/  ISETP.LT.OR P1, PT, R2, 0x32, P1 ;  /* 0x000000320200780c */ /* 0x000fe40000f21670 */
[----:B------:R-:W-:Y:S02]  /*2fc0*/  FSEL R26, R26, -INF , !P6 ;  /* 0xff8000001a1a7808 */ /* 0x000fe40007000000 */
[----:B------:R-:W-:-:S02]  /*2fd0*/  FSEL R51, R51, -INF , !P1 ;  /* 0xff80000033337808 */ /* 0x000fc40004800000 */
[----:B------:R-:W-:Y:S02]  /*2fe0*/  ISETP.NE.AND P1, PT, R80, RZ, PT ;  /* 0x000000ff5000720c */ /* 0x000fe40003f25270 */
[----:B------:R-:W-:Y:S02]  /*2ff0*/  ISETP.NE.AND P6, PT, R60, RZ, PT ;  /* 0x000000ff3c00720c */ /* 0x000fe40003fc5270 */
[C---:B------:R-:W-:Y:S02]  /*3000*/  ISETP.GT.AND P1, PT, R3.reuse, 0x38, !P1 ;  /* 0x000000380300780c */ /* 0x040fe40004f24270 */
[----:B0-----:R-:W-:Y:S02]  /*3010*/  FMNMX.FTZ R13, R10, R11, !PT ;  /* 0x0000000b0a0d7209 */ /* 0x001fe40007810000 */
[----:B------:R-:W-:Y:S02]  /*3020*/  ISETP.LT.OR P1, PT, R2, 0x39, P1 ;  /* 0x000000390200780c */ /* 0x000fe40000f21670 */
[----:B------:R-:W-:Y:S01]  /*3030*/  ISETP.GT.AND P3, PT, R3, 0x51, !P3 ;  /* 0x000000510300780c */ /* 0x000fe20005f64270 */
[----:B------:R-:W0:Y:S01]  /*3040*/  SHFL.BFLY PT, R0, R13, 0x1, 0x1f ;  /* 0x0c201f000d007f89 */ /* 0x000e2200000e0000 */
[----:B------:R-:W-:-:S02]  /*3050*/  FSEL R54, R54, -INF , !P1 ;  /* 0xff80000036367808 */ /* 0x000fc40004800000 */
[----:B------:R-:W-:Y:S02]  /*3060*/  ISETP.NE.AND P1, PT, R52, RZ, PT ;  /* 0x000000ff3400720c */ /* 0x000fe40003f25270 */
[C---:B------:R-:W-:Y:S02]  /*3070*/  ISETP.GT.AND P4, PT, R3.reuse, 0x58, !P4 ;  /* 0x000000580300780c */ /* 0x040fe40006784270 */
[----:B------:R-:W-:Y:S02]  /*3080*/  ISETP.GT.AND P1, PT, R3, 0x39, !P1 ;  /* 0x000000390300780c */ /* 0x000fe40004f24270 */
[C---:B------:R-:W-:Y:S02]  /*3090*/  ISETP.LT.OR P3, PT, R2.reuse, 0x52, P3 ;  /* 0x000000520200780c */ /* 0x040fe40001f61670 */
[C---:B------:R-:W-:Y:S02]  /*30a0*/  ISETP.LT.OR P1, PT, R2.reuse, 0x3a, P1 ;  /* 0x0000003a0200780c */ /* 0x040fe40000f21670 */
[----:B------:R-:W-:-:S02]  /*30b0*/  ISETP.LT.OR P4, PT, R2, 0x59, P4 ;  /* 0x000000590200780c */ /* 0x000fc40002781670 */
[----:B------:R-:W-:Y:S02]  /*30c0*/  FSEL R55, R55, -INF , !P1 ;  /* 0xff80000037377808 */ /* 0x000fe40004800000 */
[C---:B------:R-:W-:Y:S02]  /*30d0*/  ISETP.GT.AND P1, PT, R3.reuse, 0x40, !P2 ;  /* 0x000000400300780c */ /* 0x040fe40005724270 */
[----:B------:R-:W-:Y:S02]  /*30e0*/  ISETP.NE.AND P2, PT, R86, RZ, PT ;  /* 0x000000ff5600720c */ /* 0x000fe40003f45270 */
[----:B------:R-:W-:Y:S02]  /*30f0*/  ISETP.LT.OR P1, PT, R2, 0x41, P1 ;  /* 0x000000410200780c */ /* 0x000fe40000f21670 */
[----:B------:R-:W-:Y:S02]  /*3100*/  ISETP.GT.AND P2, PT, R3, 0x50, !P2 ;  /* 0x000000500300780c */ /* 0x000fe40005744270 */
[----:B------:R-:W-:-:S02]  /*3110*/  FSEL R58, R58, -INF , !P1 ;  /* 0xff8000003a3a7808 */ /* 0x000fc40004800000 */
[----:B------:R-:W-:Y:S02]  /*3120*/  ISETP.GT.AND P1, PT, R3, 0x41, !P5 ;  /* 0x000000410300780c */ /* 0x000fe40006f24270 */
[----:B0-----:R-:W-:Y:S02]  /*3130*/  FMNMX.FTZ R0, R13, R0, !PT ;  /* 0x000000000d007209 */ /* 0x001fe40007810000 */
[----:B------:R-:W-:Y:S02]  /*3140*/  ISETP.LT.OR P1, PT, R2, 0x42, P1 ;  /* 0x000000420200780c */ /* 0x000fe40000f21670 */
[----:B------:R-:W-:Y:S01]  /*3150*/  ISETP.NE.AND P5, PT, R84, RZ, PT ;  /* 0x000000ff5400720c */ /* 0x000fe20003fa5270 */
[C---:B------:R-:W-:Y:S01]  /*3160*/  FMUL.FTZ R11, R0.reuse, UR10 ;  /* 0x0000000a000b7c20 */ /* 0x040fe20008410000 */
[----:B------:R-:W-:Y:S02]  /*3170*/  FSEL R59, R59, -INF , !P1 ;  /* 0xff8000003b3b7808 */ /* 0x000fe40004800000 */
[----:B------:R-:W-:-:S02]  /*3180*/  FSETP.NEU.FTZ.AND P1, PT, R0, -INF , PT ;  /* 0xff8000000000780b */ /* 0x000fc40003f3d000 */
[----:B------:R-:W-:Y:S02]  /*3190*/  ISETP.LT.OR P2, PT, R2, 0x51, P2 ;  /* 0x000000510200780c */ /* 0x000fe40001741670 */
[----:B------:R-:W-:Y:S02]  /*31a0*/  FSEL R14, R11, RZ, P1 ;  /* 0x000000ff0b0e7208 */ /* 0x000fe40000800000 */
[----:B------:R-:W-:Y:S02]  /*31b0*/  FMNMX.FTZ R11, R26, R27, !PT ;  /* 0x0000001b1a0b7209 */ /* 0x000fe40007810000 */
[----:B------:R-:W-:Y:S01]  /*31c0*/  ISETP.GT.AND P1, PT, R3, 0x48, !P5 ;  /* 0x000000480300780c */ /* 0x000fe20006f24270 */
[--C-:B------:R-:W-:Y:S01]  /*31d0*/  FFMA.FTZ R15, R21, UR10, -R14.reuse ;  /* 0x0000000a150f7c23 */ /* 0x100fe2000801080e */
[----:B------:R-:W-:Y:S01]  /*31e0*/  FMNMX.FTZ R10, R30, R11, !PT ;  /* 0x0000000b1e0a7209 */ /* 0x000fe20007810000 */
[--C-:B------:R-:W-:Y:S01]  /*31f0*/  FFMA.FTZ R28, R41, UR10, -R14.reuse ;  /* 0x0000000a291c7c23 */ /* 0x100fe2000801080e */
[----:B------:R-:W-:Y:S01]  /*3200*/  ISETP.LT.OR P1, PT, R2, 0x49, P1 ;  /* 0x000000490200780c */ /* 0x000fe20000f21670 */
[--C-:B------:R-:W-:Y:S01]  /*3210*/  FFMA.FTZ R13, R25, UR10, -R14.reuse ;  /* 0x0000000a190d7c23 */ /* 0x100fe2000801080e */
[----:B------:R-:W-:Y:S01]  /*3220*/  FMNMX.FTZ R11, R31, R10, !PT ;  /* 0x0000000a1f0b7209 */ /* 0x000fe20007810000 */
[----:B------:R-:W-:Y:S01]  /*3230*/  MUFU.EX2 R15, R15 ;  /* 0x0000000f000f7308 */ /* 0x000fe20000000800 */
[----:B------:R-:W-:Y:S01]  /*3240*/  ISETP.NE.AND P5, PT, R20, RZ, PT ;  /* 0x000000ff1400720c */ /* 0x000fe20003fa5270 */
[--C-:B------:R-:W-:Y:S01]  /*3250*/  FFMA.FTZ R20, R73, UR10, -R14.reuse ;  /* 0x0000000a49147c23 */ /* 0x100fe2000801080e */
[----:B------:R-:W-:Y:S01]  /*3260*/  FMNMX.FTZ R10, R34, R11, !PT ;  /* 0x0000000b220a7209 */ /* 0x000fe20007810000 */
[--C-:B------:R-:W-:Y:S01]  /*3270*/  FFMA.FTZ R21, R29, UR10, -R14.reuse ;  /* 0x0000000a1d157c23 */ /* 0x100fe2000801080e */
[----:B------:R-:W-:Y:S01]  /*3280*/  FSEL R62, R62, -INF , !P1 ;  /* 0xff8000003e3e7808 */ /* 0x000fe20004800000 */
[--C-:B------:R-:W-:Y:S01]  /*3290*/  FFMA.FTZ R22, R75, UR10, -R14.reuse ;  /* 0x0000000a4b167c23 */ /* 0x100fe2000801080e */
[----:B------:R-:W-:Y:S01]  /*32a0*/  FMNMX.FTZ R11, R35, R10, !PT ;  /* 0x0000000a230b7209 */ /* 0x000fe20007810000 */
[----:B------:R0:W-:Y:S01]  /*32b0*/  MUFU.EX2 R152, R13 ;  /* 0x0000000d00987308 */ /* 0x0001e20000000800 */
[----:B------:R-:W-:Y:S01]  /*32c0*/  ISETP.GT.AND P1, PT, R3, 0x49, !P6 ;  /* 0x000000490300780c */ /* 0x000fe20007724270 */
[--C-:B------:R-:W-:Y:S01]  /*32d0*/  FFMA.FTZ R24, R77, UR10, -R14.reuse ;  /* 0x0000000a4d187c23 */ /* 0x100fe2000801080e */
[----:B------:R-:W-:Y:S01]  /*32e0*/  FMNMX.FTZ R10, R38, R11, !PT ;  /* 0x0000000b260a7209 */ /* 0x000fe20007810000 */
[--C-:B------:R-:W-:Y:S01]  /*32f0*/  FFMA.FTZ R25, R37, UR10, -R14.reuse ;  /* 0x0000000a25197c23 */ /* 0x100fe2000801080e */
[----:B------:R-:W-:Y:S01]  /*3300*/  ISETP.GT.AND P5, PT, R3, 0x59, !P5 ;  /* 0x000000590300780c */ /* 0x000fe20006fa4270 */
[--C-:B------:R-:W-:Y:S01]  /*3310*/  FFMA.FTZ R29, R45, UR10, -R14.reuse ;  /* 0x0000000a2d1d7c23 */ /* 0x100fe2000801080e */
[----:B------:R-:W-:Y:S01]  /*3320*/  FMNMX.FTZ R11, R39, R10, !PT ;  /* 0x0000000a270b7209 */ /* 0x000fe20007810000 */
[----:B------:R-:W-:Y:S01]  /*3330*/  MUFU.EX2 R20, R20 ;  /* 0x0000001400147308 */ /* 0x000fe20000000800 */
[----:B------:R-:W-:Y:S01]  /*3340*/  ISETP.LT.OR P1, PT, R2, 0x4a, P1 ;  /* 0x0000004a0200780c */ /* 0x000fe20000f21670 */
[--C-:B0-----:R-:W-:Y:S01]  /*3350*/  FFMA.FTZ R13, R33, UR10, -R14.reuse ;  /* 0x0000000a210d7c23 */ /* 0x101fe2000801080e */
[----:B------:R-:W-:Y:S01]  /*3360*/  FMNMX.FTZ R10, R42, R11, !PT ;  /* 0x0000000b2a0a7209 */ /* 0x000fe20007810000 */
[--C-:B------:R-:W-:Y:S01]  /*3370*/  FFMA.FTZ R33, R49, UR10, -R14.reuse ;  /* 0x0000000a31217c23 */ /* 0x100fe2000801080e */
[----:B------:R-:W-:Y:S01]  /*3380*/  FSEL R63, R63, -INF , !P1 ;  /* 0xff8000003f3f7808 */ /* 0x000fe20004800000 */
[--C-:B------:R-:W-:Y:S01]  /*3390*/  FFMA.FTZ R32, R83, UR10, -R14.reuse ;  /* 0x0000000a53207c23 */ /* 0x100fe2000801080e */
[----:B------:R-:W-:Y:S01]  /*33a0*/  FMNMX.FTZ R11, R43, R10, !PT ;  /* 0x0000000a2b0b7209 */ /* 0x000fe20007810000 */
[----:B------:R-:W0:Y:S01]  /*33b0*/  MUFU.EX2 R21, R21 ;  /* 0x0000001500157308 */ /* 0x000e220000000800 */
[----:B------:R-:W-:Y:S01]  /*33c0*/  FSEL R66, R66, -INF , !P2 ;  /* 0xff80000042427808 */ /* 0x000fe20005000000 */
[--C-:B------:R-:W-:Y:S01]  /*33d0*/  FFMA.FTZ R36, R85, UR10, -R14.reuse ;  /* 0x0000000a55247c23 */ /* 0x100fe2000801080e */
[----:B------:R-:W-:Y:S01]  /*33e0*/  FMNMX.FTZ R10, R46, R11, !PT ;  /* 0x0000000b2e0a7209 */ /* 0x000fe20007810000 */
[--C-:B------:R-:W-:Y:S01]  /*33f0*/  FFMA.FTZ R37, R53, UR10, -R14.reuse ;  /* 0x0000000a35257c23 */ /* 0x100fe2000801080e */
[----:B------:R-:W-:Y:S01]  /*3400*/  FSEL R67, R67, -INF , !P3 ;  /* 0xff80000043437808 */ /* 0x000fe20005800000 */
[--C-:B------:R-:W-:Y:S01]  /*3410*/  FFMA.FTZ R40, R87, UR10, -R14.reuse ;  /* 0x0000000a57287c23 */ /* 0x100fe2000801080e */
[----:B------:R-:W-:Y:S01]  /*3420*/  FMNMX.FTZ R11, R47, R10, !PT ;  /* 0x0000000a2f0b7209 */ /* 0x000fe20007810000 */
[----:B------:R-:W-:Y:S01]  /*3430*/  MUFU.EX2 R22, R22 ;  /* 0x0000001600167308 */ /* 0x000fe20000000800 */
[----:B------:R-:W-:Y:S01]  /*3440*/  ISETP.LT.OR P5, PT, R2, 0x5a, P5 ;  /* 0x0000005a0200780c */ /* 0x000fe20002fa1670 */
[--C-:B------:R-:W-:Y:S01]  /*3450*/  FFMA.FTZ R44, R89, UR10, -R14.reuse ;  /* 0x0000000a592c7c23 */ /* 0x100fe2000801080e */
[----:B------:R-:W-:Y:S01]  /*3460*/  FMNMX.FTZ R10, R50, R11, !PT ;  /* 0x0000000b320a7209 */ /* 0x000fe20007810000 */
[--C-:B------:R-:W-:Y:S01]  /*3470*/  FFMA.FTZ R45, R61, UR10, -R14.reuse ;  /* 0x0000000a3d2d7c23 */ /* 0x100fe2000801080e */
[----:B------:R-:W-:Y:S01]  /*3480*/  FSEL R70, R70, -INF , !P4 ;  /* 0xff80000046467808 */ /* 0x000fe20006000000 */
[--C-:B------:R-:W-:Y:S01]  /*3490*/  FFMA.FTZ R48, R91, UR10, -R14.reuse ;  /* 0x0000000a5b307c23 */ /* 0x100fe2000801080e */
[----:B------:R-:W-:Y:S01]  /*34a0*/  FMNMX.FTZ R11, R51, R10, !PT ;  /* 0x0000000a330b7209 */ /* 0x000fe20007810000 */
[----:B------:R-:W-:Y:S01]  /*34b0*/  FFMA.FTZ R49, R65, UR10, -R14 ;  /* 0x0000000a41317c23 */ /* 0x000fe2000801080e */
[----:B------:R-:W-:Y:S01]  /*34c0*/  FSEL R71, R71, -INF , !P5 ;  /* 0xff80000047477808 */ /* 0x000fe20006800000 */
[----:B------:R-:W1:Y:S01]  /*34d0*/  MUFU.EX2 R13, R13 ;  /* 0x0000000d000d7308 */ /* 0x000e620000000800 */
[----:B------:R-:W-:-:S02]  /*34e0*/  FMNMX.FTZ R10, R54, R11, !PT ;  /* 0x0000000b360a7209 */ /* 0x000fc40007810000 */
[----:B0-----:R-:W-:Y:S02]  /*34f0*/  F2FP.BF16.F32.PACK_AB R154, R21, R20 ;  /* 0x00000014159a723e */ /* 0x001fe400000010ff */
[----:B------:R-:W-:-:S03]  /*3500*/  FMNMX.FTZ R11, R55, R10, !PT ;  /* 0x0000000a370b7209 */ /* 0x000fc60007810000 */
[----:B------:R-:W-:Y:S01]  /*3510*/  MUFU.EX2 R24, R24 ;  /* 0x0000001800187308 */ /* 0x000fe20000000800 */
[----:B------:R-:W-:Y:S01]  /*3520*/  FMNMX.FTZ R10, R58, R11, !PT ;  /* 0x0000000b3a0a7209 */ /* 0x000fe20007810000 */
[----:B------:R-:W-:-:S03]  /*3530*/  FFMA.FTZ R11, R79, UR10, -R14 ;  /* 0x0000000a4f0b7c23 */ /* 0x000fc6000801080e */
[----:B------:R-:W-:-:S03]  /*3540*/  FMNMX.FTZ R3, R59, R10, !PT ;  /* 0x0000000a3b037209 */ /* 0x000fc60007810000 */
[----:B------:R-:W0:Y:S01]  /*3550*/  MUFU.EX2 R25, R25 ;  /* 0x0000001900197308 */ /* 0x000e220000000800 */
[----:B------:R-:W-:Y:S02]  /*3560*/  FMNMX.FTZ R10, R62, R3, !PT ;  /* 0x000000033e0a7209 */ /* 0x000fe40007810000 */
[----:B-1----:R-:W-:Y:S02]  /*3570*/  F2FP.BF16.F32.PACK_AB R156, R13, R22 ;  /* 0x000000160d9c723e */ /* 0x002fe400000010ff */
[----:B------:R-:W-:-:S03]  /*3580*/  FMNMX.FTZ R3, R63, R10, !PT ;  /* 0x0000000a3f037209 */ /* 0x000fc60007810000 */
[----:B------:R-:W-:Y:S01]  /*3590*/  MUFU.EX2 R11, R11 ;  /* 0x0000000b000b7308 */ /* 0x000fe20000000800 */
[----:B------:R-:W-:-:S04]  /*35a0*/  FMNMX.FTZ R10, R66, R3, !PT ;  /* 0x00000003420a7209 */ /* 0x000fc80007810000 */
[----:B------:R-:W-:Y:S01]  /*35b0*/  FMNMX.FTZ R3, R67, R10, !PT ;  /* 0x0000000a43037209 */ /* 0x000fe20007810000 */
[----:B------:R-:W-:Y:S02]  /*35c0*/  FFMA.FTZ R10, R81, UR10, -R14 ;  /* 0x0000000a510a7c23 */ /* 0x000fe4000801080e */
[----:B------:R-:W1:Y:S01]  /*35d0*/  MUFU.EX2 R28, R28 ;  /* 0x0000001c001c7308 */ /* 0x000e620000000800 */
[----:B------:R-:W-:Y:S02]  /*35e0*/  FMNMX.FTZ R2, R70, R3, !PT ;  /* 0x0000000346027209 */ /* 0x000fe40007810000 */
[----:B0-----:R-:W-:Y:S02]  /*35f0*/  F2FP.BF16.F32.PACK_AB R158, R25, R24 ;  /* 0x00000018199e723e */ /* 0x001fe400000010ff */
[----:B------:R-:W-:-:S03]  /*3600*/  FMNMX.FTZ R2, R71, R2, !PT ;  /* 0x0000000247027209 */ /* 0x000fc60007810000 */
[----:B------:R0:W-:Y:S02]  /*3610*/  MUFU.EX2 R162, R10 ;  /* 0x0000000a00a27308 */ /* 0x0001e40000000800 */
[----:B------:R-:W2:Y:S06]  /*3620*/  SHFL.BFLY PT, R3, R2, 0x2, 0x1f ;  /* 0x0c401f0002037f89 */ /* 0x000eac00000e0000 */
[----:B------:R-:W-:Y:S01]  /*3630*/  MUFU.EX2 R29, R29 ;  /* 0x0000001d001d7308 */ /* 0x000fe20000000800 */
[----:B-1----:R-:W-:-:S07]  /*3640*/  F2FP.BF16.F32.PACK_AB R160, R28, R11 ;  /* 0x0000000b1ca0723e */ /* 0x002fce00000010ff */
[----:B------:R-:W-:Y:S08]  /*3650*/  MUFU.EX2 R32, R32 ;  /* 0x0000002000207308 */ /* 0x000ff00000000800 */
[----:B------:R-:W1:Y:S01]  /*3660*/  MUFU.EX2 R33, R33 ;  /* 0x0000002100217308 */ /* 0x000e620000000800 */
[----:B--2---:R-:W-:Y:S01]  /*3670*/  FMNMX.FTZ R3, R2, R3, !PT ;  /* 0x0000000302037209 */ /* 0x004fe20007810000 */
[----:B------:R-:W-:-:S04]  /*3680*/  FFMA.FTZ R2, R57, UR10, -R14 ;  /* 0x0000000a39027c23 */ /* 0x000fc8000801080e */
[----:B0-----:R-:W0:Y:S02]  /*3690*/  SHFL.BFLY PT, R10, R3, 0x1, 0x1f ;  /* 0x0c201f00030a7f89 */ /* 0x001e2400000e0000 */
[----:B------:R2:W-:Y:S08]  /*36a0*/  MUFU.EX2 R41, R2 ;  /* 0x0000000200297308 */ /* 0x0005f00000000800 */
[----:B------:R-:W-:Y:S01]  /*36b0*/  MUFU.EX2 R36, R36 ;  /* 0x0000002400247308 */ /* 0x000fe20000000800 */
[----:B-1----:R-:W-:-:S07]  /*36c0*/  F2FP.BF16.F32.PACK_AB R164, R33, R32 ;  /* 0x0000002021a4723e */ /* 0x002fce00000010ff */
[----:B------:R-:W1:Y:S01]  /*36d0*/  MUFU.EX2 R37, R37 ;  /* 0x0000002500257308 */ /* 0x000e620000000800 */
[----:B0-----:R-:W-:Y:S01]  /*36e0*/  FMNMX.FTZ R10, R3, R10, !PT ;  /* 0x0000000a030a7209 */ /* 0x001fe20007810000 */
[--C-:B------:R-:W-:Y:S01]  /*36f0*/  FFMA.FTZ R3, R93, UR10, -R14.reuse ;  /* 0x0000000a5d037c23 */ /* 0x100fe2000801080e */
[----:B------:R-:W-:-:S05]  /*3700*/  FFMA.FTZ R14, R69, UR10, -R14 ;  /* 0x0000000a450e7c23 */ /* 0x000fca000801080e */
[----:B------:R-:W0:Y:S01]  /*3710*/  MUFU.EX2 R40, R40 ;  /* 0x0000002800287308 */ /* 0x000e220000000800 */
[C---:B------:R-:W-:Y:S01]  /*3720*/  FSETP.NEU.FTZ.AND P1, PT, R10.reuse, -INF , PT ;  /* 0xff8000000a00780b */ /* 0x040fe20003f3d000 */
[----:B--2---:R-:W-:-:S05]  /*3730*/  FMUL.FTZ R2, R10, UR10 ;  /* 0x0000000a0a027c20 */ /* 0x004fca0008410000 */
[----:B------:R-:W-:Y:S01]  /*3740*/  FSEL R2, R2, RZ, P1 ;  /* 0x000000ff02027208 */ /* 0x000fe20000800000 */
[----:B------:R2:W-:Y:S01]  /*3750*/  MUFU.EX2 R174, R3 ;  /* 0x0000000300ae7308 */ /* 0x0005e20000000800 */
[----:B------:R-:W-:Y:S02]  /*3760*/  PLOP3.LUT P1, PT, PT, PT, UP0, 0x40, 0x0 ;  /* 0x000000000000781c */ /* 0x000fe40003f2e808 */
[----:B-1----:R-:W-:Y:S01]  /*3770*/  F2FP.BF16.F32.PACK_AB R166, R37, R36 ;  /* 0x0000002425a6723e */ /* 0x002fe200000010ff */
[--C-:B------:R-:W-:Y:S01]  /*3780*/  FFMA.FTZ R26, R26, UR10, -R2.reuse ;  /* 0x0000000a1a1a7c23 */ /* 0x100fe20008010802 */
[--C-:B------:R-:W-:Y:S01]  /*3790*/  FFMA.FTZ R27, R27, UR10, -R2.reuse ;  /* 0x0000000a1b1b7c23 */ /* 0x100fe20008010802 */
[--C-:B------:R-:W-:Y:S01]  /*37a0*/  FFMA.FTZ R30, R30, UR10, -R2.reuse ;  /* 0x0000000a1e1e7c23 */ /* 0x100fe20008010802 */
[--C-:B------:R-:W-:Y:S01]  /*37b0*/  FFMA.FTZ R31, R31, UR10, -R2.reuse ;  /* 0x0000000a1f1f7c23 */ /* 0x100fe20008010802 */
[----:B------:R-:W-:Y:S01]  /*37c0*/  FFMA.FTZ R34, R34, UR10, -R2 ;  /* 0x0000000a22227c23 */ /* 0x000fe20008010802 */
[----:B--2---:R-:W-:Y:S01]  /*37d0*/  FADD.FTZ R3, R15, R152 ;  /* 0x000000980f037221 */ /* 0x004fe20000010000 */
        /* <DEDUP_REMOVED lines=18> */
[----:B------:R-:W-:Y:S01]  /*3900*/  F2FP.BF16.F32.PACK_AB R152, R152, R15 ;  /* 0x0000000f9898723e */ /* 0x000fe200000010ff */
[--C-:B------:R-:W-:Y:S01]  /*3910*/  FFMA.FTZ R66, R66, UR10, -R2.reuse ;  /* 0x0000000a42427c23 */ /* 0x100fe20008010802 */
[--C-:B------:R-:W-:Y:S01]  /*3920*/  FFMA.FTZ R67, R67, UR10, -R2.reuse ;  /* 0x0000000a43437c23 */ /* 0x100fe20008010802 */
[--C-:B------:R-:W-:Y:S01]  /*3930*/  FFMA.FTZ R70, R70, UR10, -R2.reuse ;  /* 0x0000000a46467c23 */ /* 0x100fe20008010802 */
[----:B------:R-:W-:Y:S01]  /*3940*/  FFMA.FTZ R2, R71, UR10, -R2 ;  /* 0x0000000a47027c23 */ /* 0x000fe20008010802 */
[----:B0-----:R-:W-:Y:S01]  /*3950*/  F2FP.BF16.F32.PACK_AB R168, R41, R40 ;  /* 0x0000002829a8723e */ /* 0x001fe200000010ff */
[----:B------:R0:W-:Y:S01]  /*3960*/  MUFU.EX2 R53, R14 ;  /* 0x0000000e00357308 */ /* 0x0001e20000000800 */
[----:B-1----:R-:W-:-:S07]  /*3970*/  F2FP.BF16.F32.PACK_AB R153, R27, R26 ;  /* 0x0000001a1b99723e */ /* 0x002fce00000010ff */
[----:B------:R-:W1:Y:S01]  /*3980*/  MUFU.EX2 R31, R31 ;  /* 0x0000001f001f7308 */ /* 0x000e620000000800 */
[----:B0-----:R-:W-:-:S04]  /*3990*/  FADD.FTZ R14, R20, R3 ;  /* 0x00000003140e7221 */ /* 0x001fc80000010000 */
[----:B------:R-:W-:-:S03]  /*39a0*/  FADD.FTZ R3, R21, R14 ;  /* 0x0000000e15037221 */ /* 0x000fc60000010000 */
[----:B------:R-:W0:Y:S01]  /*39b0*/  MUFU.EX2 R34, R34 ;  /* 0x0000002200227308 */ /* 0x000e220000000800 */
[----:B------:R-:W-:Y:S01]  /*39c0*/  FADD.FTZ R14, R22, R3 ;  /* 0x00000003160e7221 */ /* 0x000fe20000010000 */
[----:B------:R-:W-:-:S03]  /*39d0*/  FADD.FTZ R3, R26, R27 ;  /* 0x0000001b1a037221 */ /* 0x000fc60000010000 */
[----:B------:R-:W-:Y:S01]  /*39e0*/  FADD.FTZ R57, R13, R14 ;  /* 0x0000000e0d397221 */ /* 0x000fe20000010000 */
[----:B--2---:R-:W-:Y:S02]  /*39f0*/  FADD.FTZ R14, R30, R3 ;  /* 0x000000031e0e7221 */ /* 0x004fe40000010000 */
[----:B------:R-:W2:Y:S01]  /*3a00*/  MUFU.EX2 R35, R35 ;  /* 0x0000002300237308 */ /* 0x000ea20000000800 */
[----:B------:R-:W-:Y:S01]  /*3a10*/  FADD.FTZ R52, R24, R57 ;  /* 0x0000003918347221 */ /* 0x000fe20000010000 */
[C---:B-1----:R-:W-:Y:S01]  /*3a20*/  FADD.FTZ R3, R31.reuse, R14 ;  /* 0x0000000e1f037221 */ /* 0x042fe20000010000 */
[----:B------:R-:W-:Y:S02]  /*3a30*/  F2FP.BF16.F32.PACK_AB R155, R31, R30 ;  /* 0x0000001e1f9b723e */ /* 0x000fe400000010ff */
[----:B------:R-:W-:-:S03]  /*3a40*/  FADD.FTZ R52, R25, R52 ;  /* 0x0000003419347221 */ /* 0x000fc60000010000 */
[----:B------:R-:W1:Y:S01]  /*3a50*/  MUFU.EX2 R38, R38 ;  /* 0x0000002600267308 */ /* 0x000e620000000800 */
[----:B0-----:R-:W-:Y:S01]  /*3a60*/  FADD.FTZ R14, R34, R3 ;  /* 0x00000003220e7221 */ /* 0x001fe20000010000 */
[----:B------:R-:W-:-:S04]  /*3a70*/  FADD.FTZ R57, R11, R52 ;  /* 0x000000340b397221 */ /* 0x000fc80000010000 */
[----:B------:R-:W-:Y:S02]  /*3a80*/  FADD.FTZ R57, R28, R57 ;  /* 0x000000391c397221 */ /* 0x000fe40000010000 */
[----:B------:R-:W0:Y:S01]  /*3a90*/  MUFU.EX2 R39, R39 ;  /* 0x0000002700277308 */ /* 0x000e220000000800 */
[----:B--2---:R-:W-:Y:S01]  /*3aa0*/  FADD.FTZ R3, R35, R14 ;  /* 0x0000000e23037221 */ /* 0x004fe20000010000 */
[----:B------:R-:W-:Y:S01]  /*3ab0*/  FADD.FTZ R52, R162, R57 ;  /* 0x00000039a2347221 */ /* 0x000fe20000010000 */
[----:B------:R-:W-:Y:S02]  /*3ac0*/  F2FP.BF16.F32.PACK_AB R162, R29, R162 ;  /* 0x000000a21da2723e */ /* 0x000fe400000010ff */
[----:B------:R-:W-:Y:S01]  /*3ad0*/  F2FP.BF16.F32.PACK_AB R157, R35, R34 ;  /* 0x00000022239d723e */ /* 0x000fe200000010ff */
[----:B------:R-:W-:Y:S02]  /*3ae0*/  FADD.FTZ R57, R29, R52 ;  /* 0x000000341d397221 */ /* 0x000fe40000010000 */
[----:B------:R-:W2:Y:S01]  /*3af0*/  MUFU.EX2 R42, R42 ;  /* 0x0000002a002a7308 */ /* 0x000ea20000000800 */
[----:B-1----:R-:W-:Y:S01]  /*3b00*/  FADD.FTZ R14, R38, R3 ;  /* 0x00000003260e7221 */ /* 0x002fe20000010000 */
[----:B------:R-:W-:-:S04]  /*3b10*/  FADD.FTZ R52, R32, R57 ;  /* 0x0000003920347221 */ /* 0x000fc80000010000 */
[----:B------:R-:W-:Y:S02]  /*3b20*/  FADD.FTZ R57, R33, R52 ;  /* 0x0000003421397221 */ /* 0x000fe40000010000 */
[----:B------:R-:W1:Y:S01]  /*3b30*/  MUFU.EX2 R43, R43 ;  /* 0x0000002b002b7308 */ /* 0x000e620000000800 */
[C---:B0-----:R-:W-:Y:S01]  /*3b40*/  FADD.FTZ R3, R39.reuse, R14 ;  /* 0x0000000e27037221 */ /* 0x041fe20000010000 */
[----:B------:R-:W-:Y:S01]  /*3b50*/  FADD.FTZ R52, R36, R57 ;  /* 0x0000003924347221 */ /* 0x000fe20000010000 */
[----:B------:R-:W-:-:S03]  /*3b60*/  F2FP.BF16.F32.PACK_AB R159, R39, R38 ;  /* 0x00000026279f723e */ /* 0x000fc600000010ff */
[----:B------:R-:W-:Y:S02]  /*3b70*/  FADD.FTZ R57, R37, R52 ;  /* 0x0000003425397221 */ /* 0x000fe40000010000 */
[----:B------:R-:W0:Y:S01]  /*3b80*/  MUFU.EX2 R46, R46 ;  /* 0x0000002e002e7308 */ /* 0x000e220000000800 */
[----:B--2---:R-:W-:Y:S01]  /*3b90*/  FADD.FTZ R14, R42, R3 ;  /* 0x000000032a0e7221 */ /* 0x004fe20000010000 */
[----:B------:R-:W-:-:S04]  /*3ba0*/  FADD.FTZ R52, R40, R57 ;  /* 0x0000003928347221 */ /* 0x000fc80000010000 */
[----:B------:R-:W-:Y:S02]  /*3bb0*/  FADD.FTZ R15, R41, R52 ;  /* 0x00000034290f7221 */ /* 0x000fe40000010000 */
[----:B------:R-:W2:Y:S01]  /*3bc0*/  MUFU.EX2 R47, R47 ;  /* 0x0000002f002f7308 */ /* 0x000ea20000000800 */
[C---:B-1----:R-:W-:Y:S01]  /*3bd0*/  FADD.FTZ R3, R43.reuse, R14 ;  /* 0x0000000e2b037221 */ /* 0x042fe20000010000 */
[----:B------:R-:W-:-:S06]  /*3be0*/  F2FP.BF16.F32.PACK_AB R161, R43, R42 ;  /* 0x0000002a2ba1723e */ /* 0x000fcc00000010ff */
[----:B------:R-:W1:Y:S01]  /*3bf0*/  MUFU.EX2 R50, R50 ;  /* 0x0000003200327308 */ /* 0x000e620000000800 */
[----:B0-----:R-:W-:-:S07]  /*3c00*/  FADD.FTZ R14, R46, R3 ;  /* 0x000000032e0e7221 */ /* 0x001fce0000010000 */
[----:B------:R-:W0:Y:S01]  /*3c10*/  MUFU.EX2 R51, R51 ;  /* 0x0000003300337308 */ /* 0x000e220000000800 */
[C---:B--2---:R-:W-:Y:S01]  /*3c20*/  FADD.FTZ R3, R47.reuse, R14 ;  /* 0x0000000e2f037221 */ /* 0x044fe20000010000 */
[----:B------:R-:W-:-:S06]  /*3c30*/  F2FP.BF16.F32.PACK_AB R163, R47, R46 ;  /* 0x0000002e2fa3723e */ /* 0x000fcc00000010ff */
[----:B------:R-:W2:Y:S01]  /*3c40*/  MUFU.EX2 R54, R54 ;  /* 0x0000003600367308 */ /* 0x000ea20000000800 */
[----:B-1----:R-:W-:-:S07]  /*3c50*/  FADD.FTZ R14, R50, R3 ;  /* 0x00000003320e7221 */ /* 0x002fce0000010000 */
        /* <DEDUP_REMOVED lines=22> */
[----:B------:R-:W-:-:S03]  /*3dc0*/  F2FP.BF16.F32.PACK_AB R172, R49, R48 ;  /* 0x0000003031ac723e */ /* 0x000fc600000010ff */
[----:B------:R-:W-:Y:S01]  /*3dd0*/  FADD.FTZ R20, R174, R11 ;  /* 0x0000000bae147221 */ /* 0x000fe20000010000 */
[C---:B------:R-:W-:Y:S02]  /*3de0*/  F2FP.BF16.F32.PACK_AB R174, R53.reuse, R174 ;  /* 0x000000ae35ae723e */ /* 0x040fe400000010ff */
[----:B------:R-:W1:Y:S01]  /*3df0*/  MUFU.EX2 R66, R66 ;  /* 0x0000004200427308 */ /* 0x000e620000000800 */
[----:B0-----:R-:W-:Y:S01]  /*3e00*/  FADD.FTZ R14, R62, R3 ;  /* 0x000000033e0e7221 */ /* 0x001fe20000010000 */
[----:B------:R-:W-:-:S06]  /*3e10*/  FADD.FTZ R3, R53, R20 ;  /* 0x0000001435037221 */ /* 0x000fcc0000010000 */
[----:B------:R-:W0:Y:S01]  /*3e20*/  MUFU.EX2 R67, R67 ;  /* 0x0000004300437308 */ /* 0x000e220000000800 */
[C---:B--2---:R-:W-:Y:S01]  /*3e30*/  FADD.FTZ R11, R63.reuse, R14 ;  /* 0x0000000e3f0b7221 */ /* 0x044fe20000010000 */
[----:B------:R-:W-:-:S06]  /*3e40*/  F2FP.BF16.F32.PACK_AB R171, R63, R62 ;  /* 0x0000003e3fab723e */ /* 0x000fcc00000010ff */
[----:B------:R-:W2:Y:S01]  /*3e50*/  MUFU.EX2 R70, R70 ;  /* 0x0000004600467308 */ /* 0x000ea20000000800 */
[----:B-1----:R-:W-:-:S07]  /*3e60*/  FADD.FTZ R14, R66, R11 ;  /* 0x0000000b420e7221 */ /* 0x002fce0000010000 */
[----:B------:R2:W1:Y:S01]  /*3e70*/  MUFU.EX2 R175, R2 ;  /* 0x0000000200af7308 */ /* 0x0004620000000800 */
[C---:B0-----:R-:W-:Y:S01]  /*3e80*/  FADD.FTZ R11, R67.reuse, R14 ;  /* 0x0000000e430b7221 */ /* 0x041fe20000010000 */
[----:B------:R-:W-:-:S03]  /*3e90*/  F2FP.BF16.F32.PACK_AB R173, R67, R66 ;  /* 0x0000004243ad723e */ /* 0x000fc600000010ff */
[----:B--2---:R-:W-:-:S04]  /*3ea0*/  FADD.FTZ R2, R70, R11 ;  /* 0x0000000b46027221 */ /* 0x004fc80000010000 */
[C---:B-1----:R-:W-:Y:S01]  /*3eb0*/  FADD.FTZ R2, R175.reuse, R2 ;  /* 0x00000002af027221 */ /* 0x042fe20000010000 */
[----:B------:R-:W-:Y:S01]  /*3ec0*/  F2FP.BF16.F32.PACK_AB R175, R175, R70 ;  /* 0x00000046afaf723e */ /* 0x000fe200000010ff */
[----:B------:R-:W-:Y:S06]  /*3ed0*/  @P1 BRA `(.L_x_1837) ;  /* 0x0000000000041947 */ /* 0x000fec0003800000 */
[----:B------:R-:W-:Y:S01]  /*3ee0*/  BPT.TRAP 0x1 ;  /* 0x000000040000795c */ /* 0x000fe20000300000 */
.L_x_1837:
[----:B------:R-:W-:Y:S01]  /*3ef0*/  PLOP3.LUT P2, PT, PT, PT, UP0, 0x40, 0x0 ;  /* 0x000000000000781c */ /* 0x000fe20003f4e808 */
[----:B------:R0:W1:-:S12]  /*3f00*/  SYNCS.PHASECHK.TRANS64.TRYWAIT P1, [UR38+0x22850], R12 ;  /* 0x0228500cff0075a7 */ /* 0x0000580008020166 */
[----:B0-----:R-:W-:Y:S05]  /*3f10*/  @P2 BRA `(.L_x_1838) ;  /* 0x0000000000042947 */ /* 0x001fea0003800000 */
[----:B------:R-:W-:Y:S01]  /*3f20*/  BPT.TRAP 0x1 ;  /* 0x000000040000795c */ /* 0x000fe20000300000 */
.L_x_1838:
[----:B-1----:R-:W-:Y:S05]  /*3f30*/  @P1 BRA `(.L_x_1839) ;  /* 0x0000000000081947 */ /* 0x002fea0003800000 */
[----:B------:R-:W0:Y:S02]  /*3f40*/  SYNCS.PHASECHK.TRANS64.TRYWAIT P1, [UR38+0x22850], R12 ;  /* 0x0228500cff0075a7 */ /* 0x000e240008020166 */
[----:B0-----:R-:W-:Y:S05]  /*3f50*/  @!P1 BRA `(.L_x_1840) ;  /* 0x000000f400149947 */ /* 0x001fea0003800000 */
.L_x_1839:
[----:B------:R1:W-:Y:S01]  /*3f60*/  BAR.SYNC.DEFER_BLOCKING R7, 0x100 ;  /* 0x000400070000751d */ /* 0x0003e20000010000 */
[----:B------:R-:W-:Y:S01]  /*3f70*/  UIADD3 UR14, UR38, 0x400, URZ ;  /* 0x00000400260e7890 */ /* 0x000fe2000fffe03f */
[----:B------:R-:W-:Y:S01]  /*3f80*/  ISETP.NE.AND P1, PT, R8, 0x1, PT ;  /* 0x000000010800780c */ /* 0x000fe20003f25270 */
[----:B0-----:R-:W-:Y:S02]  /*3f90*/  @!P0 VIADD R9, R9, 0x22860 ;  /* 0x0002286009098836 */ /* 0x001fe40000000000 */
[----:B------:R-:W-:Y:S01]  /*3fa0*/  USHF.R.U32.HI UR14, URZ, 0x4, UR14 ;  /* 0x000000043f0e7899 */ /* 0x000fe2000801160e */
[----:B------:R-:W-:Y:S01]  /*3fb0*/  UMOV UR15, 0x40000040 ;  /* 0x40000040000f7882 */ /* 0x000fe20000000000 */
[----:B------:R-:W0:Y:S02]  /*3fc0*/  S2R R11, SR_CTAID.X ;  /* 0x00000000000b7919 */ /* 0x000e240000002500 */
[----:B------:R-:W-:Y:S01]  /*3fd0*/  ULOP3.LUT UR14, UR14, 0x3fff, URZ, 0xc0, !UPT ;  /* 0x00003fff0e0e7892 */ /* 0x000fe2000f8ec03f */
[----:B------:R-:W-:-:S03]  /*3fe0*/  @!P0 PRMT R9, RZ, 0x654, R9 ;  /* 0x00000654ff098816 */ /* 0x000fc60000000009 */
[----:B------:R-:W-:Y:S02]  /*3ff0*/  ULOP3.LUT UR24, UR14, 0x3000000, URZ, 0xfc, !UPT ;  /* 0x030000000e187892 */ /* 0x000fe4000f8efc3f */
[----:B------:R-:W2:Y:S05]  /*4000*/  @P1 LDC R12, c[0x0][0x44c] ;  /* 0x00011300ff0c1b82 */ /* 0x000eaa0000000800 */
[----:B------:R-:W-:-:S03]  /*4010*/  UMOV UR14, UR24 ;  /* 0x00000018000e7c82 */ /* 0x000fc60008000000 */
[----:B------:R-:W3:Y:S01]  /*4020*/  @P1 LDC R15, c[0x0][0x450] ;  /* 0x00011400ff0f1b82 */ /* 0x000ee20000000800 */
[----:B------:R-:W-:-:S06]  /*4030*/  WARPGROUP.ARRIVE ;  /* 0x00000000000079c5 */ /* 0x000fcc0000000000 */
[----:B------:R-:W-:Y:S01]  /*4040*/  HGMMA.64x256x16.F32.BF16 R24, R152, gdesc[UR12].tnspB, RZ, !UPT, gsb0 ;  /* 0x43e0000c98187df0 */ /* 0x000fe2000c0018ff */
[----:B------:R-:W-:Y:S01]  /*4050*/  UIADD3 UR14, UR24, 0x80, URZ ;  /* 0x00000080180e7890 */ /* 0x000fe2000fffe03f */
[----:B------:R-:W-:Y:S01]  /*4060*/  UMOV UR15, 0x40000040 ;  /* 0x40000040000f7882 */ /* 0x000fe20000000000 */
[----:B0-----:R-:W-:-:S04]  /*4070*/  IMAD.SHL.U32 R11, R11, 0x80, RZ ;  /* 0x000000800b0b7824 */ /* 0x001fc800078e00ff */
[----:B--2---:R-:W-:-:S04]  /*4080*/  @P1 IMAD.HI.U32 R12, R11, R12, RZ ;  /* 0x0000000c0b0c1227 */ /* 0x004fc800078e00ff */
[----:B------:R-:W-:Y:S01]  /*4090*/  IMAD.MOV.U32 R13, RZ, RZ, R11 ;  /* 0x000000ffff0d7224 */ /* 0x000fe200078e000b */
[----:B---3--:R-:W-:Y:S02]  /*40a0*/  @P1 SHF.R.U32.HI R13, RZ, R15, R12 ;  /* 0x0000000fff0d1219 */ /* 0x008fe4000001160c */
[----:B------:R-:W-:Y:S02]  /*40b0*/  PLOP3.LUT P1, PT, PT, PT, UP1, 0x40, 0x0 ;  /* 0x000000000000781c */ /* 0x000fe40003f2e818 */
[----:B------:R-:W-:Y:S01]  /*40c0*/  IADD3 R13, R13, -UR11, R18 ;  /* 0x8000000b0d0d7c10 */ /* 0x000fe2000fffe012 */
[----:B------:R-:W-:Y:S02]  /*40d0*/  WARPGROUP.DEPBAR.LE gsb0, 0x0 ;  /* 0x00008000000079c5 */ /* 0x000fe40000010000 */
[----:B------:R-:W-:-:S09]  /*40e0*/  WARPGROUP.ARRIVE ;  /* 0x00000000000079c5 */ /* 0x000fd20000000000 */
        /* <DEDUP_REMOVED lines=25> */
[----:B------:R-:W-:-:S13]  /*4280*/  R2UR UR14, R13 ;  /* 0x000000000d0e72ca */ /* 0x000fda00000e0000 */
[----:B------:R-:W-:Y:S01]  /*4290*/  UIADD3 UR4, UR14, UR4, URZ ;  /* 0x000000040e047290 */ /* 0x000fe2000fffe03f */
[----:B------:R-:W-:Y:S02]  /*42a0*/  WARPGROUP.DEPBAR.LE gsb0, 0x0 ;  /* 0x00008000000079c5 */ /* 0x000fe40000010000 */
[----:B------:R0:W-:Y:S02]  /*42b0*/  @!P0 SYNCS.ARRIVE.TRANS64.RED.A1T0 RZ, [R9+URZ], RZ ;  /* 0x000000ff09ff89a7 */ /* 0x0001e4000810043f */
[----:B0-----:R-:W-:Y:S01]  /*42c0*/  VIADD R9, R23, 0xfffffffe ;  /* 0xfffffffe17097836 */ /* 0x001fe20000000000 */
[----:B-1----:R-:W-:Y:S06]  /*42d0*/  @P1 BRA `(.L_x_1841) ;  /* 0x0000000000481947 */ /* 0x002fec0003800000 */
[C---:B------:R-:W-:Y:S01]  /*42e0*/  ISETP.GT.AND P1, PT, R13.reuse, RZ, PT ;  /* 0x000000ff0d00720c */ /* 0x040fe20003f24270 */
[----:B------:R-:W-:-:S05]  /*42f0*/  VIADD R12, R13, 0xffffffff ;  /* 0xffffffff0d0c7836 */ /* 0x000fca0000000000 */
[----:B------:R-:W-:-:S07]  /*4300*/  R2UR UR18, R12 ;  /* 0x000000000c1272ca */ /* 0x000fce00000e0000 */
[----:B------:R-:W-:Y:S08]  /*4310*/  @P1 BRA `(.L_x_1842) ;  /* 0x00000000001c1947 */ /* 0x000ff00003800000 */
[----:B------:R-:W-:Y:S02]  /*4320*/  UISETP.NE.AND UP2, UPT, UR5, 0x1, UPT ;  /* 0x000000010500788c */ /* 0x000fe4000bf45270 */
[----:B------:R-:W-:-:S09]  /*4330*/  UIADD3 UR18, -UR14, URZ, URZ ;  /* 0x0000003f0e127290 */ /* 0x000fd2000fffe13f */
[----:B------:R-:W-:Y:S02]  /*4340*/  @UP2 ULDC.64 UR22, c[0x0][0x9e8] ;  /* 0x00027a0000162ab9 */ /* 0x000fe40000000a00 */
[----:B------:R-:W-:-:S04]  /*4350*/  UIMAD.WIDE.U32 UR14, UR18, UR22, URZ ;  /* 0x00000016120e72a5 */ /* 0x000fc8000f8e003f */
[----:B------:R-:W-:-:S04]  /*4360*/  @UP2 USHF.R.U32.HI UR18, URZ, UR23, UR15 ;  /* 0x000000173f122299 */ /* 0x000fc8000801160f */
[----:B------:R-:W-:Y:S01]  /*4370*/  ULOP3.LUT UR18, URZ, UR18, URZ, 0x33, !UPT ;  /* 0x000000123f127292 */ /* 0x000fe2000f8e333f */
[----:B------:R-:W-:Y:S11]  /*4380*/  BRA `(.L_x_1843) ;  /* 0x0000000000107947 */ /* 0x000ff60003800000 */
.L_x_1842:
[----:B------:R-:W-:-:S11]  /*4390*/  UISETP.NE.AND UP2, UPT, UR5, 0x1, UPT ;  /* 0x000000010500788c */ /* 0x000fd6000bf45270 */
[----:B------:R-:W-:Y:S02]  /*43a0*/  @UP2 ULDC.64 UR22, c[0x0][0x9e8] ;  /* 0x00027a0000162ab9 */ /* 0x000fe40000000a00 */
[----:B------:R-:W-:-:S04]  /*43b0*/  UIMAD.WIDE.U32 UR14, UR18, UR22, URZ ;  /* 0x00000016120e72a5 */ /* 0x000fc8000f8e003f */
[----:B------:R-:W-:-:S12]  /*43c0*/  @UP2 USHF.R.U32.HI UR18, URZ, UR23, UR15 ;  /* 0x000000173f122299 */ /* 0x000fd8000801160f */
.L_x_1843:
[----:B------:R-:W-:-:S04]  /*43d0*/  UIMAD UR5, UR18, UR5, UR5 ;  /* 0x00000005120572a4 */ /* 0x000fc8000f8e0205 */
[----:B------:R-:W-:-:S04]  /*43e0*/  UISETP.LT.AND UP2, UPT, UR4, UR5, UPT ;  /* 0x000000050400728c */ /* 0x000fc8000bf41270 */
[----:B------:R-:W-:-:S12]  /*43f0*/  USEL UR4, UR4, UR5, UP2 ;  /* 0x0000000504047287 */ /* 0x000fd80009000000 */
.L_x_1841:
[----:B------:R-:W-:-:S04]  /*4400*/  UIMAD.WIDE UR4, UR4, 0x2aaaaaab, URZ ;  /* 0x2aaaaaab040478a5 */ /* 0x000fc8000f8e023f */
[----:B------:R-:W-:-:S04]  /*4410*/  USHF.R.U32.HI UR4, URZ, 0x1f, UR5 ;  /* 0x0000001f3f047899 */ /* 0x000fc80008011605 */
[----:B------:R-:W-:-:S03]  /*4420*/  ULEA.HI.SX32 UR4, UR5, UR4, 0x1c ;  /* 0x0000000405047291 */ /* 0x000fc6000f8fe23f */
[----:B------:R-:W-:Y:S01]  /*4430*/  UMOV UR5, URZ ;  /* 0x0000003f00057c82 */ /* 0x000fe20008000000 */
[----:B------:R-:W-:-:S04]  /*4440*/  UISETP.LT.AND UP2, UPT, UR37, UR4, UPT ;  /* 0x000000042500728c */ /* 0x000fc8000bf41270 */
[----:B------:R-:W-:-:S03]  /*4450*/  USEL UR25, UR37, UR4, !UP2 ;  /* 0x0000000425197287 */ /* 0x000fc6000d000000 */
[----:B------:R-:W-:-:S03]  /*4460*/  UMOV UR4, URZ ;  /* 0x0000003f00047c82 */ /* 0x000fc60008000000 */
[----:B------:R-:W-:-:S13]  /*4470*/  ISETP.GE.AND P1, PT, R9, UR25, PT ;  /* 0x0000001909007c0c */ /* 0x000fda000bf26270 */
[----:B------:R-:W-:Y:S05]  /*4480*/  @!P1 BRA `(.L_x_1844) ;  /* 0x0000003000089947 */ /* 0x000fea0003800000 */
[----:B------:R-:W-:Y:S01]  /*4490*/  UMOV UR5, URZ ;  /* 0x0000003f00057c82 */ /* 0x000fe20008000000 */
[----:B------:R-:W-:Y:S01]  /*44a0*/  UMOV UR4, URZ ;  /* 0x0000003f00047c82 */ /* 0x000fe20008000000 */
[----:B------:R-:W-:Y:S01]  /*44b0*/  ULDC UR29, c[0x0][0x9e4] ;  /* 0x00027900001d7ab9 */ /* 0x000fe20000000800 */
[----:B------:R-:W-:Y:S01]  /*44c0*/  ULDC UR27, c[0x0][0x288] ;  /* 0x0000a200001b7ab9 */ /* 0x000fe20000000800 */
[----:B------:R-:W-:Y:S01]  /*44d0*/  ULDC UR30, c[0x0][0x2f0] ;  /* 0x0000bc00001e7ab9 */ /* 0x000fe20000000800 */
[----:B------:R-:W-:Y:S01]  /*44e0*/  ULDC UR26, c[0x0][0x988] ;  /* 0x00026200001a7ab9 */ /* 0x000fe20000000800 */
[----:B------:R-:W-:-:S05]  /*44f0*/  ULDC UR28, c[0x0][0x9e0] ;  /* 0x00027800001c7ab9 */ /* 0x000fca0000000800 */
.L_x_1861:
[----:B------:R-:W-:Y:S01]  /*4500*/  UIADD3 UR4, UR4, 0x1, URZ ;  /* 0x0000000104047890 */ /* 0x000fe2000fffe03f */
[----:B------:R-:W-:-:S03]  /*4510*/  PLOP3.LUT P1, PT, PT, PT, UP0, 0x40, 0x0 ;  /* 0x000000000000781c */ /* 0x000fc60003f2e808 */
[----:B------:R-:W-:-:S04]  /*4520*/  UISETP.NE.AND UP2, UPT, UR4, 0x2, UPT ;  /* 0x000000020400788c */ /* 0x000fc8000bf45270 */
[----:B------:R-:W-:Y:S02]  /*4530*/  USEL UR10, URZ, 0x1, UP2 ;  /* 0x000000013f0a7887 */ /* 0x000fe40009000000 */
[----:B------:R-:W-:Y:S02]  /*4540*/  USEL UR4, UR4, URZ, UP2 ;  /* 0x0000003f04047287 */ /* 0x000fe40009000000 */
[----:B------:R-:W-:Y:S02]  /*4550*/  ULOP3.LUT UR5, UR5, UR10, URZ, 0x3c, !UPT ;  /* 0x0000000a05057292 */ /* 0x000fe4000f8e3c3f */
[----:B0-2---:R-:W-:Y:S10]  /*4560*/  @P1 BRA `(.L_x_1845) ;  /* 0x0000000000041947 */ /* 0x005ff40003800000 */
[----:B------:R-:W-:Y:S01]  /*4570*/  BPT.TRAP 0x1 ;  /* 0x000000040000795c */ /* 0x000fe20000300000 */
.L_x_1845:
[----:B------:R-:W-:Y:S01]  /*4580*/  PLOP3.LUT P2, PT, PT, PT, UP0, 0x40, 0x0 ;  /* 0x000000000000781c */ /* 0x000fe20003f4e808 */
[----:B------:R-:W-:Y:S01]  /*4590*/  ULEA UR31, UR4, UR38, 0x3 ;  /* 0x00000026041f7291 */ /* 0x000fe2000f8e183f */
[----:B------:R-:W-:-:S05]  /*45a0*/  IMAD.U32 R13, RZ, RZ, UR5 ;  /* 0x00000005ff0d7e24 */ /* 0x000fca000f8e00ff */
[----:B------:R-:W-:-:S04]  /*45b0*/  SHF.L.U32 R13, R13, 0x1f, RZ ;  /* 0x0000001f0d0d7819 */ /* 0x000fc800000006ff */
[----:B------:R0:W1:Y:S02]  /*45c0*/  SYNCS.PHASECHK.TRANS64.TRYWAIT P1, [UR31+0x22830], R13 ;  /* 0x0228300dff0075a7 */ /* 0x000064000802015f */
[----:B------:R-:W-:Y:S05]  /*45d0*/  @P2 BRA `(.L_x_1846) ;  /* 0x0000000000042947 */ /* 0x000fea0003800000 */
[----:B------:R-:W-:Y:S01]  /*45e0*/  BPT.TRAP 0x1 ;  /* 0x000000040000795c */ /* 0x000fe20000300000 */
.L_x_1846:
[----:B-1----:R-:W-:Y:S05]  /*45f0*/  @P1 BRA `(.L_x_1847) ;  /* 0x0000000000081947 */ /* 0x002fea0003800000 */
[----:B------:R-:W1:Y:S02]  /*4600*/  SYNCS.PHASECHK.TRANS64.TRYWAIT P1, [UR31+0x22830], R13 ;  /* 0x0228300dff0075a7 */ /* 0x000e64000802015f */
[----:B-1----:R-:W-:Y:S05]  /*4610*/  @!P1 BRA `(.L_x_1848) ;  /* 0x000000ec00789947 */ /* 0x002fea0003800000 */
.L_x_1847:
[----:B------:R-:W-:Y:S01]  /*4620*/  UIMAD UR22, UR4, 0x300, UR6 ;  /* 0x00000300041678a4 */ /* 0x000fe2000f8e0206 */
[----:B------:R-:W-:Y:S01]  /*4630*/  WARPGROUP.ARRIVE ;  /* 0x00000000000079c5 */ /* 0x000fe20000000000 */
[----:B------:R-:W-:Y:S01]  /*4640*/  UMOV UR23, 0x40000040 ;  /* 0x4000004000177882 */ /* 0x000fe20000000000 */
[----:B------:R-:W-:Y:S01]  /*4650*/  UMOV UR11, 0x40000040 ;  /* 0x40000040000b7882 */ /* 0x000fe20000000000 */
[----:B------:R-:W-:Y:S01]  /*4660*/  UIADD3 UR10, UR22, 0x2, URZ ;  /* 0x00000002160a7890 */ /* 0x000fe2000fffe03f */
[----:B------:R-:W-:Y:S01]  /*4670*/  ISETP.NE.AND P1, PT, R8, 0x1, PT ;  /* 0x000000010800780c */ /* 0x000fe20003f25270 */
[----:B------:R-:W-:Y:S01]  /*4680*/  UIADD3 UR14, UR22, 0x4, URZ ;  /* 0x00000004160e7890 */ /* 0x000fe2000fffe03f */
[----:B------:R-:W-:Y:S01]  /*4690*/  IMAD.MOV.U32 R20, RZ, RZ, R6 ;  /* 0x000000ffff147224 */ /* 0x000fe200078e0006 */
[----:B------:R-:W-:Y:S01]  /*46a0*/  UMOV UR15, 0x40000040 ;  /* 0x40000040000f7882 */ /* 0x000fe20000000000 */
[----:B------:R-:W-:Y:S01]  /*46b0*/  HGMMA.64x96x16.F32.BF16 R152, gdesc[UR20], RZ, !UPT, gsb0 ;  /* 0x01600000149879f0 */ /* 0x000fe2000c0018ff */
[----:B------:R-:W-:Y:S01]  /*46c0*/  UIADD3 UR18, UR22, 0x6, URZ ;  /* 0x0000000616127890 */ /* 0x000fe2000fffe03f */
[----:B------:R-:W-:Y:S01]  /*46d0*/  IMAD R14, R9, -0x60, RZ ;  /* 0xffffffa0090e7824 */ /* 0x000fe200078e02ff */
[----:B------:R-:W-:Y:S01]  /*46e0*/  UMOV UR19, 0x40000040 ;  /* 0x4000004000137882 */ /* 0x000fe20000000000 */
[----:B------:R-:W-:-:S02]  /*46f0*/  IMAD.U32 R12, RZ, RZ, UR31 ;  /* 0x0000001fff0c7e24 */ /* 0x000fc4000f8e00ff */
[----:B------:R-:W-:-:S03]  /*4700*/  VIADD R22, R14, 0x1 ;  /* 0x000000010e167836 */ /* 0x000fc60000000000 */
[----:B------:R-:W2:Y:S01]  /*4710*/  @P1 LDC R15, c[0x0][0x44c] ;  /* 0x00011300ff0f1b82 */ /* 0x000ea20000000800 */
[----:B------:R-:W-:-:S04]  /*4720*/  IMAD R21, R5, -0x2, R22 ;  /* 0xfffffffe05157824 */ /* 0x000fc800078e0216 */
[----:B------:R-:W-:-:S03]  /*4730*/  IMAD R21, R16, UR30, R21 ;  /* 0x0000001e10157c24 */ /* 0x000fc6000f8e0215 */
[----:B-1----:R-:W1:Y:S01]  /*4740*/  @P1 LDC R4, c[0x0][0x450] ;  /* 0x00011400ff041b82 */ /* 0x002e620000000800 */
[----:B--2---:R-:W-:-:S05]  /*4750*/  @P1 IMAD.HI.U32 R15, R6, R15, RZ ;  /* 0x0000000f060f1227 */ /* 0x004fca00078e00ff */
[----:B-1----:R-:W-:Y:S01]  /*4760*/  @P1 SHF.R.U32.HI R20, RZ, R4, R15 ;  /* 0x00000004ff141219 */ /* 0x002fe2000001160f */
[----:B------:R-:W-:Y:S01]  /*4770*/  @!P0 VIADD R15, R12, 0x22840 ;  /* 0x000228400c0f8836 */ /* 0x000fe20000000000 */
[----:B------:R-:W-:Y:S02]  /*4780*/  PLOP3.LUT P1, PT, PT, PT, UP1, 0x40, 0x0 ;  /* 0x000000000000781c */ /* 0x000fe40003f2e818 */
[----:B------:R-:W-:Y:S01]  /*4790*/  IADD3 R4, -R19, 0xb, RZ ;  /* 0x0000000b13047810 */ /* 0x000fe20007ffe1ff */
[----:B------:R-:W1:Y:S01]  /*47a0*/  SHFL.IDX PT, R201, R20, RZ, 0x1c1f ;  /* 0x001c1fff14c97589 */ /* 0x000e6200000e0000 */
[----:B------:R-:W-:Y:S01]  /*47b0*/  @!P0 PRMT R15, RZ, 0x654, R15 ;  /* 0x00000654ff0f8816 */ /* 0x000fe2000000000f */
[----:B------:R-:W-:Y:S02]  /*47c0*/  WARPGROUP.DEPBAR.LE gsb0, 0x0 ;  /* 0x00008000000079c5 */ /* 0x000fe40000010000 */
[----:B------:R-:W-:-:S06]  /*47d0*/  WARPGROUP.ARRIVE ;  /* 0x00000000000079c5 */ /* 0x000fcc0000000000 */
[----:B------:R-:W-:Y:S01]  /*47e0*/  HGMMA.64x96x16.F32.BF16 R152, gdesc[UR8], R152, gsb0 ;  /* 0x01600000089879f0 */ /* 0x000fe20008001898 */
[----:B------:R-:W-:Y:S02]  /*47f0*/  UMOV UR11, UR27 ;  /* 0x0000001b000b7c82 */ /* 0x000fe40008000000 */
[----:B------:R-:W-:-:S04]  /*4800*/  VIADD R21, R21, -UR11 ;  /* 0x8000000b15157c36 */ /* 0x000fc80008000000 */
[C---:B------:R-:W-:Y:S02]  /*4810*/  VIADD R22, R21.reuse, UR28 ;  /* 0x0000001c15167c36 */ /* 0x040fe40008000000 */
[----:B------:R-:W-:Y:S02]  /*4820*/  VIADD R200, R21, UR7 ;  /* 0x0000000715c87c36 */ /* 0x000fe40008000000 */
[C---:B-1----:R-:W-:Y:S02]  /*4830*/  IMAD.IADD R21, R201.reuse, 0x1, R22 ;  /* 0x00000001c9157824 */ /* 0x042fe400078e0216 */
[----:B------:R-:W-:Y:S01]  /*4840*/  IMAD.IADD R23, R201, 0x1, R200 ;  /* 0x00000001c9177824 */ /* 0x000fe200078e02c8 */
        /* <DEDUP_REMOVED lines=8> */
[----:B------:R1:W-:Y:S01]  /*48d0*/  @!P0 SYNCS.ARRIVE.TRANS64.RED.A1T0 RZ, [R15+URZ], RZ ;  /* 0x000000ff0fff89a7 */ /* 0x0003e2000810043f */
[----:B------:R-:W-:Y:S05]  /*48e0*/  @P1 BRA `(.L_x_1849) ;  /* 0x00000000005c1947 */ /* 0x000fea0003800000 */
[----:B-1----:R-:W-:Y:S01]  /*48f0*/  IMAD R15, R16, UR30, R201 ;  /* 0x0000001e100f7c24 */ /* 0x002fe2000f8e02c9 */
[----:B------:R-:W-:Y:S03]  /*4900*/  BSSY B0, `(.L_x_1850) ;  /* 0x0000011000007945 */ /* 0x000fe60003800000 */
[----:B------:R-:W-:-:S05]  /*4910*/  VIADD R15, R15, -UR11 ;  /* 0x8000000b0f0f7c36 */ /* 0x000fca0008000000 */
[----:B------:R-:W-:-:S13]  /*4920*/  ISETP.GT.AND P1, PT, R15, -0x1, PT ;  /* 0xffffffff0f00780c */ /* 0x000fda0003f24270 */
[----:B------:R-:W-:Y:S05]  /*4930*/  @P1 BRA `(.L_x_1851) ;  /* 0x0000000000201947 */ /* 0x000fea0003800000 */
[----:B------:R-:W-:Y:S01]  /*4940*/  IMAD.U32 R201, RZ, RZ, UR29 ;  /* 0x0000001dffc97e24 */ /* 0x000fe2000f8e00ff */
[----:B------:R-:W-:-:S04]  /*4950*/  LOP3.LUT R15, RZ, R15, RZ, 0x33, !PT ;  /* 0x0000000fff0f7212 */ /* 0x000fc800078e33ff */
[----:B------:R-:W-:-:S13]  /*4960*/  ISETP.NE.AND P1, PT, R201, 0x1, PT ;  /* 0x00000001c900780c */ /* 0x000fda0003f25270 */
[----:B------:R-:W1:Y:S02]  /*4970*/  @P1 LDC.64 R202, c[0x0][0x9e8] ;  /* 0x00027a00ffca1b82 */ /* 0x000e640000000a00 */
[----:B-1----:R-:W-:-:S05]  /*4980*/  @P1 IMAD.HI.U32 R202, R15, R202, RZ ;  /* 0x000000ca0fca1227 */ /* 0x002fca00078e00ff */
[----:B------:R-:W-:-:S04]  /*4990*/  @P1 SHF.R.U32.HI R15, RZ, R203, R202 ;  /* 0x000000cbff0f1219 */ /* 0x000fc800000116ca */
[----:B------:R-:W-:Y:S01]  /*49a0*/  LOP3.LUT R15, RZ, R15, RZ, 0x33, !PT ;  /* 0x0000000fff0f7212 */ /* 0x000fe200078e33ff */
[----:B------:R-:W-:Y:S06]  /*49b0*/  BRA `(.L_x_1852) ;  /* 0x0000000000147947 */ /* 0x000fec0003800000 */
.L_x_1851:
[----:B------:R-:W-:-:S05]  /*49c0*/  IMAD.U32 R201, RZ, RZ, UR29 ;  /* 0x0000001dffc97e24 */ /* 0x000fca000f8e00ff */
[----:B------:R-:W-:-:S13]  /*49d0*/  ISETP.NE.AND P1, PT, R201, 0x1, PT ;  /* 0x00000001c900780c */ /* 0x000fda0003f25270 */
[----:B------:R-:W1:Y:S02]  /*49e0*/  @P1 LDC.64 R202, c[0x0][0x9e8] ;  /* 0x00027a00ffca1b82 */ /* 0x000e640000000a00 */
[----:B-1----:R-:W-:-:S05]  /*49f0*/  @P1 IMAD.HI.U32 R202, R15, R202, RZ ;  /* 0x000000ca0fca1227 */ /* 0x002fca00078e00ff */
[----:B------:R-:W-:-:S07]  /*4a00*/  @P1 SHF.R.U32.HI R15, RZ, R203, R202 ;  /* 0x000000cbff0f1219 */ /* 0x000fce00000116ca */
.L_x_1852:
[----:B------:R-:W-:Y:S05]  /*4a10*/  BSYNC B0 ;  /* 0x0000000000007941 */ /* 0x000fea0003800000 */
.L_x_1850:
[----:B------:R-:W-:-:S04]  /*4a20*/  IMAD R202, R5, -0x2, R14 ;  /* 0xfffffffe05ca7824 */ /* 0x000fc800078e020e */
[----:B------:R-:W-:-:S05]  /*4a30*/  IMAD R202, R15, R201, R202 ;  /* 0x000000c90fca7224 */ /* 0x000fca00078e02ca */
[----:B------:R-:W-:Y:S02]  /*4a40*/  VIADDMNMX R21, R202, R201, R21, PT ;  /* 0x000000c9ca157246 */ /* 0x000fe40003800115 */
[----:B------:R-:W-:-:S07]  /*4a50*/  VIMNMX R23, R23, R202, !PT ;  /* 0x000000ca17177248 */ /* 0x000fce0007fe0100 */
.L_x_1849:
[C---:B------:R-:W-:Y:S02]  /*4a60*/  ISETP.GE.AND P1, PT, R14.reuse, 0x1, PT ;  /* 0x000000010e00780c */ /* 0x040fe40003f26270 */
[----:B------:R-:W-:Y:S02]  /*4a70*/  ISETP.GE.AND P4, PT, R14, 0x9, PT ;  /* 0x000000090e00780c */ /* 0x000fe40003f86270 */
[----:B------:R-:W-:Y:S02]  /*4a80*/  LOP3.LUT R17, R17, 0xfffbffff, RZ, 0xc0, !PT ;  /* 0xfffbffff11117812 */ /* 0x000fe400078ec0ff */
[----:B------:R-:W-:-:S04]  /*4a90*/  ISETP.GT.AND P2, PT, R23, RZ, !P1 ;  /* 0x000000ff1700720c */ /* 0x000fc80004f44270 */
[----:B------:R-:W-:-:S03]  /*4aa0*/  ISETP.LT.OR P2, PT, R21, 0x1, P2 ;  /* 0x000000011500780c */ /* 0x000fc60001741670 */
[----:B------:R-:W-:Y:S02]  /*4ab0*/  @P1 LOP3.LUT R17, R17, 0x40000, RZ, 0xfc, !PT ;  /* 0x0004000011111812 */ /* 0x000fe400078efcff */
[----:B------:R-:W-:Y:S02]  /*4ac0*/  ISETP.GE.AND P1, PT, R14, 0x2, PT ;  /* 0x000000020e00780c */ /* 0x000fe40003f26270 */
[----:B------:R-:W-:Y:S02]  /*4ad0*/  LOP3.LUT R17, R17, 0xfffffffd, RZ, 0xc0, !PT ;  /* 0xfffffffd11117812 */ /* 0x000fe400078ec0ff */
[----:B-1----:R-:W-:Y:S02]  /*4ae0*/  FSEL R15, R152, -INF , !P2 ;  /* 0xff800000980f7808 */ /* 0x002fe40005000000 */
[----:B------:R-:W-:Y:S02]  /*4af0*/  ISETP.GT.AND P3, PT, R23, 0x1, !P1 ;  /* 0x000000011700780c */ /* 0x000fe40004f64270 */
[----:B------:R-:W-:-:S02]  /*4b00*/  @P4 LOP3.LUT R17, R17, 0x2, RZ, 0xfc, !PT ;  /* 0x0000000211114812 */ /* 0x000fc400078efcff */
[----:B------:R-:W-:Y:S02]  /*4b10*/  ISETP.GT.AND P2, PT, R23, 0x8, !P4 ;  /* 0x000000081700780c */ /* 0x000fe40006744270 */
[C---:B------:R-:W-:Y:S02]  /*4b20*/  ISETP.GE.AND P4, PT, R14.reuse, 0xa, PT ;  /* 0x0000000a0e00780c */ /* 0x040fe40003f86270 */
[C---:B------:R-:W-:Y:S02]  /*4b30*/  ISETP.LT.OR P3, PT, R21.reuse, 0x2, P3 ;  /* 0x000000021500780c */ /* 0x040fe40001f61670 */
[----:B------:R-:W-:Y:S02]  /*4b40*/  ISETP.LT.OR P2, PT, R21, 0x9, P2 ;  /* 0x000000091500780c */ /* 0x000fe40001741670 */
[----:B------:R-:W-:Y:S02]  /*4b50*/  FSEL R153, R153, -INF , !P3 ;  /* 0xff80000099997808 */ /* 0x000fe40005800000 */
[----:B------:R-:W-:-:S02]  /*4b60*/  ISETP.GE.AND P3, PT, R14, 0x11, PT ;  /* 0x000000110e00780c */ /* 0x000fc40003f66270 */
[----:B------:R-:W-:Y:S02]  /*4b70*/  LOP3.LUT R17, R17, 0xfffffffb, RZ, 0xc0, !PT ;  /* 0xfffffffb11117812 */ /* 0x000fe400078ec0ff */
[----:B------:R-:W-:Y:S02]  /*4b80*/  FSEL R156, R156, -INF , !P2 ;  /* 0xff8000009c9c7808 */ /* 0x000fe40005000000 */
[----:B------:R-:W-:Y:S02]  /*4b90*/  ISETP.GT.AND P2, PT, R23, 0x9, !P4 ;  /* 0x000000091700780c */ /* 0x000fe40006744270 */
[----:B------:R-:W-:Y:S02]  /*4ba0*/  @P4 LOP3.LUT R17, R17, 0x4, RZ, 0xfc, !PT ;  /* 0x0000000411114812 */ /* 0x000fe400078efcff */
[----:B------:R-:W-:Y:S02]  /*4bb0*/  ISETP.LT.OR P2, PT, R21, 0xa, P2 ;  /* 0x0000000a1500780c */ /* 0x000fe40001741670 */
[----:B------:R-:W-:-:S02]  /*4bc0*/  LOP3.LUT R17, R17, 0xfffffff7, RZ, 0xc0, !PT ;  /* 0xfffffff711117812 */ /* 0x000fc400078ec0ff */
[----:B------:R-:W-:Y:S02]  /*4bd0*/  FSEL R157, R157, -INF , !P2 ;  /* 0xff8000009d9d7808 */ /* 0x000fe40005000000 */
[----:B------:R-:W-:Y:S02]  /*4be0*/  @P3 LOP3.LUT R17, R17, 0x8, RZ, 0xfc, !PT ;  /* 0x0000000811113812 */ /* 0x000fe400078efcff */
[----:B------:R-:W-:Y:S02]  /*4bf0*/  ISETP.GT.AND P2, PT, R23, 0x10, !P3 ;  /* 0x000000101700780c */ /* 0x000fe40005f44270 */
[----:B------:R-:W-:Y:S02]  /*4c00*/  ISETP.GE.AND P3, PT, R14, 0x12, PT ;  /* 0x000000120e00780c */ /* 0x000fe40003f66270 */
[----:B------:R-:W-:Y:S02]  /*4c10*/  ISETP.LT.OR P2, PT, R21, 0x11, P2 ;  /* 0x000000111500780c */ /* 0x000fe40001741670 */
[----:B------:R-:W-:-:S02]  /*4c20*/  LOP3.LUT R17, R17, 0xffffffef, RZ, 0xc0, !PT ;  /* 0xffffffef11117812 */ /* 0x000fc400078ec0ff */
[----:B------:R-:W-:Y:S02]  /*4c30*/  FSEL R160, R160, -INF , !P2 ;  /* 0xff800000a0a07808 */ /* 0x000fe40005000000 */
[----:B------:R-:W-:-:S04]  /*4c40*/  ISETP.GT.AND P2, PT, R23, 0x11, !P3 ;  /* 0x000000111700780c */ /* 0x000fc80005f44270 */
[----:B------:R-:W-:Y:S02]  /*4c50*/  ISETP.LT.OR P2, PT, R21, 0x12, P2 ;  /* 0x000000121500780c */ /* 0x000fe40001741670 */
[----:B------:R-:W-:Y:S02]  /*4c60*/  @P3 LOP3.LUT R17, R17, 0x10, RZ, 0xfc, !PT ;  /* 0x0000001011113812 */ /* 0x000fe400078efcff */
[----:B------:R-:W-:Y:S02]  /*4c70*/  ISETP.GE.AND P3, PT, R14, 0x19, PT ;  /* 0x000000190e00780c */ /* 0x000fe40003f66270 */
[----:B------:R-:W-:Y:S02]  /*4c80*/  LOP3.LUT R17, R17, 0xfffdffff, RZ, 0xc0, !PT ;  /* 0xfffdffff11117812 */ /* 0x000fe400078ec0ff */
[----:B------:R-:W-:Y:S02]  /*4c90*/  FSEL R161, R161, -INF , !P2 ;  /* 0xff800000a1a17808 */ /* 0x000fe40005000000 */
[----:B------:R-:W-:-:S04]  /*4ca0*/  ISETP.GT.AND P2, PT, R23, 0x18, !P3 ;  /* 0x000000181700780c */ /* 0x000fc80005f44270 */
[----:B------:R-:W-:-:S03]  /*4cb0*/  ISETP.LT.OR P2, PT, R21, 0x19, P2 ;  /* 0x000000191500780c */ /* 0x000fc60001741670 */
        /* <DEDUP_REMOVED lines=62> */
[----:B------:R-:W-:Y:S02]  /*50a0*/  FSEL R184, R184, -INF , !P2 ;  /* 0xff800000b8b87808 */ /* 0x000fe40005000000 */
[----:B------:R-:W-:Y:S02]  /*50b0*/  LOP3.LUT R17, R17, 0xffffffbf, RZ, 0xc0, !PT ;  /* 0xffffffbf11117812 */ /* 0x000fe400078ec0ff */
[----:B------:R-:W-:-:S04]  /*50c0*/  ISETP.GT.AND P2, PT, R23, 0x41, !P3 ;  /* 0x000000411700780c */ /* 0x000fc80005f44270 */
[----:B------:R-:W-:-:S03]  /*50d0*/  ISETP.LT.OR P2, PT, R21, 0x42, P2 ;  /* 0x000000421500780c */ /* 0x000fc60001741670 */
[----:B------:R-:W-:Y:S02]  /*50e0*/  @P3 LOP3.LUT R17, R17, 0x40, RZ, 0xfc, !PT ;  /* 0x0000004011113812 */ /* 0x000fe400078efcff */
[----:B------:R-:W-:Y:S02]  /*50f0*/  ISETP.GE.AND P3, PT, R14, 0x49, PT ;  /* 0x000000490e00780c */ /* 0x000fe40003f66270 */
[----:B------:R-:W-:Y:S02]  /*5100*/  FSEL R185, R185, -INF , !P2 ;  /* 0xff800000b9b97808 */ /* 0x000fe40005000000 */
[----:B------:R-:W-:Y:S02]  /*5110*/  ISETP.GT.AND P2, PT, R23, 0x48, !P3 ;  /* 0x000000481700780c */ /* 0x000fe40005f44270 */
[----:B------:R-:W-:Y:S02]  /*5120*/  LOP3.LUT R17, R17, 0xffffffdf, RZ, 0xc0, !PT ;  /* 0xffffffdf11117812 */ /* 0x000fe400078ec0ff */
[----:B------:R-:W-:-:S04]  /*5130*/  ISETP.LT.OR P2, PT, R21, 0x49, P2 ;  /* 0x000000491500780c */ /* 0x000fc80001741670 */
[----:B------:R-:W-:Y:S02]  /*5140*/  FSEL R188, R188, -INF , !P2 ;  /* 0xff800000bcbc7808 */ /* 0x000fe40005000000 */
[----:B------:R-:W-:Y:S02]  /*5150*/  ISETP.GE.AND P2, PT, R14, 0x4a, PT ;  /* 0x0000004a0e00780c */ /* 0x000fe40003f46270 */
[----:B------:R-:W-:Y:S02]  /*5160*/  @P3 LOP3.LUT R17, R17, 0x20, RZ, 0xfc, !PT ;  /* 0x0000002011113812 */ /* 0x000fe400078efcff */
[----:B------:R-:W-:Y:S02]  /*5170*/  ISETP.GT.AND P3, PT, R23, 0x49, !P2 ;  /* 0x000000491700780c */ /* 0x000fe40005764270 */
[----:B------:R-:W-:Y:S02]  /*5180*/  LOP3.LUT R17, R17, 0xfffffffe, RZ, 0xc0, !PT ;  /* 0xfffffffe11117812 */ /* 0x000fe400078ec0ff */
[----:B------:R-:W-:-:S04]  /*5190*/  ISETP.LT.OR P3, PT, R21, 0x4a, P3 ;  /* 0x0000004a1500780c */ /* 0x000fc80001f61670 */
[----:B------:R-:W-:Y:S02]  /*51a0*/  FSEL R189, R189, -INF , !P3 ;  /* 0xff800000bdbd7808 */ /* 0x000fe40005800000 */
[----:B------:R-:W-:-:S04]  /*51b0*/  ISETP.GE.AND P3, PT, R14, 0x51, PT ;  /* 0x000000510e00780c */ /* 0x000fc80003f66270 */
[----:B------:R-:W-:-:S04]  /*51c0*/  ISETP.GT.AND P4, PT, R23, 0x50, !P3 ;  /* 0x000000501700780c */ /* 0x000fc80005f84270 */
        /* <DEDUP_REMOVED lines=10> */
[----:B------:R-:W-:-:S13]  /*5270*/  ISETP.GE.AND P6, PT, R14, 0x5a, PT ;  /* 0x0000005a0e00780c */ /* 0x000fda0003fc6270 */
[----:B------:R-:W-:Y:S02]  /*5280*/  @P6 LOP3.LUT R17, R17, 0x1, RZ, 0xfc, !PT ;  /* 0x0000000111116812 */ /* 0x000fe400078efcff */
[----:B------:R-:W-:-:S04]  /*5290*/  ISETP.GT.AND P6, PT, R23, 0x59, !P6 ;  /* 0x000000591700780c */ /* 0x000fc800077c4270 */
[----:B------:R-:W-:Y:S02]  /*52a0*/  ISETP.LT.OR P6, PT, R21, 0x5a, P6 ;  /* 0x0000005a1500780c */ /* 0x000fe400037c1670 */
[----:B------:R-:W1:Y:S02]  /*52b0*/  SHFL.IDX PT, R21, R20, 0x1, 0x1c1f ;  /* 0x003c1f0014157f89 */ /* 0x000e6400000e0000 */
[----:B------:R-:W-:Y:S02]  /*52c0*/  FSEL R197, R197, -INF , !P6 ;  /* 0xff800000c5c57808 */ /* 0x000fe40007000000 */
[----:B------:R-:W-:Y:S01]  /*52d0*/  PLOP3.LUT P6, PT, PT, PT, UP1, 0x40, 0x0 ;  /* 0x000000000000781c */ /* 0x000fe20003fce818 */
[--C-:B-1----:R-:W-:Y:S02]  /*52e0*/  IMAD.IADD R22, R22, 0x1, R21.reuse ;  /* 0x0000000116167824 */ /* 0x102fe400078e0215 */
[----:B------:R-:W-:-:S10]  /*52f0*/  IMAD.IADD R200, R200, 0x1, R21 ;  /* 0x00000001c8c87824 */ /* 0x000fd400078e0215 */
[----:B------:R-:W-:Y:S05]  /*5300*/  @P6 BRA `(.L_x_1853) ;  /* 0x00000000005c6947 */ /* 0x000fea0003800000 */
[----:B------:R-:W-:Y:S01]  /*5310*/  IMAD R20, R16, UR30, R21 ;  /* 0x0000001e10147c24 */ /* 0x000fe2000f8e0215 */
        /* <DEDUP_REMOVED lines=12> */
.L_x_1855:
[----:B------:R-:W-:-:S05]  /*53e0*/  IMAD.U32 R152, RZ, RZ, UR29 ;  /* 0x0000001dff987e24 */ /* 0x000fca000f8e00ff */
[----:B------:R-:W-:-:S13]  /*53f0*/  ISETP.NE.AND P6, PT, R152, 0x1, PT ;  /* 0x000000019800780c */ /* 0x000fda0003fc5270 */
[----:B------:R-:W1:Y:S02]  /*5400*/  @P6 LDC.64 R20, c[0x0][0x9e8] ;  /* 0x00027a00ff146b82 */ /* 0x000e640000000a00 */
[----:B-1----:R-:W-:-:S05]  /*5410*/  @P6 IMAD.HI.U32 R20, R23, R20, RZ ;  /* 0x0000001417146227 */ /* 0x002fca00078e00ff */
[----:B------:R-:W-:-:S07]  /*5420*/  @P6 SHF.R.U32.HI R23, RZ, R21, R20 ;  /* 0x00000015ff176219 */ /* 0x000fce0000011614 */
.L_x_1856:
[----:B------:R-:W-:Y:S05]  /*5430*/  BSYNC B0 ;  /* 0x0000000000007941 */ /* 0x000fea0003800000 */
.L_x_1854:
[----:B------:R-:W-:-:S04]  /*5440*/  IMAD R14, R5, -0x2, R14 ;  /* 0xfffffffe050e7824 */ /* 0x000fc800078e020e */
[----:B------:R-:W-:-:S05]  /*5450*/  IMAD R23, R23, R152, R14 ;  /* 0x0000009817177224 */ /* 0x000fca00078e020e */
[----:B------:R-:W-:Y:S02]  /*5460*/  VIADDMNMX R22, R23, R152, R22, PT ;  /* 0x0000009817167246 */ /* 0x000fe40003800116 */
[----:B------:R-:W-:-:S07]  /*5470*/  VIMNMX R200, R200, R23, !PT ;  /* 0x00000017c8c87248 */ /* 0x000fce0007fe0100 */
.L_x_1853:
[----:B------:R-:W-:Y:S01]  /*5480*/  ISETP.GT.AND P1, PT, R200, 0x1, !P1 ;  /* 0x00000001c800780c */ /* 0x000fe20004f24270 */
[----:B------:R-:W-:Y:S01]  /*5490*/  UMOV UR10, UR26 ;  /* 0x0000001a000a7c82 */ /* 0x000fe20008000000 */
[----:B------:R-:W-:Y:S02]  /*54a0*/  LOP3.LUT P6, RZ, R17, 0x10000, RZ, 0xc0, !PT ;  /* 0x0001000011ff7812 */ /* 0x000fe400078cc0ff */
[----:B------:R-:W-:Y:S02]  /*54b0*/  ISETP.LT.OR P1, PT, R22, 0x2, P1 ;  /* 0x000000021600780c */ /* 0x000fe40000f21670 */
[----:B------:R-:W-:Y:S02]  /*54c0*/  FMNMX.FTZ R14, R15, R0, !PT ;  /* 0x000000000f0e7209 */ /* 0x000fe40007810000 */
[----:B------:R-:W-:Y:S02]  /*54d0*/  FSEL R155, R155, -INF , !P1 ;  /* 0xff8000009b9b7808 */ /* 0x000fe40004800000 */
[----:B------:R-:W-:-:S02]  /*54e0*/  LOP3.LUT P1, RZ, R17, 0x2, RZ, 0xc0, !PT ;  /* 0x0000000211ff7812 */ /* 0x000fc4000782c0ff */
[----:B------:R-:W-:Y:S02]  /*54f0*/  FMNMX.FTZ R21, R153, R14, !PT ;  /* 0x0000000e99157209 */ /* 0x000fe40007810000 */
[----:B------:R-:W-:Y:S02]  /*5500*/  ISETP.GT.AND P1, PT, R200, 0x8, !P1 ;  /* 0x00000008c800780c */ /* 0x000fe40004f24270 */
[----:B------:R-:W-:Y:S02]  /*5510*/  FMNMX.FTZ R14, R156, R21, !PT ;  /* 0x000000159c0e7209 */ /* 0x000fe40007810000 */
[----:B------:R-:W-:Y:S02]  /*5520*/  ISETP.LT.OR P1, PT, R22, 0x9, P1 ;  /* 0x000000091600780c */ /* 0x000fe40000f21670 */
[----:B------:R-:W-:Y:S02]  /*5530*/  FMNMX.FTZ R21, R157, R14, !PT ;  /* 0x0000000e9d157209 */ /* 0x000fe40007810000 */
[----:B------:R-:W-:-:S02]  /*5540*/  FSEL R158, R158, -INF , !P1 ;  /* 0xff8000009e9e7808 */ /* 0x000fc40004800000 */
[----:B------:R-:W-:Y:S02]  /*5550*/  LOP3.LUT P1, RZ, R17, 0x4, RZ, 0xc0, !PT ;  /* 0x0000000411ff7812 */ /* 0x000fe4000782c0ff */
[----:B------:R-:W-:Y:S02]  /*5560*/  FMNMX.FTZ R14, R160, R21, !PT ;  /* 0x00000015a00e7209 */ /* 0x000fe40007810000 */
[----:B------:R-:W-:Y:S02]  /*5570*/  ISETP.GT.AND P1, PT, R200, 0x9, !P1 ;  /* 0x00000009c800780c */ /* 0x000fe40004f24270 */
[----:B------:R-:W-:Y:S02]  /*5580*/  FMNMX.FTZ R21, R161, R14, !PT ;  /* 0x0000000ea1157209 */ /* 0x000fe40007810000 */
[----:B------:R-:W-:Y:S02]  /*5590*/  ISETP.LT.OR P1, PT, R22, 0xa, P1 ;  /* 0x0000000a1600780c */ /* 0x000fe40000f21670 */
[----:B------:R-:W-:-:S02]  /*55a0*/  FMNMX.FTZ R14, R164, R21, !PT ;  /* 0x00000015a40e7209 */ /* 0x000fc40007810000 */
[----:B------:R-:W-:Y:S02]  /*55b0*/  FSEL R159, R159, -INF , !P1 ;  /* 0xff8000009f9f7808 */ /* 0x000fe40004800000 */
[----:B------:R-:W-:Y:S02]  /*55c0*/  LOP3.LUT P1, RZ, R17, 0x8, RZ, 0xc0, !PT ;  /* 0x0000000811ff7812 */ /* 0x000fe4000782c0ff */
[----:B------:R-:W-:Y:S02]  /*55d0*/  FMNMX.FTZ R21, R165, R14, !PT ;  /* 0x0000000ea5157209 */ /* 0x000fe40007810000 */
[----:B------:R-:W-:Y:S02]  /*55e0*/  ISETP.GT.AND P1, PT, R200, 0x10, !P1 ;  /* 0x00000010c800780c */ /* 0x000fe40004f24270 */
[----:B------:R-:W-:Y:S02]  /*55f0*/  FMNMX.FTZ R14, R168, R21, !PT ;  /* 0x00000015a80e7209 */ /* 0x000fe40007810000 */
[----:B------:R-:W-:-:S02]  /*5600*/  ISETP.LT.OR P1, PT, R22, 0x11, P1 ;  /* 0x000000111600780c */ /* 0x000fc40000f21670 */
[----:B------:R-:W-:Y:S02]  /*5610*/  FMNMX.FTZ R21, R169, R14, !PT ;  /* 0x0000000ea9157209 */ /* 0x000fe40007810000 */
[----:B------:R-:W-:Y:S02]  /*5620*/  FSEL R162, R162, -INF , !P1 ;  /* 0xff800000a2a27808 */ /* 0x000fe40004800000 */
[----:B------:R-:W-:Y:S02]  /*5630*/  LOP3.LUT P1, RZ, R17, 0x10, RZ, 0xc0, !PT ;  /* 0x0000001011ff7812 */ /* 0x000fe4000782c0ff */
[----:B------:R-:W-:Y:S02]  /*5640*/  FMNMX.FTZ R14, R172, R21, !PT ;  /* 0x00000015ac0e7209 */ /* 0x000fe40007810000 */
[----:B------:R-:W-:Y:S02]  /*5650*/  ISETP.GT.AND P1, PT, R200, 0x11, !P1 ;  /* 0x00000011c800780c */ /* 0x000fe40004f24270 */
[----:B------:R-:W-:-:S02]  /*5660*/  FMNMX.FTZ R21, R173, R14, !PT ;  /* 0x0000000ead157209 */ /* 0x000fc40007810000 */
[----:B------:R-:W-:Y:S02]  /*5670*/  ISETP.LT.OR P1, PT, R22, 0x12, P1 ;  /* 0x000000121600780c */ /* 0x000fe40000f21670 */
[----:B------:R-:W-:Y:S02]  /*5680*/  FMNMX.FTZ R14, R176, R21, !PT ;  /* 0x00000015b00e7209 */ /* 0x000fe40007810000 */
[----:B------:R-:W-:Y:S02]  /*5690*/  FSEL R163, R163, -INF , !P1 ;  /* 0xff800000a3a37808 */ /* 0x000fe40004800000 */
[----:B------:R-:W-:Y:S02]  /*56a0*/  LOP3.LUT P1, RZ, R17, 0x20000, RZ, 0xc0, !PT ;  /* 0x0002000011ff7812 */ /* 0x000fe4000782c0ff */
[----:B------:R-:W-:Y:S02]  /*56b0*/  FMNMX.FTZ R21, R177, R14, !PT ;  /* 0x0000000eb1157209 */ /* 0x000fe40007810000 */
[----:B------:R-:W-:-:S02]  /*56c0*/  ISETP.GT.AND P1, PT, R200, 0x18, !P1 ;  /* 0x00000018c800780c */ /* 0x000fc40004f24270 */
[----:B------:R-:W-:Y:S02]  /*56d0*/  FMNMX.FTZ R14, R180, R21, !PT ;  /* 0x00000015b40e7209 */ /* 0x000fe40007810000 */
[----:B------:R-:W-:Y:S02]  /*56e0*/  ISETP.LT.OR P1, PT, R22, 0x19, P1 ;  /* 0x000000191600780c */ /* 0x000fe40000f21670 */
[----:B------:R-:W-:Y:S02]  /*56f0*/  FMNMX.FTZ R21, R181, R14, !PT ;  /* 0x0000000eb5157209 */ /* 0x000fe40007810000 */
[----:B------:R-:W-:Y:S02]  /*5700*/  FSEL R166, R166, -INF , !P1 ;  /* 0xff800000a6a67808 */ /* 0x000fe40004800000 */
        /* <DEDUP_REMOVED lines=12> */
[----:B------:R-:W-:Y:S02]  /*57d0*/  LOP3.LUT P1, RZ, R17, 0x4000, RZ, 0xc0, !PT ;  /* 0x0000400011ff7812 */ /* 0x000fe4000782c0ff */
[----:B------:R-:W-:-:S02]  /*57e0*/  FMNMX.FTZ R21, R193, R14, !PT ;  /* 0x0000000ec1157209 */ /* 0x000fc40007810000 */
[----:B------:R-:W-:Y:S02]  /*57f0*/  ISETP.GT.AND P1, PT, R200, 0x21, !P1 ;  /* 0x00000021c800780c */ /* 0x000fe40004f24270 */
[----:B------:R-:W-:Y:S02]  /*5800*/  FMNMX.FTZ R14, R196, R21, !PT ;  /* 0x00000015c40e7209 */ /* 0x000fe40007810000 */
[----:B------:R-:W-:Y:S02]  /*5810*/  ISETP.LT.OR P1, PT, R22, 0x22, P1 ;  /* 0x000000221600780c */ /* 0x000fe40000f21670 */
[----:B------:R-:W-:Y:S02]  /*5820*/  FMNMX.FTZ R20, R197, R14, !PT ;  /* 0x0000000ec5147209 */ /* 0x000fe40007810000 */
[----:B------:R-:W-:Y:S02]  /*5830*/  FSEL R171, R171, -INF , !P1 ;  /* 0xff800000abab7808 */ /* 0x000fe40004800000 */
[C---:B------:R-:W-:Y:S01]  /*5840*/  LOP3.LUT P1, RZ, R17.reuse, 0x2000, RZ, 0xc0, !PT ;  /* 0x0000200011ff7812 */ /* 0x040fe2000782c0ff */
[----:B------:R-:W1:Y:S01]  /*5850*/  SHFL.BFLY PT, R21, R20, 0x2, 0x1f ;  /* 0x0c401f0014157f89 */ /* 0x000e6200000e0000 */
[----:B------:R-:W-:-:S02]  /*5860*/  LOP3.LUT P6, RZ, R17, 0x20, RZ, 0xc0, !PT ;  /* 0x0000002011ff7812 */ /* 0x000fc400078cc0ff */
[C---:B------:R-:W-:Y:S02]  /*5870*/  ISETP.GT.AND P1, PT, R200.reuse, 0x28, !P1 ;  /* 0x00000028c800780c */ /* 0x040fe40004f24270 */
[----:B------:R-:W-:Y:S02]  /*5880*/  ISETP.GT.AND P2, PT, R200, 0x49, !P2 ;  /* 0x00000049c800780c */ /* 0x000fe40005744270 */
[C---:B------:R-:W-:Y:S02]  /*5890*/  ISETP.LT.OR P1, PT, R22.reuse, 0x29, P1 ;  /* 0x000000291600780c */ /* 0x040fe40000f21670 */
[----:B------:R-:W-:Y:S02]  /*58a0*/  ISETP.LT.OR P2, PT, R22, 0x4a, P2 ;  /* 0x0000004a1600780c */ /* 0x000fe40001741670 */
[----:B------:R-:W-:Y:S02]  /*58b0*/  FSEL R174, R174, -INF , !P1 ;  /* 0xff800000aeae7808 */ /* 0x000fe40004800000 */
[----:B------:R-:W-:-:S02]  /*58c0*/  LOP3.LUT P1, RZ, R17, 0x1000, RZ, 0xc0, !PT ;  /* 0x0000100011ff7812 */ /* 0x000fc4000782c0ff */
[C---:B------:R-:W-:Y:S02]  /*58d0*/  ISETP.GT.AND P3, PT, R200.reuse, 0x50, !P3 ;  /* 0x00000050c800780c */ /* 0x040fe40005f64270 */
[----:B------:R-:W-:Y:S02]  /*58e0*/  ISETP.GT.AND P1, PT, R200, 0x29, !P1 ;  /* 0x00000029c800780c */ /* 0x000fe40004f24270 */
[----:B------:R-:W-:Y:S02]  /*58f0*/  FSEL R191, R191, -INF , !P2 ;  /* 0xff800000bfbf7808 */ /* 0x000fe40005000000 */
[----:B------:R-:W-:Y:S02]  /*5900*/  ISETP.LT.OR P1, PT, R22, 0x2a, P1 ;  /* 0x0000002a1600780c */ /* 0x000fe40000f21670 */
[----:B------:R-:W-:Y:S02]  /*5910*/  ISETP.GT.AND P4, PT, R200, 0x51, !P4 ;  /* 0x00000051c800780c */ /* 0x000fe40006784270 */
[----:B------:R-:W-:-:S02]  /*5920*/  FSEL R175, R175, -INF , !P1 ;  /* 0xff800000afaf7808 */ /* 0x000fc40004800000 */
[----:B------:R-:W-:Y:S02]  /*5930*/  LOP3.LUT P1, RZ, R17, 0x800, RZ, 0xc0, !PT ;  /* 0x0000080011ff7812 */ /* 0x000fe4000782c0ff */
[----:B-1----:R-:W-:Y:S02]  /*5940*/  FMNMX.FTZ R21, R20, R21, !PT ;  /* 0x0000001514157209 */ /* 0x002fe40007810000 */
[----:B------:R-:W-:Y:S02]  /*5950*/  ISETP.GT.AND P1, PT, R200, 0x30, !P1 ;  /* 0x00000030c800780c */ /* 0x000fe40004f24270 */
[C---:B------:R-:W-:Y:S01]  /*5960*/  ISETP.LT.OR P3, PT, R22.reuse, 0x51, P3 ;  /* 0x000000511600780c */ /* 0x040fe20001f61670 */
[----:B------:R-:W1:Y:S01]  /*5970*/  SHFL.BFLY PT, R14, R21, 0x1, 0x1f ;  /* 0x0c201f00150e7f89 */ /* 0x000e6200000e0000 */
[----:B------:R-:W-:Y:S02]  /*5980*/  ISETP.LT.OR P1, PT, R22, 0x31, P1 ;  /* 0x000000311600780c */ /* 0x000fe40000f21670 */
[----:B------:R-:W-:-:S02]  /*5990*/  ISETP.GT.AND P5, PT, R200, 0x58, !P5 ;  /* 0x00000058c800780c */ /* 0x000fc40006fa4270 */
[----:B------:R-:W-:Y:S02]  /*59a0*/  FSEL R178, R178, -INF , !P1 ;  /* 0xff800000b2b27808 */ /* 0x000fe40004800000 */
[----:B------:R-:W-:Y:S02]  /*59b0*/  LOP3.LUT P1, RZ, R17, 0x400, RZ, 0xc0, !PT ;  /* 0x0000040011ff7812 */ /* 0x000fe4000782c0ff */
[----:B------:R-:W-:Y:S02]  /*59c0*/  ISETP.LT.OR P4, PT, R22, 0x52, P4 ;  /* 0x000000521600780c */ /* 0x000fe40002781670 */
[----:B------:R-:W-:Y:S02]  /*59d0*/  ISETP.GT.AND P1, PT, R200, 0x31, !P1 ;  /* 0x00000031c800780c */ /* 0x000fe40004f24270 */
[----:B------:R-:W-:Y:S02]  /*59e0*/  FSEL R194, R194, -INF , !P3 ;  /* 0xff800000c2c27808 */ /* 0x000fe40005800000 */
[----:B------:R-:W-:-:S02]  /*59f0*/  ISETP.LT.OR P1, PT, R22, 0x32, P1 ;  /* 0x000000321600780c */ /* 0x000fc40000f21670 */
[----:B------:R-:W-:Y:S02]  /*5a00*/  ISETP.LT.OR P5, PT, R22, 0x59, P5 ;  /* 0x000000591600780c */ /* 0x000fe40002fa1670 */
[----:B------:R-:W-:Y:S02]  /*5a10*/  FSEL R179, R179, -INF , !P1 ;  /* 0xff800000b3b37808 */ /* 0x000fe40004800000 */
[----:B------:R-:W-:Y:S02]  /*5a20*/  LOP3.LUT P1, RZ, R17, 0x200, RZ, 0xc0, !PT ;  /* 0x0000020011ff7812 */ /* 0x000fe4000782c0ff */
[----:B------:R-:W-:Y:S02]  /*5a30*/  FSEL R195, R195, -INF , !P4 ;  /* 0xff800000c3c37808 */ /* 0x000fe40006000000 */
[----:B------:R-:W-:Y:S02]  /*5a40*/  ISETP.GT.AND P1, PT, R200, 0x38, !P1 ;  /* 0x00000038c800780c */ /* 0x000fe40004f24270 */
[----:B-1----:R-:W-:-:S02]  /*5a50*/  FMNMX.FTZ R14, R21, R14, !PT ;  /* 0x0000000e150e7209 */ /* 0x002fc40007810000 */
[----:B------:R-:W-:Y:S02]  /*5a60*/  ISETP.LT.OR P1, PT, R22, 0x39, P1 ;  /* 0x000000391600780c */ /* 0x000fe40000f21670 */
[----:B------:R-:W-:Y:S01]  /*5a70*/  FSEL R198, R198, -INF , !P5 ;  /* 0xff800000c6c67808 */ /* 0x000fe20006800000 */
[----:B------:R-:W-:Y:S01]  /*5a80*/  FMUL.FTZ R202, R14, UR10 ;  /* 0x0000000a0eca7c20 */ /* 0x000fe20008410000 */
[----:B------:R-:W-:Y:S02]  /*5a90*/  FSEL R182, R182, -INF , !P1 ;  /* 0xff800000b6b67808 */ /* 0x000fe40004800000 */
[----:B------:R-:W-:-:S04]  /*5aa0*/  LOP3.LUT P1, RZ, R17, 0x100, RZ, 0xc0, !PT ;  /* 0x0000010011ff7812 */ /* 0x000fc8000782c0ff */
[----:B------:R-:W-:-:S04]  /*5ab0*/  ISETP.GT.AND P1, PT, R200, 0x39, !P1 ;  /* 0x00000039c800780c */ /* 0x000fc80004f24270 */
[----:B------:R-:W-:-:S04]  /*5ac0*/  ISETP.LT.OR P1, PT, R22, 0x3a, P1 ;  /* 0x0000003a1600780c */ /* 0x000fc80000f21670 */
        /* <DEDUP_REMOVED lines=9> */
[----:B------:R-:W-:Y:S02]  /*5b60*/  ISETP.GT.AND P1, PT, R200, 0x48, !P6 ;  /* 0x00000048c800780c */ /* 0x000fe40007724270 */
[----:B------:R-:W-:Y:S02]  /*5b70*/  LOP3.LUT P6, RZ, R17, 0x40000, RZ, 0xc0, !PT ;  /* 0x0004000011ff7812 */ /* 0x000fe400078cc0ff */
[----:B------:R-:W-:-:S04]  /*5b80*/  ISETP.LT.OR P1, PT, R22, 0x49, P1 ;  /* 0x000000491600780c */ /* 0x000fc80000f21670 */
[----:B------:R-:W-:Y:S02]  /*5b90*/  FSEL R190, R190, -INF , !P1 ;  /* 0xff800000bebe7808 */ /* 0x000fe40004800000 */
[----:B------:R-:W-:Y:S02]  /*5ba0*/  ISETP.GT.AND P1, PT, R200, RZ, !P6 ;  /* 0x000000ffc800720c */ /* 0x000fe40007724270 */
[----:B------:R-:W-:Y:S02]  /*5bb0*/  LOP3.LUT P6, RZ, R17, 0x1, RZ, 0xc0, !PT ;  /* 0x0000000111ff7812 */ /* 0x000fe400078cc0ff */
[----:B------:R-:W-:Y:S02]  /*5bc0*/  ISETP.LT.OR P1, PT, R22, 0x1, P1 ;  /* 0x000000011600780c */ /* 0x000fe40000f21670 */
[----:B------:R-:W-:Y:S02]  /*5bd0*/  ISETP.GT.AND P2, PT, R200, 0x59, !P6 ;  /* 0x00000059c800780c */ /* 0x000fe40007744270 */
[----:B------:R-:W-:-:S02]  /*5be0*/  FSEL R201, R154, -INF , !P1 ;  /* 0xff8000009ac97808 */ /* 0x000fc40004800000 */
[----:B------:R-:W-:Y:S02]  /*5bf0*/  FSETP.NEU.FTZ.AND P1, PT, R14, -INF , PT ;  /* 0xff8000000e00780b */ /* 0x000fe40003f3d000 */
[----:B------:R-:W-:Y:S02]  /*5c00*/  FMNMX.FTZ R20, R201, R10, !PT ;  /* 0x0000000ac9147209 */ /* 0x000fe40007810000 */
[----:B------:R-:W-:Y:S02]  /*5c10*/  FSEL R202, R202, RZ, P1 ;  /* 0x000000ffcaca7208 */ /* 0x000fe40000800000 */
[----:B------:R-:W-:Y:S02]  /*5c20*/  FMNMX.FTZ R21, R155, R20, !PT ;  /* 0x000000149b157209 */ /* 0x000fe40007810000 */
[----:B------:R-:W-:Y:S01]  /*5c30*/  ISETP.LT.OR P2, PT, R22, 0x5a, P2 ;  /* 0x0000005a1600780c */ /* 0x000fe20001741670 */
[--C-:B------:R-:W-:Y:S01]  /*5c40*/  FFMA.FTZ R152, R15, UR10, -R202.reuse ;  /* 0x0000000a0f987c23 */ /* 0x100fe200080108ca */
[----:B------:R-:W-:Y:S01]  /*5c50*/  FMNMX.FTZ R20, R158, R21, !PT ;  /* 0x000000159e147209 */ /* 0x000fe20007810000 */
[--C-:B------:R-:W-:Y:S01]  /*5c60*/  FFMA.FTZ R15, R153, UR10, -R202.reuse ;  /* 0x0000000a990f7c23 */ /* 0x100fe200080108ca */
[--C-:B------:R-:W-:Y:S01]  /*5c70*/  FFMA.FTZ R154, R156, UR10, -R202.reuse ;  /* 0x0000000a9c9a7c23 */ /* 0x100fe200080108ca */
[--C-:B------:R-:W-:Y:S01]  /*5c80*/  FFMA.FTZ R156, R160, UR10, -R202.reuse ;  /* 0x0000000aa09c7c23 */ /* 0x100fe200080108ca */
[----:B------:R-:W-:Y:S01]  /*5c90*/  FMNMX.FTZ R21, R159, R20, !PT ;  /* 0x000000149f157209 */ /* 0x000fe20007810000 */
[--C-:B------:R-:W-:Y:S01]  /*5ca0*/  FFMA.FTZ R168, R168, UR10, -R202.reuse ;  /* 0x0000000aa8a87c23 */ /* 0x100fe200080108ca */
[----:B------:R-:W-:Y:S01]  /*5cb0*/  FSEL R199, R199, -INF , !P2 ;  /* 0xff800000c7c77808 */ /* 0x000fe20005000000 */
[----:B------:R-:W-:Y:S01]  /*5cc0*/  MUFU.EX2 R152, R152 ;  /* 0x0000009800987308 */ /* 0x000fe20000000800 */
[----:B------:R-:W-:Y:S01]  /*5cd0*/  FMNMX.FTZ R20, R162, R21, !PT ;  /* 0x00000015a2147209 */ /* 0x000fe20007810000 */
[--C-:B------:R-:W-:Y:S01]  /*5ce0*/  FFMA.FTZ R21, R157, UR10, -R202.reuse ;  /* 0x0000000a9d157c23 */ /* 0x100fe200080108ca */
[--C-:B------:R-:W-:Y:S01]  /*5cf0*/  FFMA.FTZ R173, R173, UR10, -R202.reuse ;  /* 0x0000000aadad7c23 */ /* 0x100fe200080108ca */
[----:B------:R-:W-:Y:S01]  /*5d00*/  FFMA.FTZ R196, R196, UR10, -R202 ;  /* 0x0000000ac4c47c23 */ /* 0x000fe200080108ca */
[----:B------:R-:W-:-:S03]  /*5d10*/  FMNMX.FTZ R23, R163, R20, !PT ;  /* 0x00000014a3177209 */ /* 0x000fc60007810000 */
[----:B------:R-:W-:Y:S01]  /*5d20*/  MUFU.EX2 R15, R15 ;  /* 0x0000000f000f7308 */ /* 0x000fe20000000800 */
[----:B------:R-:W-:-:S04]  /*5d30*/  FMNMX.FTZ R20, R166, R23, !PT ;  /* 0x00000017a6147209 */ /* 0x000fc80007810000 */
[----:B------:R-:W-:-:S03]  /*5d40*/  FMNMX.FTZ R23, R167, R20, !PT ;  /* 0x00000014a7177209 */ /* 0x000fc60007810000 */
[----:B------:R-:W-:Y:S01]  /*5d50*/  MUFU.EX2 R154, R154 ;  /* 0x0000009a009a7308 */ /* 0x000fe20000000800 */
[----:B------:R-:W-:Y:S01]  /*5d60*/  FMNMX.FTZ R20, R170, R23, !PT ;  /* 0x00000017aa147209 */ /* 0x000fe20007810000 */
[--C-:B------:R-:W-:Y:S01]  /*5d70*/  FFMA.FTZ R23, R161, UR10, -R202.reuse ;  /* 0x0000000aa1177c23 */ /* 0x100fe200080108ca */
[----:B------:R-:W-:Y:S02]  /*5d80*/  FFMA.FTZ R161, R164, UR10, -R202 ;  /* 0x0000000aa4a17c23 */ /* 0x000fe400080108ca */
[----:B------:R-:W-:-:S03]  /*5d90*/  FMNMX.FTZ R153, R171, R20, !PT ;  /* 0x00000014ab997209 */ /* 0x000fc60007810000 */
[----:B------:R-:W-:Y:S01]  /*5da0*/  MUFU.EX2 R21, R21 ;  /* 0x0000001500157308 */ /* 0x000fe20000000800 */
[----:B------:R-:W-:-:S04]  /*5db0*/  FMNMX.FTZ R20, R174, R153, !PT ;  /* 0x00000099ae147209 */ /* 0x000fc80007810000 */
[----:B------:R-:W-:-:S03]  /*5dc0*/  FMNMX.FTZ R153, R175, R20, !PT ;  /* 0x00000014af997209 */ /* 0x000fc60007810000 */
[----:B------:R1:W-:Y:S01]  /*5dd0*/  MUFU.EX2 R20, R161 ;  /* 0x000000a100147308 */ /* 0x0003e20000000800 */
[----:B------:R-:W-:Y:S01]  /*5de0*/  FMNMX.FTZ R160, R178, R153, !PT ;  /* 0x00000099b2a07209 */ /* 0x000fe20007810000 */
[----:B------:R-:W-:-:S03]  /*5df0*/  FFMA.FTZ R153, R165, UR10, -R202 ;  /* 0x0000000aa5997c23 */ /* 0x000fc600080108ca */
[----:B------:R-:W-:-:S03]  /*5e00*/  FMNMX.FTZ R157, R179, R160, !PT ;  /* 0x000000a0b39d7209 */ /* 0x000fc60007810000 */
[----:B------:R-:W-:Y:S01]  /*5e10*/  MUFU.EX2 R156, R156 ;  /* 0x0000009c009c7308 */ /* 0x000fe20000000800 */
[----:B------:R-:W-:-:S04]  /*5e20*/  FMNMX.FTZ R160, R182, R157, !PT ;  /* 0x0000009db6a07209 */ /* 0x000fc80007810000 */
[----:B------:R-:W-:-:S03]  /*5e30*/  FMNMX.FTZ R157, R183, R160, !PT ;  /* 0x000000a0b79d7209 */ /* 0x000fc60007810000 */
[----:B------:R2:W-:Y:S01]  /*5e40*/  MUFU.EX2 R160, R168 ;  /* 0x000000a800a07308 */ /* 0x0005e20000000800 */
[----:B------:R-:W-:Y:S01]  /*5e50*/  FMNMX.FTZ R164, R186, R157, !PT ;  /* 0x0000009dbaa47209 */ /* 0x000fe20007810000 */
[--C-:B------:R-:W-:Y:S01]  /*5e60*/  FFMA.FTZ R157, R169, UR10, -R202.reuse ;  /* 0x0000000aa99d7c23 */ /* 0x100fe200080108ca */
[--C-:B------:R-:W-:Y:S01]  /*5e70*/  FFMA.FTZ R169, R180, UR10, -R202.reuse ;  /* 0x0000000ab4a97c23 */ /* 0x100fe200080108ca */
[--C-:B------:R-:W-:Y:S01]  /*5e80*/  FFMA.FTZ R180, R189, UR10, -R202.reuse ;  /* 0x0000000abdb47c23 */ /* 0x100fe200080108ca */
[----:B-1----:R-:W-:Y:S02]  /*5e90*/  FMNMX.FTZ R161, R187, R164, !PT ;  /* 0x000000a4bba17209 */ /* 0x002fe40007810000 */
[----:B------:R-:W-:Y:S01]  /*5ea0*/  FSEL R189, R14, RZ, P1 ;  /* 0x000000ff0ebd7208 */ /* 0x000fe20000800000 */
[----:B------:R-:W-:Y:S01]  /*5eb0*/  MUFU.EX2 R23, R23 ;  /* 0x0000001700177308 */ /* 0x000fe20000000800 */
[----:B------:R-:W-:Y:S01]  /*5ec0*/  FMNMX.FTZ R164, R190, R161, !PT ;  /* 0x000000a1bea47209 */ /* 0x000fe20007810000 */
[--C-:B--2---:R-:W-:Y:S01]  /*5ed0*/  FFMA.FTZ R168, R177, UR10, -R202.reuse ;  /* 0x0000000ab1a87c23 */ /* 0x104fe200080108ca */
[----:B------:R-:W-:Y:S01]  /*5ee0*/  FFMA.FTZ R161, R172, UR10, -R202 ;  /* 0x0000000aaca17c23 */ /* 0x000fe200080108ca */
[----:B------:R-:W-:Y:S01]  /*5ef0*/  FADD.FTZ R189, -R189, R0 ;  /* 0x00000000bdbd7221 */ /* 0x000fe20000010100 */
[----:B------:R-:W-:Y:S01]  /*5f00*/  FMNMX.FTZ R165, R191, R164, !PT ;  /* 0x000000a4bfa57209 */ /* 0x000fe20007810000 */
[--C-:B------:R-:W-:Y:S01]  /*5f10*/  FFMA.FTZ R172, R181, UR10, -R202.reuse ;  /* 0x0000000ab5ac7c23 */ /* 0x100fe200080108ca */
[----:B------:R-:W-:Y:S01]  /*5f20*/  FFMA.FTZ R181, R192, UR10, -R202 ;  /* 0x0000000ac0b57c23 */ /* 0x000fe200080108ca */
        /* <DEDUP_REMOVED lines=8> */
[----:B------:R-:W-:Y:S02]  /*5fb0*/  MUFU.EX2 R161, R161 ;  /* 0x000000a100a17308 */ /* 0x000fe40000000800 */
[----:B------:R-:W1:Y:S06]  /*5fc0*/  SHFL.BFLY PT, R177, R22, 0x2, 0x1f ;  /* 0x0c401f0016b17f89 */ /* 0x000e6c00000e0000 */
[----:B------:R2:W-:Y:S08]  /*5fd0*/  MUFU.EX2 R164, R173 ;  /* 0x000000ad00a47308 */ /* 0x0005f00000000800 */
[----:B------:R-:W-:Y:S01]  /*5fe0*/  MUFU.EX2 R165, R165 ;  /* 0x000000a500a57308 */ /* 0x000fe20000000800 */
[--C-:B--2---:R-:W-:Y:S01]  /*5ff0*/  FFMA.FTZ R173, R184, UR10, -R202.reuse ;  /* 0x0000000ab8ad7c23 */ /* 0x104fe200080108ca */
[----:B------:R-:W-:-:S06]  /*6000*/  FFMA.FTZ R184, R193, UR10, -R202 ;  /* 0x0000000ac1b87c23 */ /* 0x000fcc00080108ca */
[----:B------:R-:W-:Y:S01]  /*6010*/  MUFU.EX2 R168, R168 ;  /* 0x000000a800a87308 */ /* 0x000fe20000000800 */
[----:B-1----:R-:W-:Y:S01]  /*6020*/  FMNMX.FTZ R185, R22, R177, !PT ;  /* 0x000000b116b97209 */ /* 0x002fe20007810000 */
[----:B------:R-:W-:-:S04]  /*6030*/  FFMA.FTZ R177, R188, UR10, -R202 ;  /* 0x0000000abcb17c23 */ /* 0x000fc800080108ca */
[----:B------:R-:W1:Y:S02]  /*6040*/  SHFL.BFLY PT, R22, R185, 0x1, 0x1f ;  /* 0x0c201f00b9167f89 */ /* 0x000e6400000e0000 */
[----:B------:R-:W-:Y:S08]  /*6050*/  MUFU.EX2 R169, R169 ;  /* 0x000000a900a97308 */ /* 0x000ff00000000800 */
[----:B------:R-:W-:Y:S08]  /*6060*/  MUFU.EX2 R172, R172 ;  /* 0x000000ac00ac7308 */ /* 0x000ff00000000800 */
[----:B------:R-:W-:Y:S01]  /*6070*/  MUFU.EX2 R173, R173 ;  /* 0x000000ad00ad7308 */ /* 0x000fe20000000800 */
[----:B-1----:R-:W-:Y:S01]  /*6080*/  FMNMX.FTZ R22, R185, R22, !PT ;  /* 0x00000016b9167209 */ /* 0x002fe20007810000 */
[----:B------:R-:W-:Y:S01]  /*6090*/  FMUL.FTZ R185, R189, UR10 ;  /* 0x0000000abdb97c20 */ /* 0x000fe20008410000 */
[----:B------:R-:W-:-:S05]  /*60a0*/  FFMA.FTZ R189, R197, UR10, -R202 ;  /* 0x0000000ac5bd7c23 */ /* 0x000fca00080108ca */
[----:B------:R-:W-:Y:S01]  /*60b0*/  MUFU.EX2 R176, R176 ;  /* 0x000000b000b07308 */ /* 0x000fe20000000800 */
[C---:B------:R-:W-:Y:S01]  /*60c0*/  FSETP.NEU.FTZ.AND P1, PT, R22.reuse, -INF , PT ;  /* 0xff8000001600780b */ /* 0x040fe20003f3d000 */
[----:B------:R-:W-:-:S05]  /*60d0*/  FMUL.FTZ R200, R22, UR10 ;  /* 0x0000000a16c87c20 */ /* 0x000fca0008410000 */
[----:B------:R-:W-:Y:S01]  /*60e0*/  FSEL R200, R200, RZ, P1 ;  /* 0x000000ffc8c87208 */ /* 0x000fe20000800000 */
[----:B------:R-:W1:Y:S04]  /*60f0*/  MUFU.EX2 R185, R185 ;  /* 0x000000b900b97308 */ /* 0x000e680000000800 */
        /* <DEDUP_REMOVED lines=11> */
[----:B------:R-:W-:Y:S01]  /*61b0*/  FFMA.FTZ R187, R187, UR10, -R200 ;  /* 0x0000000abbbb7c23 */ /* 0x000fe200080108c8 */
[----:B------:R-:W2:Y:S01]  /*61c0*/  MUFU.EX2 R180, R180 ;  /* 0x000000b400b47308 */ /* 0x000ea20000000800 */
[----:B-1----:R-:W-:Y:S01]  /*61d0*/  FFMA.FTZ R192, R185, R3, R152 ;  /* 0x00000003b9c07223 */ /* 0x002fe20000010098 */
[----:B------:R-:W-:Y:S01]  /*61e0*/  F2FP.BF16.F32.PACK_AB R152, R15, R152 ;  /* 0x000000980f98723e */ /* 0x000fe200000010ff */
[--C-:B------:R-:W-:Y:S01]  /*61f0*/  FFMA.FTZ R190, R190, UR10, -R200.reuse ;  /* 0x0000000abebe7c23 */ /* 0x100fe200080108c8 */
[----:B------:R-:W-:Y:S01]  /*6200*/  FFMA.FTZ R191, R191, UR10, -R200 ;  /* 0x0000000abfbf7c23 */ /* 0x000fe200080108c8 */
[----:B------:R-:W-:Y:S01]  /*6210*/  FADD.FTZ R3, R15, R192 ;  /* 0x000000c00f037221 */ /* 0x000fe20000010000 */
[--C-:B------:R-:W-:Y:S01]  /*6220*/  FFMA.FTZ R192, R159, UR10, -R200.reuse ;  /* 0x0000000a9fc07c23 */ /* 0x100fe200080108c8 */
[--C-:B------:R-:W-:Y:S01]  /*6230*/  FFMA.FTZ R159, R162, UR10, -R200.reuse ;  /* 0x0000000aa29f7c23 */ /* 0x100fe200080108c8 */
[----:B------:R-:W-:Y:S01]  /*6240*/  MUFU.EX2 R181, R181 ;  /* 0x000000b500b57308 */ /* 0x000fe20000000800 */
[----:B------:R-:W-:Y:S01]  /*6250*/  FADD.FTZ R158, R154, R3 ;  /* 0x000000039a9e7221 */ /* 0x000fe20000010000 */
[----:B------:R-:W-:Y:S01]  /*6260*/  F2FP.BF16.F32.PACK_AB R154, R21, R154 ;  /* 0x0000009a159a723e */ /* 0x000fe200000010ff */
[--C-:B------:R-:W-:Y:S01]  /*6270*/  FFMA.FTZ R194, R194, UR10, -R200.reuse ;  /* 0x0000000ac2c27c23 */ /* 0x100fe200080108c8 */
[----:B------:R-:W-:Y:S01]  /*6280*/  FFMA.FTZ R195, R195, UR10, -R200 ;  /* 0x0000000ac3c37c23 */ /* 0x000fe200080108c8 */
[----:B------:R-:W-:Y:S01]  /*6290*/  FADD.FTZ R3, R21, R158 ;  /* 0x0000009e15037221 */ /* 0x000fe20000010000 */
[--C-:B------:R-:W-:Y:S01]  /*62a0*/  FFMA.FTZ R198, R198, UR10, -R200.reuse ;  /* 0x0000000ac6c67c23 */ /* 0x100fe200080108c8 */
[----:B------:R-:W-:Y:S01]  /*62b0*/  FFMA.FTZ R199, R199, UR10, -R200 ;  /* 0x0000000ac7c77c23 */ /* 0x000fe200080108c8 */
[----:B------:R-:W1:Y:S01]  /*62c0*/  MUFU.EX2 R184, R184 ;  /* 0x000000b800b87308 */ /* 0x000e620000000800 */
[----:B------:R-:W-:Y:S01]  /*62d0*/  FADD.FTZ R158, R156, R3 ;  /* 0x000000039c9e7221 */ /* 0x000fe20000010000 */
[----:B------:R-:W-:Y:S01]  /*62e0*/  F2FP.BF16.F32.PACK_AB R156, R23, R156 ;  /* 0x0000009c179c723e */ /* 0x000fe200000010ff */
[-C--:B------:R-:W-:Y:S01]  /*62f0*/  FMUL.FTZ R24, R24, R185.reuse ;  /* 0x000000b918187220 */ /* 0x080fe20000410000 */
[-C--:B------:R-:W-:Y:S01]  /*6300*/  FMUL.FTZ R25, R25, R185.reuse ;  /* 0x000000b919197220 */ /* 0x080fe20000410000 */
[----:B------:R-:W-:Y:S01]  /*6310*/  FADD.FTZ R3, R23, R158 ;  /* 0x0000009e17037221 */ /* 0x000fe20000010000 */
[-C--:B------:R-:W-:Y:S01]  /*6320*/  FMUL.FTZ R28, R28, R185.reuse ;  /* 0x000000b91c1c7220 */ /* 0x080fe20000410000 */
[-C--:B------:R-:W-:Y:S01]  /*6330*/  FMUL.FTZ R29, R29, R185.reuse ;  /* 0x000000b91d1d7220 */ /* 0x080fe20000410000 */
[----:B------:R3:W4:Y:S01]  /*6340*/  MUFU.EX2 R0, R196 ;  /* 0x000000c400007308 */ /* 0x0007220000000800 */
[----:B------:R-:W-:Y:S01]  /*6350*/  FADD.FTZ R158, R20, R3 ;  /* 0x00000003149e7221 */ /* 0x000fe20000010000 */
[-C--:B------:R-:W-:Y:S01]  /*6360*/  FMUL.FTZ R32, R32, R185.reuse ;  /* 0x000000b920207220 */ /* 0x080fe20000410000 */
[-C--:B------:R-:W-:Y:S01]  /*6370*/  FMUL.FTZ R33, R33, R185.reuse ;  /* 0x000000b921217220 */ /* 0x080fe20000410000 */
[-C--:B------:R-:W-:Y:S01]  /*6380*/  FMUL.FTZ R36, R36, R185.reuse ;  /* 0x000000b924247220 */ /* 0x080fe20000410000 */
[----:B------:R-:W-:Y:S01]  /*6390*/  FADD.FTZ R3, R153, R158 ;  /* 0x0000009e99037221 */ /* 0x000fe20000010000 */
[-C--:B------:R-:W-:Y:S01]  /*63a0*/  FMUL.FTZ R37, R37, R185.reuse ;  /* 0x000000b925257220 */ /* 0x080fe20000410000 */
[----:B------:R-:W-:Y:S01]  /*63b0*/  FMUL.FTZ R40, R40, R185 ;  /* 0x000000b928287220 */ /* 0x000fe20000410000 */
[----:B------:R-:W-:Y:S01]  /*63c0*/  MUFU.EX2 R193, R193 ;  /* 0x000000c100c17308 */ /* 0x000fe20000000800 */
[----:B------:R-:W-:Y:S01]  /*63d0*/  FADD.FTZ R158, R160, R3 ;  /* 0x00000003a09e7221 */ /* 0x000fe20000010000 */
[----:B------:R-:W-:Y:S01]  /*63e0*/  FSEL R3, R22, RZ, P1 ;  /* 0x000000ff16037208 */ /* 0x000fe20000800000 */
[--C-:B---3--:R-:W-:Y:S01]  /*63f0*/  FFMA.FTZ R196, R163, UR10, -R200.reuse ;  /* 0x0000000aa3c47c23 */ /* 0x108fe200080108c8 */
[----:B------:R-:W-:Y:S01]  /*6400*/  FFMA.FTZ R163, R166, UR10, -R200 ;  /* 0x0000000aa6a37c23 */ /* 0x000fe200080108c8 */
[----:B------:R-:W-:Y:S01]  /*6410*/  FADD.FTZ R158, R157, R158 ;  /* 0x0000009e9d9e7221 */ /* 0x000fe20000010000 */
[----:B------:R-:W-:Y:S01]  /*6420*/  F2FP.BF16.F32.PACK_AB R166, R172, R169 ;  /* 0x000000a9aca6723e */ /* 0x000fe200000010ff */
[----:B------:R-:W-:Y:S01]  /*6430*/  FADD.FTZ R3, -R3, R10 ;  /* 0x0000000a03037221 */ /* 0x000fe20000010100 */
[----:B------:R-:W-:Y:S01]  /*6440*/  MUFU.EX2 R188, R188 ;  /* 0x000000bc00bc7308 */ /* 0x000fe20000000800 */
[----:B------:R-:W-:Y:S01]  /*6450*/  FADD.FTZ R197, R161, R158 ;  /* 0x0000009ea1c57221 */ /* 0x000fe20000010000 */
[--C-:B------:R-:W-:Y:S01]  /*6460*/  FFMA.FTZ R10, R167, UR10, -R200.reuse ;  /* 0x0000000aa70a7c23 */ /* 0x100fe200080108c8 */
[----:B------:R-:W-:Y:S01]  /*6470*/  FFMA.FTZ R167, R170, UR10, -R200 ;  /* 0x0000000aaaa77c23 */ /* 0x000fe200080108c8 */
[----:B--2---:R-:W-:Y:S01]  /*6480*/  F2FP.BF16.F32.PACK_AB R170, R180, R177 ;  /* 0x000000b1b4aa723e */ /* 0x004fe200000010ff */
[----:B------:R-:W-:Y:S01]  /*6490*/  FADD.FTZ R158, R164, R197 ;  /* 0x000000c5a49e7221 */ /* 0x000fe20000010000 */
[----:B------:R-:W-:Y:S01]  /*64a0*/  PLOP3.LUT P1, PT, PT, PT, UP0, 0x40, 0x0 ;  /* 0x000000000000781c */ /* 0x000fe20003f2e808 */
[-C--:B------:R-:W-:Y:S01]  /*64b0*/  FMUL.FTZ R41, R41, R185.reuse ;  /* 0x000000b929297220 */ /* 0x080fe20000410000 */
[----:B------:R-:W-:Y:S01]  /*64c0*/  MUFU.EX2 R155, R155 ;  /* 0x0000009b009b7308 */ /* 0x000fe20000000800 */
[----:B------:R-:W-:Y:S01]  /*64d0*/  FADD.FTZ R197, R165, R158 ;  /* 0x0000009ea5c57221 */ /* 0x000fe20000010000 */
[----:B------:R-:W-:Y:S01]  /*64e0*/  F2FP.BF16.F32.PACK_AB R160, R157, R160 ;  /* 0x000000a09da0723e */ /* 0x000fe200000010ff */
[-C--:B------:R-:W-:Y:S01]  /*64f0*/  FMUL.FTZ R44, R44, R185.reuse ;  /* 0x000000b92c2c7220 */ /* 0x080fe20000410000 */
[-C--:B------:R-:W-:Y:S01]  /*6500*/  FMUL.FTZ R45, R45, R185.reuse ;  /* 0x000000b92d2d7220 */ /* 0x080fe20000410000 */
[----:B------:R-:W-:Y:S01]  /*6510*/  FADD.FTZ R158, R168, R197 ;  /* 0x000000c5a89e7221 */ /* 0x000fe20000010000 */
[----:B------:R-:W-:Y:S01]  /*6520*/  FFMA.FTZ R197, R178, UR10, -R200 ;  /* 0x0000000ab2c57c23 */ /* 0x000fe200080108c8 */
[-C--:B------:R-:W-:Y:S01]  /*6530*/  FMUL.FTZ R48, R48, R185.reuse ;  /* 0x000000b930307220 */ /* 0x080fe20000410000 */
[----:B------:R-:W-:Y:S01]  /*6540*/  MUFU.EX2 R192, R192 ;  /* 0x000000c000c07308 */ /* 0x000fe20000000800 */
[----:B------:R-:W-:Y:S01]  /*6550*/  FADD.FTZ R203, R169, R158 ;  /* 0x0000009ea9cb7221 */ /* 0x000fe20000010000 */
[-C--:B------:R-:W-:Y:S01]  /*6560*/  FMUL.FTZ R49, R49, R185.reuse ;  /* 0x000000b931317220 */ /* 0x080fe20000410000 */
[-C--:B------:R-:W-:Y:S01]  /*6570*/  FMUL.FTZ R52, R52, R185.reuse ;  /* 0x000000b934347220 */ /* 0x080fe20000410000 */
[----:B------:R-:W-:Y:S01]  /*6580*/  FMUL.FTZ R53, R53, R185 ;  /* 0x000000b935357220 */ /* 0x000fe20000410000 */
[----:B------:R-:W-:Y:S01]  /*6590*/  FADD.FTZ R158, R172, R203 ;  /* 0x000000cbac9e7221 */ /* 0x000fe20000010000 */
[----:B-1----:R-:W-:Y:S01]  /*65a0*/  F2FP.BF16.F32.PACK_AB R172, R184, R181 ;  /* 0x000000b5b8ac723e */ /* 0x002fe200000010ff */
[-C--:B------:R-:W-:Y:S01]  /*65b0*/  FMUL.FTZ R56, R56, R185.reuse ;  /* 0x000000b938387220 */ /* 0x080fe20000410000 */
[----:B------:R4:W-:Y:S01]  /*65c0*/  MUFU.EX2 R15, R174 ;  /* 0x000000ae000f7308 */ /* 0x0009e20000000800 */
[----:B------:R-:W-:Y:S01]  /*65d0*/  FADD.FTZ R203, R173, R158 ;  /* 0x0000009eadcb7221 */ /* 0x000fe20000010000 */
[-C--:B------:R-:W-:Y:S01]  /*65e0*/  FMUL.FTZ R57, R57, R185.reuse ;  /* 0x000000b939397220 */ /* 0x080fe20000410000 */
[-C--:B------:R-:W-:Y:S01]  /*65f0*/  FMUL.FTZ R60, R60, R185.reuse ;  /* 0x000000b93c3c7220 */ /* 0x080fe20000410000 */
[-C--:B------:R-:W-:Y:S01]  /*6600*/  FMUL.FTZ R61, R61, R185.reuse ;  /* 0x000000b93d3d7220 */ /* 0x080fe20000410000 */
[----:B------:R-:W-:Y:S01]  /*6610*/  FADD.FTZ R158, R176, R203 ;  /* 0x000000cbb09e7221 */ /* 0x000fe20000010000 */
[-C--:B------:R-:W-:Y:S01]  /*6620*/  FMUL.FTZ R64, R64, R185.reuse ;  /* 0x000000b940407220 */ /* 0x080fe20000410000 */
[-C--:B------:R-:W-:Y:S01]  /*6630*/  FMUL.FTZ R65, R65, R185.reuse ;  /* 0x000000b941417220 */ /* 0x080fe20000410000 */
[----:B------:R-:W-:Y:S01]  /*6640*/  MUFU.EX2 R159, R159 ;  /* 0x0000009f009f7308 */ /* 0x000fe20000000800 */
[----:B------:R-:W-:Y:S01]  /*6650*/  FADD.FTZ R203, R177, R158 ;  /* 0x0000009eb1cb7221 */ /* 0x000fe20000010000 */
[----:B------:R-:W-:Y:S01]  /*6660*/  F2FP.BF16.F32.PACK_AB R158, R153, R20 ;  /* 0x00000014999e723e */ /* 0x000fe200000010ff */
[----:B------:R-:W-:Y:S01]  /*6670*/  FMUL.FTZ R20, R3, UR10 ;  /* 0x0000000a03147c20 */ /* 0x000fe20008410000 */
[-C--:B------:R-:W-:Y:S01]  /*6680*/  FMUL.FTZ R68, R68, R185.reuse ;  /* 0x000000b944447220 */ /* 0x080fe20000410000 */
[----:B------:R-:W-:Y:S01]  /*6690*/  FADD.FTZ R162, R180, R203 ;  /* 0x000000cbb4a27221 */ /* 0x000fe20000010000 */
[-C--:B------:R-:W-:Y:S01]  /*66a0*/  FMUL.FTZ R69, R69, R185.reuse ;  /* 0x000000b945457220 */ /* 0x080fe20000410000 */
[----:B------:R-:W-:Y:S01]  /*66b0*/  FMUL.FTZ R72, R72, R185 ;  /* 0x000000b948487220 */ /* 0x000fe20000410000 */
[----:B------:R-:W1:Y:S01]  /*66c0*/  MUFU.EX2 R196, R196 ;  /* 0x000000c400c47308 */ /* 0x000e620000000800 */
[----:B------:R-:W-:Y:S01]  /*66d0*/  FADD.FTZ R21, R181, R162 ;  /* 0x000000a2b5157221 */ /* 0x000fe20000010000 */
[----:B------:R-:W-:Y:S01]  /*66e0*/  F2FP.BF16.F32.PACK_AB R162, R164, R161 ;  /* 0x000000a1a4a2723e */ /* 0x000fe200000010ff */
[----:B------:R-:W-:Y:S01]  /*66f0*/  FMUL.FTZ R73, R73, R185 ;  /* 0x000000b949497220 */ /* 0x000fe20000410000 */
[----:B------:R-:W-:Y:S01]  /*6700*/  F2FP.BF16.F32.PACK_AB R164, R168, R165 ;  /* 0x000000a5a8a4723e */ /* 0x000fe200000010ff */
[----:B------:R-:W-:Y:S01]  /*6710*/  FADD.FTZ R21, R184, R21 ;  /* 0x00000015b8157221 */ /* 0x000fe20000010000 */
[----:B------:R-:W-:Y:S01]  /*6720*/  F2FP.BF16.F32.PACK_AB R168, R176, R173 ;  /* 0x000000adb0a8723e */ /* 0x000fe200000010ff */
[-C--:B------:R-:W-:Y:S01]  /*6730*/  FMUL.FTZ R76, R76, R185.reuse ;  /* 0x000000b94c4c7220 */ /* 0x080fe20000410000 */
[----:B------:R-:W2:Y:S01]  /*6740*/  MUFU.EX2 R20, R20 ;  /* 0x0000001400147308 */ /* 0x000ea20000000800 */
[----:B----4-:R-:W-:Y:S01]  /*6750*/  FADD.FTZ R174, R0, R21 ;  /* 0x0000001500ae7221 */ /* 0x010fe20000010000 */
[-C--:B------:R-:W-:Y:S01]  /*6760*/  FMUL.FTZ R77, R77, R185.reuse ;  /* 0x000000b94d4d7220 */ /* 0x080fe20000410000 */
[-C--:B------:R-:W-:Y:S01]  /*6770*/  FMUL.FTZ R80, R80, R185.reuse ;  /* 0x000000b950507220 */ /* 0x080fe20000410000 */
[-C--:B------:R-:W-:Y:S01]  /*6780*/  FMUL.FTZ R81, R81, R185.reuse ;  /* 0x000000b951517220 */ /* 0x080fe20000410000 */
[-C--:B------:R-:W-:Y:S01]  /*6790*/  FMUL.FTZ R84, R84, R185.reuse ;  /* 0x000000b954547220 */ /* 0x080fe20000410000 */
[-C--:B------:R-:W-:Y:S01]  /*67a0*/  FMUL.FTZ R85, R85, R185.reuse ;  /* 0x000000b955557220 */ /* 0x080fe20000410000 */
[----:B------:R-:W-:Y:S01]  /*67b0*/  FMUL.FTZ R88, R88, R185 ;  /* 0x000000b958587220 */ /* 0x000fe20000410000 */
[----:B------:R-:W-:Y:S01]  /*67c0*/  MUFU.EX2 R163, R163 ;  /* 0x000000a300a37308 */ /* 0x000fe20000000800 */
[----:B-1----:R-:W-:Y:S01]  /*67d0*/  F2FP.BF16.F32.PACK_AB R157, R196, R159 ;  /* 0x0000009fc49d723e */ /* 0x002fe200000010ff */
[-C--:B------:R-:W-:Y:S01]  /*67e0*/  FMUL.FTZ R89, R89, R185.reuse ;  /* 0x000000b959597220 */ /* 0x080fe20000410000 */
[-C--:B------:R-:W-:Y:S01]  /*67f0*/  FMUL.FTZ R92, R92, R185.reuse ;  /* 0x000000b95c5c7220 */ /* 0x080fe20000410000 */
[-C--:B------:R-:W-:Y:S01]  /*6800*/  FMUL.FTZ R93, R93, R185.reuse ;  /* 0x000000b95d5d7220 */ /* 0x080fe20000410000 */
[-C--:B------:R-:W-:Y:S01]  /*6810*/  FMUL.FTZ R96, R96, R185.reuse ;  /* 0x000000b960607220 */ /* 0x080fe20000410000 */
[-C--:B------:R-:W-:Y:S01]  /*6820*/  FMUL.FTZ R97, R97, R185.reuse ;  /* 0x000000b961617220 */ /* 0x080fe20000410000 */
[-C--:B------:R-:W-:Y:S01]  /*6830*/  FMUL.FTZ R100, R100, R185.reuse ;  /* 0x000000b964647220 */ /* 0x080fe20000410000 */
[----:B------:R-:W1:Y:S01]  /*6840*/  MUFU.EX2 R10, R10 ;  /* 0x0000000a000a7308 */ /* 0x000e620000000800 */
[----:B--2---:R-:W-:Y:S01]  /*6850*/  FFMA.FTZ R21, R20, R2, R193 ;  /* 0x0000000214157223 */ /* 0x004fe200000100c1 */
[-C--:B------:R-:W-:Y:S01]  /*6860*/  FMUL.FTZ R101, R101, R185.reuse ;  /* 0x000000b965657220 */ /* 0x080fe20000410000 */
[-C--:B------:R-:W-:Y:S01]  /*6870*/  FMUL.FTZ R104, R104, R185.reuse ;  /* 0x000000b968687220 */ /* 0x080fe20000410000 */
[-C--:B------:R-:W-:Y:S01]  /*6880*/  FMUL.FTZ R105, R105, R185.reuse ;  /* 0x000000b969697220 */ /* 0x080fe20000410000 */
[----:B------:R-:W-:Y:S01]  /*6890*/  FADD.FTZ R2, R188, R21 ;  /* 0x00000015bc027221 */ /* 0x000fe20000010000 */
[-C--:B------:R-:W-:Y:S01]  /*68a0*/  FMUL.FTZ R108, R108, R185.reuse ;  /* 0x000000b96c6c7220 */ /* 0x080fe20000410000 */
[-C--:B------:R-:W-:Y:S01]  /*68b0*/  FMUL.FTZ R109, R109, R185.reuse ;  /* 0x000000b96d6d7220 */ /* 0x080fe20000410000 */
[----:B------:R-:W2:Y:S01]  /*68c0*/  MUFU.EX2 R167, R167 ;  /* 0x000000a700a77308 */ /* 0x000ea20000000800 */
[----:B------:R-:W-:Y:S01]  /*68d0*/  FADD.FTZ R21, R155, R2 ;  /* 0x000000029b157221 */ /* 0x000fe20000010000 */
[-C--:B------:R-:W-:Y:S01]  /*68e0*/  FMUL.FTZ R112, R112, R185.reuse ;  /* 0x000000b970707220 */ /* 0x080fe20000410000 */
[-C--:B------:R-:W-:Y:S01]  /*68f0*/  FMUL.FTZ R113, R113, R185.reuse ;  /* 0x000000b971717220 */ /* 0x080fe20000410000 */
[-C--:B------:R-:W-:Y:S01]  /*6900*/  FMUL.FTZ R116, R116, R185.reuse ;  /* 0x000000b974747220 */ /* 0x080fe20000410000 */
[----:B------:R-:W-:Y:S01]  /*6910*/  FADD.FTZ R176, R192, R21 ;  /* 0x00000015c0b07221 */ /* 0x000fe20000010000 */
[-C--:B------:R-:W-:Y:S01]  /*6920*/  FMUL.FTZ R117, R117, R185.reuse ;  /* 0x000000b975757220 */ /* 0x080fe20000410000 */
[----:B------:R-:W-:Y:S01]  /*6930*/  FMUL.FTZ R120, R120, R185 ;  /* 0x000000b978787220 */ /* 0x000fe20000410000 */
[----:B------:R-:W3:Y:S01]  /*6940*/  MUFU.EX2 R189, R189 ;  /* 0x000000bd00bd7308 */ /* 0x000ee20000000800 */
[----:B------:R-:W-:Y:S01]  /*6950*/  FADD.FTZ R21, R159, R176 ;  /* 0x000000b09f157221 */ /* 0x000fe20000010000 */
[----:B-1----:R-:W-:Y:S01]  /*6960*/  F2FP.BF16.F32.PACK_AB R159, R10, R163 ;  /* 0x000000a30a9f723e */ /* 0x002fe200000010ff */
[-C--:B------:R-:W-:Y:S01]  /*6970*/  FMUL.FTZ R121, R121, R185.reuse ;  /* 0x000000b979797220 */ /* 0x080fe20000410000 */
[-C--:B------:R-:W-:Y:S01]  /*6980*/  FMUL.FTZ R124, R124, R185.reuse ;  /* 0x000000b97c7c7220 */ /* 0x080fe20000410000 */
[----:B------:R-:W-:Y:S01]  /*6990*/  FADD.FTZ R176, R196, R21 ;  /* 0x00000015c4b07221 */ /* 0x000fe20000010000 */
[-C--:B------:R-:W-:Y:S01]  /*69a0*/  FMUL.FTZ R125, R125, R185.reuse ;  /* 0x000000b97d7d7220 */ /* 0x080fe20000410000 */
[-C--:B------:R-:W-:Y:S01]  /*69b0*/  FMUL.FTZ R128, R128, R185.reuse ;  /* 0x000000b980807220 */ /* 0x080fe20000410000 */
[----:B------:R-:W1:Y:S01]  /*69c0*/  MUFU.EX2 R178, R171 ;  /* 0x000000ab00b27308 */ /* 0x000e620000000800 */
[----:B------:R-:W-:Y:S01]  /*69d0*/  FADD.FTZ R21, R163, R176 ;  /* 0x000000b0a3157221 */ /* 0x000fe20000010000 */
[-C--:B------:R-:W-:Y:S01]  /*69e0*/  FMUL.FTZ R129, R129, R185.reuse ;  /* 0x000000b981817220 */ /* 0x080fe20000410000 */
[-C--:B------:R-:W-:Y:S01]  /*69f0*/  FMUL.FTZ R132, R132, R185.reuse ;  /* 0x000000b984847220 */ /* 0x080fe20000410000 */
[-C--:B------:R-:W-:Y:S01]  /*6a00*/  FMUL.FTZ R133, R133, R185.reuse ;  /* 0x000000b985857220 */ /* 0x080fe20000410000 */
[----:B------:R-:W-:Y:S01]  /*6a10*/  FADD.FTZ R180, R10, R21 ;  /* 0x000000150ab47221 */ /* 0x000fe20000010000 */
[-C--:B------:R-:W-:Y:S01]  /*6a20*/  FMUL.FTZ R136, R136, R185.reuse ;  /* 0x000000b988887220 */ /* 0x080fe20000410000 */
[-C--:B------:R-:W-:Y:S01]  /*6a30*/  FMUL.FTZ R137, R137, R185.reuse ;  /* 0x000000b989897220 */ /* 0x080fe20000410000 */
[----:B------:R-:W4:Y:S01]  /*6a40*/  MUFU.EX2 R182, R175 ;  /* 0x000000af00b67308 */ /* 0x000f220000000800 */
[----:B--2---:R-:W-:Y:S01]  /*6a50*/  FADD.FTZ R21, R167, R180 ;  /* 0x000000b4a7157221 */ /* 0x004fe20000010000 */
[C---:B---3--:R-:W-:Y:S01]  /*6a60*/  FADD.FTZ R3, R189.reuse, R174 ;  /* 0x000000aebd037221 */ /* 0x048fe20000010000 */
[----:B------:R-:W-:Y:S01]  /*6a70*/  F2FP.BF16.F32.PACK_AB R174, R189, R0 ;  /* 0x00000000bdae723e */ /* 0x000fe200000010ff */
[-C--:B------:R-:W-:Y:S01]  /*6a80*/  FMUL.FTZ R140, R140, R185.reuse ;  /* 0x000000b98c8c7220 */ /* 0x080fe20000410000 */
[-C--:B------:R-:W-:Y:S01]  /*6a90*/  FMUL.FTZ R141, R141, R185.reuse ;  /* 0x000000b98d8d7220 */ /* 0x080fe20000410000 */
[-C--:B------:R-:W-:Y:S01]  /*6aa0*/  FMUL.FTZ R144, R144, R185.reuse ;  /* 0x000000b990907220 */ /* 0x080fe20000410000 */
[----:B------:R-:W-:Y:S01]  /*6ab0*/  FMUL.FTZ R145, R145, R185 ;  /* 0x000000b991917220 */ /* 0x000fe20000410000 */
[----:B------:R-:W2:Y:S01]  /*6ac0*/  MUFU.EX2 R165, R197 ;  /* 0x000000c500a57308 */ /* 0x000ea20000000800 */
[C---:B-1----:R-:W-:Y:S01]  /*6ad0*/  FADD.FTZ R180, R178.reuse, R21 ;  /* 0x00000015b2b47221 */ /* 0x042fe20000010000 */
[----:B------:R-:W-:Y:S01]  /*6ae0*/  F2FP.BF16.F32.PACK_AB R161, R178, R167 ;  /* 0x000000a7b2a1723e */ /* 0x000fe200000010ff */
[-C--:B------:R-:W-:Y:S01]  /*6af0*/  FMUL.FTZ R148, R148, R185.reuse ;  /* 0x000000b994947220 */ /* 0x080fe20000410000 */
[----:B------:R-:W-:Y:S01]  /*6b00*/  FMUL.FTZ R149, R149, R185 ;  /* 0x000000b995957220 */ /* 0x000fe20000410000 */
[----:B------:R-:W-:Y:S01]  /*6b10*/  FADD.FTZ R21, R15, R180 ;  /* 0x000000b40f157221 */ /* 0x000fe20000010000 */
[----:B------:R-:W-:Y:S01]  /*6b20*/  F2FP.BF16.F32.PACK_AB R153, R188, R193 ;  /* 0x000000c1bc99723e */ /* 0x000fe200000010ff */
[-C--:B------:R-:W-:Y:S01]  /*6b30*/  FMUL.FTZ R26, R26, R20.reuse ;  /* 0x000000141a1a7220 */ /* 0x080fe20000410000 */
[----:B------:R-:W1:Y:S01]  /*6b40*/  MUFU.EX2 R0, R179 ;  /* 0x000000b300007308 */ /* 0x000e620000000800 */
[C---:B----4-:R-:W-:Y:S01]  /*6b50*/  FADD.FTZ R184, R182.reuse, R21 ;  /* 0x00000015b6b87221 */ /* 0x050fe20000010000 */
[----:B------:R-:W-:Y:S01]  /*6b60*/  F2FP.BF16.F32.PACK_AB R163, R182, R15 ;  /* 0x0000000fb6a3723e */ /* 0x000fe200000010ff */
[-C--:B------:R-:W-:Y:S01]  /*6b70*/  FMUL.FTZ R27, R27, R20.reuse ;  /* 0x000000141b1b7220 */ /* 0x080fe20000410000 */
[----:B------:R-:W-:Y:S01]  /*6b80*/  F2FP.BF16.F32.PACK_AB R155, R192, R155 ;  /* 0x0000009bc09b723e */ /* 0x000fe200000010ff */
        /* <DEDUP_REMOVED lines=12> */
[C---:B-1----:R-:W-:Y:S01]  /*6c50*/  FADD.FTZ R184, R0.reuse, R21 ;  /* 0x0000001500b87221 */ /* 0x042fe20000010000 */
[----:B------:R-:W-:Y:S01]  /*6c60*/  F2FP.BF16.F32.PACK_AB R165, R0, R165 ;  /* 0x000000a500a5723e */ /* 0x000fe200000010ff */
[-C--:B------:R-:W-:Y:S01]  /*6c70*/  FMUL.FTZ R47, R47, R20.reuse ;  /* 0x000000142f2f7220 */ /* 0x080fe20000410000 */
[-C--:B------:R-:W-:Y:S01]  /*6c80*/  FMUL.FTZ R50, R50, R20.reuse ;  /* 0x0000001432327220 */ /* 0x080fe20000410000 */
[-C--:B------:R-:W-:Y:S01]  /*6c90*/  FMUL.FTZ R51, R51, R20.reuse ;  /* 0x0000001433337220 */ /* 0x080fe20000410000 */
[-C--:B------:R-:W-:Y:S01]  /*6ca0*/  FMUL.FTZ R54, R54, R20.reuse ;  /* 0x0000001436367220 */ /* 0x080fe20000410000 */
[-C--:B------:R-:W-:Y:S01]  /*6cb0*/  FMUL.FTZ R55, R55, R20.reuse ;  /* 0x0000001437377220 */ /* 0x080fe20000410000 */
[----:B------:R2:W1:Y:S01]  /*6cc0*/  MUFU.EX2 R169, R186 ;  /* 0x000000ba00a97308 */ /* 0x0004620000000800 */
        /* <DEDUP_REMOVED lines=8> */
[C---:B--2---:R-:W-:Y:S01]  /*6d50*/  FADD.FTZ R186, R2.reuse, R21 ;  /* 0x0000001502ba7221 */ /* 0x044fe20000010000 */
[----:B------:R-:W-:Y:S01]  /*6d60*/  F2FP.BF16.F32.PACK_AB R167, R2, R201 ;  /* 0x000000c902a7723e */ /* 0x000fe200000010ff */
        /* <DEDUP_REMOVED lines=14> */
[C---:B---3--:R-:W-:Y:S01]  /*6e50*/  FADD.FTZ R186, R176.reuse, R21 ;  /* 0x00000015b0ba7221 */ /* 0x048fe20000010000 */
[----:B------:R-:W-:Y:S01]  /*6e60*/  F2FP.BF16.F32.PACK_AB R169, R176, R169 ;  /* 0x000000a9b0a9723e */ /* 0x000fe200000010ff */
        /* <DEDUP_REMOVED lines=41> */
[----:B------:R-:W-:Y:S01]  /*7100*/  FMUL.FTZ R151, R151, R20 ;  /* 0x0000001497977220 */ /* 0x000fe20000410000 */
[C---:B---3--:R-:W-:Y:S01]  /*7110*/  FADD.FTZ R2, R186.reuse, R15 ;  /* 0x0000000fba027221 */ /* 0x048fe20000010000 */
[----:B------:R-:W-:Y:S01]  /*7120*/  F2FP.BF16.F32.PACK_AB R175, R186, R175 ;  /* 0x000000afbaaf723e */ /* 0x000fe200000010ff */
[----:B------:R-:W-:Y:S06]  /*7130*/  @P1 BRA `(.L_x_1857) ;  /* 0x0000000000041947 */ /* 0x000fec0003800000 */
[----:B------:R-:W-:Y:S01]  /*7140*/  BPT.TRAP 0x1 ;  /* 0x000000040000795c */ /* 0x000fe20000300000 */
.L_x_1857:
[----:B------:R-:W-:Y:S01]  /*7150*/  PLOP3.LUT P2, PT, PT, PT, UP0, 0x40, 0x0 ;  /* 0x000000000000781c */ /* 0x000fe20003f4e808 */
[----:B------:R1:W2:-:S12]  /*7160*/  SYNCS.PHASECHK.TRANS64.TRYWAIT P1, [UR31+0x22850], R13 ;  /* 0x0228500dff0075a7 */ /* 0x000298000802015f */
[----:B-1----:R-:W-:Y:S05]  /*7170*/  @P2 BRA `(.L_x_1858) ;  /* 0x0000000000042947 */ /* 0x002fea0003800000 */
[----:B------:R-:W-:Y:S01]  /*7180*/  BPT.TRAP 0x1 ;  /* 0x000000040000795c */ /* 0x000fe20000300000 */
.L_x_1858:
[----:B--2---:R-:W-:Y:S05]  /*7190*/  @P1 BRA `(.L_x_1859) ;  /* 0x0000000000081947 */ /* 0x004fea0003800000 */
[----:B------:R-:W1:Y:S02]  /*71a0*/  SYNCS.PHASECHK.TRANS64.TRYWAIT P1, [UR31+0x22850], R13 ;  /* 0x0228500dff0075a7 */ /* 0x000e64000802015f */
[----:B-1----:R-:W-:Y:S05]  /*71b0*/  @!P1 BRA `(.L_x_1860) ;  /* 0x000000c000a89947 */ /* 0x002fea0003800000 */
.L_x_1859:
[----:B------:R2:W-:Y:S01]  /*71c0*/  BAR.SYNC.DEFER_BLOCKING R7, 0x100 ;  /* 0x000400070000751d */ /* 0x0005e20000010000 */
[----:B------:R-:W-:Y:S01]  /*71d0*/  UIMAD UR18, UR4, 0xc00, UR24 ;  /* 0x00000c00041278a4 */ /* 0x000fe2000f8e0218 */
[C---:B------:R-:W-:Y:S01]  /*71e0*/  ISETP.GT.AND P1, PT, R9.reuse, UR25, PT ;  /* 0x0000001909007c0c */ /* 0x040fe2000bf24270 */
[----:B-1----:R-:W-:Y:S02]  /*71f0*/  @!P0 VIADD R12, R12, 0x22860 ;  /* 0x000228600c0c8836 */ /* 0x002fe40000000000 */
[----:B------:R-:W-:Y:S01]  /*7200*/  VIADD R9, R9, 0xffffffff ;  /* 0xffffffff09097836 */ /* 0x000fe20000000000 */
[----:B------:R-:W-:Y:S01]  /*7210*/  UMOV UR15, 0x40000040 ;  /* 0x40000040000f7882 */ /* 0x000fe20000000000 */
[----:B------:R-:W-:Y:S01]  /*7220*/  IMAD.MOV.U32 R10, RZ, RZ, R22 ;  /* 0x000000ffff0a7224 */ /* 0x000fe200078e0016 */
[----:B------:R-:W-:Y:S01]  /*7230*/  UMOV UR14, UR18 ;  /* 0x00000012000e7c82 */ /* 0x000fe20008000000 */
[----:B------:R-:W-:Y:S01]  /*7240*/  @!P0 PRMT R12, RZ, 0x654, R12 ;  /* 0x00000654ff0c8816 */ /* 0x000fe2000000000c */
[----:B------:R-:W-:Y:S01]  /*7250*/  IMAD.MOV.U32 R0, RZ, RZ, R14 ;  /* 0x000000ffff007224 */ /* 0x000fe200078e000e */
        /* <DEDUP_REMOVED lines=35> */
[----:B------:R-:W-:Y:S02]  /*7490*/  IMAD.MOV.U32 R10, RZ, RZ, R22 ;  /* 0x000000ffff0a7224 */ /* 0x000fe400078e0016 */
[----:B------:R-:W-:-:S07]  /*74a0*/  IMAD.MOV.U32 R0, RZ, RZ, R14 ;  /* 0x000000ffff007224 */ /* 0x000fce00078e000e */
.L_x_1844:
[----:B0-----:R-:W0:Y:S01]  /*74b0*/  LDC R13, c[0x0][0x2f0] ;  /* 0x0000bc00ff0d7b82 */ /* 0x001e220000000800 */
[----:B------:R-:W-:Y:S01]  /*74c0*/  VIADD R11, R11, 0x7f ;  /* 0x0000007f0b0b7836 */ /* 0x000fe20000000000 */
[----:B------:R-:W-:Y:S01]  /*74d0*/  UIADD3 UR11, -UR11, 0x1, URZ ;  /* 0x000000010b0b7890 */ /* 0x000fe2000fffe13f */
[----:B------:R-:W-:Y:S01]  /*74e0*/  ULDC UR14, c[0x0][0x448] ;  /* 0x00011200000e7ab9 */ /* 0x000fe20000000800 */
[----:B------:R-:W-:Y:S02]  /*74f0*/  ULDC UR19, c[0x0][0x9e4] ;  /* 0x0002790000137ab9 */ /* 0x000fe40000000800 */
[----:B------:R-:W-:Y:S01]  /*7500*/  R2UR UR18, R11 ;  /* 0x000000000b1272ca */ /* 0x000fe200000e0000 */
[----:B------:R-:W-:Y:S02]  /*7510*/  UISETP.NE.AND UP1, UPT, UR14, 0x1, UPT ;  /* 0x000000010e00788c */ /* 0x000fe4000bf25270 */
[----:B------:R-:W-:-:S06]  /*7520*/  UISETP.GE.AND UP2, UPT, UR19, 0x1, UPT ;  /* 0x000000011300788c */ /* 0x000fcc000bf46270 */
[----:B------:R-:W-:-:S03]  /*7530*/  PLOP3.LUT P1, PT, PT, PT, UP2, 0x40, 0x0 ;  /* 0x000000000000781c */ /* 0x000fc60003f2e828 */
[----:B------:R-:W-:Y:S02]  /*7540*/  @UP1 ULDC UR14, c[0x0][0x44c] ;  /* 0x00011300000e1ab9 */ /* 0x000fe40000000800 */
[----:B------:R-:W-:Y:S01]  /*7550*/  UIMAD.WIDE.U32 UR14, UR18, UR14, URZ ;  /* 0x0000000e120e72a5 */ /* 0x000fe2000f8e003f */
[----:B0-----:R-:W-:Y:S01]  /*7560*/  IMAD R13, R16, R13, UR11 ;  /* 0x0000000b100d7e24 */ /* 0x001fe2000f8e020d */
[----:B------:R-:W-:Y:S01]  /*7570*/  UMOV UR11, UR18 ;  /* 0x00000012000b7c82 */ /* 0x000fe20008000000 */
[----:B------:R-:W-:Y:S02]  /*7580*/  @UP1 ULDC UR18, c[0x0][0x450] ;  /* 0x0001140000121ab9 */ /* 0x000fe40000000800 */
[----:B------:R-:W-:Y:S01]  /*7590*/  @UP1 USHF.R.U32.HI UR11, URZ, UR18, UR15 ;  /* 0x000000123f0b1299 */ /* 0x000fe2000801160f */
[----:B------:R-:W-:Y:S02]  /*75a0*/  R2UR UR22, R13 ;  /* 0x000000000d1672ca */ /* 0x000fe400000e0000 */
[----:B------:R-:W-:-:S11]  /*75b0*/  ULDC UR18, c[0x0][0x9dc] ;  /* 0x0002770000127ab9 */ /* 0x000fd60000000800 */
[----:B------:R-:W-:-:S04]  /*75c0*/  UIADD3 UR11, UR22, UR11, URZ ;  /* 0x0000000b160b7290 */ /* 0x000fc8000fffe03f */
[----:B------:R-:W-:Y:S01]  /*75d0*/  UIADD3 UR18, UR11, -UR18, URZ ;  /* 0x800000120b127290 */ /* 0x000fe2000fffe03f */
[----:B------:R-:W-:Y:S11]  /*75e0*/  @P1 BRA `(.L_x_1862) ;  /* 0x0000000000441947 */ /* 0x000ff60003800000 */
        /* <DEDUP_REMOVED lines=10> */
.L_x_1863:
[----:B------:R-:W-:-:S11]  /*7690*/  UISETP.NE.AND UP3, UPT, UR19, 0x1, UPT ;  /* 0x000000011300788c */ /* 0x000fd6000bf65270 */
[----:B------:R-:W-:Y:S02]  /*76a0*/  @UP3 ULDC.64 UR22, c[0x0][0x9e8] ;  /* 0x00027a0000163ab9 */ /* 0x000fe40000000a00 */
[----:B------:R-:W-:-:S04]  /*76b0*/  UIMAD.WIDE.U32 UR14, UR11, UR22, URZ ;  /* 0x000000160b0e72a5 */ /* 0x000fc8000f8e003f */
[----:B------:R-:W-:-:S12]  /*76c0*/  @UP3 USHF.R.U32.HI UR11, URZ, UR23, UR15 ;  /* 0x000000173f0b3299 */ /* 0x000fd8000801160f */
.L_x_1864:
[----:B------:R-:W-:-:S04]  /*76d0*/  UIMAD UR11, UR11, UR19, URZ ;  /* 0x000000130b0b72a4 */ /* 0x000fc8000f8e023f */
[----:B------:R-:W-:-:S04]  /*76e0*/  UISETP.LT.AND UP3, UPT, UR18, UR11, UPT ;  /* 0x0000000b1200728c */ /* 0x000fc8000bf61270 */
[----:B------:R-:W-:-:S12]  /*76f0*/  USEL UR18, UR18, UR11, !UP3 ;  /* 0x0000000b12127287 */ /* 0x000fd8000d800000 */
.L_x_1862:
[----:B------:R-:W-:-:S04]  /*7700*/  UIADD3 UR14, UR18, 0x5f, URZ ;  /* 0x0000005f120e7890 */ /* 0x000fc8000fffe03f */
[----:B------:R-:W-:-:S04]  /*7710*/  UIMAD.WIDE UR14, UR14, 0x2aaaaaab, URZ ;  /* 0x2aaaaaab0e0e78a5 */ /* 0x000fc8000f8e023f */
[----:B------:R-:W-:-:S04]  /*7720*/  USHF.R.U32.HI UR11, URZ, 0x1f, UR15 ;  /* 0x0000001f3f0b7899 */ /* 0x000fc8000801160f */
[----:B------:R-:W-:-:S04]  /*7730*/  ULEA.HI.SX32 UR11, UR15, UR11, 0x1c ;  /* 0x0000000b0f0b7291 */ /* 0x000fc8000f8fe23f */
[----:B------:R-:W-:-:S04]  /*7740*/  UISETP.LT.AND UP3, UPT, UR37, UR11, UPT ;  /* 0x0000000b2500728c */ /* 0x000fc8000bf61270 */
[----:B------:R-:W-:-:S06]  /*7750*/  USEL UR25, UR37, UR11, !UP3 ;  /* 0x0000000b25197287 */ /* 0x000fcc000d800000 */
[----:B------:R-:W-:-:S13]  /*7760*/  ISETP.GE.AND P1, PT, R9, UR25, PT ;  /* 0x0000001909007c0c */ /* 0x000fda000bf26270 */
[----:B------:R-:W-:Y:S05]  /*7770*/  @!P1 BRA `(.L_x_1865) ;  /* 0x0000001c003c9947 */ /* 0x000fea0003800000 */
[----:B------:R-:W-:Y:S01]  /*7780*/  IMAD.MOV.U32 R201, RZ, RZ, R10 ;  /* 0x000000ffffc97224 */ /* 0x000fe200078e000a */
[----:B------:R-:W-:Y:S01]  /*7790*/  ULDC UR26, c[0x0][0x988] ;  /* 0x00026200001a7ab9 */ /* 0x000fe20000000800 */
[----:B------:R-:W-:-:S07]  /*77a0*/  IMAD.MOV.U32 R11, RZ, RZ, R0 ;  /* 0x000000ffff0b7224 */ /* 0x000fce00078e0000 */
.L_x_1874:
[----:B------:R-:W-:Y:S01]  /*77b0*/  UIADD3 UR4, UR4, 0x1, URZ ;  /* 0x0000000104047890 */ /* 0x000fe2000fffe03f */
[----:B------:R-:W-:Y:S02]  /*77c0*/  PLOP3.LUT P2, PT, PT, PT, UP0, 0x40, 0x0 ;  /* 0x000000000000781c */ /* 0x000fe40003f4e808 */
[C---:B------:R-:W-:Y:S01]  /*77d0*/  ISETP.GT.AND P1, PT, R9.reuse, UR25, PT ;  /* 0x0000001909007c0c */ /* 0x040fe2000bf24270 */
[----:B------:R-:W-:Y:S01]  /*77e0*/  UISETP.NE.AND UP3, UPT, UR4, 0x2, UPT ;  /* 0x000000020400788c */ /* 0x000fe2000bf65270 */
[----:B------:R-:W-:-:S03]  /*77f0*/  VIADD R9, R9, 0xffffffff ;  /* 0xffffffff09097836 */ /* 0x000fc60000000000 */
[----:B------:R-:W-:Y:S02]  /*7800*/  USEL UR10, URZ, 0x1, UP3 ;  /* 0x000000013f0a7887 */ /* 0x000fe40009800000 */
[----:B------:R-:W-:Y:S02]  /*7810*/  USEL UR4, UR4, URZ, UP3 ;  /* 0x0000003f04047287 */ /* 0x000fe40009800000 */
[----:B------:R-:W-:Y:S02]  /*7820*/  ULOP3.LUT UR5, UR5, UR10, URZ, 0x3c, !UPT ;  /* 0x0000000a05057292 */ /* 0x000fe4000f8e3c3f */
[----:B-1----:R-:W-:Y:S10]  /*7830*/  @P2 BRA `(.L_x_1866) ;  /* 0x0000000000042947 */ /* 0x002ff40003800000 */
[----:B------:R-:W-:Y:S01]  /*7840*/  BPT.TRAP 0x1 ;  /* 0x000000040000795c */ /* 0x000fe20000300000 */
.L_x_1866:
[----:B------:R-:W-:Y:S01]  /*7850*/  PLOP3.LUT P3, PT, PT, PT, UP0, 0x40, 0x0 ;  /* 0x000000000000781c */ /* 0x000fe20003f6e808 */
[----:B------:R-:W-:Y:S01]  /*7860*/  ULEA UR27, UR4, UR38, 0x3 ;  /* 0x00000026041b7291 */ /* 0x000fe2000f8e183f */
[----:B------:R-:W-:-:S05]  /*7870*/  IMAD.U32 R8, RZ, RZ, UR5 ;  /* 0x00000005ff087e24 */ /* 0x000fca000f8e00ff */
[----:B------:R-:W-:-:S04]  /*7880*/  SHF.L.U32 R8, R8, 0x1f, RZ ;  /* 0x0000001f08087819 */ /* 0x000fc800000006ff */
[----:B------:R0:W1:Y:S02]  /*7890*/  SYNCS.PHASECHK.TRANS64.TRYWAIT P2, [UR27+0x22830], R8 ;  /* 0x02283008ff0075a7 */ /* 0x000064000804015b */
[----:B------:R-:W-:Y:S05]  /*78a0*/  @P3 BRA `(.L_x_1867) ;  /* 0x0000000000043947 */ /* 0x000fea0003800000 */
[----:B------:R-:W-:Y:S01]  /*78b0*/  BPT.TRAP 0x1 ;  /* 0x000000040000795c */ /* 0x000fe20000300000 */
.L_x_1867:
[----:B-1----:R-:W-:Y:S05]  /*78c0*/  @P2 BRA `(.L_x_1868) ;  /* 0x0000000000082947 */ /* 0x002fea0003800000 */
[----:B------:R-:W1:Y:S02]  /*78d0*/  SYNCS.PHASECHK.TRANS64.TRYWAIT P2, [UR27+0x22830], R8 ;  /* 0x02283008ff0075a7 */ /* 0x000e64000804015b */
[----:B-1----:R-:W-:Y:S05]  /*78e0*/  @!P2 BRA `(.L_x_1869) ;  /* 0x000000b800f0a947 */ /* 0x002fea0003800000 */
.L_x_1868:
[----:B------:R-:W-:Y:S01]  /*78f0*/  UIMAD UR22, UR4, 0x300, UR6 ;  /* 0x00000300041678a4 */ /* 0x000fe2000f8e0206 */
[----:B------:R-:W-:Y:S01]  /*7900*/  WARPGROUP.ARRIVE ;  /* 0x00000000000079c5 */ /* 0x000fe20000000000 */
[----:B------:R-:W-:Y:S01]  /*7910*/  UMOV UR23, 0x40000040 ;  /* 0x4000004000177882 */ /* 0x000fe20000000000 */
[----:B------:R-:W-:Y:S01]  /*7920*/  UMOV UR11, 0x40000040 ;  /* 0x40000040000b7882 */ /* 0x000fe20000000000 */
[----:B------:R-:W-:Y:S01]  /*7930*/  UIADD3 UR10, UR22, 0x2, URZ ;  /* 0x00000002160a7890 */ /* 0x000fe2000fffe03f */
[----:B------:R-:W-:Y:S01]  /*7940*/  PLOP3.LUT P2, PT, PT, PT, UP0, 0x40, 0x0 ;  /* 0x000000000000781c */ /* 0x000fe20003f4e808 */
[----:B------:R-:W-:Y:S01]  /*7950*/  UIADD3 UR14, UR22, 0x4, URZ ;  /* 0x00000004160e7890 */ /* 0x000fe2000fffe03f */
[----:B------:R-:W-:Y:S02]  /*7960*/  UMOV UR15, 0x40000040 ;  /* 0x40000040000f7882 */ /* 0x000fe40000000000 */
[----:B------:R-:W-:Y:S01]  /*7970*/  HGMMA.64x96x16.F32.BF16 R152, gdesc[UR20], RZ, !UPT, gsb0 ;  /* 0x01600000149879f0 */ /* 0x000fe2000c0018ff */
[----:B------:R-:W-:Y:S01]  /*7980*/  UIADD3 UR18, UR22, 0x6, URZ ;  /* 0x0000000616127890 */ /* 0x000fe2000fffe03f */
[----:B------:R-:W-:Y:S01]  /*7990*/  UMOV UR19, 0x40000040 ;  /* 0x4000004000137882 */ /* 0x000fe20000000000 */
[----:B------:R-:W-:-:S02]  /*79a0*/  WARPGROUP.DEPBAR.LE gsb0, 0x0 ;  /* 0x00008000000079c5 */ /* 0x000fc40000010000 */
[----:B------:R-:W-:-:S06]  /*79b0*/  WARPGROUP.ARRIVE ;  /* 0x00000000000079c5 */ /* 0x000fcc0000000000 */
[----:B------:R-:W-:Y:S01]  /*79c0*/  HGMMA.64x96x16.F32.BF16 R152, gdesc[UR8], R152, gsb0 ;  /* 0x01600000089879f0 */ /* 0x000fe20008001898 */
[----:B------:R-:W-:Y:S02]  /*79d0*/  UMOV UR10, UR26 ;  /* 0x0000001a000a7c82 */ /* 0x000fe40008000000 */
[----:B------:R-:W-:Y:S02]  /*79e0*/  WARPGROUP.DEPBAR.LE gsb0, 0x0 ;  /* 0x00008000000079c5 */ /* 0x000fe40000010000 */
[----:B------:R-:W-:-:S06]  /*79f0*/  WARPGROUP.ARRIVE ;  /* 0x00000000000079c5 */ /* 0x000fcc0000000000 */
[----:B------:R-:W-:Y:S03]  /*7a00*/  HGMMA.64x96x16.F32.BF16 R152, gdesc[UR12], R152, gsb0 ;  /* 0x016000000c9879f0 */ /* 0x000fe60008001898 */
[----:B------:R-:W-:Y:S02]  /*7a10*/  WARPGROUP.DEPBAR.LE gsb0, 0x0 ;  /* 0x00008000000079c5 */ /* 0x000fe40000010000 */
[----:B------:R-:W-:-:S06]  /*7a20*/  WARPGROUP.ARRIVE ;  /* 0x00000000000079c5 */ /* 0x000fcc0000000000 */
[----:B------:R-:W-:Y:S03]  /*7a30*/  HGMMA.64x96x16.F32.BF16 R152, gdesc[UR16], R152, gsb0 ;  /* 0x01600000109879f0 */ /* 0x000fe60008001898 */
[----:B------:R-:W-:Y:S02]  /*7a40*/  WARPGROUP.DEPBAR.LE gsb0, 0x0 ;  /* 0x00008000000079c5 */ /* 0x000fe40000010000 */
[----:B------:R-:W-:Y:S02]  /*7a50*/  FMNMX.FTZ R0, R152, R11, !PT ;  /* 0x0000000b98007209 */ /* 0x000fe40007810000 */
[----:B------:R-:W-:Y:S02]  /*7a60*/  FMNMX.FTZ R10, R154, R201, !PT ;  /* 0x000000c99a0a7209 */ /* 0x000fe40007810000 */
        /* <DEDUP_REMOVED lines=24> */
[----:B-1----:R-:W-:Y:S02]  /*7bf0*/  FMNMX.FTZ R14, R13, R0, !PT ;  /* 0x000000000d0e7209 */ /* 0x002fe40007810000 */
[----:B------:R-:W-:-:S03]  /*7c00*/  FMNMX.FTZ R13, R155, R10, !PT ;  /* 0x0000000a9b0d7209 */ /* 0x000fc60007810000 */
[----:B------:R-:W1:Y:S01]  /*7c10*/  SHFL.BFLY PT, R15, R14, 0x1, 0x1f ;  /* 0x0c201f000e0f7f89 */ /* 0x000e6200000e0000 */
[----:B------:R-:W-:-:S04]  /*7c20*/  FMNMX.FTZ R10, R158, R13, !PT ;  /* 0x0000000d9e0a7209 */ /* 0x000fc80007810000 */
[----:B------:R-:W-:-:S04]  /*7c30*/  FMNMX.FTZ R13, R159, R10, !PT ;  /* 0x0000000a9f0d7209 */ /* 0x000fc80007810000 */
[----:B------:R-:W-:Y:S02]  /*7c40*/  FMNMX.FTZ R10, R162, R13, !PT ;  /* 0x0000000da20a7209 */ /* 0x000fe40007810000 */
[----:B-1----:R-:W-:Y:S02]  /*7c50*/  FMNMX.FTZ R0, R14, R15, !PT ;  /* 0x0000000f0e007209 */ /* 0x002fe40007810000 */
[----:B------:R-:W-:-:S03]  /*7c60*/  FMNMX.FTZ R15, R163, R10, !PT ;  /* 0x0000000aa30f7209 */ /* 0x000fc60007810000 */
[----:B------:R-:W-:Y:S01]  /*7c70*/  FADD.FTZ R4, -R0, R11 ;  /* 0x0000000b00047221 */ /* 0x000fe20000010100 */
[----:B------:R-:W-:-:S03]  /*7c80*/  FMNMX.FTZ R10, R166, R15, !PT ;  /* 0x0000000fa60a7209 */ /* 0x000fc60007810000 */
[----:B--2---:R-:W-:Y:S01]  /*7c90*/  FMUL.FTZ R12, R4, UR10 ;  /* 0x0000000a040c7c20 */ /* 0x004fe20008410000 */
[----:B------:R-:W-:Y:S01]  /*7ca0*/  FMNMX.FTZ R15, R167, R10, !PT ;  /* 0x0000000aa70f7209 */ /* 0x000fe20007810000 */
[----:B------:R-:W-:-:S03]  /*7cb0*/  FMUL.FTZ R4, R0, UR10 ;  /* 0x0000000a00047c20 */ /* 0x000fc60008410000 */
[----:B------:R-:W-:Y:S01]  /*7cc0*/  FMNMX.FTZ R10, R170, R15, !PT ;  /* 0x0000000faa0a7209 */ /* 0x000fe20007810000 */
[--C-:B------:R-:W-:Y:S01]  /*7cd0*/  FFMA.FTZ R11, R152, UR10, -R4.reuse ;  /* 0x0000000a980b7c23 */ /* 0x100fe20008010804 */
        /* <DEDUP_REMOVED lines=8> */
[----:B------:R-:W1:Y:S01]  /*7d60*/  MUFU.EX2 R12, R12 ;  /* 0x0000000c000c7308 */ /* 0x000e620000000800 */
[--C-:B------:R-:W-:Y:S01]  /*7d70*/  FFMA.FTZ R13, R156, UR10, -R4.reuse ;  /* 0x0000000a9c0d7c23 */ /* 0x100fe20008010804 */
[----:B------:R-:W-:Y:S01]  /*7d80*/  FMNMX.FTZ R21, R175, R10, !PT ;  /* 0x0000000aaf157209 */ /* 0x000fe20007810000 */
[--C-:B------:R-:W-:Y:S01]  /*7d90*/  FFMA.FTZ R156, R160, UR10, -R4.reuse ;  /* 0x0000000aa09c7c23 */ /* 0x100fe20008010804 */
[--C-:B------:R-:W-:Y:S01]  /*7da0*/  FFMA.FTZ R15, R161, UR10, -R4.reuse ;  /* 0x0000000aa10f7c23 */ /* 0x100fe20008010804 */
[--C-:B------:R-:W-:Y:S01]  /*7db0*/  FFMA.FTZ R160, R168, UR10, -R4.reuse ;  /* 0x0000000aa8a07c23 */ /* 0x100fe20008010804 */
[----:B------:R-:W-:Y:S01]  /*7dc0*/  FMNMX.FTZ R10, R178, R21, !PT ;  /* 0x00000015b20a7209 */ /* 0x000fe20007810000 */
[--C-:B------:R-:W-:Y:S01]  /*7dd0*/  FFMA.FTZ R22, R172, UR10, -R4.reuse ;  /* 0x0000000aac167c23 */ /* 0x100fe20008010804 */
[----:B------:R-:W2:Y:S01]  /*7de0*/  MUFU.EX2 R11, R11 ;  /* 0x0000000b000b7308 */ /* 0x000ea20000000800 */
        /* <DEDUP_REMOVED lines=12> */
[-C--:B-1----:R-:W-:Y:S01]  /*7eb0*/  FMUL.FTZ R24, R24, R12.reuse ;  /* 0x0000000c18187220 */ /* 0x082fe20000410000 */
[----:B------:R-:W-:Y:S01]  /*7ec0*/  FMNMX.FTZ R10, R186, R23, !PT ;  /* 0x00000017ba0a7209 */ /* 0x000fe20007810000 */
[-C--:B------:R-:W-:Y:S01]  /*7ed0*/  FMUL.FTZ R25, R25, R12.reuse ;  /* 0x0000000c19197220 */ /* 0x080fe20000410000 */
[----:B------:R-:W-:Y:S01]  /*7ee0*/  FMUL.FTZ R28, R28, R12 ;  /* 0x0000000c1c1c7220 */ /* 0x000fe20000410000 */
[----:B------:R-:W-:Y:S01]  /*7ef0*/  MUFU.EX2 R13, R13 ;  /* 0x0000000d000d7308 */ /* 0x000fe20000000800 */
[----:B------:R-:W-:Y:S01]  /*7f00*/  FMNMX.FTZ R23, R187, R10, !PT ;  /* 0x0000000abb177209 */ /* 0x000fe20007810000 */
[----:B--2---:R-:W-:Y:S01]  /*7f10*/  FFMA.FTZ R3, R12, R3, R11 ;  /* 0x000000030c037223 */ /* 0x004fe2000001000b */
[-C--:B------:R-:W-:Y:S01]  /*7f20*/  FMUL.FTZ R29, R29, R12.reuse ;  /* 0x0000000c1d1d7220 */ /* 0x080fe20000410000 */
[-C--:B------:R-:W-:Y:S01]  /*7f30*/  FMUL.FTZ R32, R32, R12.reuse ;  /* 0x0000000c20207220 */ /* 0x080fe20000410000 */
[----:B------:R-:W-:Y:S01]  /*7f40*/  FMNMX.FTZ R10, R190, R23, !PT ;  /* 0x00000017be0a7209 */ /* 0x000fe20007810000 */
[--C-:B------:R-:W-:Y:S01]  /*7f50*/  FFMA.FTZ R23, R169, UR10, -R4.reuse ;  /* 0x0000000aa9177c23 */ /* 0x100fe20008010804 */
[----:B------:R-:W-:Y:S01]  /*7f60*/  FMUL.FTZ R33, R33, R12 ;  /* 0x0000000c21217220 */ /* 0x000fe20000410000 */
[----:B------:R-:W-:Y:S01]  /*7f70*/  MUFU.EX2 R14, R14 ;  /* 0x0000000e000e7308 */ /* 0x000fe20000000800 */
[----:B------:R-:W-:Y:S01]  /*7f80*/  FMNMX.FTZ R153, R191, R10, !PT ;  /* 0x0000000abf997209 */ /* 0x000fe20007810000 */
[-C--:B------:R-:W-:Y:S01]  /*7f90*/  FMUL.FTZ R36, R36, R12.reuse ;  /* 0x0000000c24247220 */ /* 0x080fe20000410000 */
[-C--:B------:R-:W-:Y:S01]  /*7fa0*/  FMUL.FTZ R37, R37, R12.reuse ;  /* 0x0000000c25257220 */ /* 0x080fe20000410000 */
[-C--:B------:R-:W-:Y:S01]  /*7fb0*/  FMUL.FTZ R40, R40, R12.reuse ;  /* 0x0000000c28287220 */ /* 0x080fe20000410000 */
[----:B------:R-:W-:Y:S01]  /*7fc0*/  FMNMX.FTZ R10, R194, R153, !PT ;  /* 0x00000099c20a7209 */ /* 0x000fe20007810000 */
[-C--:B------:R-:W-:Y:S01]  /*7fd0*/  FMUL.FTZ R41, R41, R12.reuse ;  /* 0x0000000c29297220 */ /* 0x080fe20000410000 */
[----:B------:R-:W-:Y:S01]  /*7fe0*/  FMUL.FTZ R44, R44, R12 ;  /* 0x0000000c2c2c7220 */ /* 0x000fe20000410000 */
[----:B------:R-:W-:Y:S01]  /*7ff0*/  MUFU.EX2 R156, R156 ;  /* 0x0000009c009c7308 */ /* 0x000fe20000000800 */
[----:B------:R-:W-:Y:S01]  /*8000*/  FMNMX.FTZ R153, R195, R10, !PT ;  /* 0x0000000ac3997209 */ /* 0x000fe20007810000 */
[-C--:B------:R-:W-:Y:S01]  /*8010*/  FMUL.FTZ R45, R45, R12.reuse ;  /* 0x0000000c2d2d7220 */ /* 0x080fe20000410000 */
[-C--:B------:R-:W-:Y:S01]  /*8020*/  FMUL.FTZ R48, R48, R12.reuse ;  /* 0x0000000c30307220 */ /* 0x080fe20000410000 */
[----:B------:R-:W-:Y:S01]  /*8030*/  FMUL.FTZ R49, R49, R12 ;  /* 0x0000000c31317220 */ /* 0x000fe20000410000 */
[----:B------:R-:W-:Y:S01]  /*8040*/  FMNMX.FTZ R10, R198, R153, !PT ;  /* 0x00000099c60a7209 */ /* 0x000fe20007810000 */
[--C-:B------:R-:W-:Y:S01]  /*8050*/  FFMA.FTZ R153, R173, UR10, -R4.reuse ;  /* 0x0000000aad997c23 */ /* 0x100fe20008010804 */
[--C-:B------:R-:W-:Y:S01]  /*8060*/  FFMA.FTZ R173, R192, UR10, -R4.reuse ;  /* 0x0000000ac0ad7c23 */ /* 0x100fe20008010804 */
[----:B------:R-:W-:Y:S01]  /*8070*/  MUFU.EX2 R15, R15 ;  /* 0x0000000f000f7308 */ /* 0x000fe20000000800 */
[----:B------:R-:W-:Y:S01]  /*8080*/  FMNMX.FTZ R10, R199, R10, !PT ;  /* 0x0000000ac70a7209 */ /* 0x000fe20007810000 */
[-C--:B------:R-:W-:Y:S01]  /*8090*/  FMUL.FTZ R52, R52, R12.reuse ;  /* 0x0000000c34347220 */ /* 0x080fe20000410000 */
[-C--:B------:R-:W-:Y:S01]  /*80a0*/  FMUL.FTZ R53, R53, R12.reuse ;  /* 0x0000000c35357220 */ /* 0x080fe20000410000 */
[-C--:B------:R-:W-:Y:S01]  /*80b0*/  FMUL.FTZ R56, R56, R12.reuse ;  /* 0x0000000c38387220 */ /* 0x080fe20000410000 */
[-C--:B------:R-:W-:Y:S01]  /*80c0*/  FMUL.FTZ R57, R57, R12.reuse ;  /* 0x0000000c39397220 */ /* 0x080fe20000410000 */
[----:B------:R-:W1:Y:S01]  /*80d0*/  SHFL.BFLY PT, R169, R10, 0x2, 0x1f ;  /* 0x0c401f000aa97f89 */ /* 0x000e6200000e0000 */
        /* <DEDUP_REMOVED lines=23> */
[----:B-1----:R-:W-:Y:S01]  /*8250*/  FMNMX.FTZ R177, R10, R169, !PT ;  /* 0x000000a90ab17209 */ /* 0x002fe20007810000 */
[----:B------:R-:W-:Y:S01]  /*8260*/  FFMA.FTZ R169, R188, UR10, -R4 ;  /* 0x0000000abca97c23 */ /* 0x000fe20008010804 */
[----:B------:R-:W-:Y:S01]  /*8270*/  MUFU.EX2 R23, R23 ;  /* 0x0000001700177308 */ /* 0x000fe20000000800 */
[-C--:B------:R-:W-:Y:S01]  /*8280*/  FMUL.FTZ R100, R100, R12.reuse ;  /* 0x0000000c64647220 */ /* 0x080fe20000410000 */
[-C--:B------:R-:W-:Y:S01]  /*8290*/  FMUL.FTZ R101, R101, R12.reuse ;  /* 0x0000000c65657220 */ /* 0x080fe20000410000 */
[----:B------:R-:W1:Y:S01]  /*82a0*/  SHFL.BFLY PT, R10, R177, 0x1, 0x1f ;  /* 0x0c201f00b10a7f89 */ /* 0x000e6200000e0000 */
        /* <DEDUP_REMOVED lines=22> */
[----:B------:R-:W-:Y:S01]  /*8410*/  FMUL.FTZ R141, R141, R12 ;  /* 0x0000000c8d8d7220 */ /* 0x000fe20000410000 */
[----:B-1----:R-:W-:Y:S01]  /*8420*/  FMNMX.FTZ R10, R177, R10, !PT ;  /* 0x0000000ab10a7209 */ /* 0x002fe20007810000 */
[-C--:B------:R-:W-:Y:S01]  /*8430*/  FMUL.FTZ R144, R144, R12.reuse ;  /* 0x0000000c90907220 */ /* 0x080fe20000410000 */
[-C--:B------:R-:W-:Y:S01]  /*8440*/  FMUL.FTZ R145, R145, R12.reuse ;  /* 0x0000000c91917220 */ /* 0x080fe20000410000 */
[-C--:B------:R-:W-:Y:S01]  /*8450*/  FMUL.FTZ R148, R148, R12.reuse ;  /* 0x0000000c94947220 */ /* 0x080fe20000410000 */
[----:B------:R-:W-:Y:S01]  /*8460*/  FMUL.FTZ R149, R149, R12 ;  /* 0x0000000c95957220 */ /* 0x000fe20000410000 */
[C---:B------:R-:W-:Y:S01]  /*8470*/  FMUL.FTZ R189, R10.reuse, UR10 ;  /* 0x0000000a0abd7c20 */ /* 0x040fe20008410000 */
[----:B------:R-:W-:Y:S01]  /*8480*/  FADD.FTZ R4, -R10, R201 ;  /* 0x000000c90a047221 */ /* 0x000fe20000010100 */
[----:B------:R-:W-:Y:S02]  /*8490*/  MUFU.EX2 R157, R157 ;  /* 0x0000009d009d7308 */ /* 0x000fe40000000800 */
[--C-:B------:R-:W-:Y:S01]  /*84a0*/  FFMA.FTZ R204, R175, UR10, -R189.reuse ;  /* 0x0000000aafcc7c23 */ /* 0x100fe200080108bd */
[--C-:B------:R-:W-:Y:S01]  /*84b0*/  FFMA.FTZ R175, R178, UR10, -R189.reuse ;  /* 0x0000000ab2af7c23 */ /* 0x100fe200080108bd */
[----:B------:R-:W-:Y:S01]  /*84c0*/  FFMA.FTZ R178, R179, UR10, -R189 ;  /* 0x0000000ab3b27c23 */ /* 0x000fe200080108bd */
[----:B------:R-:W-:-:S02]  /*84d0*/  IMAD.U32 R179, RZ, RZ, UR27 ;  /* 0x0000001bffb37e24 */ /* 0x000fc4000f8e00ff */
[----:B------:R-:W-:Y:S01]  /*84e0*/  FMUL.FTZ R4, R4, UR10 ;  /* 0x0000000a04047c20 */ /* 0x000fe20008410000 */
[--C-:B------:R-:W-:Y:S01]  /*84f0*/  FFMA.FTZ R188, R154, UR10, -R189.reuse ;  /* 0x0000000a9abc7c23 */ /* 0x100fe200080108bd */
[----:B------:R-:W-:Y:S01]  /*8500*/  MUFU.EX2 R161, R161 ;  /* 0x000000a100a17308 */ /* 0x000fe20000000800 */
[----:B------:R-:W-:Y:S02]  /*8510*/  @!P0 VIADD R154, R179, 0x22840 ;  /* 0x00022840b39a8836 */ /* 0x000fe40000000000 */
[--C-:B------:R-:W-:Y:S01]  /*8520*/  FFMA.FTZ R155, R155, UR10, -R189.reuse ;  /* 0x0000000a9b9b7c23 */ /* 0x100fe200080108bd */
[--C-:B------:R-:W-:Y:S01]  /*8530*/  FFMA.FTZ R185, R158, UR10, -R189.reuse ;  /* 0x0000000a9eb97c23 */ /* 0x100fe200080108bd */
[--C-:B------:R-:W-:Y:S01]  /*8540*/  FFMA.FTZ R192, R159, UR10, -R189.reuse ;  /* 0x0000000a9fc07c23 */ /* 0x100fe200080108bd */
[--C-:B------:R-:W-:Y:S01]  /*8550*/  FFMA.FTZ R159, R162, UR10, -R189.reuse ;  /* 0x0000000aa29f7c23 */ /* 0x100fe200080108bd */
[----:B------:R-:W-:Y:S01]  /*8560*/  @!P0 PRMT R154, RZ, 0x654, R154 ;  /* 0x00000654ff9a8816 */ /* 0x000fe2000000009a */
[--C-:B------:R-:W-:Y:S01]  /*8570*/  FFMA.FTZ R200, R167, UR10, -R189.reuse ;  /* 0x0000000aa7c87c23 */ /* 0x100fe200080108bd */
[----:B------:R1:W3:Y:S01]  /*8580*/  MUFU.EX2 R181, R4 ;  /* 0x0000000400b57308 */ /* 0x0002e20000000800 */
        /* <DEDUP_REMOVED lines=8> */
[----:B-1----:R-:W-:Y:S01]  /*8610*/  IADD3 R4, -R19, 0xb, RZ ;  /* 0x0000000b13047810 */ /* 0x002fe20007ffe1ff */
[--C-:B------:R-:W-:Y:S01]  /*8620*/  FFMA.FTZ R190, R190, UR10, -R189.reuse ;  /* 0x0000000abebe7c23 */ /* 0x100fe200080108bd */
[--C-:B------:R-:W-:Y:S01]  /*8630*/  FFMA.FTZ R191, R191, UR10, -R189.reuse ;  /* 0x0000000abfbf7c23 */ /* 0x100fe200080108bd */
[--C-:B------:R-:W-:Y:S01]  /*8640*/  FFMA.FTZ R194, R194, UR10, -R189.reuse ;  /* 0x0000000ac2c27c23 */ /* 0x100fe200080108bd */
[--C-:B------:R-:W-:Y:S01]  /*8650*/  FFMA.FTZ R195, R195, UR10, -R189.reuse ;  /* 0x0000000ac3c37c23 */ /* 0x100fe200080108bd */
[----:B------:R1:W-:Y:S06]  /*8660*/  BAR.ARV R4, 0x100 ;  /* 0x000400040000751d */ /* 0x0003ec0000002000 */
[----:B------:R4:W-:Y:S01]  /*8670*/  @!P0 SYNCS.ARRIVE.TRANS64.RED.A1T0 RZ, [R154+URZ], RZ ;  /* 0x000000ff9aff89a7 */ /* 0x0009e2000810043f */
[----:B------:R-:W-:Y:S01]  /*8680*/  MUFU.EX2 R165, R165 ;  /* 0x000000a500a57308 */ /* 0x000fe20000000800 */
[--C-:B------:R-:W-:Y:S01]  /*8690*/  FFMA.FTZ R198, R198, UR10, -R189.reuse ;  /* 0x0000000ac6c67c23 */ /* 0x100fe200080108bd */
[----:B------:R-:W-:Y:S01]  /*86a0*/  FFMA.FTZ R199, R199, UR10, -R189 ;  /* 0x0000000ac7c77c23 */ /* 0x000fe200080108bd */
[----:B--2---:R-:W-:Y:S01]  /*86b0*/  F2FP.BF16.F32.PACK_AB R162, R153, R22 ;  /* 0x0000001699a2723e */ /* 0x004fe200000010ff */
[-C--:B---3--:R-:W-:Y:S01]  /*86c0*/  FMUL.FTZ R26, R26, R181.reuse ;  /* 0x000000b51a1a7220 */ /* 0x088fe20000410000 */
[----:B------:R-:W-:Y:S01]  /*86d0*/  F2FP.BF16.F32.PACK_AB R158, R21, R20 ;  /* 0x00000014159e723e */ /* 0x000fe200000010ff */
[----:B------:R-:W-:Y:S01]  /*86e0*/  FMUL.FTZ R27, R27, R181 ;  /* 0x000000b51b1b7220 */ /* 0x000fe20000410000 */
[C---:B----4-:R-:W-:Y:S01]  /*86f0*/  FADD.FTZ R154, R152.reuse, R3 ;  /* 0x00000003989a7221 */ /* 0x050fe20000010000 */
[----:B------:R-:W2:Y:S01]  /*8700*/  MUFU.EX2 R188, R188 ;  /* 0x000000bc00bc7308 */ /* 0x000ea20000000800 */
[----:B------:R-:W-:Y:S01]  /*8710*/  F2FP.BF16.F32.PACK_AB R152, R152, R11 ;  /* 0x0000000b9898723e */ /* 0x000fe200000010ff */
[-C--:B------:R-:W-:Y:S01]  /*8720*/  FMUL.FTZ R30, R30, R181.reuse ;  /* 0x000000b51e1e7220 */ /* 0x080fe20000410000 */
[----:B------:R-:W-:Y:S01]  /*8730*/  FADD.FTZ R3, R13, R154 ;  /* 0x0000009a0d037221 */ /* 0x000fe20000010000 */
[-C--:B------:R-:W-:Y:S01]  /*8740*/  FMUL.FTZ R31, R31, R181.reuse ;  /* 0x000000b51f1f7220 */ /* 0x080fe20000410000 */
[-C--:B------:R-:W-:Y:S01]  /*8750*/  FMUL.FTZ R34, R34, R181.reuse ;  /* 0x000000b522227220 */ /* 0x080fe20000410000 */
[-C--:B------:R-:W-:Y:S01]  /*8760*/  FMUL.FTZ R35, R35, R181.reuse ;  /* 0x000000b523237220 */ /* 0x080fe20000410000 */
[----:B------:R-:W-:Y:S01]  /*8770*/  FADD.FTZ R3, R14, R3 ;  /* 0x000000030e037221 */ /* 0x000fe20000010000 */
[----:B------:R-:W-:Y:S01]  /*8780*/  MUFU.EX2 R172, R172 ;  /* 0x000000ac00ac7308 */ /* 0x000fe20000000800 */
[-C--:B------:R-:W-:Y:S01]  /*8790*/  FMUL.FTZ R38, R38, R181.reuse ;  /* 0x000000b526267220 */ /* 0x080fe20000410000 */
[-C--:B------:R-:W-:Y:S01]  /*87a0*/  FMUL.FTZ R39, R39, R181.reuse ;  /* 0x000000b527277220 */ /* 0x080fe20000410000 */
[----:B------:R-:W-:Y:S01]  /*87b0*/  FADD.FTZ R154, R156, R3 ;  /* 0x000000039c9a7221 */ /* 0x000fe20000010000 */
[----:B------:R-:W-:Y:S01]  /*87c0*/  F2FP.BF16.F32.PACK_AB R156, R15, R156 ;  /* 0x0000009c0f9c723e */ /* 0x000fe200000010ff */
[-C--:B------:R-:W-:Y:S01]  /*87d0*/  FMUL.FTZ R42, R42, R181.reuse ;  /* 0x000000b52a2a7220 */ /* 0x080fe20000410000 */
[-C--:B------:R-:W-:Y:S01]  /*87e0*/  FMUL.FTZ R43, R43, R181.reuse ;  /* 0x000000b52b2b7220 */ /* 0x080fe20000410000 */
[----:B------:R-:W-:Y:S01]  /*87f0*/  FADD.FTZ R3, R15, R154 ;  /* 0x0000009a0f037221 */ /* 0x000fe20000010000 */
[----:B------:R-:W3:Y:S01]  /*8800*/  MUFU.EX2 R155, R155 ;  /* 0x0000009b009b7308 */ /* 0x000ee20000000800 */
[----:B--2---:R-:W-:Y:S01]  /*8810*/  FFMA.FTZ R2, R181, R2, R188 ;  /* 0x00000002b5027223 */ /* 0x004fe200000100bc */
[-C--:B------:R-:W-:Y:S01]  /*8820*/  FMUL.FTZ R46, R46, R181.reuse ;  /* 0x000000b52e2e7220 */ /* 0x080fe20000410000 */
[----:B------:R-:W-:Y:S01]  /*8830*/  FADD.FTZ R154, R20, R3 ;  /* 0x00000003149a7221 */ /* 0x000fe20000010000 */
[-C--:B------:R-:W-:Y:S01]  /*8840*/  FMUL.FTZ R47, R47, R181.reuse ;  /* 0x000000b52f2f7220 */ /* 0x080fe20000410000 */
[-C--:B------:R-:W-:Y:S01]  /*8850*/  FMUL.FTZ R50, R50, R181.reuse ;  /* 0x000000b532327220 */ /* 0x080fe20000410000 */
[-C--:B------:R-:W-:Y:S01]  /*8860*/  FMUL.FTZ R51, R51, R181.reuse ;  /* 0x000000b533337220 */ /* 0x080fe20000410000 */
[----:B------:R-:W-:Y:S01]  /*8870*/  FADD.FTZ R3, R21, R154 ;  /* 0x0000009a15037221 */ /* 0x000fe20000010000 */
[----:B------:R-:W2:Y:S01]  /*8880*/  MUFU.EX2 R169, R169 ;  /* 0x000000a900a97308 */ /* 0x000ea20000000800 */
[-C--:B------:R-:W-:Y:S01]  /*8890*/  FMUL.FTZ R54, R54, R181.reuse ;  /* 0x000000b536367220 */ /* 0x080fe20000410000 */
[-C--:B------:R-:W-:Y:S01]  /*88a0*/  FMUL.FTZ R55, R55, R181.reuse ;  /* 0x000000b537377220 */ /* 0x080fe20000410000 */
[----:B------:R-:W-:Y:S01]  /*88b0*/  FADD.FTZ R154, R160, R3 ;  /* 0x00000003a09a7221 */ /* 0x000fe20000010000 */
[----:B------:R-:W-:Y:S01]  /*88c0*/  F2FP.BF16.F32.PACK_AB R160, R23, R160 ;  /* 0x000000a017a0723e */ /* 0x000fe200000010ff */
[-C--:B------:R-:W-:Y:S01]  /*88d0*/  FMUL.FTZ R58, R58, R181.reuse ;  /* 0x000000b53a3a7220 */ /* 0x080fe20000410000 */
[-C--:B------:R-:W-:Y:S01]  /*88e0*/  FMUL.FTZ R59, R59, R181.reuse ;  /* 0x000000b53b3b7220 */ /* 0x080fe20000410000 */
[----:B------:R-:W-:Y:S01]  /*88f0*/  FADD.FTZ R3, R23, R154 ;  /* 0x0000009a17037221 */ /* 0x000fe20000010000 */
[----:B------:R-:W4:Y:S01]  /*8900*/  MUFU.EX2 R185, R185 ;  /* 0x000000b900b97308 */ /* 0x000f220000000800 */
[----:B---3--:R-:W-:Y:S01]  /*8910*/  FADD.FTZ R2, R155, R2 ;  /* 0x000000029b027221 */ /* 0x008fe20000010000 */
[-C--:B------:R-:W-:Y:S01]  /*8920*/  FMUL.FTZ R62, R62, R181.reuse ;  /* 0x000000b53e3e7220 */ /* 0x080fe20000410000 */
[----:B------:R-:W-:Y:S01]  /*8930*/  FADD.FTZ R154, R22, R3 ;  /* 0x00000003169a7221 */ /* 0x000fe20000010000 */
[-C--:B------:R-:W-:Y:S01]  /*8940*/  FMUL.FTZ R63, R63, R181.reuse ;  /* 0x000000b53f3f7220 */ /* 0x080fe20000410000 */
[-C--:B------:R-:W-:Y:S01]  /*8950*/  FMUL.FTZ R66, R66, R181.reuse ;  /* 0x000000b542427220 */ /* 0x080fe20000410000 */
[-C--:B------:R-:W-:Y:S01]  /*8960*/  FMUL.FTZ R67, R67, R181.reuse ;  /* 0x000000b543437220 */ /* 0x080fe20000410000 */
[----:B------:R-:W-:Y:S01]  /*8970*/  FADD.FTZ R3, R153, R154 ;  /* 0x0000009a99037221 */ /* 0x000fe20000010000 */
[----:B------:R-:W3:Y:S01]  /*8980*/  MUFU.EX2 R192, R192 ;  /* 0x000000c000c07308 */ /* 0x000ee20000000800 */
[----:B------:R-:W-:Y:S01]  /*8990*/  F2FP.BF16.F32.PACK_AB R153, R155, R188 ;  /* 0x000000bc9b99723e */ /* 0x000fe200000010ff */
[-C--:B------:R-:W-:Y:S01]  /*89a0*/  FMUL.FTZ R70, R70, R181.reuse ;  /* 0x000000b546467220 */ /* 0x080fe20000410000 */
[----:B------:R-:W-:Y:S01]  /*89b0*/  FADD.FTZ R154, R164, R3 ;  /* 0x00000003a49a7221 */ /* 0x000fe20000010000 */
[----:B------:R-:W-:Y:S01]  /*89c0*/  F2FP.BF16.F32.PACK_AB R164, R157, R164 ;  /* 0x000000a49da4723e */ /* 0x000fe200000010ff */
[-C--:B------:R-:W-:Y:S01]  /*89d0*/  FMUL.FTZ R71, R71, R181.reuse ;  /* 0x000000b547477220 */ /* 0x080fe20000410000 */
[-C--:B------:R-:W-:Y:S01]  /*89e0*/  FMUL.FTZ R74, R74, R181.reuse ;  /* 0x000000b54a4a7220 */ /* 0x080fe20000410000 */
[----:B------:R-:W-:Y:S01]  /*89f0*/  FADD.FTZ R154, R157, R154 ;  /* 0x0000009a9d9a7221 */ /* 0x000fe20000010000 */
[----:B------:R5:W-:Y:S01]  /*8a00*/  MUFU.EX2 R177, R196 ;  /* 0x000000c400b17308 */ /* 0x000be20000000800 */
[-C--:B------:R-:W-:Y:S01]  /*8a10*/  FMUL.FTZ R75, R75, R181.reuse ;  /* 0x000000b54b4b7220 */ /* 0x080fe20000410000 */
[-C--:B------:R-:W-:Y:S01]  /*8a20*/  FMUL.FTZ R78, R78, R181.reuse ;  /* 0x000000b54e4e7220 */ /* 0x080fe20000410000 */
[----:B------:R-:W-:Y:S01]  /*8a30*/  FADD.FTZ R3, R161, R154 ;  /* 0x0000009aa1037221 */ /* 0x000fe20000010000 */
[-C--:B------:R-:W-:Y:S01]  /*8a40*/  FMUL.FTZ R79, R79, R181.reuse ;  /* 0x000000b54f4f7220 */ /* 0x080fe20000410000 */
[-C--:B------:R-:W-:Y:S01]  /*8a50*/  FMUL.FTZ R82, R82, R181.reuse ;  /* 0x000000b552527220 */ /* 0x080fe20000410000 */
[----:B------:R-:W-:Y:S01]  /*8a60*/  FMUL.FTZ R83, R83, R181 ;  /* 0x000000b553537220 */ /* 0x000fe20000410000 */
[----:B------:R-:W-:Y:S01]  /*8a70*/  FADD.FTZ R154, R168, R3 ;  /* 0x00000003a89a7221 */ /* 0x000fe20000010000 */
[----:B------:R-:W0:Y:S01]  /*8a80*/  MUFU.EX2 R159, R159 ;  /* 0x0000009f009f7308 */ /* 0x000e220000000800 */
[--C-:B-----5:R-:W-:Y:S01]  /*8a90*/  FFMA.FTZ R196, R163, UR10, -R189.reuse ;  /* 0x0000000aa3c47c23 */ /* 0x120fe200080108bd */
[----:B------:R-:W-:Y:S01]  /*8aa0*/  FFMA.FTZ R163, R166, UR10, -R189 ;  /* 0x0000000aa6a37c23 */ /* 0x000fe200080108bd */
[----:B------:R-:W-:Y:S01]  /*8ab0*/  FADD.FTZ R3, R165, R154 ;  /* 0x0000009aa5037221 */ /* 0x000fe20000010000 */
[----:B------:R-:W-:Y:S01]  /*8ac0*/  F2FP.BF16.F32.PACK_AB R166, R168, R161 ;  /* 0x000000a1a8a6723e */ /* 0x000fe200000010ff */
[----:B------:R-:W-:Y:S01]  /*8ad0*/  FMUL.FTZ R86, R86, R181 ;  /* 0x000000b556567220 */ /* 0x000fe20000410000 */
[C---:B------:R-:W-:Y:S01]  /*8ae0*/  F2FP.BF16.F32.PACK_AB R168, R172.reuse, R165 ;  /* 0x000000a5aca8723e */ /* 0x040fe200000010ff */
[----:B------:R-:W-:Y:S01]  /*8af0*/  FADD.FTZ R154, R172, R3 ;  /* 0x00000003ac9a7221 */ /* 0x000fe20000010000 */
[----:B------:R-:W5:Y:S01]  /*8b00*/  MUFU.EX2 R196, R196 ;  /* 0x000000c400c47308 */ /* 0x000f620000000800 */
[-C--:B------:R-:W-:Y:S01]  /*8b10*/  FMUL.FTZ R87, R87, R181.reuse ;  /* 0x000000b557577220 */ /* 0x080fe20000410000 */
[----:B------:R-:W-:Y:S01]  /*8b20*/  FMUL.FTZ R90, R90, R181 ;  /* 0x000000b55a5a7220 */ /* 0x000fe20000410000 */
[----:B--2---:R-:W-:Y:S01]  /*8b30*/  FADD.FTZ R3, R169, R154 ;  /* 0x0000009aa9037221 */ /* 0x004fe20000010000 */
[----:B------:R-:W-:Y:S01]  /*8b40*/  F2FP.BF16.F32.PACK_AB R154, R14, R13 ;  /* 0x0000000d0e9a723e */ /* 0x000fe200000010ff */
[----:B----4-:R-:W-:Y:S01]  /*8b50*/  FADD.FTZ R13, R185, R2 ;  /* 0x00000002b90d7221 */ /* 0x010fe20000010000 */
[-C--:B------:R-:W-:Y:S01]  /*8b60*/  FMUL.FTZ R91, R91, R181.reuse ;  /* 0x000000b55b5b7220 */ /* 0x080fe20000410000 */
[-C--:B------:R-:W-:Y:S01]  /*8b70*/  FMUL.FTZ R94, R94, R181.reuse ;  /* 0x000000b55e5e7220 */ /* 0x080fe20000410000 */
[----:B------:R-:W2:Y:S01]  /*8b80*/  MUFU.EX2 R163, R163 ;  /* 0x000000a300a37308 */ /* 0x000ea20000000800 */
[----:B---3--:R-:W-:Y:S01]  /*8b90*/  FADD.FTZ R2, R192, R13 ;  /* 0x0000000dc0027221 */ /* 0x008fe20000010000 */
[-C--:B------:R-:W-:Y:S01]  /*8ba0*/  FMUL.FTZ R95, R95, R181.reuse ;  /* 0x000000b55f5f7220 */ /* 0x080fe20000410000 */
[-C--:B------:R-:W-:Y:S01]  /*8bb0*/  FMUL.FTZ R98, R98, R181.reuse ;  /* 0x000000b562627220 */ /* 0x080fe20000410000 */
[-C--:B------:R-:W-:Y:S01]  /*8bc0*/  FMUL.FTZ R99, R99, R181.reuse ;  /* 0x000000b563637220 */ /* 0x080fe20000410000 */
[----:B0-----:R-:W-:Y:S01]  /*8bd0*/  FADD.FTZ R13, R159, R2 ;  /* 0x000000029f0d7221 */ /* 0x001fe20000010000 */
[-C--:B------:R-:W-:Y:S01]  /*8be0*/  FMUL.FTZ R102, R102, R181.reuse ;  /* 0x000000b566667220 */ /* 0x080fe20000410000 */
[----:B------:R-:W-:Y:S01]  /*8bf0*/  FMUL.FTZ R103, R103, R181 ;  /* 0x000000b567677220 */ /* 0x000fe20000410000 */
[----:B------:R-:W0:Y:S01]  /*8c00*/  MUFU.EX2 R200, R200 ;  /* 0x000000c800c87308 */ /* 0x000e220000000800 */
[C---:B-----5:R-:W-:Y:S01]  /*8c10*/  FADD.FTZ R2, R196.reuse, R13 ;  /* 0x0000000dc4027221 */ /* 0x060fe20000010000 */
        /* <DEDUP_REMOVED lines=13> */
[----:B------:R-:W-:Y:S01]  /*8cf0*/  FMUL.FTZ R126, R126, R181 ;  /* 0x000000b57e7e7220 */ /* 0x000fe20000410000 */
[----:B------:R-:W2:Y:S01]  /*8d00*/  MUFU.EX2 R202, R202 ;  /* 0x000000ca00ca7308 */ /* 0x000ea20000000800 */
[C---:B0-----:R-:W-:Y:S01]  /*8d10*/  FADD.FTZ R2, R200.reuse, R13 ;  /* 0x0000000dc8027221 */ /* 0x041fe20000010000 */
[----:B------:R-:W-:Y:S01]  /*8d20*/  F2FP.BF16.F32.PACK_AB R159, R200, R163 ;  /* 0x000000a3c89f723e */ /* 0x000fe200000010ff */
[-C--:B------:R-:W-:Y:S01]  /*8d30*/  FMUL.FTZ R127, R127, R181.reuse ;  /* 0x000000b57f7f7220 */ /* 0x080fe20000410000 */
[-C--:B------:R-:W-:Y:S01]  /*8d40*/  FMUL.FTZ R130, R130, R181.reuse ;  /* 0x000000b582827220 */ /* 0x080fe20000410000 */
[-C--:B------:R-:W-:Y:S01]  /*8d50*/  FMUL.FTZ R131, R131, R181.reuse ;  /* 0x000000b583837220 */ /* 0x080fe20000410000 */
[-C--:B------:R-:W-:Y:S01]  /*8d60*/  FMUL.FTZ R134, R134, R181.reuse ;  /* 0x000000b586867220 */ /* 0x080fe20000410000 */
[-C--:B------:R-:W-:Y:S01]  /*8d70*/  FMUL.FTZ R135, R135, R181.reuse ;  /* 0x000000b587877220 */ /* 0x080fe20000410000 */
[----:B------:R-:W0:Y:S01]  /*8d80*/  MUFU.EX2 R171, R171 ;  /* 0x000000ab00ab7308 */ /* 0x000e220000000800 */
[----:B---3--:R-:W-:Y:S01]  /*8d90*/  FADD.FTZ R13, R167, R2 ;  /* 0x00000002a70d7221 */ /* 0x008fe20000010000 */
[-C--:B------:R-:W-:Y:S01]  /*8da0*/  FMUL.FTZ R138, R138, R181.reuse ;  /* 0x000000b58a8a7220 */ /* 0x080fe20000410000 */
[-C--:B------:R-:W-:Y:S01]  /*8db0*/  FMUL.FTZ R139, R139, R181.reuse ;  /* 0x000000b58b8b7220 */ /* 0x080fe20000410000 */
[-C--:B------:R-:W-:Y:S01]  /*8dc0*/  FMUL.FTZ R142, R142, R181.reuse ;  /* 0x000000b58e8e7220 */ /* 0x080fe20000410000 */
[-C--:B------:R-:W-:Y:S01]  /*8dd0*/  FMUL.FTZ R143, R143, R181.reuse ;  /* 0x000000b58f8f7220 */ /* 0x080fe20000410000 */
[-C--:B------:R-:W-:Y:S01]  /*8de0*/  FMUL.FTZ R146, R146, R181.reuse ;  /* 0x000000b592927220 */ /* 0x080fe20000410000 */
[----:B------:R-:W-:Y:S01]  /*8df0*/  FMUL.FTZ R147, R147, R181 ;  /* 0x000000b593937220 */ /* 0x000fe20000410000 */
[----:B------:R-:W3:Y:S01]  /*8e00*/  MUFU.EX2 R204, R204 ;  /* 0x000000cc00cc7308 */ /* 0x000ee20000000800 */
[C---:B--2---:R-:W-:Y:S01]  /*8e10*/  FADD.FTZ R2, R202.reuse, R13 ;  /* 0x0000000dca027221 */ /* 0x044fe20000010000 */
[----:B------:R-:W-:Y:S01]  /*8e20*/  F2FP.BF16.F32.PACK_AB R161, R202, R167 ;  /* 0x000000a7caa1723e */ /* 0x000fe200000010ff */
[-C--:B------:R-:W-:Y:S01]  /*8e30*/  FMUL.FTZ R150, R150, R181.reuse ;  /* 0x000000b596967220 */ /* 0x080fe20000410000 */
[----:B------:R-:W-:Y:S01]  /*8e40*/  FMUL.FTZ R151, R151, R181 ;  /* 0x000000b597977220 */ /* 0x000fe20000410000 */
[----:B------:R-:W-:-:S03]  /*8e50*/  F2FP.BF16.F32.PACK_AB R155, R192, R185 ;  /* 0x000000b9c09b723e */ /* 0x000fc600000010ff */
[----:B------:R-:W2:Y:S01]  /*8e60*/  MUFU.EX2 R175, R175 ;  /* 0x000000af00af7308 */ /* 0x000ea20000000800 */
[----:B0-----:R-:W-:-:S07]  /*8e70*/  FADD.FTZ R13, R171, R2 ;  /* 0x00000002ab0d7221 */ /* 0x001fce0000010000 */
[----:B------:R-:W0:Y:S01]  /*8e80*/  MUFU.EX2 R178, R178 ;  /* 0x000000b200b27308 */ /* 0x000e220000000800 */
[C---:B---3--:R-:W-:Y:S01]  /*8e90*/  FADD.FTZ R2, R204.reuse, R13 ;  /* 0x0000000dcc027221 */ /* 0x048fe20000010000 */
[----:B------:R-:W-:-:S06]  /*8ea0*/  F2FP.BF16.F32.PACK_AB R163, R204, R171 ;  /* 0x000000abcca3723e */ /* 0x000fcc00000010ff */
[----:B------:R-:W3:Y:S01]  /*8eb0*/  MUFU.EX2 R182, R182 ;  /* 0x000000b600b67308 */ /* 0x000ee20000000800 */
[----:B--2---:R-:W-:-:S07]  /*8ec0*/  FADD.FTZ R13, R175, R2 ;  /* 0x00000002af0d7221 */ /* 0x004fce0000010000 */
[----:B------:R-:W2:Y:S01]  /*8ed0*/  MUFU.EX2 R183, R183 ;  /* 0x000000b700b77308 */ /* 0x000ea20000000800 */
[C---:B0-----:R-:W-:Y:S01]  /*8ee0*/  FADD.FTZ R13, R178.reuse, R13 ;  /* 0x0000000db20d7221 */ /* 0x041fe20000010000 */
[----:B------:R-:W-:-:S06]  /*8ef0*/  F2FP.BF16.F32.PACK_AB R165, R178, R175 ;  /* 0x000000afb2a5723e */ /* 0x000fcc00000010ff */
[----:B------:R-:W0:Y:S01]  /*8f00*/  MUFU.EX2 R176, R176 ;  /* 0x000000b000b07308 */ /* 0x000e220000000800 */
[----:B---3--:R-:W-:-:S07]  /*8f10*/  FADD.FTZ R2, R182, R13 ;  /* 0x0000000db6027221 */ /* 0x008fce0000010000 */
[----:B------:R-:W3:Y:S01]  /*8f20*/  MUFU.EX2 R186, R186 ;  /* 0x000000ba00ba7308 */ /* 0x000ee20000000800 */
[C---:B--2---:R-:W-:Y:S01]  /*8f30*/  FADD.FTZ R13, R183.reuse, R2 ;  /* 0x00000002b70d7221 */ /* 0x044fe20000010000 */
[----:B------:R-:W-:-:S06]  /*8f40*/  F2FP.BF16.F32.PACK_AB R167, R183, R182 ;  /* 0x000000b6b7a7723e */ /* 0x000fcc00000010ff */
[----:B------:R-:W2:Y:S01]  /*8f50*/  MUFU.EX2 R173, R173 ;  /* 0x000000ad00ad7308 */ /* 0x000ea20000000800 */
[C---:B0-----:R-:W-:Y:S01]  /*8f60*/  FADD.FTZ R12, R176.reuse, R3 ;  /* 0x00000003b00c7221 */ /* 0x041fe20000010000 */
[----:B------:R-:W-:-:S06]  /*8f70*/  F2FP.BF16.F32.PACK_AB R170, R176, R169 ;  /* 0x000000a9b0aa723e */ /* 0x000fcc00000010ff */
[----:B------:R-:W0:Y:S01]  /*8f80*/  MUFU.EX2 R187, R187 ;  /* 0x000000bb00bb7308 */ /* 0x000e220000000800 */
[----:B---3--:R-:W-:-:S07]  /*8f90*/  FADD.FTZ R2, R186, R13 ;  /* 0x0000000dba027221 */ /* 0x008fce0000010000 */
        /* <DEDUP_REMOVED lines=11> */
[----:B0-----:R-:W-:-:S07]  /*9050*/  FADD.FTZ R13, R11, R2 ;  /* 0x000000020b0d7221 */ /* 0x001fce0000010000 */
[----:B------:R-:W0:Y:S01]  /*9060*/  MUFU.EX2 R198, R198 ;  /* 0x000000c600c67308 */ /* 0x000e220000000800 */
[C---:B---3--:R-:W-:Y:S01]  /*9070*/  FADD.FTZ R14, R180.reuse, R3 ;  /* 0x00000003b40e7221 */ /* 0x048fe20000010000 */
[----:B------:R-:W-:-:S03]  /*9080*/  F2FP.BF16.F32.PACK_AB R172, R180, R173 ;  /* 0x000000adb4ac723e */ /* 0x000fc600000010ff */
[----:B------:R-:W-:-:S03]  /*9090*/  FADD.FTZ R3, R177, R14 ;  /* 0x0000000eb1037221 */ /* 0x000fc60000010000 */
[----:B------:R-:W3:Y:S01]  /*90a0*/  MUFU.EX2 R184, R184 ;  /* 0x000000b800b87308 */ /* 0x000ee20000000800 */
[C---:B--2---:R-:W-:Y:S01]  /*90b0*/  FADD.FTZ R13, R12.reuse, R13 ;  /* 0x0000000d0c0d7221 */ /* 0x044fe20000010000 */
[----:B------:R-:W-:-:S06]  /*90c0*/  F2FP.BF16.F32.PACK_AB R173, R12, R11 ;  /* 0x0000000b0cad723e */ /* 0x000fcc00000010ff */
[----:B------:R-:W2:Y:S01]  /*90d0*/  MUFU.EX2 R199, R199 ;  /* 0x000000c700c77308 */ /* 0x000ea20000000800 */
[----:B0-----:R-:W-:Y:S01]  /*90e0*/  FADD.FTZ R2, R198, R13 ;  /* 0x0000000dc6027221 */ /* 0x001fe20000010000 */
[C---:B---3--:R-:W-:Y:S01]  /*90f0*/  FADD.FTZ R3, R184.reuse, R3 ;  /* 0x00000003b8037221 */ /* 0x048fe20000010000 */
[----:B------:R-:W-:Y:S02]  /*9100*/  F2FP.BF16.F32.PACK_AB R174, R184, R177 ;  /* 0x000000b1b8ae723e */ /* 0x000fe400000010ff */
[C---:B--2---:R-:W-:Y:S01]  /*9110*/  FADD.FTZ R2, R199.reuse, R2 ;  /* 0x00000002c7027221 */ /* 0x044fe20000010000 */
[----:B------:R-:W-:Y:S01]  /*9120*/  F2FP.BF16.F32.PACK_AB R175, R199, R198 ;  /* 0x000000c6c7af723e */ /* 0x000fe200000010ff */
[----:B-1----:R-:W-:Y:S06]  /*9130*/  @P2 BRA `(.L_x_1870) ;  /* 0x0000000000042947 */ /* 0x002fec0003800000 */
[----:B------:R-:W-:Y:S01]  /*9140*/  BPT.TRAP 0x1 ;  /* 0x000000040000795c */ /* 0x000fe20000300000 */
.L_x_1870:
[----:B------:R-:W-:Y:S01]  /*9150*/  PLOP3.LUT P3, PT, PT, PT, UP0, 0x40, 0x0 ;  /* 0x000000000000781c */ /* 0x000fe20003f6e808 */
[----:B------:R0:W1:-:S12]  /*9160*/  SYNCS.PHASECHK.TRANS64.TRYWAIT P2, [UR27+0x22850], R8 ;  /* 0x02285008ff0075a7 */ /* 0x000058000804015b */
[----:B0-----:R-:W-:Y:S05]  /*9170*/  @P3 BRA `(.L_x_1871) ;  /* 0x0000000000043947 */ /* 0x001fea0003800000 */
[----:B------:R-:W-:Y:S01]  /*9180*/  BPT.TRAP 0x1 ;  /* 0x000000040000795c */ /* 0x000fe20000300000 */
.L_x_1871:
[----:B-1----:R-:W-:Y:S05]  /*9190*/  @P2 BRA `(.L_x_1872) ;  /* 0x0000000000082947 */ /* 0x002fea0003800000 */
[----:B------:R-:W0:Y:S02]  /*91a0*/  SYNCS.PHASECHK.TRANS64.TRYWAIT P2, [UR27+0x22850], R8 ;  /* 0x02285008ff0075a7 */ /* 0x000e24000804015b */
[----:B0-----:R-:W-:Y:S05]  /*91b0*/  @!P2 BRA `(.L_x_1873) ;  /* 0x000000a000d4a947 */ /* 0x001fea0003800000 */
.L_x_1872:
[----:B------:R1:W-:Y:S01]  /*91c0*/  BAR.SYNC.DEFER_BLOCKING R7, 0x100 ;  /* 0x000400070000751d */ /* 0x0003e20000010000 */
[----:B------:R-:W-:Y:S01]  /*91d0*/  UIMAD UR11, UR4, 0xc00, UR24 ;  /* 0x00000c00040b78a4 */ /* 0x000fe2000f8e0218 */
[----:B0-----:R-:W-:Y:S02]  /*91e0*/  @!P0 VIADD R179, R179, 0x22860 ;  /* 0x00022860b3b38836 */ /* 0x001fe40000000000 */
[----:B------:R-:W-:Y:S02]  /*91f0*/  IMAD.MOV.U32 R201, RZ, RZ, R10 ;  /* 0x000000ffffc97224 */ /* 0x000fe400078e000a */
[----:B------:R-:W-:Y:S01]  /*9200*/  UMOV UR15, 0x40000040 ;  /* 0x40000040000f7882 */ /* 0x000fe20000000000 */
[----:B------:R-:W-:Y:S01]  /*9210*/  @!P0 PRMT R179, RZ, 0x654, R179 ;  /* 0x00000654ffb38816 */ /* 0x000fe200000000b3 */
[----:B------:R-:W-:Y:S01]  /*9220*/  UMOV UR14, UR11 ;  /* 0x0000000b000e7c82 */ /* 0x000fe20008000000 */
        /* <DEDUP_REMOVED lines=36> */
.L_x_1865:
[----:B------:R-:W-:-:S13]  /*9470*/  ISETP.GE.AND P1, PT, R9, UR37, PT ;  /* 0x0000002509007c0c */ /* 0x000fda000bf26270 */
[----:B------:R-:W-:Y:S05]  /*9480*/  @!P1 BRA `(.L_x_1875) ;  /* 0x0000002c00f49947 */ /* 0x000fea0003800000 */
[----:B------:R-:W-:Y:S01]  /*9490*/  IMAD.MOV.U32 R13, RZ, RZ, R10 ;  /* 0x000000ffff0d7224 */ /* 0x000fe200078e000a */
[----:B------:R-:W-:Y:S01]  /*94a0*/  ULDC UR26, c[0x0][0x9e4] ;  /* 0x00027900001a7ab9 */ /* 0x000fe20000000800 */
[----:B--2---:R-:W-:Y:S01]  /*94b0*/  IMAD.MOV.U32 R12, RZ, RZ, R0 ;  /* 0x000000ffff0c7224 */ /* 0x004fe200078e0000 */
[----:B------:R-:W-:Y:S01]  /*94c0*/  ULDC UR27, c[0x0][0x288] ;  /* 0x0000a200001b7ab9 */ /* 0x000fe20000000800 */
[----:B------:R-:W-:Y:S01]  /*94d0*/  ULDC UR28, c[0x0][0x2f0] ;  /* 0x0000bc00001c7ab9 */ /* 0x000fe20000000800 */
[----:B------:R-:W-:Y:S01]  /*94e0*/  ULDC UR25, c[0x0][0x988] ;  /* 0x0002620000197ab9 */ /* 0x000fe20000000800 */
[----:B------:R-:W-:-:S05]  /*94f0*/  ULDC UR29, c[0x0][0x9e0] ;  /* 0x00027800001d7ab9 */ /* 0x000fca0000000800 */
.L_x_1892:
[----:B------:R-:W-:Y:S01]  /*9500*/  UIADD3 UR4, UR4, 0x1, URZ ;  /* 0x0000000104047890 */ /* 0x000fe2000fffe03f */
[----:B------:R-:W-:-:S03]  /*9510*/  PLOP3.LUT P1, PT, PT, PT, UP0, 0x40, 0x0 ;  /* 0x000000000000781c */ /* 0x000fc60003f2e808 */
[----:B------:R-:W-:-:S04]  /*9520*/  UISETP.NE.AND UP3, UPT, UR4, 0x2, UPT ;  /* 0x000000020400788c */ /* 0x000fc8000bf65270 */
[----:B------:R-:W-:Y:S02]  /*9530*/  USEL UR10, URZ, 0x1, UP3 ;  /* 0x000000013f0a7887 */ /* 0x000fe40009800000 */
[----:B------:R-:W-:Y:S02]  /*9540*/  USEL UR4, UR4, URZ, UP3 ;  /* 0x0000003f04047287 */ /* 0x000fe40009800000 */
[----:B------:R-:W-:Y:S02]  /*9550*/  ULOP3.LUT UR5, UR5, UR10, URZ, 0x3c, !UPT ;  /* 0x0000000a05057292 */ /* 0x000fe4000f8e3c3f */
[----:B0--3--:R-:W-:Y:S10]  /*9560*/  @P1 BRA `(.L_x_1876) ;  /* 0x0000000000041947 */ /* 0x009ff40003800000 */
[----:B------:R-:W-:Y:S01]  /*9570*/  BPT.TRAP 0x1 ;  /* 0x000000040000795c */ /* 0x000fe20000300000 */
.L_x_1876:
[----:B------:R-:W-:Y:S01]  /*9580*/  PLOP3.LUT P2, PT, PT, PT, UP0, 0x40, 0x0 ;  /* 0x000000000000781c */ /* 0x000fe20003f4e808 */
[----:B------:R-:W-:Y:S01]  /*9590*/  ULEA UR30, UR4, UR38, 0x3 ;  /* 0x00000026041e7291 */ /* 0x000fe2000f8e183f */
[----:B------:R-:W-:-:S05]  /*95a0*/  IMAD.U32 R11, RZ, RZ, UR5 ;  /* 0x00000005ff0b7e24 */ /* 0x000fca000f8e00ff */
[----:B------:R-:W-:-:S04]  /*95b0*/  SHF.L.U32 R11, R11, 0x1f, RZ ;  /* 0x0000001f0b0b7819 */ /* 0x000fc800000006ff */
[----:B------:R0:W2:Y:S02]  /*95c0*/  SYNCS.PHASECHK.TRANS64.TRYWAIT P1, [UR30+0x22830], R11 ;  /* 0x0228300bff0075a7 */ /* 0x0000a4000802015e */
[----:B------:R-:W-:Y:S05]  /*95d0*/  @P2 BRA `(.L_x_1877) ;  /* 0x0000000000042947 */ /* 0x000fea0003800000 */
[----:B------:R-:W-:Y:S01]  /*95e0*/  BPT.TRAP 0x1 ;  /* 0x000000040000795c */ /* 0x000fe20000300000 */
.L_x_1877:
[----:B--2---:R-:W-:Y:S05]  /*95f0*/  @P1 BRA `(.L_x_1878) ;  /* 0x0000000000081947 */ /* 0x004fea0003800000 */
[----:B------:R-:W2:Y:S02]  /*9600*/  SYNCS.PHASECHK.TRANS64.TRYWAIT P1, [UR30+0x22830], R11 ;  /* 0x0228300bff0075a7 */ /* 0x000ea4000802015e */
[----:B--2---:R-:W-:Y:S05]  /*9610*/  @!P1 BRA `(.L_x_1879) ;  /* 0x0000009c00d09947 */ /* 0x004fea0003800000 */
.L_x_1878:
[----:B------:R-:W-:Y:S01]  /*9620*/  UIMAD UR22, UR4, 0x300, UR6 ;  /* 0x00000300041678a4 */ /* 0x000fe2000f8e0206 */
[----:B-1----:R-:W-:Y:S01]  /*9630*/  WARPGROUP.ARRIVE ;  /* 0x00000000000079c5 */ /* 0x002fe20000000000 */
[----:B------:R-:W-:Y:S01]  /*9640*/  UMOV UR23, 0x40000040 ;  /* 0x4000004000177882 */ /* 0x000fe20000000000 */
[----:B------:R-:W-:Y:S01]  /*9650*/  UMOV UR11, 0x40000040 ;  /* 0x40000040000b7882 */ /* 0x000fe20000000000 */
[----:B------:R-:W-:Y:S01]  /*9660*/  UIADD3 UR10, UR22, 0x2, URZ ;  /* 0x00000002160a7890 */ /* 0x000fe2000fffe03f */
[----:B------:R-:W-:Y:S01]  /*9670*/  PLOP3.LUT P1, PT, PT, PT, UP1, 0x80, 0x0 ;  /* 0x000000000000781c */ /* 0x000fe20003f2f018 */
[----:B------:R-:W-:Y:S01]  /*9680*/  UIADD3 UR14, UR22, 0x4, URZ ;  /* 0x00000004160e7890 */ /* 0x000fe2000fffe03f */
[----:B------:R-:W-:Y:S01]  /*9690*/  PLOP3.LUT P2, PT, PT, PT, UP1, 0x80, 0x0 ;  /* 0x000000000000781c */ /* 0x000fe20003f4f018 */
[----:B------:R-:W-:Y:S01]  /*96a0*/  UMOV UR15, 0x40000040 ;  /* 0x40000040000f7882 */ /* 0x000fe20000000000 */
[----:B------:R-:W-:Y:S01]  /*96b0*/  HGMMA.64x96x16.F32.BF16 R152, gdesc[UR20], RZ, !UPT, gsb0 ;  /* 0x01600000149879f0 */ /* 0x000fe2000c0018ff */
[----:B------:R-:W-:Y:S01]  /*96c0*/  UIADD3 UR18, UR22, 0x6, URZ ;  /* 0x0000000616127890 */ /* 0x000fe2000fffe03f */
[----:B------:R-:W-:Y:S01]  /*96d0*/  IMAD.MOV.U32 R14, RZ, RZ, R6 ;  /* 0x000000ffff0e7224 */ /* 0x000fe200078e0006 */
[----:B------:R-:W-:Y:S01]  /*96e0*/  UMOV UR19, 0x40000040 ;  /* 0x4000004000137882 */ /* 0x000fe20000000000 */
[----:B------:R-:W-:-:S02]  /*96f0*/  IMAD.U32 R8, RZ, RZ, UR30 ;  /* 0x0000001eff087e24 */ /* 0x000fc4000f8e00ff */
[----:B------:R-:W-:-:S04]  /*9700*/  IMAD R201, R9, -0x60, RZ ;  /* 0xffffffa009c97824 */ /* 0x000fc800078e02ff */
[----:B------:R-:W-:-:S04]  /*9710*/  VIADD R10, R201, 0x1 ;  /* 0x00000001c90a7836 */ /* 0x000fc80000000000 */
[----:B------:R-:W-:Y:S01]  /*9720*/  IMAD R15, R5, -0x2, R10 ;  /* 0xfffffffe050f7824 */ /* 0x000fe200078e020a */
[----:B------:R-:W-:Y:S02]  /*9730*/  WARPGROUP.DEPBAR.LE gsb0, 0x0 ;  /* 0x00008000000079c5 */ /* 0x000fe40000010000 */
[----:B------:R-:W-:-:S06]  /*9740*/  WARPGROUP.ARRIVE ;  /* 0x00000000000079c5 */ /* 0x000fcc0000000000 */
[----:B------:R-:W-:Y:S01]  /*9750*/  HGMMA.64x96x16.F32.BF16 R152, gdesc[UR8], R152, gsb0 ;  /* 0x01600000089879f0 */ /* 0x000fe20008001898 */
[----:B------:R-:W-:Y:S02]  /*9760*/  @UP1 ULDC UR10, c[0x0][0x44c] ;  /* 0x00011300000a1ab9 */ /* 0x000fe40000000800 */
[----:B--2---:R-:W-:Y:S01]  /*9770*/  @P1 IMAD.HI.U32 R0, R6, UR10, RZ ;  /* 0x0000000a06001c27 */ /* 0x004fe2000f8e00ff */
[----:B------:R-:W-:Y:S01]  /*9780*/  @UP1 ULDC UR10, c[0x0][0x450] ;  /* 0x00011400000a1ab9 */ /* 0x000fe20000000800 */
[----:B------:R-:W-:-:S03]  /*9790*/  PLOP3.LUT P1, PT, PT, PT, UP2, 0x40, 0x0 ;  /* 0x000000000000781c */ /* 0x000fc60003f2e828 */
[----:B------:R-:W-:Y:S01]  /*97a0*/  @P2 SHF.R.U32.HI R14, RZ, UR10, R0 ;  /* 0x0000000aff0e2c19 */ /* 0x000fe20008011600 */
[----:B------:R-:W-:-:S04]  /*97b0*/  @!P0 VIADD R0, R8, 0x22840 ;  /* 0x0002284008008836 */ /* 0x000fc80000000000 */
[----:B------:R-:W1:Y:S01]  /*97c0*/  SHFL.IDX PT, R21, R14, RZ, 0x1c1f ;  /* 0x001c1fff0e157589 */ /* 0x000e6200000e0000 */
[----:B------:R-:W-:Y:S01]  /*97d0*/  @!P0 PRMT R0, RZ, 0x654, R0 ;  /* 0x00000654ff008816 */ /* 0x000fe20000000000 */
        /* <DEDUP_REMOVED lines=9> */
[----:B---3--:R-:W-:-:S05]  /*9870*/  IADD3 R0, R15, -UR27, R18 ;  /* 0x8000001b0f007c10 */ /* 0x008fca000fffe012 */
[C---:B------:R-:W-:Y:S02]  /*9880*/  VIADD R22, R0.reuse, UR29 ;  /* 0x0000001d00167c36 */ /* 0x040fe40008000000 */
[----:B------:R-:W-:Y:S02]  /*9890*/  VIADD R23, R0, UR7 ;  /* 0x0000000700177c36 */ /* 0x000fe40008000000 */
[----:B------:R-:W-:Y:S02]  /*98a0*/  VIADD R0, R15, 0xffffffff ;  /* 0xffffffff0f007836 */ /* 0x000fe40000000000 */
[--C-:B-1----:R-:W-:Y:S02]  /*98b0*/  IMAD.IADD R10, R22, 0x1, R21.reuse ;  /* 0x00000001160a7824 */ /* 0x102fe400078e0215 */
[----:B------:R-:W-:Y:S01]  /*98c0*/  IMAD.IADD R15, R23, 0x1, R21 ;  /* 0x00000001170f7824 */ /* 0x000fe200078e0215 */
[----:B--2---:R-:W-:Y:S06]  /*98d0*/  @P1 BRA `(.L_x_1880) ;  /* 0x0000000000581947 */ /* 0x004fec0003800000 */
        /* <DEDUP_REMOVED lines=13> */
.L_x_1882:
[----:B------:R-:W-:-:S05]  /*99b0*/  IMAD.U32 R200, RZ, RZ, UR26 ;  /* 0x0000001affc87e24 */ /* 0x000fca000f8e00ff */
[----:B------:R-:W-:-:S13]  /*99c0*/  ISETP.NE.AND P1, PT, R200, 0x1, PT ;  /* 0x00000001c800780c */ /* 0x000fda0003f25270 */
[----:B------:R-:W1:Y:S02]  /*99d0*/  @P1 LDC.64 R202, c[0x0][0x9e8] ;  /* 0x00027a00ffca1b82 */ /* 0x000e640000000a00 */
[----:B-1----:R-:W-:-:S05]  /*99e0*/  @P1 IMAD.HI.U32 R20, R21, R202, RZ ;  /* 0x000000ca15141227 */ /* 0x002fca00078e00ff */
[----:B------:R-:W-:-:S07]  /*99f0*/  @P1 SHF.R.U32.HI R21, RZ, R203, R20 ;  /* 0x000000cbff151219 */ /* 0x000fce0000011614 */
.L_x_1883:
[----:B------:R-:W-:Y:S05]  /*9a00*/  BSYNC B0 ;  /* 0x0000000000007941 */ /* 0x000fea0003800000 */
.L_x_1881:
[----:B------:R-:W-:-:S05]  /*9a10*/  IMAD R21, R21, R200, R0 ;  /* 0x000000c815157224 */ /* 0x000fca00078e0200 */
[----:B------:R-:W-:Y:S02]  /*9a20*/  VIADDMNMX R10, R21, R200, R10, PT ;  /* 0x000000c8150a7246 */ /* 0x000fe4000380010a */
[----:B------:R-:W-:-:S07]  /*9a30*/  VIMNMX R15, R15, R21, !PT ;  /* 0x000000150f0f7248 */ /* 0x000fce0007fe0100 */
.L_x_1880:
[C---:B------:R-:W-:Y:S02]  /*9a40*/  ISETP.GE.AND P6, PT, R201.reuse, 0xa, PT ;  /* 0x0000000ac900780c */ /* 0x040fe40003fc6270 */
[C---:B------:R-:W-:Y:S02]  /*9a50*/  ISETP.GE.AND P1, PT, R201.reuse, 0x2, PT ;  /* 0x00000002c900780c */ /* 0x040fe40003f26270 */
[C---:B------:R-:W-:Y:S02]  /*9a60*/  ISETP.GE.AND P2, PT, R201.reuse, 0x9, PT ;  /* 0x00000009c900780c */ /* 0x040fe40003f46270 */
[----:B------:R-:W-:Y:S02]  /*9a70*/  ISETP.GE.AND P5, PT, R201, 0x11, PT ;  /* 0x00000011c900780c */ /* 0x000fe40003fa6270 */
[----:B------:R-:W-:Y:S02]  /*9a80*/  LOP3.LUT R17, R17, 0xfffffffb, RZ, 0xc0, !PT ;  /* 0xfffffffb11117812 */ /* 0x000fe400078ec0ff */
[----:B------:R-:W-:-:S02]  /*9a90*/  ISETP.GT.AND P4, PT, R15, 0x1, !P1 ;  /* 0x000000010f00780c */ /* 0x000fc40004f84270 */
[----:B------:R-:W-:Y:S02]  /*9aa0*/  ISETP.GT.AND P3, PT, R15, 0x8, !P2 ;  /* 0x000000080f00780c */ /* 0x000fe40005764270 */
[----:B------:R-:W-:Y:S02]  /*9ab0*/  @P6 LOP3.LUT R17, R17, 0x4, RZ, 0xfc, !PT ;  /* 0x0000000411116812 */ /* 0x000fe400078efcff */
[C---:B------:R-:W-:Y:S02]  /*9ac0*/  ISETP.LT.OR P4, PT, R10.reuse, 0x2, P4 ;  /* 0x000000020a00780c */ /* 0x040fe40002781670 */
[----:B------:R-:W-:Y:S02]  /*9ad0*/  ISETP.LT.OR P3, PT, R10, 0x9, P3 ;  /* 0x000000090a00780c */ /* 0x000fe40001f61670 */
[----:B------:R-:W-:Y:S02]  /*9ae0*/  LOP3.LUT R17, R17, 0xfffffff7, RZ, 0xc0, !PT ;  /* 0xfffffff711117812 */ /* 0x000fe400078ec0ff */
[----:B------:R-:W-:-:S02]  /*9af0*/  FSEL R153, R153, -INF , !P4 ;  /* 0xff80000099997808 */ /* 0x000fc40006000000 */
[----:B------:R-:W-:Y:S02]  /*9b00*/  FSEL R156, R156, -INF , !P3 ;  /* 0xff8000009c9c7808 */ /* 0x000fe40005800000 */
[----:B------:R-:W-:Y:S02]  /*9b10*/  ISETP.GT.AND P4, PT, R15, 0x9, !P6 ;  /* 0x000000090f00780c */ /* 0x000fe40007784270 */
[----:B------:R-:W-:Y:S02]  /*9b20*/  @P5 LOP3.LUT R17, R17, 0x8, RZ, 0xfc, !PT ;  /* 0x0000000811115812 */ /* 0x000fe400078efcff */
[----:B------:R-:W-:Y:S02]  /*9b30*/  ISETP.GT.AND P3, PT, R15, 0x10, !P5 ;  /* 0x000000100f00780c */ /* 0x000fe40006f64270 */
[----:B------:R-:W-:Y:S02]  /*9b40*/  ISETP.GE.AND P5, PT, R201, 0x12, PT ;  /* 0x00000012c900780c */ /* 0x000fe40003fa6270 */
[----:B------:R-:W-:-:S02]  /*9b50*/  ISETP.LT.OR P4, PT, R10, 0xa, P4 ;  /* 0x0000000a0a00780c */ /* 0x000fc40002781670 */
[----:B------:R-:W-:Y:S02]  /*9b60*/  ISETP.LT.OR P3, PT, R10, 0x11, P3 ;  /* 0x000000110a00780c */ /* 0x000fe40001f61670 */
[----:B------:R-:W-:Y:S02]  /*9b70*/  FSEL R157, R157, -INF , !P4 ;  /* 0xff8000009d9d7808 */ /* 0x000fe40006000000 */
[----:B------:R-:W-:Y:S02]  /*9b80*/  ISETP.GE.AND P4, PT, R201, 0x19, PT ;  /* 0x00000019c900780c */ /* 0x000fe40003f86270 */
[----:B------:R-:W-:Y:S02]  /*9b90*/  LOP3.LUT R17, R17, 0xffffffef, RZ, 0xc0, !PT ;  /* 0xffffffef11117812 */ /* 0x000fe400078ec0ff */
[----:B------:R-:W-:Y:S02]  /*9ba0*/  FSEL R160, R160, -INF , !P3 ;  /* 0xff800000a0a07808 */ /* 0x000fe40005800000 */
[----:B------:R-:W-:-:S02]  /*9bb0*/  ISETP.GT.AND P3, PT, R15, 0x11, !P5 ;  /* 0x000000110f00780c */ /* 0x000fc40006f64270 */
[----:B------:R-:W-:Y:S02]  /*9bc0*/  @P5 LOP3.LUT R17, R17, 0x10, RZ, 0xfc, !PT ;  /* 0x0000001011115812 */ /* 0x000fe400078efcff */
[----:B------:R-:W-:Y:S02]  /*9bd0*/  ISETP.LT.OR P3, PT, R10, 0x12, P3 ;  /* 0x000000120a00780c */ /* 0x000fe40001f61670 */
[----:B------:R-:W-:Y:S02]  /*9be0*/  LOP3.LUT R17, R17, 0xfffbffff, RZ, 0xc0, !PT ;  /* 0xfffbffff11117812 */ /* 0x000fe400078ec0ff */
[----:B------:R-:W-:Y:S02]  /*9bf0*/  FSEL R161, R161, -INF , !P3 ;  /* 0xff800000a1a17808 */ /* 0x000fe40005800000 */
[----:B------:R-:W-:Y:S02]  /*9c00*/  @P4 LOP3.LUT R17, R17, 0x40000, RZ, 0xfc, !PT ;  /* 0x0004000011114812 */ /* 0x000fe400078efcff */
[----:B------:R-:W-:-:S02]  /*9c10*/  ISETP.GT.AND P3, PT, R15, 0x18, !P4 ;  /* 0x000000180f00780c */ /* 0x000fc40006764270 */
[----:B------:R-:W-:Y:S02]  /*9c20*/  ISETP.GE.AND P4, PT, R201, 0x1a, PT ;  /* 0x0000001ac900780c */ /* 0x000fe40003f86270 */
[----:B------:R-:W-:Y:S02]  /*9c30*/  ISETP.LT.OR P3, PT, R10, 0x19, P3 ;  /* 0x000000190a00780c */ /* 0x000fe40001f61670 */
[----:B------:R-:W-:Y:S02]  /*9c40*/  LOP3.LUT R17, R17, 0xfffdffff, RZ, 0xc0, !PT ;  /* 0xfffdffff11117812 */ /* 0x000fe400078ec0ff */
        /* <DEDUP_REMOVED lines=92> */
[----:B------:R-:W-:Y:S02]  /*a210*/  ISETP.GT.AND P6, PT, R15, RZ, !P6 ;  /* 0x000000ff0f00720c */ /* 0x000fe400077c4270 */
[----:B------:R-:W-:Y:S02]  /*a220*/  LOP3.LUT R17, R17, 0xfffffffe, RZ, 0xc0, !PT ;  /* 0xfffffffe11117812 */ /* 0x000fe400078ec0ff */
[----:B------:R-:W-:-:S04]  /*a230*/  ISETP.LT.OR P6, PT, R10, 0x1, P6 ;  /* 0x000000010a00780c */ /* 0x000fc800037c1670 */
[----:B------:R-:W-:Y:S02]  /*a240*/  FSEL R21, R152, -INF , !P6 ;  /* 0xff80000098157808 */ /* 0x000fe40007000000 */
[----:B------:R-:W-:-:S13]  /*a250*/  ISETP.GE.AND P6, PT, R201, 0x5a, PT ;  /* 0x0000005ac900780c */ /* 0x000fda0003fc6270 */
[----:B------:R-:W-:Y:S02]  /*a260*/  @P6 LOP3.LUT R17, R17, 0x1, RZ, 0xfc, !PT ;  /* 0x0000000111116812 */ /* 0x000fe400078efcff */
[----:B------:R-:W-:Y:S02]  /*a270*/  ISETP.GT.AND P6, PT, R15, 0x59, !P6 ;  /* 0x000000590f00780c */ /* 0x000fe400077c4270 */
[----:B------:R-:W1:Y:S02]  /*a280*/  SHFL.IDX PT, R15, R14, 0x1, 0x1c1f ;  /* 0x003c1f000e0f7f89 */ /* 0x000e6400000e0000 */
[----:B------:R-:W-:-:S04]  /*a290*/  ISETP.LT.OR P6, PT, R10, 0x5a, P6 ;  /* 0x0000005a0a00780c */ /* 0x000fc800037c1670 */
        /* <DEDUP_REMOVED lines=18> */
.L_x_1886:
[----:B------:R-:W-:-:S05]  /*a3c0*/  IMAD.U32 R22, RZ, RZ, UR26 ;  /* 0x0000001aff167e24 */ /* 0x000fca000f8e00ff */
[----:B------:R-:W-:-:S13]  /*a3d0*/  ISETP.NE.AND P6, PT, R22, 0x1, PT ;  /* 0x000000011600780c */ /* 0x000fda0003fc5270 */
[----:B------:R-:W1:Y:S02]  /*a3e0*/  @P6 LDC.64 R14, c[0x0][0x9e8] ;  /* 0x00027a00ff0e6b82 */ /* 0x000e640000000a00 */
[----:B-1----:R-:W-:-:S05]  /*a3f0*/  @P6 IMAD.HI.U32 R14, R23, R14, RZ ;  /* 0x0000000e170e6227 */ /* 0x002fca00078e00ff */
[----:B------:R-:W-:-:S07]  /*a400*/  @P6 SHF.R.U32.HI R23, RZ, R15, R14 ;  /* 0x0000000fff176219 */ /* 0x000fce000001160e */
.L_x_1887:
[----:B------:R-:W-:Y:S05]  /*a410*/  BSYNC B0 ;  /* 0x0000000000007941 */ /* 0x000fea0003800000 */
.L_x_1885:
[----:B------:R-:W-:-:S05]  /*a420*/  IMAD R23, R23, R22, R0 ;  /* 0x0000001617177224 */ /* 0x000fca00078e0200 */
[----:B------:R-:W-:Y:S02]  /*a430*/  VIADDMNMX R10, R23, R22, R10, PT ;  /* 0x00000016170a7246 */ /* 0x000fe4000380010a */
[----:B------:R-:W-:-:S07]  /*a440*/  VIMNMX R20, R20, R23, !PT ;  /* 0x0000001714147248 */ /* 0x000fce0007fe0100 */
.L_x_1884:
[----:B------:R-:W-:Y:S01]  /*a450*/  ISETP.GT.AND P1, PT, R20, 0x1, !P1 ;  /* 0x000000011400780c */ /* 0x000fe20004f24270 */
[----:B------:R-:W-:Y:S01]  /*a460*/  UMOV UR10, UR25 ;  /* 0x00000019000a7c82 */ /* 0x000fe20008000000 */
[----:B------:R-:W-:Y:S02]  /*a470*/  FMNMX.FTZ R0, R21, R12, !PT ;  /* 0x0000000c15007209 */ /* 0x000fe40007810000 */
[----:B------:R-:W-:Y:S02]  /*a480*/  ISETP.LT.OR P1, PT, R10, 0x2, P1 ;  /* 0x000000020a00780c */ /* 0x000fe40000f21670 */
[----:B------:R-:W-:Y:S02]  /*a490*/  LOP3.LUT P6, RZ, R17, 0x20000, RZ, 0xc0, !PT ;  /* 0x0002000011ff7812 */ /* 0x000fe400078cc0ff */
[----:B------:R-:W-:Y:S02]  /*a4a0*/  FSEL R155, R155, -INF , !P1 ;  /* 0xff8000009b9b7808 */ /* 0x000fe40004800000 */
[----:B------:R-:W-:-:S02]  /*a4b0*/  LOP3.LUT P1, RZ, R17, 0x4, RZ, 0xc0, !PT ;  /* 0x0000000411ff7812 */ /* 0x000fc4000782c0ff */
[C---:B------:R-:W-:Y:S02]  /*a4c0*/  ISETP.GT.AND P2, PT, R20.reuse, 0x8, !P2 ;  /* 0x000000081400780c */ /* 0x040fe40005744270 */
[----:B------:R-:W-:Y:S02]  /*a4d0*/  ISETP.GT.AND P1, PT, R20, 0x9, !P1 ;  /* 0x000000091400780c */ /* 0x000fe40004f24270 */
[----:B------:R-:W-:Y:S02]  /*a4e0*/  FMNMX.FTZ R15, R153, R0, !PT ;  /* 0x00000000990f7209 */ /* 0x000fe40007810000 */
[C---:B------:R-:W-:Y:S02]  /*a4f0*/  ISETP.LT.OR P1, PT, R10.reuse, 0xa, P1 ;  /* 0x0000000a0a00780c */ /* 0x040fe40000f21670 */
[----:B------:R-:W-:Y:S02]  /*a500*/  ISETP.LT.OR P2, PT, R10, 0x9, P2 ;  /* 0x000000090a00780c */ /* 0x000fe40001741670 */
[----:B------:R-:W-:-:S02]  /*a510*/  FSEL R159, R159, -INF , !P1 ;  /* 0xff8000009f9f7808 */ /* 0x000fc40004800000 */
[C---:B------:R-:W-:Y:S02]  /*a520*/  LOP3.LUT P1, RZ, R17.reuse, 0x8, RZ, 0xc0, !PT ;  /* 0x0000000811ff7812 */ /* 0x040fe4000782c0ff */
[----:B------:R-:W-:Y:S02]  /*a530*/  FMNMX.FTZ R0, R156, R15, !PT ;  /* 0x0000000f9c007209 */ /* 0x000fe40007810000 */
[----:B------:R-:W-:Y:S02]  /*a540*/  ISETP.GT.AND P1, PT, R20, 0x10, !P1 ;  /* 0x000000101400780c */ /* 0x000fe40004f24270 */
[----:B------:R-:W-:Y:S02]  /*a550*/  FSEL R158, R158, -INF , !P2 ;  /* 0xff8000009e9e7808 */ /* 0x000fe40005000000 */
[----:B------:R-:W-:Y:S02]  /*a560*/  ISETP.LT.OR P1, PT, R10, 0x11, P1 ;  /* 0x000000110a00780c */ /* 0x000fe40000f21670 */
[----:B------:R-:W-:-:S02]  /*a570*/  LOP3.LUT P2, RZ, R17, 0x10000, RZ, 0xc0, !PT ;  /* 0x0001000011ff7812 */ /* 0x000fc4000784c0ff */
        /* <DEDUP_REMOVED lines=15> */
[----:B------:R-:W-:Y:S02]  /*a670*/  ISETP.GT.AND P1, PT, R20, 0x19, !P6 ;  /* 0x000000191400780c */ /* 0x000fe40007724270 */
[----:B------:R-:W-:Y:S02]  /*a680*/  FMNMX.FTZ R15, R169, R0, !PT ;  /* 0x00000000a90f7209 */ /* 0x000fe40007810000 */
[----:B------:R-:W-:-:S02]  /*a690*/  ISETP.LT.OR P1, PT, R10, 0x1a, P1 ;  /* 0x0000001a0a00780c */ /* 0x000fc40000f21670 */
[----:B------:R-:W-:Y:S02]  /*a6a0*/  FMNMX.FTZ R0, R172, R15, !PT ;  /* 0x0000000fac007209 */ /* 0x000fe40007810000 */
[----:B------:R-:W-:Y:S02]  /*a6b0*/  FSEL R167, R167, -INF , !P1 ;  /* 0xff800000a7a77808 */ /* 0x000fe40004800000 */
        /* <DEDUP_REMOVED lines=31> */
[C---:B------:R-:W-:Y:S01]  /*a8b0*/  LOP3.LUT P6, RZ, R17.reuse, 0x80, RZ, 0xc0, !PT ;  /* 0x0000008011ff7812 */ /* 0x040fe200078cc0ff */
[----:B------:R-:W1:Y:S01]  /*a8c0*/  SHFL.BFLY PT, R15, R14, 0x2, 0x1f ;  /* 0x0c401f000e0f7f89 */ /* 0x000e6200000e0000 */
[----:B------:R-:W-:Y:S02]  /*a8d0*/  FSEL R178, R178, -INF , !P1 ;  /* 0xff800000b2b27808 */ /* 0x000fe40004800000 */
[----:B------:R-:W-:-:S02]  /*a8e0*/  LOP3.LUT P1, RZ, R17, 0x800, RZ, 0xc0, !PT ;  /* 0x0000080011ff7812 */ /* 0x000fc4000782c0ff */
[----:B------:R-:W-:Y:S02]  /*a8f0*/  LOP3.LUT P2, RZ, R17, 0x40, RZ, 0xc0, !PT ;  /* 0x0000004011ff7812 */ /* 0x000fe4000784c0ff */
[C---:B------:R-:W-:Y:S02]  /*a900*/  ISETP.GT.AND P1, PT, R20.reuse, 0x31, !P1 ;  /* 0x000000311400780c */ /* 0x040fe40004f24270 */
[----:B------:R-:W-:Y:S02]  /*a910*/  ISETP.GT.AND P3, PT, R20, 0x50, !P3 ;  /* 0x000000501400780c */ /* 0x000fe40005f64270 */
[----:B------:R-:W-:Y:S02]  /*a920*/  ISETP.LT.OR P1, PT, R10, 0x32, P1 ;  /* 0x000000320a00780c */ /* 0x000fe40000f21670 */
[----:B------:R-:W-:Y:S02]  /*a930*/  ISETP.GT.AND P4, PT, R20, 0x51, !P4 ;  /* 0x000000511400780c */ /* 0x000fe40006784270 */
[----:B------:R-:W-:-:S02]  /*a940*/  FSEL R179, R179, -INF , !P1 ;  /* 0xff800000b3b37808 */ /* 0x000fc40004800000 */
[----:B------:R-:W-:Y:S02]  /*a950*/  LOP3.LUT P1, RZ, R17, 0x400, RZ, 0xc0, !PT ;  /* 0x0000040011ff7812 */ /* 0x000fe4000782c0ff */
[C---:B------:R-:W-:Y:S02]  /*a960*/  ISETP.GT.AND P5, PT, R20.reuse, 0x58, !P5 ;  /* 0x000000581400780c */ /* 0x040fe40006fa4270 */
[----:B------:R-:W-:Y:S02]  /*a970*/  ISETP.GT.AND P1, PT, R20, 0x38, !P1 ;  /* 0x000000381400780c */ /* 0x000fe40004f24270 */
[C---:B------:R-:W-:Y:S02]  /*a980*/  ISETP.LT.OR P3, PT, R10.reuse, 0x51, P3 ;  /* 0x000000510a00780c */ /* 0x040fe40001f61670 */
[----:B------:R-:W-:Y:S02]  /*a990*/  ISETP.LT.OR P1, PT, R10, 0x39, P1 ;  /* 0x000000390a00780c */ /* 0x000fe40000f21670 */
[----:B-1----:R-:W-:-:S02]  /*a9a0*/  FMNMX.FTZ R15, R14, R15, !PT ;  /* 0x0000000f0e0f7209 */ /* 0x002fc40007810000 */
[----:B------:R-:W-:Y:S02]  /*a9b0*/  FSEL R182, R182, -INF , !P1 ;  /* 0xff800000b6b67808 */ /* 0x000fe40004800000 */
[----:B------:R-:W-:Y:S01]  /*a9c0*/  LOP3.LUT P1, RZ, R17, 0x200, RZ, 0xc0, !PT ;  /* 0x0000020011ff7812 */ /* 0x000fe2000782c0ff */
[----:B------:R-:W1:Y:S01]  /*a9d0*/  SHFL.BFLY PT, R0, R15, 0x1, 0x1f ;  /* 0x0c201f000f007f89 */ /* 0x000e6200000e0000 */
        /* <DEDUP_REMOVED lines=9> */
[----:B------:R-:W-:-:S02]  /*aa70*/  FSEL R198, R198, -INF , !P5 ;  /* 0xff800000c6c67808 */ /* 0x000fc40006800000 */
[----:B------:R-:W-:Y:S02]  /*aa80*/  ISETP.LT.OR P1, PT, R10, 0x41, P1 ;  /* 0x000000410a00780c */ /* 0x000fe40000f21670 */
[----:B-1----:R-:W-:Y:S02]  /*aa90*/  FMNMX.FTZ R0, R15, R0, !PT ;  /* 0x000000000f007209 */ /* 0x002fe40007810000 */
[----:B------:R-:W-:Y:S02]  /*aaa0*/  FSEL R186, R186, -INF , !P1 ;  /* 0xff800000baba7808 */ /* 0x000fe40004800000 */
[----:B------:R-:W-:Y:S01]  /*aab0*/  ISETP.GT.AND P1, PT, R20, 0x41, !P6 ;  /* 0x000000411400780c */ /* 0x000fe20007724270 */
[----:B------:R-:W-:Y:S01]  /*aac0*/  FMUL.FTZ R200, R0, UR10 ;  /* 0x0000000a00c87c20 */ /* 0x000fe20008410000 */
[----:B------:R-:W-:Y:S02]  /*aad0*/  LOP3.LUT P6, RZ, R17, 0x2, RZ, 0xc0, !PT ;  /* 0x0000000211ff7812 */ /* 0x000fe400078cc0ff */
[----:B------:R-:W-:-:S04]  /*aae0*/  ISETP.LT.OR P1, PT, R10, 0x42, P1 ;  /* 0x000000420a00780c */ /* 0x000fc80000f21670 */
[----:B------:R-:W-:Y:S02]  /*aaf0*/  FSEL R187, R187, -INF , !P1 ;  /* 0xff800000bbbb7808 */ /* 0x000fe40004800000 */
[----:B------:R-:W-:Y:S02]  /*ab00*/  ISETP.GT.AND P1, PT, R20, 0x48, !P2 ;  /* 0x000000481400780c */ /* 0x000fe40005724270 */
[----:B------:R-:W-:Y:S02]  /*ab10*/  LOP3.LUT P2, RZ, R17, 0x20, RZ, 0xc0, !PT ;  /* 0x0000002011ff7812 */ /* 0x000fe4000784c0ff */
[----:B------:R-:W-:Y:S02]  /*ab20*/  ISETP.LT.OR P1, PT, R10, 0x49, P1 ;  /* 0x000000490a00780c */ /* 0x000fe40000f21670 */
[----:B------:R-:W-:Y:S02]  /*ab30*/  ISETP.GT.AND P2, PT, R20, 0x49, !P2 ;  /* 0x000000491400780c */ /* 0x000fe40005744270 */
[----:B------:R-:W-:-:S02]  /*ab40*/  FSEL R190, R190, -INF , !P1 ;  /* 0xff800000bebe7808 */ /* 0x000fc40004800000 */
[----:B------:R-:W-:Y:S02]  /*ab50*/  ISETP.GT.AND P1, PT, R20, RZ, !P6 ;  /* 0x000000ff1400720c */ /* 0x000fe40007724270 */
[----:B------:R-:W-:Y:S02]  /*ab60*/  LOP3.LUT P6, RZ, R17, 0x1, RZ, 0xc0, !PT ;  /* 0x0000000111ff7812 */ /* 0x000fe400078cc0ff */
[C---:B------:R-:W-:Y:S02]  /*ab70*/  ISETP.LT.OR P1, PT, R10.reuse, 0x1, P1 ;  /* 0x000000010a00780c */ /* 0x040fe40000f21670 */
[----:B------:R-:W-:Y:S02]  /*ab80*/  ISETP.LT.OR P2, PT, R10, 0x4a, P2 ;  /* 0x0000004a0a00780c */ /* 0x000fe40001741670 */
[----:B------:R-:W-:Y:S02]  /*ab90*/  FSEL R22, R154, -INF , !P1 ;  /* 0xff8000009a167808 */ /* 0x000fe40004800000 */
[----:B------:R-:W-:-:S02]  /*aba0*/  FSETP.NEU.FTZ.AND P1, PT, R0, -INF , PT ;  /* 0xff8000000000780b */ /* 0x000fc40003f3d000 */
[----:B------:R-:W-:Y:S02]  /*abb0*/  FMNMX.FTZ R14, R22, R13, !PT ;  /* 0x0000000d160e7209 */ /* 0x000fe40007810000 */
[----:B------:R-:W-:Y:S02]  /*abc0*/  FSEL R200, R200, RZ, P1 ;  /* 0x000000ffc8c87208 */ /* 0x000fe40000800000 */
[----:B------:R-:W-:Y:S02]  /*abd0*/  ISETP.GT.AND P6, PT, R20, 0x59, !P6 ;  /* 0x000000591400780c */ /* 0x000fe400077c4270 */
[----:B------:R-:W-:Y:S01]  /*abe0*/  FSEL R191, R191, -INF , !P2 ;  /* 0xff800000bfbf7808 */ /* 0x000fe20005000000 */
[--C-:B------:R-:W-:Y:S01]  /*abf0*/  FFMA.FTZ R152, R21, UR10, -R200.reuse ;  /* 0x0000000a15987c23 */ /* 0x100fe200080108c8 */
[----:B------:R-:W-:Y:S01]  /*ac00*/  FMNMX.FTZ R21, R155, R14, !PT ;  /* 0x0000000e9b157209 */ /* 0x000fe20007810000 */
[--C-:B------:R-:W-:Y:S01]  /*ac10*/  FFMA.FTZ R15, R153, UR10, -R200.reuse ;  /* 0x0000000a990f7c23 */ /* 0x100fe200080108c8 */
[--C-:B------:R-:W-:Y:S01]  /*ac20*/  FFMA.FTZ R154, R156, UR10, -R200.reuse ;  /* 0x0000000a9c9a7c23 */ /* 0x100fe200080108c8 */
[--C-:B------:R-:W-:Y:S01]  /*ac30*/  FFMA.FTZ R156, R160, UR10, -R200.reuse ;  /* 0x0000000aa09c7c23 */ /* 0x100fe200080108c8 */
[----:B------:R-:W-:Y:S01]  /*ac40*/  FMNMX.FTZ R14, R158, R21, !PT ;  /* 0x000000159e0e7209 */ /* 0x000fe20007810000 */
[--C-:B------:R-:W-:Y:S01]  /*ac50*/  FFMA.FTZ R164, R164, UR10, -R200.reuse ;  /* 0x0000000aa4a47c23 */ /* 0x100fe200080108c8 */
[----:B------:R-:W-:Y:S01]  /*ac60*/  ISETP.LT.OR P6, PT, R10, 0x5a, P6 ;  /* 0x0000005a0a00780c */ /* 0x000fe200037c1670 */
[--C-:B------:R-:W-:Y:S01]  /*ac70*/  FFMA.FTZ R172, R172, UR10, -R200.reuse ;  /* 0x0000000aacac7c23 */ /* 0x100fe200080108c8 */
[----:B------:R-:W-:Y:S01]  /*ac80*/  FMNMX.FTZ R21, R159, R14, !PT ;  /* 0x0000000e9f157209 */ /* 0x000fe20007810000 */
[----:B------:R-:W-:Y:S01]  /*ac90*/  MUFU.EX2 R152, R152 ;  /* 0x0000009800987308 */ /* 0x000fe20000000800 */
[----:B------:R-:W-:Y:S01]  /*aca0*/  FSEL R199, R199, -INF , !P6 ;  /* 0xff800000c7c77808 */ /* 0x000fe20007000000 */
[--C-:B------:R-:W-:Y:S01]  /*acb0*/  FFMA.FTZ R168, R168, UR10, -R200.reuse ;  /* 0x0000000aa8a87c23 */ /* 0x100fe200080108c8 */
[----:B------:R-:W-:Y:S01]  /*acc0*/  FMNMX.FTZ R14, R162, R21, !PT ;  /* 0x00000015a20e7209 */ /* 0x000fe20007810000 */
[----:B------:R-:W-:-:S03]  /*acd0*/  FFMA.FTZ R21, R157, UR10, -R200 ;  /* 0x0000000a9d157c23 */ /* 0x000fc600080108c8 */
[----:B------:R-:W-:Y:S01]  /*ace0*/  FMNMX.FTZ R23, R163, R14, !PT ;  /* 0x0000000ea3177209 */ /* 0x000fe20007810000 */
[----:B------:R-:W-:Y:S03]  /*acf0*/  MUFU.EX2 R15, R15 ;  /* 0x0000000f000f7308 */ /* 0x000fe60000000800 */
[----:B------:R-:W-:-:S04]  /*ad00*/  FMNMX.FTZ R14, R166, R23, !PT ;  /* 0x00000017a60e7209 */ /* 0x000fc80007810000 */
[----:B------:R-:W-:Y:S01]  /*ad10*/  FMNMX.FTZ R23, R167, R14, !PT ;  /* 0x0000000ea7177209 */ /* 0x000fe20007810000 */
[----:B------:R-:W-:Y:S03]  /*ad20*/  MUFU.EX2 R154, R154 ;  /* 0x0000009a009a7308 */ /* 0x000fe60000000800 */
        /* <DEDUP_REMOVED lines=10> */
[----:B------:R1:W-:Y:S03]  /*add0*/  MUFU.EX2 R14, R164 ;  /* 0x000000a4000e7308 */ /* 0x0003e60000000800 */
[----:B------:R-:W-:-:S04]  /*ade0*/  FMNMX.FTZ R160, R182, R157, !PT ;  /* 0x0000009db6a07209 */ /* 0x000fc80007810000 */
[----:B------:R-:W-:Y:S01]  /*adf0*/  FMNMX.FTZ R157, R183, R160, !PT ;  /* 0x000000a0b79d7209 */ /* 0x000fe20007810000 */
[----:B------:R-:W-:Y:S03]  /*ae00*/  MUFU.EX2 R23, R23 ;  /* 0x0000001700177308 */ /* 0x000fe60000000800 */
[----:B-1----:R-:W-:Y:S01]  /*ae10*/  FMNMX.FTZ R164, R186, R157, !PT ;  /* 0x0000009dbaa47209 */ /* 0x002fe20007810000 */
[--C-:B------:R-:W-:Y:S01]  /*ae20*/  FFMA.FTZ R157, R169, UR10, -R200.reuse ;  /* 0x0000000aa99d7c23 */ /* 0x100fe200080108c8 */
[--C-:B------:R-:W-:Y:S01]  /*ae30*/  FFMA.FTZ R169, R181, UR10, -R200.reuse ;  /* 0x0000000ab5a97c23 */ /* 0x100fe200080108c8 */
[----:B------:R-:W-:Y:S01]  /*ae40*/  FFMA.FTZ R181, R193, UR10, -R200 ;  /* 0x0000000ac1b57c23 */ /* 0x000fe200080108c8 */
[----:B------:R-:W-:Y:S01]  /*ae50*/  FMNMX.FTZ R161, R187, R164, !PT ;  /* 0x000000a4bba17209 */ /* 0x000fe20007810000 */
[----:B------:R-:W-:Y:S03]  /*ae60*/  MUFU.EX2 R153, R153 ;  /* 0x0000009900997308 */ /* 0x000fe60000000800 */
[----:B------:R-:W-:-:S04]  /*ae70*/  FMNMX.FTZ R20, R190, R161, !PT ;  /* 0x000000a1be147209 */ /* 0x000fc80007810000 */
[----:B------:R-:W-:Y:S01]  /*ae80*/  FMNMX.FTZ R161, R191, R20, !PT ;  /* 0x00000014bfa17209 */ /* 0x000fe20007810000 */
[----:B------:R1:W-:Y:S03]  /*ae90*/  MUFU.EX2 R160, R168 ;  /* 0x000000a800a07308 */ /* 0x0003e60000000800 */
[----:B------:R-:W-:Y:S01]  /*aea0*/  FMNMX.FTZ R164, R194, R161, !PT ;  /* 0x000000a1c2a47209 */ /* 0x000fe20007810000 */
[--C-:B------:R-:W-:Y:S01]  /*aeb0*/  FFMA.FTZ R161, R173, UR10, -R200.reuse ;  /* 0x0000000aada17c23 */ /* 0x100fe200080108c8 */
[--C-:B------:R-:W-:Y:S02]  /*aec0*/  FFMA.FTZ R173, R185, UR10, -R200.reuse ;  /* 0x0000000ab9ad7c23 */ /* 0x100fe400080108c8 */
[----:B------:R-:W-:Y:S01]  /*aed0*/  FMNMX.FTZ R165, R195, R164, !PT ;  /* 0x000000a4c3a57209 */ /* 0x000fe20007810000 */
[----:B------:R2:W-:Y:S01]  /*aee0*/  MUFU.EX2 R20, R172 ;  /* 0x000000ac00147308 */ /* 0x0005e20000000800 */
[--C-:B------:R-:W-:Y:S01]  /*aef0*/  FFMA.FTZ R164, R176, UR10, -R200.reuse ;  /* 0x0000000ab0a47c23 */ /* 0x100fe200080108c8 */
[--C-:B------:R-:W-:Y:S01]  /*af00*/  FFMA.FTZ R176, R188, UR10, -R200.reuse ;  /* 0x0000000abcb07c23 */ /* 0x100fe200080108c8 */
[----:B------:R-:W-:Y:S01]  /*af10*/  FMNMX.FTZ R10, R198, R165, !PT ;  /* 0x000000a5c60a7209 */ /* 0x000fe20007810000 */
[--C-:B------:R-:W-:Y:S01]  /*af20*/  FFMA.FTZ R165, R177, UR10, -R200.reuse ;  /* 0x0000000ab1a57c23 */ /* 0x100fe200080108c8 */
[--C-:B------:R-:W-:Y:S01]  /*af30*/  FFMA.FTZ R188, R196, UR10, -R200.reuse ;  /* 0x0000000ac4bc7c23 */ /* 0x100fe200080108c8 */
[--C-:B-1----:R-:W-:Y:S01]  /*af40*/  FFMA.FTZ R168, R180, UR10, -R200.reuse ;  /* 0x0000000ab4a87c23 */ /* 0x102fe200080108c8 */
[----:B------:R-:W-:Y:S01]  /*af50*/  FMNMX.FTZ R10, R199, R10, !PT ;  /* 0x0000000ac70a7209 */ /* 0x000fe20007810000 */
[----:B------:R-:W-:Y:S01]  /*af60*/  MUFU.EX2 R157, R157 ;  /* 0x0000009d009d7308 */ /* 0x000fe20000000800 */
[--C-:B--2---:R-:W-:Y:S01]  /*af70*/  FFMA.FTZ R172, R184, UR10, -R200.reuse ;  /* 0x0000000ab8ac7c23 */ /* 0x104fe200080108c8 */
[----:B------:R-:W-:-:S02]  /*af80*/  FFMA.FTZ R180, R192, UR10, -R200 ;  /* 0x0000000ac0b47c23 */ /* 0x000fc400080108c8 */
[----:B------:R-:W1:Y:S04]  /*af90*/  SHFL.BFLY PT, R177, R10, 0x2, 0x1f ;  /* 0x0c401f000ab17f89 */ /* 0x000e6800000e0000 */
[----:B------:R-:W-:Y:S08]  /*afa0*/  MUFU.EX2 R161, R161 ;  /* 0x000000a100a17308 */ /* 0x000ff00000000800 */
[----:B------:R-:W-:Y:S08]  /*afb0*/  MUFU.EX2 R164, R164 ;  /* 0x000000a400a47308 */ /* 0x000ff00000000800 */
[----:B------:R-:W-:Y:S01]  /*afc0*/  MUFU.EX2 R165, R165 ;  /* 0x000000a500a57308 */ /* 0x000fe20000000800 */
[----:B-1----:R-:W-:Y:S01]  /*afd0*/  FMNMX.FTZ R184, R10, R177, !PT ;  /* 0x000000b10ab87209 */ /* 0x002fe20007810000 */
[----:B------:R-:W-:Y:S01]  /*afe0*/  FFMA.FTZ R177, R189, UR10, -R200 ;  /* 0x0000000abdb17c23 */ /* 0x000fe200080108c8 */
[----:B------:R-:W-:-:S05]  /*aff0*/  FSEL R189, R0, RZ, P1 ;  /* 0x000000ff00bd7208 */ /* 0x000fca0000800000 */
[----:B------:R-:W-:Y:S01]  /*b000*/  MUFU.EX2 R168, R168 ;  /* 0x000000a800a87308 */ /* 0x000fe20000000800 */
[----:B------:R-:W1:Y:S01]  /*b010*/  SHFL.BFLY PT, R185, R184, 0x1, 0x1f ;  /* 0x0c201f00b8b97f89 */ /* 0x000e6200000e0000 */
[----:B------:R-:W-:-:S06]  /*b020*/  FADD.FTZ R189, -R189, R12 ;  /* 0x0000000cbdbd7221 */ /* 0x000fcc0000010100 */
[----:B------:R-:W-:Y:S08]  /*b030*/  MUFU.EX2 R169, R169 ;  /* 0x000000a900a97308 */ /* 0x000ff00000000800 */
[----:B------:R-:W-:Y:S08]  /*b040*/  MUFU.EX2 R172, R172 ;  /* 0x000000ac00ac7308 */ /* 0x000ff00000000800 */
[----:B------:R-:W-:Y:S01]  /*b050*/  MUFU.EX2 R173, R173 ;  /* 0x000000ad00ad7308 */ /* 0x000fe20000000800 */
[----:B-1----:R-:W-:Y:S01]  /*b060*/  FMNMX.FTZ R10, R184, R185, !PT ;  /* 0x000000b9b80a7209 */ /* 0x002fe20007810000 */
[----:B------:R-:W-:Y:S01]  /*b070*/  FMUL.FTZ R185, R189, UR10 ;  /* 0x0000000abdb97c20 */ /* 0x000fe20008410000 */
[----:B------:R-:W-:-:S02]  /*b080*/  FFMA.FTZ R189, R197, UR10, -R200 ;  /* 0x0000000ac5bd7c23 */ /* 0x000fc400080108c8 */
[C---:B------:R-:W-:Y:S01]  /*b090*/  FSETP.NEU.FTZ.AND P1, PT, R10.reuse, -INF , PT ;  /* 0xff8000000a00780b */ /* 0x040fe20003f3d000 */
[----:B------:R-:W-:Y:S02]  /*b0a0*/  FMUL.FTZ R196, R10, UR10 ;  /* 0x0000000a0ac47c20 */ /* 0x000fe40008410000 */
[----:B------:R-:W1:Y:S03]  /*b0b0*/  MUFU.EX2 R185, R185 ;  /* 0x000000b900b97308 */ /* 0x000e660000000800 */
[----:B------:R-:W-:-:S05]  /*b0c0*/  FSEL R196, R196, RZ, P1 ;  /* 0x000000ffc4c47208 */ /* 0x000fca0000800000 */
        /* <DEDUP_REMOVED lines=8> */
[----:B------:R-:W-:Y:S01]  /*b150*/  FFMA.FTZ R175, R175, UR10, -R196 ;  /* 0x0000000aafaf7c23 */ /* 0x000fe200080108c4 */
[----:B-1----:R-:W-:Y:S01]  /*b160*/  FFMA.FTZ R184, R185, R3, R152 ;  /* 0x00000003b9b87223 */ /* 0x002fe20000010098 */
[----:B------:R-:W-:Y:S01]  /*b170*/  F2FP.BF16.F32.PACK_AB R152, R15, R152 ;  /* 0x000000980f98723e */ /* 0x000fe200000010ff */
[----:B------:R-:W1:Y:S01]  /*b180*/  MUFU.EX2 R177, R177 ;  /* 0x000000b100b17308 */ /* 0x000e620000000800 */
[----:B------:R-:W-:Y:S01]  /*b190*/  FFMA.FTZ R179, R179, UR10, -R196 ;  /* 0x0000000ab3b37c23 */ /* 0x000fe200080108c4 */
[----:B------:R-:W-:Y:S01]  /*b1a0*/  FADD.FTZ R3, R15, R184 ;  /* 0x000000b80f037221 */ /* 0x000fe20000010000 */
[--C-:B------:R-:W-:Y:S01]  /*b1b0*/  FFMA.FTZ R184, R159, UR10, -R196.reuse ;  /* 0x0000000a9fb87c23 */ /* 0x100fe200080108c4 */
[--C-:B------:R-:W-:Y:S01]  /*b1c0*/  FFMA.FTZ R159, R162, UR10, -R196.reuse ;  /* 0x0000000aa29f7c23 */ /* 0x100fe200080108c4 */
[--C-:B------:R-:W-:Y:S01]  /*b1d0*/  FFMA.FTZ R182, R182, UR10, -R196.reuse ;  /* 0x0000000ab6b67c23 */ /* 0x100fe200080108c4 */
[----:B------:R-:W-:Y:S01]  /*b1e0*/  FADD.FTZ R158, R154, R3 ;  /* 0x000000039a9e7221 */ /* 0x000fe20000010000 */
[----:B------:R-:W-:Y:S01]  /*b1f0*/  F2FP.BF16.F32.PACK_AB R154, R21, R154 ;  /* 0x0000009a159a723e */ /* 0x000fe200000010ff */
        /* <DEDUP_REMOVED lines=12> */
[----:B------:R-:W-:Y:S01]  /*b2c0*/  FFMA.FTZ R198, R198, UR10, -R196 ;  /* 0x0000000ac6c67c23 */ /* 0x000fe200080108c4 */
[----:B------:R-:W-:Y:S01]  /*b2d0*/  F2FP.BF16.F32.PACK_AB R156, R23, R156 ;  /* 0x0000009c179c723e */ /* 0x000fe200000010ff */
[----:B------:R-:W-:Y:S01]  /*b2e0*/  FADD.FTZ R158, R14, R3 ;  /* 0x000000030e9e7221 */ /* 0x000fe20000010000 */
[-C--:B------:R-:W-:Y:S01]  /*b2f0*/  FMUL.FTZ R24, R24, R185.reuse ;  /* 0x000000b918187220 */ /* 0x080fe20000410000 */
[----:B------:R3:W-:Y:S01]  /*b300*/  MUFU.EX2 R12, R188 ;  /* 0x000000bc000c7308 */ /* 0x0007e20000000800 */
[-C--:B------:R-:W-:Y:S01]  /*b310*/  FMUL.FTZ R25, R25, R185.reuse ;  /* 0x000000b919197220 */ /* 0x080fe20000410000 */
[----:B------:R-:W-:Y:S01]  /*b320*/  FADD.FTZ R3, R153, R158 ;  /* 0x0000009e99037221 */ /* 0x000fe20000010000 */
[-C--:B------:R-:W-:Y:S01]  /*b330*/  FMUL.FTZ R28, R28, R185.reuse ;  /* 0x000000b91c1c7220 */ /* 0x080fe20000410000 */
[-C--:B------:R-:W-:Y:S01]  /*b340*/  FMUL.FTZ R29, R29, R185.reuse ;  /* 0x000000b91d1d7220 */ /* 0x080fe20000410000 */
[-C--:B------:R-:W-:Y:S01]  /*b350*/  FMUL.FTZ R32, R32, R185.reuse ;  /* 0x000000b920207220 */ /* 0x080fe20000410000 */
[----:B------:R-:W-:Y:S01]  /*b360*/  FADD.FTZ R158, R160, R3 ;  /* 0x00000003a09e7221 */ /* 0x000fe20000010000 */
[----:B------:R-:W-:Y:S01]  /*b370*/  F2FP.BF16.F32.PACK_AB R160, R157, R160 ;  /* 0x000000a09da0723e */ /* 0x000fe200000010ff */
[----:B------:R-:W-:Y:S01]  /*b380*/  MUFU.EX2 R193, R193 ;  /* 0x000000c100c17308 */ /* 0x000fe20000000800 */
[----:B---3--:R-:W-:Y:S01]  /*b390*/  FFMA.FTZ R188, R163, UR10, -R196 ;  /* 0x0000000aa3bc7c23 */ /* 0x008fe200080108c4 */
[----:B------:R-:W-:Y:S01]  /*b3a0*/  FADD.FTZ R3, R157, R158 ;  /* 0x0000009e9d037221 */ /* 0x000fe20000010000 */
[----:B------:R-:W-:Y:S01]  /*b3b0*/  FSEL R158, R10, RZ, P1 ;  /* 0x000000ff0a9e7208 */ /* 0x000fe20000800000 */
[----:B------:R-:W-:Y:S01]  /*b3c0*/  FFMA.FTZ R163, R166, UR10, -R196 ;  /* 0x0000000aa6a37c23 */ /* 0x000fe200080108c4 */
[----:B------:R-:W-:Y:S01]  /*b3d0*/  F2FP.BF16.F32.PACK_AB R166, R169, R168 ;  /* 0x000000a8a9a6723e */ /* 0x000fe200000010ff */
[----:B------:R-:W-:Y:S01]  /*b3e0*/  FADD.FTZ R162, R20, R3 ;  /* 0x0000000314a27221 */ /* 0x000fe20000010000 */
[----:B------:R-:W-:Y:S01]  /*b3f0*/  PLOP3.LUT P1, PT, PT, PT, UP0, 0x40, 0x0 ;  /* 0x000000000000781c */ /* 0x000fe20003f2e808 */
[----:B------:R-:W-:Y:S01]  /*b400*/  FADD.FTZ R3, -R158, R13 ;  /* 0x0000000d9e037221 */ /* 0x000fe20000010100 */
[----:B------:R-:W3:Y:S01]  /*b410*/  MUFU.EX2 R22, R22 ;  /* 0x0000001600167308 */ /* 0x000ee20000000800 */
[----:B------:R-:W-:Y:S01]  /*b420*/  FADD.FTZ R197, R161, R162 ;  /* 0x000000a2a1c57221 */ /* 0x000fe20000010000 */
[--C-:B------:R-:W-:Y:S01]  /*b430*/  FFMA.FTZ R13, R170, UR10, -R196.reuse ;  /* 0x0000000aaa0d7c23 */ /* 0x100fe200080108c4 */
[----:B-1----:R-:W-:Y:S01]  /*b440*/  F2FP.BF16.F32.PACK_AB R170, R177, R176 ;  /* 0x000000b0b1aa723e */ /* 0x002fe200000010ff */
[----:B------:R-:W-:Y:S01]  /*b450*/  FFMA.FTZ R196, R199, UR10, -R196 ;  /* 0x0000000ac7c47c23 */ /* 0x000fe200080108c4 */
[----:B------:R-:W-:Y:S01]  /*b460*/  FADD.FTZ R158, R164, R197 ;  /* 0x000000c5a49e7221 */ /* 0x000fe20000010000 */
[----:B------:R-:W-:Y:S01]  /*b470*/  F2FP.BF16.F32.PACK_AB R162, R161, R20 ;  /* 0x00000014a1a2723e */ /* 0x000fe200000010ff */
[-C--:B------:R-:W-:Y:S01]  /*b480*/  FMUL.FTZ R33, R33, R185.reuse ;  /* 0x000000b921217220 */ /* 0x080fe20000410000 */
[----:B------:R-:W-:Y:S01]  /*b490*/  MUFU.EX2 R155, R155 ;  /* 0x0000009b009b7308 */ /* 0x000fe20000000800 */
[C---:B------:R-:W-:Y:S01]  /*b4a0*/  FADD.FTZ R197, R165.reuse, R158 ;  /* 0x0000009ea5c57221 */ /* 0x040fe20000010000 */
[----:B------:R-:W-:Y:S01]  /*b4b0*/  F2FP.BF16.F32.PACK_AB R164, R165, R164 ;  /* 0x000000a4a5a4723e */ /* 0x000fe200000010ff */
[-C--:B------:R-:W-:Y:S01]  /*b4c0*/  FMUL.FTZ R36, R36, R185.reuse ;  /* 0x000000b924247220 */ /* 0x080fe20000410000 */
[-C--:B------:R-:W-:Y:S01]  /*b4d0*/  FMUL.FTZ R37, R37, R185.reuse ;  /* 0x000000b925257220 */ /* 0x080fe20000410000 */
[----:B------:R-:W-:Y:S01]  /*b4e0*/  FADD.FTZ R158, R168, R197 ;  /* 0x000000c5a89e7221 */ /* 0x000fe20000010000 */
[----:B------:R-:W-:Y:S01]  /*b4f0*/  F2FP.BF16.F32.PACK_AB R168, R173, R172 ;  /* 0x000000acada8723e */ /* 0x000fe200000010ff */
[-C--:B------:R-:W-:Y:S01]  /*b500*/  FMUL.FTZ R40, R40, R185.reuse ;  /* 0x000000b928287220 */ /* 0x080fe20000410000 */
[----:B------:R-:W-:Y:S01]  /*b510*/  MUFU.EX2 R184, R184 ;  /* 0x000000b800b87308 */ /* 0x000fe20000000800 */
[----:B------:R-:W-:Y:S01]  /*b520*/  FADD.FTZ R197, R169, R158 ;  /* 0x0000009ea9c57221 */ /* 0x000fe20000010000 */
[-C--:B------:R-:W-:Y:S01]  /*b530*/  FMUL.FTZ R41, R41, R185.reuse ;  /* 0x000000b929297220 */ /* 0x080fe20000410000 */
[-C--:B------:R-:W-:Y:S01]  /*b540*/  FMUL.FTZ R44, R44, R185.reuse ;  /* 0x000000b92c2c7220 */ /* 0x080fe20000410000 */
[-C--:B------:R-:W-:Y:S01]  /*b550*/  FMUL.FTZ R45, R45, R185.reuse ;  /* 0x000000b92d2d7220 */ /* 0x080fe20000410000 */
[----:B------:R-:W-:Y:S01]  /*b560*/  FADD.FTZ R158, R172, R197 ;  /* 0x000000c5ac9e7221 */ /* 0x000fe20000010000 */
[----:B--2---:R-:W-:Y:S01]  /*b570*/  F2FP.BF16.F32.PACK_AB R172, R181, R180 ;  /* 0x000000b4b5ac723e */ /* 0x004fe200000010ff */
        /* <DEDUP_REMOVED lines=12> */
[----:B------:R-:W-:Y:S01]  /*b640*/  FMUL.FTZ R60, R60, R185 ;  /* 0x000000b93c3c7220 */ /* 0x000fe20000410000 */
[----:B---3--:R-:W-:Y:S01]  /*b650*/  F2FP.BF16.F32.PACK_AB R153, R22, R193 ;  /* 0x000000c11699723e */ /* 0x008fe200000010ff */
[----:B------:R-:W-:Y:S01]  /*b660*/  FADD.FTZ R14, R180, R21 ;  /* 0x00000015b40e7221 */ /* 0x000fe20000010000 */
[-C--:B------:R-:W-:Y:S01]  /*b670*/  FMUL.FTZ R61, R61, R185.reuse ;  /* 0x000000b93d3d7220 */ /* 0x080fe20000410000 */
[-C--:B------:R-:W-:Y:S01]  /*b680*/  FMUL.FTZ R64, R64, R185.reuse ;  /* 0x000000b940407220 */ /* 0x080fe20000410000 */
[----:B------:R-:W2:Y:S01]  /*b690*/  MUFU.EX2 R188, R188 ;  /* 0x000000bc00bc7308 */ /* 0x000ea20000000800 */
[----:B------:R-:W-:Y:S01]  /*b6a0*/  FADD.FTZ R21, R181, R14 ;  /* 0x0000000eb5157221 */ /* 0x000fe20000010000 */
[----:B------:R-:W-:Y:S01]  /*b6b0*/  FMUL.FTZ R14, R3, UR10 ;  /* 0x0000000a030e7c20 */ /* 0x000fe20008410000 */
[-C--:B------:R-:W-:Y:S01]  /*b6c0*/  FMUL.FTZ R65, R65, R185.reuse ;  /* 0x000000b941417220 */ /* 0x080fe20000410000 */
[-C--:B------:R-:W-:Y:S01]  /*b6d0*/  FMUL.FTZ R68, R68, R185.reuse ;  /* 0x000000b944447220 */ /* 0x080fe20000410000 */
[----:B-1----:R-:W-:Y:S01]  /*b6e0*/  FADD.FTZ R174, R12, R21 ;  /* 0x000000150cae7221 */ /* 0x002fe20000010000 */
[-C--:B------:R-:W-:Y:S01]  /*b6f0*/  FMUL.FTZ R69, R69, R185.reuse ;  /* 0x000000b945457220 */ /* 0x080fe20000410000 */
[-C--:B------:R-:W-:Y:S01]  /*b700*/  FMUL.FTZ R72, R72, R185.reuse ;  /* 0x000000b948487220 */ /* 0x080fe20000410000 */
[----:B------:R-:W1:Y:S01]  /*b710*/  MUFU.EX2 R14, R14 ;  /* 0x0000000e000e7308 */ /* 0x000e620000000800 */
        /* <DEDUP_REMOVED lines=8> */
[----:B--2---:R-:W-:Y:S01]  /*b7a0*/  F2FP.BF16.F32.PACK_AB R157, R188, R159 ;  /* 0x0000009fbc9d723e */ /* 0x004fe200000010ff */
[-C--:B------:R-:W-:Y:S01]  /*b7b0*/  FMUL.FTZ R88, R88, R185.reuse ;  /* 0x000000b958587220 */ /* 0x080fe20000410000 */
[-C--:B------:R-:W-:Y:S01]  /*b7c0*/  FMUL.FTZ R89, R89, R185.reuse ;  /* 0x000000b959597220 */ /* 0x080fe20000410000 */
[-C--:B------:R-:W-:Y:S01]  /*b7d0*/  FMUL.FTZ R92, R92, R185.reuse ;  /* 0x000000b95c5c7220 */ /* 0x080fe20000410000 */
[-C--:B------:R-:W-:Y:S01]  /*b7e0*/  FMUL.FTZ R93, R93, R185.reuse ;  /* 0x000000b95d5d7220 */ /* 0x080fe20000410000 */
[-C--:B------:R-:W-:Y:S01]  /*b7f0*/  FMUL.FTZ R96, R96, R185.reuse ;  /* 0x000000b960607220 */ /* 0x080fe20000410000 */
[-C--:B------:R-:W-:Y:S01]  /*b800*/  FMUL.FTZ R97, R97, R185.reuse ;  /* 0x000000b961617220 */ /* 0x080fe20000410000 */
[----:B------:R-:W2:Y:S01]  /*b810*/  MUFU.EX2 R192, R192 ;  /* 0x000000c000c07308 */ /* 0x000ea20000000800 */
[----:B-1----:R-:W-:Y:S01]  /*b820*/  FFMA.FTZ R21, R14, R2, R193 ;  /* 0x000000020e157223 */ /* 0x002fe200000100c1 */
[-C--:B------:R-:W-:Y:S01]  /*b830*/  FMUL.FTZ R100, R100, R185.reuse ;  /* 0x000000b964647220 */ /* 0x080fe20000410000 */
        /* <DEDUP_REMOVED lines=15> */
[----:B--2---:R-:W-:Y:S01]  /*b930*/  F2FP.BF16.F32.PACK_AB R159, R192, R163 ;  /* 0x000000a3c09f723e */ /* 0x004fe200000010ff */
        /* <DEDUP_REMOVED lines=14> */
[----:B-1----:R-:W-:Y:S01]  /*ba20*/  FADD.FTZ R21, R13, R180 ;  /* 0x000000b40d157221 */ /* 0x002fe20000010000 */
[C---:B---3--:R-:W-:Y:S01]  /*ba30*/  FADD.FTZ R3, R189.reuse, R174 ;  /* 0x000000aebd037221 */ /* 0x048fe20000010000 */
[----:B------:R-:W-:Y:S01]  /*ba40*/  F2FP.BF16.F32.PACK_AB R174, R189, R12 ;  /* 0x0000000cbdae723e */ /* 0x000fe200000010ff */
[-C--:B------:R-:W-:Y:S01]  /*ba50*/  FMUL.FTZ R137, R137, R185.reuse ;  /* 0x000000b989897220 */ /* 0x080fe20000410000 */
[-C--:B------:R-:W-:Y:S01]  /*ba60*/  FMUL.FTZ R140, R140, R185.reuse ;  /* 0x000000b98c8c7220 */ /* 0x080fe20000410000 */
[-C--:B------:R-:W-:Y:S01]  /*ba70*/  FMUL.FTZ R141, R141, R185.reuse ;  /* 0x000000b98d8d7220 */ /* 0x080fe20000410000 */
[----:B------:R-:W-:Y:S01]  /*ba80*/  FMUL.FTZ R144, R144, R185 ;  /* 0x000000b990907220 */ /* 0x000fe20000410000 */
[----:B------:R-:W1:Y:S01]  /*ba90*/  MUFU.EX2 R165, R167 ;  /* 0x000000a700a57308 */ /* 0x000e620000000800 */
[C---:B--2---:R-:W-:Y:S01]  /*baa0*/  FADD.FTZ R180, R178.reuse, R21 ;  /* 0x00000015b2b47221 */ /* 0x044fe20000010000 */
[----:B------:R-:W-:Y:S01]  /*bab0*/  F2FP.BF16.F32.PACK_AB R161, R178, R13 ;  /* 0x0000000db2a1723e */ /* 0x000fe200000010ff */
[-C--:B------:R-:W-:Y:S01]  /*bac0*/  FMUL.FTZ R145, R145, R185.reuse ;  /* 0x000000b991917220 */ /* 0x080fe20000410000 */
[-C--:B------:R-:W-:Y:S01]  /*bad0*/  FMUL.FTZ R148, R148, R185.reuse ;  /* 0x000000b994947220 */ /* 0x080fe20000410000 */
[----:B------:R-:W-:Y:S01]  /*bae0*/  FADD.FTZ R21, R15, R180 ;  /* 0x000000b40f157221 */ /* 0x000fe20000010000 */
[----:B------:R-:W-:Y:S01]  /*baf0*/  FMUL.FTZ R149, R149, R185 ;  /* 0x000000b995957220 */ /* 0x000fe20000410000 */
[----:B------:R-:W-:Y:S01]  /*bb00*/  F2FP.BF16.F32.PACK_AB R155, R184, R155 ;  /* 0x0000009bb89b723e */ /* 0x000fe200000010ff */
[----:B------:R-:W2:Y:S01]  /*bb10*/  MUFU.EX2 R12, R179 ;  /* 0x000000b3000c7308 */ /* 0x000ea20000000800 */
[----:B----4-:R-:W-:Y:S01]  /*bb20*/  F2FP.BF16.F32.PACK_AB R163, R20, R15 ;  /* 0x0000000f14a3723e */ /* 0x010fe200000010ff */
[-C--:B------:R-:W-:Y:S01]  /*bb30*/  FMUL.FTZ R26, R26, R14.reuse ;  /* 0x0000000e1a1a7220 */ /* 0x080fe20000410000 */
[-C--:B------:R-:W-:Y:S01]  /*bb40*/  FMUL.FTZ R27, R27, R14.reuse ;  /* 0x0000000e1b1b7220 */ /* 0x080fe20000410000 */
[-C--:B------:R-:W-:Y:S01]  /*bb50*/  FMUL.FTZ R30, R30, R14.reuse ;  /* 0x0000000e1e1e7220 */ /* 0x080fe20000410000 */
[-C--:B------:R-:W-:Y:S01]  /*bb60*/  FMUL.FTZ R31, R31, R14.reuse ;  /* 0x0000000e1f1f7220 */ /* 0x080fe20000410000 */
[-C--:B------:R-:W-:Y:S01]  /*bb70*/  FMUL.FTZ R34, R34, R14.reuse ;  /* 0x0000000e22227220 */ /* 0x080fe20000410000 */
[-C--:B------:R-:W-:Y:S01]  /*bb80*/  FMUL.FTZ R35, R35, R14.reuse ;  /* 0x0000000e23237220 */ /* 0x080fe20000410000 */
[----:B------:R3:W4:Y:S01]  /*bb90*/  MUFU.EX2 R167, R182 ;  /* 0x000000b600a77308 */ /* 0x0007220000000800 */
        /* <DEDUP_REMOVED lines=8> */
[----:B---3--:R-:W-:Y:S01]  /*bc20*/  FADD.FTZ R182, R20, R21 ;  /* 0x0000001514b67221 */ /* 0x008fe20000010000 */
[-C--:B------:R-:W-:Y:S01]  /*bc30*/  FMUL.FTZ R51, R51, R14.reuse ;  /* 0x0000000e33337220 */ /* 0x080fe20000410000 */
[-C--:B------:R-:W-:Y:S01]  /*bc40*/  FMUL.FTZ R54, R54, R14.reuse ;  /* 0x0000000e36367220 */ /* 0x080fe20000410000 */
[-C--:B------:R-:W-:Y:S01]  /*bc50*/  FMUL.FTZ R55, R55, R14.reuse ;  /* 0x0000000e37377220 */ /* 0x080fe20000410000 */
[----:B-1----:R-:W-:Y:S01]  /*bc60*/  FADD.FTZ R21, R165, R182 ;  /* 0x000000b6a5157221 */ /* 0x002fe20000010000 */
[----:B--2---:R-:W-:Y:S01]  /*bc70*/  F2FP.BF16.F32.PACK_AB R165, R12, R165 ;  /* 0x000000a50ca5723e */ /* 0x004fe200000010ff */
[-C--:B------:R-:W-:Y:S01]  /*bc80*/  FMUL.FTZ R58, R58, R14.reuse ;  /* 0x0000000e3a3a7220 */ /* 0x080fe20000410000 */
[----:B------:R5:W1:Y:S01]  /*bc90*/  MUFU.EX2 R169, R186 ;  /* 0x000000ba00a97308 */ /* 0x000a620000000800 */
[----:B------:R-:W-:Y:S01]  /*bca0*/  FADD.FTZ R182, R12, R21 ;  /* 0x000000150cb67221 */ /* 0x000fe20000010000 */
[-C--:B------:R-:W-:Y:S01]  /*bcb0*/  FMUL.FTZ R59, R59, R14.reuse ;  /* 0x0000000e3b3b7220 */ /* 0x080fe20000410000 */
[-C--:B------:R-:W-:Y:S01]  /*bcc0*/  FMUL.FTZ R62, R62, R14.reuse ;  /* 0x0000000e3e3e7220 */ /* 0x080fe20000410000 */
[-C--:B------:R-:W-:Y:S01]  /*bcd0*/  FMUL.FTZ R63, R63, R14.reuse ;  /* 0x0000000e3f3f7220 */ /* 0x080fe20000410000 */
[----:B----4-:R-:W-:Y:S01]  /*bce0*/  FADD.FTZ R21, R167, R182 ;  /* 0x000000b6a7157221 */ /* 0x010fe20000010000 */
[-C--:B------:R-:W-:Y:S01]  /*bcf0*/  FMUL.FTZ R66, R66, R14.reuse ;  /* 0x0000000e42427220 */ /* 0x080fe20000410000 */
[-C--:B------:R-:W-:Y:S01]  /*bd00*/  FMUL.FTZ R67, R67, R14.reuse ;  /* 0x0000000e43437220 */ /* 0x080fe20000410000 */
[----:B------:R-:W2:Y:S01]  /*bd10*/  MUFU.EX2 R176, R187 ;  /* 0x000000bb00b07308 */ /* 0x000ea20000000800 */
        /* <DEDUP_REMOVED lines=48> */
[C---:B---3--:R-:W-:Y:S01]  /*c020*/  FADD.FTZ R22, R182.reuse, R21 ;  /* 0x00000015b6167221 */ /* 0x048fe20000010000 */
        /* <DEDUP_REMOVED lines=11> */
[C---:B--2---:R-:W-:Y:S01]  /*c0e0*/  FADD.FTZ R2, R196.reuse, R13 ;  /* 0x0000000dc4027221 */ /* 0x044fe20000010000 */
[----:B------:R-:W-:Y:S01]  /*c0f0*/  F2FP.BF16.F32.PACK_AB R175, R196, R175 ;  /* 0x000000afc4af723e */ /* 0x000fe200000010ff */
[----:B------:R-:W-:Y:S06]  /*c100*/  @P1 BRA `(.L_x_1888) ;  /* 0x0000000000041947 */ /* 0x000fec0003800000 */
[----:B------:R-:W-:Y:S01]  /*c110*/  BPT.TRAP 0x1 ;  /* 0x000000040000795c */ /* 0x000fe20000300000 */
.L_x_1888:
[----:B------:R-:W-:Y:S01]  /*c120*/  PLOP3.LUT P2, PT, PT, PT, UP0, 0x40, 0x0 ;  /* 0x000000000000781c */ /* 0x000fe20003f4e808 */
[----:B------:R1:W2:-:S12]  /*c130*/  SYNCS.PHASECHK.TRANS64.TRYWAIT P1, [UR30+0x22850], R11 ;  /* 0x0228500bff0075a7 */ /* 0x000298000802015e */
[----:B-1----:R-:W-:Y:S05]  /*c140*/  @P2 BRA `(.L_x_1889) ;  /* 0x0000000000042947 */ /* 0x002fea0003800000 */
[----:B------:R-:W-:Y:S01]  /*c150*/  BPT.TRAP 0x1 ;  /* 0x000000040000795c */ /* 0x000fe20000300000 */
.L_x_1889:
[----:B--2---:R-:W-:Y:S05]  /*c160*/  @P1 BRA `(.L_x_1890) ;  /* 0x0000000000081947 */ /* 0x004fea0003800000 */
[----:B------:R-:W1:Y:S02]  /*c170*/  SYNCS.PHASECHK.TRANS64.TRYWAIT P1, [UR30+0x22850], R11 ;  /* 0x0228500bff0075a7 */ /* 0x000e64000802015e */
[----:B-1----:R-:W-:Y:S05]  /*c180*/  @!P1 BRA `(.L_x_1891) ;  /* 0x00000074000c9947 */ /* 0x002fea0003800000 */
.L_x_1890:
        /* <DEDUP_REMOVED lines=45> */
.L_x_1875:
[----:B------:R-:W4:Y:S01]  /*c460*/  SHFL.BFLY PT, R4, R3, 0x2, 0x1f ;  /* 0x0c401f0003047f89 */ /* 0x000f2200000e0000 */
[----:B------:R-:W-:-:S05]  /*c470*/  IADD3 R19, -R19, 0xb, RZ ;  /* 0x0000000b13137810 */ /* 0x000fca0007ffe1ff */
[----:B------:R0:W-:Y:S08]  /*c480*/  BAR.ARV R19, 0x100 ;  /* 0x000400130000751d */ /* 0x0001f00000002000 */
[----:B------:R-:W-:Y:S06]  /*c490*/  BAR.ARV 0x8, 0x180 ;  /* 0x0206000000007b1d */ /* 0x000fec0000002000 */
[----:B------:R-:W-:Y:S01]  /*c4a0*/  PLOP3.LUT P0, PT, PT, PT, PT, 0x8, 0x0 ;  /* 0x000000000000781c */ /* 0x000fe20003f0e170 */
[----:B-123--:R-:W1:Y:S01]  /*c4b0*/  SHFL.BFLY PT, R7, R2, 0x2, 0x1f ;  /* 0x0c401f0002077f89 */ /* 0x00ee6200000e0000 */
[----:B----4-:R-:W-:Y:S01]  /*c4c0*/  FADD.FTZ R4, R4, R3 ;  /* 0x0000000304047221 */ /* 0x010fe20000010000 */
[----:B------:R-:W-:-:S04]  /*c4d0*/  IMAD.MOV.U32 R3, RZ, RZ, -0x800000 ;  /* 0xff800000ff037424 */ /* 0x000fc800078e00ff */
[----:B------:R-:W2:Y:S01]  /*c4e0*/  SHFL.BFLY PT, R5, R4, 0x1, 0x1f ;  /* 0x0c201f0004057f89 */ /* 0x000ea200000e0000 */
[----:B-1----:R-:W-:Y:S01]  /*c4f0*/  FADD.FTZ R7, R7, R2 ;  /* 0x0000000207077221 */ /* 0x002fe20000010000 */
[----:B------:R-:W-:-:S04]  /*c500*/  IMAD.MOV.U32 R2, RZ, RZ, RZ ;  /* 0x000000ffff027224 */ /* 0x000fc800078e00ff */
[----:B------:R-:W1:Y:S01]  /*c510*/  SHFL.BFLY PT, R6, R7, 0x1, 0x1f ;  /* 0x0c201f0007067f89 */ /* 0x000e6200000e0000 */
[----:B--2---:R-:W-:Y:S01]  /*c520*/  FADD.FTZ R8, R4, R5 ;  /* 0x0000000504087221 */ /* 0x004fe20000010000 */
[----:B------:R-:W-:Y:S02]  /*c530*/  IMAD.MOV.U32 R5, RZ, RZ, RZ ;  /* 0x000000ffff057224 */ /* 0x000fe400078e00ff */
[----:B------:R-:W-:Y:S02]  /*c540*/  IMAD.MOV.U32 R4, RZ, RZ, -0x800000 ;  /* 0xff800000ff047424 */ /* 0x000fe400078e00ff */
[----:B------:R-:W-:-:S13]  /*c550*/  FSETP.NE.FTZ.AND P1, PT, R8, RZ, PT ;  /* 0x000000ff0800720b */ /* 0x000fda0003f35000 */
[----:B------:R-:W2:Y:S01]  /*c560*/  @P1 MUFU.RCP R5, R8 ;  /* 0x0000000800051308 */ /* 0x000ea20000001000 */
[----:B-1----:R-:W-:-:S07]  /*c570*/  FADD.FTZ R9, R7, R6 ;  /* 0x0000000607097221 */ /* 0x002fce0000010000 */
[----:B------:R-:W1:Y:S01]  /*c580*/  @P1 MUFU.LG2 R6, R8 ;  /* 0x0000000800061308 */ /* 0x000e620000000c00 */
[----:B------:R-:W-:Y:S01]  /*c590*/  FSETP.NE.FTZ.AND P2, PT, R9, RZ, PT ;  /* 0x000000ff0900720b */ /* 0x000fe20003f55000 */
[-C--:B--2---:R-:W-:Y:S01]  /*c5a0*/  FMUL.FTZ R24, R24, R5.reuse ;  /* 0x0000000518187220 */ /* 0x084fe20000410000 */
[-C--:B------:R-:W-:Y:S01]  /*c5b0*/  FMUL.FTZ R25, R25, R5.reuse ;  /* 0x0000000519197220 */ /* 0x080fe20000410000 */
[-C--:B------:R-:W-:Y:S01]  /*c5c0*/  FMUL.FTZ R28, R28, R5.reuse ;  /* 0x000000051c1c7220 */ /* 0x080fe20000410000 */
[-C--:B------:R-:W-:Y:S01]  /*c5d0*/  FMUL.FTZ R29, R29, R5.reuse ;  /* 0x000000051d1d7220 */ /* 0x080fe20000410000 */
[----:B------:R-:W-:-:S08]  /*c5e0*/  FMUL.FTZ R32, R32, R5 ;  /* 0x0000000520207220 */ /* 0x000fd00000410000 */
[----:B------:R-:W2:Y:S01]  /*c5f0*/  @P2 MUFU.LG2 R7, R9 ;  /* 0x0000000900072308 */ /* 0x000ea20000000c00 */
[-C--:B------:R-:W-:Y:S01]  /*c600*/  FMUL.FTZ R33, R33, R5.reuse ;  /* 0x0000000521217220 */ /* 0x080fe20000410000 */
[-C--:B------:R-:W-:Y:S01]  /*c610*/  FMUL.FTZ R36, R36, R5.reuse ;  /* 0x0000000524247220 */ /* 0x080fe20000410000 */
[-C--:B------:R-:W-:Y:S01]  /*c620*/  FMUL.FTZ R37, R37, R5.reuse ;  /* 0x0000000525257220 */ /* 0x080fe20000410000 */
[-C--:B------:R-:W-:Y:S01]  /*c630*/  FMUL.FTZ R40, R40, R5.reuse ;  /* 0x0000000528287220 */ /* 0x080fe20000410000 */
[-C--:B------:R-:W-:Y:S01]  /*c640*/  FMUL.FTZ R41, R41, R5.reuse ;  /* 0x0000000529297220 */ /* 0x080fe20000410000 */
[-C--:B------:R-:W-:Y:S01]  /*c650*/  FMUL.FTZ R44, R44, R5.reuse ;  /* 0x000000052c2c7220 */ /* 0x080fe20000410000 */
[-C--:B------:R-:W-:Y:S01]  /*c660*/  FMUL.FTZ R45, R45, R5.reuse ;  /* 0x000000052d2d7220 */ /* 0x080fe20000410000 */
[----:B------:R-:W3:Y:S01]  /*c670*/  @P2 MUFU.RCP R2, R9 ;  /* 0x0000000900022308 */ /* 0x000ee20000001000 */
        /* <DEDUP_REMOVED lines=54> */
[----:B------:R-:W-:Y:S02]  /*c9e0*/  IMAD.U32 R8, RZ, RZ, UR10 ;  /* 0x0000000aff087e24 */ /* 0x000fe4000f8e00ff */
[----:B--2---:R-:W-:Y:S01]  /*c9f0*/  @P2 FMUL.FTZ R7, R7, 0.69314718246459960938 ;  /* 0x3f31721807072820 */ /* 0x004fe20000410000 */
[----:B------:R-:W-:Y:S01]  /*ca00*/  @P1 FMUL.FTZ R5, R5, 0.69314718246459960938 ;  /* 0x3f31721805051820 */ /* 0x000fe20000410000 */
[-C--:B---3--:R-:W-:Y:S01]  /*ca10*/  FMUL.FTZ R26, R26, R2.reuse ;  /* 0x000000021a1a7220 */ /* 0x088fe20000410000 */
        /* <DEDUP_REMOVED lines=65> */
[----:B0-----:R-:W-:-:S07]  /*ce30*/  @P2 FFMA.FTZ R3, R8, R10, R7 ;  /* 0x0000000a08032223 */ /* 0x001fce0000010007 */
.L_x_1822:
        /* <DEDUP_REMOVED lines=23> */
[----:B------:R-:W0:Y:S01]  /*cfb0*/  @P0 LDC R14, c[0x0][0xbec] ;  /* 0x0002fb00ff0e0b82 */ /* 0x000e220000000800 */
[----:B------:R-:W-:Y:S02]  /*cfc0*/  LEA.HI R13, R2, R5, RZ, 0x2 ;  /* 0x00000005020d7211 */ /* 0x000fe400078f10ff */
[----:B------:R-:W-:Y:S02]  /*cfd0*/  LOP3.LUT R0, R6, 0xffffff80, RZ, 0xc0, !PT ;  /* 0xffffff8006007812 */ /* 0x000fe400078ec0ff */
[----:B------:R-:W-:-:S03]  /*cfe0*/  SHF.R.S32.HI R7, RZ, 0x7, R6 ;  /* 0x00000007ff077819 */ /* 0x000fc60000011406 */
[----:B------:R-:W-:Y:S01]  /*cff0*/  IMAD.IADD R0, R5, 0x1, -R0 ;  /* 0x0000000105007824 */ /* 0x000fe200078e0a00 */
[----:B------:R-:W-:Y:S01]  /*d000*/  LEA.HI R2, R6, R7, RZ, 0x1 ;  /* 0x0000000706027211 */ /* 0x000fe200078f08ff */
[----:B------:R-:W3:Y:S01]  /*d010*/  LDC.64 R20, c[0x0][0xb40] ;  /* 0x0002d000ff147b82 */ /* 0x000ee20000000a00 */
[----:B------:R-:W-:Y:S02]  /*d020*/  LOP3.LUT R6, R13, 0xfffffffc, RZ, 0xc0, !PT ;  /* 0xfffffffc0d067812 */ /* 0x000fe400078ec0ff */
[----:B------:R-:W-:Y:S02]  /*d030*/  SHF.R.S32.HI R9, RZ, 0x1f, R0 ;  /* 0x0000001fff097819 */ /* 0x000fe40000011400 */
[----:B------:R-:W-:Y:S01]  /*d040*/  LOP3.LUT R2, R2, 0x3fffffe, RZ, 0xc0, !PT ;  /* 0x03fffffe02027812 */ /* 0x000fe200078ec0ff */
[----:B------:R-:W-:Y:S01]  /*d050*/  IMAD.IADD R13, R5, 0x1, -R6 ;  /* 0x00000001050d7824 */ /* 0x000fe200078e0a06 */
[CC--:B------:R-:W-:Y:S01]  /*d060*/  LEA.HI R10, R9.reuse, R0.reuse, RZ, 0x2 ;  /* 0x00000000090a7211 */ /* 0x0c0fe200078f10ff */
[----:B------:R-:W5:Y:S01]  /*d070*/  @P0 LDC R152, c[0x0][0xbec] ;  /* 0x0002fb00ff980b82 */ /* 0x000f620000000800 */
[----:B------:R-:W-:Y:S01]  /*d080*/  LEA.HI R9, R9, R0, RZ, 0x5 ;  /* 0x0000000009097211 */ /* 0x000fe200078f28ff */
[----:B------:R-:W-:Y:S01]  /*d090*/  IMAD.IADD R2, R7, 0x1, -R2 ;  /* 0x0000000107027824 */ /* 0x000fe200078e0a02 */
[--C-:B------:R-:W-:Y:S01]  /*d0a0*/  SHF.R.S32.HI R11, RZ, 0x2, R10.reuse ;  /* 0x00000002ff0b7819 */ /* 0x100fe2000001140a */
[----:B------:R-:W-:Y:S01]  /*d0b0*/  IMAD.U32 R7, RZ, RZ, UR5 ;  /* 0x00000005ff077e24 */ /* 0x000fe2000f8e00ff */
[----:B------:R-:W-:Y:S01]  /*d0c0*/  SHF.R.S32.HI R12, RZ, 0x1f, R10 ;  /* 0x0000001fff0c7819 */ /* 0x000fe2000001140a */
[----:B------:R-:W-:Y:S01]  /*d0d0*/  IMAD.U32 R7, RZ, RZ, UR6 ;  /* 0x00000006ff077e24 */ /* 0x000fe2000f8e00ff */
[----:B------:R-:W-:Y:S01]  /*d0e0*/  LEA.HI R6, R13, R13, RZ, 0x1 ;  /* 0x0000000d0d067211 */ /* 0x000fe200078f08ff */
[----:B------:R-:W5:Y:S01]  /*d0f0*/  @P0 LDC R17, c[0x0][0xbf0] ;  /* 0x0002fc00ff110b82 */ /* 0x000f620000000800 */
[----:B------:R-:W-:Y:S01]  /*d100*/  LEA.HI R12, R12, R11, RZ, 0x3 ;  /* 0x0000000b0c0c7211 */ /* 0x000fe200078f18ff */
[----:B------:R-:W-:-:S03]  /*d110*/  UIMAD UR6, UR36, UR9, UR7 ;  /* 0x00000009240672a4 */ /* 0x000fc6000f8e0207 */
[----:B------:R-:W-:-:S03]  /*d120*/  LOP3.LUT R12, R12, 0xfffffff8, RZ, 0xc0, !PT ;  /* 0xfffffff80c0c7812 */ /* 0x000fc600078ec0ff */
[----:B------:R-:W5:Y:S02]  /*d130*/  @P0 LDC R153, c[0x0][0xbf0] ;  /* 0x0002fc00ff990b82 */ /* 0x000f640000000800 */
[----:B------:R-:W-:Y:S01]  /*d140*/  IMAD.IADD R5, R11, 0x1, -R12 ;  /* 0x000000010b057824 */ /* 0x000fe200078e0a0c */
[----:B------:R-:W-:Y:S02]  /*d150*/  LOP3.LUT R12, R6, 0x1ffffffe, RZ, 0xc0, !PT ;  /* 0x1ffffffe060c7812 */ /* 0x000fe400078ec0ff */
[----:B------:R-:W-:-:S03]  /*d160*/  SHF.R.S32.HI R6, RZ, 0x5, R9 ;  /* 0x00000005ff067819 */ /* 0x000fc60000011409 */
[----:B------:R-:W-:Y:S02]  /*d170*/  IMAD.IADD R16, R13, 0x1, -R12 ;  /* 0x000000010d107824 */ /* 0x000fe400078e0a0c */
[----:B------:R-:W-:Y:S02]  /*d180*/  IMAD R5, R6, 0x10, R5 ;  /* 0x0000001006057824 */ /* 0x000fe400078e0205 */
[----:B------:R-:W-:Y:S01]  /*d190*/  IMAD.U32 R6, RZ, RZ, UR4 ;  /* 0x00000004ff067e24 */ /* 0x000fe2000f8e00ff */
[----:B------:R-:W-:Y:S01]  /*d1a0*/  UIMAD.WIDE.U32 UR4, UR36, UR8, URZ ;  /* 0x00000008240472a5 */ /* 0x000fe2000f8e003f */
[----:B------:R-:W-:Y:S02]  /*d1b0*/  IMAD R9, R2, 0x40, R5 ;  /* 0x0000004002097824 */ /* 0x000fe400078e0205 */
[----:B----4-:R-:W-:Y:S01]  /*d1c0*/  IMAD R12, R18, UR10, RZ ;  /* 0x0000000a120c7c24 */ /* 0x010fe2000f8e02ff */
[----:B------:R-:W-:Y:S01]  /*d1d0*/  UIADD3 UR6, UR5, UR6, URZ ;  /* 0x0000000605067290 */ /* 0x000fe2000fffe03f */
[----:B------:R-:W-:Y:S01]  /*d1e0*/  IMAD R2, R16, 0x8, R9 ;  /* 0x0000000810027824 */ /* 0x000fe200078e0209 */
[----:B------:R-:W-:Y:S01]  /*d1f0*/  ULDC.64 UR8, c[0x0][0xb28] ;  /* 0x0002ca0000087ab9 */ /* 0x000fe20000000a00 */
[----:B------:R-:W-:-:S02]  /*d200*/  IMAD R16, RZ, RZ, -UR36 ;  /* 0x80000024ff107e24 */ /* 0x000fc4000f8e02ff */
[----:B--2---:R-:W-:Y:S02]  /*d210*/  IMAD R5, R22, 0x80, R2 ;  /* 0x0000008016057824 */ /* 0x004fe400078e0202 */
[----:B-1----:R-:W-:Y:S02]  /*d220*/  IMAD R23, R23, R16, UR11 ;  /* 0x0000000b17177e24 */ /* 0x002fe4000f8e0210 */
[----:B------:R-:W-:Y:S02]  /*d230*/  IMAD R15, R19, UR12, R12 ;  /* 0x0000000c130f7c24 */ /* 0x000fe4000f8e020c */
[----:B------:R-:W-:Y:S01]  /*d240*/  IMAD.WIDE.U32 R6, R18, UR12, R6 ;  /* 0x0000000c12067c25 */ /* 0x000fe2000f8e0006 */
[----:B------:R-:W-:-:S03]  /*d250*/  SHF.R.S32.HI R16, RZ, 0x1f, R23 ;  /* 0x0000001fff107819 */ /* 0x000fc60000011417 */
[----:B0-----:R-:W-:-:S04]  /*d260*/  @P0 IMAD.HI.U32 R2, R5, R14, RZ ;  /* 0x0000000e05020227 */ /* 0x001fc800078e00ff */
[----:B------:R-:W-:Y:S02]  /*d270*/  IMAD.U32 R13, RZ, RZ, UR5 ;  /* 0x00000005ff0d7e24 */ /* 0x000fe4000f8e00ff */
[----:B------:R-:W-:Y:S01]  /*d280*/  IMAD.U32 R12, RZ, RZ, UR4 ;  /* 0x00000004ff0c7e24 */ /* 0x000fe2000f8e00ff */
[----:B------:R-:W-:Y:S01]  /*d290*/  ULDC.64 UR4, c[0x0][0xbe0] ;  /* 0x0002f80000047ab9 */ /* 0x000fe20000000a00 */
[----:B------:R-:W-:Y:S01]  /*d2a0*/  IMAD.U32 R13, RZ, RZ, UR6 ;  /* 0x00000006ff0d7e24 */ /* 0x000fe2000f8e00ff */
[----:B------:R-:W-:Y:S01]  /*d2b0*/  ULDC.64 UR6, c[0x0][0xb48] ;  /* 0x0002d20000067ab9 */ /* 0x000fe20000000a00 */
[----:B------:R-:W-:Y:S02]  /*d2c0*/  IMAD.IADD R7, R7, 0x1, R15 ;  /* 0x0000000107077824 */ /* 0x000fe400078e020f */
[----:B---3--:R-:W-:Y:S02]  /*d2d0*/  IMAD R14, R20, UR10, RZ ;  /* 0x0000000a140e7c24 */ /* 0x008fe4000f8e02ff */
[----:B-----5:R-:W-:-:S04]  /*d2e0*/  @P0 IMAD.HI.U32 R152, R5, R152, RZ ;  /* 0x0000009805980227 */ /* 0x020fc800078e00ff */
[----:B------:R-:W-:Y:S01]  /*d2f0*/  IMAD.MOV.U32 R11, RZ, RZ, R5 ;  /* 0x000000ffff0b7224 */ /* 0x000fe200078e0005 */
[----:B------:R-:W-:Y:S01]  /*d300*/  @P0 SHF.R.U32.HI R11, RZ, R17, R2 ;  /* 0x00000011ff0b0219 */ /* 0x000fe20000011602 */
[----:B------:R-:W-:Y:S02]  /*d310*/  IMAD R17, R21, UR12, R14 ;  /* 0x0000000c15117c24 */ /* 0x000fe4000f8e020e */
[----:B------:R-:W-:-:S04]  /*d320*/  IMAD.WIDE.U32 R12, R20, UR12, R12 ;  /* 0x0000000c140c7c25 */ /* 0x000fc8000f8e000c */
[----:B------:R-:W-:Y:S01]  /*d330*/  IMAD.MOV.U32 R15, RZ, RZ, R5 ;  /* 0x000000ffff0f7224 */ /* 0x000fe200078e0005 */
[----:B------:R-:W-:Y:S01]  /*d340*/  @P0 SHF.R.U32.HI R15, RZ, R153, R152 ;  /* 0x00000099ff0f0219 */ /* 0x000fe20000011698 */
[----:B------:R-:W-:Y:S02]  /*d350*/  IMAD R2, R16, UR4, RZ ;  /* 0x0000000410027c24 */ /* 0x000fe4000f8e02ff */
[----:B------:R-:W-:-:S04]  /*d360*/  IMAD.WIDE.U32 R6, R23, UR4, R6 ;  /* 0x0000000417067c25 */ /* 0x000fc8000f8e0006 */
[----:B------:R-:W-:Y:S01]  /*d370*/  IMAD.IADD R13, R13, 0x1, R17 ;  /* 0x000000010d0d7824 */ /* 0x000fe200078e0211 */
[----:B------:R-:W-:Y:S01]  /*d380*/  SHF.R.S32.HI R17, RZ, 0x1f, R11 ;  /* 0x0000001fff117819 */ /* 0x000fe2000001140b */
[----:B------:R-:W-:Y:S01]  /*d390*/  IMAD R14, R23, UR5, R2 ;  /* 0x00000005170e7c24 */ /* 0x000fe2000f8e0202 */
[----:B------:R-:W-:Y:S01]  /*d3a0*/  IADD3 R6, P0, R11, R6, RZ ;  /* 0x000000060b067210 */ /* 0x000fe20007f1e0ff */
[----:B------:R-:W-:Y:S01]  /*d3b0*/  IMAD R16, R16, UR6, RZ ;  /* 0x0000000610107c24 */ /* 0x000fe2000f8e02ff */
[----:B------:R-:W-:Y:S01]  /*d3c0*/  SHF.R.S32.HI R2, RZ, 0x1f, R15 ;  /* 0x0000001fff027819 */ /* 0x000fe2000001140f */
[----:B------:R-:W-:Y:S01]  /*d3d0*/  IMAD.MOV R11, RZ, RZ, -R11 ;  /* 0x000000ffff0b7224 */ /* 0x000fe200078e0a0b */
[----:B------:R-:W-:Y:S01]  /*d3e0*/  ULDC.64 UR4, c[0x0][0xb30] ;  /* 0x0002cc0000047ab9 */ /* 0x000fe20000000a00 */
[----:B------:R-:W-:Y:S01]  /*d3f0*/  IMAD R19, R23, UR7, R16 ;  /* 0x0000000717137c24 */ /* 0x000fe2000f8e0210 */
[----:B------:R-:W-:Y:S01]  /*d400*/  IADD3.X R7, R17, R7, R14, P0, !PT ;  /* 0x0000000711077210 */ /* 0x000fe200007fe40e */
[----:B------:R-:W-:-:S02]  /*d410*/  IMAD.MOV R16, RZ, RZ, -R15 ;  /* 0x000000ffff107224 */ /* 0x000fc400078e0a0f */
[----:B------:R-:W-:Y:S02]  /*d420*/  IMAD R2, R2, UR4, RZ ;  /* 0x0000000402027c24 */ /* 0x000fe4000f8e02ff */
[----:B------:R-:W-:Y:S02]  /*d430*/  IMAD R11, R8, R11, R5 ;  /* 0x0000000b080b7224 */ /* 0x000fe400078e0205 */
        /* <DEDUP_REMOVED lines=38> */
[----:B------:R-:W-:Y:S01]  /*d6a0*/  UPRMT UR4, URZ, 0x654, UR4 ;  /* 0x000006543f047896 */ /* 0x000fe20008000004 */
[----:B------:R-:W-:Y:S02]  /*d6b0*/  ISETP.GE.AND P2, PT, R11, R8, PT ;  /* 0x000000080b00720c */ /* 0x000fe40003f46270 */
[----:B------:R3:W4:Y:S01]  /*d6c0*/  SHFL.IDX PT, R6, R2, RZ, 0x1c1f ;  /* 0x001c1fff02067589 */ /* 0x00072200000e0000 */
[----:B-1----:R-:W-:-:S03]  /*d6d0*/  LOP3.LUT R17, R10, 0x7ffffffc, RZ, 0xc0, !PT ;  /* 0x7ffffffc0a117812 */ /* 0x002fc600078ec0ff */
[----:B------:R3:W1:Y:S02]  /*d6e0*/  SHFL.IDX PT, R7, R5, RZ, 0x1c1f ;  /* 0x001c1fff05077589 */ /* 0x00066400000e0000 */
        /* <DEDUP_REMOVED lines=20> */
[----:B------:R-:W-:-:S02]  /*d830*/  VIADD R22, R0, 0x50 ;  /* 0x0000005000167836 */ /* 0x000fc40000000000 */
[----:B------:R-:W-:Y:S02]  /*d840*/  VIADD R23, R0, 0x58 ;  /* 0x0000005800177836 */ /* 0x000fe40000000000 */
[----:B------:R-:W-:Y:S02]  /*d850*/  @!P3 LEA.HI R3, R3, R3, RZ, 0x1 ;  /* 0x000000030303b211 */ /* 0x000fe400078f08ff */
[----:B------:R-:W-:Y:S02]  /*d860*/  @!P4 LEA.HI R4, R4, R4, RZ, 0x1 ;  /* 0x000000040404c211 */ /* 0x000fe400078f08ff */
[----:B------:R-:W-:Y:S02]  /*d870*/  @!P5 LEA.HI R10, R10, R10, RZ, 0x1 ;  /* 0x0000000a0a0ad211 */ /* 0x000fe400078f08ff */
[----:B------:R-:W-:Y:S02]  /*d880*/  @!P3 LOP3.LUT R3, R3, 0xfffffffe, RZ, 0xc0, !PT ;  /* 0xfffffffe0303b812 */ /* 0x000fe400078ec0ff */
[----:B------:R-:W-:Y:S01]  /*d890*/  @!P4 LOP3.LUT R15, R4, 0xfffffffe, RZ, 0xc0, !PT ;  /* 0xfffffffe040fc812 */ /* 0x000fe200078ec0ff */
[----:B------:R-:W-:Y:S01]  /*d8a0*/  VIADD R4, R0, 0x38 ;  /* 0x0000003800047836 */ /* 0x000fe20000000000 */
[----:B------:R-:W-:Y:S01]  /*d8b0*/  @!P5 LOP3.LUT R17, R10, 0xfffffffe, RZ, 0xc0, !PT ;  /* 0xfffffffe0a11d812 */ /* 0x000fe200078ec0ff */
[----:B-1--4-:R-:W-:Y:S01]  /*d8c0*/  @!P2 IMAD.WIDE R10, R0, 0x4, R6 ;  /* 0x00000004000aa825 */ /* 0x012fe200078e0206 */
        /* <DEDUP_REMOVED lines=166> */
.L_x_1895:
[----:B------:R-:W-:Y:S05]  /*e330*/  BSYNC B0 ;  /* 0x0000000000007941 */ /* 0x000fea0003800000 */
.L_x_1894:
[----:B------:R-:W-:Y:S01]  /*e340*/  ISETP.GE.AND P0, PT, R9, R8, PT ;  /* 0x000000080900720c */ /* 0x000fe20003f06270 */
[----:B---3--:R2:W3:Y:S04]  /*e350*/  SHFL.IDX PT, R3, R5, 0x1, 0x1c1f ;  /* 0x003c1f0005037f89 */ /* 0x0084e800000e0000 */
[----:B------:R-:W0:Y:S08]  /*e360*/  SHFL.IDX PT, R2, R2, 0x1, 0x1c1f ;  /* 0x003c1f0002027f89 */ /* 0x000e3000000e0000 */
[----:B--2---:R-:W-:Y:S05]  /*e370*/  @P0 BRA `(.L_x_1814) ;  /* 0x0000004c00d40947 */ /* 0x004fea0003800000 */
[C---:B------:R-:W-:Y:S01]  /*e380*/  VIADD R4, R0.reuse, 0x8 ;  /* 0x0000000800047836 */ /* 0x040fe20000000000 */
[----:B------:R-:W-:Y:S01]  /*e390*/  ULDC UR4, c[0x0][0xac8] ;  /* 0x0002b20000047ab9 */ /* 0x000fe20000000800 */
[C---:B------:R-:W-:Y:S01]  /*e3a0*/  VIADD R5, R0.reuse, 0x10 ;  /* 0x0000001000057836 */ /* 0x040fe20000000000 */
[C---:B------:R-:W-:Y:S01]  /*e3b0*/  ISETP.GE.AND P0, PT, R0.reuse, UR4, PT ;  /* 0x0000000400007c0c */ /* 0x040fe2000bf06270 */
[----:B0-----:R-:W-:Y:S01]  /*e3c0*/  VIADD R10, R0, 0x18 ;  /* 0x00000018000a7836 */ /* 0x001fe20000000000 */
        /* <DEDUP_REMOVED lines=9> */
[----:B------:R-:W-:Y:S02]  /*e460*/  VIADD R16, R0, 0x48 ;  /* 0x0000004800107836 */ /* 0x000fe40000000000 */
[----:B------:R-:W-:Y:S01]  /*e470*/  @!P1 LEA.HI R4, R4, R4, RZ, 0x1 ;  /* 0x0000000404049211 */ /* 0x000fe200078f08ff */
[C---:B------:R-:W-:Y:S01]  /*e480*/  VIADD R18, R0.reuse, 0x50 ;  /* 0x0000005000127836 */ /* 0x040fe20000000000 */
[----:B------:R-:W-:Y:S01]  /*e490*/  @!P2 LEA.HI R5, R5, R5, RZ, 0x1 ;  /* 0x000000050505a211 */ /* 0x000fe200078f08ff */
[----:B------:R-:W-:Y:S01]  /*e4a0*/  VIADD R19, R0, 0x58 ;  /* 0x0000005800137836 */ /* 0x000fe20000000000 */
[----:B-1----:R-:W-:Y:S01]  /*e4b0*/  @!P1 LOP3.LUT R7, R4, 0xfffffffe, RZ, 0xc0, !PT ;  /* 0xfffffffe04079812 */ /* 0x002fe200078ec0ff */
[C---:B------:R-:W-:Y:S01]  /*e4c0*/  VIADD R20, R0.reuse, 0x80 ;  /* 0x0000008000147836 */ /* 0x040fe20000000000 */
[----:B------:R-:W-:Y:S01]  /*e4d0*/  @!P2 LOP3.LUT R9, R5, 0xfffffffe, RZ, 0xc0, !PT ;  /* 0xfffffffe0509a812 */ /* 0x000fe200078ec0ff */
[----:B---3--:R-:W-:Y:S01]  /*e4e0*/  @!P0 IMAD.WIDE R4, R0, 0x4, R2 ;  /* 0x0000000400048825 */ /* 0x008fe200078e0202 */
[----:B------:R-:W-:-:S02]  /*e4f0*/  ISETP.GE.AND P3, PT, R15, UR4, PT ;  /* 0x000000040f007c0c */ /* 0x000fc4000bf66270 */
[----:B------:R-:W-:Y:S01]  /*e500*/  ISETP.GE.AND P4, PT, R16, UR4, PT ;  /* 0x0000000410007c0c */ /* 0x000fe2000bf86270 */
[--C-:B----4-:R-:W-:Y:S01]  /*e510*/  @!P1 IMAD.WIDE R6, R7, 0x4, R2.reuse ;  /* 0x0000000407069825 */ /* 0x110fe200078e0202 */
        /* <DEDUP_REMOVED lines=130> */
[----:B------:R-:W-:Y:S01]  /*ed40*/  VIADD R0, R0, 0xf8 ;  /* 0x000000f800007836 */ /* 0x000fe20000000000 */
[----:B------:R-:W-:Y:S02]  /*ed50*/  ISETP.GE.AND P1, PT, R15, UR4, PT ;  /* 0x000000040f007c0c */ /* 0x000fe4000bf26270 */
[----:B------:R-:W-:-:S02]  /*ed60*/  ISETP.GE.AND P3, PT, R17, UR4, PT ;  /* 0x0000000411007c0c */ /* 0x000fc4000bf66270 */
        /* <DEDUP_REMOVED lines=29> */
[----:B--2---:R-:W-:-:S05]  /*ef40*/  LOP3.LUT R5, R0, 0xfffffffe, RZ, 0xc0, !PT ;  /* 0xfffffffe00057812 */ /* 0x004fca00078ec0ff */
[----:B------:R-:W-:-:S05]  /*ef50*/  IMAD.WIDE R2, R5, 0x4, R2 ;  /* 0x0000000405027825 */ /* 0x000fca00078e0202 */
[----:B------:R0:W-:Y:S01]  /*ef60*/  ST.E.64 desc[UR48][R2.64], R150 ;  /* 0x0000009602007985 */ /* 0x0001e2000c101b30 */
[----:B------:R-:W-:Y:S05]  /*ef70*/  BRA `(.L_x_1814) ;  /* 0x0000004000d47947 */ /* 0x000fea0003800000 */
.L_x_1893:
        /* <DEDUP_REMOVED lines=15> */
[----:B------:R-:W-:Y:S01]  /*f070*/  IMAD.MOV.U32 R5, RZ, RZ, R0 ;  /* 0x000000ffff057224 */ /* 0x000fe200078e0000 */
        /* <DEDUP_REMOVED lines=44> */
.L_x_1812:
        /* <DEDUP_REMOVED lines=18> */
.L_x_1896:
[----:B------:R-:W-:Y:S01]  /*f460*/  ULDC UR7, c[0x0][0xc50] ;  /* 0x0003140000077ab9 */ /* 0x000fe20000000800 */
[----:B------:R-:W-:Y:S01]  /*f470*/  UMOV UR36, UR6 ;  /* 0x0000000600247c82 */ /* 0x000fe20008000000 */
[----:B------:R-:W-:-:S11]  /*f480*/  UISETP.NE.AND UP0, UPT, UR7, 0x1, UPT ;  /* 0x000000010700788c */ /* 0x000fd6000bf05270 */
[----:B------:R-:W-:Y:S01]  /*f490*/  @UP0 ULDC UR4, c[0x0][0xc54] ;  /* 0x0003150000040ab9 */ /* 0x000fe20000000800 */
[----:B------:R-:W-:Y:S01]  /*f4a0*/  @UP0 ULDC UR8, c[0x0][0xc58] ;  /* 0x0003160000080ab9 */ /* 0x000fe20000000800 */
[----:B------:R-:W-:-:S04]  /*f4b0*/  UIMAD.WIDE.U32 UR4, UR6, UR4, URZ ;  /* 0x00000004060472a5 */ /* 0x000fc8000f8e003f */
[----:B------:R-:W-:-:S12]  /*f4c0*/  @UP0 USHF.R.U32.HI UR36, URZ, UR8, UR5 ;  /* 0x000000083f240299 */ /* 0x000fd80008011605 */
.L_x_1897:
[----:B------:R-:W-:Y:S01]  /*f4d0*/  ISETP.GE.AND P0, PT, R18, RZ, PT ;  /* 0x000000ff1200720c */ /* 0x000fe20003f06270 */
[----:B------:R-:W-:Y:S01]  /*f4e0*/  UIADD3 UR42, -UR36, URZ, URZ ;  /* 0x0000003f242a7290 */ /* 0x000fe2000fffe13f */
[----:B------:R-:W-:Y:S02]  /*f4f0*/  IMAD.MOV.U32 R0, RZ, RZ, 0x1 ;  /* 0x00000001ff007424 */ /* 0x000fe400078e00ff */
[----:B------:R-:W-:Y:S01]  /*f500*/  IMAD.MOV.U32 R6, RZ, RZ, RZ ;  /* 0x000000ffff067224 */ /* 0x000fe200078e00ff */
[----:B------:R-:W-:Y:S01]  /*f510*/  UIMAD UR42, UR7, UR42, UR6 ;  /* 0x0000002a072a72a4 */ /* 0x000fe2000f8e0206 */
[----:B------:R-:W-:-:S07]  /*f520*/  IMAD.MOV.U32 R8, RZ, RZ, 0x1 ;  /* 0x00000001ff087424 */ /* 0x000fce00078e00ff */
[----:B------:R-:W-:Y:S05]  /*f530*/  @!P0 BRA `(.L_x_1898) ;  /* 0x0000003800a48947 */ /* 0x000fea0003800000 */
[----:B------:R-:W0:Y:S01]  /*f540*/  S2UR UR40, SR_CTAID.X ;  /* 0x00000000002879c3 */ /* 0x000e220000002500 */
[----:B------:R-:W-:Y:S01]  /*f550*/  ULDC UR6, c[0x0][0x448] ;  /* 0x0001120000067ab9 */ /* 0x000fe20000000800 */
[----:B------:R-:W-:Y:S01]  /*f560*/  ULDC.64 UR4, c[0x0][0x418] ;  /* 0x0001060000047ab9 */ /* 0x000fe20000000a00 */
[----:B------:R-:W-:Y:S02]  /*f570*/  UISETP.NE.AND UP1, UPT, UR6, 0x1, UPT ;  /* 0x000000010600788c */ /* 0x000fe4000bf25270 */
[----:B------:R-:W-:Y:S01]  /*f580*/  UISETP.NE.U32.AND UP0, UPT, UR4, URZ, UPT ;  /* 0x0000003f0400728c */ /* 0x000fe2000bf05070 */
[----:B------:R-:W-:Y:S02]  /*f590*/  ULDC UR11, c[0x0][0x288] ;  /* 0x0000a200000b7ab9 */ /* 0x000fe40000000800 */
[----:B------:R-:W-:Y:S01]  /*f5a0*/  ULDC UR4, c[0x0][0x424] ;  /* 0x0001090000047ab9 */ /* 0x000fe20000000800 */
[----:B------:R-:W-:Y:S01]  /*f5b0*/  UISETP.NE.AND.EX UP0, UPT, UR5, URZ, UPT, UP0 ;  /* 0x0000003f0500728c */ /* 0x000fe2000bf05300 */
[----:B------:R-:W-:Y:S01]  /*f5c0*/  ULDC UR12, c[0x0][0x2f0] ;  /* 0x0000bc00000c7ab9 */ /* 0x000fe20000000800 */
[----:B------:R-:W-:-:S02]  /*f5d0*/  UIADD3 UR6, -UR11, 0x1, URZ ;  /* 0x000000010b067890 */ /* 0x000fc4000fffe13f */
[----:B------:R-:W-:Y:S01]  /*f5e0*/  USEL UR10, UR4, 0x1, UP0 ;  /* 0x00000001040a7887 */ /* 0x000fe20008000000 */
[----:B------:R-:W-:Y:S02]  /*f5f0*/  @UP1 ULDC UR13, c[0x0][0x450] ;  /* 0x00011400000d1ab9 */ /* 0x000fe40000000800 */
[----:B------:R-:W-:Y:S01]  /*f600*/  @UP1 ULDC UR4, c[0x0][0x44c] ;  /* 0x0001130000041ab9 */ /* 0x000fe20000000800 */
[----:B------:R-:W-:Y:S02]  /*f610*/  UIMAD UR7, UR10, UR12, 0x5f ;  /* 0x0000005f0a0774a4 */ /* 0x000fe4000f8e020c */
[----:B------:R-:W-:Y:S02]  /*f620*/  UIMAD UR9, UR10, UR12, UR6 ;  /* 0x0000000c0a0972a4 */ /* 0x000fe4000f8e0206 */
[----:B------:R-:W-:Y:S02]  /*f630*/  UIMAD.WIDE UR6, UR7, 0x2aaaaaab, URZ ;  /* 0x2aaaaaab070678a5 */ /* 0x000fe4000f8e023f */
[----:B0-----:R-:W-:-:S02]  /*f640*/  USHF.L.U32 UR40, UR40, 0x7, URZ ;  /* 0x0000000728287899 */ /* 0x001fc4000800063f */
[----:B------:R-:W-:Y:S02]  /*f650*/  USHF.R.U32.HI UR39, URZ, 0x1f, UR7 ;  /* 0x0000001f3f277899 */ /* 0x000fe40008011607 */
[----:B------:R-:W-:Y:S02]  /*f660*/  UIADD3 UR8, UR40, 0x7f, URZ ;  /* 0x0000007f28087890 */ /* 0x000fe4000fffe03f */
[----:B------:R-:W-:Y:S02]  /*f670*/  ULEA.HI.SX32 UR39, UR7, UR39, 0x1c ;  /* 0x0000002707277291 */ /* 0x000fe4000f8fe23f */
[----:B------:R-:W-:-:S04]  /*f680*/  UIMAD.WIDE.U32 UR4, UR8, UR4, URZ ;  /* 0x00000004080472a5 */ /* 0x000fc8000f8e003f */
[----:B------:R-:W-:-:S03]  /*f690*/  @UP1 USHF.R.U32.HI UR8, URZ, UR13, UR5 ;  /* 0x0000000d3f081299 */ /* 0x000fc60008011605 */
[----:B------:R-:W-:Y:S01]  /*f6a0*/  ULDC.64 UR4, c[0x0][0x9e0] ;  /* 0x0002780000047ab9 */ /* 0x000fe20000000a00 */
[----:B------:R-:W-:Y:S02]  /*f6b0*/  UIADD3 UR9, UR9, UR8, URZ ;  /* 0x0000000809097290 */ /* 0x000fe4000fffe03f */
[----:B------:R-:W-:Y:S02]  /*f6c0*/  UISETP.GE.AND UP0, UPT, UR5, 0x1, UPT ;  /* 0x000000010500788c */ /* 0x000fe4000bf06270 */
[----:B------:R-:W-:-:S04]  /*f6d0*/  UIADD3 UR4, UR9, UR4, URZ ;  /* 0x0000000409047290 */ /* 0x000fc8000fffe03f */
[----:B------:R-:W-:-:S13]  /*f6e0*/  PLOP3.LUT P1, PT, PT, PT, UP0, 0x80, 0x0 ;  /* 0x000000000000781c */ /* 0x000fda0003f2f008 */
[----:B------:R-:W-:Y:S05]  /*f6f0*/  @!P1 BRA `(.L_x_1899) ;  /* 0x0000000000449947 */ /* 0x000fea0003800000 */
        /* <DEDUP_REMOVED lines=10> */
.L_x_1900:
[----:B------:R-:W-:-:S11]  /*f7a0*/  UISETP.NE.AND UP0, UPT, UR5, 0x1, UPT ;  /* 0x000000010500788c */ /* 0x000fd6000bf05270 */
[----:B------:R-:W-:Y:S02]  /*f7b0*/  @UP0 ULDC.64 UR14, c[0x0][0x9e8] ;  /* 0x00027a00000e0ab9 */ /* 0x000fe40000000a00 */
[----:B------:R-:W-:-:S04]  /*f7c0*/  UIMAD.WIDE.U32 UR6, UR8, UR14, URZ ;  /* 0x0000000e080672a5 */ /* 0x000fc8000f8e003f */
[----:B------:R-:W-:-:S12]  /*f7d0*/  @UP0 USHF.R.U32.HI UR8, URZ, UR15, UR7 ;  /* 0x0000000f3f080299 */ /* 0x000fd80008011607 */
.L_x_1901:
[----:B------:R-:W-:-:S04]  /*f7e0*/  UIMAD UR8, UR8, UR5, UR5 ;  /* 0x00000005080872a4 */ /* 0x000fc8000f8e0205 */
[----:B------:R-:W-:-:S04]  /*f7f0*/  UISETP.LT.AND UP0, UPT, UR4, UR8, UPT ;  /* 0x000000080400728c */ /* 0x000fc8000bf01270 */
[----:B------:R-:W-:-:S12]  /*f800*/  USEL UR4, UR4, UR8, UP0 ;  /* 0x0000000804047287 */ /* 0x000fd80008000000 */
.L_x_1899:
[----:B------:R-:W-:Y:S01]  /*f810*/  UIADD3 UR6, UR4, 0x5f, URZ ;  /* 0x0000005f04067890 */ /* 0x000fe2000fffe03f */
[----:B------:R-:W-:Y:S01]  /*f820*/  @UP1 ULDC UR8, c[0x0][0x44c] ;  /* 0x0001130000081ab9 */ /* 0x000fe20000000800 */
[----:B------:R-:W-:Y:S02]  /*f830*/  @UP1 ULDC UR13, c[0x0][0x450] ;  /* 0x00011400000d1ab9 */ /* 0x000fe40000000800 */
[----:B------:R-:W-:Y:S02]  /*f840*/  UIMAD.WIDE UR6, UR6, 0x2aaaaaab, URZ ;  /* 0x2aaaaaab060678a5 */ /* 0x000fe4000f8e023f */
[----:B------:R-:W-:Y:S02]  /*f850*/  UIMAD.WIDE.U32 UR8, UR40, UR8, URZ ;  /* 0x00000008280872a5 */ /* 0x000fe4000f8e003f */
[----:B------:R-:W-:Y:S01]  /*f860*/  USHF.R.U32.HI UR44, URZ, 0x1f, UR7 ;  /* 0x0000001f3f2c7899 */ /* 0x000fe20008011607 */
[----:B------:R-:W-:Y:S01]  /*f870*/  UMOV UR4, UR40 ;  /* 0x0000002800047c82 */ /* 0x000fe20008000000 */
[----:B------:R-:W-:-:S02]  /*f880*/  UIMAD UR10, UR10, UR12, -UR11 ;  /* 0x0000000c0a0a72a4 */ /* 0x000fc4000f8e0a0b */
[----:B------:R-:W-:Y:S02]  /*f890*/  @UP1 USHF.R.U32.HI UR4, URZ, UR13, UR9 ;  /* 0x0000000d3f041299 */ /* 0x000fe40008011609 */
[----:B------:R-:W-:Y:S02]  /*f8a0*/  ULEA.HI.SX32 UR44, UR7, UR44, 0x1c ;  /* 0x0000002c072c7291 */ /* 0x000fe4000f8fe23f */
[----:B------:R-:W-:Y:S02]  /*f8b0*/  UIADD3 UR4, UR10, UR4, URZ ;  /* 0x000000040a047290 */ /* 0x000fe4000fffe03f */
[----:B------:R-:W-:Y:S01]  /*f8c0*/  UISETP.LT.AND UP0, UPT, UR39, UR44, UPT ;  /* 0x0000002c2700728c */ /* 0x000fe2000bf01270 */
[----:B------:R-:W-:Y:S02]  /*f8d0*/  ULDC UR8, c[0x0][0x9dc] ;  /* 0x0002770000087ab9 */ /* 0x000fe40000000800 */
[----:B------:R-:W-:Y:S02]  /*f8e0*/  UIADD3 UR8, UR4, -UR8, URZ ;  /* 0x8000000804087290 */ /* 0x000fe4000fffe03f */
[----:B------:R-:W-:Y:S01]  /*f8f0*/  USEL UR12, UR39, UR44, UP0 ;  /* 0x0000002c270c7287 */ /* 0x000fe20008000000 */
[----:B------:R-:W-:Y:S11]  /*f900*/  @!P1 BRA `(.L_x_1902) ;  /* 0x0000000000449947 */ /* 0x000ff60003800000 */
        /* <DEDUP_REMOVED lines=10> */
.L_x_1903:
[----:B------:R-:W-:-:S11]  /*f9b0*/  UISETP.NE.AND UP0, UPT, UR5, 0x1, UPT ;  /* 0x000000010500788c */ /* 0x000fd6000bf05270 */
[----:B------:R-:W-:Y:S02]  /*f9c0*/  @UP0 ULDC.64 UR10, c[0x0][0x9e8] ;  /* 0x00027a00000a0ab9 */ /* 0x000fe40000000a00 */
[----:B------:R-:W-:-:S04]  /*f9d0*/  UIMAD.WIDE.U32 UR6, UR4, UR10, URZ ;  /* 0x0000000a040672a5 */ /* 0x000fc8000f8e003f */
[----:B------:R-:W-:-:S12]  /*f9e0*/  @UP0 USHF.R.U32.HI UR4, URZ, UR11, UR7 ;  /* 0x0000000b3f040299 */ /* 0x000fd80008011607 */
.L_x_1904:
[----:B------:R-:W-:-:S04]  /*f9f0*/  UIMAD UR4, UR4, UR5, URZ ;  /* 0x00000005040472a4 */ /* 0x000fc8000f8e023f */
[----:B------:R-:W-:-:S04]  /*fa00*/  UISETP.LT.AND UP0, UPT, UR8, UR4, UPT ;  /* 0x000000040800728c */ /* 0x000fc8000bf01270 */
[----:B------:R-:W-:-:S12]  /*fa10*/  USEL UR8, UR8, UR4, !UP0 ;  /* 0x0000000408087287 */ /* 0x000fd8000c000000 */
.L_x_1902:
[----:B------:R-:W-:Y:S02]  /*fa20*/  UIMAD.WIDE UR4, UR8, 0x2aaaaaab, URZ ;  /* 0x2aaaaaab080478a5 */ /* 0x000fe4000f8e023f */
[----:B------:R-:W-:Y:S02]  /*fa30*/  USHF.R.U32.HI UR10, URZ, 0x10, UR42 ;  /* 0x000000103f0a7899 */ /* 0x000fe4000801162a */
[----:B------:R-:W-:Y:S02]  /*fa40*/  USHF.R.U32.HI UR4, URZ, 0x1f, UR5 ;  /* 0x0000001f3f047899 */ /* 0x000fe40008011605 */
[----:B------:R-:W-:Y:S02]  /*fa50*/  ULOP3.LUT UR42, UR42, 0xffff, URZ, 0xc0, !UPT ;  /* 0x0000ffff2a2a7892 */ /* 0x000fe4000f8ec03f */
[----:B------:R-:W-:Y:S01]  /*fa60*/  ULEA.HI.SX32 UR4, UR5, UR4, 0x1c ;  /* 0x0000000405047291 */ /* 0x000fe2000f8fe23f */
[----:B------:R-:W-:-:S03]  /*fa70*/  UMOV UR46, URZ ;  /* 0x0000003f002e7c82 */ /* 0x000fc60008000000 */
[----:B------:R-:W-:-:S04]  /*fa80*/  UISETP.LT.AND UP0, UPT, URZ, UR4, UPT ;  /* 0x000000043f00728c */ /* 0x000fc8000bf01270 */
[----:B------:R-:W-:Y:S02]  /*fa90*/  USEL UR43, URZ, UR4, !UP0 ;  /* 0x000000043f2b7287 */ /* 0x000fe4000c000000 */
[----:B------:R-:W-:Y:S02]  /*faa0*/  UISETP.NE.AND UP0, UPT, UR10, URZ, UPT ;  /* 0x0000003f0a00728c */ /* 0x000fe4000bf05270 */
[----:B------:R-:W-:-:S06]  /*fab0*/  UISETP.GT.AND UP1, UPT, UR12, UR43, UPT ;  /* 0x0000002b0c00728c */ /* 0x000fcc000bf24270 */
[----:B------:R-:W-:-:S03]  /*fac0*/  PLOP3.LUT P0, PT, PT, PT, UP1, 0x80, 0x0 ;  /* 0x000000000000781c */ /* 0x000fc60003f0f018 */
[----:B------:R-:W-:-:S10]  /*fad0*/  @!UP0 ULDC UR10, c[0x0][0x9f0] ;  /* 0x00027c00000a8ab9 */ /* 0x000fd40000000800 */
[----:B------:R-:W-:Y:S05]  /*fae0*/  @!P0 BRA `(.L_x_1905) ;  /* 0x0000000000808947 */ /* 0x000fea0003800000 */
[----:B------:R-:W-:Y:S01]  /*faf0*/  IMAD.U32 R3, RZ, RZ, UR10 ;  /* 0x0000000aff037e24 */ /* 0x000fe2000f8e00ff */
[----:B------:R-:W-:-:S04]  /*fb00*/  UIADD3 UR4, UR10, -0x1, UR12 ;  /* 0xffffffff0a047890 */ /* 0x000fc8000fffe00c */
[-C--:B------:R-:W-:Y:S01]  /*fb10*/  IABS R0, R3.reuse ;  /* 0x0000000300007213 */ /* 0x080fe20000000000 */
[----:B------:R-:W-:Y:S01]  /*fb20*/  UIADD3 UR6, -UR43, UR4, URZ ;  /* 0x000000042b067290 */ /* 0x000fe2000fffe13f */
[----:B------:R-:W-:Y:S02]  /*fb30*/  IABS R3, R3 ;  /* 0x0000000300037213 */ /* 0x000fe40000000000 */
[----:B------:R-:W-:Y:S01]  /*fb40*/  R2UR UR11, R0 ;  /* 0x00000000000b72ca */ /* 0x000fe200000e0000 */
[----:B------:R-:W-:Y:S02]  /*fb50*/  UMOV UR4, URZ ;  /* 0x0000003f00047c82 */ /* 0x000fe40008000000 */
[----:B------:R-:W-:-:S05]  /*fb60*/  IMAD.MOV R3, RZ, RZ, -R3 ;  /* 0x000000ffff037224 */ /* 0x000fca00078e0a03 */
[----:B------:R-:W-:-:S05]  /*fb70*/  R2UR UR9, R3 ;  /* 0x00000000030972ca */ /* 0x000fca00000e0000 */
[----:B------:R-:W0:Y:S08]  /*fb80*/  I2F.RP R0, UR11 ;  /* 0x0000000b00007d06 */ /* 0x000e300008209400 */
[----:B0-----:R-:W0:Y:S02]  /*fb90*/  MUFU.RCP R0, R0 ;  /* 0x0000000000007308 */ /* 0x001e240000001000 */
[----:B0-----:R-:W-:Y:S01]  /*fba0*/  VIADD R2, R0, 0xffffffe ;  /* 0x0ffffffe00027836 */ /* 0x001fe20000000000 */
[----:B------:R-:W-:Y:S01]  /*fbb0*/  IABS R0, UR6 ;  /* 0x0000000600007c13 */ /* 0x000fe20008000000 */
[----:B------:R-:W-:-:S03]  /*fbc0*/  ULOP3.LUT UR6, UR6, UR10, URZ, 0x3c, !UPT ;  /* 0x0000000a06067292 */ /* 0x000fc6000f8e3c3f */
[----:B------:R-:W-:Y:S01]  /*fbd0*/  R2UR UR8, R0 ;  /* 0x00000000000872ca */ /* 0x000fe200000e0000 */
[----:B------:R-:W0:Y:S02]  /*fbe0*/  F2I.FTZ.U32.TRUNC.NTZ R2, R2 ;  /* 0x0000000200027305 */ /* 0x000e24000021f000 */
        /* <DEDUP_REMOVED lines=16> */
.L_x_1905:
[----:B------:R-:W-:Y:S01]  /*fcf0*/  UIMAD UR41, UR42, UR46, UR43 ;  /* 0x0000002e2a2972a4 */ /* 0x000fe2000f8e022b */
[----:B------:R-:W-:Y:S02]  /*fd00*/  IMAD.U32 R0, RZ, RZ, UR12 ;  /* 0x0000000cff007e24 */ /* 0x000fe4000f8e00ff */
[----:B------:R-:W-:Y:S02]  /*fd10*/  IMAD.MOV.U32 R6, RZ, RZ, RZ ;  /* 0x000000ffff067224 */ /* 0x000fe400078e00ff */
[----:B------:R-:W-:Y:S02]  /*fd20*/  IMAD.MOV.U32 R8, RZ, RZ, 0x1 ;  /* 0x00000001ff087424 */ /* 0x000fe400078e00ff */
[----:B------:R-:W-:-:S05]  /*fd30*/  IMAD.U32 R3, RZ, RZ, UR41 ;  /* 0x00000029ff037e24 */ /* 0x000fca000f8e00ff */
[----:B------:R-:W-:Y:S01]  /*fd40*/  VIADDMNMX R19, R3, UR46, R0, PT ;  /* 0x0000002e03137c46 */ /* 0x000fe2000b800100 */
[----:B------:R-:W-:-:S03]  /*fd50*/  IMAD.MOV.U32 R0, RZ, RZ, 0x1 ;  /* 0x00000001ff007424 */ /* 0x000fc600078e00ff */
        /* <DEDUP_REMOVED lines=26> */
.L_x_1906:
        /* <DEDUP_REMOVED lines=20> */
.L_x_1908:
        /* <DEDUP_REMOVED lines=15> */
.L_x_1907:
[----:B------:R-:W0:Y:S08]  /*10130*/  LDC.64 R2, c[0x0][0x9f8] ;  /* 0x00027e00ff027b82 */ /* 0x000e300000000a00 */
[----:B------:R-:W1:Y:S01]  /*10140*/  LDC.64 R4, c[0x0][0x418] ;  /* 0x00010600ff047b82 */ /* 0x000e620000000a00 */
[----:B0-----:R-:W-:-:S04]  /*10150*/  ISETP.NE.U32.AND P0, PT, R2, RZ, PT ;  /* 0x000000ff0200720c */ /* 0x001fc80003f05070 */
[----:B------:R-:W-:-:S13]  /*10160*/  ISETP.NE.AND.EX P0, PT, R3, RZ, PT, P0 ;  /* 0x000000ff0300720c */ /* 0x000fda0003f05300 */
[----:B------:R-:W0:Y:S02]  /*10170*/  @P0 LDC.64 R2, c[0x0][0x9f8] ;  /* 0x00027e00ff020b82 */ /* 0x000e240000000a00 */
[----:B0-----:R-:W-:-:S05]  /*10180*/  @P0 IMAD.WIDE R2, R18, 0x4, R2 ;  /* 0x0000000412020825 */ /* 0x001fca00078e0202 */
[----:B------:R-:W2:Y:S01]  /*10190*/  @P0 LDG.E R18, desc[UR48][R2.64] ;  /* 0x0000003002120981 */ /* 0x000ea2000c1e1900 */
[----:B-1----:R-:W-:Y:S01]  /*101a0*/  ISETP.NE.U32.AND P0, PT, R4, RZ, PT ;  /* 0x000000ff0400720c */ /* 0x002fe20003f05070 */
[----:B------:R-:W-:Y:S01]  /*101b0*/  UMOV UR4, 0xffffffff ;  /* 0xffffffff00047882 */ /* 0x000fe20000000000 */
[----:B------:R-:W-:Y:S01]  /*101c0*/  LOP3.LUT R17, R17, 0xfffffffe, RZ, 0xc0, !PT ;  /* 0xfffffffe11117812 */ /* 0x000fe200078ec0ff */
[----:B------:R-:W0:Y:S01]  /*101d0*/  S2R R16, SR_TID.X ;  /* 0x0000000000107919 */ /* 0x000e220000002100 */
[----:B------:R-:W-:Y:S01]  /*101e0*/  ISETP.NE.AND.EX P1, PT, R5, RZ, PT, P0 ;  /* 0x000000ff0500720c */ /* 0x000fe20003f25300 */
[----:B------:R-:W-:-:S12]  /*101f0*/  VIADD R0, R19, 0xffffffff ;  /* 0xffffffff13007836 */ /* 0x000fd80000000000 */
[----:B------:R-:W-:Y:S02]  /*10200*/  @P1 LOP3.LUT R17, R17, 0x1, RZ, 0xfc, !PT ;  /* 0x0000000111111812 */ /* 0x000fe400078efcff */
[----:B0-----:R-:W-:-:S04]  /*10210*/  SHF.R.U32.HI R6, RZ, 0x5, R16 ;  /* 0x00000005ff067819 */ /* 0x001fc80000011610 */
[----:B------:R-:W-:Y:S02]  /*10220*/  LOP3.LUT R6, R6, 0x3, RZ, 0xc0, !PT ;  /* 0x0000000306067812 */ /* 0x000fe400078ec0ff */
[----:B--2---:R-:W-:Y:S02]  /*10230*/  SHF.R.S32.HI R19, RZ, 0x1f, R18 ;  /* 0x0000001fff137819 */ /* 0x004fe40000011412 */
[----:B------:R-:W-:Y:S01]  /*10240*/  SEL R16, R18, RZ, !P1 ;  /* 0x000000ff12107207 */ /* 0x000fe20004800000 */
[----:B------:R-:W-:Y:S06]  /*10250*/  BRA.DIV UR4, `(.L_x_1909) ;  /* 0x0000003204ec7947 */ /* 0x000fec000b800000 */
[----:B------:R0:W1:Y:S02]  /*10260*/  SHFL.IDX PT, R14, R6, RZ, 0x1f ;  /* 0x00001fff060e7589 */ /* 0x00006400000e0000 */
.L_x_1988:
[----:B------:R2:W-:Y:S01]  /*10270*/  STL [R1], R0 ;  /* 0x0000000001007387 */ /* 0x0005e20000100800 */
        /* <DEDUP_REMOVED lines=8> */
.L_x_1991:
[----:B------:R-:W-:Y:S05]  /*10300*/  @!P6 BRA `(.L_x_1910) ;  /* 0x0000000000d8e947 */ /* 0x000fea0003800000 */
[----:B------:R-:W-:Y:S01]  /*10310*/  IMAD.MOV.U32 R16, RZ, RZ, R18 ;  /* 0x000000ffff107224 */ /* 0x000fe200078e0012 */
[----:B------:R-:W-:Y:S06]  /*10320*/  @!P1 BRA `(.L_x_1912) ;  /* 0x0000000000509947 */ /* 0x000fec0003800000 */
[----:B0-----:R-:W-:Y:S01]  /*10330*/  IMAD.MOV.U32 R6, RZ, RZ, R0 ;  /* 0x000000ffff067224 */ /* 0x001fe200078e0000 */
[----:B------:R-:W-:Y:S01]  /*10340*/  ULDC.64 UR4, c[0x0][0x428] ;  /* 0x00010a0000047ab9 */ /* 0x000fe20000000a00 */
[----:B------:R-:W0:Y:S01]  /*10350*/  LDC R0, c[0x0][0x43c] ;  /* 0x00010f00ff007b82 */ /* 0x000e220000000800 */
[----:B------:R-:W-:Y:S02]  /*10360*/  IMAD R9, R19, UR4, RZ ;  /* 0x0000000413097c24 */ /* 0x000fe4000f8e02ff */
        /* <DEDUP_REMOVED lines=15> */
[----:B------:R1:W-:Y:S02]  /*10460*/  STL [R1], R6 ;  /* 0x0000000601007387 */ /* 0x0003e40000100800 */
.L_x_1912:
[----:B------:R-:W-:Y:S01]  /*10470*/  IMAD.MOV.U32 R0, RZ, RZ, 0x1 ;  /* 0x00000001ff007424 */ /* 0x000fe200078e00ff */
[----:B01----:R-:W0:Y:S04]  /*10480*/  S2R R6, SR_TID.X ;  /* 0x0000000000067919 */ /* 0x003e280000002100 */
[----:B------:R-:W-:-:S04]  /*10490*/  SHF.L.U32 R0, R0, 0x1f, RZ ;  /* 0x0000001f00007819 */ /* 0x000fc800000006ff */
[----:B------:R-:W1:Y:S01]  /*104a0*/  SYNCS.PHASECHK.TRANS64.TRYWAIT P0, [UR38+0x22840], R0 ;  /* 0x02284000ff0075a7 */ /* 0x000e620008000166 */
[----:B0-----:R-:W-:-:S04]  /*104b0*/  LOP3.LUT R2, R6, 0x7f, RZ, 0xc0, !PT ;  /* 0x0000007f06027812 */ /* 0x001fc800078ec0ff */
[----:B------:R-:W-:Y:S01]  /*104c0*/  ISETP.NE.AND P1, PT, R2, RZ, PT ;  /* 0x000000ff0200720c */ /* 0x000fe20003f25270 */
[----:B-1----:R-:W-:-:S12]  /*104d0*/  @!P0 BRA `(.L_x_1913) ;  /* 0x00000030008c8947 */ /* 0x002fd80003800000 */
.L_x_1992:
[----:B------:R-:W-:Y:S05]  /*104e0*/  @P1 BRA `(.L_x_1914) ;  /* 0x0000000000181947 */ /* 0x000fea0003800000 */
[----:B------:R-:W1:Y:S01]  /*104f0*/  S2R R2, SR_TID.X ;  /* 0x0000000000027919 */ /* 0x000e620000002100 */
[----:B0-----:R-:W-:-:S04]  /*10500*/  IMAD.MOV.U32 R0, RZ, RZ, 0x3000 ;  /* 0x00003000ff007424 */ /* 0x001fc800078e00ff */
[----:B------:R2:W-:Y:S01]  /*10510*/  SYNCS.ARRIVE.TRANS64 RZ, [UR38+0x22830], R0 ;  /* 0x02283000ffff79a7 */ /* 0x0005e20008000026 */
[----:B-1----:R-:W-:-:S13]  /*10520*/  LOP3.LUT P0, RZ, R2, 0x1f, RZ, 0xc0, !PT ;  /* 0x0000001f02ff7812 */ /* 0x002fda000780c0ff */
[----:B--2---:R-:W-:Y:S05]  /*10530*/  @!P0 BRA `(.L_x_1914) ;  /* 0x0000000000048947 */ /* 0x004fea0003800000 */
[----:B------:R-:W-:Y:S01]  /*10540*/  BPT.TRAP 0x1 ;  /* 0x000000040000795c */ /* 0x000fe20000300000 */
.L_x_1914:
[----:B0-----:R-:W2:Y:S01]  /*10550*/  LDL R0, [R1] ;  /* 0x0000000001007983 */ /* 0x001ea20000100800 */
        /* <DEDUP_REMOVED lines=17> */
.L_x_1910:
        /* <DEDUP_REMOVED lines=22> */
.L_x_1915:
[----:B------:R-:W1:Y:S01]  /*107d0*/  LDC R5, c[0x0][0x448] ;  /* 0x00011200ff057b82 */ /* 0x000e620000000800 */
[----:B------:R-:W2:Y:S01]  /*107e0*/  S2R R12, SR_TID.X ;  /* 0x00000000000c7919 */ /* 0x000ea20000002100 */
[----:B------:R-:W-:Y:S01]  /*107f0*/  USHF.R.S32.HI UR4, URZ, 0x1f, UR36 ;  /* 0x0000001f3f047899 */ /* 0x000fe20008011424 */
[----:B------:R-:W-:Y:S01]  /*10800*/  ULDC.64 UR8, c[0x0][0x2d8] ;  /* 0x0000b60000087ab9 */ /* 0x000fe20000000a00 */
[----:B------:R-:W3:Y:S02]  /*10810*/  S2R R8, SR_CTAID.Z ;  /* 0x0000000000087919 */ /* 0x000ee40000002700 */
[----:B------:R-:W-:Y:S02]  /*10820*/  UIMAD UR6, UR4, UR8, URZ ;  /* 0x00000008040672a4 */ /* 0x000fe4000f8e023f */
[----:B------:R-:W-:Y:S02]  /*10830*/  UIMAD.WIDE.U32 UR4, UR36, UR8, URZ ;  /* 0x00000008240472a5 */ /* 0x000fe4000f8e003f */
[----:B------:R-:W-:-:S04]  /*10840*/  UIMAD UR6, UR36, UR9, UR6 ;  /* 0x00000009240672a4 */ /* 0x000fc8000f8e0206 */
[----:B------:R-:W-:Y:S01]  /*10850*/  UIADD3 UR5, UR5, UR6, URZ ;  /* 0x0000000605057290 */ /* 0x000fe2000fffe03f */
[----:B-1----:R-:W-:Y:S02]  /*10860*/  ISETP.NE.AND P0, PT, R5, 0x1, PT ;  /* 0x000000010500780c */ /* 0x002fe40003f05270 */
[C---:B--2---:R-:W-:Y:S01]  /*10870*/  LOP3.LUT R10, R12.reuse, 0x7f, RZ, 0xc0, !PT ;  /* 0x0000007f0c0a7812 */ /* 0x044fe200078ec0ff */
[----:B------:R-:W-:-:S10]  /*10880*/  IMAD.SHL.U32 R3, R12, 0x10, RZ ;  /* 0x000000100c037824 */ /* 0x000fd400078e00ff */
[----:B------:R-:W0:Y:S01]  /*10890*/  @P0 LDC R7, c[0x0][0x44c] ;  /* 0x00011300ff070b82 */ /* 0x000e220000000800 */
[----:B------:R-:W-:-:S04]  /*108a0*/  SHF.R.U32.HI R4, RZ, 0x3, R10 ;  /* 0x00000003ff047819 */ /* 0x000fc8000001160a */
[----:B------:R-:W-:-:S03]  /*108b0*/  LOP3.LUT R0, R4, 0x70, R3, 0xf8, !PT ;  /* 0x0000007004007812 */ /* 0x000fc600078ef803 */
[----:B------:R-:W1:Y:S02]  /*108c0*/  @P0 LDC R9, c[0x0][0x450] ;  /* 0x00011400ff090b82 */ /* 0x000e640000000800 */
[----:B------:R-:W-:-:S06]  /*108d0*/  VIADD R0, R0, UR40 ;  /* 0x0000002800007c36 */ /* 0x000fcc0008000000 */
[----:B------:R-:W2:Y:S01]  /*108e0*/  LDC.64 R2, c[0x0][0x2e0] ;  /* 0x0000b800ff027b82 */ /* 0x000ea20000000a00 */
[----:B0-----:R-:W-:-:S04]  /*108f0*/  @P0 IMAD.HI.U32 R6, R0, R7, RZ ;  /* 0x0000000700060227 */ /* 0x001fc800078e00ff */
[----:B------:R-:W-:Y:S01]  /*10900*/  IMAD.MOV.U32 R7, RZ, RZ, R0 ;  /* 0x000000ffff077224 */ /* 0x000fe200078e0000 */
[----:B-1----:R-:W-:Y:S02]  /*10910*/  @P0 SHF.R.U32.HI R7, RZ, R9, R6 ;  /* 0x00000009ff070219 */ /* 0x002fe40000011606 */
[----:B---3--:R-:W-:-:S05]  /*10920*/  SHF.R.S32.HI R9, RZ, 0x1f, R8 ;  /* 0x0000001fff097819 */ /* 0x008fca0000011408 */
[----:B--2---:R-:W-:-:S04]  /*10930*/  IMAD R6, R9, R2, RZ ;  /* 0x0000000209067224 */ /* 0x004fc800078e02ff */
[C---:B------:R-:W-:Y:S01]  /*10940*/  IMAD R9, R8.reuse, R3, R6 ;  /* 0x0000000308097224 */ /* 0x040fe200078e0206 */
[----:B------:R-:W-:Y:S01]  /*10950*/  SHF.R.S32.HI R6, RZ, 0x1f, R7 ;  /* 0x0000001fff067819 */ /* 0x000fe20000011407 */
[----:B------:R-:W-:Y:S01]  /*10960*/  IMAD.WIDE.U32 R2, R8, R2, UR4 ;  /* 0x0000000408027e25 */ /* 0x000fe2000f8e0002 */
[----:B------:R-:W-:-:S03]  /*10970*/  ULDC.64 UR4, c[0x0][0x2d0] ;  /* 0x0000b40000047ab9 */ /* 0x000fc60000000a00 */
[----:B------:R-:W-:Y:S02]  /*10980*/  IMAD.IADD R3, R3, 0x1, R9 ;  /* 0x0000000103037824 */ /* 0x000fe400078e0209 */
[----:B------:R-:W-:Y:S02]  /*10990*/  IMAD.MOV R9, RZ, RZ, -R7 ;  /* 0x000000ffff097224 */ /* 0x000fe400078e0a07 */
[----:B------:R-:W-:Y:S02]  /*109a0*/  IMAD R6, R6, UR4, RZ ;  /* 0x0000000406067c24 */ /* 0x000fe4000f8e02ff */
[----:B------:R-:W-:Y:S02]  /*109b0*/  IMAD R9, R5, R9, R0 ;  /* 0x0000000905097224 */ /* 0x000fe400078e0200 */
[C---:B------:R-:W-:Y:S02]  /*109c0*/  IMAD R11, R7.reuse, UR5, R6 ;  /* 0x00000005070b7c24 */ /* 0x040fe4000f8e0206 */
[----:B------:R-:W-:Y:S01]  /*109d0*/  IMAD.WIDE.U32 R2, R7, UR4, R2 ;  /* 0x0000000407027c25 */ /* 0x000fe2000f8e0002 */
[----:B------:R-:W-:Y:S01]  /*109e0*/  SHF.R.S32.HI R0, RZ, 0x1f, R9 ;  /* 0x0000001fff007819 */ /* 0x000fe20000011409 */
[----:B------:R-:W-:-:S02]  /*109f0*/  ULDC.64 UR4, c[0x0][0x2c8] ;  /* 0x0000b20000047ab9 */ /* 0x000fc40000000a00 */
[----:B------:R-:W-:Y:S02]  /*10a00*/  IMAD.IADD R3, R3, 0x1, R11 ;  /* 0x0000000103037824 */ /* 0x000fe400078e020b */
[----:B------:R-:W-:Y:S02]  /*10a10*/  IMAD R0, R0, UR4, RZ ;  /* 0x0000000400007c24 */ /* 0x000fe4000f8e02ff */
[----:B------:R-:W-:-:S04]  /*10a20*/  IMAD.WIDE.U32 R2, R9, UR4, R2 ;  /* 0x0000000409027c25 */ /* 0x000fc8000f8e0002 */
[----:B------:R-:W-:Y:S01]  /*10a30*/  IMAD R7, R9, UR5, R0 ;  /* 0x0000000509077c24 */ /* 0x000fe2000f8e0200 */
[----:B------:R-:W-:Y:S01]  /*10a40*/  ULDC.64 UR4, c[0x0][0x280] ;  /* 0x0000a00000047ab9 */ /* 0x000fe20000000a00 */
[----:B------:R-:W-:Y:S01]  /*10a50*/  IMAD.SHL.U32 R6, R10, 0x8, RZ ;  /* 0x000000080a067824 */ /* 0x000fe200078e00ff */
[----:B------:R-:W-:Y:S01]  /*10a60*/  LEA R0, P0, R2, UR4, 0x1 ;  /* 0x0000000402007c11 */ /* 0x000fe2000f8008ff */
[----:B------:R-:W-:Y:S01]  /*10a70*/  IMAD.IADD R7, R3, 0x1, R7 ;  /* 0x0000000103077824 */ /* 0x000fe200078e0207 */
[----:B------:R-:W-:-:S04]  /*10a80*/  ULDC UR4, c[0x0][0x2b8] ;  /* 0x0000ae0000047ab9 */ /* 0x000fc80000000800 */
        /* <DEDUP_REMOVED lines=11> */
[----:B------:R-:W-:Y:S02]  /*10b40*/  VIADD R4, R4, UR40 ;  /* 0x0000002804047c36 */ /* 0x000fe40008000000 */
[----:B------:R-:W1:Y:S01]  /*10b50*/  SHFL.IDX PT, R2, R7, RZ, 0x181f ;  /* 0x00181fff07027589 */ /* 0x000e6200000e0000 */
[----:B------:R-:W-:Y:S02]  /*10b60*/  IMAD R5, R5, UR4, RZ ;  /* 0x0000000405057c24 */ /* 0x000fe4000f8e02ff */
[C---:B------:R-:W-:Y:S01]  /*10b70*/  VIADD R10, R4.reuse, 0x10 ;  /* 0x00000010040a7836 */ /* 0x040fe20000000000 */
[----:B------:R-:W-:Y:S01]  /*10b80*/  SHFL.IDX PT, R9, R7, 0x1, 0x181f ;  /* 0x00381f0007097f89 */ /* 0x000fe200000e0000 */
[C---:B------:R-:W-:Y:S01]  /*10b90*/  VIADD R12, R4.reuse, 0x20 ;  /* 0x00000020040c7836 */ /* 0x040fe20000000000 */
[----:B------:R-:W-:-:S13]  /*10ba0*/  ISETP.GE.AND P1, PT, R4, R5, PT ;  /* 0x000000050400720c */ /* 0x000fda0003f26270 */
[----:B------:R-:W-:Y:S02]  /*10bb0*/  @!P1 LEA R21, R6, UR38, 0x1 ;  /* 0x0000002606159c11 */ /* 0x000fe4000f8e08ff */
[----:B0-----:R-:W-:-:S05]  /*10bc0*/  @!P1 LEA R14, P2, R8, R14, 0x1 ;  /* 0x0000000e080e9211 */ /* 0x001fca00078408ff */
[----:B-1----:R-:W-:Y:S02]  /*10bd0*/  @!P1 IMAD.X R3, RZ, RZ, R2, P2 ;  /* 0x000000ffff039224 */ /* 0x002fe400010e0602 */
[----:B------:R-:W-:Y:S02]  /*10be0*/  @!P1 IMAD.MOV.U32 R2, RZ, RZ, R14 ;  /* 0x000000ffff029224 */ /* 0x000fe400078e000e */
[----:B------:R-:W0:Y:S04]  /*10bf0*/  SHFL.IDX PT, R14, R0, 0x1, 0x181f ;  /* 0x00381f00000e7f89 */ /* 0x000e2800000e0000 */
[----:B------:R0:W-:Y:S01]  /*10c00*/  @!P1 LDGSTS.E.BYPASS.LTC128B.128 [R21+0x18400], desc[UR48][R2.64], !P0 ;  /* 0x1840000002159fae */ /* 0x0001e2000c101d70 */
[----:B------:R-:W-:-:S13]  /*10c10*/  ISETP.GE.AND P1, PT, R10, R5, PT ;  /* 0x000000050a00720c */ /* 0x000fda0003f26270 */
[----:B------:R-:W-:Y:S02]  /*10c20*/  @!P1 LEA R10, R6, UR38, 0x1 ;  /* 0x00000026060a9c11 */ /* 0x000fe4000f8e08ff */
[----:B0-----:R-:W-:Y:S02]  /*10c30*/  @!P1 LEA R2, P2, R8, R14, 0x1 ;  /* 0x0000000e08029211 */ /* 0x001fe400078408ff */
[----:B------:R-:W0:Y:S03]  /*10c40*/  SHFL.IDX PT, R14, R0, 0x2, 0x181f ;  /* 0x00581f00000e7f89 */ /* 0x000e2600000e0000 */
[----:B------:R-:W-:Y:S02]  /*10c50*/  @!P1 IMAD.X R3, RZ, RZ, R9, P2 ;  /* 0x000000ffff039224 */ /* 0x000fe400010e0609 */
[----:B------:R-:W1:Y:S04]  /*10c60*/  SHFL.IDX PT, R9, R7, 0x2, 0x181f ;  /* 0x00581f0007097f89 */ /* 0x000e6800000e0000 */
[----:B------:R2:W-:Y:S01]  /*10c70*/  @!P1 LDGSTS.E.BYPASS.LTC128B.128 [R10+0x18c00], desc[UR48][R2.64], !P0 ;  /* 0x18c00000020a9fae */ /* 0x0005e2000c101d70 */
[----:B------:R-:W-:Y:S01]  /*10c80*/  ISETP.GE.AND P1, PT, R12, R5, PT ;  /* 0x000000050c00720c */ /* 0x000fe20003f26270 */
[----:B------:R-:W-:-:S02]  /*10c90*/  VIADD R12, R4, 0x40 ;  /* 0x00000040040c7836 */ /* 0x000fc40000000000 */
[----:B--2---:R-:W-:-:S10]  /*10ca0*/  VIADD R10, R4, 0x30 ;  /* 0x00000030040a7836 */ /* 0x004fd40000000000 */
[----:B------:R-:W-:Y:S02]  /*10cb0*/  @!P1 LEA R21, R6, UR38, 0x1 ;  /* 0x0000002606159c11 */ /* 0x000fe4000f8e08ff */
[----:B0-----:R-:W-:Y:S02]  /*10cc0*/  @!P1 LEA R2, P2, R8, R14, 0x1 ;  /* 0x0000000e08029211 */ /* 0x001fe400078408ff */
[----:B------:R-:W0:Y:S03]  /*10cd0*/  SHFL.IDX PT, R14, R0, 0x3, 0x181f ;  /* 0x00781f00000e7f89 */ /* 0x000e2600000e0000 */
[----:B-1----:R-:W-:Y:S02]  /*10ce0*/  @!P1 IMAD.X R3, RZ, RZ, R9, P2 ;  /* 0x000000ffff039224 */ /* 0x002fe400010e0609 */
[----:B------:R-:W1:Y:S04]  /*10cf0*/  SHFL.IDX PT, R9, R7, 0x3, 0x181f ;  /* 0x00781f0007097f89 */ /* 0x000e6800000e0000 */
[----:B------:R0:W-:Y:S01]  /*10d00*/  @!P1 LDGSTS.E.BYPASS.LTC128B.128 [R21+0x19400], desc[UR48][R2.64], !P0 ;  /* 0x1940000002159fae */ /* 0x0001e2000c101d70 */
[----:B------:R-:W-:-:S13]  /*10d10*/  ISETP.GE.AND P1, PT, R10, R5, PT ;  /* 0x000000050a00720c */ /* 0x000fda0003f26270 */
[----:B------:R-:W-:Y:S02]  /*10d20*/  @!P1 LEA R10, R6, UR38, 0x1 ;  /* 0x00000026060a9c11 */ /* 0x000fe4000f8e08ff */
[----:B0-----:R-:W-:Y:S02]  /*10d30*/  @!P1 LEA R2, P2, R8, R14, 0x1 ;  /* 0x0000000e08029211 */ /* 0x001fe400078408ff */
[----:B------:R-:W0:Y:S03]  /*10d40*/  SHFL.IDX PT, R14, R0, 0x4, 0x181f ;  /* 0x00981f00000e7f89 */ /* 0x000e2600000e0000 */
[----:B-1----:R-:W-:Y:S02]  /*10d50*/  @!P1 IMAD.X R3, RZ, RZ, R9, P2 ;  /* 0x000000ffff039224 */ /* 0x002fe400010e0609 */
        /* <DEDUP_REMOVED lines=18> */
[----:B------:R-:W-:-:S03]  /*10e80*/  ISETP.GE.AND P1, PT, R12, R5, PT ;  /* 0x000000050c00720c */ /* 0x000fc60003f26270 */
[----:B------:R-:W2:Y:S10]  /*10e90*/  SHFL.IDX PT, R7, R7, 0x7, 0x181f ;  /* 0x00f81f0007077f89 */ /* 0x000eb400000e0000 */
[----:B0-----:R-:W-:-:S02]  /*10ea0*/  @!P1 LEA R2, P2, R8, R14, 0x1 ;  /* 0x0000000e08029211 */ /* 0x001fc400078408ff */
[----:B------:R0:W3:Y:S03]  /*10eb0*/  SHFL.IDX PT, R14, R0, 0x7, 0x181f ;  /* 0x00f81f00000e7f89 */ /* 0x0000e600000e0000 */
[----:B-1----:R-:W-:Y:S01]  /*10ec0*/  @!P1 IMAD.X R3, RZ, RZ, R9, P2 ;  /* 0x000000ffff039224 */ /* 0x002fe200010e0609 */
[----:B------:R-:W-:-:S05]  /*10ed0*/  @!P1 LEA R9, R6, UR38, 0x1 ;  /* 0x0000002606099c11 */ /* 0x000fca000f8e08ff */
[----:B------:R0:W-:Y:S02]  /*10ee0*/  @!P1 LDGSTS.E.BYPASS.LTC128B.128 [R9+0x1b400], desc[UR48][R2.64], !P0 ;  /* 0x1b40000002099fae */ /* 0x0001e4000c101d70 */
.L_x_2009:
[----:B------:R-:W-:-:S05]  /*10ef0*/  VIADD R4, R4, 0x70 ;  /* 0x0000007004047836 */ /* 0x000fca0000000000 */
[----:B------:R-:W-:Y:S01]  /*10f00*/  ISETP.GE.AND P1, PT, R4, R5, PT ;  /* 0x000000050400720c */ /* 0x000fe20003f26270 */
[----:B------:R-:W-:-:S05]  /*10f10*/  IMAD.MOV.U32 R4, RZ, RZ, 0x1 ;  /* 0x00000001ff047424 */ /* 0x000fca00078e00ff */
[----:B------:R-:W-:-:S07]  /*10f20*/  SHF.L.U32 R4, R4, 0x1f, RZ ;  /* 0x0000001f04047819 */ /* 0x000fce00000006ff */
[----:B0--3--:R-:W-:Y:S02]  /*10f30*/  @!P1 LEA R2, P2, R8, R14, 0x1 ;  /* 0x0000000e08029211 */ /* 0x009fe400078408ff */
[----:B------:R-:W-:-:S03]  /*10f40*/  @!P1 LEA R5, R6, UR38, 0x1 ;  /* 0x0000002606059c11 */ /* 0x000fc6000f8e08ff */
[----:B--2---:R-:W-:-:S05]  /*10f50*/  @!P1 IMAD.X R3, RZ, RZ, R7, P2 ;  /* 0x000000ffff039224 */ /* 0x004fca00010e0607 */
        /* <DEDUP_REMOVED lines=11> */
.L_x_2010:
[----:B------:R-:W-:Y:S01]  /*11010*/  LOP3.LUT P0, RZ, R17, 0x2, RZ, 0xc0, !PT ;  /* 0x0000000211ff7812 */ /* 0x000fe2000780c0ff */
        /* <DEDUP_REMOVED lines=8> */
.L_x_2011:
        /* <DEDUP_REMOVED lines=8> */
.L_x_1922:
[----:B------:R-:W-:Y:S05]  /*11120*/  BSYNC B1 ;  /* 0x0000000000017941 */ /* 0x000fea0003800000 */
.L_x_1921:
[----:B------:R-:W2:Y:S01]  /*11130*/  LDL.LU R2, [R1] ;  /* 0x0000000001027983 */ /* 0x000ea20000300800 */
        /* <DEDUP_REMOVED lines=10> */
.L_x_1923:
        /* <DEDUP_REMOVED lines=13> */
.L_x_1924:
        /* <DEDUP_REMOVED lines=13> */
.L_x_1925:
        /* <DEDUP_REMOVED lines=13> */
.L_x_1926:
        /* <DEDUP_REMOVED lines=8> */
.L_x_1919:
[----:B------:R-:W-:Y:S05]  /*114d0*/  BSYNC B0 ;  /* 0x0000000000007941 */ /* 0x000fea0003800000 */
.L_x_1918:
[----:B0-----:R-:W2:Y:S01]  /*114e0*/  LDL.LU R3, [R1+0x4] ;  /* 0x0000040001037983 */ /* 0x001ea20000300800 */
[----:B------:R-:W-:Y:S02]  /*114f0*/  IMAD.MOV.U32 R8, RZ, RZ, RZ ;  /* 0x000000ffff087224 */ /* 0x000fe400078e00ff */
[----:B------:R-:W-:Y:S02]  /*11500*/  IMAD.MOV.U32 R6, RZ, RZ, 0x1 ;  /* 0x00000001ff067424 */ /* 0x000fe400078e00ff */
[----:B--2---:R-:W-:-:S05]  /*11510*/  VIADD R7, R3, 0xfffffffe ;  /* 0xfffffffe03077836 */ /* 0x004fca0000000000 */
[----:B------:R-:W-:-:S13]  /*11520*/  ISETP.GE.AND P0, PT, R7, UR41, PT ;  /* 0x0000002907007c0c */ /* 0x000fda000bf06270 */
[----:B------:R-:W-:Y:S05]  /*11530*/  @!P0 BRA `(.L_x_1898) ;  /* 0x0000001800a48947 */ /* 0x000fea0003800000 */
[----:B------:R-:W-:Y:S01]  /*11540*/  UIADD3 UR4, UR42, 0x1, URZ ;  /* 0x000000012a047890 */ /* 0x000fe2000fffe03f */
[----:B------:R-:W0:Y:S01]  /*11550*/  S2R R4, SR_TID.X ;  /* 0x0000000000047919 */ /* 0x000e220000002100 */
[----:B------:R-:W-:Y:S01]  /*11560*/  ULOP3.LUT UR5, URZ, UR44, URZ, 0x33, !UPT ;  /* 0x0000002c3f057292 */ /* 0x000fe2000f8e333f */
[----:B------:R-:W-:Y:S01]  /*11570*/  IMAD.MOV.U32 R6, RZ, RZ, 0x1 ;  /* 0x00000001ff067424 */ /* 0x000fe200078e00ff */
[----:B------:R-:W-:-:S04]  /*11580*/  UIMAD UR4, UR4, UR46, URZ ;  /* 0x0000002e040472a4 */ /* 0x000fc8000f8e023f */
[----:B------:R-:W-:Y:S01]  /*11590*/  IMAD.U32 R3, RZ, RZ, UR5 ;  /* 0x00000005ff037e24 */ /* 0x000fe2000f8e00ff */
[----:B------:R-:W-:Y:S01]  /*115a0*/  ULOP3.LUT UR5, URZ, UR41, URZ, 0x33, !UPT ;  /* 0x000000293f057292 */ /* 0x000fe2000f8e333f */
[----:B------:R-:W-:Y:S01]  /*115b0*/  LOP3.LUT R0, RZ, UR4, RZ, 0x33, !PT ;  /* 0x00000004ff007c12 */ /* 0x000fe2000f8e33ff */
[----:B------:R-:W-:-:S03]  /*115c0*/  ULOP3.LUT UR4, URZ, UR39, URZ, 0x33, !UPT ;  /* 0x000000273f047292 */ /* 0x000fc6000f8e333f */
[----:B------:R-:W-:Y:S01]  /*115d0*/  VIADDMNMX R0, R0, -UR43, R3, !PT ;  /* 0x8000002b00007c46 */ /* 0x000fe2000f800103 */
[----:B------:R-:W-:-:S03]  /*115e0*/  IMAD.MOV.U32 R3, RZ, RZ, 0x2 ;  /* 0x00000002ff037424 */ /* 0x000fc600078e00ff */
[----:B------:R-:W-:-:S04]  /*115f0*/  VIMNMX R0, R0, UR4, !PT ;  /* 0x0000000400007c48 */ /* 0x000fc8000ffe0100 */
[----:B------:R-:W-:-:S05]  /*11600*/  VIADDMNMX R2, R0, R3, UR5, !PT ;  /* 0x0000000500027e46 */ /* 0x000fca000f800103 */
[----:B------:R-:W-:-:S05]  /*11610*/  VIADD R3, R2, 0xfffffffe ;  /* 0xfffffffe02037836 */ /* 0x000fca0000000000 */
[-C--:B------:R-:W-:Y:S02]  /*11620*/  ISETP.NE.AND P0, PT, R3, R0.reuse, PT ;  /* 0x000000000300720c */ /* 0x080fe40003f05270 */
[----:B------:R-:W-:Y:S01]  /*11630*/  LOP3.LUT R3, RZ, R0, RZ, 0x33, !PT ;  /* 0x00000000ff037212 */ /* 0x000fe200078e33ff */
[----:B------:R-:W-:Y:S01]  /*11640*/  IMAD.MOV.U32 R0, RZ, RZ, 0x1 ;  /* 0x00000001ff007424 */ /* 0x000fe200078e00ff */
[----:B0-----:R-:W-:-:S03]  /*11650*/  LOP3.LUT R10, R4, 0x1f, RZ, 0xc0, !PT ;  /* 0x0000001f040a7812 */ /* 0x001fc600078ec0ff */
[----:B------:R-:W-:-:S05]  /*11660*/  IMAD.IADD R2, R2, 0x1, R3 ;  /* 0x0000000102027824 */ /* 0x000fca00078e0203 */
[----:B------:R-:W-:Y:S01]  /*11670*/  LOP3.LUT R11, R2, 0x1, RZ, 0xc0, !PT ;  /* 0x00000001020b7812 */ /* 0x000fe200078ec0ff */
[----:B------:R-:W-:Y:S06]  /*11680*/  @!P0 BRA `(.L_x_1927) ;  /* 0x0000001000388947 */ /* 0x000fec0003800000 */
[----:B------:R-:W-:Y:S01]  /*11690*/  BSSY B0, `(.L_x_1927) ;  /* 0x000010d000007945 */ /* 0x000fe20003800000 */
[----:B------:R-:W-:Y:S02]  /*116a0*/  IMAD.IADD R9, R2, 0x1, -R11 ;  /* 0x0000000102097824 */ /* 0x000fe400078e0a0b */
[----:B------:R-:W-:-:S07]  /*116b0*/  IMAD.MOV.U32 R0, RZ, RZ, 0x1 ;  /* 0x00000001ff007424 */ /* 0x000fce00078e00ff */
.L_x_1960:
        /* <DEDUP_REMOVED lines=27> */
.L_x_1930:
[----:B------:R-:W1:Y:S01]  /*11870*/  S2R R2, SR_TID.X ;  /* 0x0000000000027919 */ /* 0x000e620000002100 */
[----:B------:R-:W-:Y:S01]  /*11880*/  BSSY B2, `(.L_x_1931) ;  /* 0x0000006000027945 */ /* 0x000fe20003800000 */
[----:B-1----:R-:W-:Y:S02]  /*11890*/  LOP3.LUT R3, R2, 0x7f, RZ, 0xc0, !PT ;  /* 0x0000007f02037812 */ /* 0x002fe400078ec0ff */
[----:B------:R-:W-:Y:S02]  /*118a0*/  SHF.L.U32 R2, R0, 0x1f, RZ ;  /* 0x0000001f00027819 */ /* 0x000fe400000006ff */
[----:B------:R-:W-:Y:S02]  /*118b0*/  ISETP.NE.AND P2, PT, R3, RZ, PT ;  /* 0x000000ff0300720c */ /* 0x000fe40003f45270 */
[----:B------:R-:W1:Y:S02]  /*118c0*/  SYNCS.PHASECHK.TRANS64.TRYWAIT P0, [UR38+0x22848], R2 ;  /* 0x02284802ff0075a7 */ /* 0x000e640008000166 */
[----:B-1----:R-:W-:Y:S09]  /*118d0*/  @!P0 BRA `(.L_x_1932) ;  /* 0x0000002800288947 */ /* 0x002ff20003800000 */
.L_x_2012:
[----:B------:R-:W-:Y:S05]  /*118e0*/  BSYNC B2 ;  /* 0x0000000000027941 */ /* 0x000fea0003800000 */
.L_x_1931:
[----:B------:R-:W-:Y:S04]  /*118f0*/  BSSY B2, `(.L_x_1933) ;  /* 0x0000007000027945 */ /* 0x000fe80003800000 */
[----:B------:R-:W-:Y:S05]  /*11900*/  @P2 BRA `(.L_x_1934) ;  /* 0x0000000000142947 */ /* 0x000fea0003800000 */
[----:B------:R-:W-:Y:S01]  /*11910*/  ISETP.NE.AND P0, PT, R10, RZ, PT ;  /* 0x000000ff0a00720c */ /* 0x000fe20003f05270 */
[----:B-1----:R-:W-:-:S04]  /*11920*/  IMAD.MOV.U32 R3, RZ, RZ, 0x3000 ;  /* 0x00003000ff037424 */ /* 0x002fc800078e00ff */
[----:B------:R2:W-:Y:S08]  /*11930*/  SYNCS.ARRIVE.TRANS64 RZ, [UR38+0x22838], R3 ;  /* 0x02283803ffff79a7 */ /* 0x0005f00008000026 */
[----:B--2---:R-:W-:Y:S05]  /*11940*/  @!P0 BRA `(.L_x_1934) ;  /* 0x0000000000048947 */ /* 0x004fea0003800000 */
[----:B------:R-:W-:Y:S01]  /*11950*/  BPT.TRAP 0x1 ;  /* 0x000000040000795c */ /* 0x000fe20000300000 */
.L_x_1934:
[----:B------:R-:W-:Y:S05]  /*11960*/  BSYNC B2 ;  /* 0x0000000000027941 */ /* 0x000fea0003800000 */
.L_x_1933:
        /* <DEDUP_REMOVED lines=11> */
.L_x_1935:
        /* <DEDUP_REMOVED lines=10> */
.L_x_2013:
[----:B------:R-:W-:Y:S05]  /*11ac0*/  BSYNC B2 ;  /* 0x0000000000027941 */ /* 0x000fea0003800000 */
.L_x_1936:
        /* <DEDUP_REMOVED lines=9> */
.L_x_1939:
[----:B------:R-:W-:Y:S05]  /*11b60*/  BSYNC B2 ;  /* 0x0000000000027941 */ /* 0x000fea0003800000 */
.L_x_1938:
        /* <DEDUP_REMOVED lines=9> */
.L_x_1940:
        /* <DEDUP_REMOVED lines=13> */
.L_x_1941:
        /* <DEDUP_REMOVED lines=13> */
.L_x_1942:
        /* <DEDUP_REMOVED lines=13> */
.L_x_1943:
        /* <DEDUP_REMOVED lines=8> */
.L_x_1929:
[----:B------:R-:W-:Y:S05]  /*11ef0*/  BSYNC B1 ;  /* 0x0000000000017941 */ /* 0x000fea0003800000 */
.L_x_1928:
[----:B------:R-:W-:Y:S01]  /*11f00*/  LOP3.LUT P3, RZ, R17, 0x2, RZ, 0xc0, !PT ;  /* 0x0000000211ff7812 */ /* 0x000fe2000786c0ff */
[----:B------:R-:W-:Y:S01]  /*11f10*/  BSSY B1, `(.L_x_1944) ;  /* 0x0000082000017945 */ /* 0x000fe20003800000 */
[----:B------:R-:W-:-:S11]  /*11f20*/  LOP3.LUT R0, R0, 0x1, RZ, 0x3c, !PT ;  /* 0x0000000100007812 */ /* 0x000fd600078e3cff */
[----:B------:R-:W-:Y:S05]  /*11f30*/  @!P3 BRA `(.L_x_1945) ;  /* 0x0000000400fcb947 */ /* 0x000fea0003800000 */
[----:B------:R-:W-:Y:S01]  /*11f40*/  LOP3.LUT P3, RZ, R17, 0x1, RZ, 0xc0, !PT ;  /* 0x0000000111ff7812 */ /* 0x000fe2000786c0ff */
[----:B------:R-:W-:-:S12]  /*11f50*/  VIADD R12, R7, 0xffffffff ;  /* 0xffffffff070c7836 */ /* 0x000fd80000000000 */
        /* <DEDUP_REMOVED lines=20> */
.L_x_1946:
[----:B------:R-:W1:Y:S01]  /*120a0*/  S2R R2, SR_TID.X ;  /* 0x0000000000027919 */ /* 0x000e620000002100 */
[----:B------:R-:W-:Y:S01]  /*120b0*/  BSSY B2, `(.L_x_1947) ;  /* 0x0000006000027945 */ /* 0x000fe20003800000 */
[----:B-1----:R-:W-:Y:S02]  /*120c0*/  LOP3.LUT R3, R2, 0x7f, RZ, 0xc0, !PT ;  /* 0x0000007f02037812 */ /* 0x002fe400078ec0ff */
[----:B------:R-:W-:Y:S02]  /*120d0*/  SHF.L.U32 R2, R0, 0x1f, RZ ;  /* 0x0000001f00027819 */ /* 0x000fe400000006ff */
[----:B------:R-:W-:Y:S02]  /*120e0*/  ISETP.NE.AND P2, PT, R3, RZ, PT ;  /* 0x000000ff0300720c */ /* 0x000fe40003f45270 */
[----:B------:R-:W1:Y:S02]  /*120f0*/  SYNCS.PHASECHK.TRANS64.TRYWAIT P0, [UR38+0x22840], R2 ;  /* 0x02284002ff0075a7 */ /* 0x000e640008000166 */
[----:B-1----:R-:W-:Y:S09]  /*12100*/  @!P0 BRA `(.L_x_1948) ;  /* 0x00000020004c8947 */ /* 0x002ff20003800000 */
.L_x_2014:
[----:B------:R-:W-:Y:S05]  /*12110*/  BSYNC B2 ;  /* 0x0000000000027941 */ /* 0x000fea0003800000 */
.L_x_1947:
[----:B------:R-:W-:Y:S04]  /*12120*/  BSSY B2, `(.L_x_1949) ;  /* 0x0000007000027945 */ /* 0x000fe80003800000 */
[----:B------:R-:W-:Y:S05]  /*12130*/  @P2 BRA `(.L_x_1950) ;  /* 0x0000000000142947 */ /* 0x000fea0003800000 */
[----:B------:R-:W-:Y:S01]  /*12140*/  ISETP.NE.AND P0, PT, R10, RZ, PT ;  /* 0x000000ff0a00720c */ /* 0x000fe20003f05270 */
[----:B-1----:R-:W-:-:S04]  /*12150*/  IMAD.MOV.U32 R3, RZ, RZ, 0x3000 ;  /* 0x00003000ff037424 */ /* 0x002fc800078e00ff */
[----:B------:R2:W-:Y:S08]  /*12160*/  SYNCS.ARRIVE.TRANS64 RZ, [UR38+0x22830], R3 ;  /* 0x02283003ffff79a7 */ /* 0x0005f00008000026 */
[----:B--2---:R-:W-:Y:S05]  /*12170*/  @!P0 BRA `(.L_x_1950) ;  /* 0x0000000000048947 */ /* 0x004fea0003800000 */
[----:B------:R-:W-:Y:S01]  /*12180*/  BPT.TRAP 0x1 ;  /* 0x000000040000795c */ /* 0x000fe20000300000 */
.L_x_1950:
[----:B------:R-:W-:Y:S05]  /*12190*/  BSYNC B2 ;  /* 0x0000000000027941 */ /* 0x000fea0003800000 */
.L_x_1949:
        /* <DEDUP_REMOVED lines=11> */
.L_x_1951:
        /* <DEDUP_REMOVED lines=11> */
.L_x_2015:
[----:B------:R-:W-:Y:S05]  /*12300*/  BSYNC B2 ;  /* 0x0000000000027941 */ /* 0x000fea0003800000 */
.L_x_1952:
        /* <DEDUP_REMOVED lines=9> */
.L_x_1955:
[----:B------:R-:W-:Y:S05]  /*123a0*/  BSYNC B2 ;  /* 0x0000000000027941 */ /* 0x000fea0003800000 */
.L_x_1954:
        /* <DEDUP_REMOVED lines=9> */
.L_x_1956:
        /* <DEDUP_REMOVED lines=13> */
.L_x_1957:
        /* <DEDUP_REMOVED lines=13> */
.L_x_1958:
        /* <DEDUP_REMOVED lines=13> */
.L_x_1959:
        /* <DEDUP_REMOVED lines=8> */
.L_x_1945:
[----:B------:R-:W-:Y:S05]  /*12730*/  BSYNC B1 ;  /* 0x0000000000017941 */ /* 0x000fea0003800000 */
.L_x_1944:
[----:B------:R-:W-:Y:S01]  /*12740*/  VIADD R7, R7, 0xfffffffe ;  /* 0xfffffffe07077836 */ /* 0x000fe20000000000 */
[----:B------:R-:W-:Y:S06]  /*12750*/  @P1 BRA `(.L_x_1960) ;  /* 0xffffffec00d81947 */ /* 0x000fec000383ffff */
[----:B------:R-:W-:Y:S05]  /*12760*/  BSYNC B0 ;  /* 0x0000000000007941 */ /* 0x000fea0003800000 */
.L_x_1927:
        /* <DEDUP_REMOVED lines=8> */
[----:B------:R-:W-:Y:S02]  /*127f0*/  ULDC.64 UR4, c[0x0][0x428] ;  /* 0x00010a0000047ab9 */ /* 0x000fe40000000a00 */
        /* <DEDUP_REMOVED lines=16> */
.L_x_1963:
[----:B------:R-:W1:Y:S01]  /*12900*/  S2R R2, SR_TID.X ;  /* 0x0000000000027919 */ /* 0x000e620000002100 */
[----:B------:R-:W-:Y:S01]  /*12910*/  BSSY B1, `(.L_x_1964) ;  /* 0x0000006000017945 */ /* 0x000fe20003800000 */
[----:B-1----:R-:W-:Y:S02]  /*12920*/  LOP3.LUT R3, R2, 0x7f, RZ, 0xc0, !PT ;  /* 0x0000007f02037812 */ /* 0x002fe400078ec0ff */
[----:B------:R-:W-:Y:S02]  /*12930*/  SHF.L.U32 R2, R0, 0x1f, RZ ;  /* 0x0000001f00027819 */ /* 0x000fe400000006ff */
[----:B------:R-:W-:Y:S02]  /*12940*/  ISETP.NE.AND P1, PT, R3, RZ, PT ;  /* 0x000000ff0300720c */ /* 0x000fe40003f25270 */
[----:B------:R-:W1:Y:S02]  /*12950*/  SYNCS.PHASECHK.TRANS64.TRYWAIT P0, [UR38+0x22848], R2 ;  /* 0x02284802ff0075a7 */ /* 0x000e640008000166 */
[----:B-1----:R-:W-:Y:S09]  /*12960*/  @!P0 BRA `(.L_x_1965) ;  /* 0x0000001800648947 */ /* 0x002ff20003800000 */
.L_x_2016:
[----:B------:R-:W-:Y:S05]  /*12970*/  BSYNC B1 ;  /* 0x0000000000017941 */ /* 0x000fea0003800000 */
.L_x_1964:
[----:B------:R-:W-:Y:S04]  /*12980*/  BSSY B1, `(.L_x_1966) ;  /* 0x0000007000017945 */ /* 0x000fe80003800000 */
[----:B------:R-:W-:Y:S05]  /*12990*/  @P1 BRA `(.L_x_1967) ;  /* 0x0000000000141947 */ /* 0x000fea0003800000 */
[----:B------:R-:W-:Y:S01]  /*129a0*/  ISETP.NE.AND P0, PT, R10, RZ, PT ;  /* 0x000000ff0a00720c */ /* 0x000fe20003f05270 */
[----:B-1----:R-:W-:-:S04]  /*129b0*/  IMAD.MOV.U32 R3, RZ, RZ, 0x3000 ;  /* 0x00003000ff037424 */ /* 0x002fc800078e00ff */
[----:B------:R2:W-:Y:S08]  /*129c0*/  SYNCS.ARRIVE.TRANS64 RZ, [UR38+0x22838], R3 ;  /* 0x02283803ffff79a7 */ /* 0x0005f00008000026 */
[----:B--2---:R-:W-:Y:S05]  /*129d0*/  @!P0 BRA `(.L_x_1967) ;  /* 0x0000000000048947 */ /* 0x004fea0003800000 */
[----:B------:R-:W-:Y:S01]  /*129e0*/  BPT.TRAP 0x1 ;  /* 0x000000040000795c */ /* 0x000fe20000300000 */
.L_x_1967:
[----:B------:R-:W-:Y:S05]  /*129f0*/  BSYNC B1 ;  /* 0x0000000000017941 */ /* 0x000fea0003800000 */
.L_x_1966:
        /* <DEDUP_REMOVED lines=11> */
.L_x_1968:
        /* <DEDUP_REMOVED lines=11> */
.L_x_2017:
[----:B------:R-:W-:Y:S05]  /*12b60*/  BSYNC B1 ;  /* 0x0000000000017941 */ /* 0x000fea0003800000 */
.L_x_1969:
        /* <DEDUP_REMOVED lines=9> */
.L_x_1972:
[----:B------:R-:W-:Y:S05]  /*12c00*/  BSYNC B1 ;  /* 0x0000000000017941 */ /* 0x000fea0003800000 */
.L_x_1971:
        /* <DEDUP_REMOVED lines=9> */
.L_x_1973:
        /* <DEDUP_REMOVED lines=13> */
.L_x_1974:
        /* <DEDUP_REMOVED lines=13> */
.L_x_1975:
        /* <DEDUP_REMOVED lines=13> */
.L_x_1976:
        /* <DEDUP_REMOVED lines=8> */
.L_x_1962:
[----:B------:R-:W-:Y:S05]  /*12f90*/  BSYNC B0 ;  /* 0x0000000000007941 */ /* 0x000fea0003800000 */
.L_x_1961:
[----:B------:R-:W-:Y:S01]  /*12fa0*/  LOP3.LUT R0, R0, 0x1, RZ, 0x3c, !PT ;  /* 0x0000000100007812 */ /* 0x000fe200078e3cff */
[----:B------:R-:W-:Y:S02]  /*12fb0*/  IMAD.MOV.U32 R6, RZ, RZ, RZ ;  /* 0x000000ffff067224 */ /* 0x000fe400078e00ff */
[----:B------:R-:W-:-:S07]  /*12fc0*/  IMAD.MOV.U32 R8, RZ, RZ, RZ ;  /* 0x000000ffff087224 */ /* 0x000fce00078e00ff */
.L_x_1898:
[----:B------:R-:W1:Y:S01]  /*12fd0*/  S2R R3, SR_CgaCtaId ;  /* 0x0000000000037919 */ /* 0x000e620000008800 */
[----:B------:R-:W-:-:S04]  /*12fe0*/  MOV R2, 0x400 ;  /* 0x0000040000027802 */ /* 0x000fc80000000f00 */
[----:B-1----:R-:W-:Y:S02]  /*12ff0*/  LEA R2, R3, R2, 0x18 ;  /* 0x0000000203027211 */ /* 0x002fe400078ec0ff */
[----:B------:R-:W-:-:S04]  /*13000*/  SHF.L.U32 R3, R8, 0x1f, RZ ;  /* 0x0000001f08037819 */ /* 0x000fc800000006ff */
[----:B------:R-:W1:Y:S02]  /*13010*/  SYNCS.PHASECHK.TRANS64.TRYWAIT P0, [R2+URZ+0x22820], R3 ;  /* 0x02282003020075a7 */ /* 0x000e64000800017f */
[----:B-1----:R-:W-:Y:S05]  /*13020*/  @!P0 BRA `(.L_x_1977) ;  /* 0x0000001000e48947 */ /* 0x002fea0003800000 */
.L_x_2018:
[----:B------:R-:W-:-:S03]  /*13030*/  UMOV UR4, 0xffffffff ;  /* 0xffffffff00047882 */ /* 0x000fc60000000000 */
[----:B------:R-:W-:Y:S05]  /*13040*/  BRA.DIV UR4, `(.L_x_1978) ;  /* 0x0000001204f07947 */ /* 0x000fea000b800000 */
[----:B-1----:R-:W1:Y:S02]  /*13050*/  S2R R3, SR_TID.X ;  /* 0x0000000000037919 */ /* 0x002e640000002100 */
[----:B-1----:R-:W-:-:S04]  /*13060*/  SHF.R.U32.HI R3, RZ, 0x5, R3 ;  /* 0x00000005ff037819 */ /* 0x002fc80000011603 */
[----:B------:R-:W-:-:S05]  /*13070*/  LOP3.LUT R3, R3, 0x3, RZ, 0xc0, !PT ;  /* 0x0000000303037812 */ /* 0x000fca00078ec0ff */
[----:B------:R1:W2:Y:S02]  /*13080*/  SHFL.IDX PT, R14, R3, RZ, 0x1f ;  /* 0x00001fff030e7589 */ /* 0x0002a400000e0000 */
.L_x_2021:
[----:B--2---:R-:W-:-:S13]  /*13090*/  ISETP.NE.AND P0, PT, R14, RZ, PT ;  /* 0x000000ff0e00720c */ /* 0x004fda0003f05270 */
[----:B------:R-:W-:Y:S05]  /*130a0*/  @P0 BRA `(.L_x_1814) ;  /* 0x0000000000880947 */ /* 0x000fea0003800000 */
[----:B------:R-:W-:-:S03]  /*130b0*/  UMOV UR4, 0xffffffff ;  /* 0xffffffff00047882 */ /* 0x000fc60000000000 */
[----:B------:R-:W-:Y:S05]  /*130c0*/  BRA.DIV UR4, `(.L_x_1979) ;  /* 0x0000001604047947 */ /* 0x000fea000b800000 */
[----:B------:R-:W-:-:S13]  /*130d0*/  ELECT P6, URZ, PT ;  /* 0x00000000003f782f */ /* 0x000fda00038c0000 */
.L_x_2024:
[----:B------:R-:W-:Y:S05]  /*130e0*/  @!P6 BRA `(.L_x_1814) ;  /* 0x000000000078e947 */ /* 0x000fea0003800000 */
[----:B------:R-:W-:-:S06]  /*130f0*/  ULOP3.LUT UR4, UR45, 0x2, URZ, 0xfc, !UPT ;  /* 0x000000022d047892 */ /* 0x000fcc000f8efc3f */
[----:B-1----:R-:W-:-:S05]  /*13100*/  IMAD.U32 R3, RZ, RZ, UR4 ;  /* 0x00000004ff037e24 */ /* 0x002fca000f8e00ff */
[----:B------:R-:W-:-:S13]  /*13110*/  ISETP.NE.AND P2, PT, R3, 0x3, PT ;  /* 0x000000030300780c */ /* 0x000fda0003f45270 */
[----:B------:R-:W-:Y:S05]  /*13120*/  @!P2 BRA `(.L_x_1980) ;  /* 0x000000000004a947 */ /* 0x000fea0003800000 */
[----:B------:R-:W-:Y:S01]  /*13130*/  BPT.TRAP 0x1 ;  /* 0x000000040000795c */ /* 0x000fe20000300000 */
.L_x_1980:
[----:B------:R-:W-:Y:S01]  /*13140*/  VIADD R8, R2, 0x22840 ;  /* 0x0002284002087836 */ /* 0x000fe20000000000 */
[----:B------:R-:W-:Y:S01]  /*13150*/  SHF.L.U32 R4, R0, 0x1f, RZ ;  /* 0x0000001f00047819 */ /* 0x000fe200000006ff */
[C---:B------:R-:W-:Y:S02]  /*13160*/  VIADD R3, R6.reuse, 0x1 ;  /* 0x0000000106037836 */ /* 0x040fe40000000000 */
[----:B------:R-:W-:-:S03]  /*13170*/  IMAD R7, R6, 0x8, R8 ;  /* 0x0000000806077824 */ /* 0x000fc600078e0208 */
[C---:B------:R-:W-:Y:S01]  /*13180*/  ISETP.NE.AND P1, PT, R3.reuse, 0x2, PT ;  /* 0x000000020300780c */ /* 0x040fe20003f25270 */
[----:B------:R-:W1:Y:S03]  /*13190*/  SYNCS.PHASECHK.TRANS64.TRYWAIT P0, [R7+URZ], R4 ;  /* 0x00000004070075a7 */ /* 0x000e66000800017f */
[----:B------:R-:W-:Y:S02]  /*131a0*/  SEL R5, RZ, 0x1, P1 ;  /* 0x00000001ff057807 */ /* 0x000fe40000800000 */
[----:B------:R-:W-:Y:S02]  /*131b0*/  SEL R3, R3, RZ, P1 ;  /* 0x000000ff03037207 */ /* 0x000fe40000800000 */
[----:B------:R-:W-:-:S03]  /*131c0*/  LOP3.LUT R0, R0, R5, RZ, 0x3c, !PT ;  /* 0x0000000500007212 */ /* 0x000fc600078e3cff */
[----:B------:R-:W-:Y:S01]  /*131d0*/  IMAD R5, R3, 0x8, R8 ;  /* 0x0000000803057824 */ /* 0x000fe200078e0208 */
[----:B------:R-:W-:Y:S01]  /*131e0*/  SHF.L.U32 R0, R0, 0x1f, RZ ;  /* 0x0000001f00007819 */ /* 0x000fe200000006ff */
[----:B-1----:R-:W-:Y:S06]  /*131f0*/  @!P0 BRA `(.L_x_1981) ;  /* 0x0000001000d88947 */ /* 0x002fec0003800000 */
.L_x_2025:
[----:B------:R-:W2:Y:S02]  /*13200*/  SYNCS.PHASECHK.TRANS64.TRYWAIT P0, [R5+URZ], R0 ;  /* 0x00000000050075a7 */ /* 0x000ea4000800017f */
[----:B--2---:R-:W-:Y:S05]  /*13210*/  @!P0 BRA `(.L_x_1982) ;  /* 0x0000001000e48947 */ /* 0x004fea0003800000 */
.L_x_2026:
[----:B------:R-:W-:Y:S05]  /*13220*/  @!P2 BRA `(.L_x_1983) ;  /* 0x000000000004a947 */ /* 0x000fea0003800000 */
[----:B------:R-:W-:Y:S01]  /*13230*/  BPT.TRAP 0x1 ;  /* 0x000000040000795c */ /* 0x000fe20000300000 */
.L_x_1983:
[----:B------:R-:W-:-:S04]  /*13240*/  VIADD R2, R2, 0x22860 ;  /* 0x0002286002027836 */ /* 0x000fc80000000000 */
[----:B--2---:R-:W-:-:S04]  /*13250*/  IMAD R5, R6, 0x8, R2 ;  /* 0x0000000806057824 */ /* 0x004fc800078e0202 */
[----:B------:R-:W2:Y:S02]  /*13260*/  SYNCS.PHASECHK.TRANS64.TRYWAIT P0, [R5+URZ], R4 ;  /* 0x00000004050075a7 */ /* 0x000ea4000800017f */
[----:B--2---:R-:W-:Y:S05]  /*13270*/  @!P0 BRA `(.L_x_1984) ;  /* 0x0000001000e08947 */ /* 0x004fea0003800000 */
.L_x_2027:
[----:B------:R-:W-:-:S07]  /*13280*/  IMAD R3, R3, 0x8, R2 ;  /* 0x0000000803037824 */ /* 0x000fce00078e0202 */
.L_x_1985:
[----:B---3--:R3:W4:Y:S02]  /*13290*/  SYNCS.PHASECHK.TRANS64.TRYWAIT P0, [R3+URZ], R0 ;  /* 0x00000000030075a7 */ /* 0x008724000800017f */
[----:B----4-:R-:W-:Y:S05]  /*132a0*/  @!P0 NANOSLEEP.SYNCS 0x989680 ;  /* 0x009896800000895d */ /* 0x010fea0003900000 */
[----:B------:R-:W4:Y:S02]  /*132b0*/  @!P0 SYNCS.PHASECHK.TRANS64 P0, [R3+URZ], R0 ;  /* 0x00000000030085a7 */ /* 0x000f24000800007f */
[----:B----4-:R-:W-:Y:S05]  /*132c0*/  @!P0 BRA `(.L_x_1985) ;  /* 0xfffffffc00f08947 */ /* 0x010fea000383ffff */
.L_x_1814:
[----:B------:R-:W-:Y:S05]  /*132d0*/  BSYNC B6 ;  /* 0x0000000000067941 */ /* 0x000fea0003800000 */
.L_x_1811:
[----:B------:R-:W-:Y:S05]  /*132e0*/  EXIT ;  /* 0x000000000000794d */ /* 0x000fea0003800000 */
.L_x_1824:
[----:B0-----:R-:W-:-:S04]  /*132f0*/  IMAD.U32 R3, RZ, RZ, UR38 ;  /* 0x00000026ff037e24 */ /* 0x001fc8000f8e00ff */
[----:B------:R0:W1:Y:S03]  /*13300*/  SYNCS.PHASECHK.TRANS64.TRYWAIT P0, [R3+URZ+0x22800], R12 ;  /* 0x0228000c030075a7 */ /* 0x000066000800017f */
[----:B-1----:R-:W-:Y:S05]  /*13310*/  @!P0 NANOSLEEP.SYNCS 0x989680 ;  /* 0x009896800000895d */ /* 0x002fea0003900000 */
[----:B------:R-:W1:Y:S02]  /*13320*/  @!P0 SYNCS.PHASECHK.TRANS64 P0, [R3+URZ+0x22800], R12 ;  /* 0x0228000c030085a7 */ /* 0x000e64000800007f */
[----:B-1----:R-:W-:Y:S05]  /*13330*/  @!P0 BRA `(.L_x_1824) ;  /* 0xfffffffc00ec8947 */ /* 0x002fea000383ffff */
[----:B------:R-:W-:Y:S05]  /*13340*/  BRA `(.L_x_1986) ;  /* 0xfffffee400987947 */ /* 0x000fea000383ffff */
.L_x_1828:
[----:B0-----:R-:W-:-:S04]  /*13350*/  IMAD.U32 R3, RZ, RZ, UR38 ;  /* 0x00000026ff037e24 */ /* 0x001fc8000f8e00ff */
[----:B------:R0:W1:Y:S03]  /*13360*/  SYNCS.PHASECHK.TRANS64.TRYWAIT P0, [R3+URZ+0x22830], R12 ;  /* 0x0228300c030075a7 */ /* 0x000066000800017f */
[----:B-1----:R-:W-:Y:S05]  /*13370*/  @!P0 NANOSLEEP.SYNCS 0x989680 ;  /* 0x009896800000895d */ /* 0x002fea0003900000 */
[----:B------:R-:W1:Y:S02]  /*13380*/  @!P0 SYNCS.PHASECHK.TRANS64 P0, [R3+URZ+0x22830], R12 ;  /* 0x0228300c030085a7 */ /* 0x000e64000800007f */
[----:B-1----:R-:W-:Y:S05]  /*13390*/  @!P0 BRA `(.L_x_1828) ;  /* 0xfffffffc00ec8947 */ /* 0x002fea000383ffff */
[----:B------:R-:W-:Y:S05]  /*133a0*/  BRA `(.L_x_1827) ;  /* 0xfffffee400b87947 */ /* 0x000fea000383ffff */
.L_x_1840:
[----:B0-----:R0:W1:Y:S02]  /*133b0*/  SYNCS.PHASECHK.TRANS64.TRYWAIT P1, [R9+URZ+0x22850], R12 ;  /* 0x0228500c090075a7 */ /* 0x001064000802017f */
[----:B-1----:R-:W-:Y:S05]  /*133c0*/  @!P1 NANOSLEEP.SYNCS 0x989680 ;  /* 0x009896800000995d */ /* 0x002fea0003900000 */
[----:B------:R-:W1:Y:S02]  /*133d0*/  @!P1 SYNCS.PHASECHK.TRANS64 P1, [R9+URZ+0x22850], R12 ;  /* 0x0228500c090095a7 */ /* 0x000e64000802007f */
[----:B-1----:R-:W-:Y:S05]  /*133e0*/  @!P1 BRA `(.L_x_1840) ;  /* 0xfffffffc00f09947 */ /* 0x002fea000383ffff */
[----:B------:R-:W-:Y:S05]  /*133f0*/  BRA `(.L_x_1839) ;  /* 0xffffff0800d87947 */ /* 0x000fea000383ffff */
.L_x_1848:
[----:B-1----:R-:W-:-:S04]  /*13400*/  IMAD.U32 R4, RZ, RZ, UR31 ;  /* 0x0000001fff047e24 */ /* 0x002fc8000f8e00ff */
[----:B------:R1:W2:Y:S03]  /*13410*/  SYNCS.PHASECHK.TRANS64.TRYWAIT P1, [R4+URZ+0x22830], R13 ;  /* 0x0228300d040075a7 */ /* 0x0002a6000802017f */
[----:B--2---:R-:W-:Y:S05]  /*13420*/  @!P1 NANOSLEEP.SYNCS 0x989680 ;  /* 0x009896800000995d */ /* 0x004fea0003900000 */
[----:B------:R-:W2:Y:S02]  /*13430*/  @!P1 SYNCS.PHASECHK.TRANS64 P1, [R4+URZ+0x22830], R13 ;  /* 0x0228300d040095a7 */ /* 0x000ea4000802007f */
[----:B--2---:R-:W-:Y:S05]  /*13440*/  @!P1 BRA `(.L_x_1848) ;  /* 0xfffffffc00ec9947 */ /* 0x004fea000383ffff */
[----:B------:R-:W-:Y:S05]  /*13450*/  BRA `(.L_x_1847) ;  /* 0xffffff1000707947 */ /* 0x000fea000383ffff */
.L_x_1860:
[----:B-1----:R1:W2:Y:S02]  /*13460*/  SYNCS.PHASECHK.TRANS64.TRYWAIT P1, [R12+URZ+0x22850], R13 ;  /* 0x0228500d0c0075a7 */ /* 0x0022a4000802017f */
[----:B--2---:R-:W-:Y:S05]  /*13470*/  @!P1 NANOSLEEP.SYNCS 0x989680 ;  /* 0x009896800000995d */ /* 0x004fea0003900000 */
[----:B------:R-:W2:Y:S02]  /*13480*/  @!P1 SYNCS.PHASECHK.TRANS64 P1, [R12+URZ+0x22850], R13 ;  /* 0x0228500d0c0095a7 */ /* 0x000ea4000802007f */
[----:B--2---:R-:W-:Y:S05]  /*13490*/  @!P1 BRA `(.L_x_1860) ;  /* 0xfffffffc00f09947 */ /* 0x004fea000383ffff */
[----:B------:R-:W-:Y:S05]  /*134a0*/  BRA `(.L_x_1859) ;  /* 0xffffff3c00447947 */ /* 0x000fea000383ffff */
.L_x_1869:
[----:B-1----:R-:W-:-:S04]  /*134b0*/  IMAD.U32 R13, RZ, RZ, UR27 ;  /* 0x0000001bff0d7e24 */ /* 0x002fc8000f8e00ff */
[----:B------:R1:W3:Y:S03]  /*134c0*/  SYNCS.PHASECHK.TRANS64.TRYWAIT P2, [R13+URZ+0x22830], R8 ;  /* 0x022830080d0075a7 */ /* 0x0002e6000804017f */
[----:B---3--:R-:W-:Y:S05]  /*134d0*/  @!P2 NANOSLEEP.SYNCS 0x989680 ;  /* 0x009896800000a95d */ /* 0x008fea0003900000 */
[----:B------:R-:W3:Y:S02]  /*134e0*/  @!P2 SYNCS.PHASECHK.TRANS64 P2, [R13+URZ+0x22830], R8 ;  /* 0x022830080d00a5a7 */ /* 0x000ee4000804007f */
[----:B---3--:R-:W-:Y:S05]  /*134f0*/  @!P2 BRA `(.L_x_1869) ;  /* 0xfffffffc00eca947 */ /* 0x008fea000383ffff */
[----:B------:R-:W-:Y:S05]  /*13500*/  BRA `(.L_x_1868) ;  /* 0xffffff4000f87947 */ /* 0x000fea000383ffff */
.L_x_1873:
[----:B0-----:R0:W1:Y:S02]  /*13510*/  SYNCS.PHASECHK.TRANS64.TRYWAIT P2, [R179+URZ+0x22850], R8 ;  /* 0x02285008b30075a7 */ /* 0x001064000804017f */
[----:B-1----:R-:W-:Y:S05]  /*13520*/  @!P2 NANOSLEEP.SYNCS 0x989680 ;  /* 0x009896800000a95d */ /* 0x002fea0003900000 */
[----:B------:R-:W1:Y:S02]  /*13530*/  @!P2 SYNCS.PHASECHK.TRANS64 P2, [R179+URZ+0x22850], R8 ;  /* 0x02285008b300a5a7 */ /* 0x000e64000804007f */
[----:B-1----:R-:W-:Y:S05]  /*13540*/  @!P2 BRA `(.L_x_1873) ;  /* 0xfffffffc00f0a947 */ /* 0x002fea000383ffff */
[----:B------:R-:W-:Y:S05]  /*13550*/  BRA `(.L_x_1872) ;  /* 0xffffff5c00187947 */ /* 0x000fea000383ffff */
.L_x_1879:
[----:B--2---:R-:W-:-:S04]  /*13560*/  IMAD.U32 R0, RZ, RZ, UR30 ;  /* 0x0000001eff007e24 */ /* 0x004fc8000f8e00ff */
[----:B------:R2:W3:Y:S03]  /*13570*/  SYNCS.PHASECHK.TRANS64.TRYWAIT P1, [R0+URZ+0x22830], R11 ;  /* 0x0228300b000075a7 */ /* 0x0004e6000802017f */
[----:B---3--:R-:W-:Y:S05]  /*13580*/  @!P1 NANOSLEEP.SYNCS 0x989680 ;  /* 0x009896800000995d */ /* 0x008fea0003900000 */
[----:B------:R-:W3:Y:S02]  /*13590*/  @!P1 SYNCS.PHASECHK.TRANS64 P1, [R0+URZ+0x22830], R11 ;  /* 0x0228300b000095a7 */ /* 0x000ee4000802007f */
[----:B---3--:R-:W-:Y:S05]  /*135a0*/  @!P1 BRA `(.L_x_1879) ;  /* 0xfffffffc00ec9947 */ /* 0x008fea000383ffff */
[----:B------:R-:W-:Y:S05]  /*135b0*/  BRA `(.L_x_1878) ;  /* 0xffffff6000187947 */ /* 0x000fea000383ffff */
.L_x_1891:
[----:B-1----:R1:W2:Y:S02]  /*135c0*/  SYNCS.PHASECHK.TRANS64.TRYWAIT P1, [R8+URZ+0x22850], R11 ;  /* 0x0228500b080075a7 */ /* 0x0022a4000802017f */
[----:B--2---:R-:W-:Y:S05]  /*135d0*/  @!P1 NANOSLEEP.SYNCS 0x989680 ;  /* 0x009896800000995d */ /* 0x004fea0003900000 */
[----:B------:R-:W2:Y:S02]  /*135e0*/  @!P1 SYNCS.PHASECHK.TRANS64 P1, [R8+URZ+0x22850], R11 ;  /* 0x0228500b080095a7 */ /* 0x000ea4000802007f */
[----:B--2---:R-:W-:Y:S05]  /*135f0*/  @!P1 BRA `(.L_x_1891) ;  /* 0xfffffffc00f09947 */ /* 0x004fea000383ffff */
[----:B------:R-:W-:Y:S05]  /*13600*/  BRA `(.L_x_1890) ;  /* 0xffffff8800e07947 */ /* 0x000fea000383ffff */
.L_x_1909:
[----:B------:R-:W-:Y:S02]  /*13610*/  IMAD.MOV.U32 R13, RZ, RZ, R6 ;  /* 0x000000ffff0d7224 */ /* 0x000fe400078e0006 */
[----:B------:R-:W-:Y:S02]  /*13620*/  IMAD.MOV.U32 R12, RZ, RZ, RZ ;  /* 0x000000ffff0c7224 */ /* 0x000fe400078e00ff */
[----:B------:R-:W-:Y:S02]  /*13630*/  IMAD.MOV.U32 R11, RZ, RZ, 0x1f ;  /* 0x0000001fff0b7424 */ /* 0x000fe400078e00ff */
[----:B------:R-:W-:-:S07]  /*13640*/  IMAD.MOV.U32 R15, RZ, RZ, -0x1 ;  /* 0xffffffffff0f7424 */ /* 0x000fce00078e00ff */
[----:B------:R-:W-:Y:S05]  /*13650*/  WARPSYNC.COLLECTIVE R15, `(.L_x_1987) ;  /* 0x000000000f087348 */ /* 0x000fea0003c00000 */
[----:B------:R0:W1:Y:S02]  /*13660*/  SHFL.IDX P6, R14, R13, R12, R11 ;  /* 0x0000000c0d0e7389 */ /* 0x00006400000c000b */
[----:B01----:R-:W-:Y:S01]  /*13670*/  ENDCOLLECTIVE ;  /* 0x000000000000791b */ /* 0x003fe20003800000 */
.L_x_1987:
[----:B------:R-:W-:Y:S05]  /*13680*/  BRA `(.L_x_1988) ;  /* 0xffffffc800f87947 */ /* 0x000fea000383ffff */
.L_x_1911:
[----:B------:R-:W-:Y:S01]  /*13690*/  BSSY B0, `(.L_x_1989) ;  /* 0x0000006000007945 */ /* 0x000fe20003800000 */
[----:B------:R-:W-:-:S07]  /*136a0*/  IMAD.MOV.U32 R15, RZ, RZ, -0x1 ;  /* 0xffffffffff0f7424 */ /* 0x000fce00078e00ff */
[----:B0-----:R-:W-:Y:S05]  /*136b0*/  WARPSYNC.COLLECTIVE R15, `(.L_x_1990) ;  /* 0x000000000f0c7348 */ /* 0x001fea0003c00000 */
[----:B------:R-:W-:Y:S02]  /*136c0*/  ELECT P6, UR62, PT ;  /* 0x00000000003e782f */ /* 0x000fe400038c0000 */
[----:B------:R-:W-:Y:S01]  /*136d0*/  MOV R14, UR62 ;  /* 0x0000003e000e7c02 */ /* 0x000fe20008000f00 */
[----:B0-----:R-:W-:Y:S10]  /*136e0*/  ENDCOLLECTIVE ;  /* 0x000000000000791b */ /* 0x001ff40003800000 */
.L_x_1990:
[----:B------:R-:W-:Y:S05]  /*136f0*/  BSYNC B0 ;  /* 0x0000000000007941 */ /* 0x000fea0003800000 */
.L_x_1989:
[----:B------:R-:W-:Y:S05]  /*13700*/  BRA `(.L_x_1991) ;  /* 0xffffffc800fc7947 */ /* 0x000fea000383ffff */
.L_x_1913:
[----:B0-----:R-:W-:-:S04]  /*13710*/  IMAD.U32 R3, RZ, RZ, UR38 ;  /* 0x00000026ff037e24 */ /* 0x001fc8000f8e00ff */
[----:B------:R0:W1:Y:S03]  /*13720*/  SYNCS.PHASECHK.TRANS64.TRYWAIT P0, [R3+URZ+0x22840], R0 ;  /* 0x02284000030075a7 */ /* 0x000066000800017f */
[----:B-1----:R-:W-:Y:S05]  /*13730*/  @!P0 NANOSLEEP.SYNCS 0x989680 ;  /* 0x009896800000895d */ /* 0x002fea0003900000 */
[----:B------:R-:W1:Y:S02]  /*13740*/  @!P0 SYNCS.PHASECHK.TRANS64 P0, [R3+URZ+0x22840], R0 ;  /* 0x02284000030085a7 */ /* 0x000e64000800007f */
[----:B-1----:R-:W-:Y:S05]  /*13750*/  @!P0 BRA `(.L_x_1913) ;  /* 0xfffffffc00ec8947 */ /* 0x002fea000383ffff */
[----:B------:R-:W-:Y:S05]  /*13760*/  BRA `(.L_x_1992) ;  /* 0xffffffcc005c7947 */ /* 0x000fea000383ffff */
.L_x_1916:
[----:B------:R-:W-:Y:S02]  /*13770*/  IMAD.MOV.U32 R13, RZ, RZ, R7 ;  /* 0x000000ffff0d7224 */ /* 0x000fe400078e0007 */
[----:B------:R-:W-:Y:S02]  /*13780*/  IMAD.MOV.U32 R12, RZ, RZ, RZ ;  /* 0x000000ffff0c7224 */ /* 0x000fe400078e00ff */
[----:B------:R-:W-:Y:S02]  /*13790*/  IMAD.MOV.U32 R11, RZ, RZ, 0x181f ;  /* 0x0000181fff0b7424 */ /* 0x000fe400078e00ff */
[----:B------:R-:W-:Y:S02]  /*137a0*/  IMAD.MOV.U32 R15, RZ, RZ, -0x1 ;  /* 0xffffffffff0f7424 */ /* 0x000fe400078e00ff */
[----:B------:R-:W-:-:S07]  /*137b0*/  VIADD R4, R4, UR40 ;  /* 0x0000002804047c36 */ /* 0x000fce0008000000 */
[----:B------:R-:W-:Y:S05]  /*137c0*/  WARPSYNC.COLLECTIVE R15, `(.L_x_1993) ;  /* 0x000000000f087348 */ /* 0x000fea0003c00000 */
[----:B------:R0:W1:Y:S02]  /*137d0*/  SHFL.IDX P6, R14, R13, R12, R11 ;  /* 0x0000000c0d0e7389 */ /* 0x00006400000c000b */
[----:B01----:R-:W-:Y:S01]  /*137e0*/  ENDCOLLECTIVE ;  /* 0x000000000000791b */ /* 0x003fe20003800000 */
.L_x_1993:
[----:B------:R-:W-:Y:S02]  /*137f0*/  VIADD R10, R4, 0x10 ;  /* 0x00000010040a7836 */ /* 0x000fe40000000000 */
[----:B------:R-:W-:Y:S02]  /*13800*/  IMAD.MOV.U32 R13, RZ, RZ, R0 ;  /* 0x000000ffff0d7224 */ /* 0x000fe400078e0000 */
[----:B------:R-:W-:-:S07]  /*13810*/  IMAD.MOV.U32 R2, RZ, RZ, R14 ;  /* 0x000000ffff027224 */ /* 0x000fce00078e000e */
[----:B------:R-:W-:Y:S05]  /*13820*/  WARPSYNC.COLLECTIVE R15, `(.L_x_1994) ;  /* 0x000000000f087348 */ /* 0x000fea0003c00000 */
[----:B------:R0:W1:Y:S02]  /*13830*/  SHFL.IDX P6, R14, R13, R12, R11 ;  /* 0x0000000c0d0e7389 */ /* 0x00006400000c000b */
[----:B01----:R-:W-:Y:S01]  /*13840*/  ENDCOLLECTIVE ;  /* 0x000000000000791b */ /* 0x003fe20003800000 */
.L_x_1994:
        /* <DEDUP_REMOVED lines=12> */
.L_x_1995:
        /* <DEDUP_REMOVED lines=11> */
.L_x_1996:
[----:B------:R-:W-:Y:S02]  /*139c0*/  IMAD.MOV.U32 R13, RZ, RZ, R7 ;  /* 0x000000ffff0d7224 */ /* 0x000fe400078e0007 */
[----:B------:R-:W-:Y:S01]  /*139d0*/  IMAD.MOV.U32 R12, RZ, RZ, 0x2 ;  /* 0x00000002ff0c7424 */ /* 0x000fe200078e00ff */
[----:B------:R-:W-:Y:S01]  /*139e0*/  @!P1 LEA R2, P2, R8, R14, 0x1 ;  /* 0x0000000e08029211 */ /* 0x000fe200078408ff */
[----:B------:R-:W-:-:S04]  /*139f0*/  VIADD R14, R4, 0x20 ;  /* 0x00000020040e7836 */ /* 0x000fc80000000000 */
[----:B------:R-:W-:-:S05]  /*13a00*/  @!P1 IMAD.X R3, RZ, RZ, R9, P2 ;  /* 0x000000ffff039224 */ /* 0x000fca00010e0609 */
        /* <DEDUP_REMOVED lines=8> */
.L_x_1997:
[----:B------:R-:W-:Y:S01]  /*13a90*/  VIADD R10, R4, 0x30 ;  /* 0x00000030040a7836 */ /* 0x000fe20000000000 */
[----:B------:R-:W-:Y:S01]  /*13aa0*/  @!P1 LEA R21, R6, UR38, 0x1 ;  /* 0x0000002606159c11 */ /* 0x000fe2000f8e08ff */
[----:B------:R-:W-:Y:S02]  /*13ab0*/  IMAD.MOV.U32 R13, RZ, RZ, R0 ;  /* 0x000000ffff0d7224 */ /* 0x000fe400078e0000 */
[----:B------:R-:W-:-:S07]  /*13ac0*/  IMAD.MOV.U32 R9, RZ, RZ, R14 ;  /* 0x000000ffff097224 */ /* 0x000fce00078e000e */
[----:B------:R-:W-:Y:S05]  /*13ad0*/  WARPSYNC.COLLECTIVE R15, `(.L_x_1998) ;  /* 0x000000000f087348 */ /* 0x000fea0003c00000 */
[----:B------:R0:W1:Y:S02]  /*13ae0*/  SHFL.IDX P6, R14, R13, R12, R11 ;  /* 0x0000000c0d0e7389 */ /* 0x00006400000c000b */
[----:B01----:R-:W-:Y:S01]  /*13af0*/  ENDCOLLECTIVE ;  /* 0x000000000000791b */ /* 0x003fe20003800000 */
.L_x_1998:
[----:B------:R-:W-:Y:S02]  /*13b00*/  IMAD.MOV.U32 R13, RZ, RZ, R7 ;  /* 0x000000ffff0d7224 */ /* 0x000fe400078e0007 */
[----:B------:R-:W-:Y:S01]  /*13b10*/  IMAD.MOV.U32 R12, RZ, RZ, 0x3 ;  /* 0x00000003ff0c7424 */ /* 0x000fe200078e00ff */
[----:B------:R-:W-:-:S13]  /*13b20*/  @!P1 LEA R2, P2, R8, R14, 0x1 ;  /* 0x0000000e08029211 */ /* 0x000fda00078408ff */
[----:B------:R-:W-:Y:S05]  /*13b30*/  WARPSYNC.COLLECTIVE R15, `(.L_x_1999) ;  /* 0x000000000f087348 */ /* 0x000fea0003c00000 */
[----:B------:R0:W1:Y:S02]  /*13b40*/  SHFL.IDX P6, R14, R13, R12, R11 ;  /* 0x0000000c0d0e7389 */ /* 0x00006400000c000b */
[----:B01----:R-:W-:Y:S01]  /*13b50*/  ENDCOLLECTIVE ;  /* 0x000000000000791b */ /* 0x003fe20003800000 */
.L_x_1999:
[----:B------:R-:W-:-:S05]  /*13b60*/  @!P1 IMAD.X R3, RZ, RZ, R9, P2 ;  /* 0x000000ffff039224 */ /* 0x000fca00010e0609 */
        /* <DEDUP_REMOVED lines=11> */
.L_x_2000:
        /* <DEDUP_REMOVED lines=13> */
.L_x_2001:
[----:B------:R-:W-:Y:S01]  /*13cf0*/  VIADD R10, R4, 0x50 ;  /* 0x00000050040a7836 */ /* 0x000fe20000000000 */
[----:B------:R-:W-:Y:S01]  /*13d00*/  @!P1 LEA R21, R6, UR38, 0x1 ;  /* 0x0000002606159c11 */ /* 0x000fe2000f8e08ff */
[----:B------:R-:W-:Y:S02]  /*13d10*/  IMAD.MOV.U32 R13, RZ, RZ, R0 ;  /* 0x000000ffff0d7224 */ /* 0x000fe400078e0000 */
[----:B------:R-:W-:-:S07]  /*13d20*/  IMAD.MOV.U32 R9, RZ, RZ, R14 ;  /* 0x000000ffff097224 */ /* 0x000fce00078e000e */
[----:B------:R-:W-:Y:S05]  /*13d30*/  WARPSYNC.COLLECTIVE R15, `(.L_x_2002) ;  /* 0x000000000f087348 */ /* 0x000fea0003c00000 */
[----:B------:R0:W1:Y:S02]  /*13d40*/  SHFL.IDX P6, R14, R13, R12, R11 ;  /* 0x0000000c0d0e7389 */ /* 0x00006400000c000b */
[----:B01----:R-:W-:Y:S01]  /*13d50*/  ENDCOLLECTIVE ;  /* 0x000000000000791b */ /* 0x003fe20003800000 */
.L_x_2002:
[----:B------:R-:W-:Y:S02]  /*13d60*/  IMAD.MOV.U32 R13, RZ, RZ, R7 ;  /* 0x000000ffff0d7224 */ /* 0x000fe400078e0007 */
[----:B------:R-:W-:Y:S01]  /*13d70*/  IMAD.MOV.U32 R12, RZ, RZ, 0x5 ;  /* 0x00000005ff0c7424 */ /* 0x000fe200078e00ff */
[----:B------:R-:W-:-:S13]  /*13d80*/  @!P1 LEA R2, P2, R8, R14, 0x1 ;  /* 0x0000000e08029211 */ /* 0x000fda00078408ff */
[----:B------:R-:W-:Y:S05]  /*13d90*/  WARPSYNC.COLLECTIVE R15, `(.L_x_2003) ;  /* 0x000000000f087348 */ /* 0x000fea0003c00000 */
[----:B------:R0:W1:Y:S02]  /*13da0*/  SHFL.IDX P6, R14, R13, R12, R11 ;  /* 0x0000000c0d0e7389 */ /* 0x00006400000c000b */
[----:B01----:R-:W-:Y:S01]  /*13db0*/  ENDCOLLECTIVE ;  /* 0x000000000000791b */ /* 0x003fe20003800000 */
.L_x_2003:
        /* <DEDUP_REMOVED lines=12> */
.L_x_2004:
[----:B------:R-:W-:Y:S02]  /*13e80*/  IMAD.MOV.U32 R13, RZ, RZ, R7 ;  /* 0x000000ffff0d7224 */ /* 0x000fe400078e0007 */
[----:B------:R-:W-:Y:S01]  /*13e90*/  IMAD.MOV.U32 R12, RZ, RZ, 0x6 ;  /* 0x00000006ff0c7424 */ /* 0x000fe200078e00ff */
[----:B------:R-:W-:-:S13]  /*13ea0*/  @!P1 LEA R2, P2, R8, R14, 0x1 ;  /* 0x0000000e08029211 */ /* 0x000fda00078408ff */
[----:B------:R-:W-:Y:S05]  /*13eb0*/  WARPSYNC.COLLECTIVE R15, `(.L_x_2005) ;  /* 0x000000000f087348 */ /* 0x000fea0003c00000 */
[----:B------:R0:W1:Y:S02]  /*13ec0*/  SHFL.IDX P6, R14, R13, R12, R11 ;  /* 0x0000000c0d0e7389 */ /* 0x00006400000c000b */
[----:B01----:R-:W-:Y:S01]  /*13ed0*/  ENDCOLLECTIVE ;  /* 0x000000000000791b */ /* 0x003fe20003800000 */
.L_x_2005:
[----:B------:R-:W-:-:S05]  /*13ee0*/  @!P1 IMAD.X R3, RZ, RZ, R9, P2 ;  /* 0x000000ffff039224 */ /* 0x000fca00010e0609 */
[----:B------:R-:W-:Y:S01]  /*13ef0*/  @!PT LDS RZ, [RZ] ;  /* 0x00000000fffff984 */ /* 0x000fe20000000800 */
[----:B------:R-:W-:Y:S01]  /*13f00*/  @!PT LDS RZ, [RZ] ;  /* 0x00000000fffff984 */ /* 0x000fe20000000800 */
[----:B------:R-:W-:Y:S01]  /*13f10*/  @!PT LDS RZ, [RZ] ;  /* 0x00000000fffff984 */ /* 0x000fe20000000800 */
[----:B------:R0:W-:Y:S01]  /*13f20*/  @!P1 LDGSTS.E.BYPASS.LTC128B.128 [R10+0x1ac00], desc[UR48][R2.64], !P0 ;  /* 0x1ac00000020a9fae */ /* 0x0001e2000c101d70 */
[----:B------:R-:W-:Y:S02]  /*13f30*/  IMAD.MOV.U32 R13, RZ, RZ, R0 ;  /* 0x000000ffff0d7224 */ /* 0x000fe400078e0000 */
[----:B0-----:R-:W-:Y:S02]  /*13f40*/  VIADD R2, R4, 0x60 ;  /* 0x0000006004027836 */ /* 0x001fe40000000000 */
[----:B------:R-:W-:-:S03]  /*13f50*/  IMAD.MOV.U32 R9, RZ, RZ, R14 ;  /* 0x000000ffff097224 */ /* 0x000fc600078e000e */
[----:B------:R-:W-:-:S13]  /*13f60*/  ISETP.GE.AND P1, PT, R2, R5, PT ;  /* 0x000000050200720c */ /* 0x000fda0003f26270 */
[----:B------:R-:W-:Y:S05]  /*13f70*/  WARPSYNC.COLLECTIVE R15, `(.L_x_2006) ;  /* 0x000000000f087348 */ /* 0x000fea0003c00000 */
[----:B------:R0:W1:Y:S02]  /*13f80*/  SHFL.IDX P6, R14, R13, R12, R11 ;  /* 0x0000000c0d0e7389 */ /* 0x00006400000c000b */
[----:B01----:R-:W-:Y:S01]  /*13f90*/  ENDCOLLECTIVE ;  /* 0x000000000000791b */ /* 0x003fe20003800000 */
.L_x_2006:
[----:B------:R-:W-:Y:S02]  /*13fa0*/  IMAD.MOV.U32 R13, RZ, RZ, R7 ;  /* 0x000000ffff0d7224 */ /* 0x000fe400078e0007 */
[----:B------:R-:W-:Y:S01]  /*13fb0*/  IMAD.MOV.U32 R12, RZ, RZ, 0x7 ;  /* 0x00000007ff0c7424 */ /* 0x000fe200078e00ff */
[----:B------:R-:W-:-:S13]  /*13fc0*/  @!P1 LEA R2, P2, R8, R14, 0x1 ;  /* 0x0000000e08029211 */ /* 0x000fda00078408ff */
[----:B------:R-:W-:Y:S05]  /*13fd0*/  WARPSYNC.COLLECTIVE R15, `(.L_x_2007) ;  /* 0x000000000f087348 */ /* 0x000fea0003c00000 */
[----:B------:R0:W1:Y:S02]  /*13fe0*/  SHFL.IDX P6, R14, R13, R12, R11 ;  /* 0x0000000c0d0e7389 */ /* 0x00006400000c000b */
[----:B01----:R-:W-:Y:S01]  /*13ff0*/  ENDCOLLECTIVE ;  /* 0x000000000000791b */ /* 0x003fe20003800000 */
.L_x_2007:
[----:B------:R-:W-:Y:S01]  /*14000*/  @!P1 IMAD.X R3, RZ, RZ, R9, P2 ;  /* 0x000000ffff039224 */ /* 0x000fe200010e0609 */
[----:B------:R-:W-:-:S05]  /*14010*/  @!P1 LEA R9, R6, UR38, 0x1 ;  /* 0x0000002606099c11 */ /* 0x000fca000f8e08ff */
        /* <DEDUP_REMOVED lines=9> */
.L_x_2008:
[----:B------:R-:W-:Y:S05]  /*140b0*/  BRA `(.L_x_2009) ;  /* 0xffffffcc008c7947 */ /* 0x000fea000383ffff */
.L_x_1917:
[----:B0-----:R-:W-:-:S04]  /*140c0*/  IMAD.U32 R3, RZ, RZ, UR38 ;  /* 0x00000026ff037e24 */ /* 0x001fc8000f8e00ff */
[----:B------:R0:W1:Y:S03]  /*140d0*/  SYNCS.PHASECHK.TRANS64.TRYWAIT P0, [R3+URZ+0x22820], R4 ;  /* 0x02282004030075a7 */ /* 0x000066000800017f */
[----:B-1----:R-:W-:Y:S05]  /*140e0*/  @!P0 NANOSLEEP.SYNCS 0x989680 ;  /* 0x009896800000895d */ /* 0x002fea0003900000 */
[----:B------:R-:W1:Y:S02]  /*140f0*/  @!P0 SYNCS.PHASECHK.TRANS64 P0, [R3+URZ+0x22820], R4 ;  /* 0x02282004030085a7 */ /* 0x000e64000800007f */
[----:B-1----:R-:W-:Y:S05]  /*14100*/  @!P0 BRA `(.L_x_1917) ;  /* 0xfffffffc00ec8947 */ /* 0x002fea000383ffff */
[----:B------:R-:W-:Y:S05]  /*14110*/  BRA `(.L_x_2010) ;  /* 0xffffffcc00bc7947 */ /* 0x000fea000383ffff */
.L_x_1920:
[----:B0-----:R-:W-:-:S04]  /*14120*/  IMAD.U32 R3, RZ, RZ, UR38 ;  /* 0x00000026ff037e24 */ /* 0x001fc8000f8e00ff */
[----:B------:R0:W1:Y:S03]  /*14130*/  SYNCS.PHASECHK.TRANS64.TRYWAIT P0, [R3+URZ+0x22860], R4 ;  /* 0x02286004030075a7 */ /* 0x000066000800017f */
[----:B-1----:R-:W-:Y:S05]  /*14140*/  @!P0 NANOSLEEP.SYNCS 0x989680 ;  /* 0x009896800000895d */ /* 0x002fea0003900000 */
[----:B------:R-:W1:Y:S02]  /*14150*/  @!P0 SYNCS.PHASECHK.TRANS64 P0, [R3+URZ+0x22860], R4 ;  /* 0x02286004030085a7 */ /* 0x000e64000800007f */
[----:B-1----:R-:W-:Y:S05]  /*14160*/  @!P0 BRA `(.L_x_1920) ;  /* 0xfffffffc00ec8947 */ /* 0x002fea000383ffff */
[----:B------:R-:W-:Y:S05]  /*14170*/  BRA `(.L_x_2011) ;  /* 0xffffffcc00c87947 */ /* 0x000fea000383ffff */
.L_x_1932:
[----:B-1----:R-:W-:-:S04]  /*14180*/  IMAD.U32 R3, RZ, RZ, UR38 ;  /* 0x00000026ff037e24 */ /* 0x002fc8000f8e00ff */
[----:B------:R1:W2:Y:S03]  /*14190*/  SYNCS.PHASECHK.TRANS64.TRYWAIT P0, [R3+URZ+0x22848], R2 ;  /* 0x02284802030075a7 */ /* 0x0002a6000800017f */
[----:B--2---:R-:W-:Y:S05]  /*141a0*/  @!P0 NANOSLEEP.SYNCS 0x989680 ;  /* 0x009896800000895d */ /* 0x004fea0003900000 */
[----:B------:R-:W2:Y:S02]  /*141b0*/  @!P0 SYNCS.PHASECHK.TRANS64 P0, [R3+URZ+0x22848], R2 ;  /* 0x02284802030085a7 */ /* 0x000ea4000800007f */
[----:B--2---:R-:W-:Y:S05]  /*141c0*/  @!P0 BRA `(.L_x_1932) ;  /* 0xfffffffc00ec8947 */ /* 0x004fea000383ffff */
[----:B------:R-:W-:Y:S05]  /*141d0*/  BRA `(.L_x_2012) ;  /* 0xffffffd400c07947 */ /* 0x000fea000383ffff */
.L_x_1937:
[----:B01----:R-:W-:-:S04]  /*141e0*/  IMAD.U32 R3, RZ, RZ, UR38 ;  /* 0x00000026ff037e24 */ /* 0x003fc8000f8e00ff */
[----:B------:R0:W1:Y:S03]  /*141f0*/  SYNCS.PHASECHK.TRANS64.TRYWAIT P0, [R3+URZ+0x22868], R2 ;  /* 0x02286802030075a7 */ /* 0x000066000800017f */
[----:B-1----:R-:W-:Y:S05]  /*14200*/  @!P0 NANOSLEEP.SYNCS 0x989680 ;  /* 0x009896800000895d */ /* 0x002fea0003900000 */
[----:B------:R-:W1:Y:S02]  /*14210*/  @!P0 SYNCS.PHASECHK.TRANS64 P0, [R3+URZ+0x22868], R2 ;  /* 0x02286802030085a7 */ /* 0x000e64000800007f */
[----:B-1----:R-:W-:Y:S05]  /*14220*/  @!P0 BRA `(.L_x_1937) ;  /* 0xfffffffc00ec8947 */ /* 0x002fea000383ffff */
[----:B------:R-:W-:Y:S05]  /*14230*/  BRA `(.L_x_2013) ;  /* 0xffffffd800207947 */ /* 0x000fea000383ffff */
.L_x_1948:
[----:B-1----:R-:W-:-:S04]  /*14240*/  IMAD.U32 R3, RZ, RZ, UR38 ;  /* 0x00000026ff037e24 */ /* 0x002fc8000f8e00ff */
[----:B------:R1:W2:Y:S03]  /*14250*/  SYNCS.PHASECHK.TRANS64.TRYWAIT P0, [R3+URZ+0x22840], R2 ;  /* 0x02284002030075a7 */ /* 0x0002a6000800017f */
[----:B--2---:R-:W-:Y:S05]  /*14260*/  @!P0 NANOSLEEP.SYNCS 0x989680 ;  /* 0x009896800000895d */ /* 0x004fea0003900000 */
[----:B------:R-:W2:Y:S02]  /*14270*/  @!P0 SYNCS.PHASECHK.TRANS64 P0, [R3+URZ+0x22840], R2 ;  /* 0x02284002030085a7 */ /* 0x000ea4000800007f */
[----:B--2---:R-:W-:Y:S05]  /*14280*/  @!P0 BRA `(.L_x_1948) ;  /* 0xfffffffc00ec8947 */ /* 0x004fea000383ffff */
[----:B------:R-:W-:Y:S05]  /*14290*/  BRA `(.L_x_2014) ;  /* 0xffffffdc009c7947 */ /* 0x000fea000383ffff */
.L_x_1953:
[----:B01----:R-:W-:-:S04]  /*142a0*/  IMAD.U32 R3, RZ, RZ, UR38 ;  /* 0x00000026ff037e24 */ /* 0x003fc8000f8e00ff */
[----:B------:R0:W1:Y:S03]  /*142b0*/  SYNCS.PHASECHK.TRANS64.TRYWAIT P0, [R3+URZ+0x22860], R2 ;  /* 0x02286002030075a7 */ /* 0x000066000800017f */
[----:B-1----:R-:W-:Y:S05]  /*142c0*/  @!P0 NANOSLEEP.SYNCS 0x989680 ;  /* 0x009896800000895d */ /* 0x002fea0003900000 */
[----:B------:R-:W1:Y:S02]  /*142d0*/  @!P0 SYNCS.PHASECHK.TRANS64 P0, [R3+URZ+0x22860], R2 ;  /* 0x02286002030085a7 */ /* 0x000e64000800007f */
[----:B-1----:R-:W-:Y:S05]  /*142e0*/  @!P0 BRA `(.L_x_1953) ;  /* 0xfffffffc00ec8947 */ /* 0x002fea000383ffff */
[----:B------:R-:W-:Y:S05]  /*142f0*/  BRA `(.L_x_2015) ;  /* 0xffffffe000007947 */ /* 0x000fea000383ffff */
.L_x_1965:
[----:B-1----:R-:W-:-:S04]  /*14300*/  IMAD.U32 R3, RZ, RZ, UR38 ;  /* 0x00000026ff037e24 */ /* 0x002fc8000f8e00ff */
[----:B------:R1:W2:Y:S03]  /*14310*/  SYNCS.PHASECHK.TRANS64.TRYWAIT P0, [R3+URZ+0x22848], R2 ;  /* 0x02284802030075a7 */ /* 0x0002a6000800017f */
[----:B--2---:R-:W-:Y:S05]  /*14320*/  @!P0 NANOSLEEP.SYNCS 0x989680 ;  /* 0x009896800000895d */ /* 0x004fea0003900000 */
[----:B------:R-:W2:Y:S02]  /*14330*/  @!P0 SYNCS.PHASECHK.TRANS64 P0, [R3+URZ+0x22848], R2 ;  /* 0x02284802030085a7 */ /* 0x000ea4000800007f */
[----:B--2---:R-:W-:Y:S05]  /*14340*/  @!P0 BRA `(.L_x_1965) ;  /* 0xfffffffc00ec8947 */ /* 0x004fea000383ffff */
[----:B------:R-:W-:Y:S05]  /*14350*/  BRA `(.L_x_2016) ;  /* 0xffffffe400847947 */ /* 0x000fea000383ffff */
.L_x_1970:
[----:B-1----:R-:W-:-:S04]  /*14360*/  IMAD.U32 R3, RZ, RZ, UR38 ;  /* 0x00000026ff037e24 */ /* 0x002fc8000f8e00ff */
[----:B------:R1:W2:Y:S03]  /*14370*/  SYNCS.PHASECHK.TRANS64.TRYWAIT P0, [R3+URZ+0x22868], R2 ;  /* 0x02286802030075a7 */ /* 0x0002a6000800017f */
[----:B--2---:R-:W-:Y:S05]  /*14380*/  @!P0 NANOSLEEP.SYNCS 0x989680 ;  /* 0x009896800000895d */ /* 0x004fea0003900000 */
[----:B------:R-:W2:Y:S02]  /*14390*/  @!P0 SYNCS.PHASECHK.TRANS64 P0, [R3+URZ+0x22868], R2 ;  /* 0x02286802030085a7 */ /* 0x000ea4000800007f */
[----:B--2---:R-:W-:Y:S05]  /*143a0*/  @!P0 BRA `(.L_x_1970) ;  /* 0xfffffffc00ec8947 */ /* 0x004fea000383ffff */
[----:B------:R-:W-:Y:S05]  /*143b0*/  BRA `(.L_x_2017) ;  /* 0xffffffe400e87947 */ /* 0x000fea000383ffff */
.L_x_1977:
[----:B-1----:R1:W2:Y:S02]  /*143c0*/  SYNCS.PHASECHK.TRANS64.TRYWAIT P0, [R2+URZ+0x22820], R3 ;  /* 0x02282003020075a7 */ /* 0x0022a4000800017f */
[----:B--2---:R-:W-:Y:S05]  /*143d0*/  @!P0 NANOSLEEP.SYNCS 0x989680 ;  /* 0x009896800000895d */ /* 0x004fea0003900000 */
[----:B------:R-:W2:Y:S02]  /*143e0*/  @!P0 SYNCS.PHASECHK.TRANS64 P0, [R2+URZ+0x22820], R3 ;  /* 0x02282003020085a7 */ /* 0x000ea4000800007f */
[----:B--2---:R-:W-:Y:S05]  /*143f0*/  @!P0 BRA `(.L_x_1977) ;  /* 0xfffffffc00f08947 */ /* 0x004fea000383ffff */
[----:B------:R-:W-:Y:S05]  /*14400*/  BRA `(.L_x_2018) ;  /* 0xffffffec00087947 */ /* 0x000fea000383ffff */
.L_x_1978:
        /* <DEDUP_REMOVED lines=11> */
.L_x_2020:
[----:B------:R-:W-:Y:S05]  /*144c0*/  BSYNC B0 ;  /* 0x0000000000007941 */ /* 0x000fea0003800000 */
.L_x_2019:
[----:B------:R-:W-:Y:S05]  /*144d0*/  BRA `(.L_x_2021) ;  /* 0xffffffe800ec7947 */ /* 0x000fea000383ffff */
.L_x_1979:
[----:B------:R-:W-:Y:S01]  /*144e0*/  BSSY B0, `(.L_x_2022) ;  /* 0x0000006000007945 */ /* 0x000fe20003800000 */
[----:B------:R-:W-:-:S07]  /*144f0*/  IMAD.MOV.U32 R15, RZ, RZ, -0x1 ;  /* 0xffffffffff0f7424 */ /* 0x000fce00078e00ff */
[----:B01----:R-:W-:Y:S05]  /*14500*/  WARPSYNC.COLLECTIVE R15, `(.L_x_2023) ;  /* 0x000000000f0c7348 */ /* 0x003fea0003c00000 */
[----:B------:R-:W-:Y:S02]  /*14510*/  ELECT P6, UR62, PT ;  /* 0x00000000003e782f */ /* 0x000fe400038c0000 */
[----:B------:R-:W-:Y:S01]  /*14520*/  MOV R14, UR62 ;  /* 0x0000003e000e7c02 */ /* 0x000fe20008000f00 */
[----:B01----:R-:W-:Y:S10]  /*14530*/  ENDCOLLECTIVE ;  /* 0x000000000000791b */ /* 0x003ff40003800000 */
.L_x_2023:
[----:B------:R-:W-:Y:S05]  /*14540*/  BSYNC B0 ;  /* 0x0000000000007941 */ /* 0x000fea0003800000 */
.L_x_2022:
[----:B------:R-:W-:Y:S05]  /*14550*/  BRA `(.L_x_2024) ;  /* 0xffffffe800e07947 */ /* 0x000fea000383ffff */
.L_x_1981:
[----:B-1----:R1:W2:Y:S02]  /*14560*/  SYNCS.PHASECHK.TRANS64.TRYWAIT P0, [R7+URZ], R4 ;  /* 0x00000004070075a7 */ /* 0x0022a4000800017f */
[----:B--2---:R-:W-:Y:S05]  /*14570*/  @!P0 NANOSLEEP.SYNCS 0x989680 ;  /* 0x009896800000895d */ /* 0x004fea0003900000 */
[----:B------:R-:W2:Y:S02]  /*14580*/  @!P0 SYNCS.PHASECHK.TRANS64 P0, [R7+URZ], R4 ;  /* 0x00000004070085a7 */ /* 0x000ea4000800007f */
[----:B--2---:R-:W-:Y:S05]  /*14590*/  @!P0 BRA `(.L_x_1981) ;  /* 0xfffffffc00f08947 */ /* 0x004fea000383ffff */
[----:B------:R-:W-:Y:S05]  /*145a0*/  BRA `(.L_x_2025) ;  /* 0xffffffec00147947 */ /* 0x000fea000383ffff */
.L_x_1982:
[----:B--2---:R2:W3:Y:S02]  /*145b0*/  SYNCS.PHASECHK.TRANS64.TRYWAIT P0, [R5+URZ], R0 ;  /* 0x00000000050075a7 */ /* 0x0044e4000800017f */
[----:B---3--:R-:W-:Y:S05]  /*145c0*/  @!P0 NANOSLEEP.SYNCS 0x989680 ;  /* 0x009896800000895d */ /* 0x008fea0003900000 */
[----:B------:R-:W3:Y:S02]  /*145d0*/  @!P0 SYNCS.PHASECHK.TRANS64 P0, [R5+URZ], R0 ;  /* 0x00000000050085a7 */ /* 0x000ee4000800007f */
[----:B---3--:R-:W-:Y:S05]  /*145e0*/  @!P0 BRA `(.L_x_1982) ;  /* 0xfffffffc00f08947 */ /* 0x008fea000383ffff */
[----:B------:R-:W-:Y:S05]  /*145f0*/  BRA `(.L_x_2026) ;  /* 0xffffffec00087947 */ /* 0x000fea000383ffff */
.L_x_1984:
[----:B--2---:R2:W3:Y:S02]  /*14600*/  SYNCS.PHASECHK.TRANS64.TRYWAIT P0, [R5+URZ], R4 ;  /* 0x00000004050075a7 */ /* 0x0044e4000800017f */
[----:B---3--:R-:W-:Y:S05]  /*14610*/  @!P0 NANOSLEEP.SYNCS 0x989680 ;  /* 0x009896800000895d */ /* 0x008fea0003900000 */
[----:B------:R-:W3:Y:S02]  /*14620*/  @!P0 SYNCS.PHASECHK.TRANS64 P0, [R5+URZ], R4 ;  /* 0x00000004050085a7 */ /* 0x000ee4000800007f */
[----:B---3--:R-:W-:Y:S05]  /*14630*/  @!P0 BRA `(.L_x_1984) ;  /* 0xfffffffc00f08947 */ /* 0x008fea000383ffff */
[----:B------:R-:W-:Y:S05]  /*14640*/  BRA `(.L_x_2027) ;  /* 0xffffffec000c7947 */ /* 0x000fea000383ffff */
.L_x_2028:
        /* <DEDUP_REMOVED lines=11> */
.L_x_6134:


//--------------------- .text._ZN7cutlass13device_kernelIN5flash11enable_sm90INS1_16FlashAttnFwdSm90INS1_25CollectiveMainloopFwdSm90ILi2EN4cute5tupleIJNS5_1CILi1EEES8_S8_EEENS6_IJNS7_ILi128EEENS7_ILi96EEENS7_ILi64EEEEEELi256ENS_10bfloat16_tEfNS_4arch4Sm90ELb0ELb1ELb0ELb0ELb0ELb0ELb1ELb1ELb0ELb1ELb1ELb0EEENS1_21CollectiveEpilogueFwdINS6_IJSA_NS7_ILi256EEESB_EEES9_SE_SG_Li256ELb0ELb1ELb1ELb0EEENS1_19SingleTileSchedulerILb0ELb1ELb1ELi128EEEEEEEEEvNT_6ParamsE --------------------------
	.section	.text._ZN7cutlass13device_kernelIN5flash11enable_sm90INS1_16FlashAttnFwdSm90INS1_25CollectiveMainloopFwdSm90ILi2EN4cute5tupleIJNS5_1CILi1EEES8_S8_EEENS6_IJNS7_ILi128EEENS7_ILi96EEENS7_ILi64EEEEEELi256ENS_10bfloat16_tEfNS_4arch4Sm90ELb0ELb1ELb0ELb0ELb0ELb0ELb1ELb1ELb0ELb1ELb1ELb0EEENS1_21CollectiveEpilogueFwdINS6_IJSA_NS7_ILi256EEESB_EEES9_SE_SG_Li256ELb0ELb1ELb1ELb0EEENS1_19SingleTileSchedulerILb0ELb1ELb1ELi128EEEEEEEEEvNT_6ParamsE,"ax",@progbits
	.align	128
.text._ZN7cutlass13device_kernelIN5flash11enable_sm90INS1_16FlashAttnFwdSm90INS1_25CollectiveMainloopFwdSm90ILi2EN4cute5tupleIJNS5_1CILi1EEES8_S8_EEENS6_IJNS7_ILi128EEENS7_ILi96EEENS7_ILi64EEEEEELi256ENS_10bfloat16_tEfNS_4arch4Sm90ELb0ELb1ELb0ELb0ELb0ELb0ELb1ELb1ELb0ELb1ELb1ELb0EEENS1_21CollectiveEpilogueFwdINS6_IJSA_NS7_ILi256EEESB_EEES9_SE_SG_Li256ELb0ELb1ELb1ELb0EEENS1_19SingleTileSchedulerILb0ELb1ELb1ELi128EEEEEEEEEvNT_6ParamsE:
        .type           _ZN7cutlass13device_kernelIN5flash11enable_sm90INS1_16FlashAttnFwdSm90INS1_25CollectiveMainloopFwdSm90ILi2EN4cute5tupleIJNS5_1CILi1EEES8_S8_EEENS6_IJNS7_ILi128EEENS7_ILi96EEENS7_ILi64EEEEEELi256ENS_10bfloat16_tEfNS_4arch4Sm90ELb0ELb1ELb0ELb0ELb0ELb0ELb1ELb1ELb0ELb1ELb1ELb0EEENS1_21CollectiveEpilogueFwdINS6_IJSA_NS7_ILi256EEESB_EEES9_SE_SG_Li256ELb0ELb1ELb1ELb0EEENS1_19SingleTileSchedulerILb0ELb1ELb1ELi128EEEEEEEEEvNT_6ParamsE,@function
        .size           _ZN7cutlass13device_kernelIN5flash11enable_sm90INS1_16FlashAttnFwdSm90INS1_25CollectiveMainloopFwdSm90ILi2EN4cute5tupleIJNS5_1CILi1EEES8_S8_EEENS6_IJNS7_ILi128EEENS7_ILi96EEENS7_ILi64EEEEEELi256ENS_10bfloat16_tEfNS_4arch4Sm90ELb0ELb1ELb0ELb0ELb0ELb0ELb1ELb1ELb0ELb1ELb1ELb0EEENS1_21CollectiveEpilogueFwdINS6_IJSA_NS7_ILi256EEESB_EEES9_SE_SG_Li256ELb0ELb1ELb1ELb0EEENS1_19SingleTileSchedulerILb0ELb1ELb1ELi128EEEEEEEEEvNT_6ParamsE,(.L_x_6135 - _ZN7cutlass13device_kernelIN5flash11enable_sm90INS1_16FlashAttnFwdSm90INS1_25CollectiveMainloopFwdSm90ILi2EN4cute5tupleIJNS5_1CILi1EEES8_S8_EEENS6_IJNS7_ILi128EEENS7_ILi96EEENS7_ILi64EEEEEELi256ENS_10bfloat16_tEfNS_4arch4Sm90ELb0ELb1ELb0ELb0ELb0ELb0ELb1ELb1ELb0ELb1ELb1ELb0EEENS1_21CollectiveEpilogueFwdINS6_IJSA_NS7_ILi256EEESB_EEES9_SE_SG_Li256ELb0ELb1ELb1ELb0EEENS1_19SingleTileSchedulerILb0ELb1ELb1ELi128EEEEEEEEEvNT_6ParamsE)
        .other          _ZN7cutlass13device_kernelIN5flash11enable_sm90INS1_16FlashAttnFwdSm90INS1_25CollectiveMainloopFwdSm90ILi2EN4cute5tupleIJNS5_1CILi1EEES8_S8_EEENS6_IJNS7_ILi128EEENS7_ILi96EEENS7_ILi64EEEEEELi256ENS_10bfloat16_tEfNS_4arch4Sm90ELb0ELb1ELb0ELb0ELb0ELb0ELb1ELb1ELb0ELb1ELb1ELb0EEENS1_21CollectiveEpilogueFwdINS6_IJSA_NS7_ILi256EEESB_EEES9_SE_SG_Li256ELb0ELb1ELb1ELb0EEENS1_19SingleTileSchedulerILb0ELb1ELb1ELi128EEEEEEEEEvNT_6ParamsE,@"STO_CUDA_ENTRY STV_DEFAULT"
_ZN7cutlass13device_kernelIN5flash11enable_sm90INS1_16FlashAttnFwdSm90INS1_25CollectiveMainloopFwdSm90ILi2EN4cute5tupleIJNS5_1CILi1EEES8_S8_EEENS6_IJNS7_ILi128EEENS7_ILi96EEENS7_ILi64EEEEEELi256ENS_10bfloat16_tEfNS_4arch4Sm90ELb0ELb1ELb0ELb0ELb0ELb0ELb1ELb1ELb0ELb1ELb1ELb0EEENS1_21CollectiveEpilogueFwdINS6_IJSA_NS7_ILi256EEESB_EEES9_SE_SG_Li256ELb0ELb1ELb1ELb0EEENS1_19SingleTileSchedulerILb0ELb1ELb1ELi128EEEEEEEEEvNT_6ParamsE:
[----:B------:R-:W0:Y:S02]  /*0000*/  LDC R1, c[0x0][0x28] ;  /* 0x00000a00ff017b82 */ /* 0x000e240000000800 */
[----:B0-----:R-:W-:Y:S01]  /*0010*/  VIADD R1, R1, 0xffffcd40 ;  /* 0xffffcd4001017836 */ /* 0x001fe20000000000 */
[----:B------:R-:W0:Y:S01]  /*0020*/  S2R R3, SR_TID.X ;  /* 0x0000000000037919 */ /* 0x000e220000002100 */
[----:B------:R-:W-:Y:S01]  /*0030*/  ELECT P0, URZ, PT ;  /* 0x00000000003f782f */ /* 0x000fe20003800000 */
[----:B------:R-:W-:Y:S01]  /*0040*/  BSSY B0, `(.L_x_2029) ;  /* 0x0000011000007945 */ /* 0x000fe20003800000 */
[----:B------:R-:W-:Y:S02]  /*0050*/  ULDC UR4, c[0x0][0x20] ;  /* 0x0000080000047ab9 */ /* 0x000fe40000000800 */
[----:B------:R-:W-:Y:S01]  /*0060*/  IADD3 R18, P1, R1, UR4, RZ ;  /* 0x0000000401127c10 */ /* 0x000fe2000ff3e0ff */
[----:B------:R-:W-:-:S04]  /*0070*/  ULDC UR4, c[0x0][0x24] ;  /* 0x0000090000047ab9 */ /* 0x000fc80000000800 */
[----:B------:R-:W-:Y:S01]  /*0080*/  IMAD.X R19, RZ, RZ, UR4, P1 ;  /* 0x00000004ff137e24 */ /* 0x000fe200088e06ff */
        /* <DEDUP_REMOVED lines=12> */
.L_x_2030:
[----:B------:R-:W-:Y:S05]  /*0150*/  BSYNC B0 ;  /* 0x0000000000007941 */ /* 0x000fea0003800000 */
.L_x_2029:
        /* <DEDUP_REMOVED lines=42> */
.L_x_2031:
        /* <DEDUP_REMOVED lines=22> */
.L_x_2032:
        /* <DEDUP_REMOVED lines=18> */
.L_x_2033:
        /* <DEDUP_REMOVED lines=22> */
.L_x_2034:
        /* <DEDUP_REMOVED lines=22> */
.L_x_2035:
[----:B------:R-:W-:Y:S01]  /*0940*/  IADD3 R3, P1, R18, 0x70, RZ ;  /* 0x0000007012037810 */ /* 0x000fe20007f3e0ff */
[----:B------:R-:W-:Y:S01]  /*0950*/  NOP ;  /* 0x0000000000007918 */ /* 0x000fe20000000000 */
[----:B01-34-:R-:W-:Y:S01]  /*0960*/  BAR.SYNC.DEFER_BLOCKING 0x0 ;  /* 0x0000000000007b1d */ /* 0x01bfe20000010000 */
[----:B--2---:R-:W-:Y:S01]  /*0970*/  ISETP.NE.AND P0, PT, R2, RZ, PT ;  /* 0x000000ff0200720c */ /* 0x004fe20003f05270 */
[----:B------:R-:W-:Y:S01]  /*0980*/  IMAD.MOV.U32 R2, RZ, RZ, 0x1 ;  /* 0x00000001ff027424 */ /* 0x000fe200078e00ff */
[----:B------:R-:W-:Y:S01]  /*0990*/  IADD3 R44, P2, R18, 0x21c, RZ ;  /* 0x0000021c122c7810 */ /* 0x000fe20007f5e0ff */
[--C-:B------:R-:W-:Y:S02]  /*09a0*/  IMAD.X R22, RZ, RZ, R19.reuse, P1 ;  /* 0x000000ffff167224 */ /* 0x100fe400008e0613 */
[----:B------:R-:W-:Y:S01]  /*09b0*/  ULDC.64 UR44, c[0x0][0x208] ;  /* 0x00008200002c7ab9 */ /* 0x000fe20000000a00 */
[----:B------:R-:W-:Y:S01]  /*09c0*/  SEL R2, R2, 0x2, !P0 ;  /* 0x0000000202027807 */ /* 0x000fe20004000000 */
[----:B------:R0:W-:Y:S01]  /*09d0*/  STL [R1+0x460], R3 ;  /* 0x0004600301007387 */ /* 0x0001e20000100800 */
[----:B------:R-:W-:Y:S01]  /*09e0*/  BSSY B6, `(.L_x_2036) ;  /* 0x0003203000067945 */ /* 0x000fe20003800000 */
[----:B------:R-:W-:-:S02]  /*09f0*/  IMAD.X R37, RZ, RZ, R19, P2 ;  /* 0x000000ffff257224 */ /* 0x000fc400010e0613 */
[----:B------:R1:W-:Y:S01]  /*0a00*/  STL [R1+0x474], R2 ;  /* 0x0004740201007387 */ /* 0x0003e20000100800 */
[----:B0-----:R-:W-:-:S05]  /*0a10*/  IADD3 R3, P3, R18, 0x250, RZ ;  /* 0x0000025012037810 */ /* 0x001fca0007f7e0ff */
[----:B------:R1:W-:Y:S01]  /*0a20*/  STL [R1+0x860], R3 ;  /* 0x0008600301007387 */ /* 0x0003e20000100800 */
[----:B------:R-:W-:Y:S01]  /*0a30*/  IMAD.X R23, RZ, RZ, R19, P3 ;  /* 0x000000ffff177224 */ /* 0x000fe200018e0613 */
[----:B------:R-:W-:Y:S06]  /*0a40*/  @!P0 BRA `(.L_x_2037) ;  /* 0x000002d0009c8947 */ /* 0x000fec0003800000 */
.L_x_2038:
[----:B------:R-:W-:-:S08]  /*0a50*/  NOP ;  /* 0x0000000000007918 */ /* 0x000fd00000000000 */
[----:B------:R-:W0:Y:S02]  /*0a60*/  USETMAXREG.TRY_ALLOC.CTAPOOL UP0, 0xf0 ;  /* 0x000000f0000079c8 */ /* 0x000e240008000600 */
[----:B0-----:R-:W-:-:S13]  /*0a70*/  PLOP3.LUT P0, PT, PT, PT, UP0, 0x80, 0x0 ;  /* 0x000000000000781c */ /* 0x001fda0003f0f008 */
[----:B------:R-:W-:Y:S05]  /*0a80*/  @!P0 BRA `(.L_x_2038) ;  /* 0xfffffffc00f08947 */ /* 0x000fea000383ffff */
[----:B-1----:R-:W0:Y:S08]  /*0a90*/  LDC R2, c[0x0][0xd50] ;  /* 0x00035400ff027b82 */ /* 0x002e300000000800 */
[----:B------:R-:W-:Y:S06]  /*0aa0*/  BAR.ARV 0x8, 0x180 ;  /* 0x0206000000007b1d */ /* 0x000fec0000002000 */
[----:B------:R-:W-:-:S02]  /*0ab0*/  ISETP.NE.AND P0, PT, R73, 0x1, PT ;  /* 0x000000014900780c */ /* 0x000fc40003f05270 */
[----:B------:R-:W1:Y:S01]  /*0ac0*/  S2UR UR4, SR_CTAID.Y ;  /* 0x00000000000479c3 */ /* 0x000e620000002600 */
[----:B------:R2:W-:Y:S04]  /*0ad0*/  STL.64 [R1+0x210], RZ ;  /* 0x000210ff01007387 */ /* 0x0005e80000100a00 */
[----:B------:R2:W-:Y:S03]  /*0ae0*/  STL [R1+0x218], RZ ;  /* 0x000218ff01007387 */ /* 0x0005e60000100800 */
[----:B------:R-:W3:Y:S01]  /*0af0*/  S2UR UR36, SR_CTAID.Z ;  /* 0x00000000002479c3 */ /* 0x000ee20000002700 */
[----:B------:R2:W-:Y:S07]  /*0b00*/  STL [R1+0x21c], RZ ;  /* 0x00021cff01007387 */ /* 0x0005ee0000100800 */
[----:B------:R-:W-:Y:S06]  /*0b10*/  @!P0 BAR.ARV 0x9, 0x100 ;  /* 0x0244000000008b1d */ /* 0x000fec0000002000 */
[----:B0-----:R-:W-:Y:S01]  /*0b20*/  ISETP.NE.AND P1, PT, R2, 0x1, PT ;  /* 0x000000010200780c */ /* 0x001fe20003f25270 */
[----:B-1----:R-:W-:-:S12]  /*0b30*/  IMAD.U32 R232, RZ, RZ, UR4 ;  /* 0x00000004ffe87e24 */ /* 0x002fd8000f8e00ff */
[----:B------:R-:W0:Y:S01]  /*0b40*/  @P1 LDC R0, c[0x0][0xd54] ;  /* 0x00035500ff001b82 */ /* 0x000e220000000800 */
[----:B---3--:R-:W-:-:S07]  /*0b50*/  ISETP.LE.AND P0, PT, RZ, UR36, PT ;  /* 0x00000024ff007c0c */ /* 0x008fce000bf03270 */
[----:B------:R-:W1:Y:S01]  /*0b60*/  @P1 LDC R3, c[0x0][0xd58] ;  /* 0x00035600ff031b82 */ /* 0x000e620000000800 */
[----:B0-----:R-:W-:-:S05]  /*0b70*/  @P1 IMAD.HI.U32 R0, R0, UR4, RZ ;  /* 0x0000000400001c27 */ /* 0x001fca000f8e00ff */
[----:B-1----:R-:W-:Y:S02]  /*0b80*/  @P1 SHF.R.U32.HI R232, RZ, R3, R0 ;  /* 0x00000003ffe81219 */ /* 0x002fe40000011600 */
[----:B------:R-:W-:-:S03]  /*0b90*/  IADD3 R34, P1, R18, 0x210, RZ ;  /* 0x0000021012227810 */ /* 0x000fc60007f3e0ff */
[----:B------:R-:W-:Y:S02]  /*0ba0*/  IMAD.MOV R233, RZ, RZ, -R232 ;  /* 0x000000ffffe97224 */ /* 0x000fe400078e0ae8 */
[----:B------:R-:W-:Y:S02]  /*0bb0*/  IMAD.X R35, RZ, RZ, R19, P1 ;  /* 0x000000ffff237224 */ /* 0x000fe400008e0613 */
[----:B------:R-:W-:Y:S01]  /*0bc0*/  IMAD R233, R2, R233, UR4 ;  /* 0x0000000402e97e24 */ /* 0x000fe2000f8e02e9 */
[----:B--2---:R-:W-:Y:S06]  /*0bd0*/  @!P0 BRA `(.L_x_2039) ;  /* 0x0000031c008c8947 */ /* 0x004fec0003800000 */
[----:B------:R-:W2:Y:S01]  /*0be0*/  LDL.LU R13, [R1+0x474] ;  /* 0x00047400010d7983 */ /* 0x000ea20000300800 */
[----:B------:R-:W0:Y:S01]  /*0bf0*/  LDC R0, c[0x0][0x448] ;  /* 0x00011200ff007b82 */ /* 0x000e220000000800 */
[----:B------:R-:W1:Y:S01]  /*0c00*/  S2R R11, SR_CgaCtaId ;  /* 0x00000000000b7919 */ /* 0x000e620000008800 */
[----:B------:R-:W3:Y:S01]  /*0c10*/  S2R R9, SR_SWINHI ;  /* 0x0000000000097919 */ /* 0x000ee20000002f00 */
[----:B------:R-:W4:Y:S01]  /*0c20*/  S2R R4, SR_TID.X ;  /* 0x0000000000047919 */ /* 0x000f220000002100 */
[----:B------:R-:W5:Y:S01]  /*0c30*/  S2R R8, SR_CTAID.X ;  /* 0x0000000000087919 */ /* 0x000f620000002500 */
[----:B------:R-:W-:Y:S01]  /*0c40*/  MOV R72, 0x400 ;  /* 0x0000040000487802 */ /* 0x000fe20000000f00 */
[----:B------:R-:W-:Y:S02]  /*0c50*/  IMAD.MOV.U32 R5, RZ, RZ, 0x100 ;  /* 0x00000100ff057424 */ /* 0x000fe400078e00ff */
[----:B------:R-:W5:Y:S01]  /*0c60*/  LDC.64 R20, c[0x0][0x418] ;  /* 0x00010600ff147b82 */ /* 0x000f620000000a00 */
[----:B0-----:R-:W-:Y:S01]  /*0c70*/  ISETP.NE.AND P1, PT, R0, 0x1, PT ;  /* 0x000000010000780c */ /* 0x001fe20003f25270 */
[----:B------:R-:W-:-:S06]  /*0c80*/  IMAD.MOV.U32 R6, RZ, RZ, 0x1 ;  /* 0x00000001ff067424 */ /* 0x000fcc00078e00ff */
[----:B------:R-:W0:Y:S01]  /*0c90*/  LDC R29, c[0x0][0x424] ;  /* 0x00010900ff1d7b82 */ /* 0x000e220000000800 */
[----:B------:R-:W-:Y:S02]  /*0ca0*/  IMAD.MOV.U32 R7, RZ, RZ, RZ ;  /* 0x000000ffff077224 */ /* 0x000fe400078e00ff */
[----:B------:R-:W-:Y:S02]  /*0cb0*/  IMAD.MOV.U32 R12, RZ, RZ, 0x3000 ;  /* 0x00003000ff0c7424 */ /* 0x000fe400078e00ff */
[----:B------:R-:W-:-:S03]  /*0cc0*/  IMAD.MOV.U32 R2, RZ, RZ, 0x1 ;  /* 0x00000001ff027424 */ /* 0x000fc600078e00ff */
[----:B------:R-:W0:Y:S01]  /*0cd0*/  LDC R10, c[0x0][0x2f0] ;  /* 0x0000bc00ff0a7b82 */ /* 0x000e220000000800 */
[----:B-1----:R-:W-:-:S04]  /*0ce0*/  LEA R72, R11, R72, 0x18 ;  /* 0x000000480b487211 */ /* 0x002fc800078ec0ff */
[----:B------:R-:W-:Y:S02]  /*0cf0*/  MOV R24, R72 ;  /* 0x0000004800187202 */ /* 0x000fe40000000f00 */
[----:B---3--:R-:W-:Y:S02]  /*0d00*/  MOV R25, R9 ;  /* 0x0000000900197202 */ /* 0x008fe40000000f00 */
[----:B------:R-:W1:Y:S01]  /*0d10*/  @P1 LDC R9, c[0x0][0x44c] ;  /* 0x00011300ff091b82 */ /* 0x000e620000000800 */
[----:B----4-:R-:W-:Y:S01]  /*0d20*/  LOP3.LUT R4, R4, 0x7f, RZ, 0xc0, !PT ;  /* 0x0000007f04047812 */ /* 0x010fe200078ec0ff */
[----:B------:R-:W-:-:S03]  /*0d30*/  IMAD.MOV.U32 R0, RZ, RZ, 0xc000 ;  /* 0x0000c000ff007424 */ /* 0x000fc600078e00ff */
[----:B------:R-:W-:Y:S01]  /*0d40*/  ISETP.NE.AND P0, PT, R4, RZ, PT ;  /* 0x000000ff0400720c */ /* 0x000fe20003f05270 */
[----:B------:R-:W-:Y:S01]  /*0d50*/  IMAD.MOV.U32 R40, RZ, RZ, R0 ;  /* 0x000000ffff287224 */ /* 0x000fe200078e0000 */
[----:B-----5:R-:W-:Y:S01]  /*0d60*/  STL [R1+0x70], R8 ;  /* 0x0000700801007387 */ /* 0x020fe20000100800 */
[----:B------:R-:W-:Y:S01]  /*0d70*/  IMAD.MOV.U32 R3, RZ, RZ, RZ ;  /* 0x000000ffff037224 */ /* 0x000fe200078e00ff */
[----:B------:R-:W-:Y:S01]  /*0d80*/  SEL R4, RZ, 0x1, P0 ;  /* 0x00000001ff047807 */ /* 0x000fe20000000000 */
[----:B------:R-:W3:Y:S01]  /*0d90*/  @P1 LDC R11, c[0x0][0x450] ;  /* 0x00011400ff0b1b82 */ /* 0x000ee20000000800 */
[----:B------:R-:W-:-:S03]  /*0da0*/  IADD3 R0, P0, R24, 0x32450, RZ ;  /* 0x0003245018007810 */ /* 0x000fc60007f1e0ff */
[----:B------:R4:W-:Y:S01]  /*0db0*/  STL.128 [R1+0x20], R4 ;  /* 0x0000200401007387 */ /* 0x0009e20000100c00 */
[----:B------:R-:W-:Y:S01]  /*0dc0*/  IMAD.MOV.U32 R42, RZ, RZ, R4 ;  /* 0x000000ffff2a7224 */ /* 0x000fe200078e0004 */
[----:B------:R-:W-:Y:S02]  /*0dd0*/  IADD3 R14, P2, R24, 0x32460, RZ ;  /* 0x00032460180e7810 */ /* 0x000fe40007f5e0ff */
[----:B------:R-:W5:Y:S01]  /*0de0*/  LDC R160, c[0x0][0x288] ;  /* 0x0000a200ffa07b82 */ /* 0x000f620000000800 */
[----:B------:R-:W-:-:S07]  /*0df0*/  IMAD.MOV.U32 R43, RZ, RZ, 0x100 ;  /* 0x00000100ff2b7424 */ /* 0x000fce00078e00ff */
[----:B------:R-:W1:Y:S01]  /*0e00*/  LDC R16, c[0x0][0xa80] ;  /* 0x0002a000ff107b82 */ /* 0x000e620000000800 */
[----:B----4-:R-:W-:Y:S01]  /*0e10*/  IMAD.SHL.U32 R5, R8, 0x80, RZ ;  /* 0x0000008008057824 */ /* 0x010fe200078e00ff */
[----:B------:R-:W4:Y:S01]  /*0e20*/  S2R R64, SR_TID.X ;  /* 0x0000000000407919 */ /* 0x000f220000002100 */
[----:B------:R-:W-:Y:S01]  /*0e30*/  IMAD.X R15, RZ, RZ, R25, P2 ;  /* 0x000000ffff0f7224 */ /* 0x000fe200010e0619 */
[----:B------:R-:W-:Y:S01]  /*0e40*/  IADD3 R6, P2, R24, 0x32430, RZ ;  /* 0x0003243018067810 */ /* 0x000fe20007f5e0ff */
[----:B------:R0:W-:Y:S01]  /*0e50*/  STL.64 [R1+0x60], R2 ;  /* 0x0000600201007387 */ /* 0x0001e20000100a00 */
[----:B------:R-:W-:-:S03]  /*0e60*/  IADD3 R26, P5, R18, 0x120, RZ ;  /* 0x00000120121a7810 */ /* 0x000fc60007fbe0ff */
[--C-:B------:R-:W-:Y:S02]  /*0e70*/  IMAD.X R7, RZ, RZ, R25.reuse, P2 ;  /* 0x000000ffff077224 */ /* 0x100fe400010e0619 */
[----:B0-----:R-:W-:Y:S01]  /*0e80*/  IMAD.X R3, RZ, RZ, R25, P0 ;  /* 0x000000ffff037224 */ /* 0x001fe200000e0619 */
[----:B------:R-:W-:Y:S01]  /*0e90*/  ISETP.NE.U32.AND P0, PT, R20, RZ, PT ;  /* 0x000000ff1400720c */ /* 0x000fe20003f05070 */
[----:B------:R-:W-:Y:S01]  /*0ea0*/  IMAD.X R27, RZ, RZ, R19, P5 ;  /* 0x000000ffff1b7224 */ /* 0x000fe200028e0613 */
[C---:B------:R-:W-:Y:S02]  /*0eb0*/  IADD3 R62, P5, R18.reuse, 0x98, RZ ;  /* 0x00000098123e7810 */ /* 0x040fe40007fbe0ff */
[----:B------:R-:W-:Y:S01]  /*0ec0*/  ISETP.NE.AND.EX P0, PT, R21, RZ, PT, P0 ;  /* 0x000000ff1500720c */ /* 0x000fe20003f05300 */
[----:B------:R-:W-:Y:S01]  /*0ed0*/  STL.64 [R1+0x68], R14 ;  /* 0x0000680e01007387 */ /* 0x000fe20000100a00 */
[C---:B------:R-:W-:Y:S02]  /*0ee0*/  IADD3 R38, P6, R18.reuse, 0x220, RZ ;  /* 0x0000022012267810 */ /* 0x040fe40007fde0ff */
[----:B------:R-:W-:Y:S01]  /*0ef0*/  SEL R29, R29, 0x1, P0 ;  /* 0x000000011d1d7807 */ /* 0x000fe20000000000 */
[----:B------:R-:W-:Y:S01]  /*0f00*/  STL.64 [R1+0x8], R6 ;  /* 0x0000080601007387 */ /* 0x000fe20000100a00 */
[----:B------:R-:W-:-:S03]  /*0f10*/  IADD3 R153, P2, R18, 0x13c, RZ ;  /* 0x0000013c12997810 */ /* 0x000fc60007f5e0ff */
[----:B------:R-:W-:Y:S01]  /*0f20*/  STL.128 [R1+0x220], RZ ;  /* 0x000220ff01007387 */ /* 0x000fe20000100c00 */
[----:B------:R-:W-:-:S03]  /*0f30*/  IADD3 R36, P4, R18, 0x128, RZ ;  /* 0x0000012812247810 */ /* 0x000fc60007f9e0ff */
[----:B------:R-:W-:Y:S04]  /*0f40*/  STL.128 [R1+0x230], RZ ;  /* 0x000230ff01007387 */ /* 0x000fe80000100c00 */
        /* <DEDUP_REMOVED lines=32> */
[----:B------:R-:W-:Y:S04]  /*1150*/  STL.64 [R1], RZ ;  /* 0x000000ff01007387 */ /* 0x000fe80000100a00 */
[----:B------:R-:W-:Y:S01]  /*1160*/  STL.64 [R1+0x38], RZ ;  /* 0x000038ff01007387 */ /* 0x000fe20000100a00 */
[----:B------:R-:W-:-:S02]  /*1170*/  IMAD.X R65, RZ, RZ, R19, P5 ;  /* 0x000000ffff417224 */ /* 0x000fc400028e0613 */
[----:B------:R-:W-:Y:S02]  /*1180*/  IMAD R29, R29, R10, RZ ;  /* 0x0000000a1d1d7224 */ /* 0x000fe400078e02ff */
[--C-:B------:R-:W-:Y:S02]  /*1190*/  IMAD.X R39, RZ, RZ, R19.reuse, P6 ;  /* 0x000000ffff277224 */ /* 0x100fe400030e0613 */
[--C-:B------:R-:W-:Y:S01]  /*11a0*/  IMAD.X R152, RZ, RZ, R19.reuse, P2 ;  /* 0x000000ffff987224 */ /* 0x100fe200010e0613 */
[C---:B------:R-:W-:Y:S01]  /*11b0*/  IADD3 R48, P2, R18.reuse, 0xb0, RZ ;  /* 0x000000b012307810 */ /* 0x040fe20007f5e0ff */
[--C-:B------:R-:W-:Y:S01]  /*11c0*/  IMAD.X R49, RZ, RZ, R19.reuse, P4 ;  /* 0x000000ffff317224 */ /* 0x100fe200020e0613 */
[C---:B------:R-:W-:Y:S02]  /*11d0*/  IADD3 R58, P4, R18.reuse, 0xa0, RZ ;  /* 0x000000a0123a7810 */ /* 0x040fe40007f9e0ff */
[----:B-----5:R-:W-:Y:S01]  /*11e0*/  IADD3 R235, R29, 0x1, -R160 ;  /* 0x000000011deb7810 */ /* 0x020fe20007ffe8a0 */
[----:B-1----:R-:W-:Y:S01]  /*11f0*/  STL [R1+0x240], R16 ;  /* 0x0002401001007387 */ /* 0x002fe20000100800 */
[--C-:B------:R-:W-:Y:S01]  /*1200*/  IMAD.X R45, RZ, RZ, R19.reuse, P2 ;  /* 0x000000ffff2d7224 */ /* 0x100fe200010e0613 */
[----:B------:R-:W-:Y:S01]  /*1210*/  IADD3 R60, P2, R18, 0x80, RZ ;  /* 0x00000080123c7810 */ /* 0x000fe20007f5e0ff */
[----:B------:R-:W-:Y:S01]  /*1220*/  IMAD.X R59, RZ, RZ, R19, P4 ;  /* 0x000000ffff3b7224 */ /* 0x000fe200020e0613 */
[----:B--2---:R0:W-:Y:S02]  /*1230*/  STL.64 [R1+0x18], R12 ;  /* 0x0000180c01007387 */ /* 0x0041e40000100a00 */
[----:B0-----:R-:W-:-:S02]  /*1240*/  IMAD.MOV.U32 R12, RZ, RZ, R0 ;  /* 0x000000ffff0c7224 */ /* 0x001fc400078e0000 */
[----:B------:R-:W-:-:S04]  /*1250*/  @P1 VIADD R0, R5, 0x7f ;  /* 0x0000007f05001836 */ /* 0x000fc80000000000 */
[----:B------:R-:W-:Y:S02]  /*1260*/  @P1 IMAD.HI.U32 R4, R0, R9, RZ ;  /* 0x0000000900041227 */ /* 0x000fe400078e00ff */
[----:B------:R-:W0:Y:S02]  /*1270*/  LDC.64 R8, c[0x0][0xad8] ;  /* 0x0002b600ff087b82 */ /* 0x000e240000000a00 */
[----:B------:R-:W-:Y:S02]  /*1280*/  IMAD.MOV.U32 R2, RZ, RZ, R13 ;  /* 0x000000ffff027224 */ /* 0x000fe400078e000d */
[----:B------:R-:W-:Y:S02]  /*1290*/  IMAD.MOV.U32 R13, RZ, RZ, R3 ;  /* 0x000000ffff0d7224 */ /* 0x000fe400078e0003 */
[----:B------:R-:W-:Y:S01]  /*12a0*/  IMAD.MOV.U32 R41, RZ, RZ, R2 ;  /* 0x000000ffff297224 */ /* 0x000fe200078e0002 */
[----:B------:R-:W-:Y:S02]  /*12b0*/  IADD3 R2, P3, R24, 0x32440, RZ ;  /* 0x0003244018027810 */ /* 0x000fe40007f7e0ff */
[----:B------:R-:W-:Y:S03]  /*12c0*/  STL.128 [R1+0x40], R12 ;  /* 0x0000400c01007387 */ /* 0x000fe60000100c00 */
[----:B------:R-:W-:Y:S01]  /*12d0*/  IMAD.X R3, RZ, RZ, R25, P3 ;  /* 0x000000ffff037224 */ /* 0x000fe200018e0619 */
[----:B------:R1:W-:Y:S01]  /*12e0*/  STL.128 [R1+0x50], R40 ;  /* 0x0000502801007387 */ /* 0x0003e20000100c00 */
[----:B------:R-:W-:Y:S01]  /*12f0*/  IADD3 R32, P3, R18, 0x138, RZ ;  /* 0x0000013812207810 */ /* 0x000fe20007f7e0ff */
[----:B------:R-:W-:Y:S01]  /*1300*/  VIADD R0, R5, 0x7f ;  /* 0x0000007f05007836 */ /* 0x000fe20000000000 */
[----:B---3--:R-:W-:-:S02]  /*1310*/  @P1 SHF.R.U32.HI R0, RZ, R11, R4 ;  /* 0x0000000bff001219 */ /* 0x008fc40000011604 */
[----:B0-----:R-:W-:Y:S02]  /*1320*/  ISETP.GE.AND P5, PT, R9, 0x1, PT ;  /* 0x000000010900780c */ /* 0x001fe40003fa6270 */
[C---:B-1----:R-:W-:Y:S01]  /*1330*/  IADD3 R40, P0, R18.reuse, 0x16c, RZ ;  /* 0x0000016c12287810 */ /* 0x042fe20007f1e0ff */
[--C-:B------:R-:W-:Y:S01]  /*1340*/  IMAD.X R41, RZ, RZ, R19.reuse, P3 ;  /* 0x000000ffff297224 */ /* 0x100fe200018e0613 */
[C---:B------:R-:W-:Y:S02]  /*1350*/  IADD3 R42, P6, R18.reuse, 0x118, RZ ;  /* 0x00000118122a7810 */ /* 0x040fe40007fde0ff */
[C---:B------:R-:W-:Y:S01]  /*1360*/  IADD3 R43, P3, R18.reuse, 0xa8, RZ ;  /* 0x000000a8122b7810 */ /* 0x040fe20007f7e0ff */
[--C-:B------:R-:W-:Y:S01]  /*1370*/  IMAD.X R33, RZ, RZ, R19.reuse, P0 ;  /* 0x000000ffff217224 */ /* 0x100fe200000e0613 */
[C---:B------:R-:W-:Y:S01]  /*1380*/  IADD3 R52, P0, R18.reuse, 0x110, RZ ;  /* 0x0000011012347810 */ /* 0x040fe20007f1e0ff */
[--C-:B------:R-:W-:Y:S01]  /*1390*/  IMAD.X R51, RZ, RZ, R19.reuse, P6 ;  /* 0x000000ffff337224 */ /* 0x100fe200030e0613 */
[----:B------:R-:W-:Y:S01]  /*13a0*/  STL.64 [R1+0x10], R2 ;  /* 0x0000100201007387 */ /* 0x000fe20000100a00 */
[--C-:B------:R-:W-:Y:S01]  /*13b0*/  IMAD.X R46, RZ, RZ, R19.reuse, P3 ;  /* 0x000000ffff2e7224 */ /* 0x100fe200018e0613 */
[C---:B------:R-:W-:Y:S01]  /*13c0*/  IADD3 R54, P6, R18.reuse, 0x90, RZ ;  /* 0x0000009012367810 */ /* 0x040fe20007fde0ff */
[----:B------:R-:W-:Y:S01]  /*13d0*/  IMAD.X R53, RZ, RZ, R19, P0 ;  /* 0x000000ffff357224 */ /* 0x000fe200000e0613 */
[----:B------:R0:W-:Y:S01]  /*13e0*/  STL.64 [R1+0x30], R2 ;  /* 0x0000300201007387 */ /* 0x0001e20000100a00 */
[----:B------:R-:W-:-:S02]  /*13f0*/  IADD3 R50, P0, R18, 0x88, RZ ;  /* 0x0000008812327810 */ /* 0x000fc40007f1e0ff */
[C---:B------:R-:W-:Y:S02]  /*1400*/  IADD3 R16, P3, R18.reuse, 0x78, RZ ;  /* 0x0000007812107810 */ /* 0x040fe40007f7e0ff */
[C---:B------:R-:W-:Y:S01]  /*1410*/  IADD3 R56, P4, R18.reuse, 0x38, RZ ;  /* 0x0000003812387810 */ /* 0x040fe20007f9e0ff */
[----:B------:R-:W-:Y:S01]  /*1420*/  USHF.R.S32.HI UR37, URZ, 0x1f, UR36 ;  /* 0x0000001f3f257899 */ /* 0x000fe20008011424 */
[----:B------:R-:W-:Y:S02]  /*1430*/  VIADD R155, R18, 0x170 ;  /* 0x00000170129b7836 */ /* 0x000fe40000000000 */
[----:B0-----:R-:W-:Y:S02]  /*1440*/  IMAD.IADD R3, R235, 0x1, R0 ;  /* 0x00000001eb037824 */ /* 0x001fe400078e0200 */
[----:B----4-:R-:W-:Y:S02]  /*1450*/  VIADD R31, R64, 0xffffff80 ;  /* 0xffffff80401f7836 */ /* 0x010fe40000000000 */
[----:B------:R-:W-:-:S02]  /*1460*/  IMAD.X R55, RZ, RZ, R19, P6 ;  /* 0x000000ffff377224 */ /* 0x000fc400030e0613 */
[--C-:B------:R-:W-:Y:S02]  /*1470*/  IMAD.X R47, RZ, RZ, R19.reuse, P0 ;  /* 0x000000ffff2f7224 */ /* 0x100fe400000e0613 */
[--C-:B------:R-:W-:Y:S02]  /*1480*/  IMAD.X R63, RZ, RZ, R19.reuse, P2 ;  /* 0x000000ffff3f7224 */ /* 0x100fe400010e0613 */
[--C-:B------:R-:W-:Y:S02]  /*1490*/  IMAD.X R17, RZ, RZ, R19.reuse, P3 ;  /* 0x000000ffff117224 */ /* 0x100fe400018e0613 */
[----:B------:R-:W-:Y:S02]  /*14a0*/  IMAD.X R57, RZ, RZ, R19, P4 ;  /* 0x000000ffff397224 */ /* 0x000fe400020e0613 */
[----:B------:R-:W-:Y:S01]  /*14b0*/  IMAD.IADD R0, R3, 0x1, R8 ;  /* 0x0000000103007824 */ /* 0x000fe200078e0208 */
[----:B------:R-:W-:Y:S06]  /*14c0*/  @!P5 BRA `(.L_x_2040) ;  /* 0x000000000040d947 */ /* 0x000fec0003800000 */
[C---:B------:R-:W-:Y:S01]  /*14d0*/  ISETP.GT.AND P0, PT, R3.reuse, RZ, PT ;  /* 0x000000ff0300720c */ /* 0x040fe20003f04270 */
[----:B------:R-:W-:-:S12]  /*14e0*/  VIADD R2, R3, 0xffffffff ;  /* 0xffffffff03027836 */ /* 0x000fd80000000000 */
[----:B------:R-:W-:Y:S05]  /*14f0*/  @P0 BRA `(.L_x_2041) ;  /* 0x00000000001c0947 */ /* 0x000fea0003800000 */
[----:B------:R-:W-:Y:S01]  /*1500*/  ISETP.NE.AND P0, PT, R9, 0x1, PT ;  /* 0x000000010900780c */ /* 0x000fe20003f05270 */
[----:B------:R-:W-:-:S12]  /*1510*/  IMAD.MOV R3, RZ, RZ, -R3 ;  /* 0x000000ffff037224 */ /* 0x000fd800078e0a03 */
[----:B------:R-:W0:Y:S02]  /*1520*/  @P0 LDC.64 R6, c[0x0][0xae0] ;  /* 0x0002b800ff060b82 */ /* 0x000e240000000a00 */
[----:B0-----:R-:W-:-:S05]  /*1530*/  @P0 IMAD.HI.U32 R2, R3, R6, RZ ;  /* 0x0000000603020227 */ /* 0x001fca00078e00ff */
[----:B------:R-:W-:-:S04]  /*1540*/  @P0 SHF.R.U32.HI R3, RZ, R7, R2 ;  /* 0x00000007ff030219 */ /* 0x000fc80000011602 */
[----:B------:R-:W-:Y:S01]  /*1550*/  LOP3.LUT R2, RZ, R3, RZ, 0x33, !PT ;  /* 0x00000003ff027212 */ /* 0x000fe200078e33ff */
[----:B------:R-:W-:Y:S06]  /*1560*/  BRA `(.L_x_2042) ;  /* 0x0000000000107947 */ /* 0x000fec0003800000 */
.L_x_2041:
[----:B------:R-:W-:-:S13]  /*1570*/  ISETP.NE.AND P0, PT, R9, 0x1, PT ;  /* 0x000000010900780c */ /* 0x000fda0003f05270 */
[----:B------:R-:W0:Y:S02]  /*1580*/  @P0 LDC.64 R6, c[0x0][0xae0] ;  /* 0x0002b800ff060b82 */ /* 0x000e240000000a00 */
[----:B0-----:R-:W-:-:S05]  /*1590*/  @P0 IMAD.HI.U32 R4, R2, R6, RZ ;  /* 0x0000000602040227 */ /* 0x001fca00078e00ff */
[----:B------:R-:W-:-:S07]  /*15a0*/  @P0 SHF.R.U32.HI R2, RZ, R7, R4 ;  /* 0x00000007ff020219 */ /* 0x000fce0000011604 */
.L_x_2042:
[----:B------:R-:W-:-:S05]  /*15b0*/  IMAD R3, R2, R9, R9 ;  /* 0x0000000902037224 */ /* 0x000fca00078e0209 */
[----:B------:R-:W-:-:S07]  /*15c0*/  VIMNMX R0, R0, R3, PT ;  /* 0x0000000300007248 */ /* 0x000fce0003fe0100 */
.L_x_2040:
[----:B------:R-:W0:Y:S01]  /*15d0*/  @P1 LDC R4, c[0x0][0x44c] ;  /* 0x00011300ff041b82 */ /* 0x000e220000000800 */
[----:B------:R-:W-:Y:S01]  /*15e0*/  VIADD R2, R0, 0x5f ;  /* 0x0000005f00027836 */ /* 0x000fe20000000000 */
[----:B------:R-:W-:Y:S01]  /*15f0*/  ULDC UR4, c[0x0][0xad4] ;  /* 0x0002b50000047ab9 */ /* 0x000fe20000000800 */
[----:B------:R-:W-:Y:S02]  /*1600*/  VIADD R0, R29, 0x5f ;  /* 0x0000005f1d007836 */ /* 0x000fe40000000000 */
[----:B------:R-:W-:-:S03]  /*1610*/  IMAD.HI R2, R2, 0x2aaaaaab, RZ ;  /* 0x2aaaaaab02027827 */ /* 0x000fc600078e02ff */
[----:B------:R-:W1:Y:S01]  /*1620*/  @P1 LDC R6, c[0x0][0x450] ;  /* 0x00011400ff061b82 */ /* 0x000e620000000800 */
[----:B------:R-:W-:Y:S01]  /*1630*/  IMAD.HI R0, R0, 0x2aaaaaab, RZ ;  /* 0x2aaaaaab00007827 */ /* 0x000fe200078e02ff */
[----:B------:R-:W-:-:S03]  /*1640*/  SHF.R.U32.HI R7, RZ, 0x1f, R2 ;  /* 0x0000001fff077819 */ /* 0x000fc60000011602 */
[----:B------:R-:W-:Y:S01]  /*1650*/  IMAD.IADD R160, R29, 0x1, -R160 ;  /* 0x000000011da07824 */ /* 0x000fe200078e0aa0 */
[----:B------:R-:W-:Y:S01]  /*1660*/  LEA.HI.SX32 R2, R2, R7, 0x1c ;  /* 0x0000000702027211 */ /* 0x000fe200078fe2ff */
[----:B0-----:R-:W-:-:S05]  /*1670*/  @P1 IMAD.HI.U32 R3, R5, R4, RZ ;  /* 0x0000000405031227 */ /* 0x001fca00078e00ff */
[----:B-1----:R-:W-:Y:S02]  /*1680*/  @P1 SHF.R.U32.HI R5, RZ, R6, R3 ;  /* 0x00000006ff051219 */ /* 0x002fe40000011603 */
[----:B------:R-:W-:-:S03]  /*1690*/  SHF.R.U32.HI R3, RZ, 0x1f, R0 ;  /* 0x0000001fff037819 */ /* 0x000fc60000011600 */
[----:B------:R-:W-:Y:S01]  /*16a0*/  IMAD.IADD R5, R160, 0x1, R5 ;  /* 0x00000001a0057824 */ /* 0x000fe200078e0205 */
[----:B------:R-:W-:-:S03]  /*16b0*/  LEA.HI.SX32 R3, R0, R3, 0x1c ;  /* 0x0000000300037211 */ /* 0x000fc600078fe2ff */
[----:B------:R-:W-:Y:S01]  /*16c0*/  VIADD R0, R5, -UR4 ;  /* 0x8000000405007c36 */ /* 0x000fe20008000000 */
[----:B------:R-:W-:Y:S01]  /*16d0*/  VIMNMX R11, R3, R2, PT ;  /* 0x00000002030b7248 */ /* 0x000fe20003fe0100 */
[----:B------:R-:W-:Y:S06]  /*16e0*/  @!P5 BRA `(.L_x_2043) ;  /* 0x00000000003cd947 */ /* 0x000fec0003800000 */
[----:B------:R-:W-:-:S13]  /*16f0*/  ISETP.GT.AND P0, PT, R5, -0x1, PT ;  /* 0xffffffff0500780c */ /* 0x000fda0003f04270 */
[----:B------:R-:W-:Y:S05]  /*1700*/  @P0 BRA `(.L_x_2044) ;  /* 0x00000000001c0947 */ /* 0x000fea0003800000 */
[----:B------:R-:W-:Y:S02]  /*1710*/  ISETP.NE.AND P0, PT, R9, 0x1, PT ;  /* 0x000000010900780c */ /* 0x000fe40003f05270 */
[----:B------:R-:W-:-:S11]  /*1720*/  LOP3.LUT R5, RZ, R5, RZ, 0x33, !PT ;  /* 0x00000005ff057212 */ /* 0x000fd600078e33ff */
[----:B------:R-:W0:Y:S02]  /*1730*/  @P0 LDC.64 R2, c[0x0][0xae0] ;  /* 0x0002b800ff020b82 */ /* 0x000e240000000a00 */
[----:B0-----:R-:W-:-:S05]  /*1740*/  @P0 IMAD.HI.U32 R2, R5, R2, RZ ;  /* 0x0000000205020227 */ /* 0x001fca00078e00ff */
[----:B------:R-:W-:-:S04]  /*1750*/  @P0 SHF.R.U32.HI R5, RZ, R3, R2 ;  /* 0x00000003ff050219 */ /* 0x000fc80000011602 */
[----:B------:R-:W-:Y:S01]  /*1760*/  LOP3.LUT R5, RZ, R5, RZ, 0x33, !PT ;  /* 0x00000005ff057212 */ /* 0x000fe200078e33ff */
[----:B------:R-:W-:Y:S06]  /*1770*/  BRA `(.L_x_2045) ;  /* 0x0000000000107947 */ /* 0x000fec0003800000 */
.L_x_2044:
[----:B------:R-:W-:-:S13]  /*1780*/  ISETP.NE.AND P0, PT, R9, 0x1, PT ;  /* 0x000000010900780c */ /* 0x000fda0003f05270 */
[----:B------:R-:W0:Y:S02]  /*1790*/  @P0 LDC.64 R2, c[0x0][0xae0] ;  /* 0x0002b800ff020b82 */ /* 0x000e240000000a00 */
[----:B0-----:R-:W-:-:S05]  /*17a0*/  @P0 IMAD.HI.U32 R2, R5, R2, RZ ;  /* 0x0000000205020227 */ /* 0x001fca00078e00ff */
[----:B------:R-:W-:-:S07]  /*17b0*/  @P0 SHF.R.U32.HI R5, RZ, R3, R2 ;  /* 0x00000003ff050219 */ /* 0x000fce0000011602 */
.L_x_2045:
[----:B------:R-:W-:-:S05]  /*17c0*/  IMAD R5, R5, R9, RZ ;  /* 0x0000000905057224 */ /* 0x000fca00078e02ff */
[----:B------:R-:W-:-:S07]  /*17d0*/  VIMNMX R0, R0, R5, !PT ;  /* 0x0000000500007248 */ /* 0x000fce0007fe0100 */
.L_x_2043:
[----:B------:R-:W-:Y:S01]  /*17e0*/  IMAD.HI R0, R0, 0x2aaaaaab, RZ ;  /* 0x2aaaaaab00007827 */ /* 0x000fe200078e02ff */
[----:B------:R-:W-:-:S04]  /*17f0*/  LOP3.LUT R192, R233, 0xffff, RZ, 0xc0, !PT ;  /* 0x0000ffffe9c07812 */ /* 0x000fc800078ec0ff */
[----:B------:R-:W-:-:S04]  /*1800*/  SHF.R.U32.HI R3, RZ, 0x1f, R0 ;  /* 0x0000001fff037819 */ /* 0x000fc80000011600 */
[----:B------:R-:W-:-:S04]  /*1810*/  LEA.HI.SX32 R3, R0, R3, 0x1c ;  /* 0x0000000300037211 */ /* 0x000fc800078fe2ff */
[----:B------:R-:W-:Y:S01]  /*1820*/  VIMNMX R8, RZ, R3, !PT ;  /* 0x00000003ff087248 */ /* 0x000fe20007fe0100 */
[----:B------:R-:W-:-:S03]  /*1830*/  IMAD.MOV.U32 R3, RZ, RZ, RZ ;  /* 0x000000ffff037224 */ /* 0x000fc600078e00ff */
[----:B------:R-:W-:-:S13]  /*1840*/  ISETP.GT.AND P0, PT, R11, R8, PT ;  /* 0x000000080b00720c */ /* 0x000fda0003f04270 */
[----:B------:R-:W-:Y:S05]  /*1850*/  @!P0 BRA `(.L_x_2046) ;  /* 0x00000000007c8947 */ /* 0x000fea0003800000 */
[----:B------:R-:W-:-:S04]  /*1860*/  SHF.R.U32.HI R0, RZ, 0x10, R233 ;  /* 0x00000010ff007819 */ /* 0x000fc800000116e9 */
[----:B------:R-:W-:-:S13]  /*1870*/  ISETP.NE.AND P0, PT, R0, RZ, PT ;  /* 0x000000ff0000720c */ /* 0x000fda0003f05270 */
[----:B------:R-:W0:Y:S02]  /*1880*/  @!P0 LDC R0, c[0x0][0xae8] ;  /* 0x0002ba00ff008b82 */ /* 0x000e240000000800 */
[-C--:B0-----:R-:W-:Y:S02]  /*1890*/  IABS R6, R0.reuse ;  /* 0x0000000000067213 */ /* 0x081fe40000000000 */
[----:B------:R-:W-:Y:S02]  /*18a0*/  IADD3 R2, R0, -0x1, R11 ;  /* 0xffffffff00027810 */ /* 0x000fe40007ffe00b */
[----:B------:R-:W0:Y:S03]  /*18b0*/  I2F.RP R4, R6 ;  /* 0x0000000600047306 */ /* 0x000e260000209400 */
[----:B------:R-:W-:Y:S01]  /*18c0*/  IMAD.IADD R5, R2, 0x1, -R8 ;  /* 0x0000000102057824 */ /* 0x000fe200078e0a08 */
[----:B------:R-:W-:-:S04]  /*18d0*/  IABS R2, R0 ;  /* 0x0000000000027213 */ /* 0x000fc80000000000 */
[----:B------:R-:W-:Y:S02]  /*18e0*/  IABS R9, R5 ;  /* 0x0000000500097213 */ /* 0x000fe40000000000 */
[----:B------:R-:W-:-:S04]  /*18f0*/  LOP3.LUT R5, R5, R0, RZ, 0x3c, !PT ;  /* 0x0000000005057212 */ /* 0x000fc800078e3cff */
[----:B------:R-:W-:Y:S01]  /*1900*/  ISETP.GE.AND P2, PT, R5, RZ, PT ;  /* 0x000000ff0500720c */ /* 0x000fe20003f46270 */
[----:B0-----:R-:W0:Y:S02]  /*1910*/  MUFU.RCP R4, R4 ;  /* 0x0000000400047308 */ /* 0x001e240000001000 */
[----:B0-----:R-:W-:Y:S02]  /*1920*/  VIADD R3, R4, 0xffffffe ;  /* 0x0ffffffe04037836 */ /* 0x001fe40000000000 */
[----:B------:R-:W-:Y:S02]  /*1930*/  IMAD.MOV R4, RZ, RZ, -R2 ;  /* 0x000000ffff047224 */ /* 0x000fe400078e0a02 */
[----:B------:R-:W-:Y:S02]  /*1940*/  IMAD.MOV.U32 R2, RZ, RZ, RZ ;  /* 0x000000ffff027224 */ /* 0x000fe400078e00ff */
[----:B------:R-:W0:Y:S02]  /*1950*/  F2I.FTZ.U32.TRUNC.NTZ R3, R3 ;  /* 0x0000000300037305 */ /* 0x000e24000021f000 */
[----:B0-----:R-:W-:-:S04]  /*1960*/  IMAD.MOV R7, RZ, RZ, -R3 ;  /* 0x000000ffff077224 */ /* 0x001fc800078e0a03 */
[----:B------:R-:W-:-:S04]  /*1970*/  IMAD R7, R7, R6, RZ ;  /* 0x0000000607077224 */ /* 0x000fc800078e02ff */
[----:B------:R-:W-:-:S04]  /*1980*/  IMAD.HI.U32 R2, R3, R7, R2 ;  /* 0x0000000703027227 */ /* 0x000fc800078e0002 */
[----:B------:R-:W-:-:S04]  /*1990*/  IMAD.MOV.U32 R3, RZ, RZ, R9 ;  /* 0x000000ffff037224 */ /* 0x000fc800078e0009 */
        /* <DEDUP_REMOVED lines=10> */
[----:B------:R-:W-:-:S07]  /*1a40*/  IMAD.MOV.U32 R3, RZ, RZ, R2 ;  /* 0x000000ffff037224 */ /* 0x000fce00078e0002 */
.L_x_2046:
[----:B------:R-:W-:Y:S01]  /*1a50*/  IMAD R192, R192, R3, R8 ;  /* 0x00000003c0c07224 */ /* 0x000fe200078e0208 */
[----:B------:R-:W-:-:S04]  /*1a60*/  PLOP3.LUT P0, PT, PT, PT, PT, 0x80, 0x0 ;  /* 0x000000000000781c */ /* 0x000fc80003f0f070 */
[----:B------:R-:W-:-:S04]  /*1a70*/  VIADDMNMX R154, R192, R3, R11, PT ;  /* 0x00000003c09a7246 */ /* 0x000fc8000380010b */
[----:B------:R-:W-:-:S13]  /*1a80*/  ISETP.GT.AND P1, PT, R154, R192, PT ;  /* 0x000000c09a00720c */ /* 0x000fda0003f24270 */
[----:B------:R-:W-:Y:S05]  /*1a90*/  @!P1 BRA `(.L_x_2047) ;  /* 0x0000029800889947 */ /* 0x000fea0003800000 */
[----:B------:R-:W-:Y:S01]  /*1aa0*/  SHF.R.S32.HI R0, RZ, 0x1f, R31 ;  /* 0x0000001fff007819 */ /* 0x000fe2000001141f */
[----:B------:R-:W-:Y:S01]  /*1ab0*/  VIADD R15, R72, 0x18400 ;  /* 0x00018400480f7836 */ /* 0x000fe20000000000 */
[----:B------:R-:W-:Y:S01]  /*1ac0*/  STL.64 [R1+0x78], RZ ;  /* 0x000078ff01007387 */ /* 0x000fe20000100a00 */
[----:B------:R-:W-:Y:S01]  /*1ad0*/  IMAD.MOV.U32 R4, RZ, RZ, 0x1 ;  /* 0x00000001ff047424 */ /* 0x000fe200078e00ff */
[----:B------:R-:W-:Y:S01]  /*1ae0*/  LEA.HI R28, R0, R31, RZ, 0x7 ;  /* 0x0000001f001c7211 */ /* 0x000fe200078f38ff */
[----:B------:R-:W-:Y:S01]  /*1af0*/  IMAD.MOV.U32 R5, RZ, RZ, RZ ;  /* 0x000000ffff057224 */ /* 0x000fe200078e00ff */
[----:B------:R-:W-:Y:S01]  /*1b00*/  STL.128 [R1+0xb0], RZ ;  /* 0x0000b0ff01007387 */ /* 0x000fe20000100c00 */
[----:B------:R-:W-:Y:S01]  /*1b10*/  IMAD.MOV.U32 R6, RZ, RZ, 0x1 ;  /* 0x00000001ff067424 */ /* 0x000fe200078e00ff */
[----:B------:R-:W-:Y:S01]  /*1b20*/  SHF.R.S32.HI R61, RZ, 0x7, R28 ;  /* 0x00000007ff3d7819 */ /* 0x000fe2000001141c */
[----:B------:R-:W-:Y:S01]  /*1b30*/  IMAD.MOV.U32 R7, RZ, RZ, RZ ;  /* 0x000000ffff077224 */ /* 0x000fe200078e00ff */
[----:B------:R-:W-:Y:S01]  /*1b40*/  STL.128 [R1+0xc0], RZ ;  /* 0x0000c0ff01007387 */ /* 0x000fe20000100c00 */
[----:B------:R-:W-:Y:S01]  /*1b50*/  IMAD.MOV.U32 R12, RZ, RZ, 0x1 ;  /* 0x00000001ff0c7424 */ /* 0x000fe200078e00ff */
[----:B------:R-:W-:Y:S01]  /*1b60*/  LOP3.LUT P0, RZ, R15, 0x1bf, RZ, 0xc0, !PT ;  /* 0x000001bf0fff7812 */ /* 0x000fe2000780c0ff */
[----:B------:R-:W-:Y:S01]  /*1b70*/  IMAD.MOV.U32 R13, RZ, RZ, RZ ;  /* 0x000000ffff0d7224 */ /* 0x000fe200078e00ff */
[----:B------:R-:W0:Y:S01]  /*1b80*/  SHFL.IDX PT, R0, R61, RZ, 0x1f ;  /* 0x00001fff3d007589 */ /* 0x000e2200000e0000 */
[----:B------:R-:W-:-:S02]  /*1b90*/  IMAD.MOV.U32 R11, RZ, RZ, 0x40000040 ;  /* 0x40000040ff0b7424 */ /* 0x000fc400078e00ff */
[----:B------:R-:W-:Y:S01]  /*1ba0*/  IMAD.MOV.U32 R9, RZ, RZ, 0x40000040 ;  /* 0x40000040ff097424 */ /* 0x000fe200078e00ff */
[----:B------:R1:W-:Y:S04]  /*1bb0*/  STL.128 [R1+0x80], R4 ;  /* 0x0000800401007387 */ /* 0x0003e80000100c00 */
[----:B------:R2:W-:Y:S04]  /*1bc0*/  STL.64 [R1+0x90], R12 ;  /* 0x0000900c01007387 */ /* 0x0005e80000100a00 */
[----:B------:R3:W-:Y:S04]  /*1bd0*/  STL.128 [R1+0xd0], RZ ;  /* 0x0000d0ff01007387 */ /* 0x0007e80000100c00 */
[----:B------:R3:W-:Y:S01]  /*1be0*/  STL.128 [R1+0xe0], RZ ;  /* 0x0000e0ff01007387 */ /* 0x0007e20000100c00 */
[----:B-1----:R-:W-:-:S03]  /*1bf0*/  IMAD.MOV.U32 R5, RZ, RZ, 0x40000040 ;  /* 0x40000040ff057424 */ /* 0x002fc600078e00ff */
[----:B------:R3:W-:Y:S01]  /*1c00*/  STL.128 [R1+0xf0], RZ ;  /* 0x0000f0ff01007387 */ /* 0x0007e20000100c00 */
[----:B------:R-:W-:Y:S01]  /*1c10*/  IMAD.MOV.U32 R7, RZ, RZ, 0x40000040 ;  /* 0x40000040ff077424 */ /* 0x000fe200078e00ff */
[----:B0-----:R-:W-:Y:S01]  /*1c20*/  LEA.HI R2, R0, R0, RZ, 0x1 ;  /* 0x0000000000027211 */ /* 0x001fe200078f08ff */
[----:B--2---:R-:W-:Y:S01]  /*1c30*/  IMAD.MOV.U32 R13, RZ, RZ, 0x40000040 ;  /* 0x40000040ff0d7424 */ /* 0x004fe200078e00ff */
[----:B------:R3:W-:Y:S02]  /*1c40*/  STL.128 [R1+0x100], RZ ;  /* 0x000100ff01007387 */ /* 0x0007e40000100c00 */
[----:B------:R-:W-:Y:S01]  /*1c50*/  LOP3.LUT R3, R2, 0x7fffe, RZ, 0xc0, !PT ;  /* 0x0007fffe02037812 */ /* 0x000fe200078ec0ff */
[----:B------:R-:W-:-:S04]  /*1c60*/  VIADD R2, R72, 0x1c400 ;  /* 0x0001c40048027836 */ /* 0x000fc80000000000 */
[----:B------:R-:W-:Y:S01]  /*1c70*/  IMAD.IADD R0, R0, 0x1, -R3 ;  /* 0x0000000100007824 */ /* 0x000fe200078e0a03 */
[----:B------:R-:W-:Y:S01]  /*1c80*/  SHF.R.U32.HI R2, RZ, 0x4, R2 ;  /* 0x00000004ff027819 */ /* 0x000fe20000011602 */
[----:B------:R-:W-:Y:S02]  /*1c90*/  VIADD R3, R72, 0x400 ;  /* 0x0000040048037836 */ /* 0x000fe40000000000 */
[----:B------:R-:W-:Y:S01]  /*1ca0*/  IMAD R0, R0, 0x2000, R15 ;  /* 0x0000200000007824 */ /* 0x000fe200078e020f */
[----:B------:R-:W-:Y:S02]  /*1cb0*/  LOP3.LUT R2, R2, 0x3fff, RZ, 0xc0, !PT ;  /* 0x00003fff02027812 */ /* 0x000fe400078ec0ff */
[----:B------:R-:W-:Y:S01]  /*1cc0*/  SHF.R.U32.HI R3, RZ, 0x4, R3 ;  /* 0x00000004ff037819 */ /* 0x000fe20000011603 */
[----:B------:R-:W-:Y:S01]  /*1cd0*/  VIADD R8, R0, 0xa000 ;  /* 0x0000a00000087836 */ /* 0x000fe20000000000 */
[----:B------:R-:W-:Y:S02]  /*1ce0*/  SHF.R.U32.HI R0, RZ, 0x4, R0 ;  /* 0x00000004ff007819 */ /* 0x000fe40000011600 */
[----:B------:R-:W-:-:S02]  /*1cf0*/  LOP3.LUT R2, R2, 0x10000, RZ, 0xfc, !PT ;  /* 0x0001000002027812 */ /* 0x000fc400078efcff */
[----:B------:R-:W-:Y:S02]  /*1d00*/  SHF.R.U32.HI R8, RZ, 0x4, R8 ;  /* 0x00000004ff087819 */ /* 0x000fe40000011608 */
[----:B------:R-:W-:Y:S01]  /*1d10*/  LOP3.LUT R3, R3, 0x3fff, RZ, 0xc0, !PT ;  /* 0x00003fff03037812 */ /* 0x000fe200078ec0ff */
[----:B------:R-:W-:Y:S01]  /*1d20*/  IMAD.MOV.U32 R4, RZ, RZ, R2 ;  /* 0x000000ffff047224 */ /* 0x000fe200078e0002 */
[----:B------:R-:W-:Y:S02]  /*1d30*/  LOP3.LUT R0, R0, 0x3fff, RZ, 0xc0, !PT ;  /* 0x00003fff00007812 */ /* 0x000fe400078ec0ff */
[----:B------:R-:W-:Y:S02]  /*1d40*/  LOP3.LUT R8, R8, 0x3fff, RZ, 0xc0, !PT ;  /* 0x00003fff08087812 */ /* 0x000fe400078ec0ff */
[C---:B------:R-:W-:Y:S02]  /*1d50*/  LOP3.LUT R6, R3.reuse, 0x3000000, RZ, 0xfc, !PT ;  /* 0x0300000003067812 */ /* 0x040fe400078efcff */
[----:B------:R-:W-:-:S02]  /*1d60*/  LOP3.LUT R10, R3, 0x10000, RZ, 0xfc, !PT ;  /* 0x00010000030a7812 */ /* 0x000fc400078efcff */
[----:B------:R-:W-:Y:S01]  /*1d70*/  LOP3.LUT R12, R0, 0x10000, RZ, 0xfc, !PT ;  /* 0x00010000000c7812 */ /* 0x000fe200078efcff */
[----:B------:R3:W-:Y:S01]  /*1d80*/  STL.128 [R1+0xa0], R4 ;  /* 0x0000a00401007387 */ /* 0x0007e20000100c00 */
[----:B------:R-:W-:-:S03]  /*1d90*/  LOP3.LUT R8, R8, 0x10000, RZ, 0xfc, !PT ;  /* 0x0001000008087812 */ /* 0x000fc600078efcff */
[----:B------:R3:W-:Y:S04]  /*1da0*/  STL.64 [R1+0x98], R12 ;  /* 0x0000980c01007387 */ /* 0x0007e80000100a00 */
[----:B------:R3:W-:Y:S01]  /*1db0*/  STL.128 [R1+0x110], R8 ;  /* 0x0001100801007387 */ /* 0x0007e20000100c00 */
[----:B------:R-:W-:Y:S05]  /*1dc0*/  @!P0 BRA `(.L_x_2048) ;  /* 0x0000000000408947 */ /* 0x000fea0003800000 */
[----:B------:R-:W-:Y:S01]  /*1dd0*/  MOV R0, 0x0 ;  /* 0x0000000000007802 */ /* 0x000fe20000000f00 */
[----:B------:R-:W-:Y:S01]  /*1de0*/  ULDC.64 UR4, c[0x4][0x98] ;  /* 0x0100260000047ab9 */ /* 0x000fe20000000a00 */
[----:B------:R-:W-:Y:S01]  /*1df0*/  ULDC.64 UR6, c[0x4][0x38] ;  /* 0x01000e0000067ab9 */ /* 0x000fe20000000a00 */
[----:B---3--:R-:W-:Y:S01]  /*1e00*/  IMAD.U32 R4, RZ, RZ, UR4 ;  /* 0x00000004ff047e24 */ /* 0x008fe2000f8e00ff */
        /* <DEDUP_REMOVED lines=12> */
.L_x_2048:
[----:B------:R-:W2:Y:S01]  /*1ed0*/  LDL R15, [R1+0x21c] ;  /* 0x00021c00010f7983 */ /* 0x000ea20000100800 */
[----:B------:R-:W-:Y:S01]  /*1ee0*/  LOP3.LUT R0, R28, 0xffffff80, RZ, 0xc0, !PT ;  /* 0xffffff801c007812 */ /* 0x000fe200078ec0ff */
[----:B---3--:R-:W0:Y:S01]  /*1ef0*/  LDC.64 R4, c[0x0][0xad8] ;  /* 0x0002b600ff047b82 */ /* 0x008e220000000a00 */
[----:B------:R-:W-:Y:S01]  /*1f00*/  LEA.HI R10, R61, R61, RZ, 0x1 ;  /* 0x0000003d3d0a7211 */ /* 0x000fe200078f08ff */
[----:B------:R-:W-:Y:S01]  /*1f10*/  VIADD R14, R64, 0xffffff80 ;  /* 0xffffff80400e7836 */ /* 0x000fe20000000000 */
[----:B------:R1:W-:Y:S01]  /*1f20*/  STL.64 [R1+0x128], R26 ;  /* 0x0001281a01007387 */ /* 0x0003e20000100a00 */
[----:B------:R-:W-:Y:S01]  /*1f30*/  IMAD.IADD R0, R31, 0x1, -R0 ;  /* 0x000000011f007824 */ /* 0x000fe200078e0a00 */
[----:B------:R-:W-:Y:S01]  /*1f40*/  LOP3.LUT R10, R10, 0x3fffffe, RZ, 0xc0, !PT ;  /* 0x03fffffe0a0a7812 */ /* 0x000fe200078ec0ff */
[----:B------:R-:W-:Y:S01]  /*1f50*/  BSSY B0, `(.L_x_2049) ;  /* 0x0000029000007945 */ /* 0x000fe20003800000 */
[----:B------:R1:W-:Y:S01]  /*1f60*/  STL.64 [R1+0x130], R16 ;  /* 0x0001301001007387 */ /* 0x0003e20000100a00 */
[----:B------:R-:W3:Y:S01]  /*1f70*/  LDC.64 R2, c[0x0][0xae0] ;  /* 0x0002b800ff027b82 */ /* 0x000ee20000000a00 */
[----:B------:R-:W-:Y:S01]  /*1f80*/  SHF.R.S32.HI R7, RZ, 0x1f, R0 ;  /* 0x0000001fff077819 */ /* 0x000fe20000011400 */
[----:B------:R-:W-:Y:S01]  /*1f90*/  IMAD.IADD R11, R61, 0x1, -R10 ;  /* 0x000000013d0b7824 */ /* 0x000fe200078e0a0a */
[----:B------:R1:W-:Y:S02]  /*1fa0*/  STL [R1+0x13c], R14 ;  /* 0x00013c0e01007387 */ /* 0x0003e40000100800 */
[----:B------:R-:W-:-:S02]  /*1fb0*/  LEA.HI R8, R7, R0, RZ, 0x2 ;  /* 0x0000000007087211 */ /* 0x000fc400078f10ff */
[----:B------:R-:W-:Y:S01]  /*1fc0*/  LEA.HI R7, R7, R0, RZ, 0x5 ;  /* 0x0000000007077211 */ /* 0x000fe200078f28ff */
[----:B------:R-:W4:Y:S01]  /*1fd0*/  LDC R28, c[0x0][0x288] ;  /* 0x0000a200ff1c7b82 */ /* 0x000f220000000800 */
[--C-:B------:R-:W-:Y:S01]  /*1fe0*/  SHF.R.S32.HI R6, RZ, 0x2, R8.reuse ;  /* 0x00000002ff067819 */ /* 0x100fe20000011408 */
[----:B------:R1:W-:Y:S01]  /*1ff0*/  STL.U8 [R1+0x138], RZ ;  /* 0x000138ff01007387 */ /* 0x0003e20000100000 */
[----:B------:R-:W-:Y:S02]  /*2000*/  SHF.R.S32.HI R9, RZ, 0x1f, R8 ;  /* 0x0000001fff097819 */ /* 0x000fe40000011408 */
[----:B------:R-:W-:Y:S01]  /*2010*/  LOP3.LUT R13, R8, 0x7ffffffc, RZ, 0xc0, !PT ;  /* 0x7ffffffc080d7812 */ /* 0x000fe200078ec0ff */
[----:B------:R-:W-:Y:S01]  /*2020*/  IMAD.MOV.U32 R8, RZ, RZ, RZ ;  /* 0x000000ffff087224 */ /* 0x000fe200078e00ff */
[----:B------:R-:W-:Y:S01]  /*2030*/  LEA.HI R9, R9, R6, RZ, 0x3 ;  /* 0x0000000609097211 */ /* 0x000fe200078f18ff */
[----:B------:R-:W4:Y:S01]  /*2040*/  LDC R30, c[0x0][0xad4] ;  /* 0x0002b500ff1e7b82 */ /* 0x000f220000000800 */
[----:B0-----:R-:W-:Y:S01]  /*2050*/  IMAD.MOV.U32 R31, RZ, RZ, R4 ;  /* 0x000000ffff1f7224 */ /* 0x001fe200078e0004 */
[----:B------:R1:W-:Y:S01]  /*2060*/  STL.U8 [R1+0x16c], RZ ;  /* 0x00016cff01007387 */ /* 0x0003e20000100000 */
[----:B------:R-:W-:Y:S01]  /*2070*/  LOP3.LUT R9, R9, 0xfffffff8, RZ, 0xc0, !PT ;  /* 0xfffffff809097812 */ /* 0x000fe200078ec0ff */
[----:B------:R-:W-:-:S04]  /*2080*/  IMAD.IADD R0, R0, 0x1, -R13 ;  /* 0x0000000100007824 */ /* 0x000fc800078e0a0d */
[----:B------:R-:W-:Y:S01]  /*2090*/  IMAD.IADD R10, R6, 0x1, -R9 ;  /* 0x00000001060a7824 */ /* 0x000fe200078e0a09 */
[----:B------:R-:W-:Y:S01]  /*20a0*/  SHF.R.S32.HI R9, RZ, 0x5, R7 ;  /* 0x00000005ff097819 */ /* 0x000fe20000011407 */
[----:B------:R-:W0:Y:S01]  /*20b0*/  LDC R20, c[0x0][0x450] ;  /* 0x00011400ff147b82 */ /* 0x000e220000000800 */
[----:B------:R-:W-:-:S03]  /*20c0*/  IMAD.SHL.U32 R13, R0, 0x2, RZ ;  /* 0x00000002000d7824 */ /* 0x000fc600078e00ff */
[----:B------:R-:W-:Y:S02]  /*20d0*/  IMAD R10, R9, 0x10, R10 ;  /* 0x00000010090a7824 */ /* 0x000fe400078e020a */
[----:B------:R-:W-:Y:S02]  /*20e0*/  IMAD.MOV.U32 R9, RZ, RZ, R5 ;  /* 0x000000ffff097224 */ /* 0x000fe400078e0005 */
[----:B------:R-:W5:Y:S01]  /*20f0*/  LDC.64 R6, c[0x0][0x448] ;  /* 0x00011200ff067b82 */ /* 0x000f620000000a00 */
[----:B------:R-:W-:Y:S02]  /*2100*/  IMAD R12, R11, 0x40, R10 ;  /* 0x000000400b0c7824 */ /* 0x000fe400078e020a */
[----:B---3--:R-:W-:-:S03]  /*2110*/  IMAD.MOV.U32 R10, RZ, RZ, R2 ;  /* 0x000000ffff0a7224 */ /* 0x008fc600078e0002 */
[----:B------:R1:W-:Y:S04]  /*2120*/  STL.64 [R1+0x120], R12 ;  /* 0x0001200c01007387 */ /* 0x0003e80000100a00 */
[----:B----4-:R1:W-:Y:S04]  /*2130*/  STL.128 [R1+0x140], R28 ;  /* 0x0001401c01007387 */ /* 0x0103e80000100c00 */
[----:B0-----:R1:W-:Y:S04]  /*2140*/  STL [R1+0x168], R20 ;  /* 0x0001681401007387 */ /* 0x0013e80000100800 */
[----:B-----5:R1:W-:Y:S01]  /*2150*/  STL.64 [R1+0x160], R6 ;  /* 0x0001600601007387 */ /* 0x0203e20000100a00 */
[----:B--2---:R-:W-:-:S04]  /*2160*/  LEA.HI R11, R15, R15, RZ, 0x1 ;  /* 0x0000000f0f0b7211 */ /* 0x004fc800078f08ff */
[----:B------:R-:W-:Y:S01]  /*2170*/  LOP3.LUT R0, R11, 0xfffffffe, RZ, 0xc0, !PT ;  /* 0xfffffffe0b007812 */ /* 0x000fe200078ec0ff */
[----:B------:R-:W-:-:S04]  /*2180*/  IMAD.MOV.U32 R11, RZ, RZ, R3 ;  /* 0x000000ffff0b7224 */ /* 0x000fc800078e0003 */
[----:B------:R-:W-:Y:S01]  /*2190*/  IMAD.IADD R0, R15, 0x1, -R0 ;  /* 0x000000010f007824 */ /* 0x000fe200078e0a00 */
[----:B------:R1:W-:Y:S04]  /*21a0*/  STL.128 [R1+0x150], R8 ;  /* 0x0001500801007387 */ /* 0x0003e80000100c00 */
[----:B------:R-:W-:-:S04]  /*21b0*/  SHF.L.U32 R15, R0, 0x1f, RZ ;  /* 0x0000001f000f7819 */ /* 0x000fc800000006ff */
[----:B------:R-:W0:Y:S02]  /*21c0*/  SYNCS.PHASECHK.TRANS64.TRYWAIT P0, [R72+URZ+0x32400], R15 ;  /* 0x0324000f480075a7 */ /* 0x000e24000800017f */
[----:B01----:R-:W-:Y:S05]  /*21d0*/  @!P0 BRA `(.L_x_2050) ;  /* 0x0000030800148947 */ /* 0x003fea0003800000 */
.L_x_2235:
[----:B------:R-:W-:Y:S05]  /*21e0*/  BSYNC B0 ;  /* 0x0000000000007941 */ /* 0x000fea0003800000 */
.L_x_2049:
[----:B------:R-:W2:Y:S04]  /*21f0*/  LDL R16, [R1+0x860] ;  /* 0x0008600001107983 */ /* 0x000ea80000100800 */
[----:B------:R-:W3:Y:S04]  /*2200*/  LDL R10, [R1+0x1c] ;  /* 0x00001c00010a7983 */ /* 0x000ee80000100800 */
[----:B------:R1:W5:Y:S01]  /*2210*/  LDL.64 R8, [R1+0x210] ;  /* 0x0002100001087983 */ /* 0x0003620000100a00 */
[----:B------:R-:W-:Y:S01]  /*2220*/  IMAD.MOV.U32 R12, RZ, RZ, R34 ;  /* 0x000000ffff0c7224 */ /* 0x000fe200078e0022 */
[----:B------:R-:W-:Y:S01]  /*2230*/  IADD3 R0, P0, R18, 0x450, RZ ;  /* 0x0000045012007810 */ /* 0x000fe20007f1e0ff */
[----:B------:R-:W-:Y:S01]  /*2240*/  IMAD.MOV.U32 R13, RZ, RZ, R35 ;  /* 0x000000ffff0d7224 */ /* 0x000fe200078e0023 */
[----:B------:R-:W-:Y:S05]  /*2250*/  WARPSYNC.ALL ;  /* 0x0000000000007948 */ /* 0x000fea0003800000 */
[----:B------:R-:W-:Y:S01]  /*2260*/  IMAD.MOV.U32 R14, RZ, RZ, R60 ;  /* 0x000000ffff0e7224 */ /* 0x000fe200078e003c */
[----:B------:R-:W-:Y:S01]  /*2270*/  BSSY B0, `(.L_x_2051) ;  /* 0x0000033000007945 */ /* 0x000fe20003800000 */
[----:B0-----:R-:W-:-:S02]  /*2280*/  IMAD.MOV.U32 R15, RZ, RZ, R63 ;  /* 0x000000ffff0f7224 */ /* 0x001fc400078e003f */
[----:B------:R-:W-:Y:S02]  /*2290*/  IMAD.X R11, RZ, RZ, R19, P0 ;  /* 0x000000ffff0b7224 */ /* 0x000fe400000e0613 */
[----:B------:R-:W-:Y:S01]  /*22a0*/  IMAD.MOV.U32 R26, RZ, RZ, R44 ;  /* 0x000000ffff1a7224 */ /* 0x000fe200078e002c */
[----:B------:R0:W-:Y:S01]  /*22b0*/  STL.128 [R1+0x170], R12 ;  /* 0x0001700c01007387 */ /* 0x0001e20000100c00 */
[----:B------:R-:W-:Y:S02]  /*22c0*/  IMAD.MOV.U32 R27, RZ, RZ, R37 ;  /* 0x000000ffff1b7224 */ /* 0x000fe400078e0025 */
[----:B------:R-:W-:Y:S02]  /*22d0*/  IMAD.MOV.U32 R17, RZ, RZ, R41 ;  /* 0x000000ffff117224 */ /* 0x000fe400078e0029 */
[----:B------:R-:W-:Y:S01]  /*22e0*/  VIADD R237, R73, 0x8 ;  /* 0x0000000849ed7836 */ /* 0x000fe20000000000 */
[----:B------:R-:W-:Y:S01]  /*22f0*/  STL.128 [R1+0x1a0], R24 ;  /* 0x0001a01801007387 */ /* 0x000fe20000100c00 */
[----:B0-----:R-:W-:-:S02]  /*2300*/  IMAD.MOV.U32 R12, RZ, RZ, R62 ;  /* 0x000000ffff0c7224 */ /* 0x001fc400078e003e */
[----:B------:R-:W-:Y:S02]  /*2310*/  IMAD.MOV.U32 R13, RZ, RZ, R65 ;  /* 0x000000ffff0d7224 */ /* 0x000fe400078e0041 */
[----:B------:R-:W-:Y:S02]  /*2320*/  IMAD.MOV.U32 R14, RZ, RZ, R58 ;  /* 0x000000ffff0e7224 */ /* 0x000fe400078e003a */
[----:B------:R-:W-:-:S05]  /*2330*/  IMAD.MOV.U32 R15, RZ, RZ, R59 ;  /* 0x000000ffff0f7224 */ /* 0x000fca00078e003b */
[----:B------:R0:W-:Y:S02]  /*2340*/  STL.128 [R1+0x190], R12 ;  /* 0x0001900c01007387 */ /* 0x0001e40000100c00 */
[----:B0-----:R-:W-:Y:S02]  /*2350*/  IMAD.MOV.U32 R12, RZ, RZ, R56 ;  /* 0x000000ffff0c7224 */ /* 0x001fe400078e0038 */
        /* <DEDUP_REMOVED lines=22> */
[----:B--2---:R-:W-:Y:S02]  /*24c0*/  IMAD.MOV.U32 R12, RZ, RZ, R16 ;  /* 0x000000ffff0c7224 */ /* 0x004fe400078e0010 */
[----:B------:R-:W-:Y:S01]  /*24d0*/  IMAD.MOV.U32 R16, RZ, RZ, R32 ;  /* 0x000000ffff107224 */ /* 0x000fe200078e0020 */
[----:B---3--:R-:W-:-:S02]  /*24e0*/  LOP3.LUT R0, R10, 0x1, RZ, 0xfc, !PT ;  /* 0x000000010a007812 */ /* 0x008fc400078efcff */
[----:B------:R0:W-:Y:S01]  /*24f0*/  STL.128 [R1+0x1f0], R12 ;  /* 0x0001f00c01007387 */ /* 0x0001e20000100c00 */
[----:B------:R1:W-:Y:S01]  /*2500*/  BAR.SYNC.DEFER_BLOCKING R237, 0x100 ;  /* 0x000400ed0000751d */ /* 0x0003e20000010000 */
[----:B------:R-:W-:-:S05]  /*2510*/  ISETP.NE.AND P1, PT, R0, 0x3, PT ;  /* 0x000000030000780c */ /* 0x000fca0003f25270 */
[----:B------:R1:W-:Y:S01]  /*2520*/  STL.128 [R1+0x180], R16 ;  /* 0x0001801001007387 */ /* 0x0003e20000100c00 */
[----:B0-----:R-:W-:Y:S02]  /*2530*/  IMAD.MOV.U32 R12, RZ, RZ, R48 ;  /* 0x000000ffff0c7224 */ /* 0x001fe400078e0030 */
[----:B------:R-:W-:Y:S02]  /*2540*/  IMAD.MOV.U32 R13, RZ, RZ, R45 ;  /* 0x000000ffff0d7224 */ /* 0x000fe400078e002d */
[----:B------:R-:W-:Y:S02]  /*2550*/  IMAD.MOV.U32 R14, RZ, RZ, R43 ;  /* 0x000000ffff0e7224 */ /* 0x000fe400078e002b */
[----:B------:R-:W-:-:S05]  /*2560*/  IMAD.MOV.U32 R15, RZ, RZ, R46 ;  /* 0x000000ffff0f7224 */ /* 0x000fca00078e002e */
[----:B------:R1:W-:Y:S01]  /*2570*/  STL.128 [R1+0x200], R12 ;  /* 0x0002000c01007387 */ /* 0x0003e20000100c00 */
[----:B------:R-:W-:Y:S05]  /*2580*/  @!P1 BRA `(.L_x_2052) ;  /* 0x0000000000049947 */ /* 0x000fea0003800000 */
[----:B------:R-:W-:Y:S01]  /*2590*/  BPT.TRAP 0x1 ;  /* 0x000000040000795c */ /* 0x000fe20000300000 */
.L_x_2052:
[----:B------:R-:W-:Y:S05]  /*25a0*/  BSYNC B0 ;  /* 0x0000000000007941 */ /* 0x000fea0003800000 */
.L_x_2051:
[----:B------:R-:W2:Y:S01]  /*25b0*/  LDL.64 R10, [R1+0x8] ;  /* 0x00000800010a7983 */ /* 0x000ea20000100a00 */
[----:B-----5:R-:W-:Y:S01]  /*25c0*/  SHF.L.U32 R9, R9, 0x1f, RZ ;  /* 0x0000001f09097819 */ /* 0x020fe200000006ff */
[----:B------:R-:W-:Y:S01]  /*25d0*/  BSSY B0, `(.L_x_2053) ;  /* 0x0000006000007945 */ /* 0x000fe20003800000 */
[----:B--2---:R-:W-:-:S05]  /*25e0*/  MOV R11, R10 ;  /* 0x0000000a000b7202 */ /* 0x004fca0000000f00 */
[----:B------:R-:W-:-:S04]  /*25f0*/  IMAD R8, R8, 0x8, R11 ;  /* 0x0000000808087824 */ /* 0x000fc800078e020b */
[----:B------:R0:W2:Y:S01]  /*2600*/  SYNCS.PHASECHK.TRANS64.TRYWAIT P0, [R8+URZ], R9 ;  /* 0x00000009080075a7 */ /* 0x0000a2000800017f */
[----:B------:R-:W-:Y:S05]  /*2610*/  @!P1 BRA `(.L_x_2054) ;  /* 0x0000000000049947 */ /* 0x000fea0003800000 */
[----:B------:R-:W-:Y:S01]  /*2620*/  BPT.TRAP 0x1 ;  /* 0x000000040000795c */ /* 0x000fe20000300000 */
.L_x_2054:
[----:B------:R-:W-:Y:S05]  /*2630*/  BSYNC B0 ;  /* 0x0000000000007941 */ /* 0x000fea0003800000 */
.L_x_2053:
[----:B------:R-:W-:Y:S04]  /*2640*/  BSSY B0, `(.L_x_2055) ;  /* 0x0000004000007945 */ /* 0x000fe80003800000 */
[----:B--2---:R-:W-:Y:S05]  /*2650*/  @P0 BRA `(.L_x_2056) ;  /* 0x0000000000080947 */ /* 0x004fea0003800000 */
[----:B------:R-:W2:Y:S02]  /*2660*/  SYNCS.PHASECHK.TRANS64.TRYWAIT P0, [R8+URZ], R9 ;  /* 0x00000009080075a7 */ /* 0x000ea4000800017f */
[----:B--2---:R-:W-:Y:S05]  /*2670*/  @!P0 BRA `(.L_x_2057) ;  /* 0x0000030400008947 */ /* 0x004fea0003800000 */
.L_x_2056:
[----:B------:R-:W-:Y:S05]  /*2680*/  BSYNC B0 ;  /* 0x0000000000007941 */ /* 0x000fea0003800000 */
.L_x_2055:
[----:B-1----:R-:W3:Y:S04]  /*2690*/  LDL R13, [R1+0x210] ;  /* 0x00021000010d7983 */ /* 0x002ee80000100800 */
[----:B0-2---:R-:W3:Y:S01]  /*26a0*/  LDL.64 R8, [R1+0xa0] ;  /* 0x0000a00001087983 */ /* 0x005ee20000100a00 */
[----:B------:R-:W-:Y:S05]  /*26b0*/  WARPSYNC.ALL ;  /* 0x0000000000007948 */ /* 0x000fea0003800000 */
[----:B------:R-:W2:Y:S04]  /*26c0*/  LDL.64 R20, [R1+0x98] ;  /* 0x0000980001147983 */ /* 0x000ea80000100a00 */
[----:B------:R-:W4:Y:S04]  /*26d0*/  LDL.64 R10, [R1+0x98] ;  /* 0x00009800010a7983 */ /* 0x000f280000100a00 */
[----:B------:R-:W5:Y:S01]  /*26e0*/  LDL.64 R14, [R1+0x98] ;  /* 0x00009800010e7983 */ /* 0x000f620000100a00 */
[----:B---3--:R-:W-:-:S03]  /*26f0*/  IMAD R8, R13, 0x300, R8 ;  /* 0x000003000d087824 */ /* 0x008fc600078e0208 */
[----:B------:R-:W3:Y:S01]  /*2700*/  LDL.64 R16, [R1+0x98] ;  /* 0x0000980001107983 */ /* 0x000ee20000100a00 */
[----:B------:R-:W-:Y:S02]  /*2710*/  R2UR UR7, R9 ;  /* 0x00000000090772ca */ /* 0x000fe400000e0000 */
[C---:B------:R-:W-:Y:S01]  /*2720*/  R2UR UR6, R8.reuse ;  /* 0x00000000080672ca */ /* 0x040fe200000e0000 */
[----:B------:R-:W-:Y:S01]  /*2730*/  WARPGROUP.ARRIVE ;  /* 0x00000000000079c5 */ /* 0x000fe20000000000 */
[----:B------:R-:W3:Y:S01]  /*2740*/  LDL R0, [R1+0x21c] ;  /* 0x00021c0001007983 */ /* 0x000ee20000100800 */
[----:B------:R-:W-:Y:S01]  /*2750*/  VIADD R12, R8, 0x2 ;  /* 0x00000002080c7836 */ /* 0x000fe20000000000 */
[----:B------:R-:W-:Y:S01]  /*2760*/  BSSY B0, `(.L_x_2058) ;  /* 0x000002d000007945 */ /* 0x000fe20003800000 */
[----:B------:R-:W-:Y:S01]  /*2770*/  IMAD.MOV.U32 R13, RZ, RZ, R9 ;  /* 0x000000ffff0d7224 */ /* 0x000fe200078e0009 */
[----:B------:R0:W-:Y:S01]  /*2780*/  STL [R1+0x80], RZ ;  /* 0x000080ff01007387 */ /* 0x0001e20000100800 */
[----:B------:R-:W-:-:S05]  /*2790*/  IMAD.MOV.U32 R234, RZ, RZ, 0x1 ;  /* 0x00000001ffea7424 */ /* 0x000fca00078e00ff */
[----:B------:R0:W-:Y:S04]  /*27a0*/  STL [R1+0x80], R234 ;  /* 0x000080ea01007387 */ /* 0x0001e80000100800 */
[----:B------:R0:W-:Y:S04]  /*27b0*/  STL [R1+0x80], R234 ;  /* 0x000080ea01007387 */ /* 0x0001e80000100800 */
[----:B------:R0:W-:Y:S04]  /*27c0*/  STL [R1+0x80], R234 ;  /* 0x000080ea01007387 */ /* 0x0001e80000100800 */
[----:B------:R0:W-:Y:S01]  /*27d0*/  STL [R1+0x80], R234 ;  /* 0x000080ea01007387 */ /* 0x0001e20000100800 */
[----:B--2---:R-:W-:-:S02]  /*27e0*/  R2UR UR4, R20 ;  /* 0x00000000140472ca */ /* 0x004fc400000e0000 */
[----:B------:R-:W-:Y:S01]  /*27f0*/  R2UR UR5, R21 ;  /* 0x00000000150572ca */ /* 0x000fe200000e0000 */
[----:B----4-:R-:W-:Y:S02]  /*2800*/  VIADD R10, R10, 0x2 ;  /* 0x000000020a0a7836 */ /* 0x010fe40000000000 */
[----:B-----5:R-:W-:Y:S02]  /*2810*/  VIADD R14, R14, 0x4 ;  /* 0x000000040e0e7836 */ /* 0x020fe40000000000 */
[----:B---3--:R-:W-:-:S08]  /*2820*/  VIADD R16, R16, 0x6 ;  /* 0x0000000610107836 */ /* 0x008fd00000000000 */
[----:B------:R-:W-:Y:S01]  /*2830*/  HGMMA.64x96x16.F32.BF16 R24, gdesc[UR4], RZ, !UPT, gsb0 ;  /* 0x01600000041879f0 */ /* 0x000fe2000c0018ff */
[----:B------:R-:W-:Y:S02]  /*2840*/  R2UR UR6, R12 ;  /* 0x000000000c0672ca */ /* 0x000fe400000e0000 */
[----:B------:R-:W-:Y:S02]  /*2850*/  R2UR UR7, R13 ;  /* 0x000000000d0772ca */ /* 0x000fe400000e0000 */
[----:B------:R-:W-:Y:S01]  /*2860*/  R2UR UR4, R10 ;  /* 0x000000000a0472ca */ /* 0x000fe200000e0000 */
[C---:B------:R-:W-:Y:S01]  /*2870*/  VIADD R10, R8.reuse, 0x4 ;  /* 0x00000004080a7836 */ /* 0x040fe20000000000 */
[----:B------:R-:W-:Y:S01]  /*2880*/  R2UR UR5, R11 ;  /* 0x000000000b0572ca */ /* 0x000fe200000e0000 */
[----:B------:R-:W-:Y:S02]  /*2890*/  IMAD.MOV.U32 R11, RZ, RZ, R9 ;  /* 0x000000ffff0b7224 */ /* 0x000fe400078e0009 */
[----:B------:R-:W-:Y:S01]  /*28a0*/  VIADD R8, R8, 0x6 ;  /* 0x0000000608087836 */ /* 0x000fe20000000000 */
[----:B------:R-:W-:-:S02]  /*28b0*/  WARPGROUP.DEPBAR.LE gsb0, 0x0 ;  /* 0x00008000000079c5 */ /* 0x000fc40000010000 */
[----:B------:R-:W-:-:S07]  /*28c0*/  WARPGROUP.ARRIVE ;  /* 0x00000000000079c5 */ /* 0x000fce0000000000 */
[----:B------:R-:W-:Y:S01]  /*28d0*/  HGMMA.64x96x16.F32.BF16 R24, gdesc[UR4], R24, gsb0 ;  /* 0x01600000041879f0 */ /* 0x000fe20008001818 */
[----:B------:R-:W-:Y:S02]  /*28e0*/  R2UR UR6, R10 ;  /* 0x000000000a0672ca */ /* 0x000fe400000e0000 */
[----:B------:R-:W-:Y:S02]  /*28f0*/  R2UR UR7, R11 ;  /* 0x000000000b0772ca */ /* 0x000fe400000e0000 */
[----:B------:R-:W-:Y:S02]  /*2900*/  R2UR UR4, R14 ;  /* 0x000000000e0472ca */ /* 0x000fe400000e0000 */
[----:B------:R-:W-:Y:S02]  /*2910*/  R2UR UR5, R15 ;  /* 0x000000000f0572ca */ /* 0x000fe400000e0000 */
[----:B------:R-:W-:Y:S01]  /*2920*/  LEA.HI R10, R0, R0, RZ, 0x1 ;  /* 0x00000000000a7211 */ /* 0x000fe200078f08ff */
[----:B------:R-:W-:-:S02]  /*2930*/  WARPGROUP.DEPBAR.LE gsb0, 0x0 ;  /* 0x00008000000079c5 */ /* 0x000fc40000010000 */
[----:B------:R-:W-:-:S08]  /*2940*/  WARPGROUP.ARRIVE ;  /* 0x00000000000079c5 */ /* 0x000fd00000000000 */
[----:B------:R-:W-:Y:S01]  /*2950*/  HGMMA.64x96x16.F32.BF16 R24, gdesc[UR4], R24, gsb0 ;  /* 0x01600000041879f0 */ /* 0x000fe20008001818 */
[----:B------:R-:W-:Y:S02]  /*2960*/  R2UR UR6, R8 ;  /* 0x00000000080672ca */ /* 0x000fe400000e0000 */
[----:B------:R-:W-:Y:S02]  /*2970*/  R2UR UR7, R9 ;  /* 0x00000000090772ca */ /* 0x000fe400000e0000 */
[----:B------:R-:W-:Y:S02]  /*2980*/  R2UR UR4, R16 ;  /* 0x00000000100472ca */ /* 0x000fe400000e0000 */
[----:B------:R-:W-:Y:S02]  /*2990*/  R2UR UR5, R17 ;  /* 0x00000000110572ca */ /* 0x000fe400000e0000 */
[----:B------:R-:W-:-:S05]  /*29a0*/  LOP3.LUT R9, R10, 0xfffffffe, RZ, 0xc0, !PT ;  /* 0xfffffffe0a097812 */ /* 0x000fca00078ec0ff */
[----:B------:R-:W-:-:S05]  /*29b0*/  IMAD.IADD R9, R0, 0x1, -R9 ;  /* 0x0000000100097824 */ /* 0x000fca00078e0a09 */
[----:B------:R-:W-:Y:S01]  /*29c0*/  SHF.L.U32 R9, R9, 0x1f, RZ ;  /* 0x0000001f09097819 */ /* 0x000fe200000006ff */
[----:B------:R-:W-:Y:S02]  /*29d0*/  WARPGROUP.DEPBAR.LE gsb0, 0x0 ;  /* 0x00008000000079c5 */ /* 0x000fe40000010000 */
[----:B------:R-:W-:-:S06]  /*29e0*/  WARPGROUP.ARRIVE ;  /* 0x00000000000079c5 */ /* 0x000fcc0000000000 */
[----:B------:R-:W-:Y:S03]  /*29f0*/  HGMMA.64x96x16.F32.BF16 R24, gdesc[UR4], R24, gsb0 ;  /* 0x01600000041879f0 */ /* 0x000fe60008001818 */
[----:B------:R-:W-:Y:S02]  /*2a00*/  WARPGROUP.DEPBAR.LE gsb0, 0x0 ;  /* 0x00008000000079c5 */ /* 0x000fe40000010000 */
[----:B------:R-:W1:Y:S02]  /*2a10*/  SYNCS.PHASECHK.TRANS64.TRYWAIT P0, [R72+URZ+0x32410], R9 ;  /* 0x03241009480075a7 */ /* 0x000e64000800017f */
[----:B01----:R-:W-:Y:S05]  /*2a20*/  @!P0 BRA `(.L_x_2059) ;  /* 0x0000030000288947 */ /* 0x003fea0003800000 */
.L_x_2236:
[----:B------:R-:W-:Y:S05]  /*2a30*/  BSYNC B0 ;  /* 0x0000000000007941 */ /* 0x000fea0003800000 */
.L_x_2058:
[----:B------:R-:W2:Y:S04]  /*2a40*/  LDL R0, [R1+0x54] ;  /* 0x0000540001007983 */ /* 0x000ea80000100800 */
[----:B0-----:R0:W5:Y:S01]  /*2a50*/  LDL.64 R8, [R1+0x210] ;  /* 0x0002100001087983 */ /* 0x0011620000100a00 */
[----:B------:R-:W-:Y:S01]  /*2a60*/  BSSY B0, `(.L_x_2060) ;  /* 0x0000005000007945 */ /* 0x000fe20003800000 */
[----:B--2---:R-:W-:-:S04]  /*2a70*/  LOP3.LUT R0, R0, 0x1, RZ, 0xfc, !PT ;  /* 0x0000000100007812 */ /* 0x004fc800078efcff */
[----:B------:R-:W-:-:S13]  /*2a80*/  ISETP.NE.AND P1, PT, R0, 0x3, PT ;  /* 0x000000030000780c */ /* 0x000fda0003f25270 */
[----:B0-----:R-:W-:Y:S05]  /*2a90*/  @!P1 BRA `(.L_x_2061) ;  /* 0x0000000000049947 */ /* 0x001fea0003800000 */
[----:B------:R-:W-:Y:S01]  /*2aa0*/  BPT.TRAP 0x1 ;  /* 0x000000040000795c */ /* 0x000fe20000300000 */
.L_x_2061:
[----:B------:R-:W-:Y:S05]  /*2ab0*/  BSYNC B0 ;  /* 0x0000000000007941 */ /* 0x000fea0003800000 */
.L_x_2060:
[----:B------:R-:W2:Y:S01]  /*2ac0*/  LDL.64 R10, [R1+0x40] ;  /* 0x00004000010a7983 */ /* 0x000ea20000100a00 */
[----:B-----5:R-:W-:Y:S01]  /*2ad0*/  SHF.L.U32 R9, R9, 0x1f, RZ ;  /* 0x0000001f09097819 */ /* 0x020fe200000006ff */
[----:B------:R-:W-:Y:S01]  /*2ae0*/  BSSY B0, `(.L_x_2062) ;  /* 0x0000006000007945 */ /* 0x000fe20003800000 */
[----:B--2---:R-:W-:-:S05]  /*2af0*/  MOV R11, R10 ;  /* 0x0000000a000b7202 */ /* 0x004fca0000000f00 */
[----:B------:R-:W-:-:S04]  /*2b00*/  IMAD R8, R8, 0x8, R11 ;  /* 0x0000000808087824 */ /* 0x000fc800078e020b */
[----:B------:R0:W1:Y:S01]  /*2b10*/  SYNCS.PHASECHK.TRANS64.TRYWAIT P0, [R8+URZ], R9 ;  /* 0x00000009080075a7 */ /* 0x000062000800017f */
[----:B------:R-:W-:Y:S05]  /*2b20*/  @!P1 BRA `(.L_x_2063) ;  /* 0x0000000000049947 */ /* 0x000fea0003800000 */
[----:B------:R-:W-:Y:S01]  /*2b30*/  BPT.TRAP 0x1 ;  /* 0x000000040000795c */ /* 0x000fe20000300000 */
.L_x_2063:
[----:B------:R-:W-:Y:S05]  /*2b40*/  BSYNC B0 ;  /* 0x0000000000007941 */ /* 0x000fea0003800000 */
.L_x_2062:
[----:B------:R-:W-:Y:S04]  /*2b50*/  BSSY B0, `(.L_x_2064) ;  /* 0x0000004000007945 */ /* 0x000fe80003800000 */
[----:B-1----:R-:W-:Y:S05]  /*2b60*/  @P0 BRA `(.L_x_2065) ;  /* 0x0000000000080947 */ /* 0x002fea0003800000 */
[----:B------:R-:W1:Y:S02]  /*2b70*/  SYNCS.PHASECHK.TRANS64.TRYWAIT P0, [R8+URZ], R9 ;  /* 0x00000009080075a7 */ /* 0x000e64000800017f */
[----:B-1----:R-:W-:Y:S05]  /*2b80*/  @!P0 BRA `(.L_x_2066) ;  /* 0x000002fc00e48947 */ /* 0x002fea0003800000 */
.L_x_2065:
[----:B------:R-:W-:Y:S05]  /*2b90*/  BSYNC B0 ;  /* 0x0000000000007941 */ /* 0x000fea0003800000 */
.L_x_2064:
[----:B------:R-:W2:Y:S04]  /*2ba0*/  LDL R21, [R1+0x210] ;  /* 0x0002100001157983 */ /* 0x000ea80000100800 */
[----:B01----:R-:W2:Y:S04]  /*2bb0*/  LDL.64 R8, [R1+0x118] ;  /* 0x0001180001087983 */ /* 0x003ea80000100a00 */
[----:B------:R-:W3:Y:S04]  /*2bc0*/  LDL R0, [R1+0x90] ;  /* 0x0000900001007983 */ /* 0x000ee80000100800 */
[----:B------:R-:W4:Y:S04]  /*2bd0*/  LDL.64 R10, [R1+0x110] ;  /* 0x00011000010a7983 */ /* 0x000f280000100a00 */
[----:B------:R-:W5:Y:S04]  /*2be0*/  LDL.64 R12, [R1+0x110] ;  /* 0x00011000010c7983 */ /* 0x000f680000100a00 */
[----:B------:R-:W5:Y:S04]  /*2bf0*/  LDL.64 R14, [R1+0x110] ;  /* 0x00011000010e7983 */ /* 0x000f680000100a00 */
[----:B------:R-:W5:Y:S01]  /*2c00*/  LDL.64 R16, [R1+0x110] ;  /* 0x0001100001107983 */ /* 0x000f620000100a00 */
[----:B------:R-:W-:Y:S05]  /*2c10*/  WARPSYNC.ALL ;  /* 0x0000000000007948 */ /* 0x000fea0003800000 */
[----:B------:R-:W-:Y:S01]  /*2c20*/  WARPGROUP.ARRIVE ;  /* 0x00000000000079c5 */ /* 0x000fe20000000000 */
[----:B--2---:R-:W-:Y:S01]  /*2c30*/  IMAD R8, R21, 0xc00, R8 ;  /* 0x00000c0015087824 */ /* 0x004fe200078e0208 */
[----:B------:R-:W-:Y:S01]  /*2c40*/  R2UR UR7, R9 ;  /* 0x00000000090772ca */ /* 0x000fe200000e0000 */
[----:B------:R-:W2:Y:S01]  /*2c50*/  LDL.64 R20, [R1+0x110] ;  /* 0x0001100001147983 */ /* 0x000ea20000100a00 */
[----:B---3--:R-:W-:-:S02]  /*2c60*/  ISETP.NE.U32.AND P0, PT, R0, RZ, PT ;  /* 0x000000ff0000720c */ /* 0x008fc40003f05070 */
[----:B------:R-:W-:Y:S02]  /*2c70*/  R2UR UR6, R8 ;  /* 0x00000000080672ca */ /* 0x000fe400000e0000 */
[----:B----4-:R-:W-:Y:S02]  /*2c80*/  R2UR UR4, R10 ;  /* 0x000000000a0472ca */ /* 0x010fe400000e0000 */
[----:B------:R-:W-:-:S07]  /*2c90*/  R2UR UR5, R11 ;  /* 0x000000000b0572ca */ /* 0x000fce00000e0000 */
[----:B------:R-:W-:-:S06]  /*2ca0*/  VOTEU.ANY UP0, P0 ;  /* 0x00000000003f7886 */ /* 0x000fcc0000000100 */
[----:B------:R-:W-:Y:S01]  /*2cb0*/  HGMMA.64x96x16.F32.BF16 R24, gdesc[UR4], R24, UP0, gsb0 ;  /* 0x01600000041879f0 */ /* 0x000fe2000b801818 */
[----:B-----5:R-:W-:Y:S02]  /*2cc0*/  VIADD R12, R12, 0x2 ;  /* 0x000000020c0c7836 */ /* 0x020fe40000000000 */
[----:B------:R-:W-:Y:S02]  /*2cd0*/  VIADD R10, R8, 0x2 ;  /* 0x00000002080a7836 */ /* 0x000fe40000000000 */
[----:B------:R-:W-:Y:S01]  /*2ce0*/  IMAD.MOV.U32 R11, RZ, RZ, R9 ;  /* 0x000000ffff0b7224 */ /* 0x000fe200078e0009 */
[----:B------:R-:W-:Y:S02]  /*2cf0*/  R2UR UR4, R12 ;  /* 0x000000000c0472ca */ /* 0x000fe400000e0000 */
[----:B------:R-:W-:Y:S02]  /*2d00*/  R2UR UR6, R10 ;  /* 0x000000000a0672ca */ /* 0x000fe400000e0000 */
[----:B------:R-:W-:-:S02]  /*2d10*/  R2UR UR7, R11 ;  /* 0x000000000b0772ca */ /* 0x000fc400000e0000 */
[----:B------:R-:W-:Y:S02]  /*2d20*/  R2UR UR5, R13 ;  /* 0x000000000d0572ca */ /* 0x000fe400000e0000 */
[----:B------:R-:W3:Y:S01]  /*2d30*/  LDL.64 R12, [R1+0x110] ;  /* 0x00011000010c7983 */ /* 0x000ee20000100a00 */
[----:B------:R-:W-:Y:S02]  /*2d40*/  WARPGROUP.DEPBAR.LE gsb0, 0x0 ;  /* 0x00008000000079c5 */ /* 0x000fe40000010000 */
[----:B------:R-:W-:-:S08]  /*2d50*/  WARPGROUP.ARRIVE ;  /* 0x00000000000079c5 */ /* 0x000fd00000000000 */
[----:B------:R-:W-:Y:S01]  /*2d60*/  HGMMA.64x96x16.F32.BF16 R24, gdesc[UR4], R24, gsb0 ;  /* 0x01600000041879f0 */ /* 0x000fe20008001818 */
[----:B------:R-:W-:Y:S02]  /*2d70*/  VIADD R14, R14, 0x4 ;  /* 0x000000040e0e7836 */ /* 0x000fe40000000000 */
[----:B------:R-:W-:Y:S02]  /*2d80*/  VIADD R10, R8, 0x4 ;  /* 0x00000004080a7836 */ /* 0x000fe40000000000 */
[----:B------:R-:W-:Y:S01]  /*2d90*/  IMAD.MOV.U32 R11, RZ, RZ, R9 ;  /* 0x000000ffff0b7224 */ /* 0x000fe200078e0009 */
[----:B------:R-:W-:Y:S02]  /*2da0*/  R2UR UR4, R14 ;  /* 0x000000000e0472ca */ /* 0x000fe400000e0000 */
[----:B------:R-:W-:Y:S02]  /*2db0*/  R2UR UR6, R10 ;  /* 0x000000000a0672ca */ /* 0x000fe400000e0000 */
[----:B------:R-:W-:-:S02]  /*2dc0*/  R2UR UR7, R11 ;  /* 0x000000000b0772ca */ /* 0x000fc400000e0000 */
[----:B------:R-:W-:Y:S02]  /*2dd0*/  R2UR UR5, R15 ;  /* 0x000000000f0572ca */ /* 0x000fe400000e0000 */
[----:B------:R-:W4:Y:S01]  /*2de0*/  LDL.64 R14, [R1+0x110] ;  /* 0x00011000010e7983 */ /* 0x000f220000100a00 */
        /* <DEDUP_REMOVED lines=10> */
[----:B------:R-:W5:Y:S01]  /*2e90*/  LDL.64 R16, [R1+0x110] ;  /* 0x0001100001107983 */ /* 0x000f620000100a00 */
[----:B------:R-:W-:Y:S02]  /*2ea0*/  WARPGROUP.DEPBAR.LE gsb0, 0x0 ;  /* 0x00008000000079c5 */ /* 0x000fe40000010000 */
[----:B------:R-:W-:-:S08]  /*2eb0*/  WARPGROUP.ARRIVE ;  /* 0x00000000000079c5 */ /* 0x000fd00000000000 */
[----:B------:R-:W-:Y:S01]  /*2ec0*/  HGMMA.64x96x16.F32.BF16 R24, gdesc[UR4], R24, gsb0 ;  /* 0x01600000041879f0 */ /* 0x000fe20008001818 */
[----:B--2---:R-:W-:Y:S02]  /*2ed0*/  VIADD R20, R20, 0x400 ;  /* 0x0000040014147836 */ /* 0x004fe40000000000 */
[----:B------:R-:W-:Y:S02]  /*2ee0*/  VIADD R10, R8, 0x300 ;  /* 0x00000300080a7836 */ /* 0x000fe40000000000 */
[----:B------:R-:W-:Y:S01]  /*2ef0*/  IMAD.MOV.U32 R11, RZ, RZ, R9 ;  /* 0x000000ffff0b7224 */ /* 0x000fe200078e0009 */
[----:B------:R-:W-:Y:S02]  /*2f00*/  R2UR UR4, R20 ;  /* 0x00000000140472ca */ /* 0x000fe400000e0000 */
[----:B------:R-:W-:Y:S02]  /*2f10*/  R2UR UR6, R10 ;  /* 0x000000000a0672ca */ /* 0x000fe400000e0000 */
[----:B------:R-:W-:-:S02]  /*2f20*/  R2UR UR7, R11 ;  /* 0x000000000b0772ca */ /* 0x000fc400000e0000 */
[----:B------:R-:W-:Y:S02]  /*2f30*/  R2UR UR5, R21 ;  /* 0x00000000150572ca */ /* 0x000fe400000e0000 */
[----:B------:R-:W2:Y:S01]  /*2f40*/  LDL.64 R20, [R1+0x110] ;  /* 0x0001100001147983 */ /* 0x000ea20000100a00 */
[----:B------:R-:W-:Y:S02]  /*2f50*/  WARPGROUP.DEPBAR.LE gsb0, 0x0 ;  /* 0x00008000000079c5 */ /* 0x000fe40000010000 */
[----:B------:R-:W-:-:S08]  /*2f60*/  WARPGROUP.ARRIVE ;  /* 0x00000000000079c5 */ /* 0x000fd00000000000 */
[----:B------:R-:W-:Y:S01]  /*2f70*/  HGMMA.64x96x16.F32.BF16 R24, gdesc[UR4], R24, gsb0 ;  /* 0x01600000041879f0 */ /* 0x000fe20008001818 */
[----:B---3--:R-:W-:Y:S02]  /*2f80*/  VIADD R12, R12, 0x402 ;  /* 0x000004020c0c7836 */ /* 0x008fe40000000000 */
        /* <DEDUP_REMOVED lines=10> */
[----:B----4-:R-:W-:Y:S02]  /*3030*/  VIADD R14, R14, 0x404 ;  /* 0x000004040e0e7836 */ /* 0x010fe40000000000 */
        /* <DEDUP_REMOVED lines=10> */
[----:B-----5:R-:W-:Y:S02]  /*30e0*/  VIADD R16, R16, 0x406 ;  /* 0x0000040610107836 */ /* 0x020fe40000000000 */
        /* <DEDUP_REMOVED lines=60> */
[----:B------:R-:W-:Y:S01]  /*34b0*/  R2UR UR5, R21 ;  /* 0x00000000150572ca */ /* 0x000fe200000e0000 */
[----:B------:R-:W0:Y:S01]  /*34c0*/  S2R R72, SR_TID.X ;  /* 0x0000000000487919 */ /* 0x000e220000002100 */
[----:B---3--:R-:W-:Y:S01]  /*34d0*/  VIADD R12, R12, 0xc02 ;  /* 0x00000c020c0c7836 */ /* 0x008fe20000000000 */
[----:B------:R-:W-:Y:S02]  /*34e0*/  WARPGROUP.DEPBAR.LE gsb0, 0x0 ;  /* 0x00008000000079c5 */ /* 0x000fe40000010000 */
[----:B------:R-:W-:-:S08]  /*34f0*/  WARPGROUP.ARRIVE ;  /* 0x00000000000079c5 */ /* 0x000fd00000000000 */
[----:B------:R-:W-:Y:S01]  /*3500*/  HGMMA.64x96x16.F32.BF16 R24, gdesc[UR4], R24, gsb0 ;  /* 0x01600000041879f0 */ /* 0x000fe20008001818 */
[----:B0-----:R-:W-:-:S04]  /*3510*/  LOP3.LUT R72, R72, 0x7f, RZ, 0xc0, !PT ;  /* 0x0000007f48487812 */ /* 0x001fc800078ec0ff */
[----:B------:R-:W-:Y:S01]  /*3520*/  ISETP.NE.AND P0, PT, R72, RZ, PT ;  /* 0x000000ff4800720c */ /* 0x000fe20003f05270 */
[----:B------:R-:W-:Y:S02]  /*3530*/  VIADD R10, R8, 0x902 ;  /* 0x00000902080a7836 */ /* 0x000fe40000000000 */
[----:B------:R-:W-:-:S10]  /*3540*/  IMAD.MOV.U32 R11, RZ, RZ, R9 ;  /* 0x000000ffff0b7224 */ /* 0x000fd400078e0009 */
[----:B------:R-:W2:Y:S04]  /*3550*/  @!P0 LDL.64 R74, [R1+0x30] ;  /* 0x00003000014a8983 */ /* 0x000ea80000100a00 */
[----:B------:R-:W3:Y:S01]  /*3560*/  @!P0 LDL R0, [R1+0x210] ;  /* 0x0002100001008983 */ /* 0x000ee20000100800 */
[----:B------:R-:W-:Y:S02]  /*3570*/  R2UR UR6, R10 ;  /* 0x000000000a0672ca */ /* 0x000fe400000e0000 */
[----:B------:R-:W-:Y:S02]  /*3580*/  R2UR UR7, R11 ;  /* 0x000000000b0772ca */ /* 0x000fe400000e0000 */
[----:B------:R-:W-:Y:S02]  /*3590*/  R2UR UR4, R12 ;  /* 0x000000000c0472ca */ /* 0x000fe400000e0000 */
[----:B------:R-:W-:Y:S01]  /*35a0*/  R2UR UR5, R13 ;  /* 0x000000000d0572ca */ /* 0x000fe200000e0000 */
[----:B------:R-:W-:-:S02]  /*35b0*/  WARPGROUP.DEPBAR.LE gsb0, 0x0 ;  /* 0x00008000000079c5 */ /* 0x000fc40000010000 */
[----:B------:R-:W-:-:S10]  /*35c0*/  WARPGROUP.ARRIVE ;  /* 0x00000000000079c5 */ /* 0x000fd40000000000 */
[----:B------:R-:W-:Y:S01]  /*35d0*/  HGMMA.64x96x16.F32.BF16 R24, gdesc[UR4], R24, gsb0 ;  /* 0x01600000041879f0 */ /* 0x000fe20008001818 */
[----:B----4-:R-:W-:Y:S02]  /*35e0*/  VIADD R14, R14, 0xc04 ;  /* 0x00000c040e0e7836 */ /* 0x010fe40000000000 */
[----:B------:R-:W-:Y:S02]  /*35f0*/  VIADD R10, R8, 0x904 ;  /* 0x00000904080a7836 */ /* 0x000fe40000000000 */
[----:B------:R-:W-:Y:S01]  /*3600*/  IMAD.MOV.U32 R11, RZ, RZ, R9 ;  /* 0x000000ffff0b7224 */ /* 0x000fe200078e0009 */
[----:B------:R-:W-:Y:S02]  /*3610*/  R2UR UR4, R14 ;  /* 0x000000000e0472ca */ /* 0x000fe400000e0000 */
[----:B------:R-:W-:Y:S02]  /*3620*/  R2UR UR6, R10 ;  /* 0x000000000a0672ca */ /* 0x000fe400000e0000 */
[----:B------:R-:W-:-:S02]  /*3630*/  R2UR UR7, R11 ;  /* 0x000000000b0772ca */ /* 0x000fc400000e0000 */
[----:B------:R-:W-:Y:S01]  /*3640*/  R2UR UR5, R15 ;  /* 0x000000000f0572ca */ /* 0x000fe200000e0000 */
[----:B------:R-:W-:Y:S01]  /*3650*/  VIADD R8, R8, 0x906 ;  /* 0x0000090608087836 */ /* 0x000fe20000000000 */
[----:B------:R-:W-:Y:S02]  /*3660*/  WARPGROUP.DEPBAR.LE gsb0, 0x0 ;  /* 0x00008000000079c5 */ /* 0x000fe40000010000 */
[----:B------:R-:W-:-:S09]  /*3670*/  WARPGROUP.ARRIVE ;  /* 0x00000000000079c5 */ /* 0x000fd20000000000 */
[----:B------:R-:W-:Y:S01]  /*3680*/  HGMMA.64x96x16.F32.BF16 R24, gdesc[UR4], R24, gsb0 ;  /* 0x01600000041879f0 */ /* 0x000fe20008001818 */
[----:B-----5:R-:W-:Y:S01]  /*3690*/  VIADD R16, R16, 0xc06 ;  /* 0x00000c0610107836 */ /* 0x020fe20000000000 */
[----:B------:R-:W-:Y:S02]  /*36a0*/  R2UR UR6, R8 ;  /* 0x00000000080672ca */ /* 0x000fe400000e0000 */
[----:B------:R-:W-:Y:S02]  /*36b0*/  R2UR UR7, R9 ;  /* 0x00000000090772ca */ /* 0x000fe400000e0000 */
[----:B------:R-:W-:Y:S02]  /*36c0*/  R2UR UR4, R16 ;  /* 0x00000000100472ca */ /* 0x000fe400000e0000 */
[----:B------:R-:W-:Y:S01]  /*36d0*/  R2UR UR5, R17 ;  /* 0x00000000110572ca */ /* 0x000fe200000e0000 */
[----:B------:R-:W-:Y:S04]  /*36e0*/  STL [R1+0x90], R234 ;  /* 0x000090ea01007387 */ /* 0x000fe80000100800 */
[----:B------:R-:W-:Y:S01]  /*36f0*/  STL [R1+0x90], R234 ;  /* 0x000090ea01007387 */ /* 0x000fe20000100800 */
[----:B------:R-:W-:-:S02]  /*3700*/  WARPGROUP.DEPBAR.LE gsb0, 0x0 ;  /* 0x00008000000079c5 */ /* 0x000fc40000010000 */
[----:B------:R-:W-:-:S06]  /*3710*/  WARPGROUP.ARRIVE ;  /* 0x00000000000079c5 */ /* 0x000fcc0000000000 */
[----:B------:R-:W-:Y:S01]  /*3720*/  HGMMA.64x96x16.F32.BF16 R24, gdesc[UR4], R24, gsb0 ;  /* 0x01600000041879f0 */ /* 0x000fe20008001818 */
[----:B--2---:R-:W-:Y:S01]  /*3730*/  @!P0 MOV R75, R74 ;  /* 0x0000004a004b8202 */ /* 0x004fe20000000f00 */
[----:B------:R-:W-:Y:S04]  /*3740*/  STL [R1+0x90], R234 ;  /* 0x000090ea01007387 */ /* 0x000fe80000100800 */
[----:B------:R-:W-:Y:S01]  /*3750*/  STL [R1+0x90], R234 ;  /* 0x000090ea01007387 */ /* 0x000fe20000100800 */
[----:B---3--:R-:W-:-:S03]  /*3760*/  @!P0 IMAD R0, R0, 0x8, R75 ;  /* 0x0000000800008824 */ /* 0x008fc600078e024b */
[----:B------:R-:W-:Y:S04]  /*3770*/  STL [R1+0x90], R234 ;  /* 0x000090ea01007387 */ /* 0x000fe80000100800 */
[----:B------:R-:W-:Y:S04]  /*3780*/  STL [R1+0x90], R234 ;  /* 0x000090ea01007387 */ /* 0x000fe80000100800 */
[----:B------:R-:W-:Y:S01]  /*3790*/  STL [R1+0x90], R234 ;  /* 0x000090ea01007387 */ /* 0x000fe20000100800 */
[----:B------:R-:W-:-:S03]  /*37a0*/  IADD3 R236, -R73, 0xb, RZ ;  /* 0x0000000b49ec7810 */ /* 0x000fc60007ffe1ff */
[----:B------:R-:W-:Y:S01]  /*37b0*/  STL [R1+0x90], R234 ;  /* 0x000090ea01007387 */ /* 0x000fe20000100800 */
[----:B------:R-:W-:-:S03]  /*37c0*/  @!P0 PRMT R0, RZ, 0x654, R0 ;  /* 0x00000654ff008816 */ /* 0x000fc60000000000 */
[----:B------:R-:W-:Y:S04]  /*37d0*/  STL [R1+0x90], R234 ;  /* 0x000090ea01007387 */ /* 0x000fe80000100800 */
[----:B------:R-:W-:Y:S04]  /*37e0*/  STL [R1+0x90], R234 ;  /* 0x000090ea01007387 */ /* 0x000fe80000100800 */
[----:B------:R-:W-:Y:S04]  /*37f0*/  STL [R1+0x90], R234 ;  /* 0x000090ea01007387 */ /* 0x000fe80000100800 */
[----:B------:R-:W-:Y:S04]  /*3800*/  STL [R1+0x90], R234 ;  /* 0x000090ea01007387 */ /* 0x000fe80000100800 */
[----:B------:R-:W-:Y:S04]  /*3810*/  STL [R1+0x90], R234 ;  /* 0x000090ea01007387 */ /* 0x000fe80000100800 */
[----:B------:R-:W-:Y:S04]  /*3820*/  STL [R1+0x90], R234 ;  /* 0x000090ea01007387 */ /* 0x000fe80000100800 */
[----:B------:R-:W-:Y:S04]  /*3830*/  STL [R1+0x90], R234 ;  /* 0x000090ea01007387 */ /* 0x000fe80000100800 */
[----:B------:R-:W-:Y:S01]  /*3840*/  STL [R1+0x90], R234 ;  /* 0x000090ea01007387 */ /* 0x000fe20000100800 */
[----:B------:R-:W-:-:S02]  /*3850*/  WARPGROUP.DEPBAR.LE gsb0, 0x0 ;  /* 0x00008000000079c5 */ /* 0x000fc40000010000 */
[----:B------:R0:W-:Y:S06]  /*3860*/  BAR.ARV R236, 0x100 ;  /* 0x000400ec0000751d */ /* 0x0001ec0000002000 */
[----:B------:R1:W-:Y:S01]  /*3870*/  @!P0 SYNCS.ARRIVE.TRANS64.RED.A1T0 RZ, [R0+URZ], RZ ;  /* 0x000000ff00ff89a7 */ /* 0x0003e2000810043f */
[----:B------:R-:W2:Y:S04]  /*3880*/  LDL R75, [R1+0x70] ;  /* 0x00007000014b7983 */ /* 0x000ea80000100800 */
[----:B------:R-:W3:Y:S04]  /*3890*/  LDL.64 R76, [R1+0x160] ;  /* 0x00016000014c7983 */ /* 0x000ee80000100a00 */
[----:B-1----:R-:W4:Y:S04]  /*38a0*/  LDL R0, [R1+0x13c] ;  /* 0x00013c0001007983 */ /* 0x002f280000100800 */
[----:B------:R-:W5:Y:S04]  /*38b0*/  LDL R78, [R1+0x168] ;  /* 0x00016800014e7983 */ /* 0x000f680000100800 */
[----:B------:R-:W5:Y:S04]  /*38c0*/  LDL.128 R8, [R1+0x140] ;  /* 0x0001400001087983 */ /* 0x000f680000100c00 */
[----:B------:R-:W5:Y:S01]  /*38d0*/  LDL.128 R12, [R1+0x150] ;  /* 0x00015000010c7983 */ /* 0x000f620000100c00 */
[----:B------:R-:W-:Y:S01]  /*38e0*/  BSSY B0, `(.L_x_2067) ;  /* 0x0000044000007945 */ /* 0x000fe20003800000 */
[----:B----4-:R-:W-:-:S04]  /*38f0*/  SHF.R.S32.HI R17, RZ, 0x1f, R0 ;  /* 0x0000001fff117819 */ /* 0x010fc80000011400 */
[----:B------:R-:W-:-:S04]  /*3900*/  LEA.HI R16, R17, R0, RZ, 0x7 ;  /* 0x0000000011107211 */ /* 0x000fc800078f38ff */
[----:B------:R-:W-:-:S05]  /*3910*/  LOP3.LUT R21, R16, 0xffffff80, RZ, 0xc0, !PT ;  /* 0xffffff8010157812 */ /* 0x000fca00078ec0ff */
[----:B------:R-:W-:-:S05]  /*3920*/  IMAD.IADD R21, R0, 0x1, -R21 ;  /* 0x0000000100157824 */ /* 0x000fca00078e0a15 */
[----:B------:R-:W-:-:S04]  /*3930*/  SHF.R.S32.HI R20, RZ, 0x1f, R21 ;  /* 0x0000001fff147819 */ /* 0x000fc80000011415 */
[----:B------:R-:W-:Y:S02]  /*3940*/  LEA.HI R72, R20, R21, RZ, 0x2 ;  /* 0x0000001514487211 */ /* 0x000fe400078f10ff */
[----:B------:R-:W-:Y:S02]  /*3950*/  LEA.HI R17, R17, R0, RZ, 0x2 ;  /* 0x0000000011117211 */ /* 0x000fe400078f10ff */
[--C-:B------:R-:W-:Y:S02]  /*3960*/  SHF.R.S32.HI R73, RZ, 0x2, R72.reuse ;  /* 0x00000002ff497819 */ /* 0x100fe40000011448 */
[----:B------:R-:W-:Y:S02]  /*3970*/  SHF.R.S32.HI R74, RZ, 0x1f, R72 ;  /* 0x0000001fff4a7819 */ /* 0x000fe40000011448 */
[----:B------:R-:W-:Y:S02]  /*3980*/  LOP3.LUT R17, R17, 0xfffffffc, RZ, 0xc0, !PT ;  /* 0xfffffffc11117812 */ /* 0x000fe400078ec0ff */
[----:B------:R-:W-:-:S02]  /*3990*/  LEA.HI R74, R74, R73, RZ, 0x3 ;  /* 0x000000494a4a7211 */ /* 0x000fc400078f18ff */
[----:B------:R-:W-:Y:S02]  /*39a0*/  SHF.R.S32.HI R79, RZ, 0x7, R16 ;  /* 0x00000007ff4f7819 */ /* 0x000fe40000011410 */
[----:B------:R-:W-:Y:S01]  /*39b0*/  LEA.HI R20, R20, R21, RZ, 0x5 ;  /* 0x0000001514147211 */ /* 0x000fe200078f28ff */
[----:B------:R-:W-:Y:S01]  /*39c0*/  IMAD.IADD R17, R0, 0x1, -R17 ;  /* 0x0000000100117824 */ /* 0x000fe200078e0a11 */
[----:B------:R-:W-:Y:S02]  /*39d0*/  LOP3.LUT R74, R74, 0xfffffff8, RZ, 0xc0, !PT ;  /* 0xfffffff84a4a7812 */ /* 0x000fe400078ec0ff */
[----:B------:R-:W-:Y:S02]  /*39e0*/  LEA.HI R16, R16, R79, RZ, 0x1 ;  /* 0x0000004f10107211 */ /* 0x000fe400078f08ff */
[----:B------:R-:W-:Y:S01]  /*39f0*/  SHF.R.S32.HI R20, RZ, 0x5, R20 ;  /* 0x00000005ff147819 */ /* 0x000fe20000011414 */
[----:B------:R-:W-:Y:S01]  /*3a00*/  IMAD.IADD R74, R73, 0x1, -R74 ;  /* 0x00000001494a7824 */ /* 0x000fe200078e0a4a */
[----:B------:R-:W-:-:S02]  /*3a10*/  LOP3.LUT R16, R16, 0x3fffffe, RZ, 0xc0, !PT ;  /* 0x03fffffe10107812 */ /* 0x000fc400078ec0ff */
[----:B------:R-:W-:Y:S01]  /*3a20*/  LEA.HI R0, R17, R17, RZ, 0x1 ;  /* 0x0000001111007211 */ /* 0x000fe200078f08ff */
[----:B--2---:R-:W-:Y:S01]  /*3a30*/  IMAD R73, R75, 0x8, R20 ;  /* 0x000000084b497824 */ /* 0x004fe200078e0214 */
[----:B---3--:R-:W-:Y:S01]  /*3a40*/  ISETP.NE.AND P1, PT, R76, 0x1, PT ;  /* 0x000000014c00780c */ /* 0x008fe20003f25270 */
[----:B------:R-:W-:Y:S01]  /*3a50*/  IMAD.IADD R16, R79, 0x1, -R16 ;  /* 0x000000014f107824 */ /* 0x000fe200078e0a10 */
[----:B------:R-:W-:Y:S01]  /*3a60*/  LOP3.LUT R0, R0, 0x1ffffffe, RZ, 0xc0, !PT ;  /* 0x1ffffffe00007812 */ /* 0x000fe200078ec0ff */
[----:B------:R-:W-:-:S04]  /*3a70*/  IMAD.U32 R73, R73, 0x10, R74 ;  /* 0x0000001049497824 */ /* 0x000fc800078e004a */
[----:B------:R-:W-:Y:S02]  /*3a80*/  IMAD.IADD R0, R17, 0x1, -R0 ;  /* 0x0000000111007824 */ /* 0x000fe400078e0a00 */
[----:B------:R-:W-:-:S04]  /*3a90*/  IMAD R73, R16, 0x40, R73 ;  /* 0x0000004010497824 */ /* 0x000fc800078e0249 */
[----:B------:R-:W-:-:S04]  /*3aa0*/  IMAD R16, R0, 0x8, R73 ;  /* 0x0000000800107824 */ /* 0x000fc800078e0249 */
[----:B------:R-:W-:-:S05]  /*3ab0*/  @P1 IMAD.HI.U32 R77, R16, R77, RZ ;  /* 0x0000004d104d1227 */ /* 0x000fca00078e00ff */
[----:B-----5:R-:W-:Y:S01]  /*3ac0*/  @P1 SHF.R.U32.HI R16, RZ, R78, R77 ;  /* 0x0000004eff101219 */ /* 0x020fe2000001164d */
[----:B------:R-:W-:Y:S01]  /*3ad0*/  IMAD R0, R154, -0x60, R9 ;  /* 0xffffffa09a007824 */ /* 0x000fe200078e0209 */
[----:B------:R-:W-:-:S03]  /*3ae0*/  LOP3.LUT R72, R72, 0x7ffffffc, RZ, 0xc0, !PT ;  /* 0x7ffffffc48487812 */ /* 0x000fc600078ec0ff */
[----:B------:R-:W1:Y:S01]  /*3af0*/  SHFL.IDX PT, R74, R16, RZ, 0x1c1f ;  /* 0x001c1fff104a7589 */ /* 0x000e6200000e0000 */
[----:B------:R-:W-:Y:S02]  /*3b00*/  VIADD R17, R0, 0x61 ;  /* 0x0000006100117836 */ /* 0x000fe40000000000 */
[----:B------:R-:W-:Y:S01]  /*3b10*/  IMAD.IADD R72, R21, 0x1, -R72 ;  /* 0x0000000115487824 */ /* 0x000fe200078e0a48 */
[----:B------:R-:W-:-:S03]  /*3b20*/  ISETP.GE.AND P2, PT, R13, 0x1, PT ;  /* 0x000000010d00780c */ /* 0x000fc60003f46270 */
[----:B------:R-:W-:Y:S02]  /*3b30*/  IMAD R21, R72, -0x2, R17 ;  /* 0xfffffffe48157824 */ /* 0x000fe400078e0211 */
[----:B------:R-:W-:Y:S02]  /*3b40*/  VIADD R17, R0, 0x60 ;  /* 0x0000006000117836 */ /* 0x000fe40000000000 */
[----:B------:R-:W-:Y:S01]  /*3b50*/  IMAD.IADD R0, R21, 0x1, -R8 ;  /* 0x0000000115007824 */ /* 0x000fe200078e0a08 */
[----:B------:R-:W-:Y:S01]  /*3b60*/  LOP3.LUT R21, RZ, R10, RZ, 0x33, !PT ;  /* 0x0000000aff157212 */ /* 0x000fe200078e33ff */
[----:B------:R-:W-:Y:S02]  /*3b70*/  IMAD.MOV.U32 R73, RZ, RZ, -0x60 ;  /* 0xffffffa0ff497424 */ /* 0x000fe400078e00ff */
[----:B------:R-:W-:Y:S02]  /*3b80*/  IMAD R17, R72, -0x2, R17 ;  /* 0xfffffffe48117824 */ /* 0x000fe400078e0211 */
[----:B------:R-:W-:-:S02]  /*3b90*/  IMAD R73, R154, R73, 0x60 ;  /* 0x000000609a497424 */ /* 0x000fc400078e0249 */
[C---:B------:R-:W-:Y:S02]  /*3ba0*/  IMAD.IADD R20, R0.reuse, 0x1, R11 ;  /* 0x0000000100147824 */ /* 0x040fe400078e020b */
[----:B------:R-:W-:Y:S02]  /*3bb0*/  IMAD.IADD R21, R0, 0x1, R21 ;  /* 0x0000000100157824 */ /* 0x000fe400078e0215 */
[----:B------:R-:W-:Y:S01]  /*3bc0*/  IMAD R72, R72, -0x2, R73 ;  /* 0xfffffffe48487824 */ /* 0x000fe200078e0249 */
[----:B-1----:R-:W-:Y:S01]  /*3bd0*/  VIADDMNMX R0, R74, R20, R17, PT ;  /* 0x000000144a007246 */ /* 0x002fe20003800111 */
[----:B------:R-:W-:Y:S02]  /*3be0*/  IMAD.IADD R73, R73, 0x1, R12 ;  /* 0x0000000149497824 */ /* 0x000fe400078e020c */
[----:B------:R-:W-:Y:S01]  /*3bf0*/  IMAD.IADD R10, R21, 0x1, R74 ;  /* 0x00000001150a7824 */ /* 0x000fe200078e024a */
[----:B0-----:R-:W-:Y:S06]  /*3c00*/  @!P2 BRA `(.L_x_2068) ;  /* 0x000000000044a947 */ /* 0x001fec0003800000 */
[----:B------:R-:W-:Y:S01]  /*3c10*/  IADD3 R11, -R8, R9, R74 ;  /* 0x00000009080b7210 */ /* 0x000fe20007ffe14a */
[----:B------:R-:W-:Y:S03]  /*3c20*/  BSSY B1, `(.L_x_2069) ;  /* 0x000000c000017945 */ /* 0x000fe60003800000 */
[----:B------:R-:W-:-:S13]  /*3c30*/  ISETP.GT.AND P1, PT, R11, -0x1, PT ;  /* 0xffffffff0b00780c */ /* 0x000fda0003f24270 */
[----:B------:R-:W-:Y:S05]  /*3c40*/  @P1 BRA `(.L_x_2070) ;  /* 0x0000000000181947 */ /* 0x000fea0003800000 */
[----:B------:R-:W-:Y:S02]  /*3c50*/  ISETP.NE.AND P1, PT, R13, 0x1, PT ;  /* 0x000000010d00780c */ /* 0x000fe40003f25270 */
[----:B------:R-:W-:-:S11]  /*3c60*/  LOP3.LUT R11, RZ, R11, RZ, 0x33, !PT ;  /* 0x0000000bff0b7212 */ /* 0x000fd600078e33ff */
[----:B------:R-:W-:-:S05]  /*3c70*/  @P1 IMAD.HI.U32 R12, R11, R14, RZ ;  /* 0x0000000e0b0c1227 */ /* 0x000fca00078e00ff */
[----:B------:R-:W-:-:S04]  /*3c80*/  @P1 SHF.R.U32.HI R11, RZ, R15, R12 ;  /* 0x0000000fff0b1219 */ /* 0x000fc8000001160c */
[----:B------:R-:W-:Y:S01]  /*3c90*/  LOP3.LUT R11, RZ, R11, RZ, 0x33, !PT ;  /* 0x0000000bff0b7212 */ /* 0x000fe200078e33ff */
[----:B------:R-:W-:Y:S06]  /*3ca0*/  BRA `(.L_x_2071) ;  /* 0x00000000000c7947 */ /* 0x000fec0003800000 */
.L_x_2070:
[----:B------:R-:W-:-:S13]  /*3cb0*/  ISETP.NE.AND P1, PT, R13, 0x1, PT ;  /* 0x000000010d00780c */ /* 0x000fda0003f25270 */
[----:B------:R-:W-:-:S05]  /*3cc0*/  @P1 IMAD.HI.U32 R12, R11, R14, RZ ;  /* 0x0000000e0b0c1227 */ /* 0x000fca00078e00ff */
[----:B------:R-:W-:-:S07]  /*3cd0*/  @P1 SHF.R.U32.HI R11, RZ, R15, R12 ;  /* 0x0000000fff0b1219 */ /* 0x000fce000001160c */
.L_x_2071:
[----:B------:R-:W-:Y:S05]  /*3ce0*/  BSYNC B1 ;  /* 0x0000000000017941 */ /* 0x000fea0003800000 */
.L_x_2069:
[----:B------:R-:W-:-:S05]  /*3cf0*/  IMAD R11, R11, R13, R72 ;  /* 0x0000000d0b0b7224 */ /* 0x000fca00078e0248 */
[----:B------:R-:W-:Y:S02]  /*3d00*/  VIMNMX R10, R10, R11, !PT ;  /* 0x0000000b0a0a7248 */ /* 0x000fe40007fe0100 */
[----:B------:R-:W-:-:S07]  /*3d10*/  VIADDMNMX R0, R11, R13, R0, PT ;  /* 0x0000000d0b007246 */ /* 0x000fce0003800100 */
.L_x_2068:
[----:B------:R-:W-:Y:S05]  /*3d20*/  BSYNC B0 ;  /* 0x0000000000007941 */ /* 0x000fea0003800000 */
.L_x_2067:
[C---:B------:R-:W-:Y:S01]  /*3d30*/  ISETP.GE.AND P1, PT, R73.reuse, 0x2, PT ;  /* 0x000000024900780c */ /* 0x040fe20003f26270 */
[----:B------:R-:W0:Y:S01]  /*3d40*/  SHFL.IDX PT, R16, R16, 0x1, 0x1c1f ;  /* 0x003c1f0010107f89 */ /* 0x000e2200000e0000 */
[C---:B------:R-:W-:Y:S01]  /*3d50*/  ISETP.GE.AND P5, PT, R73.reuse, 0xa, PT ;  /* 0x0000000a4900780c */ /* 0x040fe20003fa6270 */
[----:B------:R-:W-:Y:S01]  /*3d60*/  BSSY B0, `(.L_x_2072) ;  /* 0x0000087000007945 */ /* 0x000fe20003800000 */
        /* <DEDUP_REMOVED lines=10> */
[----:B------:R-:W-:Y:S02]  /*3e10*/  ISETP.LT.OR P4, PT, R0, 0x9, P4 ;  /* 0x000000090000780c */ /* 0x000fe40002781670 */
        /* <DEDUP_REMOVED lines=23> */
[C---:B------:R-:W-:Y:S02]  /*3f90*/  ISETP.GE.AND P4, PT, R73.reuse, 0x22, PT ;  /* 0x000000224900780c */ /* 0x040fe40003f86270 */
        /* <DEDUP_REMOVED lines=54> */
[----:B------:R-:W-:Y:S02]  /*4300*/  P2R R25, PR, RZ, 0x20 ;  /* 0x00000020ff197803 */ /* 0x000fe40000000000 */
        /* <DEDUP_REMOVED lines=14> */
[----:B------:R-:W-:Y:S02]  /*43f0*/  P2R R11, PR, RZ, 0x40 ;  /* 0x00000040ff0b7803 */ /* 0x000fe40000000000 */
[----:B------:R-:W-:-:S04]  /*4400*/  ISETP.GT.AND P6, PT, R10, RZ, !P6 ;  /* 0x000000ff0a00720c */ /* 0x000fc800077c4270 */
[----:B------:R-:W-:-:S04]  /*4410*/  ISETP.LT.OR P6, PT, R0, 0x1, P6 ;  /* 0x000000010000780c */ /* 0x000fc800037c1670 */
[----:B------:R-:W-:Y:S02]  /*4420*/  FSEL R231, R24, -INF , !P6 ;  /* 0xff80000018e77808 */ /* 0x000fe40007000000 */
[----:B------:R-:W-:-:S04]  /*4430*/  ISETP.GE.AND P6, PT, R73, 0x5a, PT ;  /* 0x0000005a4900780c */ /* 0x000fc80003fc6270 */
[----:B------:R-:W-:Y:S02]  /*4440*/  P2R R24, PR, RZ, 0x40 ;  /* 0x00000040ff187803 */ /* 0x000fe40000000000 */
[----:B------:R-:W-:Y:S01]  /*4450*/  ISETP.GT.AND P6, PT, R10, 0x59, !P6 ;  /* 0x000000590a00780c */ /* 0x000fe200077c4270 */
[----:B0-----:R-:W-:-:S03]  /*4460*/  IMAD.IADD R10, R21, 0x1, R16 ;  /* 0x00000001150a7824 */ /* 0x001fc600078e0210 */
[----:B------:R-:W-:Y:S02]  /*4470*/  ISETP.LT.OR P6, PT, R0, 0x5a, P6 ;  /* 0x0000005a0000780c */ /* 0x000fe400037c1670 */
[----:B------:R-:W-:Y:S02]  /*4480*/  VIADDMNMX R0, R16, R20, R17, PT ;  /* 0x0000001410007246 */ /* 0x000fe40003800111 */
[----:B------:R-:W-:Y:S02]  /*4490*/  FSEL R189, R69, -INF , !P6 ;  /* 0xff80000045bd7808 */ /* 0x000fe40007000000 */
[----:B------:R-:W-:-:S13]  /*44a0*/  ISETP.GE.AND P6, PT, R13, 0x1, PT ;  /* 0x000000010d00780c */ /* 0x000fda0003fc6270 */
[----:B------:R-:W-:Y:S05]  /*44b0*/  @!P6 BRA `(.L_x_2073) ;  /* 0x000000000044e947 */ /* 0x000fea0003800000 */
        /* <DEDUP_REMOVED lines=10> */
.L_x_2075:
[----:B------:R-:W-:-:S13]  /*4560*/  ISETP.NE.AND P6, PT, R13, 0x1, PT ;  /* 0x000000010d00780c */ /* 0x000fda0003fc5270 */
[----:B------:R-:W-:-:S05]  /*4570*/  @P6 IMAD.HI.U32 R14, R8, R14, RZ ;  /* 0x0000000e080e6227 */ /* 0x000fca00078e00ff */
[----:B------:R-:W-:-:S07]  /*4580*/  @P6 SHF.R.U32.HI R8, RZ, R15, R14 ;  /* 0x0000000fff086219 */ /* 0x000fce000001160e */
.L_x_2076:
[----:B------:R-:W-:Y:S05]  /*4590*/  BSYNC B1 ;  /* 0x0000000000017941 */ /* 0x000fea0003800000 */
.L_x_2074:
[----:B------:R-:W-:-:S05]  /*45a0*/  IMAD R9, R8, R13, R72 ;  /* 0x0000000d08097224 */ /* 0x000fca00078e0248 */
[----:B------:R-:W-:Y:S02]  /*45b0*/  VIADDMNMX R0, R9, R13, R0, PT ;  /* 0x0000000d09007246 */ /* 0x000fe40003800100 */
[----:B------:R-:W-:-:S07]  /*45c0*/  VIMNMX R10, R10, R9, !PT ;  /* 0x000000090a0a7248 */ /* 0x000fce0007fe0100 */
.L_x_2073:
[----:B------:R-:W-:Y:S05]  /*45d0*/  BSYNC B0 ;  /* 0x0000000000007941 */ /* 0x000fea0003800000 */
.L_x_2072:
[C---:B------:R-:W-:Y:S01]  /*45e0*/  ISETP.GT.AND P1, PT, R10.reuse, 0x1, !P1 ;  /* 0x000000010a00780c */ /* 0x040fe20004f24270 */
[----:B------:R-:W2:Y:S01]  /*45f0*/  LDL R21, [R1+0x240] ;  /* 0x0002400001157983 */ /* 0x000ea20000100800 */
[----:B------:R-:W-:Y:S02]  /*4600*/  ISETP.GT.AND P2, PT, R10, 0x8, !P2 ;  /* 0x000000080a00780c */ /* 0x000fe40005744270 */
[C---:B------:R-:W-:Y:S01]  /*4610*/  ISETP.LT.OR P1, PT, R0.reuse, 0x2, P1 ;  /* 0x000000020000780c */ /* 0x040fe20000f21670 */
[----:B------:R-:W3:Y:S01]  /*4620*/  LDL R162, [R1+0x334] ;  /* 0x0003340001a27983 */ /* 0x000ee20000100800 */
[----:B------:R-:W-:Y:S02]  /*4630*/  ISETP.LT.OR P2, PT, R0, 0x9, P2 ;  /* 0x000000090000780c */ /* 0x000fe40001741670 */
[----:B------:R-:W-:Y:S01]  /*4640*/  FSEL R61, R27, -INF , !P1 ;  /* 0xff8000001b3d7808 */ /* 0x000fe20004800000 */
[----:B------:R-:W4:Y:S01]  /*4650*/  LDL R15, [R1+0x210] ;  /* 0x00021000010f7983 */ /* 0x000f220000100800 */
[----:B------:R-:W-:-:S02]  /*4660*/  ISETP.NE.AND P1, PT, R12, RZ, PT ;  /* 0x000000ff0c00720c */ /* 0x000fc40003f25270 */
[----:B------:R-:W-:Y:S01]  /*4670*/  FSEL R57, R30, -INF , !P2 ;  /* 0xff8000001e397808 */ /* 0x000fe20005000000 */
[----:B------:R-:W5:Y:S01]  /*4680*/  LDL R14, [R1+0x250] ;  /* 0x00025000010e7983 */ /* 0x000f620000100800 */
[----:B------:R-:W-:Y:S02]  /*4690*/  ISETP.GT.AND P1, PT, R10, 0x9, !P1 ;  /* 0x000000090a00780c */ /* 0x000fe40004f24270 */
[----:B------:R-:W-:Y:S01]  /*46a0*/  ISETP.NE.AND P2, PT, R29, RZ, PT ;  /* 0x000000ff1d00720c */ /* 0x000fe20003f45270 */
[----:B------:R-:W2:Y:S01]  /*46b0*/  LDL R16, [R1+0x260] ;  /* 0x0002600001107983 */ /* 0x000ea20000100800 */
[----:B------:R-:W-:Y:S02]  /*46c0*/  ISETP.LT.OR P1, PT, R0, 0xa, P1 ;  /* 0x0000000a0000780c */ /* 0x000fe40000f21670 */
[----:B------:R-:W-:Y:S01]  /*46d0*/  ISETP.NE.AND P6, PT, R32, RZ, PT ;  /* 0x000000ff2000720c */ /* 0x000fe20003fc5270 */
[----:B------:R-:W4:Y:S01]  /*46e0*/  LDL R20, [R1+0x270] ;  /* 0x0002700001147983 */ /* 0x000f220000100800 */
[----:B------:R-:W-:-:S02]  /*46f0*/  FSEL R53, R31, -INF , !P1 ;  /* 0xff8000001f357808 */ /* 0x000fc40004800000 */
[----:B------:R-:W-:Y:S01]  /*4700*/  ISETP.NE.AND P1, PT, R25, RZ, PT ;  /* 0x000000ff1900720c */ /* 0x000fe20003f25270 */
[----:B------:R-:W4:Y:S01]  /*4710*/  LDL R17, [R1+0x338] ;  /* 0x0003380001117983 */ /* 0x000f220000100800 */
[----:B------:R-:W-:Y:S02]  /*4720*/  FMNMX.FTZ R9, R231, R158, !PT ;  /* 0x0000009ee7097209 */ /* 0x000fe40007810000 */
[----:B------:R-:W-:Y:S01]  /*4730*/  ISETP.GT.AND P1, PT, R10, 0x10, !P1 ;  /* 0x000000100a00780c */ /* 0x000fe20004f24270 */
[----:B------:R-:W4:Y:S01]  /*4740*/  LDL R68, [R1+0x258] ;  /* 0x0002580001447983 */ /* 0x000f220000100800 */
[----:B------:R-:W-:Y:S02]  /*4750*/  FMNMX.FTZ R9, R156, R9, !PT ;  /* 0x000000099c097209 */ /* 0x000fe40007810000 */
[----:B------:R-:W-:Y:S01]  /*4760*/  ISETP.LT.OR P1, PT, R0, 0x11, P1 ;  /* 0x000000110000780c */ /* 0x000fe20000f21670 */
[----:B------:R-:W4:Y:S01]  /*4770*/  LDL R72, [R1+0x264] ;  /* 0x0002640001487983 */ /* 0x000f220000100800 */
[----:B------:R-:W-:-:S02]  /*4780*/  FMNMX.FTZ R12, R148, R9, !PT ;  /* 0x00000009940c7209 */ /* 0x000fc40007810000 */
[----:B------:R-:W-:Y:S01]  /*4790*/  FSEL R210, R34, -INF , !P1 ;  /* 0xff80000022d27808 */ /* 0x000fe20004800000 */
[----:B------:R-:W4:Y:S01]  /*47a0*/  LDL R74, [R1+0x268] ;  /* 0x00026800014a7983 */ /* 0x000f220000100800 */
[----:B------:R-:W-:Y:S02]  /*47b0*/  ISETP.NE.AND P1, PT, R28, RZ, PT ;  /* 0x000000ff1c00720c */ /* 0x000fe40003f25270 */
[C---:B------:R-:W-:Y:S01]  /*47c0*/  ISETP.GT.AND P3, PT, R10.reuse, 0x50, !P3 ;  /* 0x000000500a00780c */ /* 0x040fe20005f64270 */
[----:B------:R-:W4:Y:S01]  /*47d0*/  LDL R76, [R1+0x26c] ;  /* 0x00026c00014c7983 */ /* 0x000f220000100800 */
[C---:B------:R-:W-:Y:S02]  /*47e0*/  ISETP.GT.AND P1, PT, R10.reuse, 0x11, !P1 ;  /* 0x000000110a00780c */ /* 0x040fe40004f24270 */
[----:B------:R-:W-:Y:S01]  /*47f0*/  ISETP.GT.AND P4, PT, R10, 0x51, !P4 ;  /* 0x000000510a00780c */ /* 0x000fe20006784270 */
[----:B------:R-:W4:Y:S01]  /*4800*/  LDL R78, [R1+0x274] ;  /* 0x00027400014e7983 */ /* 0x000f220000100800 */
[----:B------:R-:W-:-:S02]  /*4810*/  ISETP.LT.OR P1, PT, R0, 0x12, P1 ;  /* 0x000000120000780c */ /* 0x000fc40000f21670 */
[C---:B------:R-:W-:Y:S01]  /*4820*/  ISETP.GT.AND P5, PT, R10.reuse, 0x58, !P5 ;  /* 0x000000580a00780c */ /* 0x040fe20006fa4270 */
[----:B------:R-:W4:Y:S01]  /*4830*/  LDL R80, [R1+0x278] ;  /* 0x0002780001507983 */ /* 0x000f220000100800 */
[----:B------:R-:W-:Y:S02]  /*4840*/  FSEL R209, R35, -INF , !P1 ;  /* 0xff80000023d17808 */ /* 0x000fe40004800000 */
[----:B------:R-:W-:Y:S01]  /*4850*/  ISETP.GT.AND P1, PT, R10, 0x18, !P2 ;  /* 0x000000180a00780c */ /* 0x000fe20005724270 */
[----:B------:R-:W4:Y:S01]  /*4860*/  LDL R82, [R1+0x27c] ;  /* 0x00027c0001527983 */ /* 0x000f220000100800 */
[----:B------:R-:W-:Y:S02]  /*4870*/  ISETP.NE.AND P2, PT, R11, RZ, PT ;  /* 0x000000ff0b00720c */ /* 0x000fe40003f45270 */
[----:B------:R-:W-:Y:S01]  /*4880*/  ISETP.LT.OR P1, PT, R0, 0x19, P1 ;  /* 0x000000190000780c */ /* 0x000fe20000f21670 */
[----:B------:R-:W4:Y:S01]  /*4890*/  LDL R84, [R1+0x284] ;  /* 0x0002840001547983 */ /* 0x000f220000100800 */
[----:B------:R-:W-:-:S02]  /*48a0*/  FMNMX.FTZ R11, R163, R12, !PT ;  /* 0x0000000ca30b7209 */ /* 0x000fc40007810000 */
[----:B------:R-:W-:Y:S01]  /*48b0*/  FSEL R167, R38, -INF , !P1 ;  /* 0xff80000026a77808 */ /* 0x000fe20004800000 */
[----:B------:R-:W4:Y:S01]  /*48c0*/  LDL R86, [R1+0x288] ;  /* 0x0002880001567983 */ /* 0x000f220000100800 */
[----:B------:R-:W-:Y:S02]  /*48d0*/  ISETP.GT.AND P1, PT, R10, 0x19, !P6 ;  /* 0x000000190a00780c */ /* 0x000fe40007724270 */
[----:B------:R-:W-:Y:S01]  /*48e0*/  FMNMX.FTZ R12, R164, R11, !PT ;  /* 0x0000000ba40c7209 */ /* 0x000fe20007810000 */
[----:B------:R-:W4:Y:S01]  /*48f0*/  LDL R88, [R1+0x28c] ;  /* 0x00028c0001587983 */ /* 0x000f220000100800 */
[----:B------:R-:W-:Y:S02]  /*4900*/  ISETP.LT.OR P1, PT, R0, 0x1a, P1 ;  /* 0x0000001a0000780c */ /* 0x000fe40000f21670 */
[----:B------:R-:W-:Y:S01]  /*4910*/  ISETP.NE.AND P6, PT, R52, RZ, PT ;  /* 0x000000ff3400720c */ /* 0x000fe20003fc5270 */
[----:B------:R-:W4:Y:S01]  /*4920*/  LDL R90, [R1+0x294] ;  /* 0x00029400015a7983 */ /* 0x000f220000100800 */
[----:B------:R-:W-:-:S02]  /*4930*/  FSEL R208, R39, -INF , !P1 ;  /* 0xff80000027d07808 */ /* 0x000fc40004800000 */
[----:B------:R-:W-:Y:S01]  /*4940*/  ISETP.NE.AND P1, PT, R33, RZ, PT ;  /* 0x000000ff2100720c */ /* 0x000fe20003f25270 */
[----:B------:R-:W4:Y:S01]  /*4950*/  LDL R92, [R1+0x298] ;  /* 0x00029800015c7983 */ /* 0x000f220000100800 */
[----:B------:R-:W-:Y:S02]  /*4960*/  ISETP.LT.OR P3, PT, R0, 0x51, P3 ;  /* 0x000000510000780c */ /* 0x000fe40001f61670 */
[----:B------:R-:W-:Y:S01]  /*4970*/  ISETP.GT.AND P1, PT, R10, 0x20, !P1 ;  /* 0x000000200a00780c */ /* 0x000fe20004f24270 */
[----:B------:R-:W4:Y:S01]  /*4980*/  LDL R94, [R1+0x29c] ;  /* 0x00029c00015e7983 */ /* 0x000f220000100800 */
[C---:B------:R-:W-:Y:S02]  /*4990*/  ISETP.LT.OR P4, PT, R0.reuse, 0x52, P4 ;  /* 0x000000520000780c */ /* 0x040fe40002781670 */
[----:B------:R-:W-:Y:S01]  /*49a0*/  ISETP.LT.OR P1, PT, R0, 0x21, P1 ;  /* 0x000000210000780c */ /* 0x000fe20000f21670 */
[----:B------:R-:W4:Y:S01]  /*49b0*/  LDL R96, [R1+0x2a4] ;  /* 0x0002a40001607983 */ /* 0x000f220000100800 */
[----:B------:R-:W-:-:S02]  /*49c0*/  FSEL R195, R66, -INF , !P3 ;  /* 0xff80000042c37808 */ /* 0x000fc40005800000 */
[----:B------:R-:W-:Y:S01]  /*49d0*/  FSEL R196, R42, -INF , !P1 ;  /* 0xff8000002ac47808 */ /* 0x000fe20004800000 */
[----:B------:R-:W4:Y:S01]  /*49e0*/  LDL R66, [R1+0x254] ;  /* 0x0002540001427983 */ /* 0x000f220000100800 */
[----:B------:R-:W-:Y:S02]  /*49f0*/  ISETP.NE.AND P1, PT, R36, RZ, PT ;  /* 0x000000ff2400720c */ /* 0x000fe40003f25270 */
[----:B------:R-:W-:Y:S01]  /*4a00*/  ISETP.LT.OR P5, PT, R0, 0x59, P5 ;  /* 0x000000590000780c */ /* 0x000fe20002fa1670 */
[----:B------:R-:W4:Y:S01]  /*4a10*/  LDL R98, [R1+0x2a8] ;  /* 0x0002a80001627983 */ /* 0x000f220000100800 */
[----:B------:R-:W-:Y:S02]  /*4a20*/  ISETP.GT.AND P1, PT, R10, 0x21, !P1 ;  /* 0x000000210a00780c */ /* 0x000fe40004f24270 */
[----:B------:R-:W-:Y:S01]  /*4a30*/  FSEL R199, R67, -INF , !P4 ;  /* 0xff80000043c77808 */ /* 0x000fe20006000000 */
[----:B------:R-:W4:Y:S01]  /*4a40*/  LDL R100, [R1+0x2ac] ;  /* 0x0002ac0001647983 */ /* 0x000f220000100800 */
[----:B------:R-:W-:-:S02]  /*4a50*/  ISETP.LT.OR P1, PT, R0, 0x22, P1 ;  /* 0x000000220000780c */ /* 0x000fc40000f21670 */
[----:B------:R-:W-:Y:S01]  /*4a60*/  FSEL R203, R70, -INF , !P5 ;  /* 0xff80000046cb7808 */ /* 0x000fe20006800000 */
[----:B------:R-:W4:Y:S01]  /*4a70*/  LDL R28, [R1+0x2b0] ;  /* 0x0002b000011c7983 */ /* 0x000f220000100800 */
[----:B------:R-:W-:Y:S02]  /*4a80*/  FSEL R200, R43, -INF , !P1 ;  /* 0xff8000002bc87808 */ /* 0x000fe40004800000 */
[----:B------:R-:W-:Y:S01]  /*4a90*/  ISETP.NE.AND P1, PT, R37, RZ, PT ;  /* 0x000000ff2500720c */ /* 0x000fe20003f25270 */
[----:B------:R-:W4:Y:S03]  /*4aa0*/  LDL R70, [R1+0x25c] ;  /* 0x00025c0001467983 */ /* 0x000f260000100800 */
[----:B------:R-:W-:Y:S01]  /*4ab0*/  ISETP.GT.AND P1, PT, R10, 0x28, !P1 ;  /* 0x000000280a00780c */ /* 0x000fe20004f24270 */
[----:B------:R-:W4:Y:S03]  /*4ac0*/  LDL R102, [R1+0x2b4] ;  /* 0x0002b40001667983 */ /* 0x000f260000100800 */
[----:B------:R-:W-:Y:S01]  /*4ad0*/  ISETP.LT.OR P1, PT, R0, 0x29, P1 ;  /* 0x000000290000780c */ /* 0x000fe20000f21670 */
[----:B------:R-:W4:Y:S03]  /*4ae0*/  LDL R104, [R1+0x2b8] ;  /* 0x0002b80001687983 */ /* 0x000f260000100800 */
[----:B------:R-:W-:Y:S01]  /*4af0*/  FSEL R204, R46, -INF , !P1 ;  /* 0xff8000002ecc7808 */ /* 0x000fe20004800000 */
[----:B------:R-:W4:Y:S01]  /*4b00*/  LDL R106, [R1+0x2bc] ;  /* 0x0002bc00016a7983 */ /* 0x000f220000100800 */
[----:B------:R-:W-:-:S03]  /*4b10*/  ISETP.NE.AND P1, PT, R40, RZ, PT ;  /* 0x000000ff2800720c */ /* 0x000fc60003f25270 */
[----:B------:R-:W4:Y:S01]  /*4b20*/  LDL R30, [R1+0x2c0] ;  /* 0x0002c000011e7983 */ /* 0x000f220000100800 */
[----:B------:R-:W-:-:S03]  /*4b30*/  ISETP.GT.AND P1, PT, R10, 0x29, !P1 ;  /* 0x000000290a00780c */ /* 0x000fc60004f24270 */
[----:B------:R-:W4:Y:S01]  /*4b40*/  LDL R108, [R1+0x2c4] ;  /* 0x0002c400016c7983 */ /* 0x000f220000100800 */
[----:B------:R-:W-:-:S03]  /*4b50*/  ISETP.LT.OR P1, PT, R0, 0x2a, P1 ;  /* 0x0000002a0000780c */ /* 0x000fc60000f21670 */
        /* <DEDUP_REMOVED lines=40> */
[----:B------:R-:W-:-:S02]  /*4de0*/  ISETP.GT.AND P1, PT, R10, RZ, !P2 ;  /* 0x000000ff0a00720c */ /* 0x000fc40005724270 */
[----:B------:R-:W-:Y:S01]  /*4df0*/  ISETP.NE.AND P2, PT, R60, RZ, PT ;  /* 0x000000ff3c00720c */ /* 0x000fe20003f45270 */
[----:B------:R-:W4:Y:S01]  /*4e00*/  LDL R138, [R1+0x314] ;  /* 0x00031400018a7983 */ /* 0x000f220000100800 */
[----:B------:R-:W-:Y:S02]  /*4e10*/  ISETP.LT.OR P1, PT, R0, 0x1, P1 ;  /* 0x000000010000780c */ /* 0x000fe40000f21670 */
[----:B------:R-:W-:Y:S01]  /*4e20*/  ISETP.GT.AND P2, PT, R10, 0x49, !P2 ;  /* 0x000000490a00780c */ /* 0x000fe20005744270 */
[----:B------:R-:W4:Y:S01]  /*4e30*/  LDL R140, [R1+0x318] ;  /* 0x00031800018c7983 */ /* 0x000f220000100800 */
[----:B------:R-:W-:Y:S02]  /*4e40*/  FSEL R91, R26, -INF , !P1 ;  /* 0xff8000001a5b7808 */ /* 0x000fe40004800000 */
[----:B------:R-:W-:Y:S01]  /*4e50*/  ISETP.GT.AND P1, PT, R10, 0x41, !P6 ;  /* 0x000000410a00780c */ /* 0x000fe20007724270 */
[----:B------:R-:W4:Y:S01]  /*4e60*/  LDL R26, [R1+0x2a0] ;  /* 0x0002a000011a7983 */ /* 0x000f220000100800 */
[----:B------:R-:W-:-:S02]  /*4e70*/  FMNMX.FTZ R8, R91, R61, !PT ;  /* 0x0000003d5b087209 */ /* 0x000fc40007810000 */
[----:B------:R-:W-:Y:S01]  /*4e80*/  ISETP.LT.OR P1, PT, R0, 0x42, P1 ;  /* 0x000000420000780c */ /* 0x000fe20000f21670 */
[----:B------:R-:W4:Y:S01]  /*4e90*/  LDL R142, [R1+0x31c] ;  /* 0x00031c00018e7983 */ /* 0x000f220000100800 */
[----:B------:R-:W-:Y:S02]  /*4ea0*/  FMNMX.FTZ R8, R57, R8, !PT ;  /* 0x0000000839087209 */ /* 0x000fe40007810000 */
[----:B------:R-:W-:Y:S01]  /*4eb0*/  FSEL R198, R59, -INF , !P1 ;  /* 0xff8000003bc67808 */ /* 0x000fe20004800000 */
[----:B------:R-:W4:Y:S01]  /*4ec0*/  LDL R42, [R1+0x320] ;  /* 0x00032000012a7983 */ /* 0x000f220000100800 */
[----:B------:R-:W-:Y:S02]  /*4ed0*/  FMNMX.FTZ R9, R53, R8, !PT ;  /* 0x0000000835097209 */ /* 0x000fe40007810000 */
[----:B------:R-:W-:Y:S01]  /*4ee0*/  ISETP.NE.AND P1, PT, R56, RZ, PT ;  /* 0x000000ff3800720c */ /* 0x000fe20003f25270 */
[----:B------:R-:W4:Y:S01]  /*4ef0*/  LDL R144, [R1+0x324] ;  /* 0x0003240001907983 */ /* 0x000f220000100800 */
[----:B------:R-:W-:-:S02]  /*4f00*/  FMNMX.FTZ R8, R210, R9, !PT ;  /* 0x00000009d2087209 */ /* 0x000fc40007810000 */
[----:B------:R-:W-:Y:S01]  /*4f10*/  FMNMX.FTZ R9, R165, R12, !PT ;  /* 0x0000000ca5097209 */ /* 0x000fe20007810000 */
[----:B------:R-:W4:Y:S01]  /*4f20*/  LDL R146, [R1+0x328] ;  /* 0x0003280001927983 */ /* 0x000f220000100800 */
[----:B------:R-:W-:Y:S02]  /*4f30*/  FMNMX.FTZ R8, R209, R8, !PT ;  /* 0x00000008d1087209 */ /* 0x000fe40007810000 */
[----:B------:R-:W-:Y:S01]  /*4f40*/  FMNMX.FTZ R9, R166, R9, !PT ;  /* 0x00000009a6097209 */ /* 0x000fe20007810000 */
[----:B------:R-:W4:Y:S01]  /*4f50*/  LDL R150, [R1+0x32c] ;  /* 0x00032c0001967983 */ /* 0x000f220000100800 */
[----:B------:R-:W-:Y:S02]  /*4f60*/  FMNMX.FTZ R11, R167, R8, !PT ;  /* 0x00000008a70b7209 */ /* 0x000fe40007810000 */
[----:B------:R-:W-:Y:S01]  /*4f70*/  FMNMX.FTZ R8, R176, R9, !PT ;  /* 0x00000009b0087209 */ /* 0x000fe20007810000 */
        /* <DEDUP_REMOVED lines=14> */
[----:B------:R-:W-:Y:S01]  /*5060*/  ISETP.GT.AND P1, PT, R10, 0x48, !P1 ;  /* 0x000000480a00780c */ /* 0x000fe20004f24270 */
        /* <DEDUP_REMOVED lines=13> */
[----:B------:R-:W-:-:S02]  /*5140*/  ISETP.LT.OR P1, PT, R0, 0x49, P1 ;  /* 0x000000490000780c */ /* 0x000fc40000f21670 */
[----:B------:R-:W-:Y:S01]  /*5150*/  FMNMX.FTZ R9, R180, R9, !PT ;  /* 0x00000009b4097209 */ /* 0x000fe20007810000 */
[----:B------:R-:W4:Y:S01]  /*5160*/  LDL R50, [R1+0x360] ;  /* 0x0003600001327983 */ /* 0x000f220000100800 */
[----:B------:R-:W-:Y:S02]  /*5170*/  FMNMX.FTZ R11, R193, R12, !PT ;  /* 0x0000000cc10b7209 */ /* 0x000fe40007810000 */
[----:B------:R-:W-:Y:S01]  /*5180*/  ISETP.NE.AND P6, PT, R24, RZ, PT ;  /* 0x000000ff1800720c */ /* 0x000fe20003fc5270 */
[----:B------:R-:W4:Y:S01]  /*5190*/  LDL R39, [R1+0x364] ;  /* 0x0003640001277983 */ /* 0x000f220000100800 */
[----:B------:R-:W-:Y:S02]  /*51a0*/  FMNMX.FTZ R9, R184, R9, !PT ;  /* 0x00000009b8097209 */ /* 0x000fe40007810000 */
[----:B------:R-:W-:Y:S01]  /*51b0*/  ISETP.LT.OR P2, PT, R0, 0x4a, P2 ;  /* 0x0000004a0000780c */ /* 0x000fe20001741670 */
[----:B------:R-:W4:Y:S01]  /*51c0*/  LDL R24, [R1+0x290] ;  /* 0x0002900001187983 */ /* 0x000f220000100800 */
[----:B------:R-:W-:-:S02]  /*51d0*/  FSEL R202, R62, -INF , !P1 ;  /* 0xff8000003eca7808 */ /* 0x000fc40004800000 */
[----:B------:R-:W-:Y:S01]  /*51e0*/  FMNMX.FTZ R11, R198, R11, !PT ;  /* 0x0000000bc60b7209 */ /* 0x000fe20007810000 */
[----:B------:R-:W4:Y:S01]  /*51f0*/  LDL R41, [R1+0x368] ;  /* 0x0003680001297983 */ /* 0x000f220000100800 */
[----:B------:R-:W-:Y:S02]  /*5200*/  ISETP.GT.AND P6, PT, R10, 0x59, !P6 ;  /* 0x000000590a00780c */ /* 0x000fe400077c4270 */
[----:B------:R-:W-:Y:S01]  /*5210*/  FMNMX.FTZ R10, R186, R9, !PT ;  /* 0x00000009ba0a7209 */ /* 0x000fe20007810000 */
[----:B------:R-:W4:Y:S01]  /*5220*/  LDL R43, [R1+0x36c] ;  /* 0x00036c00012b7983 */ /* 0x000f220000100800 */
[----:B------:R-:W-:Y:S02]  /*5230*/  FSEL R205, R63, -INF , !P2 ;  /* 0xff8000003fcd7808 */ /* 0x000fe40005000000 */
        /* <DEDUP_REMOVED lines=9> */
[----:B------:R-:W-:Y:S01]  /*52d0*/  ISETP.LT.OR P6, PT, R0, 0x5a, P6 ;  /* 0x0000005a0000780c */ /* 0x000fe200037c1670 */
[----:B------:R-:W4:Y:S01]  /*52e0*/  LDL R49, [R1+0x37c] ;  /* 0x00037c0001317983 */ /* 0x000f220000100800 */
[----:B------:R-:W-:-:S02]  /*52f0*/  FMNMX.FTZ R8, R199, R8, !PT ;  /* 0x00000008c7087209 */ /* 0x000fc40007810000 */
[----:B------:R-:W-:Y:S01]  /*5300*/  FMNMX.FTZ R10, R189, R10, !PT ;  /* 0x0000000abd0a7209 */ /* 0x000fe20007810000 */
[----:B------:R-:W4:Y:S01]  /*5310*/  LDL R54, [R1+0x380] ;  /* 0x0003800001367983 */ /* 0x000f220000100800 */
[----:B------:R-:W-:Y:S02]  /*5320*/  FSEL R206, R71, -INF , !P6 ;  /* 0xff80000047ce7808 */ /* 0x000fe40007000000 */
[----:B------:R-:W-:Y:S01]  /*5330*/  FMNMX.FTZ R11, R203, R8, !PT ;  /* 0x00000008cb0b7209 */ /* 0x000fe20007810000 */
[----:B------:R-:W0:Y:S03]  /*5340*/  SHFL.BFLY PT, R9, R10, 0x2, 0x1f ;  /* 0x0c401f000a097f89 */ /* 0x000e2600000e0000 */
[----:B------:R-:W-:Y:S01]  /*5350*/  FMNMX.FTZ R11, R206, R11, !PT ;  /* 0x0000000bce0b7209 */ /* 0x000fe20007810000 */
[----:B------:R-:W4:Y:S04]  /*5360*/  LDL R51, [R1+0x384] ;  /* 0x0003840001337983 */ /* 0x000f280000100800 */
[----:B------:R-:W-:Y:S04]  /*5370*/  STL.64 [R1+0x220], R10 ;  /* 0x0002200a01007387 */ /* 0x000fe80000100a00 */
[----:B------:R-:W2:Y:S04]  /*5380*/  LDL R13, [R1+0x224] ;  /* 0x00022400010d7983 */ /* 0x000ea80000100800 */
[----:B------:R-:W4:Y:S04]  /*5390*/  LDL R55, [R1+0x388] ;  /* 0x0003880001377983 */ /* 0x000f280000100800 */
[----:B------:R-:W4:Y:S01]  /*53a0*/  LDL R59, [R1+0x38c] ;  /* 0x00038c00013b7983 */ /* 0x000f220000100800 */
[----:B0-----:R-:W-:-:S03]  /*53b0*/  FMNMX.FTZ R0, R10, R9, !PT ;  /* 0x000000090a007209 */ /* 0x001fc60007810000 */
[----:B------:R-:W4:Y:S04]  /*53c0*/  LDL R56, [R1+0x390] ;  /* 0x0003900001387983 */ /* 0x000f280000100800 */
[----:B------:R-:W0:Y:S04]  /*53d0*/  SHFL.BFLY PT, R9, R0, 0x1, 0x1f ;  /* 0x0c201f0000097f89 */ /* 0x000e2800000e0000 */
[----:B------:R-:W4:Y:S04]  /*53e0*/  LDL R63, [R1+0x394] ;  /* 0x00039400013f7983 */ /* 0x000f280000100800 */
[----:B------:R-:W4:Y:S04]  /*53f0*/  LDL R65, [R1+0x398] ;  /* 0x0003980001417983 */ /* 0x000f280000100800 */
[----:B------:R-:W4:Y:S04]  /*5400*/  LDL R67, [R1+0x39c] ;  /* 0x00039c0001437983 */ /* 0x000f280000100800 */
[----:B------:R-:W4:Y:S04]  /*5410*/  LDL R58, [R1+0x3a0] ;  /* 0x0003a000013a7983 */ /* 0x000f280000100800 */
[----:B------:R-:W4:Y:S01]  /*5420*/  LDL R69, [R1+0x3a4] ;  /* 0x0003a40001457983 */ /* 0x000f220000100800 */
[----:B0-----:R-:W-:-:S03]  /*5430*/  FMNMX.FTZ R12, R0, R9, !PT ;  /* 0x00000009000c7209 */ /* 0x001fc60007810000 */
[----:B------:R-:W4:Y:S04]  /*5440*/  LDL R71, [R1+0x3a8] ;  /* 0x0003a80001477983 */ /* 0x000f280000100800 */
[----:B------:R0:W-:Y:S04]  /*5450*/  STL [R1+0x220], R12 ;  /* 0x0002200c01007387 */ /* 0x0001e80000100800 */
[----:B------:R-:W4:Y:S04]  /*5460*/  LDL R64, [R1+0x220] ;  /* 0x0002200001407983 */ /* 0x000f280000100800 */
[----:B------:R-:W4:Y:S04]  /*5470*/  LDL.64 R8, [R1+0xa8] ;  /* 0x0000a80001087983 */ /* 0x000f280000100a00 */
[----:B0-----:R-:W4:Y:S04]  /*5480*/  LDL R12, [R1+0x280] ;  /* 0x00028000010c7983 */ /* 0x001f280000100800 */
[----:B------:R-:W4:Y:S04]  /*5490*/  LDL R73, [R1+0x3ac] ;  /* 0x0003ac0001497983 */ /* 0x000f280000100800 */
        /* <DEDUP_REMOVED lines=40> */
[----:B---3--:R-:W-:Y:S04]  /*5720*/  STL [R1+0x334], R162 ;  /* 0x000334a201007387 */ /* 0x008fe80000100800 */
[----:B-----5:R-:W-:Y:S04]  /*5730*/  STL [R1+0x250], R14 ;  /* 0x0002500e01007387 */ /* 0x020fe80000100800 */
[----:B--2---:R-:W0:Y:S02]  /*5740*/  SHFL.BFLY PT, R0, R13, 0x2, 0x1f ;  /* 0x0c401f000d007f89 */ /* 0x004e2400000e0000 */
[----:B0-----:R-:W-:-:S05]  /*5750*/  FMNMX.FTZ R0, R0, R13, !PT ;  /* 0x0000000d00007209 */ /* 0x001fca0007810000 */
[----:B------:R-:W0:Y:S04]  /*5760*/  SHFL.BFLY PT, R13, R0, 0x1, 0x1f ;  /* 0x0c201f00000d7f89 */ /* 0x000e2800000e0000 */
[----:B------:R1:W-:Y:S01]  /*5770*/  STL [R1+0x260], R16 ;  /* 0x0002601001007387 */ /* 0x0003e20000100800 */
[----:B----4-:R-:W-:Y:S01]  /*5780*/  FMUL.FTZ R161, R21, R64 ;  /* 0x0000004015a17220 */ /* 0x010fe20000410000 */
[----:B------:R-:W-:Y:S02]  /*5790*/  FSETP.NEU.FTZ.AND P1, PT, R64, -INF , PT ;  /* 0xff8000004000780b */ /* 0x000fe40003f3d000 */
[----:B0-----:R-:W-:Y:S02]  /*57a0*/  FMNMX.FTZ R0, R0, R13, !PT ;  /* 0x0000000d00007209 */ /* 0x001fe40007810000 */
[----:B------:R-:W-:-:S02]  /*57b0*/  FSEL R161, R161, RZ, P1 ;  /* 0x000000ffa1a17208 */ /* 0x000fc40000800000 */
[C---:B------:R-:W-:Y:S01]  /*57c0*/  FSETP.NEU.FTZ.AND P1, PT, R0.reuse, -INF , PT ;  /* 0xff8000000000780b */ /* 0x040fe20003f3d000 */
[----:B------:R-:W-:Y:S01]  /*57d0*/  FMUL.FTZ R162, R0, R21 ;  /* 0x0000001500a27220 */ /* 0x000fe20000410000 */
[----:B------:R-:W-:-:S04]  /*57e0*/  IMAD R8, R15, 0xc00, R8 ;  /* 0x00000c000f087824 */ /* 0x000fc800078e0208 */
[----:B------:R-:W-:Y:S01]  /*57f0*/  FSEL R162, R162, RZ, P1 ;  /* 0x000000ffa2a27208 */ /* 0x000fe20000800000 */
[----:B------:R0:W-:Y:S01]  /*5800*/  STL [R1+0x270], R20 ;  /* 0x0002701401007387 */ /* 0x0001e20000100800 */
[-CC-:B------:R-:W-:Y:S01]  /*5810*/  FFMA.FTZ R231, R231, R21.reuse, -R161.reuse ;  /* 0x00000015e7e77223 */ /* 0x180fe200000108a1 */
[-CC-:B------:R-:W-:Y:S01]  /*5820*/  FFMA.FTZ R13, R156, R21.reuse, -R161.reuse ;  /* 0x000000159c0d7223 */ /* 0x180fe200000108a1 */
[-CC-:B------:R-:W-:Y:S01]  /*5830*/  FFMA.FTZ R14, R148, R21.reuse, -R161.reuse ;  /* 0x00000015940e7223 */ /* 0x180fe200000108a1 */
[----:B------:R2:W-:Y:S01]  /*5840*/  STL [R1+0x280], R12 ;  /* 0x0002800c01007387 */ /* 0x0005e20000100800 */
[-CC-:B------:R-:W-:Y:S01]  /*5850*/  FFMA.FTZ R15, R91, R21.reuse, -R162.reuse ;  /* 0x000000155b0f7223 */ /* 0x180fe200000108a2 */
[-CC-:B-1----:R-:W-:Y:S02]  /*5860*/  FFMA.FTZ R16, R61, R21.reuse, -R162.reuse ;  /* 0x000000153d107223 */ /* 0x182fe400000108a2 */
[----:B------:R1:W-:Y:S01]  /*5870*/  STL [R1+0x338], R17 ;  /* 0x0003381101007387 */ /* 0x0003e20000100800 */
[-CC-:B0-----:R-:W-:Y:S01]  /*5880*/  FFMA.FTZ R20, R53, R21.reuse, -R162.reuse ;  /* 0x0000001535147223 */ /* 0x181fe200000108a2 */
[-C--:B--2---:R-:W-:Y:S01]  /*5890*/  FFMA.FTZ R12, R158, R21.reuse, -R161 ;  /* 0x000000159e0c7223 */ /* 0x084fe200000108a1 */
[----:B-1----:R-:W-:Y:S01]  /*58a0*/  FFMA.FTZ R17, R57, R21, -R162 ;  /* 0x0000001539117223 */ /* 0x002fe200000108a2 */
[----:B------:R-:W-:Y:S08]  /*58b0*/  MUFU.EX2 R231, R231 ;  /* 0x000000e700e77308 */ /* 0x000ff00000000800 */
[----:B------:R-:W0:Y:S08]  /*58c0*/  MUFU.EX2 R12, R12 ;  /* 0x0000000c000c7308 */ /* 0x000e300000000800 */
[----:B------:R-:W-:Y:S08]  /*58d0*/  MUFU.EX2 R13, R13 ;  /* 0x0000000d000d7308 */ /* 0x000ff00000000800 */
[----:B------:R-:W1:Y:S08]  /*58e0*/  MUFU.EX2 R14, R14 ;  /* 0x0000000e000e7308 */ /* 0x000e700000000800 */
[----:B------:R-:W-:Y:S08]  /*58f0*/  MUFU.EX2 R15, R15 ;  /* 0x0000000f000f7308 */ /* 0x000ff00000000800 */
[----:B------:R-:W2:Y:S08]  /*5900*/  MUFU.EX2 R16, R16 ;  /* 0x0000001000107308 */ /* 0x000eb00000000800 */
[----:B------:R-:W-:Y:S08]  /*5910*/  MUFU.EX2 R17, R17 ;  /* 0x0000001100117308 */ /* 0x000ff00000000800 */
[----:B------:R-:W3:Y:S01]  /*5920*/  MUFU.EX2 R20, R20 ;  /* 0x0000001400147308 */ /* 0x000ee20000000800 */
[----:B------:R-:W-:-:S02]  /*5930*/  R2UR UR6, R8 ;  /* 0x00000000080672ca */ /* 0x000fc400000e0000 */
[----:B------:R-:W-:Y:S02]  /*5940*/  R2UR UR7, R9 ;  /* 0x00000000090772ca */ /* 0x000fe400000e0000 */
[----:B0-----:R-:W-:Y:S02]  /*5950*/  F2FP.BF16.F32.PACK_AB R156, R12, R231 ;  /* 0x000000e70c9c723e */ /* 0x001fe400000010ff */
[----:B-1----:R-:W-:Y:S02]  /*5960*/  F2FP.BF16.F32.PACK_AB R158, R14, R13 ;  /* 0x0000000d0e9e723e */ /* 0x002fe400000010ff */
[----:B--2---:R-:W-:Y:S01]  /*5970*/  F2FP.BF16.F32.PACK_AB R157, R16, R15 ;  /* 0x0000000f109d723e */ /* 0x004fe200000010ff */
[----:B------:R-:W-:Y:S04]  /*5980*/  STL [R1+0x254], R66 ;  /* 0x0002544201007387 */ /* 0x000fe80000100800 */
[----:B------:R-:W-:Y:S01]  /*5990*/  STL [R1+0x258], R68 ;  /* 0x0002584401007387 */ /* 0x000fe20000100800 */
[----:B---3--:R-:W-:-:S03]  /*59a0*/  F2FP.BF16.F32.PACK_AB R159, R20, R17 ;  /* 0x00000011149f723e */ /* 0x008fc600000010ff */
[----:B------:R-:W-:Y:S04]  /*59b0*/  STL [R1+0x25c], R70 ;  /* 0x00025c4601007387 */ /* 0x000fe80000100800 */
        /* <DEDUP_REMOVED lines=89> */
[----:B------:R0:W-:Y:S01]  /*5f50*/  STL [R1+0x3dc], R93 ;  /* 0x0003dc5d01007387 */ /* 0x0001e20000100800 */
[----:B------:R1:W-:Y:S06]  /*5f60*/  BAR.SYNC.DEFER_BLOCKING R237, 0x100 ;  /* 0x000400ed0000751d */ /* 0x0003ec0000010000 */
[----:B0-----:R-:W-:-:S06]  /*5f70*/  WARPGROUP.ARRIVE ;  /* 0x00000000000079c5 */ /* 0x001fcc0000000000 */
[----:B------:R-:W-:Y:S01]  /*5f80*/  HGMMA.64x256x16.F32.BF16 R24, R156, gdesc[UR4].tnspB, RZ, !UPT, gsb0 ;  /* 0x43e000049c187df0 */ /* 0x000fe2000c0018ff */
[----:B------:R0:W-:Y:S01]  /*5f90*/  STL [R1+0x3d0], R212 ;  /* 0x0003d0d401007387 */ /* 0x0001e20000100800 */
[-CC-:B------:R-:W-:Y:S01]  /*5fa0*/  FFMA.FTZ R163, R163, R21.reuse, -R161.reuse ;  /* 0x00000015a3a37223 */ /* 0x180fe200000108a1 */
[-CC-:B------:R-:W-:Y:S02]  /*5fb0*/  FFMA.FTZ R164, R164, R21.reuse, -R161.reuse ;  /* 0x00000015a4a47223 */ /* 0x180fe400000108a1 */
[----:B------:R2:W-:Y:S01]  /*5fc0*/  STL [R1+0x3e0], R211 ;  /* 0x0003e0d301007387 */ /* 0x0005e20000100800 */
[-CC-:B------:R-:W-:Y:S01]  /*5fd0*/  FFMA.FTZ R167, R167, R21.reuse, -R162.reuse ;  /* 0x00000015a7a77223 */ /* 0x180fe200000108a2 */
[-CC-:B------:R-:W-:Y:S01]  /*5fe0*/  FFMA.FTZ R208, R208, R21.reuse, -R162.reuse ;  /* 0x00000015d0d07223 */ /* 0x180fe200000108a2 */
[-CC-:B0-----:R-:W-:Y:S01]  /*5ff0*/  FFMA.FTZ R212, R166, R21.reuse, -R161.reuse ;  /* 0x00000015a6d47223 */ /* 0x181fe200000108a1 */
[-CC-:B------:R-:W-:Y:S01]  /*6000*/  FFMA.FTZ R166, R209, R21.reuse, -R162.reuse ;  /* 0x00000015d1a67223 */ /* 0x180fe200000108a2 */
[-C--:B--2---:R-:W-:Y:S01]  /*6010*/  FFMA.FTZ R211, R165, R21.reuse, -R161 ;  /* 0x00000015a5d37223 */ /* 0x084fe200000108a1 */
[----:B------:R-:W-:Y:S01]  /*6020*/  FFMA.FTZ R165, R210, R21, -R162 ;  /* 0x00000015d2a57223 */ /* 0x000fe200000108a2 */
[----:B------:R0:W-:Y:S01]  /*6030*/  STL [R1+0x418], R171 ;  /* 0x000418ab01007387 */ /* 0x0001e20000100800 */
[----:B------:R-:W-:Y:S08]  /*6040*/  MUFU.EX2 R163, R163 ;  /* 0x000000a300a37308 */ /* 0x000ff00000000800 */
[----:B------:R-:W2:Y:S08]  /*6050*/  MUFU.EX2 R164, R164 ;  /* 0x000000a400a47308 */ /* 0x000eb00000000800 */
[----:B------:R-:W-:Y:S08]  /*6060*/  MUFU.EX2 R211, R211 ;  /* 0x000000d300d37308 */ /* 0x000ff00000000800 */
[----:B------:R-:W3:Y:S08]  /*6070*/  MUFU.EX2 R212, R212 ;  /* 0x000000d400d47308 */ /* 0x000ef00000000800 */
[----:B------:R-:W-:Y:S08]  /*6080*/  MUFU.EX2 R165, R165 ;  /* 0x000000a500a57308 */ /* 0x000ff00000000800 */
[----:B------:R-:W4:Y:S08]  /*6090*/  MUFU.EX2 R166, R166 ;  /* 0x000000a600a67308 */ /* 0x000f300000000800 */
[----:B------:R-:W-:Y:S08]  /*60a0*/  MUFU.EX2 R167, R167 ;  /* 0x000000a700a77308 */ /* 0x000ff00000000800 */
[----:B0-----:R-:W0:Y:S01]  /*60b0*/  MUFU.EX2 R171, R208 ;  /* 0x000000d000ab7308 */ /* 0x001e220000000800 */
[----:B------:R5:W-:Y:S04]  /*60c0*/  STL [R1+0x414], R10 ;  /* 0x0004140a01007387 */ /* 0x000be80000100800 */
[----:B------:R1:W-:Y:S01]  /*60d0*/  STL [R1+0x440], R11 ;  /* 0x0004400b01007387 */ /* 0x0003e20000100800 */
[----:B-----5:R-:W-:-:S02]  /*60e0*/  VIADD R10, R8, 0x80 ;  /* 0x00000080080a7836 */ /* 0x020fc40000000000 */
[----:B-1----:R-:W-:-:S03]  /*60f0*/  IMAD.MOV.U32 R11, RZ, RZ, R9 ;  /* 0x000000ffff0b7224 */ /* 0x002fc600078e0009 */
[----:B------:R-:W-:Y:S02]  /*6100*/  R2UR UR6, R10 ;  /* 0x000000000a0672ca */ /* 0x000fe400000e0000 */
[----:B------:R-:W-:Y:S01]  /*6110*/  R2UR UR7, R11 ;  /* 0x000000000b0772ca */ /* 0x000fe200000e0000 */
[----:B------:R1:W-:Y:S04]  /*6120*/  STL [R1+0x3e4], R227 ;  /* 0x0003e4e301007387 */ /* 0x0003e80000100800 */
        /* <DEDUP_REMOVED lines=24> */
[----:B--2---:R-:W-:Y:S01]  /*62b0*/  F2FP.BF16.F32.PACK_AB R156, R164, R163 ;  /* 0x000000a3a49c723e */ /* 0x004fe200000010ff */
[--C-:B------:R-:W-:Y:S01]  /*62c0*/  FFMA.FTZ R209, R200, R21, -R162.reuse ;  /* 0x00000015c8d17223 */ /* 0x100fe200000108a2 */
[----:B---3--:R-:W-:Y:S01]  /*62d0*/  F2FP.BF16.F32.PACK_AB R158, R212, R211 ;  /* 0x000000d3d49e723e */ /* 0x008fe200000010ff */
[----:B------:R-:W-:Y:S01]  /*62e0*/  FFMA.FTZ R207, R207, R21, -R162 ;  /* 0x00000015cfcf7223 */ /* 0x000fe200000108a2 */
[----:B----4-:R-:W-:Y:S01]  /*62f0*/  F2FP.BF16.F32.PACK_AB R157, R166, R165 ;  /* 0x000000a5a69d723e */ /* 0x010fe200000010ff */
[----:B------:R-:W-:Y:S01]  /*6300*/  VIADD R10, R8, 0x100 ;  /* 0x00000100080a7836 */ /* 0x000fe20000000000 */
[----:B0-----:R-:W-:Y:S01]  /*6310*/  F2FP.BF16.F32.PACK_AB R159, R171, R167 ;  /* 0x000000a7ab9f723e */ /* 0x001fe200000010ff */
[----:B------:R-:W-:Y:S01]  /*6320*/  STL.128 [R1+0x250], R24 ;  /* 0x0002501801007387 */ /* 0x000fe20000100c00 */
[----:B------:R-:W-:Y:S02]  /*6330*/  IMAD.MOV.U32 R11, RZ, RZ, R9 ;  /* 0x000000ffff0b7224 */ /* 0x000fe400078e0009 */
[----:B------:R-:W-:Y:S01]  /*6340*/  FFMA.FTZ R174, R174, R21, -R161 ;  /* 0x00000015aeae7223 */ /* 0x000fe200000108a1 */
[----:B------:R-:W-:Y:S01]  /*6350*/  FADD.FTZ R12, R231, R12 ;  /* 0x0000000ce70c7221 */ /* 0x000fe20000010000 */
[----:B------:R-:W-:Y:S01]  /*6360*/  STL.128 [R1+0x260], R28 ;  /* 0x0002601c01007387 */ /* 0x000fe20000100c00 */
[----:B------:R-:W-:Y:S01]  /*6370*/  FADD.FTZ R16, R15, R16 ;  /* 0x000000100f107221 */ /* 0x000fe20000010000 */
[----:B-1----:R-:W0:Y:S02]  /*6380*/  LDC R227, c[0x0][0x450] ;  /* 0x00011400ffe37b82 */ /* 0x002e240000000800 */
[----:B------:R-:W-:Y:S04]  /*6390*/  STL.128 [R1+0x270], R32 ;  /* 0x0002702001007387 */ /* 0x000fe80000100c00 */
        /* <DEDUP_REMOVED lines=28> */
[----:B------:R1:W-:Y:S02]  /*6560*/  STL.128 [R1+0x440], R148 ;  /* 0x0004409401007387 */ /* 0x0003e40000100c00 */
[----:B-1----:R-:W-:-:S06]  /*6570*/  WARPGROUP.ARRIVE ;  /* 0x00000000000079c5 */ /* 0x002fcc0000000000 */
[----:B------:R-:W-:Y:S01]  /*6580*/  HGMMA.64x256x16.F32.BF16 R24, R156, gdesc[UR4].tnspB, R24, gsb0 ;  /* 0x43e000049c187df0 */ /* 0x000fe20008001818 */
[-CC-:B------:R-:W-:Y:S01]  /*6590*/  FFMA.FTZ R170, R182, R21.reuse, -R161.reuse ;  /* 0x00000015b6aa7223 */ /* 0x180fe200000108a1 */
[-CC-:B------:R-:W-:Y:S01]  /*65a0*/  FFMA.FTZ R173, R188, R21.reuse, -R161.reuse ;  /* 0x00000015bcad7223 */ /* 0x180fe200000108a1 */
[-CC-:B------:R-:W-:Y:S01]  /*65b0*/  FFMA.FTZ R168, R176, R21.reuse, -R161.reuse ;  /* 0x00000015b0a87223 */ /* 0x180fe200000108a1 */
[-C--:B------:R-:W-:Y:S01]  /*65c0*/  FFMA.FTZ R169, R179, R21.reuse, -R161 ;  /* 0x00000015b3a97223 */ /* 0x080fe200000108a1 */
[-CC-:B------:R-:W-:Y:S01]  /*65d0*/  FFMA.FTZ R182, R196, R21.reuse, -R162.reuse ;  /* 0x00000015c4b67223 */ /* 0x180fe200000108a2 */
[----:B------:R-:W-:Y:S01]  /*65e0*/  FFMA.FTZ R188, R204, R21, -R162 ;  /* 0x00000015ccbc7223 */ /* 0x000fe200000108a2 */
[----:B------:R-:W-:Y:S08]  /*65f0*/  MUFU.EX2 R170, R170 ;  /* 0x000000aa00aa7308 */ /* 0x000ff00000000800 */
[----:B------:R-:W-:Y:S08]  /*6600*/  MUFU.EX2 R168, R168 ;  /* 0x000000a800a87308 */ /* 0x000ff00000000800 */
[----:B------:R-:W1:Y:S08]  /*6610*/  MUFU.EX2 R169, R169 ;  /* 0x000000a900a97308 */ /* 0x000e700000000800 */
[----:B------:R-:W2:Y:S08]  /*6620*/  MUFU.EX2 R173, R173 ;  /* 0x000000ad00ad7308 */ /* 0x000eb00000000800 */
[----:B------:R-:W-:Y:S08]  /*6630*/  MUFU.EX2 R182, R182 ;  /* 0x000000b600b67308 */ /* 0x000ff00000000800 */
[----:B------:R-:W3:Y:S08]  /*6640*/  MUFU.EX2 R209, R209 ;  /* 0x000000d100d17308 */ /* 0x000ef00000000800 */
[----:B------:R-:W-:Y:S08]  /*6650*/  MUFU.EX2 R188, R188 ;  /* 0x000000bc00bc7308 */ /* 0x000ff00000000800 */
[----:B------:R-:W4:Y:S01]  /*6660*/  MUFU.EX2 R207, R207 ;  /* 0x000000cf00cf7308 */ /* 0x000f220000000800 */
[----:B------:R-:W-:-:S02]  /*6670*/  R2UR UR6, R10 ;  /* 0x000000000a0672ca */ /* 0x000fc400000e0000 */
[----:B------:R-:W-:Y:S01]  /*6680*/  R2UR UR7, R11 ;  /* 0x000000000b0772ca */ /* 0x000fe200000e0000 */
[-CC-:B------:R-:W-:Y:S01]  /*6690*/  FFMA.FTZ R190, R191, R21.reuse, -R162.reuse ;  /* 0x00000015bfbe7223 */ /* 0x180fe200000108a2 */
[-CC-:B------:R-:W-:Y:S01]  /*66a0*/  FFMA.FTZ R191, R194, R21.reuse, -R162.reuse ;  /* 0x00000015c2bf7223 */ /* 0x180fe200000108a2 */
[-CC-:B------:R-:W-:Y:S01]  /*66b0*/  FFMA.FTZ R172, R175, R21.reuse, -R161.reuse ;  /* 0x00000015afac7223 */ /* 0x180fe200000108a1 */
[-CC-:B------:R-:W-:Y:S01]  /*66c0*/  FFMA.FTZ R194, R197, R21.reuse, -R162.reuse ;  /* 0x00000015c5c27223 */ /* 0x180fe200000108a2 */
[-CC-:B------:R-:W-:Y:S01]  /*66d0*/  FFMA.FTZ R179, R178, R21.reuse, -R161.reuse ;  /* 0x00000015b2b37223 */ /* 0x180fe200000108a1 */
[-CC-:B------:R-:W-:Y:S01]  /*66e0*/  FFMA.FTZ R175, R183, R21.reuse, -R161.reuse ;  /* 0x00000015b7af7223 */ /* 0x180fe200000108a1 */
[-C--:B------:R-:W-:Y:S01]  /*66f0*/  FFMA.FTZ R176, R187, R21.reuse, -R161 ;  /* 0x00000015bbb07223 */ /* 0x080fe200000108a1 */
[----:B------:R-:W-:Y:S01]  /*6700*/  FFMA.FTZ R197, R201, R21, -R162 ;  /* 0x00000015c9c57223 */ /* 0x000fe200000108a2 */
[----:B------:R-:W-:Y:S08]  /*6710*/  MUFU.EX2 R172, R172 ;  /* 0x000000ac00ac7308 */ /* 0x000ff00000000800 */
[----:B------:R-:W5:Y:S08]  /*6720*/  MUFU.EX2 R179, R179 ;  /* 0x000000b300b37308 */ /* 0x000f700000000800 */
[----:B------:R-:W-:Y:S08]  /*6730*/  MUFU.EX2 R175, R175 ;  /* 0x000000af00af7308 */ /* 0x000ff00000000800 */
[----:B------:R-:W0:Y:S08]  /*6740*/  MUFU.EX2 R176, R176 ;  /* 0x000000b000b07308 */ /* 0x000e300000000800 */
[----:B------:R-:W-:Y:S01]  /*6750*/  MUFU.EX2 R190, R190 ;  /* 0x000000be00be7308 */ /* 0x000fe20000000800 */
[----:B------:R-:W-:-:S02]  /*6760*/  WARPGROUP.DEPBAR.LE gsb0, 0x0 ;  /* 0x00008000000079c5 */ /* 0x000fc40000010000 */
[----:B-1----:R-:W-:Y:S02]  /*6770*/  F2FP.BF16.F32.PACK_AB R156, R169, R168 ;  /* 0x000000a8a99c723e */ /* 0x002fe400000010ff */
[----:B--2---:R-:W-:Y:S02]  /*6780*/  F2FP.BF16.F32.PACK_AB R158, R173, R170 ;  /* 0x000000aaad9e723e */ /* 0x004fe400000010ff */
[----:B---3--:R-:W-:Y:S02]  /*6790*/  F2FP.BF16.F32.PACK_AB R157, R209, R182 ;  /* 0x000000b6d19d723e */ /* 0x008fe400000010ff */
[----:B----4-:R-:W-:Y:S01]  /*67a0*/  F2FP.BF16.F32.PACK_AB R159, R207, R188 ;  /* 0x000000bccf9f723e */ /* 0x010fe200000010ff */
        /* <DEDUP_REMOVED lines=34> */
[----:B------:R-:W1:Y:S08]  /*69d0*/  MUFU.EX2 R191, R191 ;  /* 0x000000bf00bf7308 */ /* 0x000e700000000800 */
[----:B------:R-:W-:Y:S08]  /*69e0*/  MUFU.EX2 R194, R194 ;  /* 0x000000c200c27308 */ /* 0x000ff00000000800 */
[----:B------:R-:W2:Y:S01]  /*69f0*/  MUFU.EX2 R197, R197 ;  /* 0x000000c500c57308 */ /* 0x000ea20000000800 */
[----:B------:R-:W-:-:S02]  /*6a00*/  VIADD R10, R8, 0x180 ;  /* 0x00000180080a7836 */ /* 0x000fc40000000000 */
[----:B------:R-:W-:-:S03]  /*6a10*/  IMAD.MOV.U32 R11, RZ, RZ, R9 ;  /* 0x000000ffff0b7224 */ /* 0x000fc600078e0009 */
[----:B------:R-:W-:Y:S02]  /*6a20*/  R2UR UR6, R10 ;  /* 0x000000000a0672ca */ /* 0x000fe400000e0000 */
[----:B------:R-:W-:Y:S01]  /*6a30*/  R2UR UR7, R11 ;  /* 0x000000000b0772ca */ /* 0x000fe200000e0000 */
[-CC-:B------:R-:W-:Y:S01]  /*6a40*/  FFMA.FTZ R178, R184, R21.reuse, -R161.reuse ;  /* 0x00000015b8b27223 */ /* 0x180fe200000108a1 */
[-CC-:B------:R-:W-:Y:S01]  /*6a50*/  FFMA.FTZ R187, R186, R21.reuse, -R161.reuse ;  /* 0x00000015babb7223 */ /* 0x180fe200000108a1 */
[-CC-:B------:R-:W-:Y:S01]  /*6a60*/  FFMA.FTZ R184, R193, R21.reuse, -R162.reuse ;  /* 0x00000015c1b87223 */ /* 0x180fe200000108a2 */
[-C--:B------:R-:W-:Y:S01]  /*6a70*/  FFMA.FTZ R183, R180, R21.reuse, -R161 ;  /* 0x00000015b4b77223 */ /* 0x080fe200000108a1 */
[-CC-:B------:R-:W-:Y:S01]  /*6a80*/  FFMA.FTZ R193, R198, R21.reuse, -R162.reuse ;  /* 0x00000015c6c17223 */ /* 0x180fe200000108a2 */
[-CC-:B------:R-:W-:Y:S01]  /*6a90*/  FFMA.FTZ R186, R202, R21.reuse, -R162.reuse ;  /* 0x00000015caba7223 */ /* 0x180fe200000108a2 */
[----:B------:R-:W-:Y:S01]  /*6aa0*/  FFMA.FTZ R201, R205, R21, -R162 ;  /* 0x00000015cdc97223 */ /* 0x000fe200000108a2 */
[----:B------:R-:W-:Y:S08]  /*6ab0*/  MUFU.EX2 R174, R174 ;  /* 0x000000ae00ae7308 */ /* 0x000ff00000000800 */
[----:B------:R-:W3:Y:S08]  /*6ac0*/  MUFU.EX2 R183, R183 ;  /* 0x000000b700b77308 */ /* 0x000ef00000000800 */
[----:B------:R-:W-:Y:S08]  /*6ad0*/  MUFU.EX2 R178, R178 ;  /* 0x000000b200b27308 */ /* 0x000ff00000000800 */
[----:B------:R-:W4:Y:S08]  /*6ae0*/  MUFU.EX2 R187, R187 ;  /* 0x000000bb00bb7308 */ /* 0x000f300000000800 */
[----:B------:R-:W-:Y:S08]  /*6af0*/  MUFU.EX2 R184, R184 ;  /* 0x000000b800b87308 */ /* 0x000ff00000000800 */
[----:B------:R-:W4:Y:S08]  /*6b00*/  MUFU.EX2 R193, R193 ;  /* 0x000000c100c17308 */ /* 0x000f300000000800 */
[----:B------:R-:W-:Y:S08]  /*6b10*/  MUFU.EX2 R186, R186 ;  /* 0x000000ba00ba7308 */ /* 0x000ff00000000800 */
[----:B------:R-:W4:Y:S01]  /*6b20*/  MUFU.EX2 R201, R201 ;  /* 0x000000c900c97308 */ /* 0x000f220000000800 */
[----:B------:R-:W-:-:S02]  /*6b30*/  VIADD R10, R8, 0x200 ;  /* 0x00000200080a7836 */ /* 0x000fc40000000000 */
[----:B------:R-:W-:Y:S01]  /*6b40*/  IMAD.MOV.U32 R11, RZ, RZ, R9 ;  /* 0x000000ffff0b7224 */ /* 0x000fe200078e0009 */
[----:B------:R-:W-:Y:S02]  /*6b50*/  WARPGROUP.DEPBAR.LE gsb0, 0x0 ;  /* 0x00008000000079c5 */ /* 0x000fe40000010000 */
[----:B-----5:R-:W-:Y:S02]  /*6b60*/  F2FP.BF16.F32.PACK_AB R156, R179, R172 ;  /* 0x000000acb39c723e */ /* 0x020fe400000010ff */
[----:B0-----:R-:W-:Y:S02]  /*6b70*/  F2FP.BF16.F32.PACK_AB R158, R176, R175 ;  /* 0x000000afb09e723e */ /* 0x001fe400000010ff */
[----:B-1----:R-:W-:Y:S02]  /*6b80*/  F2FP.BF16.F32.PACK_AB R157, R191, R190 ;  /* 0x000000bebf9d723e */ /* 0x002fe400000010ff */
[----:B--2---:R-:W-:Y:S01]  /*6b90*/  F2FP.BF16.F32.PACK_AB R159, R197, R194 ;  /* 0x000000c2c59f723e */ /* 0x004fe200000010ff */
        /* <DEDUP_REMOVED lines=32> */
[----:B0-----:R-:W-:-:S06]  /*6da0*/  WARPGROUP.ARRIVE ;  /* 0x00000000000079c5 */ /* 0x001fcc0000000000 */
[----:B------:R-:W-:Y:S01]  /*6db0*/  HGMMA.64x256x16.F32.BF16 R24, R156, gdesc[UR4].tnspB, R24, gsb0 ;  /* 0x43e000049c187df0 */ /* 0x000fe20008001818 */
        /* <DEDUP_REMOVED lines=8> */
[-CC-:B------:R-:W-:Y:S01]  /*6e40*/  FFMA.FTZ R181, R203, R21.reuse, -R162.reuse ;  /* 0x00000015cbb57223 */ /* 0x180fe200000108a2 */
[----:B------:R-:W-:Y:S01]  /*6e50*/  FFMA.FTZ R162, R206, R21, -R162 ;  /* 0x00000015cea27223 */ /* 0x000fe200000108a2 */
[----:B------:R-:W-:Y:S01]  /*6e60*/  MUFU.EX2 R10, R10 ;  /* 0x0000000a000a7308 */ /* 0x000fe20000000800 */
[----:B------:R-:W-:Y:S01]  /*6e70*/  VIADD R8, R8, 0x280 ;  /* 0x0000028008087836 */ /* 0x000fe20000000000 */
[----:B------:R-:W2:Y:S06]  /*6e80*/  @!P0 LDL R21, [R1+0x210] ;  /* 0x0002100001158983 */ /* 0x000eac0000100800 */
[----:B------:R-:W0:Y:S08]  /*6e90*/  MUFU.EX2 R11, R11 ;  /* 0x0000000b000b7308 */ /* 0x000e300000000800 */
[----:B------:R-:W-:Y:S08]  /*6ea0*/  MUFU.EX2 R177, R177 ;  /* 0x000000b100b17308 */ /* 0x000ff00000000800 */
[----:B------:R-:W1:Y:S08]  /*6eb0*/  MUFU.EX2 R180, R180 ;  /* 0x000000b400b47308 */ /* 0x000e700000000800 */
[----:B------:R-:W-:Y:S08]  /*6ec0*/  MUFU.EX2 R161, R161 ;  /* 0x000000a100a17308 */ /* 0x000ff00000000800 */
[----:B------:R-:W5:Y:S08]  /*6ed0*/  MUFU.EX2 R196, R196 ;  /* 0x000000c400c47308 */ /* 0x000f700000000800 */
[----:B------:R-:W-:Y:S08]  /*6ee0*/  MUFU.EX2 R181, R181 ;  /* 0x000000b500b57308 */ /* 0x000ff00000000800 */
[----:B------:R-:W5:Y:S01]  /*6ef0*/  MUFU.EX2 R162, R162 ;  /* 0x000000a200a27308 */ /* 0x000f620000000800 */
[----:B------:R-:W-:-:S02]  /*6f00*/  WARPGROUP.DEPBAR.LE gsb0, 0x0 ;  /* 0x00008000000079c5 */ /* 0x000fc40000010000 */
[----:B---3--:R-:W-:Y:S02]  /*6f10*/  F2FP.BF16.F32.PACK_AB R156, R183, R174 ;  /* 0x000000aeb79c723e */ /* 0x008fe400000010ff */
[----:B----4-:R-:W-:Y:S02]  /*6f20*/  F2FP.BF16.F32.PACK_AB R158, R187, R178 ;  /* 0x000000b2bb9e723e */ /* 0x010fe400000010ff */
[----:B------:R-:W-:Y:S02]  /*6f30*/  F2FP.BF16.F32.PACK_AB R157, R193, R184 ;  /* 0x000000b8c19d723e */ /* 0x000fe400000010ff */
[----:B------:R-:W-:Y:S01]  /*6f40*/  F2FP.BF16.F32.PACK_AB R159, R201, R186 ;  /* 0x000000bac99f723e */ /* 0x000fe200000010ff */
        /* <DEDUP_REMOVED lines=32> */
[----:B---3--:R-:W-:-:S06]  /*7150*/  WARPGROUP.ARRIVE ;  /* 0x00000000000079c5 */ /* 0x008fcc0000000000 */
[----:B------:R-:W-:Y:S01]  /*7160*/  HGMMA.64x256x16.F32.BF16 R24, R156, gdesc[UR4].tnspB, R24, gsb0 ;  /* 0x43e000049c187df0 */ /* 0x000fe20008001818 */
[----:B------:R-:W-:Y:S02]  /*7170*/  R2UR UR6, R8 ;  /* 0x00000000080672ca */ /* 0x000fe400000e0000 */
[----:B------:R-:W-:Y:S02]  /*7180*/  R2UR UR7, R9 ;  /* 0x00000000090772ca */ /* 0x000fe400000e0000 */
[----:B------:R-:W3:Y:S01]  /*7190*/  @!P0 LDL.64 R8, [R1+0x68] ;  /* 0x0000680001088983 */ /* 0x000ee20000100a00 */
[----:B------:R-:W-:Y:S02]  /*71a0*/  WARPGROUP.DEPBAR.LE gsb0, 0x0 ;  /* 0x00008000000079c5 */ /* 0x000fe40000010000 */
[----:B0-----:R-:W-:Y:S02]  /*71b0*/  F2FP.BF16.F32.PACK_AB R156, R11, R10 ;  /* 0x0000000a0b9c723e */ /* 0x001fe400000010ff */
[----:B-1----:R-:W-:-:S02]  /*71c0*/  F2FP.BF16.F32.PACK_AB R158, R180, R177 ;  /* 0x000000b1b49e723e */ /* 0x002fc400000010ff */
[----:B-----5:R-:W-:Y:S02]  /*71d0*/  F2FP.BF16.F32.PACK_AB R157, R196, R161 ;  /* 0x000000a1c49d723e */ /* 0x020fe400000010ff */
        /* <DEDUP_REMOVED lines=35> */
[----:B------:R-:W-:Y:S01]  /*7410*/  FADD.FTZ R13, R13, R12 ;  /* 0x0000000c0d0d7221 */ /* 0x000fe20000010000 */
[----:B------:R-:W-:-:S03]  /*7420*/  FADD.FTZ R17, R17, R16 ;  /* 0x0000001011117221 */ /* 0x000fc60000010000 */
        /* <DEDUP_REMOVED lines=13> */
[----:B------:R-:W-:Y:S01]  /*7500*/  FADD.FTZ R209, R209, R182 ;  /* 0x000000b6d1d17221 */ /* 0x000fe20000010000 */
[----:B------:R-:W-:Y:S02]  /*7510*/  WARPGROUP.DEPBAR.LE gsb0, 0x0 ;  /* 0x00008000000079c5 */ /* 0x000fe40000010000 */
        /* <DEDUP_REMOVED lines=22> */
[----:B------:R0:W-:Y:S04]  /*7680*/  STL.128 [R1+0x3b0], R112 ;  /* 0x0003b07001007387 */ /* 0x0001e80000100c00 */
        /* <DEDUP_REMOVED lines=9> */
[----:B------:R-:W4:Y:S04]  /*7720*/  LDL R157, [R1+0x250] ;  /* 0x00025000019d7983 */ /* 0x000f280000100800 */
[----:B0-----:R-:W5:Y:S04]  /*7730*/  LDL R113, [R1+0x254] ;  /* 0x0002540001717983 */ /* 0x001f680000100800 */
[----:B------:R-:W5:Y:S04]  /*7740*/  LDL R111, [R1+0x258] ;  /* 0x00025800016f7983 */ /* 0x000f680000100800 */
        /* <DEDUP_REMOVED lines=61> */
[----:B-1----:R-:W5:Y:S04]  /*7b20*/  LDL R150, [R1+0x350] ;  /* 0x0003500001967983 */ /* 0x002f680000100800 */
        /* <DEDUP_REMOVED lines=62> */
[----:B------:R-:W5:Y:S01]  /*7f10*/  LDL R26, [R1+0x44c] ;  /* 0x00044c00011a7983 */ /* 0x000f620000100800 */
        /* <DEDUP_REMOVED lines=22> */
[----:B---3--:R-:W-:Y:S02]  /*8080*/  @!P0 MOV R8, R8 ;  /* 0x0000000800088202 */ /* 0x008fe40000000f00 */
[----:B------:R-:W-:Y:S01]  /*8090*/  FADD.FTZ R10, R11, R10 ;  /* 0x0000000a0b0a7221 */ /* 0x000fe20000010000 */
[----:B------:R-:W-:Y:S02]  /*80a0*/  FADD.FTZ R196, R196, R161 ;  /* 0x000000a1c4c47221 */ /* 0x000fe40000010000 */
[----:B--2---:R-:W-:Y:S02]  /*80b0*/  @!P0 IMAD R21, R21, 0x8, R8 ;  /* 0x0000000815158824 */ /* 0x004fe400078e0208 */
[----:B------:R-:W-:Y:S01]  /*80c0*/  FADD.FTZ R177, R177, R10 ;  /* 0x0000000ab1b17221 */ /* 0x000fe20000010000 */
[----:B------:R-:W-:Y:S01]  /*80d0*/  FADD.FTZ R181, R181, R196 ;  /* 0x000000c4b5b57221 */ /* 0x000fe20000010000 */
[----:B------:R-:W-:Y:S02]  /*80e0*/  STL [R1+0x88], RZ ;  /* 0x000088ff01007387 */ /* 0x000fe40000100800 */
[----:B------:R-:W-:Y:S01]  /*80f0*/  FADD.FTZ R180, R180, R177 ;  /* 0x000000b1b4b47221 */ /* 0x000fe20000010000 */
[----:B------:R-:W-:Y:S01]  /*8100*/  FADD.FTZ R181, R162, R181 ;  /* 0x000000b5a2b57221 */ /* 0x000fe20000010000 */
[----:B------:R-:W-:Y:S01]  /*8110*/  STL [R1+0x88], R234 ;  /* 0x000088ea01007387 */ /* 0x000fe20000100800 */
[----:B------:R-:W-:-:S03]  /*8120*/  @!P0 PRMT R21, RZ, 0x654, R21 ;  /* 0x00000654ff158816 */ /* 0x000fc60000000015 */
[----:B------:R-:W-:Y:S04]  /*8130*/  STL [R1+0x88], R234 ;  /* 0x000088ea01007387 */ /* 0x000fe80000100800 */
[----:B------:R-:W-:Y:S04]  /*8140*/  STL [R1+0x88], R234 ;  /* 0x000088ea01007387 */ /* 0x000fe80000100800 */
[----:B------:R-:W-:Y:S04]  /*8150*/  STL [R1+0x88], R234 ;  /* 0x000088ea01007387 */ /* 0x000fe80000100800 */
[----:B------:R-:W-:Y:S04]  /*8160*/  STL [R1+0x88], R234 ;  /* 0x000088ea01007387 */ /* 0x000fe80000100800 */
[----:B------:R-:W-:Y:S04]  /*8170*/  STL [R1+0x88], R234 ;  /* 0x000088ea01007387 */ /* 0x000fe80000100800 */
[----:B------:R0:W-:Y:S04]  /*8180*/  STL [R1+0x224], R0 ;  /* 0x0002240001007387 */ /* 0x0001e80000100800 */
[----:B------:R1:W-:Y:S04]  /*8190*/  STL.64 [R1+0x230], R180 ;  /* 0x000230b401007387 */ /* 0x0003e80000100a00 */
[----:B----4-:R1:W-:Y:S04]  /*81a0*/  STL [R1+0x250], R157 ;  /* 0x0002509d01007387 */ /* 0x0103e80000100800 */
[----:B-----5:R1:W-:Y:S04]  /*81b0*/  STL [R1+0x254], R113 ;  /* 0x0002547101007387 */ /* 0x0203e80000100800 */
[----:B------:R1:W-:Y:S04]  /*81c0*/  STL [R1+0x258], R111 ;  /* 0x0002586f01007387 */ /* 0x0003e80000100800 */
        /* <DEDUP_REMOVED lines=124> */
[----:B------:R1:W-:Y:S01]  /*8990*/  STL [R1+0x44c], R26 ;  /* 0x00044c1a01007387 */ /* 0x0003e20000100800 */
[----:B------:R1:W-:Y:S03]  /*89a0*/  @!P0 SYNCS.ARRIVE.TRANS64.RED.A1T0 RZ, [R21+URZ], RZ ;  /* 0x000000ff15ff89a7 */ /* 0x0003e6000810043f */
[----:B0-----:R-:W2:Y:S01]  /*89b0*/  LDL R0, [R1+0x70] ;  /* 0x0000700001007983 */ /* 0x001ea20000100800 */
[----:B------:R-:W-:Y:S01]  /*89c0*/  ISETP.NE.AND P1, PT, R6, 0x1, PT ;  /* 0x000000010600780c */ /* 0x000fe20003f25270 */
[----:B--2---:R-:W-:-:S12]  /*89d0*/  IMAD.SHL.U32 R6, R0, 0x80, RZ ;  /* 0x0000008000067824 */ /* 0x004fd800078e00ff */
[----:B------:R-:W-:-:S04]  /*89e0*/  @P1 IMAD.HI.U32 R0, R6, R7, RZ ;  /* 0x0000000706001227 */ /* 0x000fc800078e00ff */
[----:B------:R-:W-:Y:S01]  /*89f0*/  IMAD.MOV.U32 R7, RZ, RZ, R6 ;  /* 0x000000ffff077224 */ /* 0x000fe200078e0006 */
[----:B------:R-:W-:Y:S02]  /*8a00*/  @P1 SHF.R.U32.HI R7, RZ, R227, R0 ;  /* 0x000000e3ff071219 */ /* 0x000fe40000011600 */
[----:B------:R-:W-:-:S03]  /*8a10*/  ISETP.GE.AND P1, PT, R5, 0x1, PT ;  /* 0x000000010500780c */ /* 0x000fc60003f26270 */
[----:B------:R-:W-:Y:S02]  /*8a20*/  IMAD.IADD R7, R160, 0x1, R7 ;  /* 0x00000001a0077824 */ /* 0x000fe400078e0207 */
[----:B------:R-:W-:Y:S02]  /*8a30*/  VIADD R0, R154, 0xfffffffe ;  /* 0xfffffffe9a007836 */ /* 0x000fe40000000000 */
[----:B------:R-:W-:-:S06]  /*8a40*/  IMAD.IADD R4, R7, 0x1, R4 ;  /* 0x0000000107047824 */ /* 0x000fcc00078e0204 */
[----:B-1----:R-:W-:Y:S05]  /*8a50*/  @!P1 BRA `(.L_x_2077) ;  /* 0x0000000000409947 */ /* 0x002fea0003800000 */
[C---:B------:R-:W-:Y:S01]  /*8a60*/  ISETP.GT.AND P1, PT, R7.reuse, RZ, PT ;  /* 0x000000ff0700720c */ /* 0x040fe20003f24270 */
[----:B------:R-:W-:Y:S01]  /*8a70*/  BSSY B0, `(.L_x_2078) ;  /* 0x000000c000007945 */ /* 0x000fe20003800000 */
[----:B------:R-:W-:-:S11]  /*8a80*/  VIADD R8, R7, 0xffffffff ;  /* 0xffffffff07087836 */ /* 0x000fd60000000000 */
[----:B------:R-:W-:Y:S05]  /*8a90*/  @P1 BRA `(.L_x_2079) ;  /* 0x0000000000181947 */ /* 0x000fea0003800000 */
[----:B------:R-:W-:Y:S01]  /*8aa0*/  ISETP.NE.AND P1, PT, R5, 0x1, PT ;  /* 0x000000010500780c */ /* 0x000fe20003f25270 */
[----:B------:R-:W-:-:S12]  /*8ab0*/  IMAD.MOV R7, RZ, RZ, -R7 ;  /* 0x000000ffff077224 */ /* 0x000fd800078e0a07 */
[----:B------:R-:W-:-:S05]  /*8ac0*/  @P1 IMAD.HI.U32 R2, R7, R2, RZ ;  /* 0x0000000207021227 */ /* 0x000fca00078e00ff */
[----:B------:R-:W-:-:S04]  /*8ad0*/  @P1 SHF.R.U32.HI R7, RZ, R3, R2 ;  /* 0x00000003ff071219 */ /* 0x000fc80000011602 */
[----:B------:R-:W-:Y:S01]  /*8ae0*/  LOP3.LUT R8, RZ, R7, RZ, 0x33, !PT ;  /* 0x00000007ff087212 */ /* 0x000fe200078e33ff */
[----:B------:R-:W-:Y:S06]  /*8af0*/  BRA `(.L_x_2080) ;  /* 0x00000000000c7947 */ /* 0x000fec0003800000 */
.L_x_2079:
[----:B------:R-:W-:-:S13]  /*8b00*/  ISETP.NE.AND P1, PT, R5, 0x1, PT ;  /* 0x000000010500780c */ /* 0x000fda0003f25270 */
[----:B------:R-:W-:-:S05]  /*8b10*/  @P1 IMAD.HI.U32 R2, R8, R2, RZ ;  /* 0x0000000208021227 */ /* 0x000fca00078e00ff */
[----:B------:R-:W-:-:S07]  /*8b20*/  @P1 SHF.R.U32.HI R8, RZ, R3, R2 ;  /* 0x00000003ff081219 */ /* 0x000fce0000011602 */
.L_x_2080:
[----:B------:R-:W-:Y:S05]  /*8b30*/  BSYNC B0 ;  /* 0x0000000000007941 */ /* 0x000fea0003800000 */
.L_x_2078:
[----:B------:R-:W-:-:S05]  /*8b40*/  IMAD R5, R8, R5, R5 ;  /* 0x0000000508057224 */ /* 0x000fca00078e0205 */
[----:B------:R-:W-:-:S07]  /*8b50*/  VIMNMX R4, R4, R5, PT ;  /* 0x0000000504047248 */ /* 0x000fce0003fe0100 */
.L_x_2077:
[----:B------:R-:W-:Y:S01]  /*8b60*/  IMAD.HI R4, R4, 0x2aaaaaab, RZ ;  /* 0x2aaaaaab04047827 */ /* 0x000fe200078e02ff */
[----:B------:R-:W-:Y:S04]  /*8b70*/  BSSY B2, `(.L_x_2081) ;  /* 0x0000011000027945 */ /* 0x000fe80003800000 */
[----:B------:R-:W-:-:S04]  /*8b80*/  SHF.R.U32.HI R3, RZ, 0x1f, R4 ;  /* 0x0000001fff037819 */ /* 0x000fc80000011604 */
[----:B------:R-:W-:-:S04]  /*8b90*/  LEA.HI.SX32 R3, R4, R3, 0x1c ;  /* 0x0000000304037211 */ /* 0x000fc800078fe2ff */
[----:B------:R-:W-:-:S04]  /*8ba0*/  VIMNMX R190, R192, R3, !PT ;  /* 0x00000003c0be7248 */ /* 0x000fc80007fe0100 */
[----:B------:R-:W-:-:S13]  /*8bb0*/  ISETP.GE.AND P1, PT, R0, R190, PT ;  /* 0x000000be0000720c */ /* 0x000fda0003f26270 */
[----:B------:R-:W-:Y:S05]  /*8bc0*/  @!P1 BRA `(.L_x_2082) ;  /* 0x00000000002c9947 */ /* 0x000fea0003800000 */
[----:B------:R-:W-:Y:S01]  /*8bd0*/  BSSY B1, `(.L_x_2083) ;  /* 0x0000008000017945 */ /* 0x000fe20003800000 */
.L_x_2085:
[----:B------:R-:W-:Y:S01]  /*8be0*/  BSSY B0, `(.L_x_2084) ;  /* 0x0000003000007945 */ /* 0x000fe20003800000 */
[----:B------:R-:W-:-:S07]  /*8bf0*/  MOV R194, 0x8c10 ;  /* 0x00008c1000c27802 */ /* 0x000fce0000000f00 */
[----:B------:R-:W-:Y:S05]  /*8c00*/  CALL.REL.NOINC `($_ZN7cutlass13device_kernelIN5flash11enable_sm90INS1_16FlashAttnFwdSm90INS1_25CollectiveMainloopFwdSm90ILi2EN4cute5tupleIJNS5_1CILi1EEES8_S8_EEENS6_IJNS7_ILi128EEENS7_ILi96EEENS7_ILi64EEEEEELi256ENS_10bfloat16_tEfNS_4arch4Sm90ELb0ELb1ELb0ELb0ELb0ELb0ELb1ELb1ELb0ELb1ELb1ELb0EEENS1_21CollectiveEpilogueFwdINS6_IJSA_NS7_ILi256EEESB_EEES9_SE_SG_Li256ELb0ELb1ELb1ELb0EEENS1_19SingleTileSchedulerILb0ELb1ELb1ELi128EEEEEEEEEvNT_6ParamsE$_ZZN5flash25CollectiveMainloopFwdSm90ILi2EN4cute5tupleIJNS1_1CILi1EEES4_S4_EEENS2_IJNS3_ILi128EEENS3_ILi96EEENS3_ILi64EEEEEELi256EN7cutlass10bfloat16_tEfNSA_4arch4Sm90ELb0ELb1ELb0ELb0ELb0ELb0ELb1ELb1ELb0ELb1ELb1ELb0EE3mmaINS_16FlashAttnFwdSm90ISE_NS_21CollectiveEpilogueFwdINS2_IJS6_NS3_ILi256EEES7_EEES5_SB_SD_Li256ELb0ELb1ELb1ELb0EEENS_19SingleTileSchedulerILb0ELb1ELb1ELi128EEEE13SharedStorageENS1_6TensorINS1_11ArrayEngineIfLm128EEENS1_6LayoutINS2_IJNS2_IJNS3_ILi2EEEST_NS3_ILi32EEEEEES4_S4_EEENS2_IJNS2_IJS4_ST_NS3_ILi4EEEEEENS3_ILi0EEESZ_EEEEEEENS_7SoftmaxILi2ELi0EEEEEbRKNSE_6ParamsENSA_25PipelineTmaAsyncNoClusterILi2ENSA_16PipelineTmaAsyncILi2EEEEES1B_RNSA_13PipelineStateILj2EEERT0_RT1_iRiRKNS_16SeqlenInfoQKNewKILb0ELb0EEENS2_IJiiiiEEERT_ENKUliT_T0_T1_E_clIZSF_ISO_S12_S14_EbS17_S1B_S1B_S1E_S1G_S1I_iS1J_S1N_S1O_S1Q_EUlRS1R_iE1_NS3_ILb0EEENS3_ILb1EEEEEDaiS1R_S1S_S1T_) ;  /* 0x000002c0001c7944 */ /* 0x000fea0003c00000 */
[----:B------:R-:W-:Y:S05]  /*8c10*/  BSYNC B0 ;  /* 0x0000000000007941 */ /* 0x000fea0003800000 */
.L_x_2084:
[C---:B------:R-:W-:Y:S01]  /*8c20*/  ISETP.GT.AND P1, PT, R0.reuse, R190, PT ;  /* 0x000000be0000720c */ /* 0x040fe20003f24270 */
[----:B------:R-:W-:-:S12]  /*8c30*/  VIADD R0, R0, 0xffffffff ;  /* 0xffffffff00007836 */ /* 0x000fd80000000000 */
[----:B------:R-:W-:Y:S05]  /*8c40*/  @P1 BRA `(.L_x_2085) ;  /* 0xfffffffc00e41947 */ /* 0x000fea000383ffff */
[----:B------:R-:W-:Y:S05]  /*8c50*/  BSYNC B1 ;  /* 0x0000000000017941 */ /* 0x000fea0003800000 */
.L_x_2083:
[----:B------:R-:W2:Y:S02]  /*8c60*/  LDL R6, [R1+0x70] ;  /* 0x0000700001067983 */ /* 0x000ea40000100800 */
[----:B--2---:R-:W-:-:S07]  /*8c70*/  IMAD.SHL.U32 R6, R6, 0x80, RZ ;  /* 0x0000008006067824 */ /* 0x004fce00078e00ff */
.L_x_2082:
[----:B------:R-:W-:Y:S05]  /*8c80*/  BSYNC B2 ;  /* 0x0000000000027941 */ /* 0x000fea0003800000 */
.L_x_2081:
[----:B------:R-:W0:Y:S01]  /*8c90*/  LDC R2, c[0x0][0x448] ;  /* 0x00011200ff027b82 */ /* 0x000e220000000800 */
[----:B------:R-:W-:Y:S01]  /*8ca0*/  VIADD R6, R6, 0x7f ;  /* 0x0000007f06067836 */ /* 0x000fe20000000000 */
[----:B------:R-:W-:-:S06]  /*8cb0*/  ULDC UR4, c[0x0][0xad4] ;  /* 0x0002b50000047ab9 */ /* 0x000fcc0000000800 */
[----:B------:R-:W1:Y:S01]  /*8cc0*/  LDC R7, c[0x0][0xadc] ;  /* 0x0002b700ff077b82 */ /* 0x000e620000000800 */
[----:B0-----:R-:W-:-:S13]  /*8cd0*/  ISETP.NE.AND P1, PT, R2, 0x1, PT ;  /* 0x000000010200780c */ /* 0x001fda0003f25270 */
[----:B------:R-:W0:Y:S08]  /*8ce0*/  @P1 LDC R3, c[0x0][0x44c] ;  /* 0x00011300ff031b82 */ /* 0x000e300000000800 */
[----:B------:R-:W2:Y:S01]  /*8cf0*/  @P1 LDC R5, c[0x0][0x450] ;  /* 0x00011400ff051b82 */ /* 0x000ea20000000800 */
[----:B0-----:R-:W-:-:S05]  /*8d00*/  @P1 IMAD.HI.U32 R2, R6, R3, RZ ;  /* 0x0000000306021227 */ /* 0x001fca00078e00ff */
[----:B--2---:R-:W-:Y:S02]  /*8d10*/  @P1 SHF.R.U32.HI R6, RZ, R5, R2 ;  /* 0x00000005ff061219 */ /* 0x004fe40000011602 */
[----:B-1----:R-:W-:-:S03]  /*8d20*/  ISETP.GE.AND P1, PT, R7, 0x1, PT ;  /* 0x000000010700780c */ /* 0x002fc60003f26270 */
[----:B------:R-:W-:-:S04]  /*8d30*/  IMAD.IADD R6, R235, 0x1, R6 ;  /* 0x00000001eb067824 */ /* 0x000fc800078e0206 */
[----:B------:R-:W-:-:S06]  /*8d40*/  VIADD R2, R6, -UR4 ;  /* 0x8000000406027c36 */ /* 0x000fcc0008000000 */
[----:B------:R-:W-:Y:S05]  /*8d50*/  @!P1 BRA `(.L_x_2086) ;  /* 0x0000000000449947 */ /* 0x000fea0003800000 */
[----:B------:R-:W-:Y:S01]  /*8d60*/  ISETP.GT.AND P1, PT, R6, -0x1, PT ;  /* 0xffffffff0600780c */ /* 0x000fe20003f24270 */
[----:B------:R-:W-:-:S12]  /*8d70*/  BSSY B0, `(.L_x_2087) ;  /* 0x000000d000007945 */ /* 0x000fd80003800000 */
        /* <DEDUP_REMOVED lines=8> */
.L_x_2088:
[----:B------:R-:W-:-:S13]  /*8e00*/  ISETP.NE.AND P1, PT, R7, 0x1, PT ;  /* 0x000000010700780c */ /* 0x000fda0003f25270 */
[----:B------:R-:W0:Y:S02]  /*8e10*/  @P1 LDC.64 R4, c[0x0][0xae0] ;  /* 0x0002b800ff041b82 */ /* 0x000e240000000a00 */
[----:B0-----:R-:W-:-:S05]  /*8e20*/  @P1 IMAD.HI.U32 R4, R6, R4, RZ ;  /* 0x0000000406041227 */ /* 0x001fca00078e00ff */
[----:B------:R-:W-:-:S07]  /*8e30*/  @P1 SHF.R.U32.HI R6, RZ, R5, R4 ;  /* 0x00000005ff061219 */ /* 0x000fce0000011604 */
.L_x_2089:
[----:B------:R-:W-:Y:S05]  /*8e40*/  BSYNC B0 ;  /* 0x0000000000007941 */ /* 0x000fea0003800000 */
.L_x_2087:
[----:B------:R-:W-:-:S05]  /*8e50*/  IMAD R3, R6, R7, RZ ;  /* 0x0000000706037224 */ /* 0x000fca00078e02ff */
[----:B------:R-:W-:-:S07]  /*8e60*/  VIMNMX R2, R2, R3, !PT ;  /* 0x0000000302027248 */ /* 0x000fce0007fe0100 */
.L_x_2086:
[----:B------:R-:W-:-:S04]  /*8e70*/  VIADD R2, R2, 0x5f ;  /* 0x0000005f02027836 */ /* 0x000fc80000000000 */
[----:B------:R-:W-:-:S05]  /*8e80*/  IMAD.HI R2, R2, 0x2aaaaaab, RZ ;  /* 0x2aaaaaab02027827 */ /* 0x000fca00078e02ff */
[----:B------:R-:W-:-:S04]  /*8e90*/  SHF.R.U32.HI R3, RZ, 0x1f, R2 ;  /* 0x0000001fff037819 */ /* 0x000fc80000011602 */
[----:B------:R-:W-:-:S04]  /*8ea0*/  LEA.HI.SX32 R3, R2, R3, 0x1c ;  /* 0x0000000302037211 */ /* 0x000fc800078fe2ff */
[----:B------:R-:W-:-:S04]  /*8eb0*/  VIMNMX R182, R192, R3, !PT ;  /* 0x00000003c0b67248 */ /* 0x000fc80007fe0100 */
[----:B------:R-:W-:-:S13]  /*8ec0*/  ISETP.GE.AND P1, PT, R0, R182, PT ;  /* 0x000000b60000720c */ /* 0x000fda0003f26270 */
[----:B------:R-:W-:Y:S05]  /*8ed0*/  @!P1 BRA `(.L_x_2090) ;  /* 0x0000016400d89947 */ /* 0x000fea0003800000 */
[----:B------:R0:W5:Y:S01]  /*8ee0*/  LDL.64 R2, [R1+0x170] ;  /* 0x0001700001027983 */ /* 0x0001620000100a00 */
[----:B------:R-:W-:-:S07]  /*8ef0*/  IMAD.MOV.U32 R14, RZ, RZ, R0 ;  /* 0x000000ffff0e7224 */ /* 0x000fce00078e0000 */
.L_x_2107:
[----:B0----5:R-:W2:Y:S04]  /*8f00*/  LD.E R5, desc[UR44][R2.64] ;  /* 0x0000002c02057980 */ /* 0x021ea8000c101900 */
[----:B-1----:R-:W3:Y:S01]  /*8f10*/  LD.E R0, desc[UR44][R2.64+0x8] ;  /* 0x0000082c02007980 */ /* 0x002ee2000c101900 */
[----:B--2---:R-:W-:-:S05]  /*8f20*/  VIADD R5, R5, 0x1 ;  /* 0x0000000105057836 */ /* 0x004fca0000000000 */
[----:B------:R-:W-:-:S13]  /*8f30*/  ISETP.NE.AND P2, PT, R5, 0x2, PT ;  /* 0x000000020500780c */ /* 0x000fda0003f45270 */
[----:B------:R1:W5:Y:S04]  /*8f40*/  @P2 LD.E R11, desc[UR44][R2.64+0x4] ;  /* 0x0000042c020b2980 */ /* 0x000368000c101900 */
[----:B------:R-:W2:Y:S01]  /*8f50*/  @!P2 LD.E R4, desc[UR44][R2.64+0x4] ;  /* 0x0000042c0204a980 */ /* 0x000ea2000c101900 */
[----:B---3--:R-:W-:-:S03]  /*8f60*/  VIADD R9, R0, 0x1 ;  /* 0x0000000100097836 */ /* 0x008fc60000000000 */
[----:B------:R3:W-:Y:S04]  /*8f70*/  ST.E desc[UR44][R2.64], R5 ;  /* 0x0000000502007985 */ /* 0x0007e8000c10192c */
[----:B------:R1:W-:Y:S04]  /*8f80*/  ST.E desc[UR44][R2.64+0x8], R9 ;  /* 0x0000080902007985 */ /* 0x0003e8000c10192c */
[----:B------:R1:W-:Y:S01]  /*8f90*/  @!P2 ST.E desc[UR44][R2.64], RZ ;  /* 0x000000ff0200a985 */ /* 0x0003e2000c10192c */
[----:B--2---:R-:W-:-:S05]  /*8fa0*/  @!P2 LOP3.LUT R11, R4, 0x1, RZ, 0x3c, !PT ;  /* 0x00000001040ba812 */ /* 0x004fca00078e3cff */
[----:B------:R1:W-:Y:S04]  /*8fb0*/  @!P2 ST.E desc[UR44][R2.64+0x4], R11 ;  /* 0x0000040b0200a985 */ /* 0x0003e8000c10192c */
[----:B------:R-:W2:Y:S01]  /*8fc0*/  LDL R0, [R1+0x1c] ;  /* 0x00001c0001007983 */ /* 0x000ea20000100800 */
[----:B------:R-:W-:Y:S01]  /*8fd0*/  IMAD.MOV.U32 R7, RZ, RZ, R14 ;  /* 0x000000ffff077224 */ /* 0x000fe200078e000e */
[----:B------:R-:W-:Y:S05]  /*8fe0*/  YIELD ;  /* 0x0000000000007946 */ /* 0x000fea0003800000 */
[----:B------:R-:W-:Y:S01]  /*8ff0*/  BSSY B0, `(.L_x_2091) ;  /* 0x0000008000007945 */ /* 0x000fe20003800000 */
[----:B------:R-:W-:Y:S01]  /*9000*/  VIADD R14, R14, 0xffffffff ;  /* 0xffffffff0e0e7836 */ /* 0x000fe20000000000 */
[----:B------:R-:W-:Y:S01]  /*9010*/  ISETP.GT.AND P1, PT, R7, R182, PT ;  /* 0x000000b60700720c */ /* 0x000fe20003f24270 */
[----:B---3--:R-:W-:Y:S01]  /*9020*/  @!P2 IMAD.MOV.U32 R5, RZ, RZ, RZ ;  /* 0x000000ffff05a224 */ /* 0x008fe200078e00ff */
[----:B--2---:R-:W-:-:S04]  /*9030*/  LOP3.LUT R0, R0, 0x1, RZ, 0xfc, !PT ;  /* 0x0000000100007812 */ /* 0x004fc800078efcff */
[----:B------:R-:W-:-:S13]  /*9040*/  ISETP.NE.AND P3, PT, R0, 0x3, PT ;  /* 0x000000030000780c */ /* 0x000fda0003f65270 */
[----:B-1----:R-:W-:Y:S05]  /*9050*/  @!P3 BRA `(.L_x_2092) ;  /* 0x000000000004b947 */ /* 0x002fea0003800000 */
[----:B------:R-:W-:Y:S01]  /*9060*/  BPT.TRAP 0x1 ;  /* 0x000000040000795c */ /* 0x000fe20000300000 */
.L_x_2092:
[----:B------:R-:W-:Y:S05]  /*9070*/  BSYNC B0 ;  /* 0x0000000000007941 */ /* 0x000fea0003800000 */
.L_x_2091:
[----:B------:R-:W2:Y:S01]  /*9080*/  LDL.64 R6, [R1+0x8] ;  /* 0x0000080001067983 */ /* 0x000ea20000100a00 */
[----:B-----5:R-:W-:Y:S02]  /*9090*/  SHF.L.U32 R8, R11, 0x1f, RZ ;  /* 0x0000001f0b087819 */ /* 0x020fe400000006ff */
[----:B--2---:R-:W-:-:S05]  /*90a0*/  MOV R6, R6 ;  /* 0x0000000600067202 */ /* 0x004fca0000000f00 */
[----:B------:R-:W-:-:S04]  /*90b0*/  IMAD R5, R5, 0x8, R6 ;  /* 0x0000000805057824 */ /* 0x000fc800078e0206 */
[----:B------:R1:W2:Y:S01]  /*90c0*/  SYNCS.PHASECHK.TRANS64.TRYWAIT P2, [R5+URZ], R8 ;  /* 0x00000008050075a7 */ /* 0x0002a2000804017f */
[----:B------:R1:W5:Y:S04]  /*90d0*/  LD.E R0, desc[UR44][R2.64] ;  /* 0x0000002c02007980 */ /* 0x000368000c101900 */
[----:B------:R1:W5:Y:S01]  /*90e0*/  LD.E R4, desc[UR44][R2.64+0x4] ;  /* 0x0000042c02047980 */ /* 0x000362000c101900 */
[----:B------:R-:W-:Y:S04]  /*90f0*/  BSSY B0, `(.L_x_2093) ;  /* 0x0000003000007945 */ /* 0x000fe80003800000 */
[----:B------:R-:W-:Y:S05]  /*9100*/  @!P3 BRA `(.L_x_2094) ;  /* 0x000000000004b947 */ /* 0x000fea0003800000 */
[----:B------:R-:W-:Y:S01]  /*9110*/  BPT.TRAP 0x1 ;  /* 0x000000040000795c */ /* 0x000fe20000300000 */
.L_x_2094:
[----:B------:R-:W-:Y:S05]  /*9120*/  BSYNC B0 ;  /* 0x0000000000007941 */ /* 0x000fea0003800000 */
.L_x_2093:
[----:B------:R-:W-:Y:S04]  /*9130*/  BSSY B0, `(.L_x_2095) ;  /* 0x0000006000007945 */ /* 0x000fe80003800000 */
[----:B--2---:R-:W-:Y:S05]  /*9140*/  @P2 BRA `(.L_x_2096) ;  /* 0x0000000000102947 */ /* 0x004fea0003800000 */
[----:B-----5:R-:W-:Y:S01]  /*9150*/  IMAD R0, R0, 0x8, R6 ;  /* 0x0000000800007824 */ /* 0x020fe200078e0206 */
[----:B-1----:R-:W-:-:S04]  /*9160*/  SHF.L.U32 R5, R4, 0x1f, RZ ;  /* 0x0000001f04057819 */ /* 0x002fc800000006ff */
[----:B------:R-:W1:Y:S02]  /*9170*/  SYNCS.PHASECHK.TRANS64.TRYWAIT P2, [R0+URZ], R5 ;  /* 0x00000005000075a7 */ /* 0x000e64000804017f */
[----:B-1----:R-:W-:Y:S05]  /*9180*/  @!P2 BRA `(.L_x_2097) ;  /* 0x000002980078a947 */ /* 0x002fea0003800000 */
.L_x_2096:
[----:B------:R-:W-:Y:S05]  /*9190*/  BSYNC B0 ;  /* 0x0000000000007941 */ /* 0x000fea0003800000 */
.L_x_2095:
[----:B-1----:R-:W2:Y:S04]  /*91a0*/  LD.E R5, desc[UR44][R2.64] ;  /* 0x0000002c02057980 */ /* 0x002ea8000c101900 */
[----:B------:R-:W2:Y:S01]  /*91b0*/  LDL.64 R8, [R1+0xa0] ;  /* 0x0000a00001087983 */ /* 0x000ea20000100a00 */
[----:B------:R-:W-:Y:S05]  /*91c0*/  WARPSYNC.ALL ;  /* 0x0000000000007948 */ /* 0x000fea0003800000 */
[----:B------:R-:W3:Y:S04]  /*91d0*/  LDL.64 R16, [R1+0x98] ;  /* 0x0000980001107983 */ /* 0x000ee80000100a00 */
[----:B------:R-:W4:Y:S04]  /*91e0*/  LDL.64 R6, [R1+0x98] ;  /* 0x0000980001067983 */ /* 0x000f280000100a00 */
[----:B------:R-:W4:Y:S01]  /*91f0*/  LDL.64 R10, [R1+0x98] ;  /* 0x00009800010a7983 */ /* 0x000f220000100a00 */
[----:B--2--5:R-:W-:-:S03]  /*9200*/  IMAD R4, R5, 0x300, R8 ;  /* 0x0000030005047824 */ /* 0x024fc600078e0208 */
[----:B------:R-:W2:Y:S01]  /*9210*/  LDL.64 R12, [R1+0x98] ;  /* 0x00009800010c7983 */ /* 0x000ea20000100a00 */
[----:B------:R-:W-:Y:S01]  /*9220*/  IMAD.MOV.U32 R5, RZ, RZ, R9 ;  /* 0x000000ffff057224 */ /* 0x000fe200078e0009 */
[C---:B------:R-:W-:Y:S01]  /*9230*/  R2UR UR6, R4.reuse ;  /* 0x00000000040672ca */ /* 0x040fe200000e0000 */
[----:B------:R-:W-:Y:S01]  /*9240*/  WARPGROUP.ARRIVE ;  /* 0x00000000000079c5 */ /* 0x000fe20000000000 */
[----:B------:R-:W2:Y:S02]  /*9250*/  LDL R15, [R1+0x54] ;  /* 0x00005400010f7983 */ /* 0x000ea40000100800 */
[----:B------:R-:W-:Y:S01]  /*9260*/  R2UR UR7, R5 ;  /* 0x00000000050772ca */ /* 0x000fe200000e0000 */
[----:B------:R-:W-:Y:S02]  /*9270*/  VIADD R8, R4, 0x2 ;  /* 0x0000000204087836 */ /* 0x000fe40000000000 */
[----:B------:R-:W-:Y:S01]  /*9280*/  IMAD.MOV.U32 R183, RZ, RZ, 0x1 ;  /* 0x00000001ffb77424 */ /* 0x000fe200078e00ff */
[----:B------:R1:W-:Y:S04]  /*9290*/  STL [R1+0x80], RZ ;  /* 0x000080ff01007387 */ /* 0x0003e80000100800 */
[----:B------:R1:W-:Y:S04]  /*92a0*/  STL [R1+0x80], R183 ;  /* 0x000080b701007387 */ /* 0x0003e80000100800 */
[----:B------:R1:W-:Y:S04]  /*92b0*/  STL [R1+0x80], R183 ;  /* 0x000080b701007387 */ /* 0x0003e80000100800 */
[----:B------:R1:W-:Y:S04]  /*92c0*/  STL [R1+0x80], R183 ;  /* 0x000080b701007387 */ /* 0x0003e80000100800 */
[----:B------:R1:W-:Y:S01]  /*92d0*/  STL [R1+0x80], R183 ;  /* 0x000080b701007387 */ /* 0x0003e20000100800 */
[----:B---3--:R-:W-:-:S02]  /*92e0*/  R2UR UR4, R16 ;  /* 0x00000000100472ca */ /* 0x008fc400000e0000 */
[----:B------:R-:W-:-:S13]  /*92f0*/  R2UR UR5, R17 ;  /* 0x00000000110572ca */ /* 0x000fda00000e0000 */
[----:B------:R-:W-:Y:S01]  /*9300*/  HGMMA.64x96x16.F32.BF16 R24, gdesc[UR4], RZ, !UPT, gsb0 ;  /* 0x01600000041879f0 */ /* 0x000fe2000c0018ff */
[----:B----4-:R-:W-:Y:S01]  /*9310*/  VIADD R6, R6, 0x2 ;  /* 0x0000000206067836 */ /* 0x010fe20000000000 */
[----:B------:R-:W-:Y:S02]  /*9320*/  R2UR UR6, R8 ;  /* 0x00000000080672ca */ /* 0x000fe400000e0000 */
[----:B------:R-:W-:Y:S02]  /*9330*/  R2UR UR7, R9 ;  /* 0x00000000090772ca */ /* 0x000fe400000e0000 */
[----:B------:R-:W-:Y:S02]  /*9340*/  R2UR UR4, R6 ;  /* 0x00000000060472ca */ /* 0x000fe400000e0000 */
[----:B------:R-:W-:Y:S01]  /*9350*/  R2UR UR5, R7 ;  /* 0x00000000070572ca */ /* 0x000fe200000e0000 */
[----:B------:R-:W-:Y:S02]  /*9360*/  VIADD R10, R10, 0x4 ;  /* 0x000000040a0a7836 */ /* 0x000fe40000000000 */
[----:B------:R-:W-:-:S02]  /*9370*/  VIADD R6, R4, 0x4 ;  /* 0x0000000404067836 */ /* 0x000fc40000000000 */
[----:B------:R-:W-:Y:S01]  /*9380*/  IMAD.MOV.U32 R7, RZ, RZ, R9 ;  /* 0x000000ffff077224 */ /* 0x000fe200078e0009 */
[----:B------:R-:W-:Y:S02]  /*9390*/  WARPGROUP.DEPBAR.LE gsb0, 0x0 ;  /* 0x00008000000079c5 */ /* 0x000fe40000010000 */
[----:B------:R1:W5:Y:S04]  /*93a0*/  LD.E R0, desc[UR44][R2.64] ;  /* 0x0000002c02007980 */ /* 0x000368000c101900 */
[----:B------:R1:W5:Y:S01]  /*93b0*/  LD.E R5, desc[UR44][R2.64+0x4] ;  /* 0x0000042c02057980 */ /* 0x000362000c101900 */
[----:B------:R-:W-:-:S06]  /*93c0*/  WARPGROUP.ARRIVE ;  /* 0x00000000000079c5 */ /* 0x000fcc0000000000 */
[----:B------:R-:W-:Y:S01]  /*93d0*/  HGMMA.64x96x16.F32.BF16 R24, gdesc[UR4], R24, gsb0 ;  /* 0x01600000041879f0 */ /* 0x000fe20008001818 */
[----:B------:R-:W-:Y:S02]  /*93e0*/  R2UR UR6, R6 ;  /* 0x00000000060672ca */ /* 0x000fe400000e0000 */
[----:B------:R-:W-:Y:S02]  /*93f0*/  R2UR UR7, R7 ;  /* 0x00000000070772ca */ /* 0x000fe400000e0000 */
[----:B------:R-:W-:Y:S02]  /*9400*/  R2UR UR4, R10 ;  /* 0x000000000a0472ca */ /* 0x000fe400000e0000 */
[----:B------:R-:W-:Y:S01]  /*9410*/  R2UR UR5, R11 ;  /* 0x000000000b0572ca */ /* 0x000fe200000e0000 */
[----:B------:R-:W-:Y:S02]  /*9420*/  VIADD R6, R4, 0x6 ;  /* 0x0000000604067836 */ /* 0x000fe40000000000 */
[----:B--2---:R-:W-:-:S02]  /*9430*/  VIADD R12, R12, 0x6 ;  /* 0x000000060c0c7836 */ /* 0x004fc40000000000 */
[----:B------:R-:W-:Y:S01]  /*9440*/  IMAD.MOV.U32 R7, RZ, RZ, R9 ;  /* 0x000000ffff077224 */ /* 0x000fe200078e0009 */
[----:B------:R-:W-:Y:S02]  /*9450*/  WARPGROUP.DEPBAR.LE gsb0, 0x0 ;  /* 0x00008000000079c5 */ /* 0x000fe40000010000 */
[----:B------:R-:W-:-:S06]  /*9460*/  WARPGROUP.ARRIVE ;  /* 0x00000000000079c5 */ /* 0x000fcc0000000000 */
[----:B------:R-:W-:Y:S01]  /*9470*/  HGMMA.64x96x16.F32.BF16 R24, gdesc[UR4], R24, gsb0 ;  /* 0x01600000041879f0 */ /* 0x000fe20008001818 */
[----:B------:R-:W-:Y:S02]  /*9480*/  R2UR UR6, R6 ;  /* 0x00000000060672ca */ /* 0x000fe400000e0000 */
[----:B------:R-:W-:Y:S02]  /*9490*/  R2UR UR7, R7 ;  /* 0x00000000070772ca */ /* 0x000fe400000e0000 */
[----:B------:R-:W-:Y:S02]  /*94a0*/  R2UR UR4, R12 ;  /* 0x000000000c0472ca */ /* 0x000fe400000e0000 */
[----:B------:R-:W-:Y:S02]  /*94b0*/  R2UR UR5, R13 ;  /* 0x000000000d0572ca */ /* 0x000fe400000e0000 */
[----:B------:R-:W-:-:S04]  /*94c0*/  LOP3.LUT R15, R15, 0x1, RZ, 0xfc, !PT ;  /* 0x000000010f0f7812 */ /* 0x000fc800078efcff */
[----:B------:R-:W-:Y:S01]  /*94d0*/  ISETP.NE.AND P3, PT, R15, 0x3, PT ;  /* 0x000000030f00780c */ /* 0x000fe20003f65270 */
[----:B------:R-:W-:Y:S02]  /*94e0*/  WARPGROUP.DEPBAR.LE gsb0, 0x0 ;  /* 0x00008000000079c5 */ /* 0x000fe40000010000 */
[----:B------:R-:W-:-:S06]  /*94f0*/  WARPGROUP.ARRIVE ;  /* 0x00000000000079c5 */ /* 0x000fcc0000000000 */
[----:B------:R-:W-:Y:S01]  /*9500*/  HGMMA.64x96x16.F32.BF16 R24, gdesc[UR4], R24, gsb0 ;  /* 0x01600000041879f0 */ /* 0x000fe20008001818 */
[----:B------:R-:W-:Y:S02]  /*9510*/  BSSY B0, `(.L_x_2098) ;  /* 0x0000004000007945 */ /* 0x000fe40003800000 */
[----:B------:R-:W-:Y:S02]  /*9520*/  WARPGROUP.DEPBAR.LE gsb0, 0x0 ;  /* 0x00008000000079c5 */ /* 0x000fe40000010000 */
[----:B-1----:R-:W-:Y:S05]  /*9530*/  @!P3 BRA `(.L_x_2099) ;  /* 0x000000000004b947 */ /* 0x002fea0003800000 */
[----:B------:R-:W-:Y:S01]  /*9540*/  BPT.TRAP 0x1 ;  /* 0x000000040000795c */ /* 0x000fe20000300000 */
.L_x_2099:
[----:B------:R-:W-:Y:S05]  /*9550*/  BSYNC B0 ;  /* 0x0000000000007941 */ /* 0x000fea0003800000 */
.L_x_2098:
        /* <DEDUP_REMOVED lines=10> */
.L_x_2101:
[----:B------:R-:W-:Y:S05]  /*9600*/  BSYNC B0 ;  /* 0x0000000000007941 */ /* 0x000fea0003800000 */
.L_x_2100:
[----:B------:R-:W-:Y:S04]  /*9610*/  BSSY B0, `(.L_x_2102) ;  /* 0x0000006000007945 */ /* 0x000fe80003800000 */
[----:B--2---:R-:W-:Y:S05]  /*9620*/  @P2 BRA `(.L_x_2103) ;  /* 0x0000000000102947 */ /* 0x004fea0003800000 */
[----:B-----5:R-:W-:Y:S01]  /*9630*/  IMAD R4, R4, 0x8, R7 ;  /* 0x0000000804047824 */ /* 0x020fe200078e0207 */
[----:B------:R-:W-:-:S04]  /*9640*/  SHF.L.U32 R5, R5, 0x1f, RZ ;  /* 0x0000001f05057819 */ /* 0x000fc800000006ff */
[----:B------:R-:W2:Y:S02]  /*9650*/  SYNCS.PHASECHK.TRANS64.TRYWAIT P2, [R4+URZ], R5 ;  /* 0x00000005040075a7 */ /* 0x000ea4000804017f */
[----:B--2---:R-:W-:Y:S05]  /*9660*/  @!P2 BRA `(.L_x_2104) ;  /* 0x000002940054a947 */ /* 0x004fea0003800000 */
.L_x_2103:
[----:B------:R-:W-:Y:S05]  /*9670*/  BSYNC B0 ;  /* 0x0000000000007941 */ /* 0x000fea0003800000 */
.L_x_2102:
[----:B------:R-:W3:Y:S04]  /*9680*/  LD.E R15, desc[UR44][R2.64] ;  /* 0x0000002c020f7980 */ /* 0x000ee8000c101900 */
[----:B------:R-:W3:Y:S04]  /*9690*/  LDL.64 R6, [R1+0x118] ;  /* 0x0001180001067983 */ /* 0x000ee80000100a00 */
[----:B-1----:R-:W4:Y:S04]  /*96a0*/  LDL R0, [R1+0x90] ;  /* 0x0000900001007983 */ /* 0x002f280000100800 */
[----:B--2--5:R-:W2:Y:S04]  /*96b0*/  LDL.64 R4, [R1+0x110] ;  /* 0x0001100001047983 */ /* 0x024ea80000100a00 */
[----:B------:R-:W2:Y:S04]  /*96c0*/  LDL.64 R8, [R1+0x110] ;  /* 0x0001100001087983 */ /* 0x000ea80000100a00 */
[----:B------:R-:W2:Y:S04]  /*96d0*/  LDL.64 R10, [R1+0x110] ;  /* 0x00011000010a7983 */ /* 0x000ea80000100a00 */
[----:B------:R-:W2:Y:S01]  /*96e0*/  LDL.64 R12, [R1+0x110] ;  /* 0x00011000010c7983 */ /* 0x000ea20000100a00 */
[----:B------:R-:W-:Y:S05]  /*96f0*/  WARPSYNC.ALL ;  /* 0x0000000000007948 */ /* 0x000fea0003800000 */
[----:B------:R-:W-:Y:S01]  /*9700*/  WARPGROUP.ARRIVE ;  /* 0x00000000000079c5 */ /* 0x000fe20000000000 */
[----:B------:R-:W2:Y:S04]  /*9710*/  LDL.64 R16, [R1+0x110] ;  /* 0x0001100001107983 */ /* 0x000ea80000100a00 */
        /* <DEDUP_REMOVED lines=9> */
[----:B---3--:R-:W-:Y:S01]  /*97b0*/  IMAD R6, R15, 0xc00, R6 ;  /* 0x00000c000f067824 */ /* 0x008fe200078e0206 */
[----:B----4-:R-:W-:-:S04]  /*97c0*/  ISETP.NE.U32.AND P2, PT, R0, RZ, PT ;  /* 0x000000ff0000720c */ /* 0x010fc80003f45070 */
[----:B------:R-:W-:Y:S02]  /*97d0*/  R2UR UR6, R6 ;  /* 0x00000000060672ca */ /* 0x000fe400000e0000 */
[----:B------:R-:W-:Y:S02]  /*97e0*/  R2UR UR7, R7 ;  /* 0x00000000070772ca */ /* 0x000fe400000e0000 */
[----:B--2---:R-:W-:Y:S02]  /*97f0*/  R2UR UR4, R4 ;  /* 0x00000000040472ca */ /* 0x004fe400000e0000 */
[----:B------:R-:W-:-:S03]  /*9800*/  R2UR UR5, R5 ;  /* 0x00000000050572ca */ /* 0x000fc600000e0000 */
[----:B------:R-:W-:-:S10]  /*9810*/  VOTEU.ANY UP0, P2 ;  /* 0x00000000003f7886 */ /* 0x000fd40001000100 */
[----:B------:R-:W-:Y:S01]  /*9820*/  HGMMA.64x96x16.F32.BF16 R24, gdesc[UR4], R24, UP0, gsb0 ;  /* 0x01600000041879f0 */ /* 0x000fe2000b801818 */
[----:B------:R-:W-:Y:S02]  /*9830*/  VIADD R8, R8, 0x2 ;  /* 0x0000000208087836 */ /* 0x000fe40000000000 */
        /* <DEDUP_REMOVED lines=126> */
[----:B------:R-:W-:Y:S01]  /*a020*/  R2UR UR5, R17 ;  /* 0x00000000110572ca */ /* 0x000fe200000e0000 */
[----:B--2---:R-:W-:Y:S01]  /*a030*/  VIADD R8, R8, 0xc02 ;  /* 0x00000c0208087836 */ /* 0x004fe20000000000 */
[----:B------:R-:W-:Y:S02]  /*a040*/  WARPGROUP.DEPBAR.LE gsb0, 0x0 ;  /* 0x00008000000079c5 */ /* 0x000fe40000010000 */
[----:B------:R-:W-:-:S09]  /*a050*/  WARPGROUP.ARRIVE ;  /* 0x00000000000079c5 */ /* 0x000fd20000000000 */
[----:B------:R-:W-:Y:S01]  /*a060*/  HGMMA.64x96x16.F32.BF16 R24, gdesc[UR4], R24, gsb0 ;  /* 0x01600000041879f0 */ /* 0x000fe20008001818 */
[----:B------:R-:W-:Y:S02]  /*a070*/  VIADD R4, R6, 0x902 ;  /* 0x0000090206047836 */ /* 0x000fe40000000000 */
[----:B------:R-:W-:Y:S01]  /*a080*/  IMAD.MOV.U32 R5, RZ, RZ, R7 ;  /* 0x000000ffff057224 */ /* 0x000fe200078e0007 */
[----:B------:R-:W-:Y:S02]  /*a090*/  R2UR UR4, R8 ;  /* 0x00000000080472ca */ /* 0x000fe400000e0000 */
[----:B------:R-:W-:Y:S02]  /*a0a0*/  R2UR UR6, R4 ;  /* 0x00000000040672ca */ /* 0x000fe400000e0000 */
[----:B------:R-:W-:Y:S02]  /*a0b0*/  R2UR UR7, R5 ;  /* 0x00000000050772ca */ /* 0x000fe400000e0000 */
[----:B------:R-:W-:Y:S01]  /*a0c0*/  R2UR UR5, R9 ;  /* 0x00000000090572ca */ /* 0x000fe200000e0000 */
[----:B---3--:R-:W-:-:S02]  /*a0d0*/  VIADD R10, R10, 0xc04 ;  /* 0x00000c040a0a7836 */ /* 0x008fc40000000000 */
[----:B------:R-:W-:Y:S01]  /*a0e0*/  VIADD R4, R6, 0x904 ;  /* 0x0000090406047836 */ /* 0x000fe20000000000 */
[----:B------:R-:W-:Y:S02]  /*a0f0*/  WARPGROUP.DEPBAR.LE gsb0, 0x0 ;  /* 0x00008000000079c5 */ /* 0x000fe40000010000 */
[----:B------:R-:W-:-:S07]  /*a100*/  WARPGROUP.ARRIVE ;  /* 0x00000000000079c5 */ /* 0x000fce0000000000 */
[----:B------:R-:W-:Y:S01]  /*a110*/  HGMMA.64x96x16.F32.BF16 R24, gdesc[UR4], R24, gsb0 ;  /* 0x01600000041879f0 */ /* 0x000fe20008001818 */
[----:B------:R-:W-:Y:S01]  /*a120*/  IMAD.MOV.U32 R5, RZ, RZ, R7 ;  /* 0x000000ffff057224 */ /* 0x000fe200078e0007 */
[----:B------:R-:W-:Y:S02]  /*a130*/  R2UR UR6, R4 ;  /* 0x00000000040672ca */ /* 0x000fe400000e0000 */
[----:B------:R-:W-:Y:S02]  /*a140*/  R2UR UR4, R10 ;  /* 0x000000000a0472ca */ /* 0x000fe400000e0000 */
[----:B------:R-:W-:Y:S02]  /*a150*/  R2UR UR7, R5 ;  /* 0x00000000050772ca */ /* 0x000fe400000e0000 */
[----:B------:R-:W-:Y:S01]  /*a160*/  R2UR UR5, R11 ;  /* 0x000000000b0572ca */ /* 0x000fe200000e0000 */
[----:B----4-:R-:W-:Y:S02]  /*a170*/  VIADD R12, R12, 0xc06 ;  /* 0x00000c060c0c7836 */ /* 0x010fe40000000000 */
[----:B------:R-:W-:-:S02]  /*a180*/  VIADD R4, R6, 0x906 ;  /* 0x0000090606047836 */ /* 0x000fc40000000000 */
[----:B------:R-:W-:Y:S01]  /*a190*/  IMAD.MOV.U32 R5, RZ, RZ, R7 ;  /* 0x000000ffff057224 */ /* 0x000fe200078e0007 */
[----:B------:R-:W-:Y:S02]  /*a1a0*/  WARPGROUP.DEPBAR.LE gsb0, 0x0 ;  /* 0x00008000000079c5 */ /* 0x000fe40000010000 */
[----:B------:R-:W-:-:S06]  /*a1b0*/  WARPGROUP.ARRIVE ;  /* 0x00000000000079c5 */ /* 0x000fcc0000000000 */
[----:B------:R-:W-:Y:S01]  /*a1c0*/  HGMMA.64x96x16.F32.BF16 R24, gdesc[UR4], R24, gsb0 ;  /* 0x01600000041879f0 */ /* 0x000fe20008001818 */
[----:B------:R-:W-:Y:S02]  /*a1d0*/  R2UR UR4, R12 ;  /* 0x000000000c0472ca */ /* 0x000fe400000e0000 */
[----:B------:R-:W-:Y:S02]  /*a1e0*/  R2UR UR5, R13 ;  /* 0x000000000d0572ca */ /* 0x000fe400000e0000 */
[----:B------:R-:W-:Y:S02]  /*a1f0*/  R2UR UR6, R4 ;  /* 0x00000000040672ca */ /* 0x000fe400000e0000 */
[----:B------:R-:W-:Y:S01]  /*a200*/  R2UR UR7, R5 ;  /* 0x00000000050772ca */ /* 0x000fe200000e0000 */
[----:B------:R-:W-:Y:S04]  /*a210*/  STL [R1+0x90], R183 ;  /* 0x000090b701007387 */ /* 0x000fe80000100800 */
[----:B------:R-:W-:Y:S01]  /*a220*/  STL [R1+0x90], R183 ;  /* 0x000090b701007387 */ /* 0x000fe20000100800 */
[----:B------:R-:W-:-:S02]  /*a230*/  WARPGROUP.DEPBAR.LE gsb0, 0x0 ;  /* 0x00008000000079c5 */ /* 0x000fc40000010000 */
[----:B------:R-:W-:Y:S01]  /*a240*/  WARPGROUP.ARRIVE ;  /* 0x00000000000079c5 */ /* 0x000fe20000000000 */
[----:B------:R-:W2:Y:S05]  /*a250*/  @!P0 LDL.64 R4, [R1+0x30] ;  /* 0x0000300001048983 */ /* 0x000eaa0000100a00 */
[----:B------:R-:W-:Y:S01]  /*a260*/  HGMMA.64x96x16.F32.BF16 R24, gdesc[UR4], R24, gsb0 ;  /* 0x01600000041879f0 */ /* 0x000fe20008001818 */
        /* <DEDUP_REMOVED lines=16> */
[----:B------:R-:W3:Y:S01]  /*a370*/  @!P0 LD.E R0, desc[UR44][R2.64] ;  /* 0x0000002c02008980 */ /* 0x000ee2000c101900 */
[----:B--2---:R-:W-:-:S05]  /*a380*/  @!P0 MOV R5, R4 ;  /* 0x0000000400058202 */ /* 0x004fca0000000f00 */
[----:B---3--:R-:W-:-:S05]  /*a390*/  @!P0 IMAD R0, R0, 0x8, R5 ;  /* 0x0000000800008824 */ /* 0x008fca00078e0205 */
[----:B------:R-:W-:-:S04]  /*a3a0*/  @!P0 PRMT R0, RZ, 0x654, R0 ;  /* 0x00000654ff008816 */ /* 0x000fc80000000000 */
[----:B------:R2:W-:Y:S01]  /*a3b0*/  @!P0 SYNCS.ARRIVE.TRANS64.RED.A1T0 RZ, [R0+URZ], RZ ;  /* 0x000000ff00ff89a7 */ /* 0x0005e2000810043f */
[----:B------:R-:W2:Y:S04]  /*a3c0*/  LDL.64 R4, [R1+0x220] ;  /* 0x0002200001047983 */ /* 0x000ea80000100a00 */
[----:B------:R-:W3:Y:S04]  /*a3d0*/  LDL R174, [R1+0x240] ;  /* 0x0002400001ae7983 */ /* 0x000ee80000100800 */
[----:B------:R-:W4:Y:S04]  /*a3e0*/  LDL.64 R154, [R1+0x440] ;  /* 0x00044000019a7983 */ /* 0x000f280000100a00 */
        /* <DEDUP_REMOVED lines=58> */
[----:B------:R-:W4:Y:S01]  /*a790*/  LDL.64 R76, [R1+0x418] ;  /* 0x00041800014c7983 */ /* 0x000f220000100a00 */
[----:B--2---:R-:W-:-:S04]  /*a7a0*/  FMNMX.FTZ R0, R24, R4, !PT ;  /* 0x0000000418007209 */ /* 0x004fc80007810000 */
        /* <DEDUP_REMOVED lines=42> */
[----:B------:R-:W2:Y:S01]  /*aa50*/  SHFL.BFLY PT, R9, R6, 0x2, 0x1f ;  /* 0x0c401f0006097f89 */ /* 0x000ea200000e0000 */
[----:B------:R-:W-:-:S04]  /*aa60*/  FMNMX.FTZ R7, R63, R0, !PT ;  /* 0x000000003f077209 */ /* 0x000fc80007810000 */
[----:B------:R-:W-:-:S04]  /*aa70*/  FMNMX.FTZ R0, R66, R7, !PT ;  /* 0x0000000742007209 */ /* 0x000fc80007810000 */
[----:B------:R-:W-:-:S04]  /*aa80*/  FMNMX.FTZ R7, R67, R0, !PT ;  /* 0x0000000043077209 */ /* 0x000fc80007810000 */
[----:B------:R-:W-:-:S04]  /*aa90*/  FMNMX.FTZ R0, R70, R7, !PT ;  /* 0x0000000746007209 */ /* 0x000fc80007810000 */
[----:B------:R-:W-:-:S05]  /*aaa0*/  FMNMX.FTZ R7, R71, R0, !PT ;  /* 0x0000000047077209 */ /* 0x000fca0007810000 */
[----:B------:R0:W-:Y:S01]  /*aab0*/  STL.64 [R1+0x220], R6 ;  /* 0x0002200601007387 */ /* 0x0001e20000100a00 */
[----:B--2---:R-:W-:-:S03]  /*aac0*/  FMNMX.FTZ R0, R6, R9, !PT ;  /* 0x0000000906007209 */ /* 0x004fc60007810000 */
[----:B------:R-:W2:Y:S04]  /*aad0*/  LDL R153, [R1+0x224] ;  /* 0x0002240001997983 */ /* 0x000ea80000100800 */
[----:B------:R-:W1:Y:S04]  /*aae0*/  SHFL.BFLY PT, R9, R0, 0x1, 0x1f ;  /* 0x0c201f0000097f89 */ /* 0x000e6800000e0000 */
[----:B0-----:R-:W4:Y:S01]  /*aaf0*/  LDL.64 R6, [R1+0x290] ;  /* 0x0002900001067983 */ /* 0x001f220000100a00 */
[----:B-1----:R-:W-:-:S03]  /*ab00*/  FMNMX.FTZ R10, R0, R9, !PT ;  /* 0x00000009000a7209 */ /* 0x002fc60007810000 */
[----:B------:R-:W4:Y:S04]  /*ab10*/  LDL.64 R8, [R1+0x280] ;  /* 0x0002800001087983 */ /* 0x000f280000100a00 */
[----:B------:R0:W-:Y:S04]  /*ab20*/  STL [R1+0x220], R10 ;  /* 0x0002200a01007387 */ /* 0x0001e80000100800 */
[----:B------:R-:W3:Y:S04]  /*ab30*/  LDL R159, [R1+0x220] ;  /* 0x00022000019f7983 */ /* 0x000ee80000100800 */
[----:B0-----:R-:W4:Y:S01]  /*ab40*/  LDL.64 R10, [R1+0x2e0] ;  /* 0x0002e000010a7983 */ /* 0x001f220000100a00 */
[----:B------:R0:W-:Y:S06]  /*ab50*/  BAR.SYNC.DEFER_BLOCKING R237, 0x100 ;  /* 0x000400ed0000751d */ /* 0x0001ec0000010000 */
[----:B--2---:R-:W1:Y:S02]  /*ab60*/  SHFL.BFLY PT, R0, R153, 0x2, 0x1f ;  /* 0x0c401f0099007f89 */ /* 0x004e6400000e0000 */
[----:B-1----:R-:W-:-:S05]  /*ab70*/  FMNMX.FTZ R0, R0, R153, !PT ;  /* 0x0000009900007209 */ /* 0x002fca0007810000 */
[----:B------:R-:W1:Y:S01]  /*ab80*/  SHFL.BFLY PT, R75, R0, 0x1, 0x1f ;  /* 0x0c201f00004b7f89 */ /* 0x000e6200000e0000 */
[----:B---3--:R-:W-:-:S04]  /*ab90*/  FADD.FTZ R15, R4, -R159 ;  /* 0x8000009f040f7221 */ /* 0x008fc80000010000 */
[----:B------:R-:W-:-:S04]  /*aba0*/  FMUL.FTZ R15, R15, R174 ;  /* 0x000000ae0f0f7220 */ /* 0x000fc80000410000 */
[----:B------:R-:W4:Y:S01]  /*abb0*/  MUFU.EX2 R158, R15 ;  /* 0x0000000f009e7308 */ /* 0x000f220000000800 */
[----:B------:R-:W-:Y:S01]  /*abc0*/  FMUL.FTZ R159, R174, R159 ;  /* 0x0000009fae9f7220 */ /* 0x000fe20000410000 */
[----:B-1----:R-:W-:-:S03]  /*abd0*/  FMNMX.FTZ R75, R0, R75, !PT ;  /* 0x0000004b004b7209 */ /* 0x002fc60007810000 */
[-CC-:B------:R-:W-:Y:S01]  /*abe0*/  FFMA.FTZ R73, R24, R174.reuse, -R159.reuse ;  /* 0x000000ae18497223 */ /* 0x180fe2000001089f */
[----:B------:R-:W-:Y:S01]  /*abf0*/  FFMA.FTZ R152, R25, R174, -R159 ;  /* 0x000000ae19987223 */ /* 0x000fe2000001089f */
[----:B------:R-:W-:Y:S02]  /*ac00*/  FADD.FTZ R153, R5, -R75 ;  /* 0x8000004b05997221 */ /* 0x000fe40000010000 */
[----:B------:R-:W2:Y:S01]  /*ac10*/  LDL.64 R4, [R1+0x438] ;  /* 0x0004380001047983 */ /* 0x000ea20000100a00 */
[C---:B----4-:R-:W-:Y:S01]  /*ac20*/  FMUL.FTZ R25, R158.reuse, R155 ;  /* 0x0000009b9e197220 */ /* 0x050fe20000410000 */
[----:B------:R-:W-:Y:S01]  /*ac30*/  FMUL.FTZ R24, R158, R154 ;  /* 0x0000009a9e187220 */ /* 0x000fe20000410000 */
[-CC-:B------:R-:W-:Y:S01]  /*ac40*/  FFMA.FTZ R32, R32, R174.reuse, -R159.reuse ;  /* 0x000000ae20207223 */ /* 0x180fe2000001089f */
[-CC-:B------:R-:W-:Y:S01]  /*ac50*/  FFMA.FTZ R33, R33, R174.reuse, -R159.reuse ;  /* 0x000000ae21217223 */ /* 0x180fe2000001089f */
[----:B------:R-:W-:Y:S01]  /*ac60*/  FMUL.FTZ R160, R174, R153 ;  /* 0x00000099aea07220 */ /* 0x000fe20000410000 */
[----:B------:R-:W-:Y:S01]  /*ac70*/  FFMA.FTZ R153, R44, R174, -R159 ;  /* 0x000000ae2c997223 */ /* 0x000fe2000001089f */
[----:B------:R1:W-:Y:S01]  /*ac80*/  STL.64 [R1+0x440], R24 ;  /* 0x0004401801007387 */ /* 0x0003e20000100a00 */
[----:B------:R-:W-:-:S02]  /*ac90*/  FMUL.FTZ R44, R158, R8 ;  /* 0x000000089e2c7220 */ /* 0x000fc40000410000 */
[----:B------:R3:W-:Y:S01]  /*aca0*/  MUFU.EX2 R8, R32 ;  /* 0x0000002000087308 */ /* 0x0007e20000000800 */
[C---:B-1----:R-:W-:Y:S01]  /*acb0*/  FMUL.FTZ R25, R158.reuse, R7 ;  /* 0x000000079e197220 */ /* 0x042fe20000410000 */
[----:B---3--:R-:W-:-:S06]  /*acc0*/  FMUL.FTZ R32, R158, R12 ;  /* 0x0000000c9e207220 */ /* 0x008fcc0000410000 */
[----:B------:R1:W-:Y:S02]  /*acd0*/  MUFU.EX2 R7, R33 ;  /* 0x0000002100077308 */ /* 0x0003e40000000800 */
[C---:B-1----:R-:W-:Y:S02]  /*ace0*/  FMUL.FTZ R33, R158.reuse, R13 ;  /* 0x0000000d9e217220 */ /* 0x042fe40000410000 */
[----:B------:R-:W3:Y:S04]  /*acf0*/  LDL.64 R12, [R1+0x230] ;  /* 0x00023000010c7983 */ /* 0x000ee80000100a00 */
[----:B------:R-:W1:Y:S01]  /*ad00*/  MUFU.EX2 R160, R160 ;  /* 0x000000a000a07308 */ /* 0x000e620000000800 */
[C---:B------:R-:W-:Y:S01]  /*ad10*/  FMUL.FTZ R201, R158.reuse, R201 ;  /* 0x000000c99ec97220 */ /* 0x040fe20000410000 */
        /* <DEDUP_REMOVED lines=8> */
[----:B------:R-:W-:Y:S01]  /*ada0*/  FMUL.FTZ R130, R158, R130 ;  /* 0x000000829e827220 */ /* 0x000fe20000410000 */
[----:B------:R-:W-:Y:S01]  /*adb0*/  STL.64 [R1+0x260], R200 ;  /* 0x000260c801007387 */ /* 0x000fe20000100a00 */
[C---:B-1----:R-:W-:Y:S01]  /*adc0*/  FMUL.FTZ R133, R160.reuse, R133 ;  /* 0x00000085a0857220 */ /* 0x042fe20000410000 */
        /* <DEDUP_REMOVED lines=27> */
[----:B------:R-:W-:Y:S04]  /*af80*/  STL.64 [R1+0x270], R198 ;  /* 0x000270c601007387 */ /* 0x000fe80000100a00 */
        /* <DEDUP_REMOVED lines=10> */
[----:B------:R1:W-:Y:S04]  /*b030*/  STL.64 [R1+0x308], R118 ;  /* 0x0003087601007387 */ /* 0x0003e80000100a00 */
[----:B------:R-:W-:Y:S04]  /*b040*/  STL.64 [R1+0x318], R100 ;  /* 0x0003186401007387 */ /* 0x000fe80000100a00 */
[----:B------:R-:W-:Y:S04]  /*b050*/  STL.64 [R1+0x328], R102 ;  /* 0x0003286601007387 */ /* 0x000fe80000100a00 */
[----:B------:R-:W-:Y:S04]  /*b060*/  STL.64 [R1+0x378], R98 ;  /* 0x0003786201007387 */ /* 0x000fe80000100a00 */
[----:B------:R4:W-:Y:S04]  /*b070*/  STL.64 [R1+0x388], R96 ;  /* 0x0003886001007387 */ /* 0x0009e80000100a00 */
[----:B------:R-:W-:Y:S04]  /*b080*/  STL.64 [R1+0x3d8], R84 ;  /* 0x0003d85401007387 */ /* 0x000fe80000100a00 */
[----:B------:R-:W-:Y:S04]  /*b090*/  STL.64 [R1+0x3e8], R86 ;  /* 0x0003e85601007387 */ /* 0x000fe80000100a00 */
[----:B-1----:R-:W3:Y:S04]  /*b0a0*/  LDL R119, [R1+0x260] ;  /* 0x0002600001777983 */ /* 0x002ee80000100800 */
[----:B------:R-:W3:Y:S04]  /*b0b0*/  LDL R121, [R1+0x264] ;  /* 0x0002640001797983 */ /* 0x000ee80000100800 */
[----:B------:R-:W3:Y:S04]  /*b0c0*/  LDL R123, [R1+0x268] ;  /* 0x00026800017b7983 */ /* 0x000ee80000100800 */
[----:B------:R-:W3:Y:S04]  /*b0d0*/  LDL R125, [R1+0x26c] ;  /* 0x00026c00017d7983 */ /* 0x000ee80000100800 */
[----:B------:R-:W3:Y:S04]  /*b0e0*/  LDL R127, [R1+0x270] ;  /* 0x00027000017f7983 */ /* 0x000ee80000100800 */
[----:B------:R-:W3:Y:S04]  /*b0f0*/  LDL R129, [R1+0x274] ;  /* 0x0002740001817983 */ /* 0x000ee80000100800 */
[----:B------:R-:W3:Y:S04]  /*b100*/  LDL R131, [R1+0x278] ;  /* 0x0002780001837983 */ /* 0x000ee80000100800 */
[----:B------:R-:W3:Y:S04]  /*b110*/  LDL R133, [R1+0x27c] ;  /* 0x00027c0001857983 */ /* 0x000ee80000100800 */
[----:B----4-:R-:W4:Y:S04]  /*b120*/  LDL R97, [R1+0x2bc] ;  /* 0x0002bc0001617983 */ /* 0x010f280000100800 */
[----:B------:R-:W4:Y:S04]  /*b130*/  LDL R99, [R1+0x2c0] ;  /* 0x0002c00001637983 */ /* 0x000f280000100800 */
[----:B------:R-:W4:Y:S04]  /*b140*/  LDL R101, [R1+0x2c4] ;  /* 0x0002c40001657983 */ /* 0x000f280000100800 */
[----:B------:R-:W4:Y:S04]  /*b150*/  LDL R103, [R1+0x2c8] ;  /* 0x0002c80001677983 */ /* 0x000f280000100800 */
[----:B------:R-:W4:Y:S04]  /*b160*/  LDL R102, [R1+0x3d8] ;  /* 0x0003d80001667983 */ /* 0x000f280000100800 */
[----:B------:R-:W4:Y:S04]  /*b170*/  LDL R96, [R1+0x3e4] ;  /* 0x0003e40001607983 */ /* 0x000f280000100800 */
[----:B------:R-:W4:Y:S04]  /*b180*/  LDL R98, [R1+0x3e8] ;  /* 0x0003e80001627983 */ /* 0x000f280000100800 */
[----:B------:R-:W4:Y:S01]  /*b190*/  LDL R100, [R1+0x3ec] ;  /* 0x0003ec0001647983 */ /* 0x000f220000100800 */
[C---:B------:R-:W-:Y:S01]  /*b1a0*/  FMUL.FTZ R189, R158.reuse, R189 ;  /* 0x000000bd9ebd7220 */ /* 0x040fe20000410000 */
[----:B------:R-:W-:Y:S01]  /*b1b0*/  FMUL.FTZ R188, R158, R188 ;  /* 0x000000bc9ebc7220 */ /* 0x000fe20000410000 */
[--C-:B------:R-:W-:Y:S01]  /*b1c0*/  FFMA.FTZ R28, R28, R174, -R159.reuse ;  /* 0x000000ae1c1c7223 */ /* 0x100fe2000001089f */
[C---:B------:R-:W-:Y:S01]  /*b1d0*/  FMUL.FTZ R157, R158.reuse, R157 ;  /* 0x0000009d9e9d7220 */ /* 0x040fe20000410000 */
[C---:B------:R-:W-:Y:S01]  /*b1e0*/  FMUL.FTZ R156, R158.reuse, R156 ;  /* 0x0000009c9e9c7220 */ /* 0x040fe20000410000 */
[----:B------:R-:W-:Y:S01]  /*b1f0*/  FFMA.FTZ R72, R29, R174, -R159 ;  /* 0x000000ae1d487223 */ /* 0x000fe2000001089f */
[----:B------:R1:W-:Y:S01]  /*b200*/  STL.64 [R1+0x2d0], R188 ;  /* 0x0002d0bc01007387 */ /* 0x0003e20000100a00 */
[----:B------:R0:W-:Y:S03]  /*b210*/  MUFU.EX2 R29, R28 ;  /* 0x0000001c001d7308 */ /* 0x0001e60000000800 */
[----:B------:R0:W-:Y:S05]  /*b220*/  STL.64 [R1+0x3c0], R156 ;  /* 0x0003c09c01007387 */ /* 0x0001ea0000100a00 */
[----:B------:R-:W-:Y:S01]  /*b230*/  MUFU.EX2 R73, R73 ;  /* 0x0000004900497308 */ /* 0x000fe20000000800 */
[----:B------:R-:W-:-:S07]  /*b240*/  FMUL.FTZ R24, R158, R6 ;  /* 0x000000069e187220 */ /* 0x000fce0000410000 */
[----:B------:R-:W-:Y:S01]  /*b250*/  MUFU.EX2 R152, R152 ;  /* 0x0000009800987308 */ /* 0x000fe20000000800 */
[----:B-1----:R-:W-:Y:S01]  /*b260*/  FMUL.FTZ R189, R75, R174 ;  /* 0x000000ae4bbd7220 */ /* 0x002fe20000410000 */
[C---:B------:R-:W-:Y:S01]  /*b270*/  FMUL.FTZ R173, R158.reuse, R173 ;  /* 0x000000ad9ead7220 */ /* 0x040fe20000410000 */
[----:B------:R-:W-:Y:S01]  /*b280*/  FMUL.FTZ R172, R158, R172 ;  /* 0x000000ac9eac7220 */ /* 0x000fe20000410000 */
[-C--:B------:R-:W-:Y:S01]  /*b290*/  FFMA.FTZ R74, R45, R174.reuse, -R159 ;  /* 0x000000ae2d4a7223 */ /* 0x080fe2000001089f */
[-C--:B0-----:R-:W-:Y:S01]  /*b2a0*/  FFMA.FTZ R28, R26, R174.reuse, -R189 ;  /* 0x000000ae1a1c7223 */ /* 0x081fe200000108bd */
[-C--:B------:R-:W-:Y:S01]  /*b2b0*/  FFMA.FTZ R0, R61, R174.reuse, -R159 ;  /* 0x000000ae3d007223 */ /* 0x080fe2000001089f */
[----:B------:R-:W-:Y:S01]  /*b2c0*/  FMUL.FTZ R17, R160, R17 ;  /* 0x00000011a0117220 */ /* 0x000fe20000410000 */
[----:B------:R0:W-:Y:S01]  /*b2d0*/  MUFU.EX2 R157, R153 ;  /* 0x00000099009d7308 */ /* 0x0001e20000000800 */
[----:B------:R-:W-:Y:S01]  /*b2e0*/  FFMA.FTZ R155, R30, R174, -R189 ;  /* 0x000000ae1e9b7223 */ /* 0x000fe200000108bd */
[----:B------:R-:W-:Y:S01]  /*b2f0*/  FMUL.FTZ R16, R160, R16 ;  /* 0x00000010a0107220 */ /* 0x000fe20000410000 */
[--C-:B------:R-:W-:Y:S01]  /*b300*/  FFMA.FTZ R36, R36, R174, -R159.reuse ;  /* 0x000000ae24247223 */ /* 0x100fe2000001089f */
[C---:B------:R-:W-:Y:S01]  /*b310*/  FMUL.FTZ R171, R158.reuse, R171 ;  /* 0x000000ab9eab7220 */ /* 0x040fe20000410000 */
[----:B------:R-:W-:Y:S01]  /*b320*/  FMUL.FTZ R170, R158, R170 ;  /* 0x000000aa9eaa7220 */ /* 0x000fe20000410000 */
[-CC-:B------:R-:W-:Y:S01]  /*b330*/  FFMA.FTZ R37, R37, R174.reuse, -R159.reuse ;  /* 0x000000ae25257223 */ /* 0x180fe2000001089f */
[-CC-:B------:R-:W-:Y:S01]  /*b340*/  FFMA.FTZ R15, R57, R174.reuse, -R159.reuse ;  /* 0x000000ae390f7223 */ /* 0x180fe2000001089f */
[-C--:B------:R-:W-:Y:S01]  /*b350*/  FFMA.FTZ R40, R40, R174.reuse, -R159 ;  /* 0x000000ae28287223 */ /* 0x080fe2000001089f */
[-CC-:B0-----:R-:W-:Y:S01]  /*b360*/  FFMA.FTZ R153, R27, R174.reuse, -R189.reuse ;  /* 0x000000ae1b997223 */ /* 0x181fe200000108bd */
[----:B------:R-:W3:Y:S01]  /*b370*/  MUFU.EX2 R28, R28 ;  /* 0x0000001c001c7308 */ /* 0x000ee20000000800 */
[-CC-:B------:R-:W-:Y:S01]  /*b380*/  FFMA.FTZ R30, R31, R174.reuse, -R189.reuse ;  /* 0x000000ae1f1e7223 */ /* 0x180fe200000108bd */
[-C--:B------:R-:W-:Y:S01]  /*b390*/  FFMA.FTZ R6, R34, R174.reuse, -R189 ;  /* 0x000000ae22067223 */ /* 0x080fe200000108bd */
[--C-:B------:R-:W-:Y:S01]  /*b3a0*/  FFMA.FTZ R41, R41, R174, -R159.reuse ;  /* 0x000000ae29297223 */ /* 0x100fe2000001089f */
[C---:B------:R-:W-:Y:S01]  /*b3b0*/  FMUL.FTZ R167, R158.reuse, R167 ;  /* 0x000000a79ea77220 */ /* 0x040fe20000410000 */
[----:B------:R-:W-:Y:S01]  /*b3c0*/  FMUL.FTZ R166, R158, R166 ;  /* 0x000000a69ea67220 */ /* 0x000fe20000410000 */
[-CC-:B------:R-:W-:Y:S01]  /*b3d0*/  FFMA.FTZ R48, R48, R174.reuse, -R159.reuse ;  /* 0x000000ae30307223 */ /* 0x180fe2000001089f */
[-CC-:B------:R-:W-:Y:S01]  /*b3e0*/  FFMA.FTZ R49, R49, R174.reuse, -R159.reuse ;  /* 0x000000ae31317223 */ /* 0x180fe2000001089f */
[----:B------:R-:W0:Y:S01]  /*b3f0*/  MUFU.EX2 R153, R153 ;  /* 0x0000009900997308 */ /* 0x000e220000000800 */
[----:B------:R-:W-:Y:S01]  /*b400*/  FFMA.FTZ R52, R52, R174, -R159 ;  /* 0x000000ae34347223 */ /* 0x000fe2000001089f */
[C---:B--2---:R-:W-:Y:S01]  /*b410*/  FMUL.FTZ R5, R160.reuse, R5 ;  /* 0x00000005a0057220 */ /* 0x044fe20000410000 */
[----:B------:R-:W-:-:S05]  /*b420*/  FMUL.FTZ R4, R160, R4 ;  /* 0x00000004a0047220 */ /* 0x000fca0000410000 */
[----:B------:R-:W1:Y:S01]  /*b430*/  MUFU.EX2 R155, R155 ;  /* 0x0000009b009b7308 */ /* 0x000e620000000800 */
[-CC-:B------:R-:W-:Y:S01]  /*b440*/  FFMA.FTZ R53, R53, R174.reuse, -R159.reuse ;  /* 0x000000ae35357223 */ /* 0x180fe2000001089f */
[-CC-:B------:R-:W-:Y:S01]  /*b450*/  FFMA.FTZ R56, R56, R174.reuse, -R159.reuse ;  /* 0x000000ae38387223 */ /* 0x180fe2000001089f */
[-CC-:B------:R-:W-:Y:S01]  /*b460*/  FFMA.FTZ R60, R60, R174.reuse, -R159.reuse ;  /* 0x000000ae3c3c7223 */ /* 0x180fe2000001089f */
[----:B------:R2:W-:Y:S04]  /*b470*/  STL.64 [R1+0x438], R4 ;  /* 0x0004380401007387 */ /* 0x0005e80000100a00 */
[----:B------:R-:W1:Y:S01]  /*b480*/  MUFU.EX2 R30, R30 ;  /* 0x0000001e001e7308 */ /* 0x000e620000000800 */
[----:B------:R-:W-:Y:S01]  /*b490*/  FMUL.FTZ R45, R158, R9 ;  /* 0x000000099e2d7220 */ /* 0x000fe20000410000 */
[-CC-:B------:R-:W-:Y:S01]  /*b4a0*/  FFMA.FTZ R179, R64, R174.reuse, -R159.reuse ;  /* 0x000000ae40b37223 */ /* 0x180fe2000001089f */
[-CC-:B------:R-:W-:Y:S01]  /*b4b0*/  FFMA.FTZ R178, R65, R174.reuse, -R159.reuse ;  /* 0x000000ae41b27223 */ /* 0x180fe2000001089f */
[-CC-:B------:R-:W-:Y:S01]  /*b4c0*/  FFMA.FTZ R181, R68, R174.reuse, -R159.reuse ;  /* 0x000000ae44b57223 */ /* 0x180fe2000001089f */
[----:B------:R-:W-:Y:S01]  /*b4d0*/  FFMA.FTZ R180, R69, R174, -R159 ;  /* 0x000000ae45b47223 */ /* 0x000fe2000001089f */
[C---:B------:R-:W-:Y:S01]  /*b4e0*/  FMUL.FTZ R169, R158.reuse, R169 ;  /* 0x000000a99ea97220 */ /* 0x040fe20000410000 */
[----:B------:R-:W-:Y:S01]  /*b4f0*/  FMUL.FTZ R168, R158, R168 ;  /* 0x000000a89ea87220 */ /* 0x000fe20000410000 */
[----:B------:R-:W1:Y:S01]  /*b500*/  MUFU.EX2 R154, R72 ;  /* 0x00000048009a7308 */ /* 0x000e620000000800 */
[-CC-:B--2---:R-:W-:Y:S01]  /*b510*/  FFMA.FTZ R4, R35, R174.reuse, -R189.reuse ;  /* 0x000000ae23047223 */ /* 0x184fe200000108bd */
[----:B------:R-:W-:Y:S01]  /*b520*/  FFMA.FTZ R5, R38, R174, -R189 ;  /* 0x000000ae26057223 */ /* 0x000fe200000108bd */
[----:B------:R-:W-:Y:S01]  /*b530*/  STL.64 [R1+0x2f0], R172 ;  /* 0x0002f0ac01007387 */ /* 0x000fe20000100a00 */
[C---:B------:R-:W-:Y:S01]  /*b540*/  FMUL.FTZ R165, R158.reuse, R165 ;  /* 0x000000a59ea57220 */ /* 0x040fe20000410000 */
[C---:B------:R-:W-:Y:S01]  /*b550*/  FMUL.FTZ R164, R158.reuse, R164 ;  /* 0x000000a49ea47220 */ /* 0x040fe20000410000 */
[C---:B------:R-:W-:Y:S01]  /*b560*/  FMUL.FTZ R203, R158.reuse, R203 ;  /* 0x000000cb9ecb7220 */ /* 0x040fe20000410000 */
[C---:B------:R-:W-:Y:S01]  /*b570*/  FMUL.FTZ R202, R158.reuse, R202 ;  /* 0x000000ca9eca7220 */ /* 0x040fe20000410000 */
[----:B------:R-:W2:Y:S01]  /*b580*/  MUFU.EX2 R6, R6 ;  /* 0x0000000600067308 */ /* 0x000ea20000000800 */
[----:B------:R1:W-:Y:S01]  /*b590*/  STL.64 [R1+0x280], R44 ;  /* 0x0002802c01007387 */ /* 0x0003e20000100a00 */
[C---:B------:R-:W-:Y:S01]  /*b5a0*/  FMUL.FTZ R197, R158.reuse, R197 ;  /* 0x000000c59ec57220 */ /* 0x040fe20000410000 */
[C---:B------:R-:W-:Y:S01]  /*b5b0*/  FMUL.FTZ R196, R158.reuse, R196 ;  /* 0x000000c49ec47220 */ /* 0x040fe20000410000 */
[C---:B------:R-:W-:Y:S01]  /*b5c0*/  FMUL.FTZ R195, R158.reuse, R195 ;  /* 0x000000c39ec37220 */ /* 0x040fe20000410000 */
[C---:B------:R-:W-:Y:S01]  /*b5d0*/  FMUL.FTZ R194, R158.reuse, R194 ;  /* 0x000000c29ec27220 */ /* 0x040fe20000410000 */
[C---:B------:R-:W-:Y:S01]  /*b5e0*/  FMUL.FTZ R177, R158.reuse, R177 ;  /* 0x000000b19eb17220 */ /* 0x040fe20000410000 */
[C---:B------:R-:W-:Y:S01]  /*b5f0*/  FMUL.FTZ R176, R158.reuse, R176 ;  /* 0x000000b09eb07220 */ /* 0x040fe20000410000 */
[----:B---3--:R-:W-:Y:S01]  /*b600*/  FFMA.FTZ R26, R13, R160, R28 ;  /* 0x000000a00d1a7223 */ /* 0x008fe2000001001c */
[----:B------:R-:W-:Y:S01]  /*b610*/  FFMA.FTZ R13, R158, R12, R73 ;  /* 0x0000000c9e0d7223 */ /* 0x000fe20000010049 */
[----:B------:R-:W3:Y:S01]  /*b620*/  MUFU.EX2 R4, R4 ;  /* 0x0000000400047308 */ /* 0x000ee20000000800 */
[----:B------:R2:W-:Y:S01]  /*b630*/  STL.64 [R1+0x428], R16 ;  /* 0x0004281001007387 */ /* 0x0005e20000100a00 */
[----:B0-----:R-:W-:Y:S01]  /*b640*/  FADD.FTZ R26, R153, R26 ;  /* 0x0000001a991a7221 */ /* 0x001fe20000010000 */
[----:B------:R-:W-:Y:S01]  /*b650*/  FADD.FTZ R12, R152, R13 ;  /* 0x0000000d980c7221 */ /* 0x000fe20000010000 */
[----:B-1----:R-:W-:Y:S01]  /*b660*/  FMUL.FTZ R44, R158, R10 ;  /* 0x0000000a9e2c7220 */ /* 0x002fe20000410000 */
[----:B------:R-:W-:Y:S03]  /*b670*/  STL.64 [R1+0x370], R170 ;  /* 0x000370aa01007387 */ /* 0x000fe60000100a00 */
[----:B------:R0:W-:Y:S01]  /*b680*/  MUFU.EX2 R172, R0 ;  /* 0x0000000000ac7308 */ /* 0x0001e20000000800 */
[----:B------:R-:W-:Y:S01]  /*b690*/  FADD.FTZ R27, R155, R26 ;  /* 0x0000001a9b1b7221 */ /* 0x000fe20000010000 */
[----:B------:R-:W-:Y:S01]  /*b6a0*/  FADD.FTZ R13, R29, R12 ;  /* 0x0000000c1d0d7221 */ /* 0x000fe20000010000 */
[----:B------:R1:W-:Y:S01]  /*b6b0*/  STL.64 [R1+0x290], R24 ;  /* 0x0002901801007387 */ /* 0x0003e20000100a00 */
[----:B--2---:R-:W-:Y:S01]  /*b6c0*/  FFMA.FTZ R17, R42, R174, -R189 ;  /* 0x000000ae2a117223 */ /* 0x004fe200000108bd */
[C---:B------:R-:W-:Y:S01]  /*b6d0*/  FMUL.FTZ R185, R158.reuse, R185 ;  /* 0x000000b99eb97220 */ /* 0x040fe20000410000 */
[----:B------:R-:W-:-:S02]  /*b6e0*/  FMUL.FTZ R184, R158, R184 ;  /* 0x000000b89eb87220 */ /* 0x000fc40000410000 */
[----:B------:R-:W2:Y:S01]  /*b6f0*/  MUFU.EX2 R5, R5 ;  /* 0x0000000500057308 */ /* 0x000ea20000000800 */
[----:B0-----:R-:W-:Y:S01]  /*b700*/  FFMA.FTZ R0, R39, R174, -R189 ;  /* 0x000000ae27007223 */ /* 0x001fe200000108bd */
[----:B------:R-:W-:Y:S01]  /*b710*/  FADD.FTZ R27, R30, R27 ;  /* 0x0000001b1e1b7221 */ /* 0x000fe20000010000 */
[----:B------:R-:W-:Y:S01]  /*b720*/  FADD.FTZ R13, R154, R13 ;  /* 0x0000000d9a0d7221 */ /* 0x000fe20000010000 */
[C---:B------:R-:W-:Y:S01]  /*b730*/  FMUL.FTZ R187, R158.reuse, R187 ;  /* 0x000000bb9ebb7220 */ /* 0x040fe20000410000 */
[C---:B------:R-:W-:Y:S01]  /*b740*/  FMUL.FTZ R186, R158.reuse, R186 ;  /* 0x000000ba9eba7220 */ /* 0x040fe20000410000 */
[C---:B------:R-:W-:Y:S01]  /*b750*/  FMUL.FTZ R163, R158.reuse, R163 ;  /* 0x000000a39ea37220 */ /* 0x040fe20000410000 */
[C---:B------:R-:W-:Y:S01]  /*b760*/  FMUL.FTZ R162, R158.reuse, R162 ;  /* 0x000000a29ea27220 */ /* 0x040fe20000410000 */
[----:B------:R-:W0:Y:S01]  /*b770*/  MUFU.EX2 R10, R36 ;  /* 0x00000024000a7308 */ /* 0x000e220000000800 */
[----:B-1----:R-:W-:Y:S01]  /*b780*/  FMUL.FTZ R25, R158, R21 ;  /* 0x000000159e197220 */ /* 0x002fe20000410000 */
[----:B------:R-:W-:Y:S01]  /*b790*/  FADD.FTZ R27, R6, R27 ;  /* 0x0000001b061b7221 */ /* 0x000fe20000010000 */
[----:B------:R-:W-:Y:S01]  /*b7a0*/  FFMA.FTZ R16, R46, R174, -R189 ;  /* 0x000000ae2e107223 */ /* 0x000fe200000108bd */
[C---:B------:R-:W-:Y:S01]  /*b7b0*/  FMUL.FTZ R147, R158.reuse, R147 ;  /* 0x000000939e937220 */ /* 0x040fe20000410000 */
[C---:B------:R-:W-:Y:S01]  /*b7c0*/  FMUL.FTZ R146, R158.reuse, R146 ;  /* 0x000000929e927220 */ /* 0x040fe20000410000 */
[C---:B------:R-:W-:Y:S01]  /*b7d0*/  FMUL.FTZ R149, R158.reuse, R149 ;  /* 0x000000959e957220 */ /* 0x040fe20000410000 */
[----:B------:R-:W-:Y:S01]  /*b7e0*/  FMUL.FTZ R148, R158, R148 ;  /* 0x000000949e947220 */ /* 0x000fe20000410000 */
[----:B------:R-:W1:Y:S01]  /*b7f0*/  MUFU.EX2 R0, R0 ;  /* 0x0000000000007308 */ /* 0x000e620000000800 */
[----:B------:R-:W-:Y:S01]  /*b800*/  FADD.FTZ R12, R8, R13 ;  /* 0x0000000d080c7221 */ /* 0x000fe20000010000 */
[C---:B------:R-:W-:Y:S01]  /*b810*/  FMUL.FTZ R151, R158.reuse, R151 ;  /* 0x000000979e977220 */ /* 0x040fe20000410000 */
[C---:B------:R-:W-:Y:S01]  /*b820*/  FMUL.FTZ R150, R158.reuse, R150 ;  /* 0x000000969e967220 */ /* 0x040fe20000410000 */
[C---:B------:R-:W-:Y:S01]  /*b830*/  FMUL.FTZ R143, R158.reuse, R143 ;  /* 0x0000008f9e8f7220 */ /* 0x040fe20000410000 */
[C---:B------:R-:W-:Y:S01]  /*b840*/  FMUL.FTZ R142, R158.reuse, R142 ;  /* 0x0000008e9e8e7220 */ /* 0x040fe20000410000 */
[C---:B------:R-:W-:Y:S01]  /*b850*/  FMUL.FTZ R145, R158.reuse, R145 ;  /* 0x000000919e917220 */ /* 0x040fe20000410000 */
[C---:B------:R-:W-:Y:S01]  /*b860*/  FMUL.FTZ R144, R158.reuse, R144 ;  /* 0x000000909e907220 */ /* 0x040fe20000410000 */
[----:B------:R-:W1:Y:S01]  /*b870*/  MUFU.EX2 R9, R37 ;  /* 0x0000002500097308 */ /* 0x000e620000000800 */
[C---:B------:R-:W-:Y:S01]  /*b880*/  FMUL.FTZ R24, R158.reuse, R20 ;  /* 0x000000149e187220 */ /* 0x040fe20000410000 */
[----:B------:R-:W-:Y:S01]  /*b890*/  FMUL.FTZ R45, R158, R11 ;  /* 0x0000000b9e2d7220 */ /* 0x000fe20000410000 */
[-CC-:B------:R-:W-:Y:S01]  /*b8a0*/  FFMA.FTZ R161, R50, R174.reuse, -R189.reuse ;  /* 0x000000ae32a17223 */ /* 0x180fe200000108bd */
[-C--:B------:R-:W-:Y:S01]  /*b8b0*/  FFMA.FTZ R159, R51, R174.reuse, -R189 ;  /* 0x000000ae339f7223 */ /* 0x080fe200000108bd */
[----:B------:R1:W-:Y:S03]  /*b8c0*/  STL.64 [R1+0x350], R166 ;  /* 0x000350a601007387 */ /* 0x0003e60000100a00 */
[----:B------:R2:W-:Y:S01]  /*b8d0*/  MUFU.EX2 R170, R15 ;  /* 0x0000000f00aa7308 */ /* 0x0005e20000000800 */
[----:B---3--:R-:W-:Y:S01]  /*b8e0*/  FADD.FTZ R26, R4, R27 ;  /* 0x0000001b041a7221 */ /* 0x008fe20000010000 */
[--C-:B------:R-:W-:Y:S01]  /*b8f0*/  FFMA.FTZ R11, R47, R174, -R189.reuse ;  /* 0x000000ae2f0b7223 */ /* 0x100fe200000108bd */
[C---:B------:R-:W-:Y:S01]  /*b900*/  FMUL.FTZ R139, R158.reuse, R139 ;  /* 0x0000008b9e8b7220 */ /* 0x040fe20000410000 */
[C---:B------:R-:W-:Y:S01]  /*b910*/  FMUL.FTZ R138, R158.reuse, R138 ;  /* 0x0000008a9e8a7220 */ /* 0x040fe20000410000 */
[C---:B------:R-:W-:Y:S01]  /*b920*/  FMUL.FTZ R137, R158.reuse, R137 ;  /* 0x000000899e897220 */ /* 0x040fe20000410000 */
[----:B------:R-:W-:Y:S01]  /*b930*/  FMUL.FTZ R136, R158, R136 ;  /* 0x000000889e887220 */ /* 0x000fe20000410000 */
[C---:B------:R-:W-:Y:S01]  /*b940*/  FMUL.FTZ R205, R160.reuse, R205 ;  /* 0x000000cda0cd7220 */ /* 0x040fe20000410000 */
[----:B------:R-:W3:Y:S01]  /*b950*/  MUFU.EX2 R17, R17 ;  /* 0x0000001100117308 */ /* 0x000ee20000000800 */
[----:B--2---:R-:W-:Y:S01]  /*b960*/  FFMA.FTZ R15, R43, R174, -R189 ;  /* 0x000000ae2b0f7223 */ /* 0x004fe200000108bd */
[----:B------:R-:W-:Y:S01]  /*b970*/  FADD.FTZ R13, R7, R12 ;  /* 0x0000000c070d7221 */ /* 0x000fe20000010000 */
[C---:B------:R-:W-:Y:S01]  /*b980*/  FMUL.FTZ R204, R160.reuse, R204 ;  /* 0x000000cca0cc7220 */ /* 0x040fe20000410000 */
[C---:B------:R-:W-:Y:S01]  /*b990*/  FMUL.FTZ R135, R160.reuse, R135 ;  /* 0x00000087a0877220 */ /* 0x040fe20000410000 */
[C---:B------:R-:W-:Y:S01]  /*b9a0*/  FMUL.FTZ R134, R160.reuse, R134 ;  /* 0x00000086a0867220 */ /* 0x040fe20000410000 */
[C---:B------:R-:W-:Y:S01]  /*b9b0*/  FMUL.FTZ R113, R160.reuse, R113 ;  /* 0x00000071a0717220 */ /* 0x040fe20000410000 */
[----:B------:R-:W-:Y:S01]  /*b9c0*/  FMUL.FTZ R112, R160, R112 ;  /* 0x00000070a0707220 */ /* 0x000fe20000410000 */
[----:B------:R-:W2:Y:S01]  /*b9d0*/  MUFU.EX2 R21, R40 ;  /* 0x0000002800157308 */ /* 0x000ea20000000800 */
[----:B------:R-:W-:Y:S01]  /*b9e0*/  FADD.FTZ R27, R5, R26 ;  /* 0x0000001a051b7221 */ /* 0x000fe20000010000 */
[----:B0-----:R-:W-:Y:S01]  /*b9f0*/  FADD.FTZ R12, R10, R13 ;  /* 0x0000000d0a0c7221 */ /* 0x001fe20000010000 */
[C---:B------:R-:W-:Y:S01]  /*ba00*/  FMUL.FTZ R115, R160.reuse, R115 ;  /* 0x00000073a0737220 */ /* 0x040fe20000410000 */
[C---:B------:R-:W-:Y:S01]  /*ba10*/  FMUL.FTZ R114, R160.reuse, R114 ;  /* 0x00000072a0727220 */ /* 0x040fe20000410000 */
[C---:B------:R-:W-:Y:S01]  /*ba20*/  FMUL.FTZ R117, R160.reuse, R117 ;  /* 0x00000075a0757220 */ /* 0x040fe20000410000 */
[C---:B------:R-:W-:Y:S01]  /*ba30*/  FMUL.FTZ R116, R160.reuse, R116 ;  /* 0x00000074a0747220 */ /* 0x040fe20000410000 */
[----:B------:R-:W-:Y:S01]  /*ba40*/  FMUL.FTZ R105, R160, R105 ;  /* 0x00000069a0697220 */ /* 0x000fe20000410000 */
[----:B------:R-:W0:Y:S01]  /*ba50*/  MUFU.EX2 R15, R15 ;  /* 0x0000000f000f7308 */ /* 0x000e220000000800 */
[----:B------:R-:W-:Y:S01]  /*ba60*/  FFMA.FTZ R54, R54, R174, -R189 ;  /* 0x000000ae36367223 */ /* 0x000fe200000108bd */
[C---:B------:R-:W-:Y:S01]  /*ba70*/  FMUL.FTZ R104, R160.reuse, R104 ;  /* 0x00000068a0687220 */ /* 0x040fe20000410000 */
[C---:B------:R-:W-:Y:S01]  /*ba80*/  FMUL.FTZ R107, R160.reuse, R107 ;  /* 0x0000006ba06b7220 */ /* 0x040fe20000410000 */
[C---:B------:R-:W-:Y:S01]  /*ba90*/  FMUL.FTZ R106, R160.reuse, R106 ;  /* 0x0000006aa06a7220 */ /* 0x040fe20000410000 */
[C---:B------:R-:W-:Y:S01]  /*baa0*/  FMUL.FTZ R109, R160.reuse, R109 ;  /* 0x0000006da06d7220 */ /* 0x040fe20000410000 */
[C---:B------:R-:W-:Y:S01]  /*bab0*/  FMUL.FTZ R108, R160.reuse, R108 ;  /* 0x0000006ca06c7220 */ /* 0x040fe20000410000 */
[----:B------:R-:W-:Y:S01]  /*bac0*/  FMUL.FTZ R91, R160, R91 ;  /* 0x0000005ba05b7220 */ /* 0x000fe20000410000 */
[----:B------:R-:W0:Y:S01]  /*bad0*/  MUFU.EX2 R20, R41 ;  /* 0x0000002900147308 */ /* 0x000e220000000800 */
[----:B-1----:R-:W-:Y:S01]  /*bae0*/  FADD.FTZ R26, R0, R27 ;  /* 0x0000001b001a7221 */ /* 0x002fe20000010000 */
[----:B------:R-:W-:Y:S01]  /*baf0*/  FADD.FTZ R12, R9, R12 ;  /* 0x0000000c090c7221 */ /* 0x000fe20000010000 */
[C---:B------:R-:W-:Y:S01]  /*bb00*/  FMUL.FTZ R90, R160.reuse, R90 ;  /* 0x0000005aa05a7220 */ /* 0x040fe20000410000 */
[C---:B------:R-:W-:Y:S01]  /*bb10*/  FMUL.FTZ R95, R160.reuse, R95 ;  /* 0x0000005fa05f7220 */ /* 0x040fe20000410000 */
[C---:B------:R-:W-:Y:S01]  /*bb20*/  FMUL.FTZ R94, R160.reuse, R94 ;  /* 0x0000005ea05e7220 */ /* 0x040fe20000410000 */
[C---:B------:R-:W-:Y:S01]  /*bb30*/  FMUL.FTZ R93, R160.reuse, R93 ;  /* 0x0000005da05d7220 */ /* 0x040fe20000410000 */
[C---:B------:R-:W-:Y:S01]  /*bb40*/  FMUL.FTZ R92, R160.reuse, R92 ;  /* 0x0000005ca05c7220 */ /* 0x040fe20000410000 */
[----:B------:R-:W1:Y:S01]  /*bb50*/  MUFU.EX2 R16, R16 ;  /* 0x0000001000107308 */ /* 0x000e620000000800 */
[----:B---3--:R-:W-:Y:S01]  /*bb60*/  FADD.FTZ R26, R17, R26 ;  /* 0x0000001a111a7221 */ /* 0x008fe20000010000 */
[----:B--2---:R-:W-:Y:S01]  /*bb70*/  FADD.FTZ R13, R21, R12 ;  /* 0x0000000c150d7221 */ /* 0x004fe20000010000 */
[C---:B------:R-:W-:Y:S01]  /*bb80*/  FMUL.FTZ R81, R160.reuse, R81 ;  /* 0x00000051a0517220 */ /* 0x040fe20000410000 */
[C---:B------:R-:W-:Y:S01]  /*bb90*/  FMUL.FTZ R80, R160.reuse, R80 ;  /* 0x00000050a0507220 */ /* 0x040fe20000410000 */
[C---:B------:R-:W-:Y:S01]  /*bba0*/  FMUL.FTZ R83, R160.reuse, R83 ;  /* 0x00000053a0537220 */ /* 0x040fe20000410000 */
[C---:B------:R-:W-:Y:S01]  /*bbb0*/  FMUL.FTZ R82, R160.reuse, R82 ;  /* 0x00000052a0527220 */ /* 0x040fe20000410000 */
[C---:B------:R-:W-:Y:S01]  /*bbc0*/  FMUL.FTZ R89, R160.reuse, R89 ;  /* 0x00000059a0597220 */ /* 0x040fe20000410000 */
[----:B------:R-:W2:Y:S01]  /*bbd0*/  MUFU.EX2 R11, R11 ;  /* 0x0000000b000b7308 */ /* 0x000ea20000000800 */
[C---:B------:R-:W-:Y:S01]  /*bbe0*/  FMUL.FTZ R88, R160.reuse, R88 ;  /* 0x00000058a0587220 */ /* 0x040fe20000410000 */
[C---:B------:R-:W-:Y:S01]  /*bbf0*/  FMUL.FTZ R79, R160.reuse, R79 ;  /* 0x0000004fa04f7220 */ /* 0x040fe20000410000 */
[----:B------:R-:W-:Y:S01]  /*bc00*/  FMUL.FTZ R78, R160, R78 ;  /* 0x0000004ea04e7220 */ /* 0x000fe20000410000 */
[----:B------:R-:W-:Y:S04]  /*bc10*/  STL.64 [R1+0x3d0], R32 ;  /* 0x0003d02001007387 */ /* 0x000fe80000100a00 */
[----:B------:R-:W3:Y:S01]  /*bc20*/  MUFU.EX2 R156, R74 ;  /* 0x0000004a009c7308 */ /* 0x000ee20000000800 */
[----:B0-----:R-:W-:Y:S01]  /*bc30*/  FADD.FTZ R27, R15, R26 ;  /* 0x0000001a0f1b7221 */ /* 0x001fe20000010000 */
[----:B------:R-:W-:Y:S01]  /*bc40*/  FFMA.FTZ R158, R55, R174, -R189 ;  /* 0x000000ae379e7223 */ /* 0x000fe200000108bd */
[----:B------:R-:W-:Y:S04]  /*bc50*/  STL.64 [R1+0x360], R168 ;  /* 0x000360a801007387 */ /* 0x000fe80000100a00 */
[----:B------:R0:W-:Y:S01]  /*bc60*/  STL.64 [R1+0x340], R164 ;  /* 0x000340a401007387 */ /* 0x0001e20000100a00 */
[----:B------:R-:W3:Y:S01]  /*bc70*/  MUFU.EX2 R161, R161 ;  /* 0x000000a100a17308 */ /* 0x000ee20000000800 */
[----:B------:R-:W-:Y:S01]  /*bc80*/  FADD.FTZ R12, R20, R13 ;  /* 0x0000000d140c7221 */ /* 0x000fe20000010000 */
[C---:B------:R-:W-:Y:S01]  /*bc90*/  FMUL.FTZ R41, R160.reuse, R77 ;  /* 0x0000004da0297220 */ /* 0x040fe20000410000 */
[----:B------:R2:W-:Y:S04]  /*bca0*/  STL.64 [R1+0x330], R162 ;  /* 0x000330a201007387 */ /* 0x0005e80000100a00 */
[----:B------:R4:W-:Y:S01]  /*bcb0*/  STL.64 [R1+0x300], R176 ;  /* 0x000300b001007387 */ /* 0x0009e20000100a00 */
[----:B------:R-:W3:Y:S01]  /*bcc0*/  MUFU.EX2 R167, R48 ;  /* 0x0000003000a77308 */ /* 0x000ee20000000800 */
[----:B------:R-:W-:Y:S01]  /*bcd0*/  FMUL.FTZ R40, R160, R76 ;  /* 0x0000004ca0287220 */ /* 0x000fe20000410000 */
[----:B-1----:R-:W-:Y:S01]  /*bce0*/  FADD.FTZ R26, R16, R27 ;  /* 0x0000001b101a7221 */ /* 0x002fe20000010000 */
[-CC-:B------:R-:W-:Y:S01]  /*bcf0*/  FFMA.FTZ R175, R67, R174.reuse, -R189.reuse ;  /* 0x000000ae43af7223 */ /* 0x180fe200000108bd */
[----:B------:R-:W-:Y:S04]  /*bd00*/  STL [R1+0x224], R75 ;  /* 0x0002244b01007387 */ /* 0x000fe80000100800 */
[----:B------:R-:W1:Y:S01]  /*bd10*/  MUFU.EX2 R159, R159 ;  /* 0x0000009f009f7308 */ /* 0x000e620000000800 */
[-CC-:B0-----:R-:W-:Y:S01]  /*bd20*/  FFMA.FTZ R165, R58, R174.reuse, -R189.reuse ;  /* 0x000000ae3aa57223 */ /* 0x181fe200000108bd */
[----:B------:R-:W-:Y:S01]  /*bd30*/  FADD.FTZ R13, R157, R12 ;  /* 0x0000000c9d0d7221 */ /* 0x000fe20000010000 */
[----:B------:R-:W4:Y:S04]  /*bd40*/  LDL R141, [R1+0x28c] ;  /* 0x00028c00018d7983 */ /* 0x000f280000100800 */
[----:B------:R-:W4:Y:S01]  /*bd50*/  LDL R65, [R1+0x308] ;  /* 0x0003080001417983 */ /* 0x000f220000100800 */
[----:B------:R-:W0:Y:S01]  /*bd60*/  MUFU.EX2 R166, R49 ;  /* 0x0000003100a67308 */ /* 0x000e220000000800 */
[----:B--2---:R-:W-:Y:S01]  /*bd70*/  FADD.FTZ R26, R11, R26 ;  /* 0x0000001a0b1a7221 */ /* 0x004fe20000010000 */
[----:B------:R-:W-:Y:S01]  /*bd80*/  FFMA.FTZ R163, R59, R174, -R189 ;  /* 0x000000ae3ba37223 */ /* 0x000fe200000108bd */
[----:B------:R-:W2:Y:S04]  /*bd90*/  LDL R72, [R1+0x414] ;  /* 0x0004140001487983 */ /* 0x000ea80000100800 */
[----:B------:R-:W2:Y:S01]  /*bda0*/  LDL R234, [R1+0x318] ;  /* 0x0003180001ea7983 */ /* 0x000ea20000100800 */
[----:B------:R-:W0:Y:S01]  /*bdb0*/  MUFU.EX2 R160, R54 ;  /* 0x0000003600a07308 */ /* 0x000e220000000800 */
[----:B---3--:R-:W-:-:S02]  /*bdc0*/  FADD.FTZ R12, R156, R13 ;  /* 0x0000000d9c0c7221 */ /* 0x008fc40000010000 */
[----:B------:R-:W3:Y:S04]  /*bdd0*/  LDL R228, [R1+0x328] ;  /* 0x0003280001e47983 */ /* 0x000ee80000100800 */
[----:B------:R-:W3:Y:S01]  /*bde0*/  LDL R230, [R1+0x32c] ;  /* 0x00032c0001e67983 */ /* 0x000ee20000100800 */
[----:B------:R-:W0:Y:S01]  /*bdf0*/  MUFU.EX2 R169, R52 ;  /* 0x0000003400a97308 */ /* 0x000e220000000800 */
[----:B------:R-:W-:Y:S01]  /*be00*/  FADD.FTZ R26, R161, R26 ;  /* 0x0000001aa11a7221 */ /* 0x000fe20000010000 */
[----:B------:R-:W-:-:S06]  /*be10*/  FFMA.FTZ R164, R62, R174, -R189 ;  /* 0x000000ae3ea47223 */ /* 0x000fcc00000108bd */
[----:B------:R-:W-:Y:S01]  /*be20*/  MUFU.EX2 R179, R179 ;  /* 0x000000b300b37308 */ /* 0x000fe20000000800 */
[----:B------:R-:W-:-:S07]  /*be30*/  FADD.FTZ R13, R167, R12 ;  /* 0x0000000ca70d7221 */ /* 0x000fce0000010000 */
[----:B------:R-:W-:Y:S08]  /*be40*/  MUFU.EX2 R178, R178 ;  /* 0x000000b200b27308 */ /* 0x000ff00000000800 */
[----:B------:R-:W-:Y:S08]  /*be50*/  MUFU.EX2 R181, R181 ;  /* 0x000000b500b57308 */ /* 0x000ff00000000800 */
[----:B------:R-:W-:Y:S01]  /*be60*/  MUFU.EX2 R180, R180 ;  /* 0x000000b400b47308 */ /* 0x000fe20000000800 */
[----:B----4-:R-:W-:Y:S04]  /*be70*/  STL [R1+0x3190], R102 ;  /* 0x0031906601007387 */ /* 0x010fe80000100800 */
[----:B------:R-:W-:Y:S03]  /*be80*/  STL [R1+0x318c], R100 ;  /* 0x00318c6401007387 */ /* 0x000fe60000100800 */
[----:B------:R-:W4:Y:S01]  /*be90*/  MUFU.EX2 R158, R158 ;  /* 0x0000009e009e7308 */ /* 0x000f220000000800 */
[----:B------:R-:W-:Y:S04]  /*bea0*/  STL [R1+0x3188], R98 ;  /* 0x0031886201007387 */ /* 0x000fe80000100800 */
[----:B------:R-:W-:Y:S03]  /*beb0*/  STL [R1+0x3184], R96 ;  /* 0x0031846001007387 */ /* 0x000fe60000100800 */
[----:B------:R-:W4:Y:S01]  /*bec0*/  MUFU.EX2 R168, R53 ;  /* 0x0000003500a87308 */ /* 0x000f220000000800 */
[----:B-1----:R-:W-:Y:S01]  /*bed0*/  FADD.FTZ R27, R159, R26 ;  /* 0x0000001a9f1b7221 */ /* 0x002fe20000010000 */
[----:B------:R-:W-:Y:S01]  /*bee0*/  FFMA.FTZ R162, R63, R174, -R189 ;  /* 0x000000ae3fa27223 */ /* 0x000fe200000108bd */
[----:B------:R-:W-:Y:S04]  /*bef0*/  STL.128 [R1+0x3200], R152 ;  /* 0x0032009801007387 */ /* 0x000fe80000100c00 */
[----:B------:R-:W3:Y:S01]  /*bf00*/  LDL R38, [R1+0x438] ;  /* 0x0004380001267983 */ /* 0x000ee20000100800 */
[----:B------:R-:W1:Y:S01]  /*bf10*/  MUFU.EX2 R165, R165 ;  /* 0x000000a500a57308 */ /* 0x000e620000000800 */
[----:B0-----:R-:W-:-:S07]  /*bf20*/  FADD.FTZ R12, R166, R13 ;  /* 0x0000000da60c7221 */ /* 0x001fce0000010000 */
[----:B------:R-:W-:Y:S01]  /*bf30*/  MUFU.EX2 R173, R60 ;  /* 0x0000003c00ad7308 */ /* 0x000fe20000000800 */
[----:B------:R-:W-:Y:S04]  /*bf40*/  STL.64 [R1+0x250], R202 ;  /* 0x000250ca01007387 */ /* 0x000fe80000100a00 */
[----:B------:R-:W-:Y:S03]  /*bf50*/  STL.64 [R1+0x2a0], R196 ;  /* 0x0002a0c401007387 */ /* 0x000fe60000100a00 */
[----:B------:R-:W0:Y:S01]  /*bf60*/  MUFU.EX2 R171, R56 ;  /* 0x0000003800ab7308 */ /* 0x000e220000000800 */
[----:B------:R-:W-:Y:S01]  /*bf70*/  FADD.FTZ R27, R160, R27 ;  /* 0x0000001ba01b7221 */ /* 0x000fe20000010000 */
[-CC-:B------:R-:W-:Y:S01]  /*bf80*/  FFMA.FTZ R177, R66, R174.reuse, -R189.reuse ;  /* 0x000000ae42b17223 */ /* 0x180fe200000108bd */
[-C--:B------:R-:W-:Y:S01]  /*bf90*/  FFMA.FTZ R176, R70, R174.reuse, -R189 ;  /* 0x000000ae46b07223 */ /* 0x080fe200000108bd */
[----:B------:R-:W-:Y:S04]  /*bfa0*/  STL.64 [R1+0x448], R204 ;  /* 0x000448cc01007387 */ /* 0x000fe80000100a00 */
[----:B------:R-:W0:Y:S01]  /*bfb0*/  MUFU.EX2 R163, R163 ;  /* 0x000000a300a37308 */ /* 0x000e220000000800 */
[----:B------:R-:W-:Y:S01]  /*bfc0*/  FADD.FTZ R13, R169, R12 ;  /* 0x0000000ca90d7221 */ /* 0x000fe20000010000 */
[----:B----4-:R-:W-:Y:S01]  /*bfd0*/  FADD.FTZ R26, R158, R27 ;  /* 0x0000001b9e1a7221 */ /* 0x010fe20000010000 */
[----:B------:R-:W-:Y:S04]  /*bfe0*/  STL.64 [R1+0x2b0], R194 ;  /* 0x0002b0c201007387 */ /* 0x000fe80000100a00 */
[----:B------:R-:W-:Y:S01]  /*bff0*/  STL.64 [R1+0x2e0], R44 ;  /* 0x0002e02c01007387 */ /* 0x000fe20000100a00 */
[----:B------:R-:W4:Y:S01]  /*c000*/  MUFU.EX2 R164, R164 ;  /* 0x000000a400a47308 */ /* 0x000f220000000800 */
[----:B------:R-:W-:Y:S01]  /*c010*/  FADD.FTZ R12, R168, R13 ;  /* 0x0000000da80c7221 */ /* 0x000fe20000010000 */
[----:B-1----:R-:W-:Y:S01]  /*c020*/  FADD.FTZ R26, R165, R26 ;  /* 0x0000001aa51a7221 */ /* 0x002fe20000010000 */
[----:B------:R-:W-:Y:S04]  /*c030*/  STL.64 [R1+0x310], R184 ;  /* 0x000310b801007387 */ /* 0x000fe80000100a00 */
[----:B------:R-:W-:Y:S01]  /*c040*/  STL.64 [R1+0x320], R186 ;  /* 0x000320ba01007387 */ /* 0x000fe20000100a00 */
[----:B------:R-:W1:Y:S01]  /*c050*/  MUFU.EX2 R162, R162 ;  /* 0x000000a200a27308 */ /* 0x000e620000000800 */
[----:B0-----:R-:W-:Y:S01]  /*c060*/  FADD.FTZ R13, R171, R12 ;  /* 0x0000000cab0d7221 */ /* 0x001fe20000010000 */
[----:B------:R-:W-:Y:S01]  /*c070*/  FADD.FTZ R27, R163, R26 ;  /* 0x0000001aa31b7221 */ /* 0x000fe20000010000 */
[----:B------:R-:W-:Y:S04]  /*c080*/  STL.64 [R1+0x380], R24 ;  /* 0x0003801801007387 */ /* 0x000fe80000100a00 */
[----:B------:R-:W-:Y:S01]  /*c090*/  STL.64 [R1+0x390], R146 ;  /* 0x0003909201007387 */ /* 0x000fe20000100a00 */
[----:B------:R-:W0:Y:S01]  /*c0a0*/  MUFU.EX2 R177, R177 ;  /* 0x000000b100b17308 */ /* 0x000e220000000800 */
[----:B------:R-:W-:Y:S01]  /*c0b0*/  FADD.FTZ R12, R170, R13 ;  /* 0x0000000daa0c7221 */ /* 0x000fe20000010000 */
[----:B------:R-:W-:Y:S01]  /*c0c0*/  FFMA.FTZ R174, R71, R174, -R189 ;  /* 0x000000ae47ae7223 */ /* 0x000fe200000108bd */
[----:B----4-:R-:W-:Y:S01]  /*c0d0*/  FADD.FTZ R27, R164, R27 ;  /* 0x0000001ba41b7221 */ /* 0x010fe20000010000 */
[----:B------:R-:W-:Y:S04]  /*c0e0*/  STL.64 [R1+0x3a0], R148 ;  /* 0x0003a09401007387 */ /* 0x000fe80000100a00 */
[----:B------:R-:W4:Y:S01]  /*c0f0*/  MUFU.EX2 R175, R175 ;  /* 0x000000af00af7308 */ /* 0x000f220000000800 */
[----:B------:R-:W-:Y:S01]  /*c100*/  FADD.FTZ R13, R173, R12 ;  /* 0x0000000cad0d7221 */ /* 0x000fe20000010000 */
[----:B-1----:R-:W-:Y:S01]  /*c110*/  FADD.FTZ R26, R162, R27 ;  /* 0x0000001ba21a7221 */ /* 0x002fe20000010000 */
[----:B------:R-:W-:Y:S04]  /*c120*/  STL.64 [R1+0x3b0], R150 ;  /* 0x0003b09601007387 */ /* 0x000fe80000100a00 */
[----:B------:R-:W-:Y:S01]  /*c130*/  STL.64 [R1+0x3f0], R142 ;  /* 0x0003f08e01007387 */ /* 0x000fe20000100a00 */
[----:B------:R-:W1:Y:S01]  /*c140*/  MUFU.EX2 R176, R176 ;  /* 0x000000b000b07308 */ /* 0x000e620000000800 */
[----:B------:R-:W-:Y:S01]  /*c150*/  FADD.FTZ R12, R172, R13 ;  /* 0x0000000dac0c7221 */ /* 0x000fe20000010000 */
[----:B0-----:R-:W-:Y:S01]  /*c160*/  FADD.FTZ R26, R177, R26 ;  /* 0x0000001ab11a7221 */ /* 0x001fe20000010000 */
[----:B------:R-:W-:Y:S04]  /*c170*/  STL.64 [R1+0x400], R144 ;  /* 0x0004009001007387 */ /* 0x000fe80000100a00 */
[----:B------:R-:W-:Y:S01]  /*c180*/  STL.64 [R1+0x420], R138 ;  /* 0x0004208a01007387 */ /* 0x000fe20000100a00 */
[----:B------:R-:W0:Y:S01]  /*c190*/  MUFU.EX2 R174, R174 ;  /* 0x000000ae00ae7308 */ /* 0x000e220000000800 */
[----:B------:R-:W-:Y:S01]  /*c1a0*/  FADD.FTZ R13, R179, R12 ;  /* 0x0000000cb30d7221 */ /* 0x000fe20000010000 */
[----:B----4-:R-:W-:Y:S01]  /*c1b0*/  FADD.FTZ R27, R175, R26 ;  /* 0x0000001aaf1b7221 */ /* 0x010fe20000010000 */
[----:B------:R-:W-:Y:S02]  /*c1c0*/  STL.64 [R1+0x430], R136 ;  /* 0x0004308801007387 */ /* 0x000fe40000100a00 */
[----:B------:R-:W-:-:S02]  /*c1d0*/  FADD.FTZ R12, R178, R13 ;  /* 0x0000000db20c7221 */ /* 0x000fc40000010000 */
[----:B------:R-:W-:Y:S01]  /*c1e0*/  STL.64 [R1+0x258], R134 ;  /* 0x0002588601007387 */ /* 0x000fe20000100a00 */
[----:B-1----:R-:W-:Y:S01]  /*c1f0*/  FADD.FTZ R13, R176, R27 ;  /* 0x0000001bb00d7221 */ /* 0x002fe20000010000 */
[----:B------:R-:W-:Y:S02]  /*c200*/  FADD.FTZ R27, R181, R12 ;  /* 0x0000000cb51b7221 */ /* 0x000fe40000010000 */
[----:B------:R-:W-:Y:S02]  /*c210*/  STL.64 [R1+0x2d8], R112 ;  /* 0x0002d87001007387 */ /* 0x000fe40000100a00 */
[----:B------:R-:W-:Y:S02]  /*c220*/  FADD.FTZ R12, R180, R27 ;  /* 0x0000001bb40c7221 */ /* 0x000fe40000010000 */
[----:B------:R1:W-:Y:S01]  /*c230*/  STL.64 [R1+0x2e8], R114 ;  /* 0x0002e87201007387 */ /* 0x0003e20000100a00 */
[----:B0-----:R-:W-:-:S03]  /*c240*/  FADD.FTZ R13, R174, R13 ;  /* 0x0000000dae0d7221 */ /* 0x001fc60000010000 */
[----:B------:R-:W-:Y:S04]  /*c250*/  STL.64 [R1+0x2f8], R116 ;  /* 0x0002f87401007387 */ /* 0x000fe80000100a00 */
[----:B------:R-:W-:Y:S04]  /*c260*/  STL.64 [R1+0x338], R104 ;  /* 0x0003386801007387 */ /* 0x000fe80000100a00 */
[----:B------:R-:W-:Y:S04]  /*c270*/  STL.64 [R1+0x348], R106 ;  /* 0x0003486a01007387 */ /* 0x000fe80000100a00 */
[----:B------:R0:W-:Y:S04]  /*c280*/  STL.64 [R1+0x358], R108 ;  /* 0x0003586c01007387 */ /* 0x0001e80000100a00 */
[----:B------:R-:W-:Y:S04]  /*c290*/  STL.64 [R1+0x368], R90 ;  /* 0x0003685a01007387 */ /* 0x000fe80000100a00 */
[----:B------:R-:W-:Y:S04]  /*c2a0*/  STL.64 [R1+0x398], R94 ;  /* 0x0003985e01007387 */ /* 0x000fe80000100a00 */
[----:B------:R4:W-:Y:S04]  /*c2b0*/  STL.64 [R1+0x3a8], R92 ;  /* 0x0003a85c01007387 */ /* 0x0009e80000100a00 */
[----:B------:R-:W-:Y:S04]  /*c2c0*/  STL.64 [R1+0x3b8], R80 ;  /* 0x0003b85001007387 */ /* 0x000fe80000100a00 */
[----:B------:R-:W-:Y:S04]  /*c2d0*/  STL.64 [R1+0x3c8], R82 ;  /* 0x0003c85201007387 */ /* 0x000fe80000100a00 */
[----:B------:R-:W-:Y:S04]  /*c2e0*/  STL.64 [R1+0x3f8], R88 ;  /* 0x0003f85801007387 */ /* 0x000fe80000100a00 */
[----:B------:R-:W-:Y:S04]  /*c2f0*/  STL.64 [R1+0x408], R78 ;  /* 0x0004084e01007387 */ /* 0x000fe80000100a00 */
[----:B------:R-:W-:Y:S04]  /*c300*/  STL.64 [R1+0x418], R40 ;  /* 0x0004182801007387 */ /* 0x000fe80000100a00 */
[----:B------:R-:W-:Y:S04]  /*c310*/  STL.64 [R1+0x230], R12 ;  /* 0x0002300c01007387 */ /* 0x000fe80000100a00 */
[----:B------:R-:W3:Y:S04]  /*c320*/  LD.E R31, desc[UR44][R2.64] ;  /* 0x0000002c021f7980 */ /* 0x000ee8000c101900 */
        /* <DEDUP_REMOVED lines=9> */
[----:B------:R4:W-:Y:S04]  /*c3c0*/  STL [R1+0x2c0], R99 ;  /* 0x0002c06301007387 */ /* 0x0009e80000100800 */
[----:B------:R-:W-:Y:S04]  /*c3d0*/  STL [R1+0x2c4], R101 ;  /* 0x0002c46501007387 */ /* 0x000fe80000100800 */
[----:B------:R4:W-:Y:S04]  /*c3e0*/  STL [R1+0x2c8], R103 ;  /* 0x0002c86701007387 */ /* 0x0009e80000100800 */
[----:B-1----:R-:W3:Y:S04]  /*c3f0*/  LDL R114, [R1+0x3c0] ;  /* 0x0003c00001727983 */ /* 0x002ee80000100800 */
[----:B0-----:R-:W3:Y:S04]  /*c400*/  LDL R108, [R1+0x3cc] ;  /* 0x0003cc00016c7983 */ /* 0x001ee80000100800 */
[----:B------:R-:W3:Y:S04]  /*c410*/  LDL R110, [R1+0x3d0] ;  /* 0x0003d000016e7983 */ /* 0x000ee80000100800 */
[----:B------:R-:W3:Y:S04]  /*c420*/  LDL R112, [R1+0x3d4] ;  /* 0x0003d40001707983 */ /* 0x000ee80000100800 */
[----:B------:R-:W3:Y:S04]  /*c430*/  LDL R104, [R1+0x3dc] ;  /* 0x0003dc0001687983 */ /* 0x000ee80000100800 */
[----:B------:R-:W3:Y:S04]  /*c440*/  LDL R106, [R1+0x3e0] ;  /* 0x0003e000016a7983 */ /* 0x000ee80000100800 */
[----:B----4-:R-:W4:Y:S04]  /*c450*/  LDL R92, [R1+0x3f4] ;  /* 0x0003f400015c7983 */ /* 0x010f280000100800 */
[----:B------:R-:W4:Y:S04]  /*c460*/  LDL R94, [R1+0x3f8] ;  /* 0x0003f800015e7983 */ /* 0x000f280000100800 */
[----:B------:R-:W4:Y:S04]  /*c470*/  LDL.128 R96, [R1+0x260] ;  /* 0x0002600001607983 */ /* 0x000f280000100c00 */
[----:B------:R-:W4:Y:S04]  /*c480*/  LDL.128 R100, [R1+0x270] ;  /* 0x0002700001647983 */ /* 0x000f280000100c00 */
        /* <DEDUP_REMOVED lines=52> */
[----:B--2---:R-:W-:Y:S04]  /*c7d0*/  STL.64 [R1+0x3040], R72 ;  /* 0x0030404801007387 */ /* 0x004fe80000100a00 */
[----:B------:R-:W2:Y:S04]  /*c7e0*/  LDL R53, [R1+0x314] ;  /* 0x0003140001357983 */ /* 0x000ea80000100800 */
        /* <DEDUP_REMOVED lines=11> */
[----:B---3--:R0:W-:Y:S04]  /*c8a0*/  STL [R1+0x31a8], R114 ;  /* 0x0031a87201007387 */ /* 0x0081e80000100800 */
[----:B------:R-:W-:Y:S04]  /*c8b0*/  STL [R1+0x319c], R108 ;  /* 0x00319c6c01007387 */ /* 0x000fe80000100800 */
[----:B------:R-:W-:Y:S04]  /*c8c0*/  STL [R1+0x31a0], R110 ;  /* 0x0031a06e01007387 */ /* 0x000fe80000100800 */
[----:B------:R1:W-:Y:S04]  /*c8d0*/  STL [R1+0x31a4], R112 ;  /* 0x0031a47001007387 */ /* 0x0003e80000100800 */
[----:B------:R-:W-:Y:S04]  /*c8e0*/  STL [R1+0x3194], R104 ;  /* 0x0031946801007387 */ /* 0x000fe80000100800 */
[----:B------:R3:W-:Y:S04]  /*c8f0*/  STL [R1+0x3198], R106 ;  /* 0x0031986a01007387 */ /* 0x0007e80000100800 */
[----:B----4-:R-:W-:Y:S04]  /*c900*/  STL [R1+0x317c], R92 ;  /* 0x00317c5c01007387 */ /* 0x010fe80000100800 */
[----:B------:R-:W-:Y:S04]  /*c910*/  STL [R1+0x3180], R94 ;  /* 0x0031805e01007387 */ /* 0x000fe80000100800 */
[----:B------:R-:W-:Y:S01]  /*c920*/  STL.64 [R1+0x470], R96 ;  /* 0x0004706001007387 */ /* 0x000fe20000100a00 */
[----:B------:R-:W-:-:S03]  /*c930*/  IMAD.MOV.U32 R231, RZ, RZ, R100 ;  /* 0x000000ffffe77224 */ /* 0x000fc600078e0064 */
[----:B------:R4:W-:Y:S01]  /*c940*/  STL [R1+0x478], R98 ;  /* 0x0004786201007387 */ /* 0x0009e20000100800 */
[----:B------:R-:W-:-:S03]  /*c950*/  IMAD.MOV.U32 R227, RZ, RZ, R102 ;  /* 0x000000ffffe37224 */ /* 0x000fc600078e0066 */
[----:B0-----:R-:W2:Y:S04]  /*c960*/  LDL.LU R114, [R1+0x31a8] ;  /* 0x0031a80001727983 */ /* 0x001ea80000300800 */
[----:B-1----:R-:W2:Y:S04]  /*c970*/  LDL.LU R112, [R1+0x31a4] ;  /* 0x0031a40001707983 */ /* 0x002ea80000300800 */
[----:B------:R-:W2:Y:S04]  /*c980*/  LDL.LU R110, [R1+0x31a0] ;  /* 0x0031a000016e7983 */ /* 0x000ea80000300800 */
[----:B------:R-:W2:Y:S04]  /*c990*/  LDL.LU R108, [R1+0x319c] ;  /* 0x00319c00016c7983 */ /* 0x000ea80000300800 */
[----:B---3--:R-:W3:Y:S04]  /*c9a0*/  LDL.LU R106, [R1+0x3198] ;  /* 0x00319800016a7983 */ /* 0x008ee80000300800 */
[----:B------:R-:W3:Y:S04]  /*c9b0*/  LDL.LU R104, [R1+0x3194] ;  /* 0x0031940001687983 */ /* 0x000ee80000300800 */
[----:B------:R-:W3:Y:S04]  /*c9c0*/  LDL.LU R102, [R1+0x3190] ;  /* 0x0031900001667983 */ /* 0x000ee80000300800 */
[----:B------:R-:W3:Y:S04]  /*c9d0*/  LDL.LU R100, [R1+0x318c] ;  /* 0x00318c0001647983 */ /* 0x000ee80000300800 */
[----:B----4-:R-:W4:Y:S04]  /*c9e0*/  LDL.LU R98, [R1+0x3188] ;  /* 0x0031880001627983 */ /* 0x010f280000300800 */
[----:B------:R-:W4:Y:S04]  /*c9f0*/  LDL.LU R96, [R1+0x3184] ;  /* 0x0031840001607983 */ /* 0x000f280000300800 */
[----:B------:R-:W4:Y:S04]  /*ca00*/  LDL.LU R94, [R1+0x3180] ;  /* 0x00318000015e7983 */ /* 0x000f280000300800 */
[----:B------:R-:W4:Y:S01]  /*ca10*/  LDL.LU R92, [R1+0x317c] ;  /* 0x00317c00015c7983 */ /* 0x000f220000300800 */
[----:B------:R-:W-:-:S02]  /*ca20*/  IMAD.MOV.U32 R235, RZ, RZ, R99 ;  /* 0x000000ffffeb7224 */ /* 0x000fc400078e0063 */
[----:B------:R-:W-:Y:S01]  /*ca30*/  IMAD.MOV.U32 R229, RZ, RZ, R101 ;  /* 0x000000ffffe57224 */ /* 0x000fe200078e0065 */
[----:B------:R-:W-:Y:S01]  /*ca40*/  STL [R1+0x254], R113 ;  /* 0x0002547101007387 */ /* 0x000fe20000100800 */
[----:B------:R-:W-:-:S03]  /*ca50*/  IMAD.MOV.U32 R35, RZ, RZ, R103 ;  /* 0x000000ffff237224 */ /* 0x000fc600078e0067 */
        /* <DEDUP_REMOVED lines=22> */
[----:B------:R1:W-:Y:S04]  /*cbc0*/  STL [R1+0x31c0], R126 ;  /* 0x0031c07e01007387 */ /* 0x0003e80000100800 */
[----:B------:R-:W-:Y:S04]  /*cbd0*/  STL [R1+0x31b8], R122 ;  /* 0x0031b87a01007387 */ /* 0x000fe80000100800 */
[----:B------:R1:W-:Y:S04]  /*cbe0*/  STL [R1+0x31bc], R124 ;  /* 0x0031bc7c01007387 */ /* 0x0003e80000100800 */
[----:B------:R1:W-:Y:S04]  /*cbf0*/  STL [R1+0x31b4], R120 ;  /* 0x0031b47801007387 */ /* 0x0003e80000100800 */
[----:B------:R1:W-:Y:S04]  /*cc00*/  STL [R1+0x31b0], R118 ;  /* 0x0031b07601007387 */ /* 0x0003e80000100800 */
        /* <DEDUP_REMOVED lines=17> */
[----:B------:R-:W-:Y:S04]  /*cd20*/  STL [R1+0x304], R61 ;  /* 0x0003043d01007387 */ /* 0x000fe80000100800 */
[----:B------:R-:W-:Y:S04]  /*cd30*/  STL [R1+0x308], R65 ;  /* 0x0003084101007387 */ /* 0x000fe80000100800 */
[----:B------:R-:W-:Y:S04]  /*cd40*/  STL [R1+0x30c], R45 ;  /* 0x00030c2d01007387 */ /* 0x000fe80000100800 */
[----:B0-----:R-:W4:Y:S04]  /*cd50*/  LDL.LU R130, [R1+0x31c8] ;  /* 0x0031c80001827983 */ /* 0x001f280000300800 */
[----:B------:R-:W4:Y:S04]  /*cd60*/  LDL.LU R128, [R1+0x31c4] ;  /* 0x0031c40001807983 */ /* 0x000f280000300800 */
[----:B-1----:R-:W4:Y:S04]  /*cd70*/  LDL.LU R126, [R1+0x31c0] ;  /* 0x0031c000017e7983 */ /* 0x002f280000300800 */
[----:B------:R-:W4:Y:S04]  /*cd80*/  LDL.LU R124, [R1+0x31bc] ;  /* 0x0031bc00017c7983 */ /* 0x000f280000300800 */
[----:B------:R-:W4:Y:S04]  /*cd90*/  LDL.LU R122, [R1+0x31b8] ;  /* 0x0031b800017a7983 */ /* 0x000f280000300800 */
[----:B------:R-:W4:Y:S04]  /*cda0*/  LDL.LU R120, [R1+0x31b4] ;  /* 0x0031b40001787983 */ /* 0x000f280000300800 */
[----:B------:R-:W4:Y:S04]  /*cdb0*/  LDL.LU R118, [R1+0x31b0] ;  /* 0x0031b00001767983 */ /* 0x000f280000300800 */
[----:B------:R-:W4:Y:S04]  /*cdc0*/  LDL.LU R116, [R1+0x31ac] ;  /* 0x0031ac0001747983 */ /* 0x000f280000300800 */
[----:B------:R-:W4:Y:S04]  /*cdd0*/  LDL.128 R80, [R1+0x280] ;  /* 0x0002800001507983 */ /* 0x000f280000100c00 */
[----:B------:R-:W4:Y:S04]  /*cde0*/  LDL.128 R84, [R1+0x290] ;  /* 0x0002900001547983 */ /* 0x000f280000100c00 */
[----:B------:R-:W4:Y:S04]  /*cdf0*/  LDL.128 R88, [R1+0x2a0] ;  /* 0x0002a00001587983 */ /* 0x000f280000100c00 */
[----:B------:R0:W-:Y:S04]  /*ce00*/  STL [R1+0x3048], R74 ;  /* 0x0030484a01007387 */ /* 0x0001e80000100800 */
[----:B------:R-:W4:Y:S04]  /*ce10*/  LDL.LU.64 R72, [R1+0x470] ;  /* 0x0004700001487983 */ /* 0x000f280000300a00 */
[----:B------:R-:W4:Y:S04]  /*ce20*/  LDL R146, [R1+0x388] ;  /* 0x0003880001927983 */ /* 0x000f280000100800 */
[----:B0-----:R-:W4:Y:S04]  /*ce30*/  LDL.LU R74, [R1+0x478] ;  /* 0x00047800014a7983 */ /* 0x001f280000300800 */
[----:B--2---:R-:W-:Y:S04]  /*ce40*/  STL [R1+0x3098], R114 ;  /* 0x0030987201007387 */ /* 0x004fe80000100800 */
[----:B------:R-:W-:Y:S04]  /*ce50*/  STL [R1+0x3094], R112 ;  /* 0x0030947001007387 */ /* 0x000fe80000100800 */
[----:B------:R-:W-:Y:S04]  /*ce60*/  STL [R1+0x3090], R110 ;  /* 0x0030906e01007387 */ /* 0x000fe80000100800 */
[----:B------:R-:W-:Y:S04]  /*ce70*/  STL [R1+0x308c], R108 ;  /* 0x00308c6c01007387 */ /* 0x000fe80000100800 */
[----:B---3--:R-:W-:Y:S04]  /*ce80*/  STL [R1+0x3088], R106 ;  /* 0x0030886a01007387 */ /* 0x008fe80000100800 */
[----:B------:R-:W-:Y:S04]  /*ce90*/  STL [R1+0x3084], R104 ;  /* 0x0030846801007387 */ /* 0x000fe80000100800 */
[----:B------:R-:W-:Y:S04]  /*cea0*/  STL [R1+0x3080], R102 ;  /* 0x0030806601007387 */ /* 0x000fe80000100800 */
[----:B------:R-:W-:Y:S04]  /*ceb0*/  STL [R1+0x307c], R100 ;  /* 0x00307c6401007387 */ /* 0x000fe80000100800 */
[----:B----4-:R-:W-:Y:S04]  /*cec0*/  STL [R1+0x3078], R98 ;  /* 0x0030786201007387 */ /* 0x010fe80000100800 */
[----:B------:R0:W-:Y:S04]  /*ced0*/  STL [R1+0x3074], R96 ;  /* 0x0030746001007387 */ /* 0x0001e80000100800 */
[----:B------:R-:W-:Y:S04]  /*cee0*/  STL [R1+0x3070], R94 ;  /* 0x0030705e01007387 */ /* 0x000fe80000100800 */
[----:B------:R1:W-:Y:S04]  /*cef0*/  STL [R1+0x306c], R92 ;  /* 0x00306c5c01007387 */ /* 0x0003e80000100800 */
[----:B0-----:R-:W2:Y:S04]  /*cf00*/  LDL.128 R96, [R1+0x2c0] ;  /* 0x0002c00001607983 */ /* 0x001ea80000100c00 */
[----:B------:R-:W3:Y:S04]  /*cf10*/  LDL.128 R100, [R1+0x2d0] ;  /* 0x0002d00001647983 */ /* 0x000ee80000100c00 */
[----:B-1----:R-:W4:Y:S04]  /*cf20*/  LDL.128 R92, [R1+0x2b0] ;  /* 0x0002b000015c7983 */ /* 0x002f280000100c00 */
[----:B------:R-:W4:Y:S04]  /*cf30*/  LDL.128 R104, [R1+0x2e0] ;  /* 0x0002e00001687983 */ /* 0x000f280000100c00 */
        /* <DEDUP_REMOVED lines=10> */
[----:B------:R0:W-:Y:S04]  /*cfe0*/  STL [R1+0x3050], R78 ;  /* 0x0030504e01007387 */ /* 0x0001e80000100800 */
[----:B------:R1:W-:Y:S04]  /*cff0*/  STL [R1+0x304c], R76 ;  /* 0x00304c4c01007387 */ /* 0x0003e80000100800 */
[----:B------:R1:W-:Y:S04]  /*d000*/  STL [R1+0x303c], R68 ;  /* 0x00303c4401007387 */ /* 0x0003e80000100800 */
[----:B0-----:R-:W4:Y:S04]  /*d010*/  LDL.LU R78, [R1+0x3050] ;  /* 0x00305000014e7983 */ /* 0x001f280000300800 */
[----:B-1----:R-:W4:Y:S04]  /*d020*/  LDL.LU R76, [R1+0x304c] ;  /* 0x00304c00014c7983 */ /* 0x002f280000300800 */
[----:B------:R-:W4:Y:S04]  /*d030*/  LDL R60, [R1+0x420] ;  /* 0x00042000013c7983 */ /* 0x000f280000100800 */
[----:B------:R-:W4:Y:S04]  /*d040*/  LDL R64, [R1+0x424] ;  /* 0x0004240001407983 */ /* 0x000f280000100800 */
[----:B------:R-:W4:Y:S04]  /*d050*/  LDL R56, [R1+0x434] ;  /* 0x0004340001387983 */ /* 0x000f280000100800 */
[----:B------:R-:W4:Y:S04]  /*d060*/  LDL.LU R68, [R1+0x303c] ;  /* 0x00303c0001447983 */ /* 0x000f280000300800 */
[----:B------:R-:W-:Y:S04]  /*d070*/  STL [R1+0x318], R234 ;  /* 0x000318ea01007387 */ /* 0x000fe80000100800 */
[----:B------:R-:W-:Y:S04]  /*d080*/  STL [R1+0x31c], R37 ;  /* 0x00031c2501007387 */ /* 0x000fe80000100800 */
[----:B------:R-:W-:Y:S04]  /*d090*/  STL [R1+0x320], R41 ;  /* 0x0003202901007387 */ /* 0x000fe80000100800 */
[----:B------:R-:W-:Y:S04]  /*d0a0*/  STL.64 [R1+0x3270], R180 ;  /* 0x003270b401007387 */ /* 0x000fe80000100a00 */
[----:B------:R-:W-:Y:S04]  /*d0b0*/  STL [R1+0x314], R53 ;  /* 0x0003143501007387 */ /* 0x000fe80000100800 */
        /* <DEDUP_REMOVED lines=8> */
[----:B------:R-:W-:Y:S04]  /*d140*/  STL.128 [R1+0x3260], R176 ;  /* 0x003260b001007387 */ /* 0x000fe80000100c00 */
[----:B------:R-:W-:Y:S04]  /*d150*/  STL.128 [R1+0x3250], R172 ;  /* 0x003250ac01007387 */ /* 0x000fe80000100c00 */
[----:B------:R-:W-:Y:S04]  /*d160*/  STL.128 [R1+0x3240], R168 ;  /* 0x003240a801007387 */ /* 0x000fe80000100c00 */
[----:B------:R-:W-:Y:S04]  /*d170*/  STL.128 [R1+0x3230], R164 ;  /* 0x003230a401007387 */ /* 0x000fe80000100c00 */
[----:B------:R-:W-:Y:S04]  /*d180*/  STL.128 [R1+0x3220], R160 ;  /* 0x003220a001007387 */ /* 0x000fe80000100c00 */
[----:B------:R-:W-:Y:S04]  /*d190*/  STL.128 [R1+0x3210], R156 ;  /* 0x0032109c01007387 */ /* 0x000fe80000100c00 */
[----:B------:R-:W-:Y:S04]  /*d1a0*/  STL [R1+0x31f0], R150 ;  /* 0x0031f09601007387 */ /* 0x000fe80000100800 */
[----:B------:R-:W-:Y:S04]  /*d1b0*/  STL [R1+0x31e4], R144 ;  /* 0x0031e49001007387 */ /* 0x000fe80000100800 */
[----:B0-----:R-:W4:Y:S04]  /*d1c0*/  LDL.LU R196, [R1+0x328c] ;  /* 0x00328c0001c47983 */ /* 0x001f280000300800 */
[----:B------:R-:W-:Y:S04]  /*d1d0*/  STL [R1+0x310], R49 ;  /* 0x0003103101007387 */ /* 0x000fe80000100800 */
[----:B------:R-:W4:Y:S04]  /*d1e0*/  LDL R214, [R1+0x33c] ;  /* 0x00033c0001d67983 */ /* 0x000f280000100800 */
[----:B------:R-:W4:Y:S04]  /*d1f0*/  LDL R216, [R1+0x340] ;  /* 0x0003400001d87983 */ /* 0x000f280000100800 */
        /* <DEDUP_REMOVED lines=8> */
[----:B------:R-:W-:-:S03]  /*d280*/  IMAD.MOV.U32 R225, RZ, RZ, R80 ;  /* 0x000000ffffe17224 */ /* 0x000fc600078e0050 */
[----:B0-----:R-:W4:Y:S01]  /*d290*/  LDL.LU R130, [R1+0x30b8] ;  /* 0x0030b80001827983 */ /* 0x001f220000300800 */
[----:B------:R-:W-:Y:S02]  /*d2a0*/  IMAD.MOV.U32 R221, RZ, RZ, R82 ;  /* 0x000000ffffdd7224 */ /* 0x000fe400078e0052 */
[----:B------:R-:W-:Y:S01]  /*d2b0*/  IMAD.MOV.U32 R219, RZ, RZ, R84 ;  /* 0x000000ffffdb7224 */ /* 0x000fe200078e0054 */
[----:B-1----:R-:W4:Y:S01]  /*d2c0*/  LDL.LU R128, [R1+0x30b4] ;  /* 0x0030b40001807983 */ /* 0x002f220000300800 */
[----:B------:R-:W-:Y:S02]  /*d2d0*/  IMAD.MOV.U32 R42, RZ, RZ, R86 ;  /* 0x000000ffff2a7224 */ /* 0x000fe400078e0056 */
[----:B------:R-:W-:Y:S01]  /*d2e0*/  IMAD.MOV.U32 R215, RZ, RZ, R88 ;  /* 0x000000ffffd77224 */ /* 0x000fe200078e0058 */
[----:B------:R-:W4:Y:S01]  /*d2f0*/  LDL.LU R126, [R1+0x30b0] ;  /* 0x0030b000017e7983 */ /* 0x000f220000300800 */
[----:B------:R-:W-:-:S03]  /*d300*/  IMAD.MOV.U32 R46, RZ, RZ, R90 ;  /* 0x000000ffff2e7224 */ /* 0x000fc600078e005a */
[----:B------:R-:W4:Y:S04]  /*d310*/  LDL.LU R124, [R1+0x30ac] ;  /* 0x0030ac00017c7983 */ /* 0x000f280000300800 */
        /* <DEDUP_REMOVED lines=9> */
[----:B------:R-:W4:Y:S01]  /*d3b0*/  LDL.LU R80, [R1+0x3054] ;  /* 0x0030540001507983 */ /* 0x000f220000300800 */
[----:B------:R-:W-:-:S02]  /*d3c0*/  IMAD.MOV.U32 R234, RZ, RZ, R74 ;  /* 0x000000ffffea7224 */ /* 0x000fc400078e004a */
[----:B------:R-:W-:Y:S01]  /*d3d0*/  IMAD.MOV.U32 R37, RZ, RZ, R73 ;  /* 0x000000ffff257224 */ /* 0x000fe200078e0049 */
[----:B------:R-:W4:Y:S01]  /*d3e0*/  LDL.LU R74, [R1+0x3048] ;  /* 0x00304800014a7983 */ /* 0x000f220000300800 */
[----:B------:R-:W-:-:S03]  /*d3f0*/  IMAD.MOV.U32 R41, RZ, RZ, R72 ;  /* 0x000000ffff297224 */ /* 0x000fc600078e0048 */
[----:B------:R-:W4:Y:S04]  /*d400*/  LDL.LU.64 R72, [R1+0x3040] ;  /* 0x0030400001487983 */ /* 0x000f280000300a00 */
[----:B------:R-:W-:Y:S04]  /*d410*/  STL [R1+0x31e8], R146 ;  /* 0x0031e89201007387 */ /* 0x000fe80000100800 */
[----:B------:R-:W4:Y:S04]  /*d420*/  LDL R218, [R1+0x344] ;  /* 0x0003440001da7983 */ /* 0x000f280000100800 */
[----:B------:R-:W4:Y:S01]  /*d430*/  LDL R208, [R1+0x348] ;  /* 0x0003480001d07983 */ /* 0x000f220000100800 */
[----:B--2---:R-:W-:-:S03]  /*d440*/  IMAD.MOV.U32 R211, RZ, RZ, R96 ;  /* 0x000000ffffd37224 */ /* 0x004fc600078e0060 */
[----:B------:R-:W2:Y:S01]  /*d450*/  LDL R210, [R1+0x34c] ;  /* 0x00034c0001d27983 */ /* 0x000ea20000100800 */
[----:B------:R-:W-:Y:S02]  /*d460*/  IMAD.MOV.U32 R54, RZ, RZ, R98 ;  /* 0x000000ffff367224 */ /* 0x000fe400078e0062 */
[----:B---3--:R-:W-:Y:S01]  /*d470*/  IMAD.MOV.U32 R205, RZ, RZ, R100 ;  /* 0x000000ffffcd7224 */ /* 0x008fe200078e0064 */
[----:B------:R-:W3:Y:S01]  /*d480*/  LDL.LU R98, [R1+0x3078] ;  /* 0x0030780001627983 */ /* 0x000ee20000300800 */
[----:B------:R-:W-:Y:S02]  /*d490*/  IMAD.MOV.U32 R58, RZ, RZ, R102 ;  /* 0x000000ffff3a7224 */ /* 0x000fe400078e0066 */
[----:B----4-:R-:W-:Y:S01]  /*d4a0*/  IMAD.MOV.U32 R213, RZ, RZ, R92 ;  /* 0x000000ffffd57224 */ /* 0x010fe200078e005c */
[----:B------:R-:W4:Y:S01]  /*d4b0*/  LDL.LU R102, [R1+0x3080] ;  /* 0x0030800001667983 */ /* 0x000f220000300800 */
[----:B------:R-:W-:Y:S02]  /*d4c0*/  IMAD.MOV.U32 R50, RZ, RZ, R94 ;  /* 0x000000ffff327224 */ /* 0x000fe400078e005e */
[----:B------:R-:W-:Y:S01]  /*d4d0*/  IMAD.MOV.U32 R203, RZ, RZ, R104 ;  /* 0x000000ffffcb7224 */ /* 0x000fe200078e0068 */
[----:B------:R-:W2:Y:S01]  /*d4e0*/  LDL.LU R100, [R1+0x307c] ;  /* 0x00307c0001647983 */ /* 0x000ea20000300800 */
[----:B------:R-:W-:-:S02]  /*d4f0*/  IMAD.MOV.U32 R62, RZ, RZ, R106 ;  /* 0x000000ffff3e7224 */ /* 0x000fc400078e006a */
[----:B------:R-:W-:Y:S01]  /*d500*/  IMAD.MOV.U32 R201, RZ, RZ, R108 ;  /* 0x000000ffffc97224 */ /* 0x000fe200078e006c */
[----:B------:R-:W2:Y:S01]  /*d510*/  LDL.LU R106, [R1+0x3088] ;  /* 0x00308800016a7983 */ /* 0x000ea20000300800 */
[----:B------:R-:W-:Y:S02]  /*d520*/  IMAD.MOV.U32 R66, RZ, RZ, R110 ;  /* 0x000000ffff427224 */ /* 0x000fe400078e006e */
[----:B------:R-:W-:Y:S01]  /*d530*/  IMAD.MOV.U32 R199, RZ, RZ, R112 ;  /* 0x000000ffffc77224 */ /* 0x000fe200078e0070 */
[----:B------:R0:W-:Y:S04]  /*d540*/  STL.64 [R1+0x518], R114 ;  /* 0x0005187201007387 */ /* 0x0001e80000100a00 */
[----:B------:R-:W2:Y:S04]  /*d550*/  LDL.LU R112, [R1+0x3094] ;  /* 0x0030940001707983 */ /* 0x000ea80000300800 */
[----:B------:R-:W2:Y:S04]  /*d560*/  LDL.LU R110, [R1+0x3090] ;  /* 0x00309000016e7983 */ /* 0x000ea80000300800 */
[----:B0-----:R-:W2:Y:S04]  /*d570*/  LDL.LU R114, [R1+0x3098] ;  /* 0x0030980001727983 */ /* 0x001ea80000300800 */
[----:B------:R-:W2:Y:S04]  /*d580*/  LDL.LU R108, [R1+0x308c] ;  /* 0x00308c00016c7983 */ /* 0x000ea80000300800 */
[----:B------:R-:W2:Y:S04]  /*d590*/  LDL.LU R104, [R1+0x3084] ;  /* 0x0030840001687983 */ /* 0x000ea80000300800 */
[----:B------:R-:W2:Y:S04]  /*d5a0*/  LDL.LU R96, [R1+0x3074] ;  /* 0x0030740001607983 */ /* 0x000ea80000300800 */
[----:B------:R-:W2:Y:S04]  /*d5b0*/  LDL.LU R94, [R1+0x3070] ;  /* 0x00307000015e7983 */ /* 0x000ea80000300800 */
[----:B------:R-:W2:Y:S04]  /*d5c0*/  LDL.LU R92, [R1+0x306c] ;  /* 0x00306c00015c7983 */ /* 0x000ea80000300800 */
[----:B------:R-:W2:Y:S04]  /*d5d0*/  LDL.LU R70, [R1+0x518] ;  /* 0x0005180001467983 */ /* 0x000ea80000300800 */
[----:B------:R-:W2:Y:S01]  /*d5e0*/  LDL.LU R71, [R1+0x51c] ;  /* 0x00051c0001477983 */ /* 0x000ea20000300800 */
[----:B------:R-:W-:-:S02]  /*d5f0*/  IMAD.MOV.U32 R53, RZ, RZ, R97 ;  /* 0x000000ffff357224 */ /* 0x000fc400078e0061 */
[----:B------:R-:W-:Y:S01]  /*d600*/  IMAD.MOV.U32 R55, RZ, RZ, R99 ;  /* 0x000000ffff377224 */ /* 0x000fe200078e0063 */
[----:B------:R-:W2:Y:S01]  /*d610*/  LDL R212, [R1+0x350] ;  /* 0x0003500001d47983 */ /* 0x000ea20000100800 */
[----:B------:R-:W-:Y:S02]  /*d620*/  IMAD.MOV.U32 R57, RZ, RZ, R101 ;  /* 0x000000ffff397224 */ /* 0x000fe400078e0065 */
[----:B------:R-:W-:Y:S01]  /*d630*/  IMAD.MOV.U32 R59, RZ, RZ, R103 ;  /* 0x000000ffff3b7224 */ /* 0x000fe200078e0067 */
[----:B------:R-:W2:Y:S01]  /*d640*/  LDL R202, [R1+0x354] ;  /* 0x0003540001ca7983 */ /* 0x000ea20000100800 */
[----:B------:R-:W-:Y:S02]  /*d650*/  IMAD.MOV.U32 R61, RZ, RZ, R105 ;  /* 0x000000ffff3d7224 */ /* 0x000fe400078e0069 */
[----:B------:R-:W-:Y:S01]  /*d660*/  IMAD.MOV.U32 R63, RZ, RZ, R107 ;  /* 0x000000ffff3f7224 */ /* 0x000fe200078e006b */
[----:B------:R-:W2:Y:S01]  /*d670*/  LDL R204, [R1+0x358] ;  /* 0x0003580001cc7983 */ /* 0x000ea20000100800 */
[----:B------:R-:W-:-:S02]  /*d680*/  IMAD.MOV.U32 R65, RZ, RZ, R109 ;  /* 0x000000ffff417224 */ /* 0x000fc400078e006d */
[----:B------:R-:W-:Y:S01]  /*d690*/  IMAD.MOV.U32 R67, RZ, RZ, R111 ;  /* 0x000000ffff437224 */ /* 0x000fe200078e006f */
[----:B------:R-:W2:Y:S01]  /*d6a0*/  LDL R206, [R1+0x35c] ;  /* 0x00035c0001ce7983 */ /* 0x000ea20000100800 */
[----:B------:R-:W-:-:S03]  /*d6b0*/  IMAD.MOV.U32 R69, RZ, RZ, R113 ;  /* 0x000000ffff457224 */ /* 0x000fc600078e0071 */
[----:B------:R0:W-:Y:S04]  /*d6c0*/  STL [R1+0x31ec], R148 ;  /* 0x0031ec9401007387 */ /* 0x0001e80000100800 */
[----:B------:R1:W-:Y:S04]  /*d6d0*/  STL [R1+0x31e0], R142 ;  /* 0x0031e08e01007387 */ /* 0x0003e80000100800 */
[----:B------:R1:W-:Y:S04]  /*d6e0*/  STL [R1+0x31dc], R140 ;  /* 0x0031dc8c01007387 */ /* 0x0003e80000100800 */
[----:B------:R1:W-:Y:S04]  /*d6f0*/  STL [R1+0x31d8], R138 ;  /* 0x0031d88a01007387 */ /* 0x0003e80000100800 */
[----:B------:R1:W-:Y:S04]  /*d700*/  STL [R1+0x31d4], R136 ;  /* 0x0031d48801007387 */ /* 0x0003e80000100800 */
[----:B------:R1:W-:Y:S04]  /*d710*/  STL [R1+0x31d0], R134 ;  /* 0x0031d08601007387 */ /* 0x0003e80000100800 */
[----:B------:R1:W-:Y:S04]  /*d720*/  STL [R1+0x31cc], R132 ;  /* 0x0031cc8401007387 */ /* 0x0003e80000100800 */
[----:B------:R2:W-:Y:S04]  /*d730*/  STL.128 [R1+0x2f70], R52 ;  /* 0x002f703401007387 */ /* 0x0005e80000100c00 */
        /* <DEDUP_REMOVED lines=9> */
[----:B------:R-:W2:Y:S04]  /*d7d0*/  LDL.64 R12, [R1+0xa8] ;  /* 0x0000a800010c7983 */ /* 0x000ea80000100a00 */
[----:B------:R-:W2:Y:S04]  /*d7e0*/  LDL.128 R24, [R1+0x250] ;  /* 0x0002500001187983 */ /* 0x000ea80000100c00 */
[----:B------:R-:W2:Y:S04]  /*d7f0*/  LDL.LU R194, [R1+0x3288] ;  /* 0x0032880001c27983 */ /* 0x000ea80000300800 */
[----:B------:R-:W2:Y:S04]  /*d800*/  LDL.LU R190, [R1+0x3284] ;  /* 0x0032840001be7983 */ /* 0x000ea80000300800 */
[----:B------:R-:W2:Y:S04]  /*d810*/  LDL.LU R188, [R1+0x3280] ;  /* 0x0032800001bc7983 */ /* 0x000ea80000300800 */
[----:B------:R-:W2:Y:S04]  /*d820*/  LDL.LU R186, [R1+0x327c] ;  /* 0x00327c0001ba7983 */ /* 0x000ea80000300800 */
[----:B------:R-:W2:Y:S04]  /*d830*/  LDL.LU R184, [R1+0x3278] ;  /* 0x0032780001b87983 */ /* 0x000ea80000300800 */
[----:B------:R-:W2:Y:S04]  /*d840*/  LDL.LU.64 R180, [R1+0x3270] ;  /* 0x0032700001b47983 */ /* 0x000ea80000300a00 */
[----:B------:R-:W2:Y:S04]  /*d850*/  LDL.LU.128 R176, [R1+0x3260] ;  /* 0x0032600001b07983 */ /* 0x000ea80000300c00 */
[----:B------:R-:W2:Y:S04]  /*d860*/  LDL.LU.128 R172, [R1+0x3250] ;  /* 0x0032500001ac7983 */ /* 0x000ea80000300c00 */
[----:B------:R-:W2:Y:S04]  /*d870*/  LDL.LU.128 R168, [R1+0x3240] ;  /* 0x0032400001a87983 */ /* 0x000ea80000300c00 */
[----:B------:R-:W2:Y:S04]  /*d880*/  LDL.LU.128 R164, [R1+0x3230] ;  /* 0x0032300001a47983 */ /* 0x000ea80000300c00 */
[----:B------:R-:W2:Y:S04]  /*d890*/  LDL.LU.128 R160, [R1+0x3220] ;  /* 0x0032200001a07983 */ /* 0x000ea80000300c00 */
[----:B------:R-:W2:Y:S04]  /*d8a0*/  LDL.LU.128 R156, [R1+0x3210] ;  /* 0x00321000019c7983 */ /* 0x000ea80000300c00 */
[----:B------:R-:W2:Y:S04]  /*d8b0*/  LDL.LU.128 R152, [R1+0x3200] ;  /* 0x0032000001987983 */ /* 0x000ea80000300c00 */
[----:B------:R-:W2:Y:S04]  /*d8c0*/  LDL.LU R150, [R1+0x31f0] ;  /* 0x0031f00001967983 */ /* 0x000ea80000300800 */
[----:B0-----:R-:W2:Y:S04]  /*d8d0*/  LDL.LU R148, [R1+0x31ec] ;  /* 0x0031ec0001947983 */ /* 0x001ea80000300800 */
[----:B------:R-:W2:Y:S04]  /*d8e0*/  LDL.LU R146, [R1+0x31e8] ;  /* 0x0031e80001927983 */ /* 0x000ea80000300800 */
[----:B------:R-:W2:Y:S04]  /*d8f0*/  LDL.LU R144, [R1+0x31e4] ;  /* 0x0031e40001907983 */ /* 0x000ea80000300800 */
[----:B-1----:R-:W2:Y:S04]  /*d900*/  LDL.LU R142, [R1+0x31e0] ;  /* 0x0031e000018e7983 */ /* 0x002ea80000300800 */
[----:B------:R-:W2:Y:S04]  /*d910*/  LDL.LU R140, [R1+0x31dc] ;  /* 0x0031dc00018c7983 */ /* 0x000ea80000300800 */
[----:B------:R-:W2:Y:S04]  /*d920*/  LDL.LU R138, [R1+0x31d8] ;  /* 0x0031d800018a7983 */ /* 0x000ea80000300800 */
[----:B------:R-:W2:Y:S04]  /*d930*/  LDL.LU R136, [R1+0x31d4] ;  /* 0x0031d40001887983 */ /* 0x000ea80000300800 */
[----:B------:R-:W2:Y:S04]  /*d940*/  LDL.LU R134, [R1+0x31d0] ;  /* 0x0031d00001867983 */ /* 0x000ea80000300800 */
[----:B------:R-:W2:Y:S04]  /*d950*/  LDL.LU R132, [R1+0x31cc] ;  /* 0x0031cc0001847983 */ /* 0x000ea80000300800 */
        /* <DEDUP_REMOVED lines=14> */
[----:B---3--:R-:W-:Y:S04]  /*da40*/  STL [R1+0x2ff8], R98 ;  /* 0x002ff86201007387 */ /* 0x008fe80000100800 */
[----:B----4-:R-:W-:Y:S04]  /*da50*/  STL [R1+0x3000], R102 ;  /* 0x0030006601007387 */ /* 0x010fe80000100800 */
[----:B--2---:R-:W-:Y:S04]  /*da60*/  STL [R1+0x2ffc], R100 ;  /* 0x002ffc6401007387 */ /* 0x004fe80000100800 */
[----:B------:R-:W-:Y:S04]  /*da70*/  STL [R1+0x3008], R106 ;  /* 0x0030086a01007387 */ /* 0x000fe80000100800 */
[----:B------:R-:W-:Y:S04]  /*da80*/  STL [R1+0x2fd0], R78 ;  /* 0x002fd04e01007387 */ /* 0x000fe80000100800 */
[----:B------:R-:W-:Y:S04]  /*da90*/  STL [R1+0x3014], R112 ;  /* 0x0030147001007387 */ /* 0x000fe80000100800 */
[----:B------:R-:W-:Y:S04]  /*daa0*/  STL [R1+0x3010], R110 ;  /* 0x0030106e01007387 */ /* 0x000fe80000100800 */
[----:B------:R2:W-:Y:S04]  /*dab0*/  STL [R1+0x3018], R114 ;  /* 0x0030187201007387 */ /* 0x0005e80000100800 */
[----:B------:R3:W-:Y:S04]  /*dac0*/  STL [R1+0x300c], R108 ;  /* 0x00300c6c01007387 */ /* 0x0007e80000100800 */
[----:B------:R4:W-:Y:S04]  /*dad0*/  STL [R1+0x3004], R104 ;  /* 0x0030046801007387 */ /* 0x0009e80000100800 */
[----:B------:R4:W-:Y:S04]  /*dae0*/  STL [R1+0x2ff4], R96 ;  /* 0x002ff46001007387 */ /* 0x0009e80000100800 */
[----:B------:R4:W-:Y:S04]  /*daf0*/  STL [R1+0x2ff0], R94 ;  /* 0x002ff05e01007387 */ /* 0x0009e80000100800 */
[----:B------:R4:W-:Y:S04]  /*db00*/  STL [R1+0x2fec], R92 ;  /* 0x002fec5c01007387 */ /* 0x0009e80000100800 */
[----:B------:R-:W4:Y:S04]  /*db10*/  LDL.128 R52, [R1+0x310] ;  /* 0x0003100001347983 */ /* 0x000f280000100c00 */
[----:B------:R4:W-:Y:S04]  /*db20*/  STL [R1+0x2fcc], R76 ;  /* 0x002fcc4c01007387 */ /* 0x0009e80000100800 */
[----:B0-----:R-:W4:Y:S04]  /*db30*/  LDL.LU R130, [R1+0x3038] ;  /* 0x0030380001827983 */ /* 0x001f280000300800 */
[----:B-1----:R-:W4:Y:S04]  /*db40*/  LDL.LU R128, [R1+0x3034] ;  /* 0x0030340001807983 */ /* 0x002f280000300800 */
[----:B------:R-:W4:Y:S04]  /*db50*/  LDL.LU R126, [R1+0x3030] ;  /* 0x00303000017e7983 */ /* 0x000f280000300800 */
[----:B------:R-:W4:Y:S04]  /*db60*/  LDL.LU R124, [R1+0x302c] ;  /* 0x00302c00017c7983 */ /* 0x000f280000300800 */
[----:B------:R-:W4:Y:S04]  /*db70*/  LDL.LU R122, [R1+0x3028] ;  /* 0x00302800017a7983 */ /* 0x000f280000300800 */
[----:B------:R-:W4:Y:S04]  /*db80*/  LDL.LU R120, [R1+0x3024] ;  /* 0x0030240001787983 */ /* 0x000f280000300800 */
[----:B------:R-:W4:Y:S04]  /*db90*/  LDL.LU R118, [R1+0x3020] ;  /* 0x0030200001767983 */ /* 0x000f280000300800 */
[----:B------:R-:W4:Y:S04]  /*dba0*/  LDL.LU R116, [R1+0x301c] ;  /* 0x00301c0001747983 */ /* 0x000f280000300800 */
[----:B--2---:R-:W2:Y:S04]  /*dbb0*/  LDL.LU R114, [R1+0x3018] ;  /* 0x0030180001727983 */ /* 0x004ea80000300800 */
[----:B------:R-:W2:Y:S04]  /*dbc0*/  LDL.LU R112, [R1+0x3014] ;  /* 0x0030140001707983 */ /* 0x000ea80000300800 */
[----:B------:R-:W2:Y:S04]  /*dbd0*/  LDL.LU R110, [R1+0x3010] ;  /* 0x00301000016e7983 */ /* 0x000ea80000300800 */
[----:B---3--:R-:W3:Y:S04]  /*dbe0*/  LDL.LU R108, [R1+0x300c] ;  /* 0x00300c00016c7983 */ /* 0x008ee80000300800 */
[----:B------:R-:W3:Y:S04]  /*dbf0*/  LDL.LU R106, [R1+0x3008] ;  /* 0x00300800016a7983 */ /* 0x000ee80000300800 */
[----:B----4-:R-:W4:Y:S04]  /*dc00*/  LDL.LU R104, [R1+0x3004] ;  /* 0x0030040001687983 */ /* 0x010f280000300800 */
        /* <DEDUP_REMOVED lines=13> */
[----:B------:R0:W-:Y:S04]  /*dce0*/  STL.128 [R1+0x2fb0], R68 ;  /* 0x002fb04401007387 */ /* 0x0001e80000100c00 */
[----:B------:R1:W-:Y:S04]  /*dcf0*/  STL.128 [R1+0x2fa0], R64 ;  /* 0x002fa04001007387 */ /* 0x0003e80000100c00 */
[----:B------:R1:W-:Y:S04]  /*dd00*/  STL.128 [R1+0x2f90], R60 ;  /* 0x002f903c01007387 */ /* 0x0003e80000100c00 */
[----:B------:R1:W-:Y:S04]  /*dd10*/  STL.128 [R1+0x2f80], R56 ;  /* 0x002f803801007387 */ /* 0x0003e80000100c00 */
[----:B------:R-:W4:Y:S04]  /*dd20*/  LDL.LU R76, [R1+0x2fcc] ;  /* 0x002fcc00014c7983 */ /* 0x000f280000300800 */
[----:B------:R-:W4:Y:S04]  /*dd30*/  LDL R226, [R1+0x324] ;  /* 0x0003240001e27983 */ /* 0x000f280000100800 */
[----:B0-----:R-:W4:Y:S04]  /*dd40*/  LDL.LU.128 R68, [R1+0x2fb0] ;  /* 0x002fb00001447983 */ /* 0x001f280000300c00 */
[----:B-1----:R-:W4:Y:S04]  /*dd50*/  LDL.LU.128 R64, [R1+0x2fa0] ;  /* 0x002fa00001407983 */ /* 0x002f280000300c00 */
[----:B------:R-:W4:Y:S04]  /*dd60*/  LDL.LU.128 R60, [R1+0x2f90] ;  /* 0x002f9000013c7983 */ /* 0x000f280000300c00 */
[----:B------:R-:W4:Y:S04]  /*dd70*/  LDL.LU.128 R56, [R1+0x2f80] ;  /* 0x002f800001387983 */ /* 0x000f280000300c00 */
[----:B------:R0:W-:Y:S04]  /*dd80*/  STL [R1+0x2fc8], R74 ;  /* 0x002fc84a01007387 */ /* 0x0001e80000100800 */
[----:B------:R1:W-:Y:S04]  /*dd90*/  STL.64 [R1+0x2fc0], R72 ;  /* 0x002fc04801007387 */ /* 0x0003e80000100a00 */
[----:B------:R-:W-:Y:S04]  /*dda0*/  STL.64 [R1+0x2ef8], R20 ;  /* 0x002ef81401007387 */ /* 0x000fe80000100a00 */
[----:B0-----:R-:W4:Y:S04]  /*ddb0*/  LDL.LU R74, [R1+0x2fc8] ;  /* 0x002fc800014a7983 */ /* 0x001f280000300800 */
[----:B-1----:R-:W4:Y:S01]  /*ddc0*/  LDL.LU.64 R72, [R1+0x2fc0] ;  /* 0x002fc00001487983 */ /* 0x002f220000300a00 */
[----:B------:R-:W-:-:S02]  /*ddd0*/  IMAD.MOV.U32 R39, RZ, RZ, R83 ;  /* 0x000000ffff277224 */ /* 0x000fc400078e0053 */
[----:B------:R-:W-:Y:S01]  /*dde0*/  IMAD.MOV.U32 R43, RZ, RZ, R87 ;  /* 0x000000ffff2b7224 */ /* 0x000fe200078e0057 */
[----:B------:R-:W-:Y:S01]  /*ddf0*/  STL.64 [R1+0x2ef0], R16 ;  /* 0x002ef01001007387 */ /* 0x000fe20000100a00 */
[----:B------:R-:W-:Y:S02]  /*de00*/  IMAD.MOV.U32 R45, RZ, RZ, R89 ;  /* 0x000000ffff2d7224 */ /* 0x000fe400078e0059 */
[----:B------:R-:W-:Y:S01]  /*de10*/  IMAD.MOV.U32 R47, RZ, RZ, R91 ;  /* 0x000000ffff2f7224 */ /* 0x000fe200078e005b */
[----:B------:R-:W-:Y:S01]  /*de20*/  STL [R1+0x2ee8], R15 ;  /* 0x002ee80f01007387 */ /* 0x000fe20000100800 */
[----:B------:R-:W-:Y:S02]  /*de30*/  IMAD.MOV.U32 R49, RZ, RZ, R93 ;  /* 0x000000ffff317224 */ /* 0x000fe400078e005d */
[----:B------:R-:W-:Y:S01]  /*de40*/  IMAD.MOV.U32 R51, RZ, RZ, R95 ;  /* 0x000000ffff337224 */ /* 0x000fe200078e005f */
        /* <DEDUP_REMOVED lines=17> */
[----:B------:R1:W-:Y:S04]  /*df60*/  STL.64 [R1+0x3160], R180 ;  /* 0x003160b401007387 */ /* 0x0003e80000100a00 */
[----:B------:R1:W-:Y:S04]  /*df70*/  STL.128 [R1+0x3150], R176 ;  /* 0x003150b001007387 */ /* 0x0003e80000100c00 */
[----:B------:R1:W-:Y:S04]  /*df80*/  STL.128 [R1+0x3140], R172 ;  /* 0x003140ac01007387 */ /* 0x0003e80000100c00 */
[----:B------:R2:W-:Y:S04]  /*df90*/  STL.128 [R1+0x3130], R168 ;  /* 0x003130a801007387 */ /* 0x0005e80000100c00 */
[----:B------:R2:W-:Y:S04]  /*dfa0*/  STL.128 [R1+0x3120], R164 ;  /* 0x003120a401007387 */ /* 0x0005e80000100c00 */
[----:B------:R2:W-:Y:S04]  /*dfb0*/  STL.128 [R1+0x3110], R160 ;  /* 0x003110a001007387 */ /* 0x0005e80000100c00 */
[----:B------:R2:W-:Y:S04]  /*dfc0*/  STL.128 [R1+0x3100], R156 ;  /* 0x0031009c01007387 */ /* 0x0005e80000100c00 */
[----:B------:R2:W-:Y:S04]  /*dfd0*/  STL.128 [R1+0x30f0], R152 ;  /* 0x0030f09801007387 */ /* 0x0005e80000100c00 */
[----:B------:R2:W-:Y:S04]  /*dfe0*/  STL [R1+0x30e0], R150 ;  /* 0x0030e09601007387 */ /* 0x0005e80000100800 */
[----:B------:R2:W-:Y:S04]  /*dff0*/  STL [R1+0x30dc], R148 ;  /* 0x0030dc9401007387 */ /* 0x0005e80000100800 */
[----:B------:R2:W-:Y:S04]  /*e000*/  STL [R1+0x30d8], R146 ;  /* 0x0030d89201007387 */ /* 0x0005e80000100800 */
[----:B------:R2:W-:Y:S04]  /*e010*/  STL [R1+0x30d4], R144 ;  /* 0x0030d49001007387 */ /* 0x0005e80000100800 */
[----:B------:R2:W-:Y:S01]  /*e020*/  STL [R1+0x30d0], R142 ;  /* 0x0030d08e01007387 */ /* 0x0005e20000100800 */
[----:B------:R-:W-:-:S02]  /*e030*/  IMAD.MOV.U32 R197, RZ, RZ, R52 ;  /* 0x000000ffffc57224 */ /* 0x000fc400078e0034 */
[----:B0-----:R-:W-:Y:S01]  /*e040*/  IMAD.MOV.U32 R196, RZ, RZ, R53 ;  /* 0x000000ffffc47224 */ /* 0x001fe200078e0035 */
[----:B------:R0:W-:Y:S01]  /*e050*/  STL [R1+0x30cc], R140 ;  /* 0x0030cc8c01007387 */ /* 0x0001e20000100800 */
[----:B------:R-:W-:Y:S02]  /*e060*/  IMAD.MOV.U32 R195, RZ, RZ, R54 ;  /* 0x000000ffffc37224 */ /* 0x000fe400078e0036 */
[----:B------:R-:W-:Y:S01]  /*e070*/  IMAD.MOV.U32 R75, RZ, RZ, R55 ;  /* 0x000000ffff4b7224 */ /* 0x000fe200078e0037 */
[----:B------:R0:W-:Y:S04]  /*e080*/  STL [R1+0x30c8], R138 ;  /* 0x0030c88a01007387 */ /* 0x0001e80000100800 */
[----:B------:R0:W-:Y:S04]  /*e090*/  STL [R1+0x30c4], R136 ;  /* 0x0030c48801007387 */ /* 0x0001e80000100800 */
[----:B------:R0:W-:Y:S04]  /*e0a0*/  STL [R1+0x30c0], R134 ;  /* 0x0030c08601007387 */ /* 0x0001e80000100800 */
[----:B------:R0:W-:Y:S04]  /*e0b0*/  STL [R1+0x30bc], R132 ;  /* 0x0030bc8401007387 */ /* 0x0001e80000100800 */
[----:B------:R3:W-:Y:S04]  /*e0c0*/  STL.128 [R1+0x2f60], R48 ;  /* 0x002f603001007387 */ /* 0x0007e80000100c00 */
[----:B------:R3:W-:Y:S04]  /*e0d0*/  STL.128 [R1+0x2f50], R44 ;  /* 0x002f502c01007387 */ /* 0x0007e80000100c00 */
[----:B------:R3:W-:Y:S04]  /*e0e0*/  STL.128 [R1+0x2f40], R40 ;  /* 0x002f402801007387 */ /* 0x0007e80000100c00 */
[----:B------:R3:W-:Y:S04]  /*e0f0*/  STL.128 [R1+0x2f30], R36 ;  /* 0x002f302401007387 */ /* 0x0007e80000100c00 */
[----:B------:R3:W-:Y:S04]  /*e100*/  STL.128 [R1+0x2f20], R32 ;  /* 0x002f202001007387 */ /* 0x0007e80000100c00 */
[----:B------:R3:W-:Y:S04]  /*e110*/  STL.128 [R1+0x2f10], R28 ;  /* 0x002f101c01007387 */ /* 0x0007e80000100c00 */
[----:B------:R3:W-:Y:S04]  /*e120*/  STL.128 [R1+0x2f00], R24 ;  /* 0x002f001801007387 */ /* 0x0007e80000100c00 */
[----:B------:R3:W-:Y:S04]  /*e130*/  STL.64 [R1+0x2ee0], R12 ;  /* 0x002ee00c01007387 */ /* 0x0007e80000100a00 */
[----:B------:R3:W-:Y:S04]  /*e140*/  STL.128 [R1+0x2ed0], R8 ;  /* 0x002ed00801007387 */ /* 0x0007e80000100c00 */
[----:B------:R3:W-:Y:S04]  /*e150*/  STL.128 [R1+0x2ec0], R4 ;  /* 0x002ec00401007387 */ /* 0x0007e80000100c00 */
[----:B------:R-:W-:Y:S04]  /*e160*/  STL [R1+0xb78], R2 ;  /* 0x000b780201007387 */ /* 0x000fe80000100800 */
[----:B------:R-:W-:Y:S04]  /*e170*/  STL [R1+0xb74], R3 ;  /* 0x000b740301007387 */ /* 0x000fe80000100800 */
[----:B-1----:R-:W4:Y:S04]  /*e180*/  LDL.LU R218, [R1+0x32b8] ;  /* 0x0032b80001da7983 */ /* 0x002f280000300800 */
        /* <DEDUP_REMOVED lines=15> */
[----:B------:R-:W4:Y:S04]  /*e280*/  LDL.LU.64 R180, [R1+0x3160] ;  /* 0x0031600001b47983 */ /* 0x000f280000300a00 */
[----:B------:R-:W4:Y:S04]  /*e290*/  LDL.LU.128 R176, [R1+0x3150] ;  /* 0x0031500001b07983 */ /* 0x000f280000300c00 */
[----:B------:R-:W4:Y:S04]  /*e2a0*/  LDL.LU.128 R172, [R1+0x3140] ;  /* 0x0031400001ac7983 */ /* 0x000f280000300c00 */
[----:B--2---:R-:W2:Y:S04]  /*e2b0*/  LDL.LU.128 R168, [R1+0x3130] ;  /* 0x0031300001a87983 */ /* 0x004ea80000300c00 */
[----:B------:R-:W2:Y:S04]  /*e2c0*/  LDL.LU.128 R164, [R1+0x3120] ;  /* 0x0031200001a47983 */ /* 0x000ea80000300c00 */
[----:B------:R-:W2:Y:S04]  /*e2d0*/  LDL.LU.128 R160, [R1+0x3110] ;  /* 0x0031100001a07983 */ /* 0x000ea80000300c00 */
[----:B------:R-:W2:Y:S04]  /*e2e0*/  LDL.LU.128 R156, [R1+0x3100] ;  /* 0x00310000019c7983 */ /* 0x000ea80000300c00 */
[----:B------:R-:W2:Y:S04]  /*e2f0*/  LDL.LU.128 R152, [R1+0x30f0] ;  /* 0x0030f00001987983 */ /* 0x000ea80000300c00 */
[----:B------:R-:W2:Y:S04]  /*e300*/  LDL.LU R150, [R1+0x30e0] ;  /* 0x0030e00001967983 */ /* 0x000ea80000300800 */
[----:B------:R-:W2:Y:S04]  /*e310*/  LDL.LU R148, [R1+0x30dc] ;  /* 0x0030dc0001947983 */ /* 0x000ea80000300800 */
[----:B------:R-:W2:Y:S04]  /*e320*/  LDL.LU R146, [R1+0x30d8] ;  /* 0x0030d80001927983 */ /* 0x000ea80000300800 */
[----:B------:R-:W2:Y:S04]  /*e330*/  LDL.LU R144, [R1+0x30d4] ;  /* 0x0030d40001907983 */ /* 0x000ea80000300800 */
[----:B------:R-:W2:Y:S04]  /*e340*/  LDL.LU R142, [R1+0x30d0] ;  /* 0x0030d000018e7983 */ /* 0x000ea80000300800 */
[----:B0-----:R-:W2:Y:S04]  /*e350*/  LDL.LU R140, [R1+0x30cc] ;  /* 0x0030cc00018c7983 */ /* 0x001ea80000300800 */
[----:B------:R-:W2:Y:S04]  /*e360*/  LDL.LU R138, [R1+0x30c8] ;  /* 0x0030c800018a7983 */ /* 0x000ea80000300800 */
[----:B------:R-:W2:Y:S04]  /*e370*/  LDL.LU R136, [R1+0x30c4] ;  /* 0x0030c40001887983 */ /* 0x000ea80000300800 */
[----:B------:R-:W2:Y:S04]  /*e380*/  LDL.LU R134, [R1+0x30c0] ;  /* 0x0030c00001867983 */ /* 0x000ea80000300800 */
[----:B------:R-:W2:Y:S04]  /*e390*/  LDL.LU R132, [R1+0x30bc] ;  /* 0x0030bc0001847983 */ /* 0x000ea80000300800 */
[----:B------:R-:W2:Y:S04]  /*e3a0*/  LDL.LU.128 R52, [R1+0x2f70] ;  /* 0x002f700001347983 */ /* 0x000ea80000300c00 */
[----:B---3--:R-:W3:Y:S04]  /*e3b0*/  LDL.LU.128 R48, [R1+0x2f60] ;  /* 0x002f600001307983 */ /* 0x008ee80000300c00 */
[----:B------:R-:W3:Y:S04]  /*e3c0*/  LDL.LU.128 R44, [R1+0x2f50] ;  /* 0x002f5000012c7983 */ /* 0x000ee80000300c00 */
[----:B------:R-:W3:Y:S04]  /*e3d0*/  LDL.LU.128 R40, [R1+0x2f40] ;  /* 0x002f400001287983 */ /* 0x000ee80000300c00 */
[----:B------:R-:W3:Y:S04]  /*e3e0*/  LDL.LU.128 R36, [R1+0x2f30] ;  /* 0x002f300001247983 */ /* 0x000ee80000300c00 */
[----:B------:R-:W3:Y:S04]  /*e3f0*/  LDL.LU.128 R32, [R1+0x2f20] ;  /* 0x002f200001207983 */ /* 0x000ee80000300c00 */
[----:B------:R-:W3:Y:S04]  /*e400*/  LDL.LU.128 R28, [R1+0x2f10] ;  /* 0x002f1000011c7983 */ /* 0x000ee80000300c00 */
[----:B------:R-:W3:Y:S04]  /*e410*/  LDL.LU.128 R24, [R1+0x2f00] ;  /* 0x002f000001187983 */ /* 0x000ee80000300c00 */
[----:B------:R-:W3:Y:S04]  /*e420*/  LDL.LU.64 R20, [R1+0x2ef8] ;  /* 0x002ef80001147983 */ /* 0x000ee80000300a00 */
[----:B------:R-:W3:Y:S04]  /*e430*/  LDL.LU.64 R16, [R1+0x2ef0] ;  /* 0x002ef00001107983 */ /* 0x000ee80000300a00 */
[----:B------:R-:W3:Y:S04]  /*e440*/  LDL.LU R15, [R1+0x2ee8] ;  /* 0x002ee800010f7983 */ /* 0x000ee80000300800 */
[----:B------:R-:W3:Y:S04]  /*e450*/  LDL.LU.64 R12, [R1+0x2ee0] ;  /* 0x002ee000010c7983 */ /* 0x000ee80000300a00 */
[----:B------:R-:W3:Y:S04]  /*e460*/  LDL.LU.128 R8, [R1+0x2ed0] ;  /* 0x002ed00001087983 */ /* 0x000ee80000300c00 */
[----:B------:R-:W3:Y:S04]  /*e470*/  LDL.LU.128 R4, [R1+0x2ec0] ;  /* 0x002ec00001047983 */ /* 0x000ee80000300c00 */
        /* <DEDUP_REMOVED lines=13> */
[----:B----4-:R-:W-:Y:S04]  /*e550*/  STL [R1+0x2e88], R104 ;  /* 0x002e886801007387 */ /* 0x010fe80000100800 */
        /* <DEDUP_REMOVED lines=20> */
[----:B------:R0:W-:Y:S04]  /*e6a0*/  STL.128 [R1+0x2e00], R56 ;  /* 0x002e003801007387 */ /* 0x0001e80000100c00 */
[----:B------:R-:W4:Y:S04]  /*e6b0*/  LDL R220, [R1+0x330] ;  /* 0x0003300001dc7983 */ /* 0x000f280000100800 */
[----:B------:R-:W4:Y:S04]  /*e6c0*/  LDL R222, [R1+0x334] ;  /* 0x0003340001de7983 */ /* 0x000f280000100800 */
[----:B------:R-:W4:Y:S04]  /*e6d0*/  LDL R224, [R1+0x338] ;  /* 0x0003380001e07983 */ /* 0x000f280000100800 */
[----:B0-----:R-:W4:Y:S04]  /*e6e0*/  LDL.128 R56, [R1+0x320] ;  /* 0x0003200001387983 */ /* 0x001f280000100c00 */
[----:B------:R-:W4:Y:S04]  /*e6f0*/  LDL.LU.128 R68, [R1+0x2e30] ;  /* 0x002e300001447983 */ /* 0x000f280000300c00 */
[----:B------:R-:W4:Y:S04]  /*e700*/  LDL.LU.128 R64, [R1+0x2e20] ;  /* 0x002e200001407983 */ /* 0x000f280000300c00 */
[----:B------:R-:W4:Y:S04]  /*e710*/  LDL.LU.128 R60, [R1+0x2e10] ;  /* 0x002e1000013c7983 */ /* 0x000f280000300c00 */
[----:B------:R-:W4:Y:S04]  /*e720*/  LDL.LU R130, [R1+0x2ebc] ;  /* 0x002ebc0001827983 */ /* 0x000f280000300800 */
[----:B------:R-:W4:Y:S04]  /*e730*/  LDL.LU R128, [R1+0x2eb8] ;  /* 0x002eb80001807983 */ /* 0x000f280000300800 */
[----:B------:R-:W4:Y:S04]  /*e740*/  LDL.LU R126, [R1+0x2eb4] ;  /* 0x002eb400017e7983 */ /* 0x000f280000300800 */
[----:B------:R-:W4:Y:S04]  /*e750*/  LDL.LU R124, [R1+0x2eb0] ;  /* 0x002eb000017c7983 */ /* 0x000f280000300800 */
[----:B------:R-:W4:Y:S04]  /*e760*/  LDL.LU R122, [R1+0x2eac] ;  /* 0x002eac00017a7983 */ /* 0x000f280000300800 */
[----:B------:R0:W-:Y:S04]  /*e770*/  STL.128 [R1+0x2e40], R72 ;  /* 0x002e404801007387 */ /* 0x0001e80000100c00 */
[----:B------:R-:W4:Y:S04]  /*e780*/  LDL.LU R120, [R1+0x2ea8] ;  /* 0x002ea80001787983 */ /* 0x000f280000300800 */
[----:B------:R-:W-:Y:S04]  /*e790*/  STL [R1+0x374], R194 ;  /* 0x000374c201007387 */ /* 0x000fe80000100800 */
[----:B------:R-:W-:Y:S04]  /*e7a0*/  STL [R1+0x33c], R214 ;  /* 0x00033cd601007387 */ /* 0x000fe80000100800 */
[----:B0-----:R-:W4:Y:S04]  /*e7b0*/  LDL.LU.128 R72, [R1+0x2e40] ;  /* 0x002e400001487983 */ /* 0x001f280000300c00 */
        /* <DEDUP_REMOVED lines=9> */
[----:B--2---:R0:W-:Y:S04]  /*e850*/  STL.128 [R1+0x2df0], R52 ;  /* 0x002df03401007387 */ /* 0x0041e80000100c00 */
[----:B---3--:R1:W-:Y:S04]  /*e860*/  STL.128 [R1+0x2de0], R48 ;  /* 0x002de03001007387 */ /* 0x0083e80000100c00 */
[----:B------:R2:W-:Y:S04]  /*e870*/  STL.128 [R1+0x2dd0], R44 ;  /* 0x002dd02c01007387 */ /* 0x0005e80000100c00 */
[----:B------:R3:W-:Y:S04]  /*e880*/  STL.128 [R1+0x2dc0], R40 ;  /* 0x002dc02801007387 */ /* 0x0007e80000100c00 */
[----:B------:R3:W-:Y:S04]  /*e890*/  STL.128 [R1+0x2db0], R36 ;  /* 0x002db02401007387 */ /* 0x0007e80000100c00 */
[----:B------:R3:W-:Y:S04]  /*e8a0*/  STL.128 [R1+0x2da0], R32 ;  /* 0x002da02001007387 */ /* 0x0007e80000100c00 */
[----:B------:R3:W-:Y:S04]  /*e8b0*/  STL.128 [R1+0x2d90], R28 ;  /* 0x002d901c01007387 */ /* 0x0007e80000100c00 */
[----:B------:R3:W-:Y:S04]  /*e8c0*/  STL.128 [R1+0x2d80], R24 ;  /* 0x002d801801007387 */ /* 0x0007e80000100c00 */
[----:B------:R3:W-:Y:S04]  /*e8d0*/  STL.64 [R1+0x2d78], R20 ;  /* 0x002d781401007387 */ /* 0x0007e80000100a00 */
[----:B------:R3:W-:Y:S04]  /*e8e0*/  STL.64 [R1+0x2d70], R16 ;  /* 0x002d701001007387 */ /* 0x0007e80000100a00 */
[----:B------:R3:W-:Y:S04]  /*e8f0*/  STL [R1+0x2d68], R15 ;  /* 0x002d680f01007387 */ /* 0x0007e80000100800 */
[----:B------:R3:W-:Y:S04]  /*e900*/  STL.64 [R1+0x2d60], R12 ;  /* 0x002d600c01007387 */ /* 0x0007e80000100a00 */
[----:B------:R3:W-:Y:S04]  /*e910*/  STL.128 [R1+0x2d50], R8 ;  /* 0x002d500801007387 */ /* 0x0007e80000100c00 */
[----:B------:R3:W-:Y:S04]  /*e920*/  STL.128 [R1+0x2d40], R4 ;  /* 0x002d400401007387 */ /* 0x0007e80000100c00 */
        /* <DEDUP_REMOVED lines=13> */
[----:B0-----:R-:W4:Y:S04]  /*ea00*/  LDL.LU.128 R52, [R1+0x2df0] ;  /* 0x002df00001347983 */ /* 0x001f280000300c00 */
[----:B-1----:R-:W4:Y:S04]  /*ea10*/  LDL.LU.128 R48, [R1+0x2de0] ;  /* 0x002de00001307983 */ /* 0x002f280000300c00 */
[----:B--2---:R-:W2:Y:S04]  /*ea20*/  LDL.LU.128 R44, [R1+0x2dd0] ;  /* 0x002dd000012c7983 */ /* 0x004ea80000300c00 */
[----:B---3--:R-:W3:Y:S04]  /*ea30*/  LDL.LU.128 R40, [R1+0x2dc0] ;  /* 0x002dc00001287983 */ /* 0x008ee80000300c00 */
        /* <DEDUP_REMOVED lines=10> */
[----:B----4-:R-:W-:Y:S04]  /*eae0*/  STL [R1+0x330], R220 ;  /* 0x000330dc01007387 */ /* 0x010fe80000100800 */
[----:B------:R-:W-:Y:S04]  /*eaf0*/  STL [R1+0x334], R222 ;  /* 0x000334de01007387 */ /* 0x000fe80000100800 */
[----:B------:R-:W-:Y:S01]  /*eb00*/  STL [R1+0x338], R224 ;  /* 0x000338e001007387 */ /* 0x000fe20000100800 */
[----:B------:R-:W-:-:S03]  /*eb10*/  IMAD.MOV.U32 R194, RZ, RZ, R56 ;  /* 0x000000ffffc27224 */ /* 0x000fc600078e0038 */
[----:B------:R0:W-:Y:S01]  /*eb20*/  STL.64 [R1+0x538], R58 ;  /* 0x0005383a01007387 */ /* 0x0001e20000100a00 */
[----:B------:R-:W-:-:S03]  /*eb30*/  IMAD.MOV.U32 R77, RZ, RZ, R57 ;  /* 0x000000ffff4d7224 */ /* 0x000fc600078e0039 */
[----:B------:R-:W-:Y:S04]  /*eb40*/  STL.128 [R1+0x2ca0], R68 ;  /* 0x002ca04401007387 */ /* 0x000fe80000100c00 */
[----:B------:R-:W-:Y:S04]  /*eb50*/  STL.128 [R1+0x2c90], R64 ;  /* 0x002c904001007387 */ /* 0x000fe80000100c00 */
[----:B------:R1:W-:Y:S04]  /*eb60*/  STL.128 [R1+0x2c80], R60 ;  /* 0x002c803c01007387 */ /* 0x0003e80000100c00 */
[----:B0-----:R-:W4:Y:S04]  /*eb70*/  LDL.LU.128 R56, [R1+0x2e00] ;  /* 0x002e000001387983 */ /* 0x001f280000300c00 */
[----:B------:R-:W4:Y:S04]  /*eb80*/  LDL.LU R79, [R1+0x53c] ;  /* 0x00053c00014f7983 */ /* 0x000f280000300800 */
[----:B------:R0:W-:Y:S04]  /*eb90*/  STL [R1+0x2d34], R130 ;  /* 0x002d348201007387 */ /* 0x0001e80000100800 */
[----:B------:R0:W-:Y:S04]  /*eba0*/  STL [R1+0x2d30], R128 ;  /* 0x002d308001007387 */ /* 0x0001e80000100800 */
[----:B------:R0:W-:Y:S04]  /*ebb0*/  STL [R1+0x2d2c], R126 ;  /* 0x002d2c7e01007387 */ /* 0x0001e80000100800 */
[----:B------:R0:W-:Y:S04]  /*ebc0*/  STL [R1+0x2d28], R124 ;  /* 0x002d287c01007387 */ /* 0x0001e80000100800 */
[----:B------:R0:W-:Y:S04]  /*ebd0*/  STL [R1+0x2d24], R122 ;  /* 0x002d247a01007387 */ /* 0x0001e80000100800 */
[----:B-1----:R-:W4:Y:S04]  /*ebe0*/  LDL.128 R60, [R1+0x330] ;  /* 0x00033000013c7983 */ /* 0x002f280000100c00 */
[----:B------:R-:W4:Y:S04]  /*ebf0*/  LDL.LU.128 R68, [R1+0x2ca0] ;  /* 0x002ca00001447983 */ /* 0x000f280000300c00 */
[----:B------:R-:W4:Y:S04]  /*ec00*/  LDL.LU.128 R64, [R1+0x2c90] ;  /* 0x002c900001407983 */ /* 0x000f280000300c00 */
[----:B------:R1:W-:Y:S04]  /*ec10*/  STL [R1+0x2d20], R120 ;  /* 0x002d207801007387 */ /* 0x0003e80000100800 */
[----:B0-----:R-:W4:Y:S04]  /*ec20*/  LDL.LU R130, [R1+0x2d34] ;  /* 0x002d340001827983 */ /* 0x001f280000300800 */
[----:B------:R-:W4:Y:S04]  /*ec30*/  LDL.LU R128, [R1+0x2d30] ;  /* 0x002d300001807983 */ /* 0x000f280000300800 */
[----:B------:R-:W4:Y:S04]  /*ec40*/  LDL.LU R126, [R1+0x2d2c] ;  /* 0x002d2c00017e7983 */ /* 0x000f280000300800 */
[----:B------:R-:W4:Y:S04]  /*ec50*/  LDL.LU R124, [R1+0x2d28] ;  /* 0x002d2800017c7983 */ /* 0x000f280000300800 */
[----:B------:R-:W4:Y:S04]  /*ec60*/  LDL.LU R122, [R1+0x2d24] ;  /* 0x002d2400017a7983 */ /* 0x000f280000300800 */
[----:B------:R0:W-:Y:S04]  /*ec70*/  STL.128 [R1+0x2cb0], R72 ;  /* 0x002cb04801007387 */ /* 0x0001e80000100c00 */
[----:B-1----:R-:W4:Y:S01]  /*ec80*/  LDL.LU R120, [R1+0x2d20] ;  /* 0x002d200001787983 */ /* 0x002f220000300800 */
[----:B------:R-:W-:-:S03]  /*ec90*/  IMAD.MOV.U32 R223, RZ, RZ, R81 ;  /* 0x000000ffffdf7224 */ /* 0x000fc600078e0051 */
[----:B------:R-:W-:Y:S04]  /*eca0*/  STL [R1+0x370], R190 ;  /* 0x000370be01007387 */ /* 0x000fe80000100800 */
[----:B------:R-:W-:Y:S04]  /*ecb0*/  STL [R1+0x340], R216 ;  /* 0x000340d801007387 */ /* 0x000fe80000100800 */
[----:B0-----:R-:W4:Y:S04]  /*ecc0*/  LDL.LU.128 R72, [R1+0x2cb0] ;  /* 0x002cb00001487983 */ /* 0x001f280000300c00 */
        /* <DEDUP_REMOVED lines=23> */
[----:B0-----:R-:W4:Y:S04]  /*ee40*/  LDL.LU R118, [R1+0x2d1c] ;  /* 0x002d1c0001767983 */ /* 0x001f280000300800 */
[----:B-1----:R-:W4:Y:S04]  /*ee50*/  LDL.LU R116, [R1+0x2d18] ;  /* 0x002d180001747983 */ /* 0x002f280000300800 */
[----:B------:R-:W-:Y:S04]  /*ee60*/  STL.128 [R1+0x2c60], R52 ;  /* 0x002c603401007387 */ /* 0x000fe80000100c00 */
[----:B------:R-:W-:Y:S04]  /*ee70*/  STL.128 [R1+0x2c50], R48 ;  /* 0x002c503001007387 */ /* 0x000fe80000100c00 */
[----:B--2---:R-:W-:Y:S04]  /*ee80*/  STL.128 [R1+0x2c40], R44 ;  /* 0x002c402c01007387 */ /* 0x004fe80000100c00 */
[----:B---3--:R-:W-:Y:S04]  /*ee90*/  STL.128 [R1+0x2c30], R40 ;  /* 0x002c302801007387 */ /* 0x008fe80000100c00 */
[----:B------:R-:W-:Y:S04]  /*eea0*/  STL.128 [R1+0x2c20], R36 ;  /* 0x002c202401007387 */ /* 0x000fe80000100c00 */
[----:B------:R-:W-:Y:S04]  /*eeb0*/  STL.128 [R1+0x2c10], R32 ;  /* 0x002c102001007387 */ /* 0x000fe80000100c00 */
[----:B------:R-:W-:Y:S04]  /*eec0*/  STL.128 [R1+0x2c00], R28 ;  /* 0x002c001c01007387 */ /* 0x000fe80000100c00 */
[----:B------:R-:W-:Y:S04]  /*eed0*/  STL.128 [R1+0x2bf0], R24 ;  /* 0x002bf01801007387 */ /* 0x000fe80000100c00 */
[----:B------:R-:W-:Y:S04]  /*eee0*/  STL.64 [R1+0x2be8], R20 ;  /* 0x002be81401007387 */ /* 0x000fe80000100a00 */
[----:B------:R-:W-:Y:S04]  /*eef0*/  STL.64 [R1+0x2be0], R16 ;  /* 0x002be01001007387 */ /* 0x000fe80000100a00 */
[----:B------:R-:W-:Y:S04]  /*ef00*/  STL [R1+0x2bd8], R15 ;  /* 0x002bd80f01007387 */ /* 0x000fe80000100800 */
[----:B------:R-:W-:Y:S04]  /*ef10*/  STL.64 [R1+0x2bd0], R12 ;  /* 0x002bd00c01007387 */ /* 0x000fe80000100a00 */
[----:B------:R-:W-:Y:S04]  /*ef20*/  STL.128 [R1+0x2bc0], R8 ;  /* 0x002bc00801007387 */ /* 0x000fe80000100c00 */
[----:B------:R-:W-:Y:S04]  /*ef30*/  STL.128 [R1+0x2bb0], R4 ;  /* 0x002bb00401007387 */ /* 0x000fe80000100c00 */
[----:B------:R-:W2:Y:S04]  /*ef40*/  LDL.LU R114, [R1+0x2d14] ;  /* 0x002d140001727983 */ /* 0x000ea80000300800 */
[----:B------:R-:W3:Y:S04]  /*ef50*/  LDL.LU R112, [R1+0x2d10] ;  /* 0x002d100001707983 */ /* 0x000ee80000300800 */
        /* <DEDUP_REMOVED lines=13> */
[----:B----4-:R-:W-:Y:S04]  /*f030*/  STL.128 [R1+0x2c70], R56 ;  /* 0x002c703801007387 */ /* 0x010fe80000100c00 */
[----:B------:R0:W-:Y:S04]  /*f040*/  STL.128 [R1+0x2cc0], R76 ;  /* 0x002cc04c01007387 */ /* 0x0001e80000100c00 */
[----:B------:R-:W4:Y:S04]  /*f050*/  LDL.LU R84, [R1+0x2cd8] ;  /* 0x002cd80001547983 */ /* 0x000f280000300800 */
[----:B------:R-:W4:Y:S04]  /*f060*/  LDL.LU R82, [R1+0x2cd4] ;  /* 0x002cd40001527983 */ /* 0x000f280000300800 */
[----:B------:R-:W4:Y:S04]  /*f070*/  LDL.LU R80, [R1+0x2cd0] ;  /* 0x002cd00001507983 */ /* 0x000f280000300800 */
[----:B0-----:R-:W4:Y:S04]  /*f080*/  LDL.LU.128 R76, [R1+0x2cc0] ;  /* 0x002cc000014c7983 */ /* 0x001f280000300c00 */
[----:B------:R-:W4:Y:S01]  /*f090*/  LDL.LU.128 R56, [R1+0x2c70] ;  /* 0x002c700001387983 */ /* 0x000f220000300c00 */
[----:B------:R-:W-:-:S03]  /*f0a0*/  IMAD.MOV.U32 R190, RZ, RZ, R60 ;  /* 0x000000ffffbe7224 */ /* 0x000fc600078e003c */
[----:B------:R0:W-:Y:S01]  /*f0b0*/  STL.64 [R1+0x548], R62 ;  /* 0x0005483e01007387 */ /* 0x0001e20000100a00 */
[----:B------:R-:W-:-:S03]  /*f0c0*/  IMAD.MOV.U32 R81, RZ, RZ, R61 ;  /* 0x000000ffff517224 */ /* 0x000fc600078e003d */
[----:B------:R-:W-:Y:S04]  /*f0d0*/  STL.128 [R1+0x2b10], R68 ;  /* 0x002b104401007387 */ /* 0x000fe80000100c00 */
[----:B------:R1:W-:Y:S04]  /*f0e0*/  STL.128 [R1+0x2b00], R64 ;  /* 0x002b004001007387 */ /* 0x0003e80000100c00 */
[----:B0-----:R-:W4:Y:S04]  /*f0f0*/  LDL.LU.128 R60, [R1+0x2c80] ;  /* 0x002c8000013c7983 */ /* 0x001f280000300c00 */
[----:B------:R-:W4:Y:S04]  /*f100*/  LDL.LU.128 R52, [R1+0x2c60] ;  /* 0x002c600001347983 */ /* 0x000f280000300c00 */
[----:B------:R-:W4:Y:S04]  /*f110*/  LDL.LU.128 R48, [R1+0x2c50] ;  /* 0x002c500001307983 */ /* 0x000f280000300c00 */
[----:B------:R-:W4:Y:S04]  /*f120*/  LDL.LU.128 R44, [R1+0x2c40] ;  /* 0x002c4000012c7983 */ /* 0x000f280000300c00 */
[----:B------:R-:W4:Y:S04]  /*f130*/  LDL.LU.128 R40, [R1+0x2c30] ;  /* 0x002c300001287983 */ /* 0x000f280000300c00 */
[----:B------:R-:W4:Y:S04]  /*f140*/  LDL.LU.128 R36, [R1+0x2c20] ;  /* 0x002c200001247983 */ /* 0x000f280000300c00 */
[----:B------:R-:W4:Y:S04]  /*f150*/  LDL.LU.128 R32, [R1+0x2c10] ;  /* 0x002c100001207983 */ /* 0x000f280000300c00 */
[----:B------:R-:W4:Y:S04]  /*f160*/  LDL.LU.128 R28, [R1+0x2c00] ;  /* 0x002c0000011c7983 */ /* 0x000f280000300c00 */
[----:B------:R-:W4:Y:S04]  /*f170*/  LDL.LU.128 R24, [R1+0x2bf0] ;  /* 0x002bf00001187983 */ /* 0x000f280000300c00 */
[----:B------:R-:W4:Y:S04]  /*f180*/  LDL.LU.64 R20, [R1+0x2be8] ;  /* 0x002be80001147983 */ /* 0x000f280000300a00 */
[----:B------:R-:W4:Y:S04]  /*f190*/  LDL.LU.64 R16, [R1+0x2be0] ;  /* 0x002be00001107983 */ /* 0x000f280000300a00 */
[----:B------:R-:W4:Y:S04]  /*f1a0*/  LDL.LU R15, [R1+0x2bd8] ;  /* 0x002bd800010f7983 */ /* 0x000f280000300800 */
[----:B------:R-:W4:Y:S04]  /*f1b0*/  LDL.LU.64 R12, [R1+0x2bd0] ;  /* 0x002bd000010c7983 */ /* 0x000f280000300a00 */
[----:B------:R-:W4:Y:S04]  /*f1c0*/  LDL.LU.128 R8, [R1+0x2bc0] ;  /* 0x002bc00001087983 */ /* 0x000f280000300c00 */
[----:B------:R-:W4:Y:S04]  /*f1d0*/  LDL.LU.128 R4, [R1+0x2bb0] ;  /* 0x002bb00001047983 */ /* 0x000f280000300c00 */
        /* <DEDUP_REMOVED lines=25> */
[----:B------:R-:W-:Y:S04]  /*f370*/  STL [R1+0x380], R186 ;  /* 0x000380ba01007387 */ /* 0x000fe80000100800 */
[----:B0-----:R-:W4:Y:S04]  /*f380*/  LDL.LU R118, [R1+0x2b94] ;  /* 0x002b940001767983 */ /* 0x001f280000300800 */
[----:B-1----:R-:W4:Y:S04]  /*f390*/  LDL.LU R116, [R1+0x2b90] ;  /* 0x002b900001747983 */ /* 0x002f280000300800 */
[----:B------:R-:W4:Y:S04]  /*f3a0*/  LDL.LU R191, [R1+0x538] ;  /* 0x0005380001bf7983 */ /* 0x000f280000300800 */
[----:B------:R-:W4:Y:S04]  /*f3b0*/  LDL.LU R189, [R1+0x548] ;  /* 0x0005480001bd7983 */ /* 0x000f280000300800 */
[----:B--2---:R0:W-:Y:S04]  /*f3c0*/  STL [R1+0x2b8c], R114 ;  /* 0x002b8c7201007387 */ /* 0x0041e80000100800 */
[----:B---3--:R1:W-:Y:S04]  /*f3d0*/  STL [R1+0x2b88], R112 ;  /* 0x002b887001007387 */ /* 0x0083e80000100800 */
        /* <DEDUP_REMOVED lines=13> */
[----:B0-----:R-:W3:Y:S04]  /*f4b0*/  LDL.LU R114, [R1+0x2b8c] ;  /* 0x002b8c0001727983 */ /* 0x001ee80000300800 */
[----:B-1----:R-:W3:Y:S04]  /*f4c0*/  LDL.LU R112, [R1+0x2b88] ;  /* 0x002b880001707983 */ /* 0x002ee80000300800 */
[----:B----4-:R0:W-:Y:S04]  /*f4d0*/  STL [R1+0x2b50], R84 ;  /* 0x002b505401007387 */ /* 0x0101e80000100800 */
[----:B--2---:R-:W2:Y:S04]  /*f4e0*/  LDL.LU R110, [R1+0x2b84] ;  /* 0x002b8400016e7983 */ /* 0x004ea80000300800 */
[----:B---3--:R-:W3:Y:S04]  /*f4f0*/  LDL.LU R108, [R1+0x2b80] ;  /* 0x002b8000016c7983 */ /* 0x008ee80000300800 */
[----:B------:R-:W-:Y:S04]  /*f500*/  STL.128 [R1+0x2b30], R76 ;  /* 0x002b304c01007387 */ /* 0x000fe80000100c00 */
[----:B------:R-:W-:Y:S04]  /*f510*/  STL.128 [R1+0x2ae0], R56 ;  /* 0x002ae03801007387 */ /* 0x000fe80000100c00 */
[----:B------:R-:W4:Y:S04]  /*f520*/  LDL.LU R106, [R1+0x2b7c] ;  /* 0x002b7c00016a7983 */ /* 0x000f280000300800 */
[----:B------:R-:W4:Y:S04]  /*f530*/  LDL.LU R104, [R1+0x2b78] ;  /* 0x002b780001687983 */ /* 0x000f280000300800 */
[----:B------:R-:W4:Y:S04]  /*f540*/  LDL.LU R102, [R1+0x2b74] ;  /* 0x002b740001667983 */ /* 0x000f280000300800 */
[----:B------:R-:W4:Y:S04]  /*f550*/  LDL.LU R100, [R1+0x2b70] ;  /* 0x002b700001647983 */ /* 0x000f280000300800 */
        /* <DEDUP_REMOVED lines=15> */
[----:B------:R1:W-:Y:S04]  /*f650*/  STL.128 [R1+0x2b40], R80 ;  /* 0x002b405001007387 */ /* 0x0003e80000100c00 */
[----:B------:R-:W4:Y:S04]  /*f660*/  LDL.LU R98, [R1+0x2b6c] ;  /* 0x002b6c0001627983 */ /* 0x000f280000300800 */
[----:B------:R-:W4:Y:S04]  /*f670*/  LDL.LU R96, [R1+0x2b68] ;  /* 0x002b680001607983 */ /* 0x000f280000300800 */
[----:B------:R-:W4:Y:S04]  /*f680*/  LDL.LU R94, [R1+0x2b64] ;  /* 0x002b6400015e7983 */ /* 0x000f280000300800 */
[----:B------:R-:W4:Y:S04]  /*f690*/  LDL.LU R92, [R1+0x2b60] ;  /* 0x002b6000015c7983 */ /* 0x000f280000300800 */
[----:B------:R-:W4:Y:S01]  /*f6a0*/  LDL.LU R90, [R1+0x2b5c] ;  /* 0x002b5c00015a7983 */ /* 0x000f220000300800 */
[----:B------:R-:W-:-:S02]  /*f6b0*/  IMAD.MOV.U32 R188, RZ, RZ, R64 ;  /* 0x000000ffffbc7224 */ /* 0x000fc400078e0040 */
[----:B------:R-:W-:Y:S01]  /*f6c0*/  IMAD.MOV.U32 R85, RZ, RZ, R65 ;  /* 0x000000ffff557224 */ /* 0x000fe200078e0041 */
[----:B------:R1:W-:Y:S04]  /*f6d0*/  STL.64 [R1+0x558], R66 ;  /* 0x0005584201007387 */ /* 0x0003e80000100a00 */
[----:B------:R1:W-:Y:S04]  /*f6e0*/  STL.128 [R1+0x2970], R68 ;  /* 0x0029704401007387 */ /* 0x0003e80000100c00 */
[----:B------:R-:W4:Y:S04]  /*f6f0*/  LDL.LU R88, [R1+0x2b58] ;  /* 0x002b580001587983 */ /* 0x000f280000300800 */
[----:B------:R-:W4:Y:S04]  /*f700*/  LDL.LU R86, [R1+0x2b54] ;  /* 0x002b540001567983 */ /* 0x000f280000300800 */
[----:B0-----:R-:W4:Y:S04]  /*f710*/  LDL.LU R84, [R1+0x2b50] ;  /* 0x002b500001547983 */ /* 0x001f280000300800 */
[----:B-1----:R-:W4:Y:S04]  /*f720*/  LDL.LU.128 R80, [R1+0x2b40] ;  /* 0x002b400001507983 */ /* 0x002f280000300c00 */
        /* <DEDUP_REMOVED lines=31> */
[----:B------:R0:W-:Y:S04]  /*f920*/  STL.128 [R1+0x2980], R72 ;  /* 0x0029804801007387 */ /* 0x0001e80000100c00 */
[----:B------:R-:W4:Y:S04]  /*f930*/  LDL.LU R120, [R1+0x2a00] ;  /* 0x002a000001787983 */ /* 0x000f280000300800 */
[----:B------:R1:W-:Y:S04]  /*f940*/  STL [R1+0x29fc], R118 ;  /* 0x0029fc7601007387 */ /* 0x0003e80000100800 */
[----:B------:R3:W-:Y:S04]  /*f950*/  STL [R1+0x29f8], R116 ;  /* 0x0029f87401007387 */ /* 0x0007e80000100800 */
[----:B0-----:R-:W4:Y:S04]  /*f960*/  LDL.LU.128 R72, [R1+0x2980] ;  /* 0x0029800001487983 */ /* 0x001f280000300c00 */
[----:B------:R-:W4:Y:S04]  /*f970*/  LDL.LU R187, [R1+0x558] ;  /* 0x0005580001bb7983 */ /* 0x000f280000300800 */
[----:B------:R0:W-:Y:S04]  /*f980*/  STL [R1+0x29f4], R114 ;  /* 0x0029f47201007387 */ /* 0x0001e80000100800 */
[----:B------:R4:W-:Y:S04]  /*f990*/  STL [R1+0x29f0], R112 ;  /* 0x0029f07001007387 */ /* 0x0009e80000100800 */
[----:B-1----:R-:W4:Y:S04]  /*f9a0*/  LDL.LU R118, [R1+0x29fc] ;  /* 0x0029fc0001767983 */ /* 0x002f280000300800 */
[----:B--2---:R1:W-:Y:S04]  /*f9b0*/  STL [R1+0x29ec], R110 ;  /* 0x0029ec6e01007387 */ /* 0x0043e80000100800 */
[----:B---3--:R2:W-:Y:S04]  /*f9c0*/  STL [R1+0x29e8], R108 ;  /* 0x0029e86c01007387 */ /* 0x0085e80000100800 */
[----:B------:R-:W3:Y:S04]  /*f9d0*/  LDL.LU R116, [R1+0x29f8] ;  /* 0x0029f80001747983 */ /* 0x000ee80000300800 */
[----:B0-----:R-:W3:Y:S04]  /*f9e0*/  LDL.LU R114, [R1+0x29f4] ;  /* 0x0029f40001727983 */ /* 0x001ee80000300800 */
[----:B----4-:R0:W-:Y:S04]  /*f9f0*/  STL [R1+0x29e4], R106 ;  /* 0x0029e46a01007387 */ /* 0x0101e80000100800 */
[----:B------:R4:W-:Y:S04]  /*fa00*/  STL [R1+0x29e0], R104 ;  /* 0x0029e06801007387 */ /* 0x0009e80000100800 */
[----:B------:R4:W-:Y:S04]  /*fa10*/  STL [R1+0x29dc], R102 ;  /* 0x0029dc6601007387 */ /* 0x0009e80000100800 */
[----:B------:R4:W-:Y:S04]  /*fa20*/  STL [R1+0x29d8], R100 ;  /* 0x0029d86401007387 */ /* 0x0009e80000100800 */
[----:B------:R-:W3:Y:S04]  /*fa30*/  LDL.LU R112, [R1+0x29f0] ;  /* 0x0029f00001707983 */ /* 0x000ee80000300800 */
[----:B-1----:R-:W3:Y:S04]  /*fa40*/  LDL.LU R110, [R1+0x29ec] ;  /* 0x0029ec00016e7983 */ /* 0x002ee80000300800 */
[----:B--2---:R-:W2:Y:S04]  /*fa50*/  LDL.LU R108, [R1+0x29e8] ;  /* 0x0029e800016c7983 */ /* 0x004ea80000300800 */
[----:B0-----:R-:W3:Y:S04]  /*fa60*/  LDL.LU R106, [R1+0x29e4] ;  /* 0x0029e400016a7983 */ /* 0x001ee80000300800 */
[----:B----4-:R-:W4:Y:S04]  /*fa70*/  LDL.LU R104, [R1+0x29e0] ;  /* 0x0029e00001687983 */ /* 0x010f280000300800 */
[----:B------:R-:W2:Y:S04]  /*fa80*/  LDL.LU R102, [R1+0x29dc] ;  /* 0x0029dc0001667983 */ /* 0x000ea80000300800 */
[----:B------:R-:W3:Y:S04]  /*fa90*/  LDL.LU R100, [R1+0x29d8] ;  /* 0x0029d80001647983 */ /* 0x000ee80000300800 */
[----:B------:R-:W-:Y:S04]  /*faa0*/  STL [R1+0x364], R198 ;  /* 0x000364c601007387 */ /* 0x000fe80000100800 */
[----:B------:R-:W-:Y:S04]  /*fab0*/  STL [R1+0x368], R200 ;  /* 0x000368c801007387 */ /* 0x000fe80000100800 */
[----:B------:R0:W-:Y:S04]  /*fac0*/  STL [R1+0x29d4], R98 ;  /* 0x0029d46201007387 */ /* 0x0001e80000100800 */
[----:B------:R1:W-:Y:S04]  /*fad0*/  STL [R1+0x29d0], R96 ;  /* 0x0029d06001007387 */ /* 0x0003e80000100800 */
[----:B------:R1:W-:Y:S04]  /*fae0*/  STL [R1+0x29cc], R94 ;  /* 0x0029cc5e01007387 */ /* 0x0003e80000100800 */
[----:B------:R1:W-:Y:S04]  /*faf0*/  STL [R1+0x29c8], R92 ;  /* 0x0029c85c01007387 */ /* 0x0003e80000100800 */
[----:B------:R1:W-:Y:S04]  /*fb00*/  STL [R1+0x29c4], R90 ;  /* 0x0029c45a01007387 */ /* 0x0003e80000100800 */
[----:B0-----:R-:W4:Y:S04]  /*fb10*/  LDL.LU R98, [R1+0x29d4] ;  /* 0x0029d40001627983 */ /* 0x001f280000300800 */
[----:B-1----:R-:W2:Y:S04]  /*fb20*/  LDL.LU R96, [R1+0x29d0] ;  /* 0x0029d00001607983 */ /* 0x002ea80000300800 */
[----:B------:R0:W-:Y:S04]  /*fb30*/  STL [R1+0x29c0], R88 ;  /* 0x0029c05801007387 */ /* 0x0001e80000100800 */
[----:B------:R-:W3:Y:S04]  /*fb40*/  LDL.LU R94, [R1+0x29cc] ;  /* 0x0029cc00015e7983 */ /* 0x000ee80000300800 */
[----:B------:R-:W4:Y:S04]  /*fb50*/  LDL.LU R92, [R1+0x29c8] ;  /* 0x0029c800015c7983 */ /* 0x000f280000300800 */
        /* <DEDUP_REMOVED lines=20> */
[----:B------:R-:W2:Y:S04]  /*fca0*/  LDL.LU R90, [R1+0x29c4] ;  /* 0x0029c400015a7983 */ /* 0x000ea80000300800 */
[----:B0-----:R-:W2:Y:S04]  /*fcb0*/  LDL.LU R88, [R1+0x29c0] ;  /* 0x0029c00001587983 */ /* 0x001ea80000300800 */
[----:B-1----:R-:W2:Y:S04]  /*fcc0*/  LDL.LU.128 R80, [R1+0x29a0] ;  /* 0x0029a00001507983 */ /* 0x002ea80000300c00 */
[----:B------:R-:W2:Y:S04]  /*fcd0*/  LDL.LU.128 R84, [R1+0x29b0] ;  /* 0x0029b00001547983 */ /* 0x000ea80000300c00 */
[----:B------:R-:W2:Y:S01]  /*fce0*/  LDL.LU.128 R76, [R1+0x2990] ;  /* 0x00299000014c7983 */ /* 0x000ea20000300c00 */
[----:B------:R-:W-:-:S03]  /*fcf0*/  IMAD.MOV.U32 R186, RZ, RZ, R68 ;  /* 0x000000ffffba7224 */ /* 0x000fc600078e0044 */
[----:B------:R0:W-:Y:S01]  /*fd00*/  STL.64 [R1+0x568], R70 ;  /* 0x0005684601007387 */ /* 0x0001e20000100a00 */
[----:B------:R-:W-:-:S03]  /*fd10*/  IMAD.MOV.U32 R89, RZ, RZ, R69 ;  /* 0x000000ffff597224 */ /* 0x000fc600078e0045 */
[----:B------:R-:W2:Y:S04]  /*fd20*/  LDL.LU.128 R64, [R1+0x2960] ;  /* 0x0029600001407983 */ /* 0x000ea80000300c00 */
[----:B------:R-:W2:Y:S04]  /*fd30*/  LDL.LU.128 R60, [R1+0x2950] ;  /* 0x00295000013c7983 */ /* 0x000ea80000300c00 */
[----:B0-----:R-:W2:Y:S04]  /*fd40*/  LDL.LU.128 R68, [R1+0x2970] ;  /* 0x0029700001447983 */ /* 0x001ea80000300c00 */
[----:B------:R-:W2:Y:S04]  /*fd50*/  LDL.LU.128 R56, [R1+0x2940] ;  /* 0x0029400001387983 */ /* 0x000ea80000300c00 */
        /* <DEDUP_REMOVED lines=8> */
[----:B------:R-:W2:Y:S04]  /*fde0*/  LDL.LU.64 R20, [R1+0x28b8] ;  /* 0x0028b80001147983 */ /* 0x000ea80000300a00 */
[----:B------:R-:W2:Y:S04]  /*fdf0*/  LDL.LU.64 R16, [R1+0x28b0] ;  /* 0x0028b00001107983 */ /* 0x000ea80000300a00 */
[----:B------:R-:W2:Y:S04]  /*fe00*/  LDL.LU R15, [R1+0x28a8] ;  /* 0x0028a800010f7983 */ /* 0x000ea80000300800 */
[----:B------:R-:W2:Y:S04]  /*fe10*/  LDL.LU.64 R12, [R1+0x28a0] ;  /* 0x0028a000010c7983 */ /* 0x000ea80000300a00 */
[----:B------:R-:W2:Y:S04]  /*fe20*/  LDL.LU.128 R8, [R1+0x2890] ;  /* 0x0028900001087983 */ /* 0x000ea80000300c00 */
[----:B------:R-:W2:Y:S04]  /*fe30*/  LDL.LU.128 R4, [R1+0x2880] ;  /* 0x0028800001047983 */ /* 0x000ea80000300c00 */
[----:B------:R-:W2:Y:S04]  /*fe40*/  LDL.LU R185, [R1+0x568] ;  /* 0x0005680001b97983 */ /* 0x000ea80000300800 */
[----:B------:R-:W2:Y:S04]  /*fe50*/  LDL.LU R91, [R1+0x56c] ;  /* 0x00056c00015b7983 */ /* 0x000ea80000300800 */
[----:B------:R-:W-:Y:S04]  /*fe60*/  STL [R1+0x287c], R130 ;  /* 0x00287c8201007387 */ /* 0x000fe80000100800 */
[----:B------:R-:W-:Y:S04]  /*fe70*/  STL [R1+0x2878], R128 ;  /* 0x0028788001007387 */ /* 0x000fe80000100800 */
[----:B------:R-:W-:Y:S04]  /*fe80*/  STL [R1+0x2874], R126 ;  /* 0x0028747e01007387 */ /* 0x000fe80000100800 */
[----:B------:R-:W-:Y:S04]  /*fe90*/  STL [R1+0x2870], R124 ;  /* 0x0028707c01007387 */ /* 0x000fe80000100800 */
[----:B------:R-:W-:Y:S04]  /*fea0*/  STL [R1+0x286c], R122 ;  /* 0x00286c7a01007387 */ /* 0x000fe80000100800 */
[----:B------:R-:W-:Y:S04]  /*feb0*/  STL [R1+0x2868], R120 ;  /* 0x0028687801007387 */ /* 0x000fe80000100800 */
[----:B------:R0:W-:Y:S04]  /*fec0*/  STL.128 [R1+0x27e0], R72 ;  /* 0x0027e04801007387 */ /* 0x0001e80000100c00 */
[----:B------:R-:W-:Y:S04]  /*fed0*/  STL [R1+0x378], R150 ;  /* 0x0003789601007387 */ /* 0x000fe80000100800 */
[----:B------:R-:W-:Y:S04]  /*fee0*/  STL [R1+0x37c], R184 ;  /* 0x00037cb801007387 */ /* 0x000fe80000100800 */
[----:B------:R-:W-:Y:S04]  /*fef0*/  STL [R1+0x384], R144 ;  /* 0x0003849001007387 */ /* 0x000fe80000100800 */
[----:B0-----:R-:W2:Y:S04]  /*ff00*/  LDL.128 R72, [R1+0x360] ;  /* 0x0003600001487983 */ /* 0x001ea80000100c00 */
[----:B------:R-:W-:Y:S04]  /*ff10*/  STL [R1+0x388], R146 ;  /* 0x0003889201007387 */ /* 0x000fe80000100800 */
[----:B------:R-:W-:Y:S04]  /*ff20*/  STL [R1+0x38c], R148 ;  /* 0x00038c9401007387 */ /* 0x000fe80000100800 */
[----:B------:R-:W-:Y:S04]  /*ff30*/  STL [R1+0x390], R138 ;  /* 0x0003908a01007387 */ /* 0x000fe80000100800 */
[----:B------:R-:W-:Y:S04]  /*ff40*/  STL [R1+0x394], R140 ;  /* 0x0003948c01007387 */ /* 0x000fe80000100800 */
[----:B------:R-:W-:Y:S04]  /*ff50*/  STL [R1+0x398], R142 ;  /* 0x0003988e01007387 */ /* 0x000fe80000100800 */
[----:B------:R-:W-:Y:S04]  /*ff60*/  STL [R1+0x39c], R132 ;  /* 0x00039c8401007387 */ /* 0x000fe80000100800 */
[----:B------:R-:W2:Y:S04]  /*ff70*/  LDL.LU R128, [R1+0x2878] ;  /* 0x0028780001807983 */ /* 0x000ea80000300800 */
[----:B------:R-:W2:Y:S04]  /*ff80*/  LDL.LU R126, [R1+0x2874] ;  /* 0x00287400017e7983 */ /* 0x000ea80000300800 */
[----:B------:R-:W2:Y:S04]  /*ff90*/  LDL.LU R124, [R1+0x2870] ;  /* 0x00287000017c7983 */ /* 0x000ea80000300800 */
[----:B------:R-:W2:Y:S04]  /*ffa0*/  LDL.LU R122, [R1+0x286c] ;  /* 0x00286c00017a7983 */ /* 0x000ea80000300800 */
[----:B------:R-:W2:Y:S04]  /*ffb0*/  LDL.LU R120, [R1+0x2868] ;  /* 0x0028680001787983 */ /* 0x000ea80000300800 */
[----:B------:R-:W-:Y:S04]  /*ffc0*/  STL [R1+0x3a0], R134 ;  /* 0x0003a08601007387 */ /* 0x000fe80000100800 */
[----:B------:R-:W-:Y:S04]  /*ffd0*/  STL [R1+0x3a4], R136 ;  /* 0x0003a48801007387 */ /* 0x000fe80000100800 */
[----:B------:R-:W2:Y:S04]  /*ffe0*/  LDL.LU R130, [R1+0x287c] ;  /* 0x00287c0001827983 */ /* 0x000ea80000300800 */
[----:B---3--:R0:W-:Y:S04]  /*fff0*/  STL [R1+0x2834], R94 ;  /* 0x0028345e01007387 */ /* 0x0081e80000100800 */
[----:B----4-:R1:W-:Y:S04]  /*10000*/  STL [R1+0x2830], R92 ;  /* 0x0028305c01007387 */ /* 0x0103e80000100800 */
[----:B0-----:R-:W3:Y:S04]  /*10010*/  LDL.LU R94, [R1+0x2834] ;  /* 0x00283400015e7983 */ /* 0x001ee80000300800 */
[----:B-1----:R-:W3:Y:S04]  /*10020*/  LDL.LU R92, [R1+0x2830] ;  /* 0x00283000015c7983 */ /* 0x002ee80000300800 */
[----:B--2---:R-:W-:Y:S04]  /*10030*/  STL.64 [R1+0x578], R74 ;  /* 0x0005784a01007387 */ /* 0x004fe80000100a00 */
[----:B------:R-:W3:Y:S01]  /*10040*/  LDL.LU R95, [R1+0x57c] ;  /* 0x00057c00015f7983 */ /* 0x000ee20000300800 */
[----:B------:R-:W-:-:S03]  /*10050*/  IMAD.MOV.U32 R93, RZ, RZ, R73 ;  /* 0x000000ffff5d7224 */ /* 0x000fc600078e0049 */
[----:B------:R0:W-:Y:S04]  /*10060*/  STL [R1+0x283c], R98 ;  /* 0x00283c6201007387 */ /* 0x0001e80000100800 */
[----:B------:R1:W-:Y:S04]  /*10070*/  STL [R1+0x2838], R96 ;  /* 0x0028386001007387 */ /* 0x0003e80000100800 */
[----:B------:R2:W-:Y:S04]  /*10080*/  STL [R1+0x2844], R102 ;  /* 0x0028446601007387 */ /* 0x0005e80000100800 */
[----:B0-----:R-:W4:Y:S04]  /*10090*/  LDL.LU R98, [R1+0x283c] ;  /* 0x00283c0001627983 */ /* 0x001f280000300800 */
[----:B-1----:R-:W4:Y:S04]  /*100a0*/  LDL.LU R96, [R1+0x2838] ;  /* 0x0028380001607983 */ /* 0x002f280000300800 */
[----:B------:R0:W-:Y:S04]  /*100b0*/  STL [R1+0x2840], R100 ;  /* 0x0028406401007387 */ /* 0x0001e80000100800 */
[----:B--2---:R-:W2:Y:S01]  /*100c0*/  LDL.LU R102, [R1+0x2844] ;  /* 0x0028440001667983 */ /* 0x004ea20000300800 */
[----:B------:R-:W-:-:S03]  /*100d0*/  IMAD.MOV.U32 R184, RZ, RZ, R72 ;  /* 0x000000ffffb87224 */ /* 0x000fc600078e0048 */
[----:B------:R1:W-:Y:S04]  /*100e0*/  STL [R1+0x2850], R108 ;  /* 0x0028506c01007387 */ /* 0x0003e80000100800 */
[----:B0-----:R-:W2:Y:S04]  /*100f0*/  LDL.LU R100, [R1+0x2840] ;  /* 0x0028400001647983 */ /* 0x001ea80000300800 */
        /* <DEDUP_REMOVED lines=25> */
[----:B-1----:R-:W2:Y:S04]  /*10290*/  LDL.LU R108, [R1+0x2850] ;  /* 0x00285000016c7983 */ /* 0x002ea80000300800 */
[----:B0-----:R-:W2:Y:S04]  /*102a0*/  LDL.LU R110, [R1+0x2854] ;  /* 0x00285400016e7983 */ /* 0x001ea80000300800 */
[----:B------:R-:W2:Y:S04]  /*102b0*/  LDL.LU R106, [R1+0x284c] ;  /* 0x00284c00016a7983 */ /* 0x000ea80000300800 */
[----:B------:R-:W2:Y:S04]  /*102c0*/  LDL.LU R104, [R1+0x2848] ;  /* 0x0028480001687983 */ /* 0x000ea80000300800 */
        /* <DEDUP_REMOVED lines=23> */
[----:B------:R0:W-:Y:S04]  /*10440*/  STL [R1+0x2858], R112 ;  /* 0x0028587001007387 */ /* 0x0001e80000100800 */
[----:B------:R1:W-:Y:S04]  /*10450*/  STL [R1+0x2864], R118 ;  /* 0x0028647601007387 */ /* 0x0003e80000100800 */
[----:B------:R1:W-:Y:S04]  /*10460*/  STL [R1+0x2860], R116 ;  /* 0x0028607401007387 */ /* 0x0003e80000100800 */
[----:B0-----:R-:W2:Y:S04]  /*10470*/  LDL.LU R112, [R1+0x2858] ;  /* 0x0028580001707983 */ /* 0x001ea80000300800 */
[----:B------:R0:W-:Y:S04]  /*10480*/  STL [R1+0x285c], R114 ;  /* 0x00285c7201007387 */ /* 0x0001e80000100800 */
[----:B-1----:R-:W2:Y:S04]  /*10490*/  LDL.LU R118, [R1+0x2864] ;  /* 0x0028640001767983 */ /* 0x002ea80000300800 */
[----:B------:R-:W2:Y:S04]  /*104a0*/  LDL.LU R116, [R1+0x2860] ;  /* 0x0028600001747983 */ /* 0x000ea80000300800 */
[----:B0-----:R-:W2:Y:S04]  /*104b0*/  LDL.LU R114, [R1+0x285c] ;  /* 0x00285c0001727983 */ /* 0x001ea80000300800 */
[----:B------:R-:W-:Y:S04]  /*104c0*/  STL [R1+0x3a8], R126 ;  /* 0x0003a87e01007387 */ /* 0x000fe80000100800 */
[----:B------:R-:W-:Y:S04]  /*104d0*/  STL [R1+0x3ac], R128 ;  /* 0x0003ac8001007387 */ /* 0x000fe80000100800 */
[----:B------:R0:W-:Y:S04]  /*104e0*/  STL [R1+0x26d8], R124 ;  /* 0x0026d87c01007387 */ /* 0x0001e80000100800 */
[----:B------:R1:W-:Y:S04]  /*104f0*/  STL [R1+0x26d4], R122 ;  /* 0x0026d47a01007387 */ /* 0x0003e80000100800 */
[----:B------:R1:W-:Y:S04]  /*10500*/  STL [R1+0x26d0], R120 ;  /* 0x0026d07801007387 */ /* 0x0003e80000100800 */
[----:B---3--:R3:W-:Y:S04]  /*10510*/  STL.128 [R1+0x2690], R92 ;  /* 0x0026905c01007387 */ /* 0x0087e80000100c00 */
[----:B0-----:R-:W2:Y:S04]  /*10520*/  LDL.LU R124, [R1+0x26d8] ;  /* 0x0026d800017c7983 */ /* 0x001ea80000300800 */
[----:B-1----:R-:W2:Y:S04]  /*10530*/  LDL.LU R122, [R1+0x26d4] ;  /* 0x0026d400017a7983 */ /* 0x002ea80000300800 */
[----:B------:R-:W2:Y:S04]  /*10540*/  LDL.LU R120, [R1+0x26d0] ;  /* 0x0026d00001787983 */ /* 0x000ea80000300800 */
[----:B---3--:R-:W3:Y:S04]  /*10550*/  LDL.128 R92, [R1+0x370] ;  /* 0x00037000015c7983 */ /* 0x008ee80000100c00 */
[----:B----4-:R0:W-:Y:S04]  /*10560*/  STL [R1+0x26a4], R98 ;  /* 0x0026a46201007387 */ /* 0x0101e80000100800 */
[----:B------:R1:W-:Y:S04]  /*10570*/  STL [R1+0x26a0], R96 ;  /* 0x0026a06001007387 */ /* 0x0003e80000100800 */
[----:B------:R-:W4:Y:S04]  /*10580*/  LDL.LU R151, [R1+0x578] ;  /* 0x0005780001977983 */ /* 0x000f280000300800 */
[----:B0-----:R-:W4:Y:S04]  /*10590*/  LDL.LU R98, [R1+0x26a4] ;  /* 0x0026a40001627983 */ /* 0x001f280000300800 */
[----:B-1----:R-:W4:Y:S04]  /*105a0*/  LDL.LU R96, [R1+0x26a0] ;  /* 0x0026a00001607983 */ /* 0x002f280000300800 */
[----:B---3--:R-:W-:Y:S04]  /*105b0*/  STL.64 [R1+0x588], R94 ;  /* 0x0005885e01007387 */ /* 0x008fe80000100a00 */
[----:B------:R-:W4:Y:S01]  /*105c0*/  LDL.LU R99, [R1+0x58c] ;  /* 0x00058c0001637983 */ /* 0x000f220000300800 */
[----:B------:R-:W-:-:S03]  /*105d0*/  IMAD.MOV.U32 R97, RZ, RZ, R93 ;  /* 0x000000ffff617224 */ /* 0x000fc600078e005d */
[----:B--2---:R0:W-:Y:S04]  /*105e0*/  STL [R1+0x26ac], R102 ;  /* 0x0026ac6601007387 */ /* 0x0041e80000100800 */
[----:B------:R1:W-:Y:S01]  /*105f0*/  STL [R1+0x26a8], R100 ;  /* 0x0026a86401007387 */ /* 0x0003e20000100800 */
[----:B------:R-:W-:-:S03]  /*10600*/  IMAD.MOV.U32 R150, RZ, RZ, R92 ;  /* 0x000000ffff967224 */ /* 0x000fc600078e005c */
[----:B------:R2:W-:Y:S04]  /*10610*/  STL [R1+0x26b8], R108 ;  /* 0x0026b86c01007387 */ /* 0x0005e80000100800 */
[----:B0-----:R-:W3:Y:S04]  /*10620*/  LDL.LU R102, [R1+0x26ac] ;  /* 0x0026ac0001667983 */ /* 0x001ee80000300800 */
[----:B-1----:R-:W3:Y:S04]  /*10630*/  LDL.LU R100, [R1+0x26a8] ;  /* 0x0026a80001647983 */ /* 0x002ee80000300800 */
        /* <DEDUP_REMOVED lines=26> */
[----:B--2---:R-:W2:Y:S04]  /*107e0*/  LDL.LU R108, [R1+0x26b8] ;  /* 0x0026b800016c7983 */ /* 0x004ea80000300800 */
[----:B0-----:R-:W2:Y:S04]  /*107f0*/  LDL.LU R110, [R1+0x26bc] ;  /* 0x0026bc00016e7983 */ /* 0x001ea80000300800 */
[----:B-1----:R-:W2:Y:S04]  /*10800*/  LDL.LU R106, [R1+0x26b4] ;  /* 0x0026b400016a7983 */ /* 0x002ea80000300800 */
        /* <DEDUP_REMOVED lines=33> */
[----:B------:R-:W2:Y:S04]  /*10a20*/  LDL.LU R149, [R1+0x588] ;  /* 0x0005880001957983 */ /* 0x000ea80000300800 */
[----:B----4-:R0:W-:Y:S04]  /*10a30*/  STL.128 [R1+0x2500], R96 ;  /* 0x0025006001007387 */ /* 0x0101e80000100c00 */
[----:B0-----:R-:W4:Y:S04]  /*10a40*/  LDL.128 R96, [R1+0x380] ;  /* 0x0003800001607983 */ /* 0x001f280000100c00 */
[----:B---3--:R0:W-:Y:S04]  /*10a50*/  STL [R1+0x2514], R102 ;  /* 0x0025146601007387 */ /* 0x0081e80000100800 */
[----:B------:R1:W-:Y:S04]  /*10a60*/  STL [R1+0x2510], R100 ;  /* 0x0025106401007387 */ /* 0x0003e80000100800 */
[----:B0-----:R-:W3:Y:S04]  /*10a70*/  LDL.LU R102, [R1+0x2514] ;  /* 0x0025140001667983 */ /* 0x001ee80000300800 */
[----:B-1----:R-:W3:Y:S01]  /*10a80*/  LDL.LU R100, [R1+0x2510] ;  /* 0x0025100001647983 */ /* 0x002ee20000300800 */
[----:B----4-:R-:W-:-:S03]  /*10a90*/  IMAD.MOV.U32 R148, RZ, RZ, R96 ;  /* 0x000000ffff947224 */ /* 0x010fc600078e0060 */
[----:B------:R0:W-:Y:S01]  /*10aa0*/  STL.64 [R1+0x598], R98 ;  /* 0x0005986201007387 */ /* 0x0001e20000100a00 */
[----:B------:R-:W-:-:S03]  /*10ab0*/  IMAD.MOV.U32 R101, RZ, RZ, R97 ;  /* 0x000000ffff657224 */ /* 0x000fc600078e0061 */
[----:B------:R-:W3:Y:S04]  /*10ac0*/  LDL.LU R103, [R1+0x59c] ;  /* 0x00059c0001677983 */ /* 0x000ee80000300800 */
[----:B--2---:R1:W-:Y:S04]  /*10ad0*/  STL [R1+0x2520], R108 ;  /* 0x0025206c01007387 */ /* 0x0043e80000100800 */
[----:B0-----:R-:W2:Y:S04]  /*10ae0*/  LDL.LU.128 R96, [R1+0x2500] ;  /* 0x0025000001607983 */ /* 0x001ea80000300c00 */
        /* <DEDUP_REMOVED lines=29> */
[----:B----4-:R-:W4:Y:S04]  /*10cc0*/  LDL.LU R106, [R1+0x251c] ;  /* 0x00251c00016a7983 */ /* 0x010f280000300800 */
[----:B------:R-:W4:Y:S04]  /*10cd0*/  LDL.LU R104, [R1+0x2518] ;  /* 0x0025180001687983 */ /* 0x000f280000300800 */
        /* <DEDUP_REMOVED lines=24> */
[----:B------:R0:W-:Y:S04]  /*10e60*/  STL [R1+0x2528], R112 ;  /* 0x0025287001007387 */ /* 0x0001e80000100800 */
[----:B------:R1:W-:Y:S04]  /*10e70*/  STL [R1+0x2534], R118 ;  /* 0x0025347601007387 */ /* 0x0003e80000100800 */
[----:B------:R1:W-:Y:S04]  /*10e80*/  STL [R1+0x2530], R116 ;  /* 0x0025307401007387 */ /* 0x0003e80000100800 */
[----:B0-----:R-:W4:Y:S04]  /*10e90*/  LDL.LU R112, [R1+0x2528] ;  /* 0x0025280001707983 */ /* 0x001f280000300800 */
[----:B------:R0:W-:Y:S04]  /*10ea0*/  STL [R1+0x252c], R114 ;  /* 0x00252c7201007387 */ /* 0x0001e80000100800 */
[----:B-1----:R-:W4:Y:S04]  /*10eb0*/  LDL.LU R118, [R1+0x2534] ;  /* 0x0025340001767983 */ /* 0x002f280000300800 */
[----:B------:R-:W4:Y:S04]  /*10ec0*/  LDL.LU R116, [R1+0x2530] ;  /* 0x0025300001747983 */ /* 0x000f280000300800 */
[----:B0-----:R-:W4:Y:S04]  /*10ed0*/  LDL.LU R114, [R1+0x252c] ;  /* 0x00252c0001727983 */ /* 0x001f280000300800 */
[----:B------:R-:W4:Y:S04]  /*10ee0*/  LDL.LU R147, [R1+0x598] ;  /* 0x0005980001937983 */ /* 0x000f280000300800 */
[----:B---3--:R0:W-:Y:S04]  /*10ef0*/  STL.128 [R1+0x2370], R100 ;  /* 0x0023706401007387 */ /* 0x0081e80000100c00 */
[----:B--2---:R1:W-:Y:S04]  /*10f00*/  STL.128 [R1+0x2360], R96 ;  /* 0x0023606001007387 */ /* 0x0043e80000100c00 */
[----:B0-----:R-:W2:Y:S04]  /*10f10*/  LDL.LU.128 R100, [R1+0x2370] ;  /* 0x0023700001647983 */ /* 0x001ea80000300c00 */
[----:B-1----:R-:W3:Y:S04]  /*10f20*/  LDL.128 R96, [R1+0x390] ;  /* 0x0003900001607983 */ /* 0x002ee80000100c00 */
[----:B------:R0:W-:Y:S04]  /*10f30*/  STL [R1+0x2388], R108 ;  /* 0x0023886c01007387 */ /* 0x0001e80000100800 */
[----:B------:R1:W-:Y:S04]  /*10f40*/  STL [R1+0x238c], R110 ;  /* 0x00238c6e01007387 */ /* 0x0003e80000100800 */
[----:B----4-:R4:W-:Y:S04]  /*10f50*/  STL [R1+0x2384], R106 ;  /* 0x0023846a01007387 */ /* 0x0109e80000100800 */
        /* <DEDUP_REMOVED lines=21> */
[----:B------:R-:W-:Y:S04]  /*110b0*/  STL [R1+0x2228], R15 ;  /* 0x0022280f01007387 */ /* 0x000fe80000100800 */
[----:B------:R-:W-:Y:S04]  /*110c0*/  STL.64 [R1+0x2220], R12 ;  /* 0x0022200c01007387 */ /* 0x000fe80000100a00 */
[----:B------:R-:W-:Y:S04]  /*110d0*/  STL.128 [R1+0x2210], R8 ;  /* 0x0022100801007387 */ /* 0x000fe80000100c00 */
[----:B------:R-:W-:Y:S04]  /*110e0*/  STL.128 [R1+0x2200], R4 ;  /* 0x0022000401007387 */ /* 0x000fe80000100c00 */
[----:B0-----:R-:W3:Y:S04]  /*110f0*/  LDL.LU R108, [R1+0x2388] ;  /* 0x00238800016c7983 */ /* 0x001ee80000300800 */
[----:B-1----:R-:W3:Y:S04]  /*11100*/  LDL.LU R110, [R1+0x238c] ;  /* 0x00238c00016e7983 */ /* 0x002ee80000300800 */
        /* <DEDUP_REMOVED lines=19> */
[----:B--2---:R-:W-:Y:S04]  /*11240*/  STL.128 [R1+0x21e0], R100 ;  /* 0x0021e06401007387 */ /* 0x004fe80000100c00 */
[----:B------:R-:W2:Y:S01]  /*11250*/  LDL.LU.128 R24, [R1+0x2240] ;  /* 0x0022400001187983 */ /* 0x000ea20000300c00 */
[----:B---3--:R-:W-:-:S03]  /*11260*/  IMAD.MOV.U32 R146, RZ, RZ, R96 ;  /* 0x000000ffff927224 */ /* 0x008fc600078e0060 */
[----:B------:R0:W-:Y:S01]  /*11270*/  STL.64 [R1+0x5a8], R98 ;  /* 0x0005a86201007387 */ /* 0x0001e20000100a00 */
[----:B------:R-:W-:-:S03]  /*11280*/  IMAD.MOV.U32 R105, RZ, RZ, R97 ;  /* 0x000000ffff697224 */ /* 0x000fc600078e0061 */
[----:B------:R-:W3:Y:S04]  /*11290*/  LDL.LU.64 R20, [R1+0x2238] ;  /* 0x0022380001147983 */ /* 0x000ee80000300a00 */
[----:B------:R-:W3:Y:S04]  /*112a0*/  LDL.LU.64 R16, [R1+0x2230] ;  /* 0x0022300001107983 */ /* 0x000ee80000300a00 */
[----:B0-----:R-:W3:Y:S04]  /*112b0*/  LDL.LU.128 R96, [R1+0x2360] ;  /* 0x0023600001607983 */ /* 0x001ee80000300c00 */
[----:B------:R-:W3:Y:S04]  /*112c0*/  LDL.LU R15, [R1+0x2228] ;  /* 0x00222800010f7983 */ /* 0x000ee80000300800 */
[----:B------:R-:W3:Y:S04]  /*112d0*/  LDL.LU.64 R12, [R1+0x2220] ;  /* 0x00222000010c7983 */ /* 0x000ee80000300a00 */
[----:B------:R-:W3:Y:S04]  /*112e0*/  LDL.LU.128 R8, [R1+0x2210] ;  /* 0x0022100001087983 */ /* 0x000ee80000300c00 */
[----:B------:R-:W3:Y:S04]  /*112f0*/  LDL.LU.128 R4, [R1+0x2200] ;  /* 0x0022000001047983 */ /* 0x000ee80000300c00 */
[----:B------:R-:W3:Y:S04]  /*11300*/  LDL.LU R107, [R1+0x5ac] ;  /* 0x0005ac00016b7983 */ /* 0x000ee80000300800 */
[----:B------:R-:W3:Y:S04]  /*11310*/  LDL.128 R100, [R1+0x3a0] ;  /* 0x0003a00001647983 */ /* 0x000ee80000100c00 */
[----:B------:R0:W-:Y:S04]  /*11320*/  STL [R1+0x2390], R112 ;  /* 0x0023907001007387 */ /* 0x0001e80000100800 */
[----:B------:R-:W3:Y:S04]  /*11330*/  LDL.LU R145, [R1+0x5a8] ;  /* 0x0005a80001917983 */ /* 0x000ee80000300800 */
[----:B------:R-:W-:Y:S04]  /*11340*/  STL.64 [R1+0x2060], R234 ;  /* 0x002060ea01007387 */ /* 0x000fe80000100a00 */
[----:B0-----:R-:W3:Y:S04]  /*11350*/  LDL.LU R112, [R1+0x2390] ;  /* 0x0023900001707983 */ /* 0x001ee80000300800 */
        /* <DEDUP_REMOVED lines=13> */
[----:B----4-:R0:W-:Y:S04]  /*11430*/  STL.128 [R1+0x21c0], R92 ;  /* 0x0021c05c01007387 */ /* 0x0101e80000100c00 */
[----:B------:R1:W-:Y:S04]  /*11440*/  STL.128 [R1+0x21b0], R88 ;  /* 0x0021b05801007387 */ /* 0x0003e80000100c00 */
        /* <DEDUP_REMOVED lines=15> */
[----:B0-----:R-:W3:Y:S04]  /*11540*/  LDL.LU.128 R92, [R1+0x21c0] ;  /* 0x0021c000015c7983 */ /* 0x001ee80000300c00 */
[----:B--2---:R-:W-:Y:S04]  /*11550*/  STL.128 [R1+0x20b0], R24 ;  /* 0x0020b01801007387 */ /* 0x004fe80000100c00 */
[----:B-1----:R-:W2:Y:S04]  /*11560*/  LDL.LU.128 R88, [R1+0x21b0] ;  /* 0x0021b00001587983 */ /* 0x002ea80000300c00 */
[----:B----4-:R-:W4:Y:S04]  /*11570*/  LDL.LU.128 R84, [R1+0x21a0] ;  /* 0x0021a00001547983 */ /* 0x010f280000300c00 */
[----:B---3--:R-:W-:Y:S04]  /*11580*/  STL.64 [R1+0x20a8], R20 ;  /* 0x0020a81401007387 */ /* 0x008fe80000100a00 */
[----:B------:R-:W-:Y:S04]  /*11590*/  STL.64 [R1+0x20a0], R16 ;  /* 0x0020a01001007387 */ /* 0x000fe80000100a00 */
[----:B------:R0:W-:Y:S04]  /*115a0*/  STL.128 [R1+0x21d0], R96 ;  /* 0x0021d06001007387 */ /* 0x0001e80000100c00 */
[----:B------:R-:W-:Y:S04]  /*115b0*/  STL [R1+0x2098], R15 ;  /* 0x0020980f01007387 */ /* 0x000fe80000100800 */
[----:B------:R-:W-:Y:S04]  /*115c0*/  STL.64 [R1+0x2090], R12 ;  /* 0x0020900c01007387 */ /* 0x000fe80000100a00 */
[----:B------:R-:W-:Y:S04]  /*115d0*/  STL.128 [R1+0x2080], R8 ;  /* 0x0020800801007387 */ /* 0x000fe80000100c00 */
[----:B------:R-:W-:Y:S04]  /*115e0*/  STL.128 [R1+0x2070], R4 ;  /* 0x0020700401007387 */ /* 0x000fe80000100c00 */
[----:B------:R1:W-:Y:S01]  /*115f0*/  STL.128 [R1+0x21f0], R104 ;  /* 0x0021f06801007387 */ /* 0x0003e20000100c00 */
[----:B------:R-:W-:-:S03]  /*11600*/  IMAD.MOV.U32 R108, RZ, RZ, R100 ;  /* 0x000000ffff6c7224 */ /* 0x000fc600078e0064 */
[----:B------:R-:W-:Y:S04]  /*11610*/  STL [R1+0x5b4], R101 ;  /* 0x0005b46501007387 */ /* 0x000fe80000100800 */
[----:B------:R3:W-:Y:S04]  /*11620*/  STL.64 [R1+0x5b8], R102 ;  /* 0x0005b86601007387 */ /* 0x0007e80000100a00 */
[----:B0-----:R-:W2:Y:S04]  /*11630*/  LDL.LU.128 R96, [R1+0x21d0] ;  /* 0x0021d00001607983 */ /* 0x001ea80000300c00 */
[----:B-1----:R-:W4:Y:S04]  /*11640*/  LDL.LU.128 R104, [R1+0x21f0] ;  /* 0x0021f00001687983 */ /* 0x002f280000300c00 */
[----:B---3--:R-:W3:Y:S04]  /*11650*/  LDL.LU.128 R100, [R1+0x21e0] ;  /* 0x0021e00001647983 */ /* 0x008ee80000300c00 */
        /* <DEDUP_REMOVED lines=23> */
[----:B------:R-:W2:Y:S04]  /*117d0*/  LDL.LU R111, [R1+0x5bc] ;  /* 0x0005bc00016f7983 */ /* 0x000ea80000300800 */
[----:B------:R-:W-:Y:S04]  /*117e0*/  STL [R1+0x203c], R217 ;  /* 0x00203cd901007387 */ /* 0x000fe80000100800 */
[----:B------:R0:W-:Y:S04]  /*117f0*/  STL.64 [R1+0x2010], R194 ;  /* 0x002010c201007387 */ /* 0x0001e80000100a00 */
[----:B------:R-:W-:Y:S04]  /*11800*/  STL [R1+0x2020], R199 ;  /* 0x002020c701007387 */ /* 0x000fe80000100800 */
[----:B------:R1:W-:Y:S04]  /*11810*/  STL.64 [R1+0x2018], R196 ;  /* 0x002018c401007387 */ /* 0x0003e80000100a00 */
[----:B0-----:R-:W4:Y:S04]  /*11820*/  LDL.LU.64 R194, [R1+0x2010] ;  /* 0x0020100001c27983 */ /* 0x001f280000300a00 */
[----:B------:R-:W-:Y:S04]  /*11830*/  STL [R1+0x3d4], R112 ;  /* 0x0003d47001007387 */ /* 0x000fe80000100800 */
[----:B-1----:R-:W3:Y:S04]  /*11840*/  LDL.128 R196, [R1+0x3b0] ;  /* 0x0003b00001c47983 */ /* 0x002ee80000100c00 */
[----:B------:R0:W-:Y:S04]  /*11850*/  STL.128 [R1+0x2000], R188 ;  /* 0x002000bc01007387 */ /* 0x0001e80000100c00 */
[----:B------:R-:W-:Y:S04]  /*11860*/  STL [R1+0x3c0], R114 ;  /* 0x0003c07201007387 */ /* 0x000fe80000100800 */
[----:B------:R-:W-:Y:S04]  /*11870*/  STL [R1+0x3c4], R116 ;  /* 0x0003c47401007387 */ /* 0x000fe80000100800 */
[----:B------:R-:W-:Y:S04]  /*11880*/  STL [R1+0x3c8], R118 ;  /* 0x0003c87601007387 */ /* 0x000fe80000100800 */
[----:B0-----:R-:W2:Y:S04]  /*11890*/  LDL.LU.128 R188, [R1+0x2000] ;  /* 0x0020000001bc7983 */ /* 0x001ea80000300c00 */
[----:B------:R-:W2:Y:S04]  /*118a0*/  LDL.LU R219, [R1+0x2040] ;  /* 0x0020400001db7983 */ /* 0x000ea80000300800 */
[----:B------:R-:W2:Y:S04]  /*118b0*/  LDL.LU R217, [R1+0x203c] ;  /* 0x00203c0001d97983 */ /* 0x000ea80000300800 */
[----:B------:R-:W2:Y:S04]  /*118c0*/  LDL.LU R223, [R1+0x2048] ;  /* 0x0020480001df7983 */ /* 0x000ea80000300800 */
[----:B------:R-:W2:Y:S04]  /*118d0*/  LDL.LU R221, [R1+0x2044] ;  /* 0x0020440001dd7983 */ /* 0x000ea80000300800 */
[----:B------:R-:W2:Y:S04]  /*118e0*/  LDL.LU R231, [R1+0x2058] ;  /* 0x0020580001e77983 */ /* 0x000ea80000300800 */
[----:B------:R-:W2:Y:S04]  /*118f0*/  LDL.LU R229, [R1+0x2054] ;  /* 0x0020540001e57983 */ /* 0x000ea80000300800 */
[----:B------:R-:W2:Y:S04]  /*11900*/  LDL.LU R227, [R1+0x2050] ;  /* 0x0020500001e37983 */ /* 0x000ea80000300800 */
[----:B------:R-:W2:Y:S04]  /*11910*/  LDL.LU R225, [R1+0x204c] ;  /* 0x00204c0001e17983 */ /* 0x000ea80000300800 */
[----:B------:R-:W2:Y:S04]  /*11920*/  LDL.LU.64 R234, [R1+0x2060] ;  /* 0x0020600001ea7983 */ /* 0x000ea80000300a00 */
[----:B------:R-:W2:Y:S04]  /*11930*/  LDL.LU R182, [R1+0x19e4] ;  /* 0x0019e40001b67983 */ /* 0x000ea80000300800 */
[----:B------:R-:W2:Y:S04]  /*11940*/  LDL.LU R232, [R1+0x19e0] ;  /* 0x0019e00001e87983 */ /* 0x000ea80000300800 */
[----:B----4-:R0:W-:Y:S04]  /*11950*/  STL.64 [R1+0x1ef0], R194 ;  /* 0x001ef0c201007387 */ /* 0x0101e80000100a00 */
[----:B---3--:R1:W-:Y:S01]  /*11960*/  STL [R1+0x5c4], R197 ;  /* 0x0005c4c501007387 */ /* 0x0083e20000100800 */
[----:B------:R-:W-:-:S03]  /*11970*/  IMAD.MOV.U32 R112, RZ, RZ, R196 ;  /* 0x000000ffff707224 */ /* 0x000fc600078e00c4 */
[----:B0-----:R-:W3:Y:S04]  /*11980*/  LDL.LU.64 R194, [R1+0x1ef0] ;  /* 0x001ef00001c27983 */ /* 0x001ee80000300a00 */
[----:B------:R0:W-:Y:S04]  /*11990*/  STL.64 [R1+0x5c8], R198 ;  /* 0x0005c8c601007387 */ /* 0x0001e80000100a00 */
[----:B-1----:R-:W4:Y:S04]  /*119a0*/  LDL.LU.64 R196, [R1+0x2018] ;  /* 0x0020180001c47983 */ /* 0x002f280000300a00 */
[----:B------:R-:W-:Y:S04]  /*119b0*/  STL [R1+0x3d8], R102 ;  /* 0x0003d86601007387 */ /* 0x000fe80000100800 */
[----:B0-----:R-:W4:Y:S04]  /*119c0*/  LDL.LU R199, [R1+0x2020] ;  /* 0x0020200001c77983 */ /* 0x001f280000300800 */
[----:B------:R-:W-:Y:S04]  /*119d0*/  STL [R1+0x3dc], R104 ;  /* 0x0003dc6801007387 */ /* 0x000fe80000100800 */
[----:B--2---:R0:W-:Y:S04]  /*119e0*/  STL.128 [R1+0x1ee0], R188 ;  /* 0x001ee0bc01007387 */ /* 0x0041e80000100c00 */
[----:B------:R-:W2:Y:S04]  /*119f0*/  LDL.LU R113, [R1+0x5c4] ;  /* 0x0005c40001717983 */ /* 0x000ea80000300800 */
[----:B------:R-:W2:Y:S04]  /*11a00*/  LDL.LU R114, [R1+0x5c8] ;  /* 0x0005c80001727983 */ /* 0x000ea80000300800 */
[----:B------:R-:W2:Y:S04]  /*11a10*/  LDL.LU R115, [R1+0x5cc] ;  /* 0x0005cc0001737983 */ /* 0x000ea80000300800 */
[----:B0-----:R-:W2:Y:S04]  /*11a20*/  LDL.LU.128 R188, [R1+0x1ee0] ;  /* 0x001ee00001bc7983 */ /* 0x001ea80000300c00 */
[----:B---3--:R0:W-:Y:S04]  /*11a30*/  STL.64 [R1+0x1dc0], R194 ;  /* 0x001dc0c201007387 */ /* 0x0081e80000100a00 */
[----:B----4-:R-:W-:Y:S04]  /*11a40*/  STL.64 [R1+0x1ef8], R196 ;  /* 0x001ef8c401007387 */ /* 0x010fe80000100a00 */
[----:B0-----:R-:W3:Y:S04]  /*11a50*/  LDL.128 R192, [R1+0x3d0] ;  /* 0x0003d00001c07983 */ /* 0x001ee80000100c00 */
[----:B------:R0:W-:Y:S04]  /*11a60*/  STL [R1+0x1f00], R199 ;  /* 0x001f00c701007387 */ /* 0x0001e80000100800 */
[----:B0-----:R-:W4:Y:S04]  /*11a70*/  LDL.128 R196, [R1+0x3c0] ;  /* 0x0003c00001c47983 */ /* 0x001f280000100c00 */
[----:B------:R0:W-:Y:S04]  /*11a80*/  STL [R1+0x2030], R211 ;  /* 0x002030d301007387 */ /* 0x0001e80000100800 */
[----:B------:R1:W-:Y:S04]  /*11a90*/  STL [R1+0x202c], R205 ;  /* 0x00202ccd01007387 */ /* 0x0003e80000100800 */
[----:B------:R2:W-:Y:S04]  /*11aa0*/  STL [R1+0x2028], R203 ;  /* 0x002028cb01007387 */ /* 0x0005e80000100800 */
[----:B------:R2:W-:Y:S04]  /*11ab0*/  STL [R1+0x2024], R201 ;  /* 0x002024c901007387 */ /* 0x0005e80000100800 */
[----:B------:R2:W-:Y:S04]  /*11ac0*/  STL.128 [R1+0x1ff0], R184 ;  /* 0x001ff0b801007387 */ /* 0x0005e80000100c00 */
        /* <DEDUP_REMOVED lines=10> */
[----:B------:R2:W-:Y:S04]  /*11b70*/  STL [R1+0x1f50], R145 ;  /* 0x001f509101007387 */ /* 0x0005e80000100800 */
[----:B------:R2:W-:Y:S04]  /*11b80*/  STL.128 [R1+0x1f40], R108 ;  /* 0x001f406c01007387 */ /* 0x0005e80000100c00 */
[----:B0-----:R-:W4:Y:S04]  /*11b90*/  LDL.LU R211, [R1+0x2030] ;  /* 0x0020300001d37983 */ /* 0x001f280000300800 */
[----:B-1----:R-:W4:Y:S04]  /*11ba0*/  LDL.LU R205, [R1+0x202c] ;  /* 0x00202c0001cd7983 */ /* 0x002f280000300800 */
[----:B--2---:R-:W2:Y:S04]  /*11bb0*/  LDL.LU R203, [R1+0x2028] ;  /* 0x0020280001cb7983 */ /* 0x004ea80000300800 */
[----:B------:R-:W2:Y:S04]  /*11bc0*/  LDL.LU R201, [R1+0x2024] ;  /* 0x0020240001c97983 */ /* 0x000ea80000300800 */
[----:B------:R-:W2:Y:S04]  /*11bd0*/  LDL.LU.128 R184, [R1+0x1ff0] ;  /* 0x001ff00001b87983 */ /* 0x000ea80000300c00 */
        /* <DEDUP_REMOVED lines=10> */
[----:B------:R-:W2:Y:S04]  /*11c80*/  LDL.LU R145, [R1+0x1f50] ;  /* 0x001f500001917983 */ /* 0x000ea80000300800 */
[----:B------:R-:W2:Y:S04]  /*11c90*/  LDL.LU.128 R108, [R1+0x1f40] ;  /* 0x001f4000016c7983 */ /* 0x000ea80000300c00 */
[----:B------:R0:W-:Y:S04]  /*11ca0*/  STL.128 [R1+0x1db0], R188 ;  /* 0x001db0bc01007387 */ /* 0x0001e80000100c00 */
[----:B------:R1:W-:Y:S04]  /*11cb0*/  STL.128 [R1+0x1e20], R112 ;  /* 0x001e207001007387 */ /* 0x0003e80000100c00 */
[----:B0-----:R-:W2:Y:S04]  /*11cc0*/  LDL.LU.128 R188, [R1+0x1db0] ;  /* 0x001db00001bc7983 */ /* 0x001ea80000300c00 */
[----:B-1----:R-:W2:Y:S04]  /*11cd0*/  LDL.LU.128 R112, [R1+0x1e20] ;  /* 0x001e200001707983 */ /* 0x002ea80000300c00 */
[----:B---3--:R0:W-:Y:S01]  /*11ce0*/  STL.64 [R1+0x5e8], R194 ;  /* 0x0005e8c201007387 */ /* 0x0081e20000100a00 */
[----:B------:R-:W-:-:S03]  /*11cf0*/  IMAD.MOV.U32 R120, RZ, RZ, R192 ;  /* 0x000000ffff787224 */ /* 0x000fc600078e00c0 */
[----:B------:R1:W-:Y:S04]  /*11d00*/  STL [R1+0x2038], R215 ;  /* 0x002038d701007387 */ /* 0x0003e80000100800 */
[----:B------:R3:W-:Y:S04]  /*11d10*/  STL [R1+0x2034], R213 ;  /* 0x002034d501007387 */ /* 0x0007e80000100800 */
[----:B0-----:R-:W2:Y:S04]  /*11d20*/  LDL.LU.64 R194, [R1+0x1dc0] ;  /* 0x001dc00001c27983 */ /* 0x001ea80000300a00 */
[----:B----4-:R-:W-:Y:S04]  /*11d30*/  STL [R1+0x5d4], R197 ;  /* 0x0005d4c501007387 */ /* 0x010fe80000100800 */
[----:B------:R0:W-:Y:S04]  /*11d40*/  STL.64 [R1+0x5d8], R198 ;  /* 0x0005d8c601007387 */ /* 0x0001e80000100a00 */
[----:B------:R-:W4:Y:S04]  /*11d50*/  LDL.LU R117, [R1+0x5d4] ;  /* 0x0005d40001757983 */ /* 0x000f280000300800 */
[----:B------:R-:W4:Y:S04]  /*11d60*/  LDL.LU R118, [R1+0x5d8] ;  /* 0x0005d80001767983 */ /* 0x000f280000300800 */
[----:B------:R-:W4:Y:S01]  /*11d70*/  LDL.LU R119, [R1+0x5dc] ;  /* 0x0005dc0001777983 */ /* 0x000f220000300800 */
[----:B------:R-:W-:-:S03]  /*11d80*/  IMAD.MOV.U32 R116, RZ, RZ, R196 ;  /* 0x000000ffff747224 */ /* 0x000fc600078e00c4 */
[----:B------:R0:W-:Y:S04]  /*11d90*/  STL [R1+0x1e00], R107 ;  /* 0x001e006b01007387 */ /* 0x0001e80000100800 */
[----:B------:R0:W-:Y:S04]  /*11da0*/  STL [R1+0x1dfc], R105 ;  /* 0x001dfc6901007387 */ /* 0x0001e80000100800 */
[----:B------:R-:W-:Y:S04]  /*11db0*/  STL [R1+0x3e0], R106 ;  /* 0x0003e06a01007387 */ /* 0x000fe80000100800 */
[----:B-1----:R-:W4:Y:S04]  /*11dc0*/  LDL.LU R215, [R1+0x2038] ;  /* 0x0020380001d77983 */ /* 0x002f280000300800 */
[----:B---3--:R-:W3:Y:S04]  /*11dd0*/  LDL.LU R213, [R1+0x2034] ;  /* 0x0020340001d57983 */ /* 0x008ee80000300800 */
[----:B------:R-:W-:Y:S04]  /*11de0*/  STL [R1+0x3e4], R96 ;  /* 0x0003e46001007387 */ /* 0x000fe80000100800 */
[----:B------:R-:W-:Y:S04]  /*11df0*/  STL [R1+0x3e8], R98 ;  /* 0x0003e86201007387 */ /* 0x000fe80000100800 */
[----:B------:R-:W-:Y:S04]  /*11e00*/  STL [R1+0x3ec], R100 ;  /* 0x0003ec6401007387 */ /* 0x000fe80000100800 */
[----:B0-----:R-:W3:Y:S04]  /*11e10*/  LDL.LU R199, [R1+0x1f00] ;  /* 0x001f000001c77983 */ /* 0x001ee80000300800 */
[----:B------:R-:W3:Y:S04]  /*11e20*/  LDL.LU.64 R196, [R1+0x1ef8] ;  /* 0x001ef80001c47983 */ /* 0x000ee80000300a00 */
[----:B------:R-:W3:Y:S04]  /*11e30*/  LDL.LU R107, [R1+0x1e00] ;  /* 0x001e0000016b7983 */ /* 0x000ee80000300800 */
[----:B------:R-:W3:Y:S04]  /*11e40*/  LDL.LU R105, [R1+0x1dfc] ;  /* 0x001dfc0001697983 */ /* 0x000ee80000300800 */
[----:B------:R-:W-:Y:S04]  /*11e50*/  STL [R1+0x5e4], R193 ;  /* 0x0005e4c101007387 */ /* 0x000fe80000100800 */
[----:B------:R0:W-:Y:S04]  /*11e60*/  STL [R1+0x1f10], R211 ;  /* 0x001f10d301007387 */ /* 0x0001e80000100800 */
[----:B------:R1:W-:Y:S04]  /*11e70*/  STL [R1+0x1f0c], R205 ;  /* 0x001f0ccd01007387 */ /* 0x0003e80000100800 */
[----:B--2---:R2:W-:Y:S04]  /*11e80*/  STL [R1+0x1f08], R203 ;  /* 0x001f08cb01007387 */ /* 0x0045e80000100800 */
        /* <DEDUP_REMOVED lines=14> */
[----:B0-----:R-:W3:Y:S04]  /*11f70*/  LDL.LU R211, [R1+0x1f10] ;  /* 0x001f100001d37983 */ /* 0x001ee80000300800 */
[----:B-1----:R-:W3:Y:S04]  /*11f80*/  LDL.LU R205, [R1+0x1f0c] ;  /* 0x001f0c0001cd7983 */ /* 0x002ee80000300800 */
        /* <DEDUP_REMOVED lines=17> */
[----:B------:R-:W2:Y:S04]  /*120a0*/  LDL.LU R121, [R1+0x5e4] ;  /* 0x0005e40001797983 */ /* 0x000ea80000300800 */
[----:B------:R-:W2:Y:S04]  /*120b0*/  LDL.LU R122, [R1+0x5e8] ;  /* 0x0005e800017a7983 */ /* 0x000ea80000300800 */
[----:B0-----:R-:W2:Y:S04]  /*120c0*/  LDL.LU.128 R188, [R1+0x1c70] ;  /* 0x001c700001bc7983 */ /* 0x001ea80000300c00 */
[----:B------:R-:W2:Y:S04]  /*120d0*/  LDL.LU R123, [R1+0x5ec] ;  /* 0x0005ec00017b7983 */ /* 0x000ea80000300800 */
[----:B-1----:R-:W2:Y:S04]  /*120e0*/  LDL.LU.128 R112, [R1+0x1ce0] ;  /* 0x001ce00001707983 */ /* 0x002ea80000300c00 */
[----:B------:R0:W-:Y:S04]  /*120f0*/  STL.64 [R1+0x1c80], R194 ;  /* 0x001c80c201007387 */ /* 0x0001e80000100a00 */
[----:B0-----:R-:W2:Y:S04]  /*12100*/  LDL.128 R192, [R1+0x3e0] ;  /* 0x0003e00001c07983 */ /* 0x001ea80000100c00 */
[----:B----4-:R0:W-:Y:S04]  /*12110*/  STL.128 [R1+0x1cf0], R116 ;  /* 0x001cf07401007387 */ /* 0x0101e80000100c00 */
[----:B0-----:R-:W4:Y:S04]  /*12120*/  LDL.LU.128 R116, [R1+0x1cf0] ;  /* 0x001cf00001747983 */ /* 0x001f280000300c00 */
[----:B------:R0:W-:Y:S04]  /*12130*/  STL [R1+0x1f20], R219 ;  /* 0x001f20db01007387 */ /* 0x0001e80000100800 */
[----:B------:R1:W-:Y:S04]  /*12140*/  STL [R1+0x1f1c], R217 ;  /* 0x001f1cd901007387 */ /* 0x0003e80000100800 */
[----:B------:R1:W-:Y:S04]  /*12150*/  STL [R1+0x1f18], R215 ;  /* 0x001f18d701007387 */ /* 0x0003e80000100800 */
[----:B---3--:R3:W-:Y:S04]  /*12160*/  STL [R1+0x1f14], R213 ;  /* 0x001f14d501007387 */ /* 0x0087e80000100800 */
[----:B------:R3:W-:Y:S04]  /*12170*/  STL [R1+0x1dd0], R199 ;  /* 0x001dd0c701007387 */ /* 0x0007e80000100800 */
[----:B------:R3:W-:Y:S04]  /*12180*/  STL.64 [R1+0x1dc8], R196 ;  /* 0x001dc8c401007387 */ /* 0x0007e80000100a00 */
[----:B------:R3:W-:Y:S04]  /*12190*/  STL [R1+0x1cc8], R107 ;  /* 0x001cc86b01007387 */ /* 0x0007e80000100800 */
[----:B------:R3:W-:Y:S04]  /*121a0*/  STL [R1+0x1cc4], R105 ;  /* 0x001cc46901007387 */ /* 0x0007e80000100800 */
[----:B------:R3:W-:Y:S04]  /*121b0*/  STL [R1+0x1cc0], R103 ;  /* 0x001cc06701007387 */ /* 0x0007e80000100800 */
[----:B------:R3:W-:Y:S04]  /*121c0*/  STL [R1+0x1cbc], R101 ;  /* 0x001cbc6501007387 */ /* 0x0007e80000100800 */
[----:B------:R3:W-:Y:S04]  /*121d0*/  STL [R1+0x1cb8], R99 ;  /* 0x001cb86301007387 */ /* 0x0007e80000100800 */
[----:B------:R-:W-:Y:S04]  /*121e0*/  STL [R1+0x1cb4], R97 ;  /* 0x001cb46101007387 */ /* 0x000fe80000100800 */
[----:B0-----:R-:W4:Y:S04]  /*121f0*/  LDL.LU R219, [R1+0x1f20] ;  /* 0x001f200001db7983 */ /* 0x001f280000300800 */
[----:B-1----:R-:W4:Y:S04]  /*12200*/  LDL.LU R217, [R1+0x1f1c] ;  /* 0x001f1c0001d97983 */ /* 0x002f280000300800 */
[----:B------:R-:W4:Y:S04]  /*12210*/  LDL.LU R215, [R1+0x1f18] ;  /* 0x001f180001d77983 */ /* 0x000f280000300800 */
[----:B---3--:R-:W3:Y:S04]  /*12220*/  LDL.LU R213, [R1+0x1f14] ;  /* 0x001f140001d57983 */ /* 0x008ee80000300800 */
[----:B------:R-:W-:Y:S04]  /*12230*/  STL [R1+0x3f0], R90 ;  /* 0x0003f05a01007387 */ /* 0x000fe80000100800 */
[----:B------:R-:W-:Y:S04]  /*12240*/  STL [R1+0x3f4], R92 ;  /* 0x0003f45c01007387 */ /* 0x000fe80000100800 */
[----:B------:R-:W-:Y:S04]  /*12250*/  STL [R1+0x3f8], R94 ;  /* 0x0003f85e01007387 */ /* 0x000fe80000100800 */
[----:B------:R-:W3:Y:S04]  /*12260*/  LDL.LU R199, [R1+0x1dd0] ;  /* 0x001dd00001c77983 */ /* 0x000ee80000300800 */
[----:B------:R-:W3:Y:S04]  /*12270*/  LDL.LU.64 R196, [R1+0x1dc8] ;  /* 0x001dc80001c47983 */ /* 0x000ee80000300a00 */
[----:B------:R-:W3:Y:S04]  /*12280*/  LDL.LU R107, [R1+0x1cc8] ;  /* 0x001cc800016b7983 */ /* 0x000ee80000300800 */
[----:B------:R-:W3:Y:S04]  /*12290*/  LDL.LU R105, [R1+0x1cc4] ;  /* 0x001cc40001697983 */ /* 0x000ee80000300800 */
[----:B------:R-:W3:Y:S04]  /*122a0*/  LDL.LU R103, [R1+0x1cc0] ;  /* 0x001cc00001677983 */ /* 0x000ee80000300800 */
[----:B------:R-:W3:Y:S04]  /*122b0*/  LDL.LU R101, [R1+0x1cbc] ;  /* 0x001cbc0001657983 */ /* 0x000ee80000300800 */
[----:B------:R-:W3:Y:S04]  /*122c0*/  LDL.LU R99, [R1+0x1cb8] ;  /* 0x001cb80001637983 */ /* 0x000ee80000300800 */
        /* <DEDUP_REMOVED lines=34> */
[----:B------:R-:W2:Y:S04]  /*124f0*/  LDL.LU R97, [R1+0x1cb4] ;  /* 0x001cb40001617983 */ /* 0x000ea80000300800 */
[----:B------:R-:W-:Y:S04]  /*12500*/  STL [R1+0x3fc], R84 ;  /* 0x0003fc5401007387 */ /* 0x000fe80000100800 */
[----:B------:R0:W-:Y:S04]  /*12510*/  STL.128 [R1+0x1b20], R188 ;  /* 0x001b20bc01007387 */ /* 0x0001e80000100c00 */
[----:B------:R1:W-:Y:S04]  /*12520*/  STL.128 [R1+0x1bb0], R120 ;  /* 0x001bb07801007387 */ /* 0x0003e80000100c00 */
[----:B------:R1:W-:Y:S04]  /*12530*/  STL.128 [R1+0x1b90], R112 ;  /* 0x001b907001007387 */ /* 0x0003e80000100c00 */
[----:B0-----:R-:W2:Y:S04]  /*12540*/  LDL.128 R188, [R1+0x3f0] ;  /* 0x0003f00001bc7983 */ /* 0x001ea80000100c00 */
[----:B-1----:R-:W2:Y:S04]  /*12550*/  LDL.LU.128 R120, [R1+0x1bb0] ;  /* 0x001bb00001787983 */ /* 0x002ea80000300c00 */
[----:B------:R-:W-:Y:S04]  /*12560*/  STL [R1+0x5f4], R193 ;  /* 0x0005f4c101007387 */ /* 0x000fe80000100800 */
[----:B------:R-:W-:Y:S04]  /*12570*/  STL.64 [R1+0x5f8], R194 ;  /* 0x0005f8c201007387 */ /* 0x000fe80000100a00 */
[----:B------:R-:W2:Y:S04]  /*12580*/  LDL.LU R125, [R1+0x5f4] ;  /* 0x0005f400017d7983 */ /* 0x000ea80000300800 */
[----:B------:R-:W2:Y:S04]  /*12590*/  LDL.LU R126, [R1+0x5f8] ;  /* 0x0005f800017e7983 */ /* 0x000ea80000300800 */
[----:B------:R-:W2:Y:S04]  /*125a0*/  LDL.LU R127, [R1+0x5fc] ;  /* 0x0005fc00017f7983 */ /* 0x000ea80000300800 */
[----:B------:R-:W2:Y:S04]  /*125b0*/  LDL.LU.128 R112, [R1+0x1b90] ;  /* 0x001b900001707983 */ /* 0x000ea80000300c00 */
[----:B----4-:R0:W-:Y:S01]  /*125c0*/  STL.128 [R1+0x1ba0], R116 ;  /* 0x001ba07401007387 */ /* 0x0101e20000100c00 */
[----:B------:R-:W-:-:S03]  /*125d0*/  IMAD.MOV.U32 R124, RZ, RZ, R192 ;  /* 0x000000ffff7c7224 */ /* 0x000fc600078e00c0 */
[----:B------:R1:W-:Y:S04]  /*125e0*/  STL [R1+0x1f28], R223 ;  /* 0x001f28df01007387 */ /* 0x0003e80000100800 */
[----:B------:R4:W-:Y:S04]  /*125f0*/  STL [R1+0x1f24], R221 ;  /* 0x001f24dd01007387 */ /* 0x0009e80000100800 */
[----:B------:R4:W-:Y:S04]  /*12600*/  STL [R1+0x1b58], R95 ;  /* 0x001b585f01007387 */ /* 0x0009e80000100800 */
[----:B0-----:R-:W2:Y:S04]  /*12610*/  LDL.LU.128 R116, [R1+0x1ba0] ;  /* 0x001ba00001747983 */ /* 0x001ea80000300c00 */
[----:B------:R0:W-:Y:S04]  /*12620*/  STL [R1+0x1b54], R93 ;  /* 0x001b545d01007387 */ /* 0x0001e80000100800 */
[----:B-1----:R-:W2:Y:S04]  /*12630*/  LDL.LU R223, [R1+0x1f28] ;  /* 0x001f280001df7983 */ /* 0x002ea80000300800 */
[----:B----4-:R-:W4:Y:S04]  /*12640*/  LDL.LU R221, [R1+0x1f24] ;  /* 0x001f240001dd7983 */ /* 0x010f280000300800 */
[----:B------:R-:W4:Y:S04]  /*12650*/  LDL.LU.64 R194, [R1+0x1c80] ;  /* 0x001c800001c27983 */ /* 0x000f280000300a00 */
[----:B------:R-:W4:Y:S04]  /*12660*/  LDL.LU R95, [R1+0x1b58] ;  /* 0x001b5800015f7983 */ /* 0x000f280000300800 */
[----:B0-----:R-:W4:Y:S04]  /*12670*/  LDL.LU R93, [R1+0x1b54] ;  /* 0x001b5400015d7983 */ /* 0x001f280000300800 */
[----:B------:R-:W-:Y:S04]  /*12680*/  STL [R1+0x1f38], R231 ;  /* 0x001f38e701007387 */ /* 0x000fe80000100800 */
[----:B------:R-:W-:Y:S04]  /*12690*/  STL [R1+0x1f34], R229 ;  /* 0x001f34e501007387 */ /* 0x000fe80000100800 */
[----:B------:R0:W-:Y:S04]  /*126a0*/  STL [R1+0x1df0], R219 ;  /* 0x001df0db01007387 */ /* 0x0001e80000100800 */
[----:B------:R1:W-:Y:S04]  /*126b0*/  STL [R1+0x1dec], R217 ;  /* 0x001decd901007387 */ /* 0x0003e80000100800 */
[----:B------:R1:W-:Y:S04]  /*126c0*/  STL [R1+0x1de8], R215 ;  /* 0x001de8d701007387 */ /* 0x0003e80000100800 */
[----:B---3--:R3:W-:Y:S04]  /*126d0*/  STL [R1+0x1de4], R213 ;  /* 0x001de4d501007387 */ /* 0x0087e80000100800 */
[----:B0-----:R-:W4:Y:S04]  /*126e0*/  LDL.LU R219, [R1+0x1df0] ;  /* 0x001df00001db7983 */ /* 0x001f280000300800 */
[----:B-1----:R-:W4:Y:S04]  /*126f0*/  LDL.LU R217, [R1+0x1dec] ;  /* 0x001dec0001d97983 */ /* 0x002f280000300800 */
[----:B------:R-:W4:Y:S04]  /*12700*/  LDL.LU R215, [R1+0x1de8] ;  /* 0x001de80001d77983 */ /* 0x000f280000300800 */
[----:B------:R0:W-:Y:S04]  /*12710*/  STL [R1+0x1c90], R199 ;  /* 0x001c90c701007387 */ /* 0x0001e80000100800 */
[----:B------:R1:W-:Y:S04]  /*12720*/  STL.64 [R1+0x1c88], R196 ;  /* 0x001c88c401007387 */ /* 0x0003e80000100a00 */
[----:B------:R1:W-:Y:S04]  /*12730*/  STL [R1+0x1b70], R107 ;  /* 0x001b706b01007387 */ /* 0x0003e80000100800 */
[----:B------:R1:W-:Y:S04]  /*12740*/  STL [R1+0x1b6c], R105 ;  /* 0x001b6c6901007387 */ /* 0x0003e80000100800 */
[----:B------:R1:W-:Y:S04]  /*12750*/  STL [R1+0x1b68], R103 ;  /* 0x001b686701007387 */ /* 0x0003e80000100800 */
[----:B------:R1:W-:Y:S04]  /*12760*/  STL [R1+0x1b64], R101 ;  /* 0x001b646501007387 */ /* 0x0003e80000100800 */
[----:B------:R1:W-:Y:S04]  /*12770*/  STL [R1+0x1b60], R99 ;  /* 0x001b606301007387 */ /* 0x0003e80000100800 */
[----:B---3--:R-:W3:Y:S04]  /*12780*/  LDL.LU R213, [R1+0x1de4] ;  /* 0x001de40001d57983 */ /* 0x008ee80000300800 */
[----:B0-----:R-:W3:Y:S04]  /*12790*/  LDL.LU R199, [R1+0x1c90] ;  /* 0x001c900001c77983 */ /* 0x001ee80000300800 */
[----:B-1----:R-:W3:Y:S04]  /*127a0*/  LDL.LU.64 R196, [R1+0x1c88] ;  /* 0x001c880001c47983 */ /* 0x002ee80000300a00 */
[----:B------:R-:W3:Y:S04]  /*127b0*/  LDL.LU R107, [R1+0x1b70] ;  /* 0x001b7000016b7983 */ /* 0x000ee80000300800 */
[----:B------:R-:W3:Y:S04]  /*127c0*/  LDL.LU R105, [R1+0x1b6c] ;  /* 0x001b6c0001697983 */ /* 0x000ee80000300800 */
[----:B------:R-:W3:Y:S04]  /*127d0*/  LDL.LU R103, [R1+0x1b68] ;  /* 0x001b680001677983 */ /* 0x000ee80000300800 */
[----:B------:R-:W3:Y:S04]  /*127e0*/  LDL.LU R101, [R1+0x1b64] ;  /* 0x001b640001657983 */ /* 0x000ee80000300800 */
[----:B------:R-:W3:Y:S04]  /*127f0*/  LDL.LU R99, [R1+0x1b60] ;  /* 0x001b600001637983 */ /* 0x000ee80000300800 */
[----:B------:R0:W-:Y:S04]  /*12800*/  STL [R1+0x1f30], R227 ;  /* 0x001f30e301007387 */ /* 0x0001e80000100800 */
[----:B------:R-:W-:Y:S04]  /*12810*/  STL [R1+0x1f2c], R225 ;  /* 0x001f2ce101007387 */ /* 0x000fe80000100800 */
[----:B------:R-:W-:Y:S04]  /*12820*/  STL [R1+0x19f8], R91 ;  /* 0x0019f85b01007387 */ /* 0x000fe80000100800 */
[----:B------:R-:W-:Y:S04]  /*12830*/  STL [R1+0x19f4], R89 ;  /* 0x0019f45901007387 */ /* 0x000fe80000100800 */
[----:B------:R-:W-:Y:S04]  /*12840*/  STL [R1+0x19f0], R87 ;  /* 0x0019f05701007387 */ /* 0x000fe80000100800 */
[----:B------:R-:W-:Y:S04]  /*12850*/  STL [R1+0x19ec], R85 ;  /* 0x0019ec5501007387 */ /* 0x000fe80000100800 */
[----:B------:R-:W3:Y:S04]  /*12860*/  LDL.LU R231, [R1+0x1f38] ;  /* 0x001f380001e77983 */ /* 0x000ee80000300800 */
[----:B------:R-:W3:Y:S04]  /*12870*/  LDL.LU R229, [R1+0x1f34] ;  /* 0x001f340001e57983 */ /* 0x000ee80000300800 */
[----:B0-----:R-:W3:Y:S04]  /*12880*/  LDL.LU R227, [R1+0x1f30] ;  /* 0x001f300001e37983 */ /* 0x001ee80000300800 */
        /* <DEDUP_REMOVED lines=17> */
[----:B------:R2:W-:Y:S04]  /*129a0*/  STL [R1+0x1b5c], R97 ;  /* 0x001b5c6101007387 */ /* 0x0005e80000100800 */
        /* <DEDUP_REMOVED lines=18> */
[----:B------:R0:W-:Y:S04]  /*12ad0*/  STL.128 [R1+0x1a60], R124 ;  /* 0x001a607c01007387 */ /* 0x0001e80000100c00 */
[----:B------:R-:W-:Y:S04]  /*12ae0*/  STL [R1+0x604], R189 ;  /* 0x000604bd01007387 */ /* 0x000fe80000100800 */
[----:B------:R-:W-:Y:S04]  /*12af0*/  STL.64 [R1+0x608], R190 ;  /* 0x000608be01007387 */ /* 0x000fe80000100a00 */
[----:B------:R1:W-:Y:S04]  /*12b00*/  STL.128 [R1+0x1a50], R120 ;  /* 0x001a507801007387 */ /* 0x0003e80000100c00 */
[----:B0-----:R-:W2:Y:S04]  /*12b10*/  LDL.LU.128 R124, [R1+0x1a60] ;  /* 0x001a6000017c7983 */ /* 0x001ea80000300c00 */
[----:B------:R-:W2:Y:S04]  /*12b20*/  LDL.LU R129, [R1+0x604] ;  /* 0x0006040001817983 */ /* 0x000ea80000300800 */
[----:B------:R-:W2:Y:S04]  /*12b30*/  LDL.LU R130, [R1+0x608] ;  /* 0x0006080001827983 */ /* 0x000ea80000300800 */
[----:B------:R-:W2:Y:S04]  /*12b40*/  LDL.LU R131, [R1+0x60c] ;  /* 0x00060c0001837983 */ /* 0x000ea80000300800 */
[----:B------:R0:W-:Y:S04]  /*12b50*/  STL.128 [R1+0x1a40], R116 ;  /* 0x001a407401007387 */ /* 0x0001e80000100c00 */
[----:B------:R0:W-:Y:S04]  /*12b60*/  STL.128 [R1+0x1a30], R112 ;  /* 0x001a307001007387 */ /* 0x0001e80000100c00 */
[----:B-1----:R-:W2:Y:S01]  /*12b70*/  LDL.LU.128 R120, [R1+0x1a50] ;  /* 0x001a500001787983 */ /* 0x002ea20000300c00 */
[----:B------:R-:W-:-:S03]  /*12b80*/  IMAD.MOV.U32 R128, RZ, RZ, R188 ;  /* 0x000000ffff807224 */ /* 0x000fc600078e00bc */
[----:B------:R1:W-:Y:S04]  /*12b90*/  STL [R1+0x1df8], R223 ;  /* 0x001df8df01007387 */ /* 0x0003e80000100800 */
[----:B0-----:R-:W2:Y:S04]  /*12ba0*/  LDL.LU.128 R116, [R1+0x1a40] ;  /* 0x001a400001747983 */ /* 0x001ea80000300c00 */
[----:B------:R-:W2:Y:S04]  /*12bb0*/  LDL.LU.128 R112, [R1+0x1a30] ;  /* 0x001a300001707983 */ /* 0x000ea80000300c00 */
[----:B----4-:R0:W-:Y:S04]  /*12bc0*/  STL [R1+0x1df4], R221 ;  /* 0x001df4dd01007387 */ /* 0x0101e80000100800 */
[----:B------:R4:W-:Y:S04]  /*12bd0*/  STL [R1+0x1cb0], R219 ;  /* 0x001cb0db01007387 */ /* 0x0009e80000100800 */
[----:B------:R4:W-:Y:S04]  /*12be0*/  STL [R1+0x1cac], R217 ;  /* 0x001cacd901007387 */ /* 0x0009e80000100800 */
[----:B------:R4:W-:Y:S04]  /*12bf0*/  STL [R1+0x1ca8], R215 ;  /* 0x001ca8d701007387 */ /* 0x0009e80000100800 */
[----:B------:R-:W-:Y:S04]  /*12c00*/  STL.64 [R1+0x1b30], R194 ;  /* 0x001b30c201007387 */ /* 0x000fe80000100a00 */
[----:B------:R-:W-:Y:S04]  /*12c10*/  STL [R1+0x1a00], R95 ;  /* 0x001a005f01007387 */ /* 0x000fe80000100800 */
[----:B------:R-:W-:Y:S04]  /*12c20*/  STL [R1+0x19fc], R93 ;  /* 0x0019fc5d01007387 */ /* 0x000fe80000100800 */
[----:B------:R-:W2:Y:S04]  /*12c30*/  LDL.LU R225, [R1+0x1f2c] ;  /* 0x001f2c0001e17983 */ /* 0x000ea80000300800 */
        /* <DEDUP_REMOVED lines=8> */
[----:B-1----:R-:W2:Y:S04]  /*12cc0*/  LDL.LU R223, [R1+0x1df8] ;  /* 0x001df80001df7983 */ /* 0x002ea80000300800 */
[----:B0-----:R-:W2:Y:S04]  /*12cd0*/  LDL.LU R221, [R1+0x1df4] ;  /* 0x001df40001dd7983 */ /* 0x001ea80000300800 */
[----:B----4-:R-:W4:Y:S04]  /*12ce0*/  LDL.LU R219, [R1+0x1cb0] ;  /* 0x001cb00001db7983 */ /* 0x010f280000300800 */
[----:B------:R-:W4:Y:S04]  /*12cf0*/  LDL.LU R217, [R1+0x1cac] ;  /* 0x001cac0001d97983 */ /* 0x000f280000300800 */
[----:B------:R-:W4:Y:S04]  /*12d00*/  LDL.LU R215, [R1+0x1ca8] ;  /* 0x001ca80001d77983 */ /* 0x000f280000300800 */
[----:B---3--:R-:W3:Y:S04]  /*12d10*/  LDL.LU R213, [R1+0x1ca4] ;  /* 0x001ca40001d57983 */ /* 0x008ee80000300800 */
[----:B------:R-:W3:Y:S04]  /*12d20*/  LDL.LU R199, [R1+0x1b40] ;  /* 0x001b400001c77983 */ /* 0x000ee80000300800 */
[----:B------:R-:W3:Y:S04]  /*12d30*/  LDL.LU.64 R196, [R1+0x1b38] ;  /* 0x001b380001c47983 */ /* 0x000ee80000300a00 */
[----:B------:R-:W3:Y:S04]  /*12d40*/  LDL.LU.64 R194, [R1+0x1b30] ;  /* 0x001b300001c27983 */ /* 0x000ee80000300a00 */
[----:B------:R-:W3:Y:S04]  /*12d50*/  LDL.LU.128 R188, [R1+0x1b20] ;  /* 0x001b200001bc7983 */ /* 0x000ee80000300c00 */
[----:B------:R-:W4:Y:S04]  /*12d60*/  LDL.LU R107, [R1+0x1a18] ;  /* 0x001a1800016b7983 */ /* 0x000f280000300800 */
        /* <DEDUP_REMOVED lines=11> */
[----:B------:R-:W-:Y:S04]  /*12e20*/  STL [R1+0x400], R86 ;  /* 0x0004005601007387 */ /* 0x000fe80000100800 */
[----:B------:R-:W-:Y:S04]  /*12e30*/  STL [R1+0x404], R88 ;  /* 0x0004045801007387 */ /* 0x000fe80000100800 */
[----:B------:R-:W-:Y:S04]  /*12e40*/  STL [R1+0x408], R78 ;  /* 0x0004084e01007387 */ /* 0x000fe80000100800 */
        /* <DEDUP_REMOVED lines=37> */
[----:B------:R-:W-:Y:S04]  /*130a0*/  STL.128 [R1+0x19d0], R128 ;  /* 0x0019d08001007387 */ /* 0x000fe80000100c00 */
[----:B------:R-:W-:Y:S04]  /*130b0*/  STL.128 [R1+0x19c0], R124 ;  /* 0x0019c07c01007387 */ /* 0x000fe80000100c00 */
[----:B------:R-:W-:Y:S04]  /*130c0*/  STL.128 [R1+0x19b0], R120 ;  /* 0x0019b07801007387 */ /* 0x000fe80000100c00 */
[----:B------:R-:W-:Y:S04]  /*130d0*/  STL.128 [R1+0x19a0], R116 ;  /* 0x0019a07401007387 */ /* 0x000fe80000100c00 */
[----:B------:R0:W-:Y:S04]  /*130e0*/  STL.128 [R1+0x1990], R112 ;  /* 0x0019907001007387 */ /* 0x0001e80000100c00 */
[----:B------:R1:W-:Y:S04]  /*130f0*/  STL.128 [R1+0x18d0], R48 ;  /* 0x0018d03001007387 */ /* 0x0003e80000100c00 */
[----:B------:R1:W-:Y:S04]  /*13100*/  STL.128 [R1+0x18b0], R40 ;  /* 0x0018b02801007387 */ /* 0x0003e80000100c00 */
[----:B------:R1:W-:Y:S04]  /*13110*/  STL.128 [R1+0x18a0], R36 ;  /* 0x0018a02401007387 */ /* 0x0003e80000100c00 */
[----:B0-----:R-:W2:Y:S04]  /*13120*/  LDL.128 R112, [R1+0x400] ;  /* 0x0004000001707983 */ /* 0x001ea80000100c00 */
[----:B------:R-:W2:Y:S04]  /*13130*/  LDL.LU.128 R124, [R1+0x19c0] ;  /* 0x0019c000017c7983 */ /* 0x000ea80000300c00 */
[----:B------:R-:W2:Y:S04]  /*13140*/  LDL.LU.128 R120, [R1+0x19b0] ;  /* 0x0019b00001787983 */ /* 0x000ea80000300c00 */
[----:B------:R-:W2:Y:S04]  /*13150*/  LDL.LU.128 R116, [R1+0x19a0] ;  /* 0x0019a00001747983 */ /* 0x000ea80000300c00 */
[----:B-1----:R-:W2:Y:S04]  /*13160*/  LDL.LU.128 R48, [R1+0x18d0] ;  /* 0x0018d00001307983 */ /* 0x002ea80000300c00 */
[----:B------:R-:W2:Y:S04]  /*13170*/  LDL.LU.128 R40, [R1+0x18b0] ;  /* 0x0018b00001287983 */ /* 0x000ea80000300c00 */
[----:B------:R-:W2:Y:S04]  /*13180*/  LDL.LU.128 R36, [R1+0x18a0] ;  /* 0x0018a00001247983 */ /* 0x000ea80000300c00 */
[----:B------:R0:W-:Y:S04]  /*13190*/  STL.128 [R1+0x1890], R32 ;  /* 0x0018902001007387 */ /* 0x0001e80000100c00 */
[----:B------:R1:W-:Y:S04]  /*131a0*/  STL [R1+0x1930], R73 ;  /* 0x0019304901007387 */ /* 0x0003e80000100800 */
[----:B------:R-:W2:Y:S04]  /*131b0*/  LDL.LU.128 R128, [R1+0x19d0] ;  /* 0x0019d00001807983 */ /* 0x000ea80000300c00 */
[----:B------:R-:W-:Y:S04]  /*131c0*/  STL [R1+0x410], R82 ;  /* 0x0004105201007387 */ /* 0x000fe80000100800 */
[----:B0-----:R-:W2:Y:S04]  /*131d0*/  LDL.LU.128 R32, [R1+0x1890] ;  /* 0x0018900001207983 */ /* 0x001ea80000300c00 */
[----:B-1----:R-:W2:Y:S04]  /*131e0*/  LDL.LU R73, [R1+0x1930] ;  /* 0x0019300001497983 */ /* 0x002ea80000300800 */
[----:B------:R-:W-:Y:S04]  /*131f0*/  STL [R1+0x414], R72 ;  /* 0x0004144801007387 */ /* 0x000fe80000100800 */
[----:B------:R-:W-:Y:S04]  /*13200*/  STL [R1+0x418], R74 ;  /* 0x0004184a01007387 */ /* 0x000fe80000100800 */
[----:B------:R-:W-:Y:S04]  /*13210*/  STL [R1+0x41c], R76 ;  /* 0x00041c4c01007387 */ /* 0x000fe80000100800 */
[----:B----4-:R0:W-:Y:S04]  /*13220*/  STL [R1+0x1974], R107 ;  /* 0x0019746b01007387 */ /* 0x0101e80000100800 */
        /* <DEDUP_REMOVED lines=21> */
[----:B0-----:R-:W2:Y:S04]  /*13380*/  LDL.LU R107, [R1+0x1974] ;  /* 0x00197400016b7983 */ /* 0x001ea80000300800 */
[----:B-1----:R-:W2:Y:S04]  /*13390*/  LDL.LU R105, [R1+0x1970] ;  /* 0x0019700001697983 */ /* 0x002ea80000300800 */
[----:B---3--:R-:W3:Y:S04]  /*133a0*/  LDL.LU R103, [R1+0x196c] ;  /* 0x00196c0001677983 */ /* 0x008ee80000300800 */
        /* <DEDUP_REMOVED lines=13> */
[----:B------:R-:W4:Y:S04]  /*13480*/  LDL.LU.128 R68, [R1+0x1920] ;  /* 0x0019200001447983 */ /* 0x000f280000300c00 */
[----:B------:R-:W4:Y:S04]  /*13490*/  LDL.LU.128 R64, [R1+0x1910] ;  /* 0x0019100001407983 */ /* 0x000f280000300c00 */
[----:B------:R-:W4:Y:S04]  /*134a0*/  LDL.LU.128 R60, [R1+0x1900] ;  /* 0x00190000013c7983 */ /* 0x000f280000300c00 */
[----:B------:R-:W4:Y:S04]  /*134b0*/  LDL.LU.128 R56, [R1+0x18f0] ;  /* 0x0018f00001387983 */ /* 0x000f280000300c00 */
[----:B------:R-:W4:Y:S04]  /*134c0*/  LDL.LU.128 R52, [R1+0x18e0] ;  /* 0x0018e00001347983 */ /* 0x000f280000300c00 */
[----:B------:R-:W4:Y:S04]  /*134d0*/  LDL.LU.128 R44, [R1+0x18c0] ;  /* 0x0018c000012c7983 */ /* 0x000f280000300c00 */
[----:B--2---:R-:W-:Y:S04]  /*134e0*/  STL.128 [R1+0x1310], R164 ;  /* 0x001310a401007387 */ /* 0x004fe80000100c00 */
[----:B------:R-:W2:Y:S04]  /*134f0*/  LDL.LU R233, [R1+0x1320] ;  /* 0x0013200001e97983 */ /* 0x000ea80000300800 */
[----:B------:R-:W-:Y:S04]  /*13500*/  STL.128 [R1+0x1980], R108 ;  /* 0x0019806c01007387 */ /* 0x000fe80000100c00 */
[----:B------:R0:W-:Y:S04]  /*13510*/  STL [R1+0x1960], R97 ;  /* 0x0019606101007387 */ /* 0x0001e80000100800 */
[----:B0-----:R-:W2:Y:S04]  /*13520*/  LDL.LU R97, [R1+0x1960] ;  /* 0x0019600001617983 */ /* 0x001ea80000300800 */
[----:B------:R-:W2:Y:S01]  /*13530*/  LDL.LU.128 R108, [R1+0x1980] ;  /* 0x00198000016c7983 */ /* 0x000ea20000300c00 */
[----:B------:R-:W-:-:S02]  /*13540*/  IMAD.MOV.U32 R132, RZ, RZ, R112 ;  /* 0x000000ffff847224 */ /* 0x000fc400078e0070 */
[----:B------:R-:W-:Y:S02]  /*13550*/  IMAD.MOV.U32 R133, RZ, RZ, R113 ;  /* 0x000000ffff857224 */ /* 0x000fe400078e0071 */
[----:B------:R-:W-:Y:S01]  /*13560*/  IMAD.MOV.U32 R134, RZ, RZ, R114 ;  /* 0x000000ffff867224 */ /* 0x000fe200078e0072 */
[----:B------:R-:W-:Y:S01]  /*13570*/  STL.128 [R1+0x1810], R124 ;  /* 0x0018107c01007387 */ /* 0x000fe20000100c00 */
[----:B------:R-:W-:-:S03]  /*13580*/  IMAD.MOV.U32 R135, RZ, RZ, R115 ;  /* 0x000000ffff877224 */ /* 0x000fc600078e0073 */
[----:B------:R-:W-:Y:S04]  /*13590*/  STL.128 [R1+0x1800], R120 ;  /* 0x0018007801007387 */ /* 0x000fe80000100c00 */
[----:B------:R0:W-:Y:S04]  /*135a0*/  STL.128 [R1+0x17f0], R116 ;  /* 0x0017f07401007387 */ /* 0x0001e80000100c00 */
[----:B------:R1:W-:Y:S04]  /*135b0*/  STL.128 [R1+0x1720], R48 ;  /* 0x0017203001007387 */ /* 0x0003e80000100c00 */
[----:B------:R1:W-:Y:S04]  /*135c0*/  STL.128 [R1+0x1700], R40 ;  /* 0x0017002801007387 */ /* 0x0003e80000100c00 */
[----:B------:R1:W-:Y:S04]  /*135d0*/  STL.128 [R1+0x16f0], R36 ;  /* 0x0016f02401007387 */ /* 0x0003e80000100c00 */
[----:B------:R-:W2:Y:S04]  /*135e0*/  LDL.LU.128 R112, [R1+0x1990] ;  /* 0x0019900001707983 */ /* 0x000ea80000300c00 */
[----:B0-----:R-:W2:Y:S04]  /*135f0*/  LDL.128 R116, [R1+0x410] ;  /* 0x0004100001747983 */ /* 0x001ea80000100c00 */
[----:B------:R-:W2:Y:S04]  /*13600*/  LDL.LU.128 R124, [R1+0x1810] ;  /* 0x00181000017c7983 */ /* 0x000ea80000300c00 */
[----:B------:R-:W2:Y:S04]  /*13610*/  LDL.LU.128 R120, [R1+0x1800] ;  /* 0x0018000001787983 */ /* 0x000ea80000300c00 */
[----:B-1----:R-:W2:Y:S04]  /*13620*/  LDL.LU.128 R48, [R1+0x1720] ;  /* 0x0017200001307983 */ /* 0x002ea80000300c00 */
[----:B------:R-:W2:Y:S04]  /*13630*/  LDL.LU.128 R40, [R1+0x1700] ;  /* 0x0017000001287983 */ /* 0x000ea80000300c00 */
[----:B------:R-:W2:Y:S04]  /*13640*/  LDL.LU.128 R36, [R1+0x16f0] ;  /* 0x0016f00001247983 */ /* 0x000ea80000300c00 */
[----:B------:R0:W-:Y:S04]  /*13650*/  STL.128 [R1+0x1880], R28 ;  /* 0x0018801c01007387 */ /* 0x0001e80000100c00 */
[----:B------:R1:W-:Y:S04]  /*13660*/  STL.64 [R1+0x1850], R12 ;  /* 0x0018500c01007387 */ /* 0x0003e80000100a00 */
[----:B------:R1:W-:Y:S04]  /*13670*/  STL.128 [R1+0x1870], R24 ;  /* 0x0018701801007387 */ /* 0x0003e80000100c00 */
[----:B------:R1:W-:Y:S04]  /*13680*/  STL.64 [R1+0x1868], R20 ;  /* 0x0018681401007387 */ /* 0x0003e80000100a00 */
[----:B0-----:R-:W2:Y:S04]  /*13690*/  LDL.LU.128 R28, [R1+0x1880] ;  /* 0x00188000011c7983 */ /* 0x001ea80000300c00 */
[----:B-1----:R-:W2:Y:S04]  /*136a0*/  LDL.LU.64 R12, [R1+0x1850] ;  /* 0x00185000010c7983 */ /* 0x002ea80000300a00 */
[----:B------:R0:W-:Y:S04]  /*136b0*/  STL.64 [R1+0x1860], R16 ;  /* 0x0018601001007387 */ /* 0x0001e80000100a00 */
[----:B------:R1:W-:Y:S04]  /*136c0*/  STL [R1+0x1858], R15 ;  /* 0x0018580f01007387 */ /* 0x0003e80000100800 */
[----:B------:R1:W-:Y:S04]  /*136d0*/  STL.128 [R1+0x1840], R8 ;  /* 0x0018400801007387 */ /* 0x0003e80000100c00 */
[----:B------:R1:W-:Y:S04]  /*136e0*/  STL.128 [R1+0x1830], R4 ;  /* 0x0018300401007387 */ /* 0x0003e80000100c00 */
[----:B------:R1:W-:Y:S04]  /*136f0*/  STL.128 [R1+0x16e0], R32 ;  /* 0x0016e02001007387 */ /* 0x0003e80000100c00 */
[----:B------:R-:W2:Y:S04]  /*13700*/  LDL.LU.128 R24, [R1+0x1870] ;  /* 0x0018700001187983 */ /* 0x000ea80000300c00 */
[----:B------:R-:W2:Y:S04]  /*13710*/  LDL.LU.64 R20, [R1+0x1868] ;  /* 0x0018680001147983 */ /* 0x000ea80000300a00 */
[----:B0-----:R-:W2:Y:S04]  /*13720*/  LDL.LU.64 R16, [R1+0x1860] ;  /* 0x0018600001107983 */ /* 0x001ea80000300a00 */
[----:B-1----:R-:W2:Y:S04]  /*13730*/  LDL.LU R15, [R1+0x1858] ;  /* 0x00185800010f7983 */ /* 0x002ea80000300800 */
[----:B------:R-:W2:Y:S04]  /*13740*/  LDL.LU.128 R8, [R1+0x1840] ;  /* 0x0018400001087983 */ /* 0x000ea80000300c00 */
[----:B------:R-:W2:Y:S04]  /*13750*/  LDL.LU.128 R4, [R1+0x1830] ;  /* 0x0018300001047983 */ /* 0x000ea80000300c00 */
[----:B------:R-:W2:Y:S04]  /*13760*/  LDL.LU.128 R32, [R1+0x16e0] ;  /* 0x0016e00001207983 */ /* 0x000ea80000300c00 */
[----:B------:R-:W-:Y:S04]  /*13770*/  STL.128 [R1+0x1820], R128 ;  /* 0x0018208001007387 */ /* 0x000fe80000100c00 */
[----:B------:R0:W-:Y:S04]  /*13780*/  STL [R1+0x1780], R73 ;  /* 0x0017804901007387 */ /* 0x0001e80000100800 */
[----:B0-----:R-:W2:Y:S04]  /*13790*/  LDL.LU R73, [R1+0x1780] ;  /* 0x0017800001497983 */ /* 0x001ea80000300800 */
[----:B------:R-:W2:Y:S04]  /*137a0*/  LDL.LU.128 R128, [R1+0x1820] ;  /* 0x0018200001807983 */ /* 0x000ea80000300c00 */
[----:B------:R0:W-:Y:S04]  /*137b0*/  STL [R1+0x17c4], R107 ;  /* 0x0017c46b01007387 */ /* 0x0001e80000100800 */
[----:B------:R1:W-:Y:S04]  /*137c0*/  STL [R1+0x17c0], R105 ;  /* 0x0017c06901007387 */ /* 0x0003e80000100800 */
[----:B---3--:R3:W-:Y:S04]  /*137d0*/  STL [R1+0x17bc], R103 ;  /* 0x0017bc6701007387 */ /* 0x0087e80000100800 */
[----:B----4-:R4:W-:Y:S04]  /*137e0*/  STL [R1+0x17b8], R101 ;  /* 0x0017b86501007387 */ /* 0x0109e80000100800 */
        /* <DEDUP_REMOVED lines=15> */
[----:B------:R-:W-:Y:S04]  /*138e0*/  STL.64 [R1+0x1778], R70 ;  /* 0x0017784601007387 */ /* 0x000fe80000100a00 */
[----:B------:R-:W-:Y:S04]  /*138f0*/  STL [R1+0x1770], R69 ;  /* 0x0017704501007387 */ /* 0x000fe80000100800 */
[----:B------:R-:W-:Y:S04]  /*13900*/  STL.64 [R1+0x1768], R66 ;  /* 0x0017684201007387 */ /* 0x000fe80000100a00 */
[----:B------:R-:W-:Y:S04]  /*13910*/  STL [R1+0x1760], R65 ;  /* 0x0017604101007387 */ /* 0x000fe80000100800 */
[----:B------:R-:W-:Y:S04]  /*13920*/  STL.64 [R1+0x1758], R62 ;  /* 0x0017583e01007387 */ /* 0x000fe80000100a00 */
[----:B------:R-:W-:Y:S04]  /*13930*/  STL [R1+0x1750], R61 ;  /* 0x0017503d01007387 */ /* 0x000fe80000100800 */
[----:B------:R-:W-:Y:S04]  /*13940*/  STL.128 [R1+0x1740], R56 ;  /* 0x0017403801007387 */ /* 0x000fe80000100c00 */
[----:B------:R-:W-:Y:S04]  /*13950*/  STL.128 [R1+0x1730], R52 ;  /* 0x0017303401007387 */ /* 0x000fe80000100c00 */
[----:B------:R-:W-:Y:S04]  /*13960*/  STL.128 [R1+0x1710], R44 ;  /* 0x0017102c01007387 */ /* 0x000fe80000100c00 */
[----:B0-----:R-:W4:Y:S04]  /*13970*/  LDL.LU R107, [R1+0x17c4] ;  /* 0x0017c400016b7983 */ /* 0x001f280000300800 */
[----:B-1----:R-:W4:Y:S04]  /*13980*/  LDL.LU R105, [R1+0x17c0] ;  /* 0x0017c00001697983 */ /* 0x002f280000300800 */
[----:B---3--:R-:W3:Y:S04]  /*13990*/  LDL.LU R103, [R1+0x17bc] ;  /* 0x0017bc0001677983 */ /* 0x008ee80000300800 */
[----:B--2---:R0:W-:Y:S04]  /*139a0*/  STL [R1+0x17b0], R97 ;  /* 0x0017b06101007387 */ /* 0x0041e80000100800 */
[----:B------:R1:W-:Y:S04]  /*139b0*/  STL.128 [R1+0x17d0], R108 ;  /* 0x0017d06c01007387 */ /* 0x0003e80000100c00 */
[----:B----4-:R-:W2:Y:S04]  /*139c0*/  LDL.LU R101, [R1+0x17b8] ;  /* 0x0017b80001657983 */ /* 0x010ea80000300800 */
[----:B------:R-:W4:Y:S04]  /*139d0*/  LDL.LU R99, [R1+0x17b4] ;  /* 0x0017b40001637983 */ /* 0x000f280000300800 */
[----:B0-----:R-:W4:Y:S04]  /*139e0*/  LDL.LU R97, [R1+0x17b0] ;  /* 0x0017b00001617983 */ /* 0x001f280000300800 */
[----:B-1----:R-:W4:Y:S04]  /*139f0*/  LDL.LU.128 R108, [R1+0x17d0] ;  /* 0x0017d000016c7983 */ /* 0x002f280000300c00 */
        /* <DEDUP_REMOVED lines=8> */
[----:B------:R0:W-:Y:S01]  /*13a80*/  STL.128 [R1+0x17e0], R112 ;  /* 0x0017e07001007387 */ /* 0x0001e20000100c00 */
[----:B------:R-:W-:-:S02]  /*13a90*/  IMAD.MOV.U32 R136, RZ, RZ, R116 ;  /* 0x000000ffff887224 */ /* 0x000fc400078e0074 */
[----:B------:R-:W-:Y:S01]  /*13aa0*/  IMAD.MOV.U32 R137, RZ, RZ, R117 ;  /* 0x000000ffff897224 */ /* 0x000fe200078e0075 */
[----:B------:R-:W4:Y:S01]  /*13ab0*/  LDL.LU R79, [R1+0x178c] ;  /* 0x00178c00014f7983 */ /* 0x000f220000300800 */
[----:B------:R-:W-:Y:S02]  /*13ac0*/  IMAD.MOV.U32 R138, RZ, RZ, R118 ;  /* 0x000000ffff8a7224 */ /* 0x000fe400078e0076 */
[----:B------:R-:W-:Y:S01]  /*13ad0*/  IMAD.MOV.U32 R139, RZ, RZ, R119 ;  /* 0x000000ffff8b7224 */ /* 0x000fe200078e0077 */
[----:B------:R-:W-:Y:S04]  /*13ae0*/  STL.128 [R1+0x1660], R124 ;  /* 0x0016607c01007387 */ /* 0x000fe80000100c00 */
[----:B------:R1:W-:Y:S04]  /*13af0*/  STL.128 [R1+0x1650], R120 ;  /* 0x0016507801007387 */ /* 0x0003e80000100c00 */
[----:B------:R-:W-:Y:S04]  /*13b00*/  STL [R1+0x42c], R48 ;  /* 0x00042c3001007387 */ /* 0x000fe80000100800 */
[----:B------:R1:W-:Y:S04]  /*13b10*/  STL.128 [R1+0x1550], R40 ;  /* 0x0015502801007387 */ /* 0x0003e80000100c00 */
[----:B------:R1:W-:Y:S04]  /*13b20*/  STL.128 [R1+0x1540], R36 ;  /* 0x0015402401007387 */ /* 0x0003e80000100c00 */
[----:B------:R-:W4:Y:S04]  /*13b30*/  LDL.LU.128 R116, [R1+0x17f0] ;  /* 0x0017f00001747983 */ /* 0x000f280000300c00 */
[----:B0-----:R-:W4:Y:S04]  /*13b40*/  LDL.LU.128 R112, [R1+0x17e0] ;  /* 0x0017e00001707983 */ /* 0x001f280000300c00 */
[----:B------:R-:W4:Y:S04]  /*13b50*/  LDL.LU R77, [R1+0x1788] ;  /* 0x00178800014d7983 */ /* 0x000f280000300800 */
[----:B------:R-:W4:Y:S04]  /*13b60*/  LDL.LU R75, [R1+0x1784] ;  /* 0x00178400014b7983 */ /* 0x000f280000300800 */
[----:B------:R-:W4:Y:S04]  /*13b70*/  LDL.LU.64 R70, [R1+0x1778] ;  /* 0x0017780001467983 */ /* 0x000f280000300a00 */
[----:B------:R-:W4:Y:S04]  /*13b80*/  LDL.LU R69, [R1+0x1770] ;  /* 0x0017700001457983 */ /* 0x000f280000300800 */
[----:B------:R-:W4:Y:S04]  /*13b90*/  LDL.LU.64 R66, [R1+0x1768] ;  /* 0x0017680001427983 */ /* 0x000f280000300a00 */
[----:B------:R-:W4:Y:S04]  /*13ba0*/  LDL.LU R65, [R1+0x1760] ;  /* 0x0017600001417983 */ /* 0x000f280000300800 */
[----:B------:R-:W4:Y:S04]  /*13bb0*/  LDL.LU.64 R62, [R1+0x1758] ;  /* 0x00175800013e7983 */ /* 0x000f280000300a00 */
[----:B------:R-:W4:Y:S04]  /*13bc0*/  LDL.LU R61, [R1+0x1750] ;  /* 0x00175000013d7983 */ /* 0x000f280000300800 */
[----:B------:R-:W4:Y:S04]  /*13bd0*/  LDL.LU.128 R56, [R1+0x1740] ;  /* 0x0017400001387983 */ /* 0x000f280000300c00 */
[----:B------:R-:W4:Y:S04]  /*13be0*/  LDL.LU.128 R52, [R1+0x1730] ;  /* 0x0017300001347983 */ /* 0x000f280000300c00 */
[----:B------:R-:W4:Y:S04]  /*13bf0*/  LDL.LU.128 R44, [R1+0x1710] ;  /* 0x00171000012c7983 */ /* 0x000f280000300c00 */
[----:B-1----:R-:W4:Y:S04]  /*13c00*/  LDL.128 R120, [R1+0x420] ;  /* 0x0004200001787983 */ /* 0x002f280000100c00 */
[----:B------:R-:W4:Y:S04]  /*13c10*/  LDL.LU.128 R124, [R1+0x1660] ;  /* 0x00166000017c7983 */ /* 0x000f280000300c00 */
[----:B------:R-:W4:Y:S04]  /*13c20*/  LDL.LU.128 R40, [R1+0x1550] ;  /* 0x0015500001287983 */ /* 0x000f280000300c00 */
[----:B------:R-:W4:Y:S04]  /*13c30*/  LDL.LU.128 R36, [R1+0x1540] ;  /* 0x0015400001247983 */ /* 0x000f280000300c00 */
[----:B------:R0:W-:Y:S04]  /*13c40*/  STL.128 [R1+0x16d0], R28 ;  /* 0x0016d01c01007387 */ /* 0x0001e80000100c00 */
[----:B------:R1:W-:Y:S04]  /*13c50*/  STL.64 [R1+0x16a0], R12 ;  /* 0x0016a00c01007387 */ /* 0x0003e80000100a00 */
[----:B------:R1:W-:Y:S04]  /*13c60*/  STL.128 [R1+0x16c0], R24 ;  /* 0x0016c01801007387 */ /* 0x0003e80000100c00 */
[----:B------:R1:W-:Y:S04]  /*13c70*/  STL.64 [R1+0x16b8], R20 ;  /* 0x0016b81401007387 */ /* 0x0003e80000100a00 */
[----:B0-----:R-:W4:Y:S04]  /*13c80*/  LDL.LU.128 R28, [R1+0x16d0] ;  /* 0x0016d000011c7983 */ /* 0x001f280000300c00 */
[----:B-1----:R-:W4:Y:S04]  /*13c90*/  LDL.LU.64 R12, [R1+0x16a0] ;  /* 0x0016a000010c7983 */ /* 0x002f280000300a00 */
[----:B------:R0:W-:Y:S04]  /*13ca0*/  STL.64 [R1+0x16b0], R16 ;  /* 0x0016b01001007387 */ /* 0x0001e80000100a00 */
[----:B------:R1:W-:Y:S04]  /*13cb0*/  STL [R1+0x16a8], R15 ;  /* 0x0016a80f01007387 */ /* 0x0003e80000100800 */
[----:B------:R1:W-:Y:S04]  /*13cc0*/  STL.128 [R1+0x1690], R8 ;  /* 0x0016900801007387 */ /* 0x0003e80000100c00 */
[----:B------:R1:W-:Y:S04]  /*13cd0*/  STL.128 [R1+0x1680], R4 ;  /* 0x0016800401007387 */ /* 0x0003e80000100c00 */
[----:B------:R1:W-:Y:S04]  /*13ce0*/  STL.128 [R1+0x1530], R32 ;  /* 0x0015302001007387 */ /* 0x0003e80000100c00 */
[----:B------:R-:W4:Y:S04]  /*13cf0*/  LDL.LU.128 R24, [R1+0x16c0] ;  /* 0x0016c00001187983 */ /* 0x000f280000300c00 */
[----:B------:R-:W4:Y:S04]  /*13d00*/  LDL.LU.64 R20, [R1+0x16b8] ;  /* 0x0016b80001147983 */ /* 0x000f280000300a00 */
[----:B0-----:R-:W4:Y:S04]  /*13d10*/  LDL.LU.64 R16, [R1+0x16b0] ;  /* 0x0016b00001107983 */ /* 0x001f280000300a00 */
[----:B-1----:R-:W4:Y:S04]  /*13d20*/  LDL.LU R15, [R1+0x16a8] ;  /* 0x0016a800010f7983 */ /* 0x002f280000300800 */
[----:B------:R-:W4:Y:S04]  /*13d30*/  LDL.LU.128 R8, [R1+0x1690] ;  /* 0x0016900001087983 */ /* 0x000f280000300c00 */
[----:B------:R-:W4:Y:S04]  /*13d40*/  LDL.LU.128 R4, [R1+0x1680] ;  /* 0x0016800001047983 */ /* 0x000f280000300c00 */
[----:B------:R-:W4:Y:S04]  /*13d50*/  LDL.LU.128 R32, [R1+0x1530] ;  /* 0x0015300001207983 */ /* 0x000f280000300c00 */
[----:B------:R-:W-:Y:S04]  /*13d60*/  STL.128 [R1+0x1670], R128 ;  /* 0x0016708001007387 */ /* 0x000fe80000100c00 */
[----:B------:R0:W-:Y:S04]  /*13d70*/  STL [R1+0x15d0], R73 ;  /* 0x0015d04901007387 */ /* 0x0001e80000100800 */
[----:B------:R1:W-:Y:S04]  /*13d80*/  STL.64 [R1+0x1578], R50 ;  /* 0x0015783201007387 */ /* 0x0003e80000100a00 */
[----:B0-----:R-:W4:Y:S04]  /*13d90*/  LDL.LU R73, [R1+0x15d0] ;  /* 0x0015d00001497983 */ /* 0x001f280000300800 */
[----:B------:R-:W4:Y:S04]  /*13da0*/  LDL.LU.128 R128, [R1+0x1670] ;  /* 0x0016700001807983 */ /* 0x000f280000300c00 */
[----:B------:R0:W-:Y:S04]  /*13db0*/  STL [R1+0x1570], R49 ;  /* 0x0015703101007387 */ /* 0x0001e80000100800 */
[----:B-1----:R-:W4:Y:S04]  /*13dc0*/  LDL.LU.64 R50, [R1+0x1578] ;  /* 0x0015780001327983 */ /* 0x002f280000300a00 */
[----:B0-----:R-:W4:Y:S04]  /*13dd0*/  LDL.LU R49, [R1+0x1570] ;  /* 0x0015700001317983 */ /* 0x001f280000300800 */
[----:B------:R0:W-:Y:S04]  /*13de0*/  STL [R1+0x1614], R107 ;  /* 0x0016146b01007387 */ /* 0x0001e80000100800 */
[----:B------:R1:W-:Y:S04]  /*13df0*/  STL [R1+0x1610], R105 ;  /* 0x0016106901007387 */ /* 0x0003e80000100800 */
[----:B---3--:R-:W-:Y:S04]  /*13e00*/  STL [R1+0x160c], R103 ;  /* 0x00160c6701007387 */ /* 0x008fe80000100800 */
[----:B0-----:R-:W3:Y:S04]  /*13e10*/  LDL.LU R107, [R1+0x1614] ;  /* 0x00161400016b7983 */ /* 0x001ee80000300800 */
[----:B-1----:R-:W3:Y:S04]  /*13e20*/  LDL.LU R105, [R1+0x1610] ;  /* 0x0016100001697983 */ /* 0x002ee80000300800 */
[----:B--2---:R-:W-:Y:S04]  /*13e30*/  STL [R1+0x1608], R101 ;  /* 0x0016086501007387 */ /* 0x004fe80000100800 */
[----:B----4-:R-:W-:Y:S04]  /*13e40*/  STL [R1+0x1604], R99 ;  /* 0x0016046301007387 */ /* 0x010fe80000100800 */
[----:B------:R-:W-:Y:S04]  /*13e50*/  STL [R1+0x1600], R97 ;  /* 0x0016006101007387 */ /* 0x000fe80000100800 */
[----:B------:R0:W-:Y:S04]  /*13e60*/  STL.128 [R1+0x1620], R108 ;  /* 0x0016206c01007387 */ /* 0x0001e80000100c00 */
        /* <DEDUP_REMOVED lines=8> */
[----:B0-----:R-:W2:Y:S04]  /*13ef0*/  LDL.LU.128 R108, [R1+0x1620] ;  /* 0x00162000016c7983 */ /* 0x001ea80000300c00 */
[----:B------:R-:W-:Y:S04]  /*13f00*/  STL [R1+0x15dc], R79 ;  /* 0x0015dc4f01007387 */ /* 0x000fe80000100800 */
[----:B------:R-:W4:Y:S04]  /*13f10*/  LDL.LU R103, [R1+0x160c] ;  /* 0x00160c0001677983 */ /* 0x000f280000300800 */
[----:B------:R-:W4:Y:S04]  /*13f20*/  LDL.LU R101, [R1+0x1608] ;  /* 0x0016080001657983 */ /* 0x000f280000300800 */
[----:B------:R-:W4:Y:S04]  /*13f30*/  LDL.LU R99, [R1+0x1604] ;  /* 0x0016040001637983 */ /* 0x000f280000300800 */
[----:B------:R-:W4:Y:S04]  /*13f40*/  LDL.LU R97, [R1+0x1600] ;  /* 0x0016000001617983 */ /* 0x000f280000300800 */
[----:B-1----:R-:W4:Y:S04]  /*13f50*/  LDL.LU R95, [R1+0x15fc] ;  /* 0x0015fc00015f7983 */ /* 0x002f280000300800 */
[----:B------:R0:W-:Y:S04]  /*13f60*/  STL.128 [R1+0x1640], R116 ;  /* 0x0016407401007387 */ /* 0x0001e80000100c00 */
[----:B------:R1:W-:Y:S04]  /*13f70*/  STL.128 [R1+0x1630], R112 ;  /* 0x0016307001007387 */ /* 0x0003e80000100c00 */
[----:B------:R1:W-:Y:S04]  /*13f80*/  STL [R1+0x15d8], R77 ;  /* 0x0015d84d01007387 */ /* 0x0003e80000100800 */
[----:B------:R1:W-:Y:S04]  /*13f90*/  STL [R1+0x15d4], R75 ;  /* 0x0015d44b01007387 */ /* 0x0003e80000100800 */
[----:B------:R1:W-:Y:S04]  /*13fa0*/  STL.64 [R1+0x15c8], R70 ;  /* 0x0015c84601007387 */ /* 0x0003e80000100a00 */
[----:B------:R1:W-:Y:S04]  /*13fb0*/  STL [R1+0x15c0], R69 ;  /* 0x0015c04501007387 */ /* 0x0003e80000100800 */
[----:B------:R1:W-:Y:S04]  /*13fc0*/  STL.64 [R1+0x15b8], R66 ;  /* 0x0015b84201007387 */ /* 0x0003e80000100a00 */
[----:B------:R1:W-:Y:S04]  /*13fd0*/  STL [R1+0x15b0], R65 ;  /* 0x0015b04101007387 */ /* 0x0003e80000100800 */
[----:B------:R1:W-:Y:S04]  /*13fe0*/  STL.64 [R1+0x15a8], R62 ;  /* 0x0015a83e01007387 */ /* 0x0003e80000100a00 */
[----:B------:R1:W-:Y:S04]  /*13ff0*/  STL [R1+0x15a0], R61 ;  /* 0x0015a03d01007387 */ /* 0x0003e80000100800 */
[----:B------:R-:W-:Y:S04]  /*14000*/  STL [R1+0x434], R56 ;  /* 0x0004343801007387 */ /* 0x000fe80000100800 */
[----:B------:R-:W-:Y:S04]  /*14010*/  STL [R1+0x430], R52 ;  /* 0x0004303401007387 */ /* 0x000fe80000100800 */
[----:B------:R1:W-:Y:S04]  /*14020*/  STL.64 [R1+0x1598], R58 ;  /* 0x0015983a01007387 */ /* 0x0003e80000100a00 */
[----:B------:R1:W-:Y:S01]  /*14030*/  STL [R1+0x1590], R57 ;  /* 0x0015903901007387 */ /* 0x0003e20000100800 */
[----:B------:R-:W-:-:S02]  /*14040*/  IMAD.MOV.U32 R140, RZ, RZ, R120 ;  /* 0x000000ffff8c7224 */ /* 0x000fc400078e0078 */
[----:B------:R-:W-:Y:S01]  /*14050*/  IMAD.MOV.U32 R141, RZ, RZ, R121 ;  /* 0x000000ffff8d7224 */ /* 0x000fe200078e0079 */
[----:B------:R1:W-:Y:S01]  /*14060*/  STL.64 [R1+0x1588], R54 ;  /* 0x0015883601007387 */ /* 0x0003e20000100a00 */
[----:B------:R-:W-:Y:S02]  /*14070*/  IMAD.MOV.U32 R142, RZ, RZ, R122 ;  /* 0x000000ffff8e7224 */ /* 0x000fe400078e007a */
[----:B------:R-:W-:Y:S01]  /*14080*/  IMAD.MOV.U32 R143, RZ, RZ, R123 ;  /* 0x000000ffff8f7224 */ /* 0x000fe200078e007b */
[----:B------:R1:W-:Y:S04]  /*14090*/  STL [R1+0x1580], R53 ;  /* 0x0015803501007387 */ /* 0x0003e80000100800 */
[----:B------:R1:W-:Y:S04]  /*140a0*/  STL.128 [R1+0x1560], R44 ;  /* 0x0015602c01007387 */ /* 0x0003e80000100c00 */
[----:B------:R-:W-:Y:S04]  /*140b0*/  STL [R1+0x438], R38 ;  /* 0x0004382601007387 */ /* 0x000fe80000100800 */
[----:B------:R-:W-:Y:S04]  /*140c0*/  STL [R1+0x43c], R40 ;  /* 0x00043c2801007387 */ /* 0x000fe80000100800 */
[----:B------:R1:W-:Y:S04]  /*140d0*/  STL.128 [R1+0x14b0], R124 ;  /* 0x0014b07c01007387 */ /* 0x0003e80000100c00 */
[----:B------:R-:W4:Y:S04]  /*140e0*/  LDL.LU.128 R120, [R1+0x1650] ;  /* 0x0016500001787983 */ /* 0x000f280000300c00 */
[----:B0-----:R-:W4:Y:S04]  /*140f0*/  LDL.LU.128 R116, [R1+0x1640] ;  /* 0x0016400001747983 */ /* 0x001f280000300c00 */
        /* <DEDUP_REMOVED lines=22> */
[----:B------:R-:W4:Y:S04]  /*14260*/  LDL.128 R124, [R1+0x430] ;  /* 0x00043000017c7983 */ /* 0x000f280000100c00 */
        /* <DEDUP_REMOVED lines=10> */
[----:B------:R1:W-:Y:S04]  /*14310*/  STL.64 [R1+0x13a0], R36 ;  /* 0x0013a02401007387 */ /* 0x0003e80000100a00 */
[----:B------:R1:W-:Y:S04]  /*14320*/  STL.128 [R1+0x1390], R32 ;  /* 0x0013902001007387 */ /* 0x0003e80000100c00 */
[----:B---3--:R-:W3:Y:S04]  /*14330*/  LDL.LU.128 R24, [R1+0x1510] ;  /* 0x0015100001187983 */ /* 0x008ee80000300c00 */
[----:B------:R-:W3:Y:S04]  /*14340*/  LDL.LU.64 R20, [R1+0x1508] ;  /* 0x0015080001147983 */ /* 0x000ee80000300a00 */
[----:B0-----:R-:W3:Y:S04]  /*14350*/  LDL.LU.64 R16, [R1+0x1500] ;  /* 0x0015000001107983 */ /* 0x001ee80000300a00 */
[----:B-1----:R-:W3:Y:S04]  /*14360*/  LDL.LU R15, [R1+0x14f8] ;  /* 0x0014f800010f7983 */ /* 0x002ee80000300800 */
[----:B------:R-:W3:Y:S04]  /*14370*/  LDL.LU.128 R8, [R1+0x14e0] ;  /* 0x0014e00001087983 */ /* 0x000ee80000300c00 */
[----:B------:R-:W3:Y:S04]  /*14380*/  LDL.LU.128 R4, [R1+0x14d0] ;  /* 0x0014d00001047983 */ /* 0x000ee80000300c00 */
[----:B------:R-:W3:Y:S04]  /*14390*/  LDL.LU.64 R36, [R1+0x13a0] ;  /* 0x0013a00001247983 */ /* 0x000ee80000300a00 */
[----:B------:R-:W3:Y:S04]  /*143a0*/  LDL.LU.128 R32, [R1+0x1390] ;  /* 0x0013900001207983 */ /* 0x000ee80000300c00 */
[----:B------:R-:W-:Y:S04]  /*143b0*/  STL.128 [R1+0x14c0], R128 ;  /* 0x0014c08001007387 */ /* 0x000fe80000100c00 */
[----:B------:R0:W-:Y:S04]  /*143c0*/  STL [R1+0x1428], R73 ;  /* 0x0014284901007387 */ /* 0x0001e80000100800 */
[----:B------:R1:W-:Y:S04]  /*143d0*/  STL [R1+0x13ac], R41 ;  /* 0x0013ac2901007387 */ /* 0x0003e80000100800 */
[----:B0-----:R-:W3:Y:S04]  /*143e0*/  LDL.LU R73, [R1+0x1428] ;  /* 0x0014280001497983 */ /* 0x001ee80000300800 */
[----:B------:R-:W3:Y:S04]  /*143f0*/  LDL.LU.128 R128, [R1+0x14c0] ;  /* 0x0014c00001807983 */ /* 0x000ee80000300c00 */
[----:B-1----:R-:W3:Y:S04]  /*14400*/  LDL.LU R41, [R1+0x13ac] ;  /* 0x0013ac0001297983 */ /* 0x002ee80000300800 */
[----:B--2---:R0:W-:Y:S04]  /*14410*/  STL.128 [R1+0x1470], R108 ;  /* 0x0014706c01007387 */ /* 0x0041e80000100c00 */
[----:B------:R1:W-:Y:S04]  /*14420*/  STL [R1+0x146c], R107 ;  /* 0x00146c6b01007387 */ /* 0x0003e80000100800 */
[----:B------:R2:W-:Y:S04]  /*14430*/  STL [R1+0x1468], R105 ;  /* 0x0014686901007387 */ /* 0x0005e80000100800 */
[----:B----4-:R4:W-:Y:S04]  /*14440*/  STL [R1+0x1464], R103 ;  /* 0x0014646701007387 */ /* 0x0109e80000100800 */
[----:B------:R4:W-:Y:S04]  /*14450*/  STL [R1+0x1460], R101 ;  /* 0x0014606501007387 */ /* 0x0009e80000100800 */
[----:B------:R4:W-:Y:S04]  /*14460*/  STL [R1+0x145c], R99 ;  /* 0x00145c6301007387 */ /* 0x0009e80000100800 */
[----:B------:R4:W-:Y:S04]  /*14470*/  STL [R1+0x1458], R97 ;  /* 0x0014586101007387 */ /* 0x0009e80000100800 */
[----:B------:R4:W-:Y:S04]  /*14480*/  STL [R1+0x1454], R95 ;  /* 0x0014545f01007387 */ /* 0x0009e80000100800 */
[----:B------:R4:W-:Y:S04]  /*14490*/  STL.64 [R1+0x13d0], R50 ;  /* 0x0013d03201007387 */ /* 0x0009e80000100a00 */
[----:B------:R4:W-:Y:S04]  /*144a0*/  STL [R1+0x13c8], R49 ;  /* 0x0013c83101007387 */ /* 0x0009e80000100800 */
[----:B------:R4:W-:Y:S04]  /*144b0*/  STL.64 [R1+0x13b0], R42 ;  /* 0x0013b02a01007387 */ /* 0x0009e80000100a00 */
[----:B0-----:R-:W3:Y:S04]  /*144c0*/  LDL.LU.128 R108, [R1+0x1470] ;  /* 0x00147000016c7983 */ /* 0x001ee80000300c00 */
[----:B-1----:R-:W3:Y:S04]  /*144d0*/  LDL.LU R107, [R1+0x146c] ;  /* 0x00146c00016b7983 */ /* 0x002ee80000300800 */
[----:B--2---:R-:W2:Y:S04]  /*144e0*/  LDL.LU R105, [R1+0x1468] ;  /* 0x0014680001697983 */ /* 0x004ea80000300800 */
[----:B----4-:R-:W4:Y:S04]  /*144f0*/  LDL.LU R103, [R1+0x1464] ;  /* 0x0014640001677983 */ /* 0x010f280000300800 */
[----:B------:R-:W4:Y:S04]  /*14500*/  LDL.LU R101, [R1+0x1460] ;  /* 0x0014600001657983 */ /* 0x000f280000300800 */
[----:B------:R-:W4:Y:S04]  /*14510*/  LDL.LU R99, [R1+0x145c] ;  /* 0x00145c0001637983 */ /* 0x000f280000300800 */
[----:B------:R-:W4:Y:S04]  /*14520*/  LDL.LU R97, [R1+0x1458] ;  /* 0x0014580001617983 */ /* 0x000f280000300800 */
[----:B------:R-:W4:Y:S04]  /*14530*/  LDL.LU R95, [R1+0x1454] ;  /* 0x00145400015f7983 */ /* 0x000f280000300800 */
[----:B------:R-:W4:Y:S04]  /*14540*/  LDL.LU.64 R50, [R1+0x13d0] ;  /* 0x0013d00001327983 */ /* 0x000f280000300a00 */
[----:B------:R-:W4:Y:S04]  /*14550*/  LDL.LU R49, [R1+0x13c8] ;  /* 0x0013c80001317983 */ /* 0x000f280000300800 */
[----:B------:R-:W4:Y:S04]  /*14560*/  LDL.LU.64 R42, [R1+0x13b0] ;  /* 0x0013b000012a7983 */ /* 0x000f280000300a00 */
[----:B------:R0:W-:Y:S04]  /*14570*/  STL.128 [R1+0x14a0], R120 ;  /* 0x0014a07801007387 */ /* 0x0001e80000100c00 */
[----:B------:R1:W-:Y:S04]  /*14580*/  STL.128 [R1+0x1490], R116 ;  /* 0x0014907401007387 */ /* 0x0003e80000100c00 */
[----:B------:R-:W-:Y:S04]  /*14590*/  STL.128 [R1+0x1480], R112 ;  /* 0x0014807001007387 */ /* 0x000fe80000100c00 */
        /* <DEDUP_REMOVED lines=21> */
[----:B------:R-:W-:Y:S01]  /*146f0*/  STL [R1+0x13b8], R45 ;  /* 0x0013b82d01007387 */ /* 0x000fe20000100800 */
[----:B------:R-:W-:-:S02]  /*14700*/  IMAD.MOV.U32 R144, RZ, RZ, R124 ;  /* 0x000000ffff907224 */ /* 0x000fc400078e007c */
[----:B------:R-:W-:Y:S01]  /*14710*/  IMAD.MOV.U32 R23, RZ, RZ, R125 ;  /* 0x000000ffff177224 */ /* 0x000fe200078e007d */
[----:B------:R1:W-:Y:S04]  /*14720*/  STL.64 [R1+0x648], R126 ;  /* 0x0006487e01007387 */ /* 0x0003e80000100a00 */
[----:B0-----:R-:W4:Y:S04]  /*14730*/  LDL.LU.128 R120, [R1+0x14a0] ;  /* 0x0014a00001787983 */ /* 0x001f280000300c00 */
[----:B-1----:R-:W4:Y:S04]  /*14740*/  LDL.LU.128 R116, [R1+0x1490] ;  /* 0x0014900001747983 */ /* 0x002f280000300c00 */
[----:B------:R-:W4:Y:S04]  /*14750*/  LDL.LU.128 R124, [R1+0x14b0] ;  /* 0x0014b000017c7983 */ /* 0x000f280000300c00 */
[----:B------:R-:W4:Y:S04]  /*14760*/  LDL.LU.128 R112, [R1+0x1480] ;  /* 0x0014800001707983 */ /* 0x000f280000300c00 */
        /* <DEDUP_REMOVED lines=22> */
[----:B------:R0:W-:Y:S04]  /*148d0*/  STL.128 [R1+0x1380], R28 ;  /* 0x0013801c01007387 */ /* 0x0001e80000100c00 */
[----:B------:R1:W-:Y:S04]  /*148e0*/  STL.64 [R1+0x1350], R12 ;  /* 0x0013500c01007387 */ /* 0x0003e80000100a00 */
[----:B------:R-:W-:Y:S04]  /*148f0*/  STL [R1+0x440], R44 ;  /* 0x0004402c01007387 */ /* 0x000fe80000100800 */
[----:B------:R2:W-:Y:S04]  /*14900*/  STL [R1+0x13a8], R39 ;  /* 0x0013a82701007387 */ /* 0x0005e80000100800 */
[----:B0-----:R-:W4:Y:S04]  /*14910*/  LDL.LU.128 R28, [R1+0x1380] ;  /* 0x00138000011c7983 */ /* 0x001f280000300c00 */
[----:B-1----:R-:W4:Y:S04]  /*14920*/  LDL.LU.64 R12, [R1+0x1350] ;  /* 0x00135000010c7983 */ /* 0x002f280000300a00 */
[----:B---3--:R0:W-:Y:S04]  /*14930*/  STL.128 [R1+0x1370], R24 ;  /* 0x0013701801007387 */ /* 0x0081e80000100c00 */
[----:B------:R1:W-:Y:S04]  /*14940*/  STL.64 [R1+0x1368], R20 ;  /* 0x0013681401007387 */ /* 0x0003e80000100a00 */
[----:B------:R3:W-:Y:S04]  /*14950*/  STL.64 [R1+0x1360], R16 ;  /* 0x0013601001007387 */ /* 0x0007e80000100a00 */
[----:B------:R3:W-:Y:S04]  /*14960*/  STL [R1+0x1358], R15 ;  /* 0x0013580f01007387 */ /* 0x0007e80000100800 */
[----:B------:R3:W-:Y:S04]  /*14970*/  STL.128 [R1+0x1340], R8 ;  /* 0x0013400801007387 */ /* 0x0007e80000100c00 */
[----:B------:R3:W-:Y:S04]  /*14980*/  STL.128 [R1+0x1330], R4 ;  /* 0x0013300401007387 */ /* 0x0007e80000100c00 */
[----:B------:R-:W-:Y:S04]  /*14990*/  STL [R1+0x444], R32 ;  /* 0x0004442001007387 */ /* 0x000fe80000100800 */
[----:B------:R-:W-:Y:S04]  /*149a0*/  STL [R1+0x448], R34 ;  /* 0x0004482201007387 */ /* 0x000fe80000100800 */
[----:B------:R-:W-:Y:S04]  /*149b0*/  STL [R1+0x44c], R36 ;  /* 0x00044c2401007387 */ /* 0x000fe80000100800 */
[----:B--2---:R-:W2:Y:S04]  /*149c0*/  LDL.LU R39, [R1+0x13a8] ;  /* 0x0013a80001277983 */ /* 0x004ea80000300800 */
[----:B0-----:R-:W2:Y:S04]  /*149d0*/  LDL.LU.128 R24, [R1+0x1370] ;  /* 0x0013700001187983 */ /* 0x001ea80000300c00 */
[----:B-1----:R-:W2:Y:S04]  /*149e0*/  LDL.LU.64 R20, [R1+0x1368] ;  /* 0x0013680001147983 */ /* 0x002ea80000300a00 */
[----:B---3--:R-:W3:Y:S04]  /*149f0*/  LDL.LU.64 R16, [R1+0x1360] ;  /* 0x0013600001107983 */ /* 0x008ee80000300a00 */
[----:B------:R-:W3:Y:S04]  /*14a00*/  LDL.LU R15, [R1+0x1358] ;  /* 0x00135800010f7983 */ /* 0x000ee80000300800 */
[----:B------:R-:W3:Y:S04]  /*14a10*/  LDL.LU.128 R8, [R1+0x1340] ;  /* 0x0013400001087983 */ /* 0x000ee80000300c00 */
[----:B------:R-:W3:Y:S04]  /*14a20*/  LDL.LU.128 R4, [R1+0x1330] ;  /* 0x0013300001047983 */ /* 0x000ee80000300c00 */
[----:B------:R-:W3:Y:S04]  /*14a30*/  LDL.LU R22, [R1+0x648] ;  /* 0x0006480001167983 */ /* 0x000ee80000300800 */
[----:B------:R-:W3:Y:S04]  /*14a40*/  LDL.LU R19, [R1+0x64c] ;  /* 0x00064c0001137983 */ /* 0x000ee80000300800 */
[----:B------:R-:W-:Y:S04]  /*14a50*/  STL.128 [R1+0x1300], R160 ;  /* 0x001300a001007387 */ /* 0x000fe80000100c00 */
[----:B------:R-:W-:Y:S04]  /*14a60*/  STL.128 [R1+0x12f0], R156 ;  /* 0x0012f09c01007387 */ /* 0x000fe80000100c00 */
[----:B------:R0:W-:Y:S04]  /*14a70*/  STL.128 [R1+0x12e0], R152 ;  /* 0x0012e09801007387 */ /* 0x0001e80000100c00 */
[----:B------:R1:W-:Y:S04]  /*14a80*/  STL.128 [R1+0x12d0], R148 ;  /* 0x0012d09401007387 */ /* 0x0003e80000100c00 */
[----:B------:R1:W-:Y:S04]  /*14a90*/  STL.128 [R1+0x12c0], R144 ;  /* 0x0012c09001007387 */ /* 0x0003e80000100c00 */
[----:B------:R-:W-:Y:S04]  /*14aa0*/  STL.128 [R1+0x12b0], R140 ;  /* 0x0012b08c01007387 */ /* 0x000fe80000100c00 */
[----:B------:R-:W-:Y:S04]  /*14ab0*/  STL.128 [R1+0x12a0], R136 ;  /* 0x0012a08801007387 */ /* 0x000fe80000100c00 */
[----:B------:R-:W-:Y:S04]  /*14ac0*/  STL.128 [R1+0x1290], R132 ;  /* 0x0012908401007387 */ /* 0x000fe80000100c00 */
[----:B------:R-:W2:Y:S04]  /*14ad0*/  LDL.128 R164, [R1+0x440] ;  /* 0x0004400001a47983 */ /* 0x000ea80000100c00 */
[----:B------:R-:W-:Y:S04]  /*14ae0*/  STL.128 [R1+0x1280], R128 ;  /* 0x0012808001007387 */ /* 0x000fe80000100c00 */
[----:B------:R1:W-:Y:S04]  /*14af0*/  STL [R1+0x11e0], R73 ;  /* 0x0011e04901007387 */ /* 0x0003e80000100800 */
[----:B------:R1:W-:Y:S04]  /*14b00*/  STL [R1+0x1160], R41 ;  /* 0x0011602901007387 */ /* 0x0003e80000100800 */
[----:B0-----:R-:W3:Y:S04]  /*14b10*/  LDL.LU.128 R152, [R1+0x12e0] ;  /* 0x0012e00001987983 */ /* 0x001ee80000300c00 */
[----:B-1----:R-:W3:Y:S04]  /*14b20*/  LDL.LU.128 R148, [R1+0x12d0] ;  /* 0x0012d00001947983 */ /* 0x002ee80000300c00 */
[----:B------:R-:W3:Y:S04]  /*14b30*/  LDL.LU.128 R144, [R1+0x12c0] ;  /* 0x0012c00001907983 */ /* 0x000ee80000300c00 */
[----:B------:R-:W3:Y:S04]  /*14b40*/  LDL.LU R73, [R1+0x11e0] ;  /* 0x0011e00001497983 */ /* 0x000ee80000300800 */
[----:B------:R-:W3:Y:S04]  /*14b50*/  LDL.LU R41, [R1+0x1160] ;  /* 0x0011600001297983 */ /* 0x000ee80000300800 */
[----:B------:R-:W-:Y:S04]  /*14b60*/  STL.128 [R1+0x1230], R108 ;  /* 0x0012306c01007387 */ /* 0x000fe80000100c00 */
[----:B------:R-:W-:Y:S04]  /*14b70*/  STL [R1+0x1224], R107 ;  /* 0x0012246b01007387 */ /* 0x000fe80000100800 */
[----:B------:R-:W-:Y:S04]  /*14b80*/  STL [R1+0x1220], R105 ;  /* 0x0012206901007387 */ /* 0x000fe80000100800 */
[----:B----4-:R-:W-:Y:S04]  /*14b90*/  STL [R1+0x121c], R103 ;  /* 0x00121c6701007387 */ /* 0x010fe80000100800 */
[----:B------:R-:W-:Y:S04]  /*14ba0*/  STL [R1+0x1218], R101 ;  /* 0x0012186501007387 */ /* 0x000fe80000100800 */
[----:B------:R-:W-:Y:S04]  /*14bb0*/  STL [R1+0x1214], R99 ;  /* 0x0012146301007387 */ /* 0x000fe80000100800 */
[----:B------:R-:W-:Y:S04]  /*14bc0*/  STL [R1+0x1210], R97 ;  /* 0x0012106101007387 */ /* 0x000fe80000100800 */
[----:B------:R-:W-:Y:S04]  /*14bd0*/  STL [R1+0x120c], R95 ;  /* 0x00120c5f01007387 */ /* 0x000fe80000100800 */
[----:B------:R-:W-:Y:S04]  /*14be0*/  STL.128 [R1+0x1260], R120 ;  /* 0x0012607801007387 */ /* 0x000fe80000100c00 */
[----:B------:R-:W-:Y:S04]  /*14bf0*/  STL.128 [R1+0x1250], R116 ;  /* 0x0012507401007387 */ /* 0x000fe80000100c00 */
[----:B------:R0:W-:Y:S04]  /*14c00*/  STL.128 [R1+0x1270], R124 ;  /* 0x0012707c01007387 */ /* 0x0001e80000100c00 */
[----:B------:R1:W-:Y:S04]  /*14c10*/  STL.128 [R1+0x1240], R112 ;  /* 0x0012407001007387 */ /* 0x0003e80000100c00 */
        /* <DEDUP_REMOVED lines=25> */
[----:B------:R-:W3:Y:S04]  /*14db0*/  LDL.LU.128 R140, [R1+0x12b0] ;  /* 0x0012b000018c7983 */ /* 0x000ee80000300c00 */
[----:B------:R-:W3:Y:S04]  /*14dc0*/  LDL.LU.128 R136, [R1+0x12a0] ;  /* 0x0012a00001887983 */ /* 0x000ee80000300c00 */
[----:B------:R-:W3:Y:S04]  /*14dd0*/  LDL.LU.128 R132, [R1+0x1290] ;  /* 0x0012900001847983 */ /* 0x000ee80000300c00 */
[----:B------:R-:W3:Y:S04]  /*14de0*/  LDL.LU.128 R128, [R1+0x1280] ;  /* 0x0012800001807983 */ /* 0x000ee80000300c00 */
[----:B0-----:R-:W3:Y:S04]  /*14df0*/  LDL.LU.128 R124, [R1+0x1270] ;  /* 0x00127000017c7983 */ /* 0x001ee80000300c00 */
[----:B------:R-:W3:Y:S04]  /*14e00*/  LDL.LU.128 R120, [R1+0x1260] ;  /* 0x0012600001787983 */ /* 0x000ee80000300c00 */
[----:B------:R-:W3:Y:S04]  /*14e10*/  LDL.LU.128 R116, [R1+0x1250] ;  /* 0x0012500001747983 */ /* 0x000ee80000300c00 */
[----:B-1----:R-:W3:Y:S04]  /*14e20*/  LDL.LU.128 R112, [R1+0x1240] ;  /* 0x0012400001707983 */ /* 0x002ee80000300c00 */
[----:B------:R-:W3:Y:S04]  /*14e30*/  LDL.LU.128 R108, [R1+0x1230] ;  /* 0x00123000016c7983 */ /* 0x000ee80000300c00 */
[----:B------:R-:W3:Y:S04]  /*14e40*/  LDL.LU R107, [R1+0x1224] ;  /* 0x00122400016b7983 */ /* 0x000ee80000300800 */
[----:B------:R-:W3:Y:S04]  /*14e50*/  LDL.LU R105, [R1+0x1220] ;  /* 0x0012200001697983 */ /* 0x000ee80000300800 */
[----:B------:R-:W3:Y:S04]  /*14e60*/  LDL.LU R103, [R1+0x121c] ;  /* 0x00121c0001677983 */ /* 0x000ee80000300800 */
[----:B------:R-:W3:Y:S04]  /*14e70*/  LDL.LU R101, [R1+0x1218] ;  /* 0x0012180001657983 */ /* 0x000ee80000300800 */
[----:B------:R-:W3:Y:S04]  /*14e80*/  LDL.LU R99, [R1+0x1214] ;  /* 0x0012140001637983 */ /* 0x000ee80000300800 */
[----:B------:R-:W3:Y:S04]  /*14e90*/  LDL.LU R97, [R1+0x1210] ;  /* 0x0012100001617983 */ /* 0x000ee80000300800 */
        /* <DEDUP_REMOVED lines=25> */
[----:B------:R-:W4:Y:S01]  /*15030*/  LDL.LU.64 R42, [R1+0x1168] ;  /* 0x00116800012a7983 */ /* 0x000f220000300a00 */
[----:B------:R-:W-:Y:S01]  /*15040*/  ISETP.NE.U32.AND P2, PT, R33, RZ, PT ;  /* 0x000000ff2100720c */ /* 0x000fe20003f45070 */
[----:B------:R-:W-:-:S02]  /*15050*/  IMAD R12, R31, 0xc00, R12 ;  /* 0x00000c001f0c7824 */ /* 0x000fc400078e020c */
[----:B--2---:R-:W-:Y:S02]  /*15060*/  IMAD.MOV.U32 R18, RZ, RZ, R164 ;  /* 0x000000ffff127224 */ /* 0x004fe400078e00a4 */
[----:B------:R-:W-:Y:S02]  /*15070*/  IMAD.MOV.U32 R14, RZ, RZ, R165 ;  /* 0x000000ffff0e7224 */ /* 0x000fe400078e00a5 */
[----:B------:R-:W-:Y:S02]  /*15080*/  IMAD.MOV.U32 R3, RZ, RZ, R166 ;  /* 0x000000ffff037224 */ /* 0x000fe400078e00a6 */
[----:B------:R-:W-:Y:S02]  /*15090*/  IMAD.MOV.U32 R2, RZ, RZ, R167 ;  /* 0x000000ffff027224 */ /* 0x000fe400078e00a7 */
[----:B------:R-:W-:Y:S02]  /*150a0*/  IMAD.MOV.U32 R209, RZ, RZ, R27 ;  /* 0x000000ffffd17224 */ /* 0x000fe400078e001b */
[----:B------:R-:W-:-:S02]  /*150b0*/  IMAD.MOV.U32 R207, RZ, RZ, R26 ;  /* 0x000000ffffcf7224 */ /* 0x000fc400078e001a */
[----:B------:R-:W-:Y:S01]  /*150c0*/  IMAD.MOV.U32 R193, RZ, RZ, R25 ;  /* 0x000000ffffc17224 */ /* 0x000fe200078e0019 */
[----:B---3--:R-:W-:Y:S01]  /*150d0*/  F2FP.BF16.F32.PACK_AB R153, R153, R28 ;  /* 0x0000001c9999723e */ /* 0x008fe200000010ff */
[----:B------:R-:W-:Y:S01]  /*150e0*/  IMAD.MOV.U32 R28, RZ, RZ, R41 ;  /* 0x000000ffff1c7224 */ /* 0x000fe200078e0029 */
[----:B------:R-:W-:Y:S01]  /*150f0*/  F2FP.BF16.F32.PACK_AB R154, R154, R29 ;  /* 0x0000001d9a9a723e */ /* 0x000fe200000010ff */
[----:B------:R-:W-:Y:S01]  /*15100*/  IMAD.MOV.U32 R29, RZ, RZ, R37 ;  /* 0x000000ffff1d7224 */ /* 0x000fe200078e0025 */
[----:B------:R-:W-:Y:S01]  /*15110*/  R2UR UR6, R12 ;  /* 0x000000000c0672ca */ /* 0x000fe200000e0000 */
[----:B------:R-:W-:Y:S01]  /*15120*/  IMAD.MOV.U32 R94, RZ, RZ, R151 ;  /* 0x000000ffff5e7224 */ /* 0x000fe200078e0097 */
[----:B------:R-:W-:Y:S01]  /*15130*/  R2UR UR7, R13 ;  /* 0x000000000d0772ca */ /* 0x000fe200000e0000 */
[----:B------:R-:W-:Y:S01]  /*15140*/  IMAD.MOV.U32 R96, RZ, RZ, R150 ;  /* 0x000000ffff607224 */ /* 0x000fe200078e0096 */
[----:B------:R-:W-:Y:S01]  /*15150*/  F2FP.BF16.F32.PACK_AB R152, R152, R73 ;  /* 0x000000499898723e */ /* 0x000fe200000010ff */
[----:B------:R-:W-:Y:S01]  /*15160*/  IMAD.MOV.U32 R98, RZ, RZ, R149 ;  /* 0x000000ffff627224 */ /* 0x000fe200078e0095 */
[----:B------:R-:W-:Y:S01]  /*15170*/  F2FP.BF16.F32.PACK_AB R155, R30, R155 ;  /* 0x0000009b1e9b723e */ /* 0x000fe200000010ff */
[----:B------:R-:W-:Y:S01]  /*15180*/  IMAD.MOV.U32 R100, RZ, RZ, R148 ;  /* 0x000000ffff647224 */ /* 0x000fe200078e0094 */
[----:B------:R-:W2:Y:S01]  /*15190*/  LDL.LU.128 R156, [R1+0x12f0] ;  /* 0x0012f000019c7983 */ /* 0x000ea20000300c00 */
[----:B------:R-:W-:-:S02]  /*151a0*/  IMAD.MOV.U32 R102, RZ, RZ, R147 ;  /* 0x000000ffff667224 */ /* 0x000fc400078e0093 */
[----:B------:R-:W-:Y:S01]  /*151b0*/  IMAD.MOV.U32 R104, RZ, RZ, R146 ;  /* 0x000000ffff687224 */ /* 0x000fe200078e0092 */
[----:B------:R-:W3:Y:S01]  /*151c0*/  LDL.LU.128 R160, [R1+0x1300] ;  /* 0x0013000001a07983 */ /* 0x000ee20000300c00 */
[----:B------:R-:W-:Y:S02]  /*151d0*/  IMAD.MOV.U32 R106, RZ, RZ, R145 ;  /* 0x000000ffff6a7224 */ /* 0x000fe400078e0091 */
[----:B------:R-:W-:Y:S02]  /*151e0*/  IMAD.MOV.U32 R30, RZ, RZ, R234 ;  /* 0x000000ffff1e7224 */ /* 0x000fe400078e00ea */
[----:B------:R-:W-:Y:S02]  /*151f0*/  IMAD.MOV.U32 R32, RZ, RZ, R231 ;  /* 0x000000ffff207224 */ /* 0x000fe400078e00e7 */
[----:B------:R-:W-:Y:S02]  /*15200*/  IMAD.MOV.U32 R33, RZ, RZ, R229 ;  /* 0x000000ffff217224 */ /* 0x000fe400078e00e5 */
[----:B------:R-:W-:-:S02]  /*15210*/  IMAD.MOV.U32 R34, RZ, RZ, R227 ;  /* 0x000000ffff227224 */ /* 0x000fc400078e00e3 */
[----:B------:R-:W-:Y:S02]  /*15220*/  IMAD.MOV.U32 R36, RZ, RZ, R225 ;  /* 0x000000ffff247224 */ /* 0x000fe400078e00e1 */
        /* <DEDUP_REMOVED lines=19> */
[----:B------:R-:W-:Y:S01]  /*15360*/  IMAD.MOV.U32 R92, RZ, RZ, R184 ;  /* 0x000000ffff5c7224 */ /* 0x000fe200078e00b8 */
[----:B------:R-:W-:Y:S01]  /*15370*/  VOTEU.ANY UP0, P2 ;  /* 0x00000000003f7886 */ /* 0x000fe20001000100 */
[----:B------:R-:W-:Y:S01]  /*15380*/  IMAD.MOV.U32 R31, RZ, RZ, R235 ;  /* 0x000000ffff1f7224 */ /* 0x000fe200078e00eb */
[----:B------:R-:W3:Y:S01]  /*15390*/  LDL.LU.128 R164, [R1+0x1310] ;  /* 0x0013100001a47983 */ /* 0x000ee20000300c00 */
        /* <DEDUP_REMOVED lines=12> */
[----:B------:R-:W-:-:S06]  /*15460*/  IMAD.MOV.U32 R25, RZ, RZ, R193 ;  /* 0x000000ffff197224 */ /* 0x000fcc00078e00c1 */
[----:B----4-:R-:W-:-:S06]  /*15470*/  WARPGROUP.ARRIVE ;  /* 0x00000000000079c5 */ /* 0x010fcc0000000000 */
[----:B------:R-:W-:Y:S01]  /*15480*/  HGMMA.64x256x16.F32.BF16 R24, R152, gdesc[UR4].tnspB, R24, UP0, gsb0 ;  /* 0x43e0000498187df0 */ /* 0x000fe2000b801818 */
[----:B--2---:R-:W-:Y:S02]  /*15490*/  STL.128 [R1+0x1040], R156 ;  /* 0x0010409c01007387 */ /* 0x004fe40000100c00 */
[----:B------:R-:W-:Y:S02]  /*154a0*/  WARPGROUP.DEPBAR.LE gsb0, 0x0 ;  /* 0x00008000000079c5 */ /* 0x000fe40000010000 */
[----:B------:R-:W-:Y:S02]  /*154b0*/  VIADD R154, R12, 0x80 ;  /* 0x000000800c9a7836 */ /* 0x000fe40000000000 */
        /* <DEDUP_REMOVED lines=49> */
[----:B------:R-:W-:Y:S01]  /*157d0*/  IMAD.MOV.U32 R184, RZ, RZ, R100 ;  /* 0x000000ffffb87224 */ /* 0x000fe200078e0064 */
[----:B------:R0:W-:Y:S04]  /*157e0*/  STL.128 [R1+0x1150], R224 ;  /* 0x001150e001007387 */ /* 0x0001e80000100c00 */
        /* <DEDUP_REMOVED lines=10> */
[----:B------:R4:W-:Y:S01]  /*15890*/  STL.128 [R1+0x1030], R152 ;  /* 0x0010309801007387 */ /* 0x0009e20000100c00 */
[----:B------:R-:W-:-:S03]  /*158a0*/  IMAD.MOV.U32 R229, RZ, RZ, R145 ;  /* 0x000000ffffe57224 */ /* 0x000fc600078e0091 */
[----:B0-----:R-:W3:Y:S01]  /*158b0*/  LDL.LU.128 R224, [R1+0x1150] ;  /* 0x0011500001e07983 */ /* 0x001ee20000300c00 */
[----:B------:R-:W-:-:S03]  /*158c0*/  IMAD.MOV.U32 R228, RZ, RZ, R144 ;  /* 0x000000ffffe47224 */ /* 0x000fc600078e0090 */
[----:B-1----:R-:W3:Y:S04]  /*158d0*/  LDL.LU.128 R220, [R1+0x1140] ;  /* 0x0011400001dc7983 */ /* 0x002ee80000300c00 */
[----:B--2---:R-:W2:Y:S01]  /*158e0*/  LDL.LU.128 R216, [R1+0x1130] ;  /* 0x0011300001d87983 */ /* 0x004ea20000300c00 */
[----:B----4-:R-:W-:-:S03]  /*158f0*/  IMAD.MOV.U32 R155, RZ, RZ, R79 ;  /* 0x000000ffff9b7224 */ /* 0x010fc600078e004f */
[----:B------:R-:W4:Y:S01]  /*15900*/  LDL.LU.128 R212, [R1+0x1120] ;  /* 0x0011200001d47983 */ /* 0x000f220000300c00 */
[----:B------:R-:W-:Y:S02]  /*15910*/  IMAD.MOV.U32 R154, RZ, RZ, R78 ;  /* 0x000000ffff9a7224 */ /* 0x000fe400078e004e */
[----:B------:R-:W-:Y:S01]  /*15920*/  IMAD.MOV.U32 R153, RZ, RZ, R77 ;  /* 0x000000ffff997224 */ /* 0x000fe200078e004d */
[----:B------:R-:W2:Y:S01]  /*15930*/  LDL.LU.128 R208, [R1+0x1110] ;  /* 0x0011100001d07983 */ /* 0x000ea20000300c00 */
[----:B------:R-:W-:-:S03]  /*15940*/  IMAD.MOV.U32 R152, RZ, RZ, R76 ;  /* 0x000000ffff987224 */ /* 0x000fc600078e004c */
[----:B------:R-:W4:Y:S04]  /*15950*/  LDL.LU.128 R204, [R1+0x1100] ;  /* 0x0011000001cc7983 */ /* 0x000f280000300c00 */
[----:B------:R-:W2:Y:S04]  /*15960*/  LDL.LU.128 R200, [R1+0x10f0] ;  /* 0x0010f00001c87983 */ /* 0x000ea80000300c00 */
[----:B------:R-:W4:Y:S04]  /*15970*/  LDL.LU.128 R196, [R1+0x10e0] ;  /* 0x0010e00001c47983 */ /* 0x000f280000300c00 */
[----:B------:R-:W2:Y:S04]  /*15980*/  LDL.LU.128 R192, [R1+0x10d0] ;  /* 0x0010d00001c07983 */ /* 0x000ea80000300c00 */
[----:B------:R-:W4:Y:S04]  /*15990*/  LDL.LU.128 R188, [R1+0x10c0] ;  /* 0x0010c00001bc7983 */ /* 0x000f280000300c00 */
[----:B------:R-:W2:Y:S01]  /*159a0*/  LDL.LU.128 R184, [R1+0x10b0] ;  /* 0x0010b00001b87983 */ /* 0x000ea20000300c00 */
[----:B------:R-:W-:-:S02]  /*159b0*/  IMAD.MOV.U32 R145, RZ, RZ, R69 ;  /* 0x000000ffff917224 */ /* 0x000fc400078e0045 */
[----:B------:R-:W-:Y:S01]  /*159c0*/  IMAD.MOV.U32 R144, RZ, RZ, R68 ;  /* 0x000000ffff907224 */ /* 0x000fe200078e0044 */
[----:B------:R0:W-:Y:S01]  /*159d0*/  STL.128 [R1+0x320], R152 ;  /* 0x0003209801007387 */ /* 0x0001e20000100c00 */
[----:B------:R-:W-:Y:S02]  /*159e0*/  IMAD.MOV.U32 R143, RZ, RZ, R67 ;  /* 0x000000ffff8f7224 */ /* 0x000fe400078e0043 */
[----:B------:R-:W-:Y:S02]  /*159f0*/  IMAD.MOV.U32 R142, RZ, RZ, R66 ;  /* 0x000000ffff8e7224 */ /* 0x000fe400078e0042 */
[----:B------:R-:W-:Y:S02]  /*15a00*/  IMAD.MOV.U32 R69, RZ, RZ, R155 ;  /* 0x000000ffff457224 */ /* 0x000fe400078e009b */
[----:B------:R-:W-:Y:S02]  /*15a10*/  IMAD.MOV.U32 R68, RZ, RZ, R154 ;  /* 0x000000ffff447224 */ /* 0x000fe400078e009a */
[----:B------:R-:W-:-:S02]  /*15a20*/  IMAD.MOV.U32 R67, RZ, RZ, R153 ;  /* 0x000000ffff437224 */ /* 0x000fc400078e0099 */
[----:B------:R-:W-:Y:S02]  /*15a30*/  IMAD.MOV.U32 R66, RZ, RZ, R152 ;  /* 0x000000ffff427224 */ /* 0x000fe400078e0098 */
[----:B0-----:R-:W4:Y:S01]  /*15a40*/  LDL.LU.128 R152, [R1+0x1030] ;  /* 0x0010300001987983 */ /* 0x001f220000300c00 */
        /* <DEDUP_REMOVED lines=8> */
[----:B------:R0:W-:Y:S01]  /*15ad0*/  STL.128 [R1+0x330], R156 ;  /* 0x0003309c01007387 */ /* 0x0001e20000100c00 */
        /* <DEDUP_REMOVED lines=8> */
[----:B0-----:R-:W4:Y:S01]  /*15b60*/  LDL.LU.128 R156, [R1+0x1040] ;  /* 0x00104000019c7983 */ /* 0x001f220000300c00 */
[----:B------:R-:W-:-:S03]  /*15b70*/  IMAD.MOV.U32 R18, RZ, RZ, R151 ;  /* 0x000000ffff127224 */ /* 0x000fc600078e0097 */
[----:B------:R0:W-:Y:S01]  /*15b80*/  STL.128 [R1+0x1080], R172 ;  /* 0x001080ac01007387 */ /* 0x0001e20000100c00 */
[----:B------:R-:W-:-:S03]  /*15b90*/  IMAD.MOV.U32 R19, RZ, RZ, R150 ;  /* 0x000000ffff137224 */ /* 0x000fc600078e0096 */
[----:B------:R1:W-:Y:S01]  /*15ba0*/  STL.128 [R1+0x1070], R168 ;  /* 0x001070a801007387 */ /* 0x0003e20000100c00 */
[----:B------:R-:W-:-:S03]  /*15bb0*/  IMAD.MOV.U32 R151, RZ, RZ, R75 ;  /* 0x000000ffff977224 */ /* 0x000fc600078e004b */
[----:B---3--:R3:W-:Y:S01]  /*15bc0*/  STL.128 [R1+0x1060], R164 ;  /* 0x001060a401007387 */ /* 0x0087e20000100c00 */
[----:B------:R-:W-:-:S03]  /*15bd0*/  IMAD.MOV.U32 R150, RZ, RZ, R74 ;  /* 0x000000ffff967224 */ /* 0x000fc600078e004a */
[----:B------:R3:W-:Y:S01]  /*15be0*/  STL.128 [R1+0x1050], R160 ;  /* 0x001050a001007387 */ /* 0x0007e20000100c00 */
[----:B------:R-:W-:Y:S02]  /*15bf0*/  IMAD.MOV.U32 R141, RZ, RZ, R65 ;  /* 0x000000ffff8d7224 */ /* 0x000fe400078e0041 */
[----:B0-----:R-:W-:Y:S02]  /*15c00*/  IMAD.MOV.U32 R175, RZ, RZ, R99 ;  /* 0x000000ffffaf7224 */ /* 0x001fe400078e0063 */
[----:B------:R-:W-:Y:S02]  /*15c10*/  IMAD.MOV.U32 R174, RZ, RZ, R98 ;  /* 0x000000ffffae7224 */ /* 0x000fe400078e0062 */
[----:B------:R-:W-:Y:S02]  /*15c20*/  IMAD.MOV.U32 R173, RZ, RZ, R97 ;  /* 0x000000ffffad7224 */ /* 0x000fe400078e0061 */
[----:B------:R-:W-:Y:S02]  /*15c30*/  IMAD.MOV.U32 R172, RZ, RZ, R96 ;  /* 0x000000ffffac7224 */ /* 0x000fe400078e0060 */
[----:B-1----:R-:W-:-:S02]  /*15c40*/  IMAD.MOV.U32 R171, RZ, RZ, R95 ;  /* 0x000000ffffab7224 */ /* 0x002fc400078e005f */
[----:B------:R-:W-:Y:S02]  /*15c50*/  IMAD.MOV.U32 R170, RZ, RZ, R94 ;  /* 0x000000ffffaa7224 */ /* 0x000fe400078e005e */
[----:B------:R-:W-:Y:S02]  /*15c60*/  IMAD.MOV.U32 R169, RZ, RZ, R93 ;  /* 0x000000ffffa97224 */ /* 0x000fe400078e005d */
[----:B------:R-:W-:Y:S02]  /*15c70*/  IMAD.MOV.U32 R168, RZ, RZ, R92 ;  /* 0x000000ffffa87224 */ /* 0x000fe400078e005c */
[----:B---3--:R-:W-:Y:S02]  /*15c80*/  IMAD.MOV.U32 R167, RZ, RZ, R91 ;  /* 0x000000ffffa77224 */ /* 0x008fe400078e005b */
        /* <DEDUP_REMOVED lines=159> */
[----:B------:R4:W-:Y:S01]  /*16680*/  STL.128 [R1+0x260], R104 ;  /* 0x0002606801007387 */ /* 0x0009e20000100c00 */
[----:B------:R-:W-:Y:S02]  /*16690*/  IMAD.MOV.U32 R53, RZ, RZ, R43 ;  /* 0x000000ffff357224 */ /* 0x000fe400078e002b */
[----:B------:R-:W-:Y:S01]  /*166a0*/  IMAD.MOV.U32 R52, RZ, RZ, R42 ;  /* 0x000000ffff347224 */ /* 0x000fe200078e002a */
[----:B------:R0:W-:Y:S01]  /*166b0*/  STL.128 [R1+0x270], R108 ;  /* 0x0002706c01007387 */ /* 0x0001e20000100c00 */
[----:B------:R-:W-:Y:S02]  /*166c0*/  IMAD.MOV.U32 R51, RZ, RZ, R41 ;  /* 0x000000ffff337224 */ /* 0x000fe400078e0029 */
[----:B------:R-:W-:Y:S01]  /*166d0*/  IMAD.MOV.U32 R50, RZ, RZ, R40 ;  /* 0x000000ffff327224 */ /* 0x000fe200078e0028 */
[----:B------:R1:W-:Y:S01]  /*166e0*/  STL.128 [R1+0x280], R112 ;  /* 0x0002807001007387 */ /* 0x0003e20000100c00 */
        /* <DEDUP_REMOVED lines=28> */
[----:B------:R-:W-:Y:S02]  /*168b0*/  IMAD.MOV.U32 R30, RZ, RZ, R6 ;  /* 0x000000ffff1e7224 */ /* 0x000fe400078e0006 */
[----:B------:R-:W-:Y:S02]  /*168c0*/  IMAD.MOV.U32 R29, RZ, RZ, R4 ;  /* 0x000000ffff1d7224 */ /* 0x000fe400078e0004 */
[----:B------:R-:W-:Y:S02]  /*168d0*/  IMAD.MOV.U32 R28, RZ, RZ, R0 ;  /* 0x000000ffff1c7224 */ /* 0x000fe400078e0000 */
[----:B--2---:R-:W-:Y:S02]  /*168e0*/  IMAD.MOV.U32 R100, RZ, RZ, R184 ;  /* 0x000000ffff647224 */ /* 0x004fe400078e00b8 */
[----:B------:R-:W-:Y:S02]  /*168f0*/  IMAD.MOV.U32 R101, RZ, RZ, R185 ;  /* 0x000000ffff657224 */ /* 0x000fe400078e00b9 */
[----:B------:R-:W-:-:S02]  /*16900*/  IMAD.MOV.U32 R102, RZ, RZ, R186 ;  /* 0x000000ffff667224 */ /* 0x000fc400078e00ba */
[----:B------:R-:W-:Y:S02]  /*16910*/  IMAD.MOV.U32 R103, RZ, RZ, R187 ;  /* 0x000000ffff677224 */ /* 0x000fe400078e00bb */
[----:B----4-:R-:W-:Y:S02]  /*16920*/  IMAD.MOV.U32 R104, RZ, RZ, R188 ;  /* 0x000000ffff687224 */ /* 0x010fe400078e00bc */
[----:B------:R-:W-:Y:S02]  /*16930*/  IMAD.MOV.U32 R105, RZ, RZ, R189 ;  /* 0x000000ffff697224 */ /* 0x000fe400078e00bd */
[----:B------:R-:W-:Y:S02]  /*16940*/  IMAD.MOV.U32 R106, RZ, RZ, R190 ;  /* 0x000000ffff6a7224 */ /* 0x000fe400078e00be */
[----:B------:R-:W-:Y:S02]  /*16950*/  IMAD.MOV.U32 R107, RZ, RZ, R191 ;  /* 0x000000ffff6b7224 */ /* 0x000fe400078e00bf */
[----:B0-----:R-:W-:-:S02]  /*16960*/  IMAD.MOV.U32 R108, RZ, RZ, R234 ;  /* 0x000000ffff6c7224 */ /* 0x001fc400078e00ea */
[----:B------:R-:W-:Y:S02]  /*16970*/  IMAD.MOV.U32 R109, RZ, RZ, R193 ;  /* 0x000000ffff6d7224 */ /* 0x000fe400078e00c1 */
[----:B------:R-:W-:Y:S02]  /*16980*/  IMAD.MOV.U32 R110, RZ, RZ, R194 ;  /* 0x000000ffff6e7224 */ /* 0x000fe400078e00c2 */
[----:B------:R-:W-:Y:S02]  /*16990*/  IMAD.MOV.U32 R111, RZ, RZ, R195 ;  /* 0x000000ffff6f7224 */ /* 0x000fe400078e00c3 */
[----:B-1----:R-:W-:Y:S02]  /*169a0*/  IMAD.MOV.U32 R112, RZ, RZ, R196 ;  /* 0x000000ffff707224 */ /* 0x002fe400078e00c4 */
[----:B------:R-:W-:Y:S02]  /*169b0*/  IMAD.MOV.U32 R113, RZ, RZ, R197 ;  /* 0x000000ffff717224 */ /* 0x000fe400078e00c5 */
[----:B------:R-:W-:-:S02]  /*169c0*/  IMAD.MOV.U32 R114, RZ, RZ, R198 ;  /* 0x000000ffff727224 */ /* 0x000fc400078e00c6 */
[----:B------:R-:W-:Y:S02]  /*169d0*/  IMAD.MOV.U32 R115, RZ, RZ, R199 ;  /* 0x000000ffff737224 */ /* 0x000fe400078e00c7 */
[----:B---3--:R-:W-:Y:S02]  /*169e0*/  IMAD.MOV.U32 R116, RZ, RZ, R200 ;  /* 0x000000ffff747224 */ /* 0x008fe400078e00c8 */
        /* <DEDUP_REMOVED lines=39> */
[----:B------:R-:W-:-:S06]  /*16c60*/  WARPGROUP.ARRIVE ;  /* 0x00000000000079c5 */ /* 0x000fcc0000000000 */
[----:B------:R-:W-:Y:S01]  /*16c70*/  HGMMA.64x256x16.F32.BF16 R24, R152, gdesc[UR4].tnspB, R24, gsb0 ;  /* 0x43e0000498187df0 */ /* 0x000fe20008001818 */
[----:B------:R-:W-:Y:S01]  /*16c80*/  IMAD.MOV.U32 R183, RZ, RZ, 0x1 ;  /* 0x00000001ffb77424 */ /* 0x000fe200078e00ff */
[----:B------:R0:W-:Y:S04]  /*16c90*/  STL.128 [R1+0x340], R160 ;  /* 0x000340a001007387 */ /* 0x0001e80000100c00 */
[----:B------:R1:W-:Y:S04]  /*16ca0*/  STL.128 [R1+0x10a0], R180 ;  /* 0x0010a0b401007387 */ /* 0x0003e80000100c00 */
[----:B------:R2:W-:Y:S04]  /*16cb0*/  STL.128 [R1+0x350], R164 ;  /* 0x000350a401007387 */ /* 0x0005e80000100c00 */
[----:B------:R3:W-:Y:S04]  /*16cc0*/  STL.128 [R1+0x360], R168 ;  /* 0x000360a801007387 */ /* 0x0007e80000100c00 */
[----:B0-----:R-:W4:Y:S04]  /*16cd0*/  LDL.LU.128 R160, [R1+0x1050] ;  /* 0x0010500001a07983 */ /* 0x001f280000300c00 */
[----:B-1----:R-:W4:Y:S04]  /*16ce0*/  LDL.LU.128 R180, [R1+0x10a0] ;  /* 0x0010a00001b47983 */ /* 0x002f280000300c00 */
[----:B--2---:R-:W2:Y:S04]  /*16cf0*/  LDL.LU.128 R164, [R1+0x1060] ;  /* 0x0010600001a47983 */ /* 0x004ea80000300c00 */
[----:B---3--:R-:W3:Y:S04]  /*16d00*/  LDL.LU.128 R168, [R1+0x1070] ;  /* 0x0010700001a87983 */ /* 0x008ee80000300c00 */
[----:B------:R0:W-:Y:S04]  /*16d10*/  STL.128 [R1+0x1090], R176 ;  /* 0x001090b001007387 */ /* 0x0001e80000100c00 */
[----:B------:R1:W-:Y:S04]  /*16d20*/  STL.128 [R1+0x370], R172 ;  /* 0x000370ac01007387 */ /* 0x0003e80000100c00 */
[----:B0-----:R-:W2:Y:S04]  /*16d30*/  LDL.LU.128 R176, [R1+0x1090] ;  /* 0x0010900001b07983 */ /* 0x001ea80000300c00 */
[----:B-1----:R-:W2:Y:S04]  /*16d40*/  LDL.LU.128 R172, [R1+0x1080] ;  /* 0x0010800001ac7983 */ /* 0x002ea80000300c00 */
[----:B------:R0:W-:Y:S04]  /*16d50*/  STL [R1+0x1020], R192 ;  /* 0x001020c001007387 */ /* 0x0001e80000100800 */
[----:B------:R1:W-:Y:S01]  /*16d60*/  STL.128 [R1+0xfb0], R156 ;  /* 0x000fb09c01007387 */ /* 0x0003e20000100c00 */
[----:B0-----:R-:W-:-:S05]  /*16d70*/  IMAD.MOV.U32 R192, RZ, RZ, R234 ;  /* 0x000000ffffc07224 */ /* 0x001fca00078e00ea */
[----:B------:R0:W-:Y:S04]  /*16d80*/  STL.128 [R1+0x3a0], R192 ;  /* 0x0003a0c001007387 */ /* 0x0001e80000100c00 */
[----:B-1----:R-:W2:Y:S04]  /*16d90*/  LDL.LU.128 R156, [R1+0xfb0] ;  /* 0x000fb000019c7983 */ /* 0x002ea80000300c00 */
[----:B0-----:R-:W2:Y:S01]  /*16da0*/  LDL.LU R192, [R1+0x1020] ;  /* 0x0010200001c07983 */ /* 0x001ea20000300800 */
[----:B------:R-:W-:-:S03]  /*16db0*/  WARPGROUP.DEPBAR.LE gsb0, 0x0 ;  /* 0x00008000000079c5 */ /* 0x000fc60000010000 */
        /* <DEDUP_REMOVED lines=9> */
[----:B0-----:R-:W2:Y:S04]  /*16e50*/  LDL.LU.128 R140, [R1+0xf80] ;  /* 0x000f8000018c7983 */ /* 0x001ea80000300c00 */
[----:B-1----:R-:W2:Y:S04]  /*16e60*/  LDL.LU.128 R136, [R1+0xf70] ;  /* 0x000f700001887983 */ /* 0x002ea80000300c00 */
[----:B------:R-:W2:Y:S04]  /*16e70*/  LDL.LU.128 R132, [R1+0xf60] ;  /* 0x000f600001847983 */ /* 0x000ea80000300c00 */
[----:B------:R-:W2:Y:S04]  /*16e80*/  LDL.LU.128 R128, [R1+0xf50] ;  /* 0x000f500001807983 */ /* 0x000ea80000300c00 */
[----:B------:R-:W2:Y:S04]  /*16e90*/  LDL.LU.128 R124, [R1+0xf40] ;  /* 0x000f4000017c7983 */ /* 0x000ea80000300c00 */
[----:B------:R-:W2:Y:S04]  /*16ea0*/  LDL.LU.128 R120, [R1+0xf30] ;  /* 0x000f300001787983 */ /* 0x000ea80000300c00 */
[----:B------:R-:W2:Y:S04]  /*16eb0*/  LDL.LU.128 R116, [R1+0xf20] ;  /* 0x000f200001747983 */ /* 0x000ea80000300c00 */
[----:B------:R-:W2:Y:S04]  /*16ec0*/  LDL.LU.128 R112, [R1+0xf10] ;  /* 0x000f100001707983 */ /* 0x000ea80000300c00 */
[----:B------:R-:W2:Y:S04]  /*16ed0*/  LDL.LU.128 R108, [R1+0xf00] ;  /* 0x000f0000016c7983 */ /* 0x000ea80000300c00 */
[----:B------:R0:W-:Y:S04]  /*16ee0*/  STL.128 [R1+0xf90], R144 ;  /* 0x000f909001007387 */ /* 0x0001e80000100c00 */
[----:B0-----:R-:W2:Y:S04]  /*16ef0*/  LDL.LU.128 R144, [R1+0xf90] ;  /* 0x000f900001907983 */ /* 0x001ea80000300c00 */
[----:B----4-:R0:W-:Y:S04]  /*16f00*/  STL.128 [R1+0x1010], R180 ;  /* 0x001010b401007387 */ /* 0x0101e80000100c00 */
[----:B---3--:R1:W-:Y:S04]  /*16f10*/  STL.128 [R1+0xfe0], R168 ;  /* 0x000fe0a801007387 */ /* 0x0083e80000100c00 */
[----:B--2---:R2:W-:Y:S04]  /*16f20*/  STL.128 [R1+0xfd0], R164 ;  /* 0x000fd0a401007387 */ /* 0x0045e80000100c00 */
[----:B------:R3:W-:Y:S04]  /*16f30*/  STL.128 [R1+0xfc0], R160 ;  /* 0x000fc0a001007387 */ /* 0x0007e80000100c00 */
[----:B0-----:R-:W4:Y:S04]  /*16f40*/  LDL.LU.128 R180, [R1+0x1010] ;  /* 0x0010100001b47983 */ /* 0x001f280000300c00 */
[----:B-1----:R-:W4:Y:S04]  /*16f50*/  LDL.LU.128 R168, [R1+0xfe0] ;  /* 0x000fe00001a87983 */ /* 0x002f280000300c00 */
[----:B--2---:R-:W2:Y:S04]  /*16f60*/  LDL.LU.128 R164, [R1+0xfd0] ;  /* 0x000fd00001a47983 */ /* 0x004ea80000300c00 */
[----:B---3--:R-:W3:Y:S04]  /*16f70*/  LDL.LU.128 R160, [R1+0xfc0] ;  /* 0x000fc00001a07983 */ /* 0x008ee80000300c00 */
[----:B------:R0:W-:Y:S04]  /*16f80*/  STL.128 [R1+0xfa0], R148 ;  /* 0x000fa09401007387 */ /* 0x0001e80000100c00 */
[----:B------:R1:W-:Y:S04]  /*16f90*/  STL.128 [R1+0x1000], R176 ;  /* 0x001000b001007387 */ /* 0x0003e80000100c00 */
[----:B------:R1:W-:Y:S04]  /*16fa0*/  STL.128 [R1+0xff0], R172 ;  /* 0x000ff0ac01007387 */ /* 0x0003e80000100c00 */
[----:B0-----:R-:W3:Y:S04]  /*16fb0*/  LDL.LU.128 R148, [R1+0xfa0] ;  /* 0x000fa00001947983 */ /* 0x001ee80000300c00 */
[----:B-1----:R-:W3:Y:S04]  /*16fc0*/  LDL.LU.128 R176, [R1+0x1000] ;  /* 0x0010000001b07983 */ /* 0x002ee80000300c00 */
[----:B------:R-:W3:Y:S01]  /*16fd0*/  LDL.LU.128 R172, [R1+0xff0] ;  /* 0x000ff00001ac7983 */ /* 0x000ee20000300c00 */
[----:B------:R-:W-:-:S02]  /*16fe0*/  F2FP.BF16.F32.PACK_AB R152, R20, R21 ;  /* 0x000000151498723e */ /* 0x000fc400000010ff */
[----:B------:R-:W-:Y:S01]  /*16ff0*/  F2FP.BF16.F32.PACK_AB R153, R15, R17 ;  /* 0x000000110f99723e */ /* 0x000fe200000010ff */
[----:B------:R0:W-:Y:S01]  /*17000*/  STL.128 [R1+0x380], R184 ;  /* 0x000380b801007387 */ /* 0x0001e20000100c00 */
[----:B------:R-:W-:Y:S02]  /*17010*/  F2FP.BF16.F32.PACK_AB R154, R156, R157 ;  /* 0x0000009d9c9a723e */ /* 0x000fe400000010ff */
[----:B------:R-:W-:Y:S01]  /*17020*/  F2FP.BF16.F32.PACK_AB R155, R11, R16 ;  /* 0x000000100b9b723e */ /* 0x000fe200000010ff */
[----:B------:R1:W-:Y:S04]  /*17030*/  STL.128 [R1+0x390], R188 ;  /* 0x000390bc01007387 */ /* 0x0003e80000100c00 */
[----:B------:R-:W-:Y:S04]  /*17040*/  STL.128 [R1+0x3b0], R196 ;  /* 0x0003b0c401007387 */ /* 0x000fe80000100c00 */
[----:B------:R-:W-:Y:S04]  /*17050*/  STL.128 [R1+0x3c0], R200 ;  /* 0x0003c0c801007387 */ /* 0x000fe80000100c00 */
[----:B------:R-:W-:Y:S01]  /*17060*/  STL.128 [R1+0x3d0], R204 ;  /* 0x0003d0cc01007387 */ /* 0x000fe20000100c00 */
[----:B0-----:R-:W-:-:S02]  /*17070*/  IMAD.MOV.U32 R187, RZ, RZ, R103 ;  /* 0x000000ffffbb7224 */ /* 0x001fc400078e0067 */
[----:B------:R-:W-:Y:S01]  /*17080*/  IMAD.MOV.U32 R186, RZ, RZ, R102 ;  /* 0x000000ffffba7224 */ /* 0x000fe200078e0066 */
[----:B------:R-:W-:Y:S01]  /*17090*/  STL.128 [R1+0x3e0], R208 ;  /* 0x0003e0d001007387 */ /* 0x000fe20000100c00 */
[----:B-1----:R-:W-:Y:S02]  /*170a0*/  IMAD.MOV.U32 R191, RZ, RZ, R107 ;  /* 0x000000ffffbf7224 */ /* 0x002fe400078e006b */
[----:B------:R-:W-:Y:S01]  /*170b0*/  IMAD.MOV.U32 R190, RZ, RZ, R106 ;  /* 0x000000ffffbe7224 */ /* 0x000fe200078e006a */
[----:B------:R-:W-:Y:S01]  /*170c0*/  STL.128 [R1+0x3f0], R212 ;  /* 0x0003f0d401007387 */ /* 0x000fe20000100c00 */
[----:B------:R-:W-:Y:S02]  /*170d0*/  IMAD.MOV.U32 R189, RZ, RZ, R105 ;  /* 0x000000ffffbd7224 */ /* 0x000fe400078e0069 */
[----:B------:R-:W-:Y:S01]  /*170e0*/  IMAD.MOV.U32 R188, RZ, RZ, R104 ;  /* 0x000000ffffbc7224 */ /* 0x000fe200078e0068 */
[----:B------:R-:W-:Y:S01]  /*170f0*/  STL.128 [R1+0x400], R216 ;  /* 0x000400d801007387 */ /* 0x000fe20000100c00 */
[----:B------:R-:W-:-:S02]  /*17100*/  IMAD.MOV.U32 R185, RZ, RZ, R101 ;  /* 0x000000ffffb97224 */ /* 0x000fc400078e0065 */
[----:B------:R-:W-:Y:S01]  /*17110*/  IMAD.MOV.U32 R184, RZ, RZ, R100 ;  /* 0x000000ffffb87224 */ /* 0x000fe200078e0064 */
[----:B------:R-:W-:Y:S04]  /*17120*/  STL.128 [R1+0x410], R220 ;  /* 0x000410dc01007387 */ /* 0x000fe80000100c00 */
[----:B------:R-:W-:Y:S01]  /*17130*/  STL.128 [R1+0x420], R224 ;  /* 0x000420e001007387 */ /* 0x000fe20000100c00 */
[----:B------:R-:W-:-:S03]  /*17140*/  IMAD.MOV.U32 R234, RZ, RZ, R19 ;  /* 0x000000ffffea7224 */ /* 0x000fc600078e0013 */
[----:B------:R0:W-:Y:S04]  /*17150*/  STL.128 [R1+0xe60], R188 ;  /* 0x000e60bc01007387 */ /* 0x0001e80000100c00 */
[----:B------:R1:W-:Y:S04]  /*17160*/  STL.128 [R1+0xe50], R184 ;  /* 0x000e50b801007387 */ /* 0x0003e80000100c00 */
[----:B------:R1:W-:Y:S04]  /*17170*/  STL.128 [R1+0xdd0], R152 ;  /* 0x000dd09801007387 */ /* 0x0003e80000100c00 */
[----:B------:R1:W-:Y:S04]  /*17180*/  STL.64 [R1+0x1028], R232 ;  /* 0x001028e801007387 */ /* 0x0003e80000100a00 */
[----:B0-----:R-:W3:Y:S04]  /*17190*/  LDL.LU.128 R188, [R1+0xe60] ;  /* 0x000e600001bc7983 */ /* 0x001ee80000300c00 */
[----:B-1----:R-:W3:Y:S01]  /*171a0*/  LDL.LU.128 R184, [R1+0xe50] ;  /* 0x000e500001b87983 */ /* 0x002ee20000300c00 */
[----:B------:R-:W-:-:S02]  /*171b0*/  IMAD.MOV.U32 R155, RZ, RZ, R79 ;  /* 0x000000ffff9b7224 */ /* 0x000fc400078e004f */
[----:B------:R-:W-:Y:S02]  /*171c0*/  IMAD.MOV.U32 R154, RZ, RZ, R78 ;  /* 0x000000ffff9a7224 */ /* 0x000fe400078e004e */
[----:B------:R-:W-:Y:S02]  /*171d0*/  IMAD.MOV.U32 R153, RZ, RZ, R77 ;  /* 0x000000ffff997224 */ /* 0x000fe400078e004d */
[----:B------:R-:W-:Y:S01]  /*171e0*/  IMAD.MOV.U32 R152, RZ, RZ, R76 ;  /* 0x000000ffff987224 */ /* 0x000fe200078e004c */
[----:B------:R-:W-:Y:S01]  /*171f0*/  STL.128 [R1+0x430], R228 ;  /* 0x000430e401007387 */ /* 0x000fe20000100c00 */
[----:B------:R-:W-:Y:S02]  /*17200*/  IMAD.MOV.U32 R232, RZ, RZ, R23 ;  /* 0x000000ffffe87224 */ /* 0x000fe400078e0017 */
[----:B------:R-:W-:Y:S01]  /*17210*/  IMAD.MOV.U32 R233, RZ, RZ, R22 ;  /* 0x000000ffffe97224 */ /* 0x000fe200078e0016 */
[----:B------:R-:W-:Y:S01]  /*17220*/  STL.128 [R1+0x320], R152 ;  /* 0x0003209801007387 */ /* 0x000fe20000100c00 */
        /* <DEDUP_REMOVED lines=34> */
[----:B------:R-:W-:Y:S01]  /*17450*/  IMAD.MOV.U32 R193, RZ, RZ, R109 ;  /* 0x000000ffffc17224 */ /* 0x000fe200078e006d */
        /* <DEDUP_REMOVED lines=8> */
[----:B------:R1:W-:Y:S01]  /*174e0*/  STL.128 [R1+0xe70], R192 ;  /* 0x000e70c001007387 */ /* 0x0003e20000100c00 */
[----:B------:R-:W-:-:S03]  /*174f0*/  IMAD.MOV.U32 R19, RZ, RZ, R147 ;  /* 0x000000ffff137224 */ /* 0x000fc600078e0093 */
[----:B0-----:R-:W3:Y:S01]  /*17500*/  LDL.LU.128 R224, [R1+0xef0] ;  /* 0x000ef00001e07983 */ /* 0x001ee20000300c00 */
[----:B------:R-:W-:-:S03]  /*17510*/  IMAD.MOV.U32 R22, RZ, RZ, R146 ;  /* 0x000000ffff167224 */ /* 0x000fc600078e0092 */
[----:B-1----:R-:W3:Y:S01]  /*17520*/  LDL.LU.128 R220, [R1+0xee0] ;  /* 0x000ee00001dc7983 */ /* 0x002ee20000300c00 */
[----:B------:R-:W-:-:S03]  /*17530*/  IMAD.MOV.U32 R23, RZ, RZ, R145 ;  /* 0x000000ffff177224 */ /* 0x000fc600078e0091 */
[----:B------:R-:W3:Y:S01]  /*17540*/  LDL.LU.128 R216, [R1+0xed0] ;  /* 0x000ed00001d87983 */ /* 0x000ee20000300c00 */
[----:B------:R-:W-:-:S03]  /*17550*/  IMAD.MOV.U32 R228, RZ, RZ, R144 ;  /* 0x000000ffffe47224 */ /* 0x000fc600078e0090 */
[----:B------:R-:W3:Y:S04]  /*17560*/  LDL.LU.128 R212, [R1+0xec0] ;  /* 0x000ec00001d47983 */ /* 0x000ee80000300c00 */
[----:B------:R-:W3:Y:S04]  /*17570*/  LDL.LU.128 R208, [R1+0xeb0] ;  /* 0x000eb00001d07983 */ /* 0x000ee80000300c00 */
[----:B------:R-:W3:Y:S04]  /*17580*/  LDL.LU.128 R204, [R1+0xea0] ;  /* 0x000ea00001cc7983 */ /* 0x000ee80000300c00 */
[----:B------:R-:W3:Y:S04]  /*17590*/  LDL.LU.128 R200, [R1+0xe90] ;  /* 0x000e900001c87983 */ /* 0x000ee80000300c00 */
[----:B------:R-:W3:Y:S04]  /*175a0*/  LDL.LU.128 R196, [R1+0xe80] ;  /* 0x000e800001c47983 */ /* 0x000ee80000300c00 */
[----:B------:R-:W3:Y:S01]  /*175b0*/  LDL.LU.128 R192, [R1+0xe70] ;  /* 0x000e700001c07983 */ /* 0x000ee20000300c00 */
        /* <DEDUP_REMOVED lines=8> */
[----:B------:R-:W3:Y:S01]  /*17640*/  LDL.LU.128 R152, [R1+0xdd0] ;  /* 0x000dd00001987983 */ /* 0x000ee20000300c00 */
[----:B------:R-:W-:-:S03]  /*17650*/  IMAD.MOV.U32 R235, RZ, RZ, R18 ;  /* 0x000000ffffeb7224 */ /* 0x000fc600078e0012 */
[----:B----4-:R0:W-:Y:S01]  /*17660*/  STL.128 [R1+0xe40], R180 ;  /* 0x000e40b401007387 */ /* 0x0101e20000100c00 */
[----:B------:R-:W-:Y:S02]  /*17670*/  IMAD.MOV.U32 R157, RZ, RZ, R81 ;  /* 0x000000ffff9d7224 */ /* 0x000fe400078e0051 */
[----:B------:R-:W-:Y:S01]  /*17680*/  IMAD.MOV.U32 R156, RZ, RZ, R80 ;  /* 0x000000ffff9c7224 */ /* 0x000fe200078e0050 */
[----:B------:R-:W-:Y:S04]  /*17690*/  STL.128 [R1+0x440], R232 ;  /* 0x000440e801007387 */ /* 0x000fe80000100c00 */
[----:B------:R1:W-:Y:S04]  /*176a0*/  STL.128 [R1+0xe10], R168 ;  /* 0x000e10a801007387 */ /* 0x0003e80000100c00 */
[----:B--2---:R2:W-:Y:S04]  /*176b0*/  STL.128 [R1+0xe00], R164 ;  /* 0x000e00a401007387 */ /* 0x0045e80000100c00 */
[----:B---3--:R3:W-:Y:S04]  /*176c0*/  STL.128 [R1+0xdf0], R160 ;  /* 0x000df0a001007387 */ /* 0x0087e80000100c00 */
[----:B------:R4:W-:Y:S04]  /*176d0*/  STL.64 [R1+0xde0], R158 ;  /* 0x000de09e01007387 */ /* 0x0009e80000100a00 */
[----:B0-----:R-:W4:Y:S01]  /*176e0*/  LDL.LU.128 R180, [R1+0xe40] ;  /* 0x000e400001b47983 */ /* 0x001f220000300c00 */
[----:B-1----:R-:W-:-:S02]  /*176f0*/  IMAD.MOV.U32 R171, RZ, RZ, R95 ;  /* 0x000000ffffab7224 */ /* 0x002fc400078e005f */
[----:B------:R-:W-:Y:S01]  /*17700*/  IMAD.MOV.U32 R170, RZ, RZ, R94 ;  /* 0x000000ffffaa7224 */ /* 0x000fe200078e005e */
[----:B------:R-:W4:Y:S01]  /*17710*/  LDL.LU.64 R232, [R1+0x1028] ;  /* 0x0010280001e87983 */ /* 0x000f220000300a00 */
[----:B------:R-:W-:Y:S02]  /*17720*/  IMAD.MOV.U32 R169, RZ, RZ, R93 ;  /* 0x000000ffffa97224 */ /* 0x000fe400078e005d */
[----:B------:R-:W-:Y:S02]  /*17730*/  IMAD.MOV.U32 R168, RZ, RZ, R92 ;  /* 0x000000ffffa87224 */ /* 0x000fe400078e005c */
[----:B--2---:R-:W-:Y:S02]  /*17740*/  IMAD.MOV.U32 R167, RZ, RZ, R91 ;  /* 0x000000ffffa77224 */ /* 0x004fe400078e005b */
[----:B------:R-:W-:Y:S02]  /*17750*/  IMAD.MOV.U32 R166, RZ, RZ, R90 ;  /* 0x000000ffffa67224 */ /* 0x000fe400078e005a */
[----:B------:R-:W-:-:S02]  /*17760*/  IMAD.MOV.U32 R165, RZ, RZ, R89 ;  /* 0x000000ffffa57224 */ /* 0x000fc400078e0059 */
[----:B------:R-:W-:Y:S02]  /*17770*/  IMAD.MOV.U32 R164, RZ, RZ, R88 ;  /* 0x000000ffffa47224 */ /* 0x000fe400078e0058 */
[----:B---3--:R-:W-:Y:S02]  /*17780*/  IMAD.MOV.U32 R163, RZ, RZ, R87 ;  /* 0x000000ffffa37224 */ /* 0x008fe400078e0057 */
[----:B------:R-:W-:Y:S02]  /*17790*/  IMAD.MOV.U32 R162, RZ, RZ, R86 ;  /* 0x000000ffffa27224 */ /* 0x000fe400078e0056 */
[----:B------:R-:W-:Y:S02]  /*177a0*/  IMAD.MOV.U32 R161, RZ, RZ, R85 ;  /* 0x000000ffffa17224 */ /* 0x000fe400078e0055 */
[----:B------:R-:W-:Y:S02]  /*177b0*/  IMAD.MOV.U32 R160, RZ, RZ, R84 ;  /* 0x000000ffffa07224 */ /* 0x000fe400078e0054 */
[----:B----4-:R-:W-:-:S02]  /*177c0*/  IMAD.MOV.U32 R159, RZ, RZ, R83 ;  /* 0x000000ffff9f7224 */ /* 0x010fc400078e0053 */
[----:B------:R-:W-:Y:S02]  /*177d0*/  IMAD.MOV.U32 R158, RZ, RZ, R82 ;  /* 0x000000ffff9e7224 */ /* 0x000fe400078e0052 */
        /* <DEDUP_REMOVED lines=14> */
[----:B0-----:R-:W4:Y:S01]  /*178c0*/  LDL.LU.64 R158, [R1+0xde0] ;  /* 0x000de000019e7983 */ /* 0x001f220000300a00 */
[----:B------:R-:W-:-:S02]  /*178d0*/  IMAD.MOV.U32 R83, RZ, RZ, R167 ;  /* 0x000000ffff537224 */ /* 0x000fc400078e00a7 */
[----:B------:R-:W-:Y:S01]  /*178e0*/  IMAD.MOV.U32 R82, RZ, RZ, R166 ;  /* 0x000000ffff527224 */ /* 0x000fe200078e00a6 */
[----:B-1----:R-:W4:Y:S01]  /*178f0*/  LDL.LU.128 R160, [R1+0xdf0] ;  /* 0x000df00001a07983 */ /* 0x002f220000300c00 */
[----:B------:R-:W-:Y:S02]  /*17900*/  IMAD.MOV.U32 R81, RZ, RZ, R165 ;  /* 0x000000ffff517224 */ /* 0x000fe400078e00a5 */
[----:B------:R-:W-:Y:S02]  /*17910*/  IMAD.MOV.U32 R80, RZ, RZ, R164 ;  /* 0x000000ffff507224 */ /* 0x000fe400078e00a4 */
[----:B------:R-:W-:Y:S01]  /*17920*/  IMAD.MOV.U32 R87, RZ, RZ, R171 ;  /* 0x000000ffff577224 */ /* 0x000fe200078e00ab */
[----:B--2---:R-:W2:Y:S01]  /*17930*/  LDL.LU.128 R164, [R1+0xe00] ;  /* 0x000e000001a47983 */ /* 0x004ea20000300c00 */
[----:B------:R-:W-:Y:S02]  /*17940*/  IMAD.MOV.U32 R86, RZ, RZ, R170 ;  /* 0x000000ffff567224 */ /* 0x000fe400078e00aa */
[----:B------:R-:W-:-:S02]  /*17950*/  IMAD.MOV.U32 R85, RZ, RZ, R169 ;  /* 0x000000ffff557224 */ /* 0x000fc400078e00a9 */
[----:B------:R-:W-:Y:S02]  /*17960*/  IMAD.MOV.U32 R84, RZ, RZ, R168 ;  /* 0x000000ffff547224 */ /* 0x000fe400078e00a8 */
[----:B---3--:R-:W3:Y:S04]  /*17970*/  LDL.LU.128 R168, [R1+0xe10] ;  /* 0x000e100001a87983 */ /* 0x008ee80000300c00 */
[----:B------:R0:W-:Y:S04]  /*17980*/  STL.128 [R1+0xe30], R176 ;  /* 0x000e30b001007387 */ /* 0x0001e80000100c00 */
[----:B------:R1:W-:Y:S04]  /*17990*/  STL.128 [R1+0xe20], R172 ;  /* 0x000e20ac01007387 */ /* 0x0003e80000100c00 */
[----:B0-----:R-:W4:Y:S04]  /*179a0*/  LDL.LU.128 R176, [R1+0xe30] ;  /* 0x000e300001b07983 */ /* 0x001f280000300c00 */
[----:B-1----:R-:W4:Y:S01]  /*179b0*/  LDL.LU.128 R172, [R1+0xe20] ;  /* 0x000e200001ac7983 */ /* 0x002f220000300c00 */
        /* <DEDUP_REMOVED lines=27> */
[----:B------:R-:W-:Y:S02]  /*17b70*/  VIADD R4, R12, 0x100 ;  /* 0x000001000c047836 */ /* 0x000fe40000000000 */
        /* <DEDUP_REMOVED lines=67> */
[----:B------:R-:W-:Y:S01]  /*17fb0*/  R2UR UR6, R4 ;  /* 0x00000000040672ca */ /* 0x000fe200000e0000 */
        /* <DEDUP_REMOVED lines=60> */
[----:B------:R-:W-:Y:S01]  /*18380*/  IMAD.MOV.U32 R48, RZ, RZ, R40 ;  /* 0x000000ffff307224 */ /* 0x000fe200078e0028 */
[----:B------:R-:W-:Y:S01]  /*18390*/  R2UR UR7, R5 ;  /* 0x00000000050772ca */ /* 0x000fe200000e0000 */
        /* <DEDUP_REMOVED lines=44> */
[----:B0-----:R-:W-:Y:S02]  /*18660*/  IMAD.MOV.U32 R104, RZ, RZ, R188 ;  /* 0x000000ffff687224 */ /* 0x001fe400078e00bc */
[----:B------:R-:W-:Y:S02]  /*18670*/  IMAD.MOV.U32 R105, RZ, RZ, R189 ;  /* 0x000000ffff697224 */ /* 0x000fe400078e00bd */
[----:B------:R-:W-:Y:S02]  /*18680*/  IMAD.MOV.U32 R106, RZ, RZ, R190 ;  /* 0x000000ffff6a7224 */ /* 0x000fe400078e00be */
[----:B------:R-:W-:Y:S02]  /*18690*/  IMAD.MOV.U32 R107, RZ, RZ, R191 ;  /* 0x000000ffff6b7224 */ /* 0x000fe400078e00bf */
[----:B-1----:R-:W-:Y:S02]  /*186a0*/  IMAD.MOV.U32 R108, RZ, RZ, R229 ;  /* 0x000000ffff6c7224 */ /* 0x002fe400078e00e5 */
[----:B------:R-:W-:-:S02]  /*186b0*/  IMAD.MOV.U32 R109, RZ, RZ, R193 ;  /* 0x000000ffff6d7224 */ /* 0x000fc400078e00c1 */
[----:B------:R-:W-:Y:S02]  /*186c0*/  IMAD.MOV.U32 R110, RZ, RZ, R194 ;  /* 0x000000ffff6e7224 */ /* 0x000fe400078e00c2 */
[----:B------:R-:W-:Y:S02]  /*186d0*/  IMAD.MOV.U32 R111, RZ, RZ, R195 ;  /* 0x000000ffff6f7224 */ /* 0x000fe400078e00c3 */
[----:B--2---:R-:W-:Y:S02]  /*186e0*/  IMAD.MOV.U32 R112, RZ, RZ, R196 ;  /* 0x000000ffff707224 */ /* 0x004fe400078e00c4 */
[----:B------:R-:W-:Y:S02]  /*186f0*/  IMAD.MOV.U32 R113, RZ, RZ, R197 ;  /* 0x000000ffff717224 */ /* 0x000fe400078e00c5 */
[----:B------:R-:W-:Y:S02]  /*18700*/  IMAD.MOV.U32 R114, RZ, RZ, R198 ;  /* 0x000000ffff727224 */ /* 0x000fe400078e00c6 */
[----:B------:R-:W-:-:S02]  /*18710*/  IMAD.MOV.U32 R115, RZ, RZ, R199 ;  /* 0x000000ffff737224 */ /* 0x000fc400078e00c7 */
[----:B---3--:R-:W-:Y:S02]  /*18720*/  IMAD.MOV.U32 R116, RZ, RZ, R200 ;  /* 0x000000ffff747224 */ /* 0x008fe400078e00c8 */
[----:B------:R-:W-:Y:S02]  /*18730*/  IMAD.MOV.U32 R117, RZ, RZ, R201 ;  /* 0x000000ffff757224 */ /* 0x000fe400078e00c9 */
[----:B------:R-:W-:Y:S02]  /*18740*/  IMAD.MOV.U32 R118, RZ, RZ, R202 ;  /* 0x000000ffff767224 */ /* 0x000fe400078e00ca */
[----:B------:R-:W-:Y:S02]  /*18750*/  IMAD.MOV.U32 R119, RZ, RZ, R203 ;  /* 0x000000ffff777224 */ /* 0x000fe400078e00cb */
[----:B----4-:R-:W-:Y:S02]  /*18760*/  IMAD.MOV.U32 R120, RZ, RZ, R204 ;  /* 0x000000ffff787224 */ /* 0x010fe400078e00cc */
        /* <DEDUP_REMOVED lines=30> */
[----:B------:R-:W-:-:S06]  /*18950*/  IMAD.MOV.U32 R151, RZ, RZ, R6 ;  /* 0x000000ffff977224 */ /* 0x000fcc00078e0006 */
[----:B------:R-:W-:-:S06]  /*18960*/  WARPGROUP.ARRIVE ;  /* 0x00000000000079c5 */ /* 0x000fcc0000000000 */
[----:B------:R-:W-:Y:S01]  /*18970*/  HGMMA.64x256x16.F32.BF16 R24, R152, gdesc[UR4].tnspB, R24, gsb0 ;  /* 0x43e0000498187df0 */ /* 0x000fe20008001818 */
[----:B------:R0:W-:Y:S04]  /*18980*/  STL.128 [R1+0xdb0], R180 ;  /* 0x000db0b401007387 */ /* 0x0001e80000100c00 */
[----:B------:R1:W-:Y:S04]  /*18990*/  STL.64 [R1+0xdc8], R232 ;  /* 0x000dc8e801007387 */ /* 0x0003e80000100a00 */
[----:B------:R2:W-:Y:S01]  /*189a0*/  STL.128 [R1+0xd80], R168 ;  /* 0x000d80a801007387 */ /* 0x0005e20000100c00 */
[----:B0-----:R-:W-:-:S02]  /*189b0*/  IMAD.MOV.U32 R180, RZ, RZ, R235 ;  /* 0x000000ffffb47224 */ /* 0x001fc400078e00eb */
[----:B------:R-:W-:Y:S02]  /*189c0*/  IMAD.MOV.U32 R181, RZ, RZ, R234 ;  /* 0x000000ffffb57224 */ /* 0x000fe400078e00ea */
[----:B-1----:R-:W-:Y:S02]  /*189d0*/  IMAD.MOV.U32 R232, RZ, RZ, R18 ;  /* 0x000000ffffe87224 */ /* 0x002fe400078e0012 */
[----:B------:R-:W-:Y:S02]  /*189e0*/  IMAD.MOV.U32 R233, RZ, RZ, R14 ;  /* 0x000000ffffe97224 */ /* 0x000fe400078e000e */
[----:B------:R-:W-:Y:S01]  /*189f0*/  IMAD.MOV.U32 R234, RZ, RZ, R7 ;  /* 0x000000ffffea7224 */ /* 0x000fe200078e0007 */
[----:B------:R0:W-:Y:S01]  /*18a00*/  STL.128 [R1+0xd70], R164 ;  /* 0x000d70a401007387 */ /* 0x0001e20000100c00 */
[----:B------:R-:W-:Y:S02]  /*18a10*/  IMAD.MOV.U32 R235, RZ, RZ, R6 ;  /* 0x000000ffffeb7224 */ /* 0x000fe400078e0006 */
[----:B------:R-:W-:Y:S01]  /*18a20*/  IMAD.MOV.U32 R182, RZ, RZ, R231 ;  /* 0x000000ffffb67224 */ /* 0x000fe200078e00e7 */
[----:B------:R1:W-:Y:S01]  /*18a30*/  STL.128 [R1+0xd60], R160 ;  /* 0x000d60a001007387 */ /* 0x0003e20000100c00 */
[----:B------:R-:W-:-:S03]  /*18a40*/  IMAD.MOV.U32 R183, RZ, RZ, R230 ;  /* 0x000000ffffb77224 */ /* 0x000fc600078e00e6 */
[----:B------:R-:W-:Y:S04]  /*18a50*/  STL.64 [R1+0xd50], R158 ;  /* 0x000d509e01007387 */ /* 0x000fe80000100a00 */
[----:B------:R3:W-:Y:S04]  /*18a60*/  STL.128 [R1+0x440], R232 ;  /* 0x000440e801007387 */ /* 0x0007e80000100c00 */
[----:B--2---:R-:W2:Y:S04]  /*18a70*/  LDL.LU.128 R168, [R1+0xd80] ;  /* 0x000d800001a87983 */ /* 0x004ea80000300c00 */
[----:B0-----:R-:W4:Y:S04]  /*18a80*/  LDL.LU.128 R164, [R1+0xd70] ;  /* 0x000d700001a47983 */ /* 0x001f280000300c00 */
[----:B-1----:R-:W2:Y:S04]  /*18a90*/  LDL.LU.128 R160, [R1+0xd60] ;  /* 0x000d600001a07983 */ /* 0x002ea80000300c00 */
[----:B---3--:R-:W3:Y:S04]  /*18aa0*/  LDL.LU.64 R232, [R1+0xdc8] ;  /* 0x000dc80001e87983 */ /* 0x008ee80000300a00 */
[----:B------:R-:W2:Y:S04]  /*18ab0*/  LDL.LU.64 R158, [R1+0xd50] ;  /* 0x000d5000019e7983 */ /* 0x000ea80000300a00 */
[----:B------:R0:W-:Y:S04]  /*18ac0*/  STL [R1+0xdc0], R192 ;  /* 0x000dc0c001007387 */ /* 0x0001e80000100800 */
[----:B------:R1:W-:Y:S04]  /*18ad0*/  STL.128 [R1+0xda0], R176 ;  /* 0x000da0b001007387 */ /* 0x0003e80000100c00 */
[----:B------:R1:W-:Y:S01]  /*18ae0*/  STL.128 [R1+0xd90], R172 ;  /* 0x000d90ac01007387 */ /* 0x0003e20000100c00 */
[----:B0-----:R-:W-:-:S03]  /*18af0*/  IMAD.MOV.U32 R192, RZ, RZ, R229 ;  /* 0x000000ffffc07224 */ /* 0x001fc600078e00e5 */
[----:B------:R0:W-:Y:S04]  /*18b00*/  STL.128 [R1+0x370], R180 ;  /* 0x000370b401007387 */ /* 0x0001e80000100c00 */
[----:B-1----:R-:W2:Y:S04]  /*18b10*/  LDL.LU.128 R176, [R1+0xda0] ;  /* 0x000da00001b07983 */ /* 0x002ea80000300c00 */
[----:B------:R-:W2:Y:S04]  /*18b20*/  LDL.LU.128 R172, [R1+0xd90] ;  /* 0x000d900001ac7983 */ /* 0x000ea80000300c00 */
[----:B0-----:R-:W2:Y:S04]  /*18b30*/  LDL.LU.128 R180, [R1+0xdb0] ;  /* 0x000db00001b47983 */ /* 0x001ea80000300c00 */
[----:B------:R0:W-:Y:S04]  /*18b40*/  STL.128 [R1+0x3a0], R192 ;  /* 0x0003a0c001007387 */ /* 0x0001e80000100c00 */
[----:B0-----:R-:W2:Y:S01]  /*18b50*/  LDL.LU R192, [R1+0xdc0] ;  /* 0x000dc00001c07983 */ /* 0x001ea20000300800 */
[----:B------:R-:W-:-:S03]  /*18b60*/  WARPGROUP.DEPBAR.LE gsb0, 0x0 ;  /* 0x00008000000079c5 */ /* 0x000fc60000010000 */
[----:B------:R0:W-:Y:S04]  /*18b70*/  STL.128 [R1+0xd40], R148 ;  /* 0x000d409401007387 */ /* 0x0001e80000100c00 */
[----:B------:R1:W-:Y:S04]  /*18b80*/  STL.128 [R1+0xd30], R144 ;  /* 0x000d309001007387 */ /* 0x0003e80000100c00 */
[----:B------:R1:W-:Y:S04]  /*18b90*/  STL.128 [R1+0xd20], R140 ;  /* 0x000d208c01007387 */ /* 0x0003e80000100c00 */
[----:B0-----:R-:W2:Y:S04]  /*18ba0*/  LDL.LU.128 R148, [R1+0xd40] ;  /* 0x000d400001947983 */ /* 0x001ea80000300c00 */
        /* <DEDUP_REMOVED lines=8> */
[----:B-1----:R-:W2:Y:S04]  /*18c30*/  LDL.LU.128 R144, [R1+0xd30] ;  /* 0x000d300001907983 */ /* 0x002ea80000300c00 */
        /* <DEDUP_REMOVED lines=8> */
[----:B------:R-:W2:Y:S01]  /*18cc0*/  LDL.LU.128 R112, [R1+0xcb0] ;  /* 0x000cb00001707983 */ /* 0x000ea20000300c00 */
[----:B------:R-:W-:-:S02]  /*18cd0*/  IMAD.MOV.U32 R5, RZ, RZ, R13 ;  /* 0x000000ffff057224 */ /* 0x000fc400078e000d */
[----:B------:R-:W-:Y:S02]  /*18ce0*/  IMAD.MOV.U32 R7, RZ, RZ, R3 ;  /* 0x000000ffff077224 */ /* 0x000fe400078e0003 */
[----:B------:R-:W-:Y:S01]  /*18cf0*/  IMAD.MOV.U32 R6, RZ, RZ, R2 ;  /* 0x000000ffff067224 */ /* 0x000fe200078e0002 */
[----:B------:R-:W-:Y:S01]  /*18d00*/  R2UR UR7, R5 ;  /* 0x00000000050772ca */ /* 0x000fe200000e0000 */
[----:B------:R-:W-:Y:S02]  /*18d10*/  IMAD.MOV.U32 R5, RZ, RZ, R0 ;  /* 0x000000ffff057224 */ /* 0x000fe400078e0000 */
[----:B------:R-:W-:Y:S01]  /*18d20*/  VIADD R4, R12, 0x180 ;  /* 0x000001800c047836 */ /* 0x000fe20000000000 */
[----:B----4-:R-:W-:Y:S01]  /*18d30*/  F2FP.BF16.F32.PACK_AB R152, R166, R167 ;  /* 0x000000a7a698723e */ /* 0x010fe200000010ff */
[----:B---3--:R-:W-:Y:S01]  /*18d40*/  STL.64 [R1+0xc98], R232 ;  /* 0x000c98e801007387 */ /* 0x008fe20000100a00 */
[----:B--2---:R-:W-:Y:S02]  /*18d50*/  F2FP.BF16.F32.PACK_AB R153, R159, R161 ;  /* 0x000000a19f99723e */ /* 0x004fe400000010ff */
[----:B------:R-:W-:-:S02]  /*18d60*/  F2FP.BF16.F32.PACK_AB R154, R168, R169 ;  /* 0x000000a9a89a723e */ /* 0x000fc400000010ff */
[----:B------:R-:W-:Y:S01]  /*18d70*/  F2FP.BF16.F32.PACK_AB R155, R158, R160 ;  /* 0x000000a09e9b723e */ /* 0x000fe200000010ff */
[----:B------:R-:W-:Y:S01]  /*18d80*/  IMAD.MOV.U32 R229, RZ, RZ, R23 ;  /* 0x000000ffffe57224 */ /* 0x000fe200078e0017 */
[----:B------:R0:W-:Y:S01]  /*18d90*/  STL.128 [R1+0x380], R184 ;  /* 0x000380b801007387 */ /* 0x0001e20000100c00 */
[----:B------:R-:W-:Y:S01]  /*18da0*/  IMAD.MOV.U32 R230, RZ, RZ, R22 ;  /* 0x000000ffffe67224 */ /* 0x000fe200078e0016 */
[----:B------:R-:W-:Y:S01]  /*18db0*/  R2UR UR6, R4 ;  /* 0x00000000040672ca */ /* 0x000fe200000e0000 */
[----:B------:R-:W-:Y:S01]  /*18dc0*/  IMAD.MOV.U32 R231, RZ, RZ, R19 ;  /* 0x000000ffffe77224 */ /* 0x000fe200078e0013 */
[----:B------:R1:W-:Y:S01]  /*18dd0*/  STL.128 [R1+0x390], R188 ;  /* 0x000390bc01007387 */ /* 0x0003e20000100c00 */
[----:B------:R-:W-:-:S03]  /*18de0*/  IMAD.MOV.U32 R169, RZ, RZ, R85 ;  /* 0x000000ffffa97224 */ /* 0x000fc600078e0055 */
[----:B------:R-:W-:Y:S01]  /*18df0*/  STL.128 [R1+0xc70], R176 ;  /* 0x000c70b001007387 */ /* 0x000fe20000100c00 */
[----:B------:R-:W-:-:S03]  /*18e00*/  IMAD.MOV.U32 R168, RZ, RZ, R84 ;  /* 0x000000ffffa87224 */ /* 0x000fc600078e0054 */
[----:B------:R2:W-:Y:S01]  /*18e10*/  STL.128 [R1+0xc80], R180 ;  /* 0x000c80b401007387 */ /* 0x0005e20000100c00 */
[----:B------:R-:W-:-:S03]  /*18e20*/  IMAD.MOV.U32 R167, RZ, RZ, R83 ;  /* 0x000000ffffa77224 */ /* 0x000fc600078e0053 */
[----:B------:R3:W-:Y:S01]  /*18e30*/  STL.128 [R1+0xc60], R172 ;  /* 0x000c60ac01007387 */ /* 0x0007e20000100c00 */
[----:B0-----:R-:W-:Y:S02]  /*18e40*/  IMAD.MOV.U32 R187, RZ, RZ, R103 ;  /* 0x000000ffffbb7224 */ /* 0x001fe400078e0067 */
        /* <DEDUP_REMOVED lines=10> */
[----:B------:R-:W-:Y:S01]  /*18ef0*/  STL.128 [R1+0x3e0], R208 ;  /* 0x0003e0d001007387 */ /* 0x000fe20000100c00 */
[----:B--2---:R-:W-:Y:S02]  /*18f00*/  IMAD.MOV.U32 R183, RZ, RZ, R99 ;  /* 0x000000ffffb77224 */ /* 0x004fe400078e0063 */
        /* <DEDUP_REMOVED lines=8> */
[----:B------:R-:W-:Y:S02]  /*18f90*/  IMAD.MOV.U32 R177, RZ, RZ, R93 ;  /* 0x000000ffffb17224 */ /* 0x000fe400078e005d */
[----:B------:R-:W-:Y:S01]  /*18fa0*/  IMAD.MOV.U32 R176, RZ, RZ, R92 ;  /* 0x000000ffffb07224 */ /* 0x000fe200078e005c */
[----:B------:R-:W-:Y:S01]  /*18fb0*/  STL.128 [R1+0x420], R224 ;  /* 0x000420e001007387 */ /* 0x000fe20000100c00 */
[----:B---3--:R-:W-:Y:S02]  /*18fc0*/  IMAD.MOV.U32 R175, RZ, RZ, R91 ;  /* 0x000000ffffaf7224 */ /* 0x008fe400078e005b */
[----:B------:R-:W-:Y:S01]  /*18fd0*/  IMAD.MOV.U32 R174, RZ, RZ, R90 ;  /* 0x000000ffffae7224 */ /* 0x000fe200078e005a */
[----:B------:R0:W-:Y:S01]  /*18fe0*/  STL.64 [R1+0xc50], R170 ;  /* 0x000c50aa01007387 */ /* 0x0001e20000100a00 */
[----:B------:R-:W-:-:S02]  /*18ff0*/  IMAD.MOV.U32 R173, RZ, RZ, R89 ;  /* 0x000000ffffad7224 */ /* 0x000fc400078e0059 */
[----:B------:R-:W-:Y:S01]  /*19000*/  IMAD.MOV.U32 R172, RZ, RZ, R88 ;  /* 0x000000ffffac7224 */ /* 0x000fe200078e0058 */
[----:B------:R1:W-:Y:S01]  /*19010*/  STL.64 [R1+0xc48], R164 ;  /* 0x000c48a401007387 */ /* 0x0003e20000100a00 */
[----:B------:R-:W-:Y:S02]  /*19020*/  IMAD.MOV.U32 R166, RZ, RZ, R82 ;  /* 0x000000ffffa67224 */ /* 0x000fe400078e0052 */
[----:B------:R-:W-:Y:S01]  /*19030*/  IMAD.MOV.U32 R161, RZ, RZ, R77 ;  /* 0x000000ffffa17224 */ /* 0x000fe200078e004d */
[----:B------:R2:W-:Y:S01]  /*19040*/  STL.64 [R1+0xc40], R162 ;  /* 0x000c40a201007387 */ /* 0x0005e20000100a00 */
[----:B------:R-:W-:Y:S02]  /*19050*/  IMAD.MOV.U32 R160, RZ, RZ, R76 ;  /* 0x000000ffffa07224 */ /* 0x000fe400078e004c */
[----:B------:R-:W-:Y:S01]  /*19060*/  IMAD.MOV.U32 R159, RZ, RZ, R75 ;  /* 0x000000ffff9f7224 */ /* 0x000fe200078e004b */
[----:B------:R3:W-:Y:S01]  /*19070*/  STL.128 [R1+0xc30], R152 ;  /* 0x000c309801007387 */ /* 0x0007e20000100c00 */
[----:B0-----:R-:W-:-:S02]  /*19080*/  IMAD.MOV.U32 R171, RZ, RZ, R87 ;  /* 0x000000ffffab7224 */ /* 0x001fc400078e0057 */
[----:B------:R-:W-:Y:S02]  /*19090*/  IMAD.MOV.U32 R170, RZ, RZ, R86 ;  /* 0x000000ffffaa7224 */ /* 0x000fe400078e0056 */
[----:B-1----:R-:W-:Y:S02]  /*190a0*/  IMAD.MOV.U32 R165, RZ, RZ, R81 ;  /* 0x000000ffffa57224 */ /* 0x002fe400078e0051 */
[----:B------:R-:W-:Y:S02]  /*190b0*/  IMAD.MOV.U32 R164, RZ, RZ, R80 ;  /* 0x000000ffffa47224 */ /* 0x000fe400078e0050 */
[----:B--2---:R-:W-:Y:S02]  /*190c0*/  IMAD.MOV.U32 R163, RZ, RZ, R79 ;  /* 0x000000ffffa37224 */ /* 0x004fe400078e004f */
[----:B------:R-:W-:Y:S02]  /*190d0*/  IMAD.MOV.U32 R162, RZ, RZ, R78 ;  /* 0x000000ffffa27224 */ /* 0x000fe400078e004e */
[----:B------:R-:W-:-:S02]  /*190e0*/  IMAD.MOV.U32 R158, RZ, RZ, R74 ;  /* 0x000000ffff9e7224 */ /* 0x000fc400078e004a */
[----:B------:R-:W-:Y:S02]  /*190f0*/  IMAD.MOV.U32 R157, RZ, RZ, R73 ;  /* 0x000000ffff9d7224 */ /* 0x000fe400078e0049 */
[----:B------:R-:W-:Y:S02]  /*19100*/  IMAD.MOV.U32 R156, RZ, RZ, R72 ;  /* 0x000000ffff9c7224 */ /* 0x000fe400078e0048 */
[----:B---3--:R-:W-:Y:S02]  /*19110*/  IMAD.MOV.U32 R155, RZ, RZ, R71 ;  /* 0x000000ffff9b7224 */ /* 0x008fe400078e0047 */
[----:B------:R-:W-:Y:S02]  /*19120*/  IMAD.MOV.U32 R154, RZ, RZ, R70 ;  /* 0x000000ffff9a7224 */ /* 0x000fe400078e0046 */
[----:B------:R-:W-:Y:S02]  /*19130*/  IMAD.MOV.U32 R153, RZ, RZ, R69 ;  /* 0x000000ffff997224 */ /* 0x000fe400078e0045 */
[----:B------:R-:W-:Y:S01]  /*19140*/  IMAD.MOV.U32 R152, RZ, RZ, R68 ;  /* 0x000000ffff987224 */ /* 0x000fe200078e0044 */
        /* <DEDUP_REMOVED lines=20> */
[----:B------:R-:W-:Y:S01]  /*19290*/  STL.128 [R1+0x300], R152 ;  /* 0x0003009801007387 */ /* 0x000fe20000100c00 */
[----:B------:R-:W-:-:S02]  /*192a0*/  IMAD.MOV.U32 R0, RZ, RZ, R151 ;  /* 0x000000ffff007224 */ /* 0x000fc400078e0097 */
[----:B------:R-:W-:Y:S02]  /*192b0*/  IMAD.MOV.U32 R2, RZ, RZ, R150 ;  /* 0x000000ffff027224 */ /* 0x000fe400078e0096 */
[----:B------:R-:W-:Y:S01]  /*192c0*/  IMAD.MOV.U32 R3, RZ, RZ, R149 ;  /* 0x000000ffff037224 */ /* 0x000fe200078e0095 */
[----:B------:R0:W-:Y:S01]  /*192d0*/  STL [R1+0x65c], R0 ;  /* 0x00065c0001007387 */ /* 0x0001e20000100800 */
[----:B------:R-:W-:Y:S02]  /*192e0*/  IMAD.MOV.U32 R234, RZ, RZ, R2 ;  /* 0x000000ffffea7224 */ /* 0x000fe400078e0002 */
[----:B------:R-:W-:Y:S01]  /*192f0*/  IMAD.MOV.U32 R233, RZ, RZ, R3 ;  /* 0x000000ffffe97224 */ /* 0x000fe200078e0003 */
[----:B------:R1:W-:Y:S01]  /*19300*/  STL [R1+0x658], R2 ;  /* 0x0006580201007387 */ /* 0x0003e20000100800 */
[----:B------:R-:W-:-:S03]  /*19310*/  IMAD.MOV.U32 R235, RZ, RZ, R0 ;  /* 0x000000ffffeb7224 */ /* 0x000fc600078e0000 */
[----:B------:R2:W-:Y:S01]  /*19320*/  STL [R1+0x654], R3 ;  /* 0x0006540301007387 */ /* 0x0005e20000100800 */
[----:B0-----:R-:W-:Y:S02]  /*19330*/  IMAD.MOV.U32 R0, RZ, RZ, R27 ;  /* 0x000000ffff007224 */ /* 0x001fe400078e001b */
[----:B------:R-:W-:Y:S02]  /*19340*/  IMAD.MOV.U32 R14, RZ, RZ, R148 ;  /* 0x000000ffff0e7224 */ /* 0x000fe400078e0094 */
[----:B-1----:R-:W-:Y:S02]  /*19350*/  IMAD.MOV.U32 R2, RZ, RZ, R26 ;  /* 0x000000ffff027224 */ /* 0x002fe400078e001a */
[----:B--2---:R-:W-:Y:S02]  /*19360*/  IMAD.MOV.U32 R3, RZ, RZ, R25 ;  /* 0x000000ffff037224 */ /* 0x004fe400078e0019 */
[----:B------:R-:W-:Y:S02]  /*19370*/  IMAD.MOV.U32 R151, RZ, RZ, R67 ;  /* 0x000000ffff977224 */ /* 0x000fe400078e0043 */
[----:B------:R-:W-:-:S02]  /*19380*/  IMAD.MOV.U32 R150, RZ, RZ, R66 ;  /* 0x000000ffff967224 */ /* 0x000fc400078e0042 */
[----:B------:R-:W-:Y:S02]  /*19390*/  IMAD.MOV.U32 R149, RZ, RZ, R65 ;  /* 0x000000ffff957224 */ /* 0x000fe400078e0041 */
[----:B------:R-:W-:Y:S02]  /*193a0*/  IMAD.MOV.U32 R148, RZ, RZ, R64 ;  /* 0x000000ffff947224 */ /* 0x000fe400078e0040 */
[----:B------:R-:W-:Y:S02]  /*193b0*/  IMAD.MOV.U32 R25, RZ, RZ, R3 ;  /* 0x000000ffff197224 */ /* 0x000fe400078e0003 */
[----:B------:R-:W-:Y:S02]  /*193c0*/  IMAD.MOV.U32 R15, RZ, RZ, R147 ;  /* 0x000000ffff0f7224 */ /* 0x000fe400078e0093 */
[----:B------:R-:W-:Y:S02]  /*193d0*/  IMAD.MOV.U32 R18, RZ, RZ, R146 ;  /* 0x000000ffff127224 */ /* 0x000fe400078e0092 */
[----:B------:R-:W-:Y:S01]  /*193e0*/  IMAD.MOV.U32 R19, RZ, RZ, R145 ;  /* 0x000000ffff137224 */ /* 0x000fe200078e0091 */
[----:B------:R0:W-:Y:S01]  /*193f0*/  STL [R1+0x630], R140 ;  /* 0x0006308c01007387 */ /* 0x0001e20000100800 */
[----:B------:R-:W-:-:S02]  /*19400*/  IMAD.MOV.U32 R20, RZ, RZ, R144 ;  /* 0x000000ffff147224 */ /* 0x000fc400078e0090 */
[----:B------:R-:W-:Y:S02]  /*19410*/  IMAD.MOV.U32 R21, RZ, RZ, R143 ;  /* 0x000000ffff157224 */ /* 0x000fe400078e008f */
[----:B------:R-:W-:Y:S02]  /*19420*/  IMAD.MOV.U32 R22, RZ, RZ, R142 ;  /* 0x000000ffff167224 */ /* 0x000fe400078e008e */
[----:B------:R-:W-:Y:S01]  /*19430*/  IMAD.MOV.U32 R23, RZ, RZ, R141 ;  /* 0x000000ffff177224 */ /* 0x000fe200078e008d */
[----:B------:R1:W-:Y:S01]  /*19440*/  STL [R1+0x62c], R139 ;  /* 0x00062c8b01007387 */ /* 0x0003e20000100800 */
[----:B------:R-:W-:Y:S02]  /*19450*/  IMAD.MOV.U32 R4, RZ, RZ, R108 ;  /* 0x000000ffff047224 */ /* 0x000fe400078e006c */
[----:B------:R-:W-:Y:S01]  /*19460*/  IMAD.MOV.U32 R216, RZ, RZ, R132 ;  /* 0x000000ffffd87224 */ /* 0x000fe200078e0084 */
[----:B------:R2:W-:Y:S01]  /*19470*/  STL [R1+0x628], R138 ;  /* 0x0006288a01007387 */ /* 0x0005e20000100800 */
[----:B------:R-:W-:-:S02]  /*19480*/  IMAD.MOV.U32 R217, RZ, RZ, R133 ;  /* 0x000000ffffd97224 */ /* 0x000fc400078e0085 */
[----:B------:R-:W-:Y:S01]  /*19490*/  IMAD.MOV.U32 R212, RZ, RZ, R128 ;  /* 0x000000ffffd47224 */ /* 0x000fe200078e0080 */
[----:B------:R3:W-:Y:S01]  /*194a0*/  STL [R1+0x624], R137 ;  /* 0x0006248901007387 */ /* 0x0007e20000100800 */
        /* <DEDUP_REMOVED lines=49> */
[----:B0-----:R-:W-:Y:S01]  /*197c0*/  IMAD.MOV.U32 R140, RZ, RZ, R56 ;  /* 0x000000ffff8c7224 */ /* 0x001fe200078e0038 */
[----:B------:R0:W-:Y:S01]  /*197d0*/  STL [R1+0x5e0], R120 ;  /* 0x0005e07801007387 */ /* 0x0001e20000100800 */
[----:B-1----:R-:W-:-:S02]  /*197e0*/  IMAD.MOV.U32 R139, RZ, RZ, R55 ;  /* 0x000000ffff8b7224 */ /* 0x002fc400078e0037 */
[----:B--2---:R-:W-:Y:S01]  /*197f0*/  IMAD.MOV.U32 R138, RZ, RZ, R54 ;  /* 0x000000ffff8a7224 */ /* 0x004fe200078e0036 */
[----:B------:R1:W-:Y:S01]  /*19800*/  STL [R1+0x5dc], R119 ;  /* 0x0005dc7701007387 */ /* 0x0003e20000100800 */
[----:B---3--:R-:W-:Y:S02]  /*19810*/  IMAD.MOV.U32 R137, RZ, RZ, R53 ;  /* 0x000000ffff897224 */ /* 0x008fe400078e0035 */
[----:B----4-:R-:W-:Y:S01]  /*19820*/  IMAD.MOV.U32 R136, RZ, RZ, R52 ;  /* 0x000000ffff887224 */ /* 0x010fe200078e0034 */
        /* <DEDUP_REMOVED lines=20> */
[----:B------:R-:W-:Y:S02]  /*19970*/  IMAD.MOV.U32 R122, RZ, RZ, R38 ;  /* 0x000000ffff7a7224 */ /* 0x000fe400078e0026 */
[----:B------:R-:W-:-:S02]  /*19980*/  IMAD.MOV.U32 R121, RZ, RZ, R37 ;  /* 0x000000ffff797224 */ /* 0x000fc400078e0025 */
[----:B0-----:R-:W-:Y:S02]  /*19990*/  IMAD.MOV.U32 R120, RZ, RZ, R36 ;  /* 0x000000ffff787224 */ /* 0x001fe400078e0024 */
[----:B-1----:R-:W-:Y:S02]  /*199a0*/  IMAD.MOV.U32 R119, RZ, RZ, R35 ;  /* 0x000000ffff777224 */ /* 0x002fe400078e0023 */
[----:B--2---:R-:W-:Y:S02]  /*199b0*/  IMAD.MOV.U32 R118, RZ, RZ, R34 ;  /* 0x000000ffff767224 */ /* 0x004fe400078e0022 */
[----:B---3--:R-:W-:Y:S02]  /*199c0*/  IMAD.MOV.U32 R117, RZ, RZ, R33 ;  /* 0x000000ffff757224 */ /* 0x008fe400078e0021 */
[----:B----4-:R-:W-:Y:S02]  /*199d0*/  IMAD.MOV.U32 R116, RZ, RZ, R32 ;  /* 0x000000ffff747224 */ /* 0x010fe400078e0020 */
[----:B------:R-:W-:-:S02]  /*199e0*/  IMAD.MOV.U32 R115, RZ, RZ, R31 ;  /* 0x000000ffff737224 */ /* 0x000fc400078e001f */
[----:B------:R-:W-:Y:S02]  /*199f0*/  IMAD.MOV.U32 R114, RZ, RZ, R30 ;  /* 0x000000ffff727224 */ /* 0x000fe400078e001e */
[----:B------:R-:W-:Y:S02]  /*19a00*/  IMAD.MOV.U32 R113, RZ, RZ, R29 ;  /* 0x000000ffff717224 */ /* 0x000fe400078e001d */
[----:B------:R-:W-:Y:S02]  /*19a10*/  IMAD.MOV.U32 R112, RZ, RZ, R28 ;  /* 0x000000ffff707224 */ /* 0x000fe400078e001c */
[----:B------:R-:W-:Y:S02]  /*19a20*/  IMAD.MOV.U32 R26, RZ, RZ, R2 ;  /* 0x000000ffff1a7224 */ /* 0x000fe400078e0002 */
[----:B------:R-:W-:Y:S01]  /*19a30*/  IMAD.MOV.U32 R27, RZ, RZ, R0 ;  /* 0x000000ffff1b7224 */ /* 0x000fe200078e0000 */
[----:B------:R-:W-:Y:S01]  /*19a40*/  STL [R1+0x650], R14 ;  /* 0x0006500e01007387 */ /* 0x000fe20000100800 */
[----:B------:R-:W-:-:S03]  /*19a50*/  IMAD.MOV.U32 R193, RZ, RZ, R109 ;  /* 0x000000ffffc17224 */ /* 0x000fc600078e006d */
[----:B------:R-:W-:Y:S01]  /*19a60*/  STL [R1+0x64c], R15 ;  /* 0x00064c0f01007387 */ /* 0x000fe20000100800 */
[----:B------:R-:W-:-:S03]  /*19a70*/  IMAD.MOV.U32 R194, RZ, RZ, R110 ;  /* 0x000000ffffc27224 */ /* 0x000fc600078e006e */
        /* <DEDUP_REMOVED lines=85> */
[----:B------:R-:W-:Y:S04]  /*19fd0*/  STL [R1+0x460], R24 ;  /* 0x0004601801007387 */ /* 0x000fe80000100800 */
[----:B------:R1:W-:Y:S04]  /*19fe0*/  STL.128 [R1+0xc20], R24 ;  /* 0x000c201801007387 */ /* 0x0003e80000100c00 */
[----:B0-----:R-:W2:Y:S04]  /*19ff0*/  LDL.LU.128 R152, [R1+0xc30] ;  /* 0x000c300001987983 */ /* 0x001ea80000300c00 */
[----:B------:R-:W2:Y:S04]  /*1a000*/  LDL.LU.128 R28, [R1+0x470] ;  /* 0x00047000011c7983 */ /* 0x000ea80000300c00 */
[----:B------:R-:W2:Y:S04]  /*1a010*/  LDL.LU.128 R32, [R1+0x480] ;  /* 0x0004800001207983 */ /* 0x000ea80000300c00 */
        /* <DEDUP_REMOVED lines=29> */
[----:B------:R-:W2:Y:S01]  /*1a1f0*/  LDL.LU.128 R148, [R1+0x650] ;  /* 0x0006500001947983 */ /* 0x000ea20000300c00 */
[----:B------:R-:W-:-:S03]  /*1a200*/  IMAD.MOV.U32 R192, RZ, RZ, R4 ;  /* 0x000000ffffc07224 */ /* 0x000fc600078e0004 */
[----:B------:R-:W-:Y:S04]  /*1a210*/  STL.128 [R1+0x320], R160 ;  /* 0x000320a001007387 */ /* 0x000fe80000100c00 */
[----:B------:R0:W-:Y:S04]  /*1a220*/  STL.128 [R1+0x3a0], R192 ;  /* 0x0003a0c001007387 */ /* 0x0001e80000100c00 */
[----:B------:R1:W-:Y:S04]  /*1a230*/  STL.128 [R1+0x330], R164 ;  /* 0x000330a401007387 */ /* 0x0003e80000100c00 */
[----:B------:R3:W-:Y:S04]  /*1a240*/  STL.128 [R1+0x340], R168 ;  /* 0x000340a801007387 */ /* 0x0007e80000100c00 */
[----:B------:R4:W-:Y:S04]  /*1a250*/  STL.128 [R1+0x350], R172 ;  /* 0x000350ac01007387 */ /* 0x0009e80000100c00 */
[----:B0-----:R-:W2:Y:S04]  /*1a260*/  LDL.LU R192, [R1+0xc90] ;  /* 0x000c900001c07983 */ /* 0x001ea80000300800 */
[----:B-1----:R-:W2:Y:S04]  /*1a270*/  LDL.LU.64 R164, [R1+0xc48] ;  /* 0x000c480001a47983 */ /* 0x002ea80000300a00 */
[----:B---3--:R-:W3:Y:S04]  /*1a280*/  LDL.LU.64 R170, [R1+0xc50] ;  /* 0x000c500001aa7983 */ /* 0x008ee80000300a00 */
[----:B----4-:R-:W4:Y:S04]  /*1a290*/  LDL.LU.128 R172, [R1+0xc60] ;  /* 0x000c600001ac7983 */ /* 0x010f280000300c00 */
[----:B------:R-:W3:Y:S04]  /*1a2a0*/  LDL.LU.64 R162, [R1+0xc40] ;  /* 0x000c400001a27983 */ /* 0x000ee80000300a00 */
[----:B------:R0:W-:Y:S04]  /*1a2b0*/  STL.128 [R1+0x360], R176 ;  /* 0x000360b001007387 */ /* 0x0001e80000100c00 */
[----:B------:R1:W-:Y:S04]  /*1a2c0*/  STL.128 [R1+0x370], R180 ;  /* 0x000370b401007387 */ /* 0x0003e80000100c00 */
[----:B0-----:R-:W3:Y:S04]  /*1a2d0*/  LDL.LU.128 R176, [R1+0xc70] ;  /* 0x000c700001b07983 */ /* 0x001ee80000300c00 */
[----:B-1----:R-:W3:Y:S01]  /*1a2e0*/  LDL.LU.128 R180, [R1+0xc80] ;  /* 0x000c800001b47983 */ /* 0x002ee20000300c00 */
[----:B------:R-:W-:-:S03]  /*1a2f0*/  IMAD.MOV.U32 R232, RZ, RZ, R14 ;  /* 0x000000ffffe87224 */ /* 0x000fc600078e000e */
[----:B------:R0:W-:Y:S01]  /*1a300*/  STL.128 [R1+0x430], R228 ;  /* 0x000430e401007387 */ /* 0x0001e20000100c00 */
[----:B------:R-:W-:-:S03]  /*1a310*/  IMAD.MOV.U32 R4, RZ, RZ, R16 ;  /* 0x000000ffff047224 */ /* 0x000fc600078e0010 */
[----:B------:R-:W-:Y:S04]  /*1a320*/  STL.128 [R1+0x310], R156 ;  /* 0x0003109c01007387 */ /* 0x000fe80000100c00 */
[----:B------:R-:W-:Y:S04]  /*1a330*/  STL.128 [R1+0x380], R184 ;  /* 0x000380b801007387 */ /* 0x000fe80000100c00 */
[----:B------:R-:W-:Y:S01]  /*1a340*/  STL.128 [R1+0x390], R188 ;  /* 0x000390bc01007387 */ /* 0x000fe20000100c00 */
[----:B0-----:R-:W-:-:S03]  /*1a350*/  IMAD.MOV.U32 R228, RZ, RZ, R20 ;  /* 0x000000ffffe47224 */ /* 0x001fc600078e0014 */
[----:B------:R-:W-:Y:S01]  /*1a360*/  STL.128 [R1+0x3b0], R196 ;  /* 0x0003b0c401007387 */ /* 0x000fe20000100c00 */
[----:B------:R-:W-:Y:S02]  /*1a370*/  IMAD.MOV.U32 R229, RZ, RZ, R19 ;  /* 0x000000ffffe57224 */ /* 0x000fe400078e0013 */
[----:B------:R-:W-:Y:S02]  /*1a380*/  IMAD.MOV.U32 R230, RZ, RZ, R18 ;  /* 0x000000ffffe67224 */ /* 0x000fe400078e0012 */
[----:B------:R-:W-:Y:S01]  /*1a390*/  IMAD.MOV.U32 R231, RZ, RZ, R15 ;  /* 0x000000ffffe77224 */ /* 0x000fe200078e000f */
[----:B------:R-:W-:Y:S01]  /*1a3a0*/  STL.128 [R1+0x3d0], R204 ;  /* 0x0003d0cc01007387 */ /* 0x000fe20000100c00 */
[----:B------:R-:W-:Y:S02]  /*1a3b0*/  IMAD.MOV.U32 R225, RZ, RZ, R23 ;  /* 0x000000ffffe17224 */ /* 0x000fe400078e0017 */
[----:B------:R-:W-:Y:S01]  /*1a3c0*/  IMAD.MOV.U32 R226, RZ, RZ, R22 ;  /* 0x000000ffffe27224 */ /* 0x000fe200078e0016 */
[----:B------:R-:W-:Y:S04]  /*1a3d0*/  STL.128 [R1+0x3c0], R200 ;  /* 0x0003c0c801007387 */ /* 0x000fe80000100c00 */
[----:B------:R-:W-:Y:S04]  /*1a3e0*/  STL.128 [R1+0x430], R228 ;  /* 0x000430e401007387 */ /* 0x000fe80000100c00 */
[----:B------:R-:W-:Y:S04]  /*1a3f0*/  STL.128 [R1+0x440], R232 ;  /* 0x000440e801007387 */ /* 0x000fe80000100c00 */
[----:B------:R-:W-:Y:S04]  /*1a400*/  STL.128 [R1+0x250], R8 ;  /* 0x0002500801007387 */ /* 0x000fe80000100c00 */
[----:B------:R-:W-:Y:S01]  /*1a410*/  STL.128 [R1+0x250], R4 ;  /* 0x0002500401007387 */ /* 0x000fe20000100c00 */
[----:B--2---:R-:W-:-:S03]  /*1a420*/  WARPGROUP.ARRIVE ;  /* 0x00000000000079c5 */ /* 0x004fc60000000000 */
[----:B----4-:R0:W-:Y:S03]  /*1a430*/  STL.64 [R1+0xbb8], R174 ;  /* 0x000bb8ae01007387 */ /* 0x0101e60000100a00 */
[----:B------:R-:W-:Y:S01]  /*1a440*/  HGMMA.64x256x16.F32.BF16 R24, R152, gdesc[UR4].tnspB, R24, gsb0 ;  /* 0x43e0000498187df0 */ /* 0x000fe20008001818 */
[----:B---3--:R1:W-:Y:S04]  /*1a450*/  STL.128 [R1+0xbc0], R176 ;  /* 0x000bc0b001007387 */ /* 0x0083e80000100c00 */
[----:B------:R2:W-:Y:S04]  /*1a460*/  STL.128 [R1+0xbd0], R180 ;  /* 0x000bd0b401007387 */ /* 0x0005e80000100c00 */
[----:B0-----:R-:W3:Y:S01]  /*1a470*/  LDL.LU.64 R174, [R1+0xbb8] ;  /* 0x000bb80001ae7983 */ /* 0x001ee20000300a00 */
[----:B------:R-:W-:-:S02]  /*1a480*/  IMAD.MOV.U32 R227, RZ, RZ, R21 ;  /* 0x000000ffffe37224 */ /* 0x000fc400078e0015 */
[----:B------:R-:W-:Y:S02]  /*1a490*/  VIADD R16, R12, 0x200 ;  /* 0x000002000c107836 */ /* 0x000fe40000000000 */
[----:B------:R-:W-:Y:S01]  /*1a4a0*/  IMAD.MOV.U32 R17, RZ, RZ, R13 ;  /* 0x000000ffff117224 */ /* 0x000fe200078e000d */
[----:B------:R-:W-:Y:S04]  /*1a4b0*/  STL.128 [R1+0x3e0], R208 ;  /* 0x0003e0d001007387 */ /* 0x000fe80000100c00 */
[----:B-1----:R-:W4:Y:S04]  /*1a4c0*/  LDL.LU.128 R176, [R1+0xbc0] ;  /* 0x000bc00001b07983 */ /* 0x002f280000300c00 */
[----:B--2---:R-:W2:Y:S04]  /*1a4d0*/  LDL.LU.128 R180, [R1+0xbd0] ;  /* 0x000bd00001b47983 */ /* 0x004ea80000300c00 */
[----:B------:R-:W-:Y:S04]  /*1a4e0*/  STL.128 [R1+0x3f0], R212 ;  /* 0x0003f0d401007387 */ /* 0x000fe80000100c00 */
[----:B------:R-:W-:Y:S04]  /*1a4f0*/  STL.128 [R1+0x400], R216 ;  /* 0x000400d801007387 */ /* 0x000fe80000100c00 */
[----:B------:R-:W-:Y:S04]  /*1a500*/  STL.128 [R1+0x410], R220 ;  /* 0x000410dc01007387 */ /* 0x000fe80000100c00 */
[----:B------:R-:W3:Y:S01]  /*1a510*/  LDL.LU.64 R232, [R1+0xc98] ;  /* 0x000c980001e87983 */ /* 0x000ee20000300a00 */
[----:B------:R-:W-:-:S02]  /*1a520*/  WARPGROUP.DEPBAR.LE gsb0, 0x0 ;  /* 0x00008000000079c5 */ /* 0x000fc40000010000 */
[----:B------:R-:W-:Y:S01]  /*1a530*/  IMAD.MOV.U32 R160, RZ, RZ, R76 ;  /* 0x000000ffffa07224 */ /* 0x000fe200078e004c */
[----:B------:R-:W-:Y:S01]  /*1a540*/  STL.128 [R1+0x520], R72 ;  /* 0x0005204801007387 */ /* 0x000fe20000100c00 */
        /* <DEDUP_REMOVED lines=28> */
[----:B------:R0:W-:Y:S01]  /*1a710*/  STL.128 [R1+0x460], R24 ;  /* 0x0004601801007387 */ /* 0x0001e20000100c00 */
[----:B------:R-:W-:-:S03]  /*1a720*/  IMAD.MOV.U32 R2, RZ, RZ, R88 ;  /* 0x000000ffff027224 */ /* 0x000fc600078e0058 */
[----:B------:R-:W4:Y:S01]  /*1a730*/  LDL.LU.128 R120, [R1+0x520] ;  /* 0x0005200001787983 */ /* 0x000f220000300c00 */
[----:B------:R-:W-:Y:S02]  /*1a740*/  IMAD.MOV.U32 R3, RZ, RZ, R89 ;  /* 0x000000ffff037224 */ /* 0x000fe400078e0059 */
[----:B------:R-:W-:Y:S01]  /*1a750*/  IMAD.MOV.U32 R22, RZ, RZ, R90 ;  /* 0x000000ffff167224 */ /* 0x000fe200078e005a */
[----:B------:R-:W-:Y:S01]  /*1a760*/  STL.128 [R1+0x470], R28 ;  /* 0x0004701c01007387 */ /* 0x000fe20000100c00 */
[----:B------:R-:W-:Y:S02]  /*1a770*/  IMAD.MOV.U32 R23, RZ, RZ, R91 ;  /* 0x000000ffff177224 */ /* 0x000fe400078e005b */
        /* <DEDUP_REMOVED lines=20> */
[----:B------:R-:W-:-:S03]  /*1a8c0*/  F2FP.BF16.F32.PACK_AB R152, R170, R171 ;  /* 0x000000abaa98723e */ /* 0x000fc600000010ff */
[----:B------:R-:W-:Y:S01]  /*1a8d0*/  STL.128 [R1+0x4f0], R60 ;  /* 0x0004f03c01007387 */ /* 0x000fe20000100c00 */
[----:B------:R-:W-:-:S03]  /*1a8e0*/  F2FP.BF16.F32.PACK_AB R153, R163, R165 ;  /* 0x000000a5a399723e */ /* 0x000fc600000010ff */
[----:B------:R-:W-:Y:S01]  /*1a8f0*/  STL.128 [R1+0x500], R64 ;  /* 0x0005004001007387 */ /* 0x000fe20000100c00 */
[----:B------:R-:W-:-:S03]  /*1a900*/  F2FP.BF16.F32.PACK_AB R154, R172, R173 ;  /* 0x000000adac9a723e */ /* 0x000fc600000010ff */
[----:B------:R-:W-:Y:S01]  /*1a910*/  STL.128 [R1+0x510], R68 ;  /* 0x0005104401007387 */ /* 0x000fe20000100c00 */
[----:B------:R-:W-:-:S03]  /*1a920*/  F2FP.BF16.F32.PACK_AB R155, R162, R164 ;  /* 0x000000a4a29b723e */ /* 0x000fc600000010ff */
[----:B------:R1:W-:Y:S04]  /*1a930*/  STL.64 [R1+0x538], R78 ;  /* 0x0005384e01007387 */ /* 0x0003e80000100a00 */
[----:B------:R1:W-:Y:S04]  /*1a940*/  STL.64 [R1+0x540], R80 ;  /* 0x0005405001007387 */ /* 0x0003e80000100a00 */
[----:B------:R1:W-:Y:S04]  /*1a950*/  STL.64 [R1+0x558], R86 ;  /* 0x0005585601007387 */ /* 0x0003e80000100a00 */
[----:B0-----:R-:W2:Y:S04]  /*1a960*/  LDL.LU.128 R24, [R1+0xc20] ;  /* 0x000c200001187983 */ /* 0x001ea80000300c00 */
[----:B------:R0:W-:Y:S04]  /*1a970*/  STL.128 [R1+0xc10], R196 ;  /* 0x000c10c401007387 */ /* 0x0001e80000100c00 */
[----:B------:R0:W-:Y:S04]  /*1a980*/  STL.128 [R1+0xc00], R192 ;  /* 0x000c00c001007387 */ /* 0x0001e80000100c00 */
[----:B------:R0:W-:Y:S04]  /*1a990*/  STL.128 [R1+0xbf0], R188 ;  /* 0x000bf0bc01007387 */ /* 0x0001e80000100c00 */
[----:B------:R0:W-:Y:S04]  /*1a9a0*/  STL.128 [R1+0xbe0], R184 ;  /* 0x000be0b801007387 */ /* 0x0001e80000100c00 */
[----:B------:R0:W-:Y:S04]  /*1a9b0*/  STL.64 [R1+0xbb0], R168 ;  /* 0x000bb0a801007387 */ /* 0x0001e80000100a00 */
[----:B------:R0:W-:Y:S04]  /*1a9c0*/  STL.64 [R1+0xba8], R166 ;  /* 0x000ba8a601007387 */ /* 0x0001e80000100a00 */
[----:B------:R0:W-:Y:S04]  /*1a9d0*/  STL.64 [R1+0xba0], R160 ;  /* 0x000ba0a001007387 */ /* 0x0001e80000100a00 */
[----:B------:R0:W-:Y:S04]  /*1a9e0*/  STL.128 [R1+0xb90], R156 ;  /* 0x000b909c01007387 */ /* 0x0001e80000100c00 */
[----:B------:R-:W3:Y:S04]  /*1a9f0*/  LDL.LU.128 R72, [R1+0x460] ;  /* 0x0004600001487983 */ /* 0x000ee80000300c00 */
[----:B-1----:R-:W3:Y:S04]  /*1aa00*/  LDL.LU.128 R76, [R1+0x470] ;  /* 0x00047000014c7983 */ /* 0x002ee80000300c00 */
[----:B------:R-:W3:Y:S04]  /*1aa10*/  LDL.LU.128 R80, [R1+0x480] ;  /* 0x0004800001507983 */ /* 0x000ee80000300c00 */
        /* <DEDUP_REMOVED lines=9> */
[----:B------:R-:W3:Y:S04]  /*1aab0*/  LDL.LU R8, [R1+0x540] ;  /* 0x0005400001087983 */ /* 0x000ee80000300800 */
[----:B------:R-:W3:Y:S04]  /*1aac0*/  LDL.LU R9, [R1+0x544] ;  /* 0x0005440001097983 */ /* 0x000ee80000300800 */
[----:B------:R-:W3:Y:S04]  /*1aad0*/  LDL.LU R10, [R1+0x558] ;  /* 0x00055800010a7983 */ /* 0x000ee80000300800 */
[----:B------:R-:W3:Y:S04]  /*1aae0*/  LDL.LU R11, [R1+0x55c] ;  /* 0x00055c00010b7983 */ /* 0x000ee80000300800 */
[----:B------:R-:W3:Y:S04]  /*1aaf0*/  LDL.LU R6, [R1+0x538] ;  /* 0x0005380001067983 */ /* 0x000ee80000300800 */
[----:B------:R-:W3:Y:S04]  /*1ab00*/  LDL.LU R7, [R1+0x53c] ;  /* 0x00053c0001077983 */ /* 0x000ee80000300800 */
[----:B0-----:R-:W3:Y:S04]  /*1ab10*/  LDL.LU.128 R196, [R1+0xc10] ;  /* 0x000c100001c47983 */ /* 0x001ee80000300c00 */
[----:B------:R-:W3:Y:S04]  /*1ab20*/  LDL.LU.128 R192, [R1+0xc00] ;  /* 0x000c000001c07983 */ /* 0x000ee80000300c00 */
[----:B------:R-:W3:Y:S04]  /*1ab30*/  LDL.LU.128 R188, [R1+0xbf0] ;  /* 0x000bf00001bc7983 */ /* 0x000ee80000300c00 */
[----:B------:R-:W3:Y:S04]  /*1ab40*/  LDL.LU.128 R184, [R1+0xbe0] ;  /* 0x000be00001b87983 */ /* 0x000ee80000300c00 */
[----:B------:R-:W3:Y:S04]  /*1ab50*/  LDL.LU.64 R168, [R1+0xbb0] ;  /* 0x000bb00001a87983 */ /* 0x000ee80000300a00 */
[----:B------:R-:W3:Y:S04]  /*1ab60*/  LDL.LU.64 R166, [R1+0xba8] ;  /* 0x000ba80001a67983 */ /* 0x000ee80000300a00 */
[----:B------:R-:W3:Y:S04]  /*1ab70*/  LDL.LU.64 R160, [R1+0xba0] ;  /* 0x000ba00001a07983 */ /* 0x000ee80000300a00 */
[----:B------:R-:W3:Y:S04]  /*1ab80*/  LDL.LU.128 R156, [R1+0xb90] ;  /* 0x000b9000019c7983 */ /* 0x000ee80000300c00 */
[----:B------:R0:W-:Y:S04]  /*1ab90*/  STL.128 [R1+0xb80], R152 ;  /* 0x000b809801007387 */ /* 0x0001e80000100c00 */
[----:B0-----:R-:W3:Y:S01]  /*1aba0*/  LDL.LU.128 R152, [R1+0xb80] ;  /* 0x000b800001987983 */ /* 0x001ee20000300c00 */
[----:B------:R-:W-:Y:S01]  /*1abb0*/  R2UR UR6, R16 ;  /* 0x00000000100672ca */ /* 0x000fe200000e0000 */
[----:B------:R-:W-:Y:S01]  /*1abc0*/  IMAD.MOV.U32 R208, RZ, RZ, R124 ;  /* 0x000000ffffd07224 */ /* 0x000fe200078e007c */
[----:B------:R-:W-:Y:S01]  /*1abd0*/  R2UR UR7, R17 ;  /* 0x00000000110772ca */ /* 0x000fe200000e0000 */
[----:B------:R0:W-:Y:S01]  /*1abe0*/  STL.128 [R1+0x420], R224 ;  /* 0x000420e001007387 */ /* 0x0001e20000100c00 */
        /* <DEDUP_REMOVED lines=15> */
[----:B0-----:R-:W-:Y:S02]  /*1ace0*/  IMAD.MOV.U32 R224, RZ, RZ, R140 ;  /* 0x000000ffffe07224 */ /* 0x001fe400078e008c */
        /* <DEDUP_REMOVED lines=22> */
[----:B----4-:R-:W-:Y:S02]  /*1ae50*/  IMAD.MOV.U32 R17, RZ, RZ, R120 ;  /* 0x000000ffff117224 */ /* 0x010fe400078e0078 */
[----:B------:R-:W-:Y:S02]  /*1ae60*/  IMAD.MOV.U32 R16, RZ, RZ, R121 ;  /* 0x000000ffff107224 */ /* 0x000fe400078e0079 */
[----:B------:R-:W-:Y:S02]  /*1ae70*/  IMAD.MOV.U32 R5, RZ, RZ, R122 ;  /* 0x000000ffff057224 */ /* 0x000fe400078e007a */
[----:B------:R-:W-:Y:S01]  /*1ae80*/  IMAD.MOV.U32 R4, RZ, RZ, R123 ;  /* 0x000000ffff047224 */ /* 0x000fe200078e007b */
        /* <DEDUP_REMOVED lines=9> */
[----:B0-----:R-:W-:Y:S02]  /*1af20*/  IMAD.MOV.U32 R120, RZ, RZ, R204 ;  /* 0x000000ffff787224 */ /* 0x001fe400078e00cc */
[----:B------:R-:W-:Y:S02]  /*1af30*/  IMAD.MOV.U32 R121, RZ, RZ, R205 ;  /* 0x000000ffff797224 */ /* 0x000fe400078e00cd */
[----:B------:R-:W-:Y:S02]  /*1af40*/  IMAD.MOV.U32 R122, RZ, RZ, R206 ;  /* 0x000000ffff7a7224 */ /* 0x000fe400078e00ce */
[----:B------:R-:W-:Y:S02]  /*1af50*/  IMAD.MOV.U32 R123, RZ, RZ, R207 ;  /* 0x000000ffff7b7224 */ /* 0x000fe400078e00cf */
[----:B------:R-:W-:Y:S01]  /*1af60*/  IMAD.MOV.U32 R151, RZ, RZ, R0 ;  /* 0x000000ffff977224 */ /* 0x000fe200078e0000 */
[----:B--2---:R0:W-:Y:S04]  /*1af70*/  STL.128 [R1+0x250], R24 ;  /* 0x0002501801007387 */ /* 0x0041e80000100c00 */
[----:B---3--:R1:W-:Y:S01]  /*1af80*/  STL.128 [R1+0x250], R72 ;  /* 0x0002504801007387 */ /* 0x0083e20000100c00 */
[----:B0-----:R-:W-:-:S02]  /*1af90*/  IMAD.MOV.U32 R24, RZ, RZ, R72 ;  /* 0x000000ffff187224 */ /* 0x001fc400078e0048 */
        /* <DEDUP_REMOVED lines=58> */
[----:B-1----:R-:W-:-:S02]  /*1b340*/  IMAD.MOV.U32 R72, RZ, RZ, R17 ;  /* 0x000000ffff487224 */ /* 0x002fc400078e0011 */
[----:B------:R-:W-:Y:S02]  /*1b350*/  IMAD.MOV.U32 R73, RZ, RZ, R16 ;  /* 0x000000ffff497224 */ /* 0x000fe400078e0010 */
[----:B------:R-:W-:Y:S02]  /*1b360*/  IMAD.MOV.U32 R74, RZ, RZ, R5 ;  /* 0x000000ffff4a7224 */ /* 0x000fe400078e0005 */
[----:B------:R-:W-:Y:S02]  /*1b370*/  IMAD.MOV.U32 R75, RZ, RZ, R4 ;  /* 0x000000ffff4b7224 */ /* 0x000fe400078e0004 */
[----:B0-----:R-:W-:Y:S02]  /*1b380*/  IMAD.MOV.U32 R76, RZ, RZ, R160 ;  /* 0x000000ffff4c7224 */ /* 0x001fe400078e00a0 */
[----:B------:R-:W-:Y:S02]  /*1b390*/  IMAD.MOV.U32 R77, RZ, RZ, R161 ;  /* 0x000000ffff4d7224 */ /* 0x000fe400078e00a1 */
[----:B------:R-:W-:-:S02]  /*1b3a0*/  IMAD.MOV.U32 R78, RZ, RZ, R6 ;  /* 0x000000ffff4e7224 */ /* 0x000fc400078e0006 */
[----:B------:R-:W-:Y:S02]  /*1b3b0*/  IMAD.MOV.U32 R79, RZ, RZ, R7 ;  /* 0x000000ffff4f7224 */ /* 0x000fe400078e0007 */
[----:B--2---:R-:W-:Y:S02]  /*1b3c0*/  IMAD.MOV.U32 R80, RZ, RZ, R8 ;  /* 0x000000ffff507224 */ /* 0x004fe400078e0008 */
[----:B------:R-:W-:Y:S02]  /*1b3d0*/  IMAD.MOV.U32 R81, RZ, RZ, R9 ;  /* 0x000000ffff517224 */ /* 0x000fe400078e0009 */
[----:B------:R-:W-:Y:S02]  /*1b3e0*/  IMAD.MOV.U32 R82, RZ, RZ, R166 ;  /* 0x000000ffff527224 */ /* 0x000fe400078e00a6 */
[----:B------:R-:W-:Y:S02]  /*1b3f0*/  IMAD.MOV.U32 R83, RZ, RZ, R167 ;  /* 0x000000ffff537224 */ /* 0x000fe400078e00a7 */
[----:B---3--:R-:W-:-:S02]  /*1b400*/  IMAD.MOV.U32 R84, RZ, RZ, R168 ;  /* 0x000000ffff547224 */ /* 0x008fc400078e00a8 */
[----:B------:R-:W-:Y:S02]  /*1b410*/  IMAD.MOV.U32 R85, RZ, RZ, R169 ;  /* 0x000000ffff557224 */ /* 0x000fe400078e00a9 */
[----:B------:R-:W-:Y:S02]  /*1b420*/  IMAD.MOV.U32 R86, RZ, RZ, R10 ;  /* 0x000000ffff567224 */ /* 0x000fe400078e000a */
[----:B------:R-:W-:Y:S02]  /*1b430*/  IMAD.MOV.U32 R87, RZ, RZ, R11 ;  /* 0x000000ffff577224 */ /* 0x000fe400078e000b */
[----:B----4-:R-:W-:Y:S02]  /*1b440*/  IMAD.MOV.U32 R88, RZ, RZ, R2 ;  /* 0x000000ffff587224 */ /* 0x010fe400078e0002 */
        /* <DEDUP_REMOVED lines=34> */
[----:B------:R-:W-:-:S06]  /*1b670*/  IMAD.MOV.U32 R147, RZ, RZ, R156 ;  /* 0x000000ffff937224 */ /* 0x000fcc00078e009c */
[----:B------:R-:W-:-:S06]  /*1b680*/  WARPGROUP.ARRIVE ;  /* 0x00000000000079c5 */ /* 0x000fcc0000000000 */
[----:B------:R-:W-:Y:S01]  /*1b690*/  HGMMA.64x256x16.F32.BF16 R24, R152, gdesc[UR4].tnspB, R24, gsb0 ;  /* 0x43e0000498187df0 */ /* 0x000fe20008001818 */
[----:B------:R0:W-:Y:S01]  /*1b6a0*/  STL.128 [R1+0xb30], R176 ;  /* 0x000b30b001007387 */ /* 0x0001e20000100c00 */
[----:B------:R-:W-:-:S03]  /*1b6b0*/  IMAD.MOV.U32 R172, RZ, RZ, R2 ;  /* 0x000000ffffac7224 */ /* 0x000fc600078e0002 */
[----:B------:R1:W-:Y:S01]  /*1b6c0*/  STL [R1+0xb50], R192 ;  /* 0x000b50c001007387 */ /* 0x0003e20000100800 */
[----:B------:R-:W-:-:S03]  /*1b6d0*/  IMAD.MOV.U32 R173, RZ, RZ, R3 ;  /* 0x000000ffffad7224 */ /* 0x000fc600078e0003 */
[----:B------:R-:W-:Y:S04]  /*1b6e0*/  STL.128 [R1+0xb40], R180 ;  /* 0x000b40b401007387 */ /* 0x000fe80000100c00 */
[----:B------:R2:W-:Y:S01]  /*1b6f0*/  STL.64 [R1+0xb20], R174 ;  /* 0x000b20ae01007387 */ /* 0x0005e20000100a00 */
[----:B0-----:R-:W-:-:S03]  /*1b700*/  IMAD.MOV.U32 R176, RZ, RZ, R18 ;  /* 0x000000ffffb07224 */ /* 0x001fc600078e0012 */
[----:B------:R-:W-:Y:S01]  /*1b710*/  STL.64 [R1+0xb58], R232 ;  /* 0x000b58e801007387 */ /* 0x000fe20000100a00 */
[----:B------:R-:W-:Y:S02]  /*1b720*/  IMAD.MOV.U32 R177, RZ, RZ, R19 ;  /* 0x000000ffffb17224 */ /* 0x000fe400078e0013 */
[----:B------:R-:W-:Y:S01]  /*1b730*/  IMAD.MOV.U32 R178, RZ, RZ, R14 ;  /* 0x000000ffffb27224 */ /* 0x000fe200078e000e */
[----:B------:R-:W-:Y:S01]  /*1b740*/  STL.128 [R1+0x3b0], R196 ;  /* 0x0003b0c401007387 */ /* 0x000fe20000100c00 */
[----:B------:R-:W-:Y:S02]  /*1b750*/  IMAD.MOV.U32 R179, RZ, RZ, R235 ;  /* 0x000000ffffb37224 */ /* 0x000fe400078e00eb */
[----:B-1----:R-:W-:Y:S01]  /*1b760*/  IMAD.MOV.U32 R192, RZ, RZ, R228 ;  /* 0x000000ffffc07224 */ /* 0x002fe200078e00e4 */
[----:B------:R-:W-:Y:S01]  /*1b770*/  STL.128 [R1+0x410], R220 ;  /* 0x000410dc01007387 */ /* 0x000fe20000100c00 */
[----:B--2---:R-:W-:-:S03]  /*1b780*/  IMAD.MOV.U32 R174, RZ, RZ, R22 ;  /* 0x000000ffffae7224 */ /* 0x004fc600078e0016 */
[----:B------:R0:W-:Y:S01]  /*1b790*/  STL.128 [R1+0x360], R176 ;  /* 0x000360b001007387 */ /* 0x0001e20000100c00 */
[----:B------:R-:W-:Y:S02]  /*1b7a0*/  IMAD.MOV.U32 R175, RZ, RZ, R23 ;  /* 0x000000ffffaf7224 */ /* 0x000fe400078e0017 */
[----:B------:R-:W-:Y:S01]  /*1b7b0*/  IMAD.MOV.U32 R180, RZ, RZ, R234 ;  /* 0x000000ffffb47224 */ /* 0x000fe200078e00ea */
[----:B------:R-:W-:Y:S01]  /*1b7c0*/  STL.128 [R1+0x390], R188 ;  /* 0x000390bc01007387 */ /* 0x000fe20000100c00 */
[----:B------:R-:W-:Y:S02]  /*1b7d0*/  IMAD.MOV.U32 R181, RZ, RZ, R231 ;  /* 0x000000ffffb57224 */ /* 0x000fe400078e00e7 */
[----:B------:R-:W-:Y:S01]  /*1b7e0*/  IMAD.MOV.U32 R182, RZ, RZ, R230 ;  /* 0x000000ffffb67224 */ /* 0x000fe200078e00e6 */
[----:B------:R-:W-:Y:S01]  /*1b7f0*/  STL.128 [R1+0x380], R184 ;  /* 0x000380b801007387 */ /* 0x000fe20000100c00 */
[----:B------:R-:W-:-:S03]  /*1b800*/  IMAD.MOV.U32 R183, RZ, RZ, R229 ;  /* 0x000000ffffb77224 */ /* 0x000fc600078e00e5 */
[----:B------:R1:W-:Y:S04]  /*1b810*/  STL.128 [R1+0x3a0], R192 ;  /* 0x0003a0c001007387 */ /* 0x0003e80000100c00 */
[----:B0-----:R-:W2:Y:S04]  /*1b820*/  LDL.LU.128 R176, [R1+0xb30] ;  /* 0x000b300001b07983 */ /* 0x001ea80000300c00 */
[----:B------:R-:W-:Y:S04]  /*1b830*/  STL.128 [R1+0x350], R172 ;  /* 0x000350ac01007387 */ /* 0x000fe80000100c00 */
[----:B------:R0:W-:Y:S04]  /*1b840*/  STL.128 [R1+0x370], R180 ;  /* 0x000370b401007387 */ /* 0x0001e80000100c00 */
[----:B-1----:R-:W3:Y:S01]  /*1b850*/  LDL.LU R192, [R1+0xb50] ;  /* 0x000b500001c07983 */ /* 0x002ee20000300800 */
[----:B------:R-:W-:-:S03]  /*1b860*/  WARPGROUP.DEPBAR.LE gsb0, 0x0 ;  /* 0x00008000000079c5 */ /* 0x000fc60000010000 */
[----:B------:R1:W-:Y:S04]  /*1b870*/  STL.128 [R1+0xa80], R112 ;  /* 0x000a807001007387 */ /* 0x0003e80000100c00 */
[----:B------:R4:W-:Y:S04]  /*1b880*/  STL.128 [R1+0xa70], R108 ;  /* 0x000a706c01007387 */ /* 0x0009e80000100c00 */
[----:B0-----:R-:W3:Y:S04]  /*1b890*/  LDL.LU.128 R180, [R1+0xb40] ;  /* 0x000b400001b47983 */ /* 0x001ee80000300c00 */
[----:B------:R-:W3:Y:S04]  /*1b8a0*/  LDL.LU.64 R174, [R1+0xb20] ;  /* 0x000b200001ae7983 */ /* 0x000ee80000300a00 */
[----:B-1----:R-:W3:Y:S04]  /*1b8b0*/  LDL.LU.128 R112, [R1+0xa80] ;  /* 0x000a800001707983 */ /* 0x002ee80000300c00 */
[----:B----4-:R-:W4:Y:S01]  /*1b8c0*/  LDL.LU.128 R108, [R1+0xa70] ;  /* 0x000a7000016c7983 */ /* 0x010f220000300c00 */
[----:B------:R-:W-:-:S02]  /*1b8d0*/  IMAD.MOV.U32 R228, RZ, RZ, R159 ;  /* 0x000000ffffe47224 */ /* 0x000fc400078e009f */
[----:B------:R-:W-:Y:S01]  /*1b8e0*/  IMAD.MOV.U32 R229, RZ, RZ, R158 ;  /* 0x000000ffffe57224 */ /* 0x000fe200078e009e */
[----:B------:R-:W-:Y:S01]  /*1b8f0*/  STL [R1+0x51c], R71 ;  /* 0x00051c4701007387 */ /* 0x000fe20000100800 */
[----:B------:R-:W-:Y:S02]  /*1b900*/  IMAD.MOV.U32 R230, RZ, RZ, R157 ;  /* 0x000000ffffe67224 */ /* 0x000fe400078e009d */
[----:B------:R-:W-:Y:S01]  /*1b910*/  IMAD.MOV.U32 R231, RZ, RZ, R156 ;  /* 0x000000ffffe77224 */ /* 0x000fe200078e009c */
[----:B------:R-:W-:Y:S01]  /*1b920*/  STL [R1+0x518], R70 ;  /* 0x0005184601007387 */ /* 0x000fe20000100800 */
[----:B------:R-:W-:Y:S02]  /*1b930*/  IMAD.MOV.U32 R232, RZ, RZ, R21 ;  /* 0x000000ffffe87224 */ /* 0x000fe400078e0015 */
[----:B------:R-:W-:Y:S01]  /*1b940*/  IMAD.MOV.U32 R233, RZ, RZ, R20 ;  /* 0x000000ffffe97224 */ /* 0x000fe200078e0014 */
[----:B------:R-:W-:Y:S01]  /*1b950*/  STL [R1+0x514], R69 ;  /* 0x0005144501007387 */ /* 0x000fe20000100800 */
        /* <DEDUP_REMOVED lines=23> */
[----:B------:R-:W-:Y:S04]  /*1bad0*/  STL [R1+0x4f4], R61 ;  /* 0x0004f43d01007387 */ /* 0x000fe80000100800 */
[----:B------:R-:W-:Y:S01]  /*1bae0*/  STL [R1+0x4f0], R60 ;  /* 0x0004f03c01007387 */ /* 0x000fe20000100800 */
[----:B------:R-:W-:-:S03]  /*1baf0*/  IMAD.MOV.U32 R173, RZ, RZ, R89 ;  /* 0x000000ffffad7224 */ /* 0x000fc600078e0059 */
[----:B------:R0:W-:Y:S01]  /*1bb00*/  STL.128 [R1+0x420], R224 ;  /* 0x000420e001007387 */ /* 0x0001e20000100c00 */
[----:B------:R-:W-:-:S03]  /*1bb10*/  IMAD.MOV.U32 R172, RZ, RZ, R88 ;  /* 0x000000ffffac7224 */ /* 0x000fc600078e0058 */
[----:B------:R-:W-:Y:S04]  /*1bb20*/  STL [R1+0x4ec], R59 ;  /* 0x0004ec3b01007387 */ /* 0x000fe80000100800 */
[----:B------:R-:W-:Y:S04]  /*1bb30*/  STL [R1+0x4e8], R58 ;  /* 0x0004e83a01007387 */ /* 0x000fe80000100800 */
[----:B------:R-:W-:Y:S04]  /*1bb40*/  STL [R1+0x4e4], R57 ;  /* 0x0004e43901007387 */ /* 0x000fe80000100800 */
[----:B------:R-:W-:Y:S01]  /*1bb50*/  STL [R1+0x4e0], R56 ;  /* 0x0004e03801007387 */ /* 0x000fe20000100800 */
[----:B0-----:R-:W-:-:S02]  /*1bb60*/  IMAD.MOV.U32 R224, RZ, RZ, R99 ;  /* 0x000000ffffe07224 */ /* 0x001fc400078e0063 */
[----:B------:R-:W-:Y:S01]  /*1bb70*/  IMAD.MOV.U32 R225, RZ, RZ, R98 ;  /* 0x000000ffffe17224 */ /* 0x000fe200078e0062 */
[----:B------:R-:W4:Y:S01]  /*1bb80*/  LDL.LU.128 R104, [R1+0x4f0] ;  /* 0x0004f00001687983 */ /* 0x000f220000300c00 */
[----:B------:R-:W-:Y:S02]  /*1bb90*/  IMAD.MOV.U32 R226, RZ, RZ, R97 ;  /* 0x000000ffffe27224 */ /* 0x000fe400078e0061 */
[----:B------:R-:W-:Y:S01]  /*1bba0*/  IMAD.MOV.U32 R227, RZ, RZ, R96 ;  /* 0x000000ffffe37224 */ /* 0x000fe200078e0060 */
[----:B------:R0:W-:Y:S04]  /*1bbb0*/  STL.128 [R1+0x430], R228 ;  /* 0x000430e401007387 */ /* 0x0001e80000100c00 */
        /* <DEDUP_REMOVED lines=17> */
[----:B--2---:R-:W-:-:S03]  /*1bcd0*/  F2FP.BF16.F32.PACK_AB R152, R178, R179 ;  /* 0x000000b3b298723e */ /* 0x004fc600000010ff */
[----:B------:R0:W-:Y:S04]  /*1bce0*/  STL.128 [R1+0x340], R168 ;  /* 0x000340a801007387 */ /* 0x0001e80000100c00 */
[----:B------:R-:W-:Y:S04]  /*1bcf0*/  STL [R1+0x4bc], R47 ;  /* 0x0004bc2f01007387 */ /* 0x000fe80000100800 */
[----:B------:R-:W-:Y:S04]  /*1bd00*/  STL [R1+0x4b8], R46 ;  /* 0x0004b82e01007387 */ /* 0x000fe80000100800 */
[----:B------:R-:W-:Y:S04]  /*1bd10*/  STL [R1+0x4b4], R45 ;  /* 0x0004b42d01007387 */ /* 0x000fe80000100800 */
[----:B------:R-:W-:Y:S01]  /*1bd20*/  STL [R1+0x4b0], R44 ;  /* 0x0004b02c01007387 */ /* 0x000fe20000100800 */
[----:B0-----:R-:W-:-:S02]  /*1bd30*/  IMAD.MOV.U32 R171, RZ, RZ, R87 ;  /* 0x000000ffffab7224 */ /* 0x001fc400078e0057 */
[----:B------:R-:W-:Y:S01]  /*1bd40*/  IMAD.MOV.U32 R170, RZ, RZ, R86 ;  /* 0x000000ffffaa7224 */ /* 0x000fe200078e0056 */
[----:B------:R-:W2:Y:S01]  /*1bd50*/  LDL.LU.128 R92, [R1+0x4c0] ;  /* 0x0004c000015c7983 */ /* 0x000ea20000300c00 */
[----:B------:R-:W-:Y:S02]  /*1bd60*/  IMAD.MOV.U32 R169, RZ, RZ, R85 ;  /* 0x000000ffffa97224 */ /* 0x000fe400078e0055 */
[----:B------:R-:W-:Y:S01]  /*1bd70*/  IMAD.MOV.U32 R168, RZ, RZ, R84 ;  /* 0x000000ffffa87224 */ /* 0x000fe200078e0054 */
[----:B------:R0:W-:Y:S01]  /*1bd80*/  STL.128 [R1+0x330], R164 ;  /* 0x000330a401007387 */ /* 0x0001e20000100c00 */
[----:B------:R-:W-:-:S03]  /*1bd90*/  IMAD.MOV.U32 R159, RZ, RZ, R75 ;  /* 0x000000ffff9f7224 */ /* 0x000fc600078e004b */
[----:B------:R-:W-:Y:S01]  /*1bda0*/  STL [R1+0x4ac], R43 ;  /* 0x0004ac2b01007387 */ /* 0x000fe20000100800 */
[----:B------:R-:W-:-:S03]  /*1bdb0*/  IMAD.MOV.U32 R158, RZ, RZ, R74 ;  /* 0x000000ffff9e7224 */ /* 0x000fc600078e004a */
[----:B------:R-:W-:Y:S01]  /*1bdc0*/  STL [R1+0x4a8], R42 ;  /* 0x0004a82a01007387 */ /* 0x000fe20000100800 */
[----:B------:R-:W-:-:S03]  /*1bdd0*/  IMAD.MOV.U32 R157, RZ, RZ, R73 ;  /* 0x000000ffff9d7224 */ /* 0x000fc600078e0049 */
[----:B------:R-:W-:Y:S01]  /*1bde0*/  STL [R1+0x4a4], R41 ;  /* 0x0004a42901007387 */ /* 0x000fe20000100800 */
[----:B------:R-:W-:-:S03]  /*1bdf0*/  IMAD.MOV.U32 R156, RZ, RZ, R72 ;  /* 0x000000ffff9c7224 */ /* 0x000fc600078e0048 */
[----:B------:R-:W-:Y:S01]  /*1be00*/  STL [R1+0x4a0], R40 ;  /* 0x0004a02801007387 */ /* 0x000fe20000100800 */
[----:B0-----:R-:W-:Y:S02]  /*1be10*/  IMAD.MOV.U32 R167, RZ, RZ, R83 ;  /* 0x000000ffffa77224 */ /* 0x001fe400078e0053 */
[----:B------:R-:W-:Y:S01]  /*1be20*/  IMAD.MOV.U32 R166, RZ, RZ, R82 ;  /* 0x000000ffffa67224 */ /* 0x000fe200078e0052 */
[----:B------:R-:W2:Y:S01]  /*1be30*/  LDL.LU.128 R88, [R1+0x4b0] ;  /* 0x0004b00001587983 */ /* 0x000ea20000300c00 */
[----:B------:R-:W-:Y:S02]  /*1be40*/  IMAD.MOV.U32 R165, RZ, RZ, R81 ;  /* 0x000000ffffa57224 */ /* 0x000fe400078e0051 */
[----:B------:R-:W-:Y:S01]  /*1be50*/  IMAD.MOV.U32 R164, RZ, RZ, R80 ;  /* 0x000000ffffa47224 */ /* 0x000fe200078e0050 */
        /* <DEDUP_REMOVED lines=11> */
[----:B------:R-:W-:Y:S04]  /*1bf10*/  STL [R1+0x48c], R35 ;  /* 0x00048c2301007387 */ /* 0x000fe80000100800 */
[----:B------:R-:W-:Y:S04]  /*1bf20*/  STL [R1+0x488], R34 ;  /* 0x0004882201007387 */ /* 0x000fe80000100800 */
[----:B------:R-:W-:Y:S04]  /*1bf30*/  STL [R1+0x484], R33 ;  /* 0x0004842101007387 */ /* 0x000fe80000100800 */
[----:B------:R-:W-:Y:S04]  /*1bf40*/  STL [R1+0x480], R32 ;  /* 0x0004802001007387 */ /* 0x000fe80000100800 */
[----:B------:R-:W2:Y:S04]  /*1bf50*/  LDL.LU.128 R80, [R1+0x490] ;  /* 0x0004900001507983 */ /* 0x000ea80000300c00 */
[----:B------:R-:W-:Y:S04]  /*1bf60*/  STL [R1+0x47c], R31 ;  /* 0x00047c1f01007387 */ /* 0x000fe80000100800 */
[----:B------:R-:W-:Y:S04]  /*1bf70*/  STL [R1+0x478], R30 ;  /* 0x0004781e01007387 */ /* 0x000fe80000100800 */
[----:B------:R-:W-:Y:S04]  /*1bf80*/  STL [R1+0x474], R29 ;  /* 0x0004741d01007387 */ /* 0x000fe80000100800 */
[----:B------:R-:W-:Y:S04]  /*1bf90*/  STL [R1+0x470], R28 ;  /* 0x0004701c01007387 */ /* 0x000fe80000100800 */
[----:B------:R-:W2:Y:S04]  /*1bfa0*/  LDL.LU.128 R76, [R1+0x480] ;  /* 0x00048000014c7983 */ /* 0x000ea80000300c00 */
        /* <DEDUP_REMOVED lines=9> */
[----:B------:R-:W2:Y:S04]  /*1c040*/  LDL.LU.128 R72, [R1+0x470] ;  /* 0x0004700001487983 */ /* 0x000ea80000300c00 */
[----:B0-----:R-:W2:Y:S04]  /*1c050*/  LDL.LU.128 R148, [R1+0xb10] ;  /* 0x000b100001947983 */ /* 0x001ea80000300c00 */
[----:B-1----:R-:W2:Y:S04]  /*1c060*/  LDL.LU.128 R144, [R1+0xb00] ;  /* 0x000b000001907983 */ /* 0x002ea80000300c00 */
[----:B---3--:R-:W3:Y:S04]  /*1c070*/  LDL.LU.128 R140, [R1+0xaf0] ;  /* 0x000af000018c7983 */ /* 0x008ee80000300c00 */
[----:B------:R-:W3:Y:S04]  /*1c080*/  LDL.LU.128 R136, [R1+0xae0] ;  /* 0x000ae00001887983 */ /* 0x000ee80000300c00 */
[----:B------:R-:W3:Y:S01]  /*1c090*/  LDL.LU.128 R132, [R1+0xad0] ;  /* 0x000ad00001847983 */ /* 0x000ee20000300c00 */
[----:B------:R-:W-:-:S03]  /*1c0a0*/  IMAD.MOV.U32 R199, RZ, RZ, R115 ;  /* 0x000000ffffc77224 */ /* 0x000fc600078e0073 */
[----:B----4-:R-:W4:Y:S01]  /*1c0b0*/  LDL.LU.128 R128, [R1+0xac0] ;  /* 0x000ac00001807983 */ /* 0x010f220000300c00 */
[----:B------:R-:W-:Y:S02]  /*1c0c0*/  IMAD.MOV.U32 R198, RZ, RZ, R114 ;  /* 0x000000ffffc67224 */ /* 0x000fe400078e0072 */
[----:B------:R-:W-:Y:S01]  /*1c0d0*/  IMAD.MOV.U32 R197, RZ, RZ, R113 ;  /* 0x000000ffffc57224 */ /* 0x000fe200078e0071 */
[----:B------:R-:W4:Y:S01]  /*1c0e0*/  LDL.LU.128 R124, [R1+0xab0] ;  /* 0x000ab000017c7983 */ /* 0x000f220000300c00 */
[----:B------:R-:W-:Y:S02]  /*1c0f0*/  IMAD.MOV.U32 R196, RZ, RZ, R112 ;  /* 0x000000ffffc47224 */ /* 0x000fe400078e0070 */
[----:B------:R-:W-:Y:S01]  /*1c100*/  IMAD.MOV.U32 R195, RZ, RZ, R111 ;  /* 0x000000ffffc37224 */ /* 0x000fe200078e006f */
[----:B------:R-:W3:Y:S01]  /*1c110*/  LDL.LU.128 R112, [R1+0x510] ;  /* 0x0005100001707983 */ /* 0x000ee20000300c00 */
[----:B------:R-:W-:Y:S02]  /*1c120*/  IMAD.MOV.U32 R194, RZ, RZ, R110 ;  /* 0x000000ffffc27224 */ /* 0x000fe400078e006e */
[----:B------:R-:W-:Y:S01]  /*1c130*/  IMAD.MOV.U32 R193, RZ, RZ, R109 ;  /* 0x000000ffffc17224 */ /* 0x000fe200078e006d */
[----:B------:R-:W4:Y:S01]  /*1c140*/  LDL.LU.128 R120, [R1+0xaa0] ;  /* 0x000aa00001787983 */ /* 0x000f220000300c00 */
[----:B------:R-:W-:-:S03]  /*1c150*/  IMAD.MOV.U32 R223, RZ, RZ, R108 ;  /* 0x000000ffffdf7224 */ /* 0x000fc600078e006c */
[----:B------:R-:W4:Y:S04]  /*1c160*/  LDL.LU.128 R108, [R1+0x500] ;  /* 0x00050000016c7983 */ /* 0x000f280000300c00 */
[----:B------:R-:W4:Y:S01]  /*1c170*/  LDL.LU.128 R116, [R1+0xa90] ;  /* 0x000a900001747983 */ /* 0x000f220000300c00 */
[----:B------:R-:W-:Y:S02]  /*1c180*/  F2FP.BF16.F32.PACK_AB R153, R175, R177 ;  /* 0x000000b1af99723e */ /* 0x000fe400000010ff */
[----:B------:R-:W-:Y:S01]  /*1c190*/  F2FP.BF16.F32.PACK_AB R154, R180, R181 ;  /* 0x000000b5b49a723e */ /* 0x000fe200000010ff */
[----:B------:R0:W-:Y:S01]  /*1c1a0*/  STL.128 [R1+0xa60], R192 ;  /* 0x000a60c001007387 */ /* 0x0001e20000100c00 */
[----:B------:R-:W-:-:S03]  /*1c1b0*/  F2FP.BF16.F32.PACK_AB R155, R174, R176 ;  /* 0x000000b0ae9b723e */ /* 0x000fc600000010ff */
[----:B------:R1:W-:Y:S04]  /*1c1c0*/  STL.128 [R1+0xa50], R188 ;  /* 0x000a50bc01007387 */ /* 0x0003e80000100c00 */
[----:B------:R1:W-:Y:S04]  /*1c1d0*/  STL.128 [R1+0xa40], R184 ;  /* 0x000a40b801007387 */ /* 0x0003e80000100c00 */
[----:B------:R1:W-:Y:S04]  /*1c1e0*/  STL [R1+0xa28], R178 ;  /* 0x000a28b201007387 */ /* 0x0003e80000100800 */
[----:B------:R1:W-:Y:S04]  /*1c1f0*/  STL.64 [R1+0xa20], R172 ;  /* 0x000a20ac01007387 */ /* 0x0003e80000100a00 */
[----:B------:R1:W-:Y:S04]  /*1c200*/  STL.128 [R1+0xa10], R168 ;  /* 0x000a10a801007387 */ /* 0x0003e80000100c00 */
[----:B------:R1:W-:Y:S04]  /*1c210*/  STL.128 [R1+0xa00], R164 ;  /* 0x000a00a401007387 */ /* 0x0003e80000100c00 */
[----:B------:R1:W-:Y:S04]  /*1c220*/  STL.128 [R1+0x9f0], R160 ;  /* 0x0009f0a001007387 */ /* 0x0003e80000100c00 */
[----:B------:R1:W-:Y:S04]  /*1c230*/  STL.128 [R1+0x9e0], R156 ;  /* 0x0009e09c01007387 */ /* 0x0003e80000100c00 */
[----:B0-----:R-:W4:Y:S04]  /*1c240*/  LDL.LU.128 R192, [R1+0xa60] ;  /* 0x000a600001c07983 */ /* 0x001f280000300c00 */
[----:B-1----:R-:W4:Y:S04]  /*1c250*/  LDL.LU.128 R188, [R1+0xa50] ;  /* 0x000a500001bc7983 */ /* 0x002f280000300c00 */
[----:B------:R-:W4:Y:S04]  /*1c260*/  LDL.LU.128 R184, [R1+0xa40] ;  /* 0x000a400001b87983 */ /* 0x000f280000300c00 */
[----:B------:R-:W4:Y:S04]  /*1c270*/  LDL.LU R178, [R1+0xa28] ;  /* 0x000a280001b27983 */ /* 0x000f280000300800 */
[----:B------:R-:W4:Y:S04]  /*1c280*/  LDL.LU.64 R172, [R1+0xa20] ;  /* 0x000a200001ac7983 */ /* 0x000f280000300a00 */
[----:B------:R-:W4:Y:S04]  /*1c290*/  LDL.LU.128 R168, [R1+0xa10] ;  /* 0x000a100001a87983 */ /* 0x000f280000300c00 */
[----:B------:R-:W4:Y:S04]  /*1c2a0*/  LDL.LU.128 R164, [R1+0xa00] ;  /* 0x000a000001a47983 */ /* 0x000f280000300c00 */
[----:B------:R-:W4:Y:S04]  /*1c2b0*/  LDL.LU.128 R160, [R1+0x9f0] ;  /* 0x0009f00001a07983 */ /* 0x000f280000300c00 */
[----:B------:R-:W4:Y:S04]  /*1c2c0*/  LDL.LU.128 R156, [R1+0x9e0] ;  /* 0x0009e000019c7983 */ /* 0x000f280000300c00 */
[----:B------:R0:W-:Y:S01]  /*1c2d0*/  STL.128 [R1+0x9d0], R152 ;  /* 0x0009d09801007387 */ /* 0x0001e20000100c00 */
[----:B------:R-:W-:-:S02]  /*1c2e0*/  IMAD.MOV.U32 R59, RZ, RZ, R107 ;  /* 0x000000ffff3b7224 */ /* 0x000fc400078e006b */
[----:B------:R-:W-:Y:S02]  /*1c2f0*/  IMAD.MOV.U32 R58, RZ, RZ, R106 ;  /* 0x000000ffff3a7224 */ /* 0x000fe400078e006a */
[----:B------:R-:W-:Y:S01]  /*1c300*/  VIADD R12, R12, 0x280 ;  /* 0x000002800c0c7836 */ /* 0x000fe20000000000 */
[----:B------:R-:W-:Y:S01]  /*1c310*/  R2UR UR7, R13 ;  /* 0x000000000d0772ca */ /* 0x000fe200000e0000 */
[----:B------:R-:W-:Y:S01]  /*1c320*/  IMAD.MOV.U32 R57, RZ, RZ, R105 ;  /* 0x000000ffff397224 */ /* 0x000fe200078e0069 */
[----:B------:R-:W-:Y:S01]  /*1c330*/  STL.128 [R1+0x3c0], R200 ;  /* 0x0003c0c801007387 */ /* 0x000fe20000100c00 */
[----:B------:R-:W-:Y:S02]  /*1c340*/  IMAD.MOV.U32 R56, RZ, RZ, R104 ;  /* 0x000000ffff387224 */ /* 0x000fe400078e0068 */
[----:B------:R-:W-:Y:S01]  /*1c350*/  IMAD.MOV.U32 R55, RZ, RZ, R103 ;  /* 0x000000ffff377224 */ /* 0x000fe200078e0067 */
[----:B------:R-:W-:Y:S04]  /*1c360*/  STL.128 [R1+0x3d0], R204 ;  /* 0x0003d0cc01007387 */ /* 0x000fe80000100c00 */
[----:B0-----:R-:W4:Y:S01]  /*1c370*/  LDL.LU.128 R152, [R1+0x9d0] ;  /* 0x0009d00001987983 */ /* 0x001f220000300c00 */
[----:B------:R-:W-:-:S02]  /*1c380*/  IMAD.MOV.U32 R54, RZ, RZ, R102 ;  /* 0x000000ffff367224 */ /* 0x000fc400078e0066 */
[----:B------:R-:W-:Y:S01]  /*1c390*/  IMAD.MOV.U32 R53, RZ, RZ, R101 ;  /* 0x000000ffff357224 */ /* 0x000fe200078e0065 */
[----:B------:R-:W-:Y:S01]  /*1c3a0*/  STL.128 [R1+0x3e0], R208 ;  /* 0x0003e0d001007387 */ /* 0x000fe20000100c00 */
[----:B------:R-:W-:Y:S01]  /*1c3b0*/  IMAD.MOV.U32 R52, RZ, RZ, R100 ;  /* 0x000000ffff347224 */ /* 0x000fe200078e0064 */
[----:B------:R-:W-:Y:S01]  /*1c3c0*/  R2UR UR6, R12 ;  /* 0x000000000c0672ca */ /* 0x000fe200000e0000 */
[----:B------:R-:W-:Y:S01]  /*1c3d0*/  IMAD.MOV.U32 R0, RZ, RZ, R24 ;  /* 0x000000ffff007224 */ /* 0x000fe200078e0018 */
[----:B------:R-:W-:Y:S01]  /*1c3e0*/  STL.128 [R1+0x3f0], R212 ;  /* 0x0003f0d401007387 */ /* 0x000fe20000100c00 */
[----:B------:R-:W-:-:S03]  /*1c3f0*/  IMAD.MOV.U32 R51, RZ, RZ, R99 ;  /* 0x000000ffff337224 */ /* 0x000fc600078e0063 */
[----:B------:R-:W-:Y:S01]  /*1c400*/  STL.128 [R1+0x400], R216 ;  /* 0x000400d801007387 */ /* 0x000fe20000100c00 */
        /* <DEDUP_REMOVED lines=8> */
[----:B------:R-:W4:Y:S04]  /*1c490*/  LDL.LU.64 R232, [R1+0xb58] ;  /* 0x000b580001e87983 */ /* 0x000f280000300a00 */
[----:B------:R-:W4:Y:S01]  /*1c4a0*/  LDL.LU R22, [R1+0xb70] ;  /* 0x000b700001167983 */ /* 0x000f220000300800 */
[----:B--2---:R-:W-:-:S03]  /*1c4b0*/  IMAD.MOV.U32 R47, RZ, RZ, R95 ;  /* 0x000000ffff2f7224 */ /* 0x004fc600078e005f */
[----:B------:R-:W2:Y:S01]  /*1c4c0*/  LDL.LU R23, [R1+0xb6c] ;  /* 0x000b6c0001177983 */ /* 0x000ea20000300800 */
[----:B------:R-:W-:Y:S02]  /*1c4d0*/  IMAD.MOV.U32 R46, RZ, RZ, R94 ;  /* 0x000000ffff2e7224 */ /* 0x000fe400078e005e */
[----:B------:R-:W-:Y:S01]  /*1c4e0*/  IMAD.MOV.U32 R45, RZ, RZ, R93 ;  /* 0x000000ffff2d7224 */ /* 0x000fe200078e005d */
[----:B------:R-:W2:Y:S01]  /*1c4f0*/  LDL.LU R18, [R1+0xb68] ;  /* 0x000b680001127983 */ /* 0x000ea20000300800 */
[----:B------:R-:W-:Y:S02]  /*1c500*/  IMAD.MOV.U32 R44, RZ, RZ, R92 ;  /* 0x000000ffff2c7224 */ /* 0x000fe400078e005c */
[----:B0-----:R-:W-:Y:S01]  /*1c510*/  IMAD.MOV.U32 R96, RZ, RZ, R227 ;  /* 0x000000ffff607224 */ /* 0x001fe200078e00e3 */
[----:B------:R0:W-:Y:S01]  /*1c520*/  STL.128 [R1+0x2b0], R92 ;  /* 0x0002b05c01007387 */ /* 0x0001e20000100c00 */
[----:B------:R-:W-:Y:S02]  /*1c530*/  IMAD.MOV.U32 R97, RZ, RZ, R226 ;  /* 0x000000ffff617224 */ /* 0x000fe400078e00e2 */
[----:B------:R-:W-:Y:S01]  /*1c540*/  IMAD.MOV.U32 R98, RZ, RZ, R225 ;  /* 0x000000ffff627224 */ /* 0x000fe200078e00e1 */
[----:B------:R-:W2:Y:S01]  /*1c550*/  LDL.LU R19, [R1+0xb64] ;  /* 0x000b640001137983 */ /* 0x000ea20000300800 */
[----:B------:R-:W-:-:S03]  /*1c560*/  IMAD.MOV.U32 R99, RZ, RZ, R224 ;  /* 0x000000ffff637224 */ /* 0x000fc600078e00e0 */
[----:B------:R-:W2:Y:S04]  /*1c570*/  LDL.LU R14, [R1+0xb60] ;  /* 0x000b6000010e7983 */ /* 0x000ea80000300800 */
[----:B------:R1:W5:Y:S01]  /*1c580*/  LDL.LU R2, [R1+0xb78] ;  /* 0x000b780001027983 */ /* 0x0003620000300800 */
[----:B------:R-:W-:-:S03]  /*1c590*/  IMAD.MOV.U32 R43, RZ, RZ, R91 ;  /* 0x000000ffff2b7224 */ /* 0x000fc600078e005b */
[----:B------:R1:W5:Y:S01]  /*1c5a0*/  LDL.LU R3, [R1+0xb74] ;  /* 0x000b740001037983 */ /* 0x0003620000300800 */
[----:B------:R-:W-:Y:S02]  /*1c5b0*/  IMAD.MOV.U32 R42, RZ, RZ, R90 ;  /* 0x000000ffff2a7224 */ /* 0x000fe400078e005a */
[----:B------:R-:W-:Y:S02]  /*1c5c0*/  IMAD.MOV.U32 R41, RZ, RZ, R89 ;  /* 0x000000ffff297224 */ /* 0x000fe400078e0059 */
[----:B------:R-:W-:Y:S01]  /*1c5d0*/  IMAD.MOV.U32 R40, RZ, RZ, R88 ;  /* 0x000000ffff287224 */ /* 0x000fe200078e0058 */
[----:B------:R1:W-:Y:S01]  /*1c5e0*/  STL.128 [R1+0x2a0], R88 ;  /* 0x0002a05801007387 */ /* 0x0003e20000100c00 */
[----:B0-----:R-:W-:Y:S02]  /*1c5f0*/  IMAD.MOV.U32 R92, RZ, RZ, R231 ;  /* 0x000000ffff5c7224 */ /* 0x001fe400078e00e7 */
[----:B------:R-:W-:Y:S02]  /*1c600*/  IMAD.MOV.U32 R93, RZ, RZ, R230 ;  /* 0x000000ffff5d7224 */ /* 0x000fe400078e00e6 */
[----:B------:R-:W-:-:S02]  /*1c610*/  IMAD.MOV.U32 R94, RZ, RZ, R229 ;  /* 0x000000ffff5e7224 */ /* 0x000fc400078e00e5 */
[----:B------:R-:W-:Y:S02]  /*1c620*/  IMAD.MOV.U32 R95, RZ, RZ, R228 ;  /* 0x000000ffff5f7224 */ /* 0x000fe400078e00e4 */
[----:B------:R-:W-:Y:S02]  /*1c630*/  IMAD.MOV.U32 R39, RZ, RZ, R87 ;  /* 0x000000ffff277224 */ /* 0x000fe400078e0057 */
[----:B------:R-:W-:Y:S02]  /*1c640*/  IMAD.MOV.U32 R38, RZ, RZ, R86 ;  /* 0x000000ffff267224 */ /* 0x000fe400078e0056 */
[----:B------:R-:W-:Y:S02]  /*1c650*/  IMAD.MOV.U32 R37, RZ, RZ, R85 ;  /* 0x000000ffff257224 */ /* 0x000fe400078e0055 */
[----:B------:R-:W-:Y:S01]  /*1c660*/  IMAD.MOV.U32 R36, RZ, RZ, R84 ;  /* 0x000000ffff247224 */ /* 0x000fe200078e0054 */
[----:B------:R-:W-:Y:S01]  /*1c670*/  STL.128 [R1+0x290], R84 ;  /* 0x0002905401007387 */ /* 0x000fe20000100c00 */
[----:B-1----:R-:W-:-:S02]  /*1c680*/  IMAD.MOV.U32 R90, RZ, RZ, R235 ;  /* 0x000000ffff5a7224 */ /* 0x002fc400078e00eb */
[----:B------:R-:W-:Y:S02]  /*1c690*/  IMAD.MOV.U32 R91, RZ, RZ, R234 ;  /* 0x000000ffff5b7224 */ /* 0x000fe400078e00ea */
[----:B------:R-:W-:Y:S02]  /*1c6a0*/  IMAD.MOV.U32 R35, RZ, RZ, R83 ;  /* 0x000000ffff237224 */ /* 0x000fe400078e0053 */
[----:B------:R-:W-:Y:S02]  /*1c6b0*/  IMAD.MOV.U32 R34, RZ, RZ, R82 ;  /* 0x000000ffff227224 */ /* 0x000fe400078e0052 */
[----:B------:R-:W-:Y:S02]  /*1c6c0*/  IMAD.MOV.U32 R33, RZ, RZ, R81 ;  /* 0x000000ffff217224 */ /* 0x000fe400078e0051 */
[----:B------:R-:W-:Y:S01]  /*1c6d0*/  IMAD.MOV.U32 R32, RZ, RZ, R80 ;  /* 0x000000ffff207224 */ /* 0x000fe200078e0050 */
[----:B------:R-:W-:Y:S01]  /*1c6e0*/  STL.128 [R1+0x280], R80 ;  /* 0x0002805001007387 */ /* 0x000fe20000100c00 */
[----:B------:R-:W-:-:S02]  /*1c6f0*/  IMAD.MOV.U32 R31, RZ, RZ, R79 ;  /* 0x000000ffff1f7224 */ /* 0x000fc400078e004f */
[----:B------:R-:W-:Y:S02]  /*1c700*/  IMAD.MOV.U32 R30, RZ, RZ, R78 ;  /* 0x000000ffff1e7224 */ /* 0x000fe400078e004e */
[----:B------:R-:W-:Y:S02]  /*1c710*/  IMAD.MOV.U32 R29, RZ, RZ, R77 ;  /* 0x000000ffff1d7224 */ /* 0x000fe400078e004d */
[----:B------:R-:W-:Y:S01]  /*1c720*/  IMAD.MOV.U32 R28, RZ, RZ, R76 ;  /* 0x000000ffff1c7224 */ /* 0x000fe200078e004c */
[----:B------:R-:W-:Y:S01]  /*1c730*/  STL.128 [R1+0x270], R76 ;  /* 0x0002704c01007387 */ /* 0x000fe20000100c00 */
        /* <DEDUP_REMOVED lines=12> */
[----:B---3--:R-:W-:Y:S02]  /*1c800*/  IMAD.MOV.U32 R67, RZ, RZ, R115 ;  /* 0x000000ffff437224 */ /* 0x008fe400078e0073 */
[----:B------:R-:W-:Y:S02]  /*1c810*/  IMAD.MOV.U32 R66, RZ, RZ, R114 ;  /* 0x000000ffff427224 */ /* 0x000fe400078e0072 */
[----:B------:R-:W-:-:S02]  /*1c820*/  IMAD.MOV.U32 R65, RZ, RZ, R113 ;  /* 0x000000ffff417224 */ /* 0x000fc400078e0071 */
[----:B------:R-:W-:Y:S02]  /*1c830*/  IMAD.MOV.U32 R64, RZ, RZ, R112 ;  /* 0x000000ffff407224 */ /* 0x000fe400078e0070 */
[----:B----4-:R-:W-:Y:S02]  /*1c840*/  IMAD.MOV.U32 R63, RZ, RZ, R111 ;  /* 0x000000ffff3f7224 */ /* 0x010fe400078e006f */
        /* <DEDUP_REMOVED lines=82> */
[----:B0-----:R-:W-:Y:S02]  /*1cd70*/  IMAD.MOV.U32 R72, RZ, RZ, R156 ;  /* 0x000000ffff487224 */ /* 0x001fe400078e009c */
        /* <DEDUP_REMOVED lines=68> */
[----:B------:R-:W-:-:S06]  /*1d1c0*/  IMAD.MOV.U32 R151, RZ, RZ, R4 ;  /* 0x000000ffff977224 */ /* 0x000fcc00078e0004 */
[----:B------:R-:W-:-:S06]  /*1d1d0*/  WARPGROUP.ARRIVE ;  /* 0x00000000000079c5 */ /* 0x000fcc0000000000 */
[----:B------:R-:W-:Y:S03]  /*1d1e0*/  HGMMA.64x256x16.F32.BF16 R24, R152, gdesc[UR4].tnspB, R24, gsb0 ;  /* 0x43e0000498187df0 */ /* 0x000fe60008001818 */
[----:B------:R-:W-:Y:S02]  /*1d1f0*/  WARPGROUP.DEPBAR.LE gsb0, 0x0 ;  /* 0x00008000000079c5 */ /* 0x000fe40000010000 */
[----:B------:R0:W-:Y:S04]  /*1d200*/  STL.128 [R1+0x950], R128 ;  /* 0x0009508001007387 */ /* 0x0001e80000100c00 */
[----:B------:R1:W-:Y:S04]  /*1d210*/  STL.128 [R1+0x940], R124 ;  /* 0x0009407c01007387 */ /* 0x0003e80000100c00 */
[----:B------:R-:W-:Y:S04]  /*1d220*/  STL.128 [R1+0x930], R120 ;  /* 0x0009307801007387 */ /* 0x000fe80000100c00 */
[----:B------:R3:W-:Y:S01]  /*1d230*/  STL.128 [R1+0x920], R116 ;  /* 0x0009207401007387 */ /* 0x0007e20000100c00 */
[----:B0-----:R-:W-:-:S02]  /*1d240*/  IMAD.MOV.U32 R131, RZ, RZ, R47 ;  /* 0x000000ffff837224 */ /* 0x001fc400078e002f */
[----:B------:R-:W-:Y:S02]  /*1d250*/  IMAD.MOV.U32 R130, RZ, RZ, R46 ;  /* 0x000000ffff827224 */ /* 0x000fe400078e002e */
[----:B------:R-:W-:Y:S02]  /*1d260*/  IMAD.MOV.U32 R129, RZ, RZ, R45 ;  /* 0x000000ffff817224 */ /* 0x000fe400078e002d */
[----:B-1----:R-:W-:Y:S02]  /*1d270*/  IMAD.MOV.U32 R127, RZ, RZ, R43 ;  /* 0x000000ffff7f7224 */ /* 0x002fe400078e002b */
[----:B------:R-:W-:Y:S02]  /*1d280*/  IMAD.MOV.U32 R126, RZ, RZ, R42 ;  /* 0x000000ffff7e7224 */ /* 0x000fe400078e002a */
[----:B------:R-:W-:Y:S02]  /*1d290*/  IMAD.MOV.U32 R125, RZ, RZ, R41 ;  /* 0x000000ffff7d7224 */ /* 0x000fe400078e0029 */
[----:B---3--:R-:W-:-:S02]  /*1d2a0*/  IMAD.MOV.U32 R119, RZ, RZ, R35 ;  /* 0x000000ffff777224 */ /* 0x008fc400078e0023 */
        /* <DEDUP_REMOVED lines=9> */
[----:B------:R0:W-:Y:S04]  /*1d340*/  STL.128 [R1+0x270], R116 ;  /* 0x0002707401007387 */ /* 0x0001e80000100c00 */
[----:B------:R1:W-:Y:S04]  /*1d350*/  STL.128 [R1+0x280], R120 ;  /* 0x0002807801007387 */ /* 0x0003e80000100c00 */
[----:B------:R3:W-:Y:S04]  /*1d360*/  STL.128 [R1+0x290], R124 ;  /* 0x0002907c01007387 */ /* 0x0007e80000100c00 */
[----:B------:R4:W-:Y:S04]  /*1d370*/  STL.128 [R1+0x2a0], R128 ;  /* 0x0002a08001007387 */ /* 0x0009e80000100c00 */
[----:B0-----:R-:W2:Y:S04]  /*1d380*/  LDL.LU.128 R116, [R1+0x920] ;  /* 0x0009200001747983 */ /* 0x001ea80000300c00 */
[----:B-1----:R-:W2:Y:S04]  /*1d390*/  LDL.LU.128 R120, [R1+0x930] ;  /* 0x0009300001787983 */ /* 0x002ea80000300c00 */
[----:B---3--:R-:W3:Y:S04]  /*1d3a0*/  LDL.LU.128 R124, [R1+0x940] ;  /* 0x00094000017c7983 */ /* 0x008ee80000300c00 */
[----:B----4-:R-:W4:Y:S04]  /*1d3b0*/  LDL.LU.128 R128, [R1+0x950] ;  /* 0x0009500001807983 */ /* 0x010f280000300c00 */
[----:B------:R0:W-:Y:S04]  /*1d3c0*/  STL.128 [R1+0x8b0], R24 ;  /* 0x0008b01801007387 */ /* 0x0001e80000100c00 */
[----:B0-----:R-:W4:Y:S04]  /*1d3d0*/  LDL.LU.128 R24, [R1+0x8b0] ;  /* 0x0008b00001187983 */ /* 0x001f280000300c00 */
[----:B------:R0:W-:Y:S04]  /*1d3e0*/  STL.128 [R1+0x910], R112 ;  /* 0x0009107001007387 */ /* 0x0001e80000100c00 */
[----:B------:R1:W-:Y:S01]  /*1d3f0*/  STL.128 [R1+0x900], R108 ;  /* 0x0009006c01007387 */ /* 0x0003e20000100c00 */
[----:B------:R-:W-:-:S03]  /*1d400*/  IMAD.MOV.U32 R175, RZ, RZ, R234 ;  /* 0x000000ffffaf7224 */ /* 0x000fc600078e00ea */
[----:B------:R1:W-:Y:S01]  /*1d410*/  STL.64 [R1+0xa30], R182 ;  /* 0x000a30b601007387 */ /* 0x0003e20000100a00 */
[----:B------:R-:W-:-:S03]  /*1d420*/  IMAD.MOV.U32 R234, RZ, RZ, R5 ;  /* 0x000000ffffea7224 */ /* 0x000fc600078e0005 */
[----:B------:R1:W-:Y:S01]  /*1d430*/  STL.64 [R1+0x9c0], R232 ;  /* 0x0009c0e801007387 */ /* 0x0003e20000100a00 */
[----:B0-----:R-:W-:Y:S02]  /*1d440*/  IMAD.MOV.U32 R115, RZ, RZ, R31 ;  /* 0x000000ffff737224 */ /* 0x001fe400078e001f */
[----:B------:R-:W-:Y:S02]  /*1d450*/  IMAD.MOV.U32 R114, RZ, RZ, R30 ;  /* 0x000000ffff727224 */ /* 0x000fe400078e001e */
[----:B-1----:R-:W-:Y:S01]  /*1d460*/  IMAD.MOV.U32 R109, RZ, RZ, R178 ;  /* 0x000000ffff6d7224 */ /* 0x002fe200078e00b2 */
[----:B------:R-:W4:Y:S01]  /*1d470*/  LDL.LU.64 R182, [R1+0xa30] ;  /* 0x000a300001b67983 */ /* 0x000f220000300a00 */
        /* <DEDUP_REMOVED lines=11> */
[----:B------:R-:W4:Y:S01]  /*1d530*/  LDL.LU.128 R108, [R1+0x900] ;  /* 0x00090000016c7983 */ /* 0x000f220000300c00 */
[----:B0-----:R-:W-:Y:S02]  /*1d540*/  IMAD.MOV.U32 R135, RZ, RZ, R51 ;  /* 0x000000ffff877224 */ /* 0x001fe400078e0033 */
[----:B------:R-:W-:Y:S02]  /*1d550*/  IMAD.MOV.U32 R134, RZ, RZ, R50 ;  /* 0x000000ffff867224 */ /* 0x000fe400078e0032 */
[----:B------:R-:W-:Y:S01]  /*1d560*/  IMAD.MOV.U32 R133, RZ, RZ, R49 ;  /* 0x000000ffff857224 */ /* 0x000fe200078e0031 */
[----:B-1----:R-:W4:Y:S01]  /*1d570*/  LDL.LU.128 R112, [R1+0x910] ;  /* 0x0009100001707983 */ /* 0x002f220000300c00 */
[----:B------:R-:W-:-:S03]  /*1d580*/  IMAD.MOV.U32 R132, RZ, RZ, R48 ;  /* 0x000000ffff847224 */ /* 0x000fc600078e0030 */
[----:B------:R0:W-:Y:S04]  /*1d590*/  STL.128 [R1+0x9a0], R148 ;  /* 0x0009a09401007387 */ /* 0x0001e80000100c00 */
[----:B------:R1:W-:Y:S04]  /*1d5a0*/  STL.128 [R1+0x990], R144 ;  /* 0x0009909001007387 */ /* 0x0003e80000100c00 */
[----:B------:R-:W-:Y:S04]  /*1d5b0*/  STL.128 [R1+0x980], R140 ;  /* 0x0009808c01007387 */ /* 0x000fe80000100c00 */
[----:B------:R1:W-:Y:S04]  /*1d5c0*/  STL.128 [R1+0x970], R136 ;  /* 0x0009708801007387 */ /* 0x0003e80000100c00 */
[----:B------:R1:W-:Y:S01]  /*1d5d0*/  STL.128 [R1+0x2b0], R132 ;  /* 0x0002b08401007387 */ /* 0x0003e20000100c00 */
[----:B0-----:R-:W-:-:S02]  /*1d5e0*/  IMAD.MOV.U32 R151, RZ, RZ, R67 ;  /* 0x000000ffff977224 */ /* 0x001fc400078e0043 */
[----:B------:R-:W-:Y:S02]  /*1d5f0*/  IMAD.MOV.U32 R150, RZ, RZ, R66 ;  /* 0x000000ffff967224 */ /* 0x000fe400078e0042 */
[----:B------:R-:W-:Y:S02]  /*1d600*/  IMAD.MOV.U32 R149, RZ, RZ, R65 ;  /* 0x000000ffff957224 */ /* 0x000fe400078e0041 */
[----:B-1----:R-:W-:Y:S02]  /*1d610*/  IMAD.MOV.U32 R147, RZ, RZ, R63 ;  /* 0x000000ffff937224 */ /* 0x002fe400078e003f */
[----:B------:R-:W-:Y:S02]  /*1d620*/  IMAD.MOV.U32 R146, RZ, RZ, R62 ;  /* 0x000000ffff927224 */ /* 0x000fe400078e003e */
[----:B------:R-:W-:Y:S02]  /*1d630*/  IMAD.MOV.U32 R145, RZ, RZ, R61 ;  /* 0x000000ffff917224 */ /* 0x000fe400078e003d */
[----:B------:R-:W-:-:S02]  /*1d640*/  IMAD.MOV.U32 R139, RZ, RZ, R55 ;  /* 0x000000ffff8b7224 */ /* 0x000fc400078e0037 */
[----:B------:R-:W-:Y:S01]  /*1d650*/  IMAD.MOV.U32 R138, RZ, RZ, R54 ;  /* 0x000000ffff8a7224 */ /* 0x000fe200078e0036 */
[----:B------:R-:W4:Y:S01]  /*1d660*/  LDL.LU.128 R132, [R1+0x960] ;  /* 0x0009600001847983 */ /* 0x000f220000300c00 */
        /* <DEDUP_REMOVED lines=12> */
[----:B0-----:R-:W4:Y:S04]  /*1d730*/  LDL.LU.128 R136, [R1+0x970] ;  /* 0x0009700001887983 */ /* 0x001f280000300c00 */
[----:B-1----:R-:W4:Y:S04]  /*1d740*/  LDL.LU.128 R140, [R1+0x980] ;  /* 0x00098000018c7983 */ /* 0x002f280000300c00 */
[----:B------:R-:W4:Y:S04]  /*1d750*/  LDL.LU.128 R144, [R1+0x990] ;  /* 0x0009900001907983 */ /* 0x000f280000300c00 */
[----:B--2---:R-:W2:Y:S04]  /*1d760*/  LDL.LU.128 R148, [R1+0x9a0] ;  /* 0x0009a00001947983 */ /* 0x004ea80000300c00 */
[----:B------:R0:W-:Y:S04]  /*1d770*/  STL.64 [R1+0x8a0], R22 ;  /* 0x0008a01601007387 */ /* 0x0001e80000100a00 */
[----:B------:R1:W-:Y:S04]  /*1d780*/  STL.64 [R1+0x898], R18 ;  /* 0x0008981201007387 */ /* 0x0003e80000100a00 */
[----:B------:R1:W-:Y:S04]  /*1d790*/  STL [R1+0x890], R14 ;  /* 0x0008900e01007387 */ /* 0x0003e80000100800 */
[----:B0-----:R-:W2:Y:S04]  /*1d7a0*/  LDL.LU.64 R22, [R1+0x8a0] ;  /* 0x0008a00001167983 */ /* 0x001ea80000300a00 */
[----:B-1----:R-:W2:Y:S04]  /*1d7b0*/  LDL.LU.64 R18, [R1+0x898] ;  /* 0x0008980001127983 */ /* 0x002ea80000300a00 */
[----:B------:R-:W2:Y:S04]  /*1d7c0*/  LDL.LU R14, [R1+0x890] ;  /* 0x00089000010e7983 */ /* 0x000ea80000300800 */
[----:B------:R0:W-:Y:S04]  /*1d7d0*/  STL.128 [R1+0x8c0], R116 ;  /* 0x0008c07401007387 */ /* 0x0001e80000100c00 */
[----:B------:R1:W-:Y:S04]  /*1d7e0*/  STL.128 [R1+0x8d0], R120 ;  /* 0x0008d07801007387 */ /* 0x0003e80000100c00 */
[----:B---3--:R3:W-:Y:S04]  /*1d7f0*/  STL.128 [R1+0x8e0], R124 ;  /* 0x0008e07c01007387 */ /* 0x0087e80000100c00 */
[----:B----4-:R4:W-:Y:S04]  /*1d800*/  STL.128 [R1+0x8f0], R128 ;  /* 0x0008f08001007387 */ /* 0x0109e80000100c00 */
[----:B0-----:R-:W2:Y:S04]  /*1d810*/  LDL.LU.128 R116, [R1+0x8c0] ;  /* 0x0008c00001747983 */ /* 0x001ea80000300c00 */
[----:B-1----:R-:W2:Y:S04]  /*1d820*/  LDL.LU.128 R120, [R1+0x8d0] ;  /* 0x0008d00001787983 */ /* 0x002ea80000300c00 */
[----:B---3--:R-:W3:Y:S04]  /*1d830*/  LDL.LU.128 R124, [R1+0x8e0] ;  /* 0x0008e000017c7983 */ /* 0x008ee80000300c00 */
[----:B----4-:R-:W4:Y:S04]  /*1d840*/  LDL.LU.128 R128, [R1+0x8f0] ;  /* 0x0008f00001807983 */ /* 0x010f280000300c00 */
[----:B------:R0:W-:Y:S01]  /*1d850*/  STL.128 [R1+0x880], R24 ;  /* 0x0008801801007387 */ /* 0x0001e20000100c00 */
[----:B------:R-:W-:-:S02]  /*1d860*/  IMAD.MOV.U32 R174, RZ, RZ, R235 ;  /* 0x000000ffffae7224 */ /* 0x000fc400078e00eb */
[----:B------:R-:W-:Y:S01]  /*1d870*/  IMAD.MOV.U32 R176, RZ, RZ, R231 ;  /* 0x000000ffffb07224 */ /* 0x000fe200078e00e7 */
[----:B------:R1:W-:Y:S01]  /*1d880*/  STL [R1+0x9b8], R192 ;  /* 0x0009b8c001007387 */ /* 0x0003e20000100800 */
[----:B------:R-:W-:Y:S02]  /*1d890*/  IMAD.MOV.U32 R177, RZ, RZ, R230 ;  /* 0x000000ffffb17224 */ /* 0x000fe400078e00e6 */
[----:B------:R-:W-:Y:S02]  /*1d8a0*/  IMAD.MOV.U32 R178, RZ, RZ, R229 ;  /* 0x000000ffffb27224 */ /* 0x000fe400078e00e5 */
[----:B------:R-:W-:Y:S02]  /*1d8b0*/  IMAD.MOV.U32 R179, RZ, RZ, R228 ;  /* 0x000000ffffb37224 */ /* 0x000fe400078e00e4 */
[----:B------:R-:W-:Y:S02]  /*1d8c0*/  IMAD.MOV.U32 R180, RZ, RZ, R227 ;  /* 0x000000ffffb47224 */ /* 0x000fe400078e00e3 */
[----:B------:R-:W-:Y:S01]  /*1d8d0*/  IMAD.MOV.U32 R181, RZ, RZ, R226 ;  /* 0x000000ffffb57224 */ /* 0x000fe200078e00e2 */
[----:B------:R-:W-:Y:S04]  /*1d8e0*/  STL.128 [R1+0x320], R160 ;  /* 0x000320a001007387 */ /* 0x000fe80000100c00 */
[----:B0-----:R-:W4:Y:S01]  /*1d8f0*/  LDL.LU.128 R24, [R1+0x880] ;  /* 0x0008800001187983 */ /* 0x001f220000300c00 */
[----:B------:R-:W-:-:S02]  /*1d900*/  IMAD.MOV.U32 R235, RZ, RZ, R4 ;  /* 0x000000ffffeb7224 */ /* 0x000fc400078e0004 */
[----:B------:R-:W-:Y:S01]  /*1d910*/  IMAD.MOV.U32 R4, RZ, RZ, R0 ;  /* 0x000000ffff047224 */ /* 0x000fe200078e0000 */
[----:B------:R-:W-:Y:S01]  /*1d920*/  STL.128 [R1+0x340], R168 ;  /* 0x000340a801007387 */ /* 0x000fe20000100c00 */
[----:B-1----:R-:W-:-:S03]  /*1d930*/  IMAD.MOV.U32 R192, RZ, RZ, R223 ;  /* 0x000000ffffc07224 */ /* 0x002fc600078e00df */
[----:B------:R0:W-:Y:S01]  /*1d940*/  STL.64 [R1+0x9b0], R182 ;  /* 0x0009b0b601007387 */ /* 0x0001e20000100a00 */
[----:B------:R-:W-:Y:S02]  /*1d950*/  IMAD.MOV.U32 R223, RZ, RZ, R21 ;  /* 0x000000ffffdf7224 */ /* 0x000fe400078e0015 */
[----:B------:R-:W-:Y:S01]  /*1d960*/  IMAD.MOV.U32 R226, RZ, RZ, R16 ;  /* 0x000000ffffe27224 */ /* 0x000fe200078e0010 */
[----:B------:R1:W-:Y:S01]  /*1d970*/  STL.128 [R1+0x250], R4 ;  /* 0x0002500401007387 */ /* 0x0003e20000100c00 */
[----:B------:R-:W-:Y:S02]  /*1d980*/  IMAD.MOV.U32 R227, RZ, RZ, R15 ;  /* 0x000000ffffe37224 */ /* 0x000fe400078e000f */
[----:B------:R-:W-:Y:S01]  /*1d990*/  IMAD.MOV.U32 R228, RZ, RZ, R11 ;  /* 0x000000ffffe47224 */ /* 0x000fe200078e000b */
[----:B------:R-:W-:Y:S01]  /*1d9a0*/  STL.128 [R1+0x330], R164 ;  /* 0x000330a401007387 */ /* 0x000fe20000100c00 */
[----:B------:R-:W-:Y:S02]  /*1d9b0*/  IMAD.MOV.U32 R229, RZ, RZ, R10 ;  /* 0x000000ffffe57224 */ /* 0x000fe400078e000a */
[----:B------:R-:W-:Y:S01]  /*1d9c0*/  IMAD.MOV.U32 R230, RZ, RZ, R9 ;  /* 0x000000ffffe67224 */ /* 0x000fe200078e0009 */
[----:B------:R-:W-:Y:S01]  /*1d9d0*/  STL.128 [R1+0x310], R156 ;  /* 0x0003109c01007387 */ /* 0x000fe20000100c00 */
[----:B0-----:R-:W-:-:S02]  /*1d9e0*/  IMAD.MOV.U32 R182, RZ, RZ, R225 ;  /* 0x000000ffffb67224 */ /* 0x001fc400078e00e1 */
        /* <DEDUP_REMOVED lines=20> */
[----:B-1----:R-:W-:Y:S02]  /*1db30*/  IMAD.MOV.U32 R4, RZ, RZ, R96 ;  /* 0x000000ffff047224 */ /* 0x002fe400078e0060 */
[----:B------:R-:W-:Y:S01]  /*1db40*/  IMAD.MOV.U32 R21, RZ, RZ, R104 ;  /* 0x000000ffff157224 */ /* 0x000fe200078e0068 */
[----:B------:R-:W-:Y:S01]  /*1db50*/  STL.128 [R1+0x350], R172 ;  /* 0x000350ac01007387 */ /* 0x000fe20000100c00 */
[----:B------:R-:W-:Y:S02]  /*1db60*/  IMAD.MOV.U32 R15, RZ, RZ, R108 ;  /* 0x000000ffff0f7224 */ /* 0x000fe400078e006c */
[----:B------:R-:W-:Y:S01]  /*1db70*/  IMAD.MOV.U32 R10, RZ, RZ, R112 ;  /* 0x000000ffff0a7224 */ /* 0x000fe200078e0070 */
[----:B------:R0:W-:Y:S01]  /*1db80*/  STL.128 [R1+0x360], R176 ;  /* 0x000360b001007387 */ /* 0x0001e20000100c00 */
[----:B------:R-:W-:-:S02]  /*1db90*/  IMAD.MOV.U32 R171, RZ, RZ, R87 ;  /* 0x000000ffffab7224 */ /* 0x000fc400078e0057 */
[----:B------:R-:W-:Y:S01]  /*1dba0*/  IMAD.MOV.U32 R170, RZ, RZ, R86 ;  /* 0x000000ffffaa7224 */ /* 0x000fe200078e0056 */
[----:B------:R-:W-:Y:S01]  /*1dbb0*/  STL.128 [R1+0x400], R216 ;  /* 0x000400d801007387 */ /* 0x000fe20000100c00 */
[----:B------:R-:W-:Y:S02]  /*1dbc0*/  IMAD.MOV.U32 R169, RZ, RZ, R85 ;  /* 0x000000ffffa97224 */ /* 0x000fe400078e0055 */
[----:B------:R-:W-:Y:S01]  /*1dbd0*/  IMAD.MOV.U32 R160, RZ, RZ, R76 ;  /* 0x000000ffffa07224 */ /* 0x000fe200078e004c */
[----:B------:R-:W4:Y:S01]  /*1dbe0*/  LDL R28, [R1+0x2f0] ;  /* 0x0002f000011c7983 */ /* 0x000f220000100800 */
        /* <DEDUP_REMOVED lines=18> */
[----:B------:R-:W4:Y:S01]  /*1dd10*/  LDL R6, [R1+0x270] ;  /* 0x0002700001067983 */ /* 0x000f220000100800 */
        /* <DEDUP_REMOVED lines=11> */
[----:B------:R-:W-:Y:S02]  /*1ddd0*/  IMAD.MOV.U32 R165, RZ, RZ, R81 ;  /* 0x000000ffffa57224 */ /* 0x000fe400078e0051 */
[----:B------:R-:W-:Y:S01]  /*1dde0*/  IMAD.MOV.U32 R164, RZ, RZ, R80 ;  /* 0x000000ffffa47224 */ /* 0x000fe200078e0050 */
[----:B------:R0:W-:Y:S01]  /*1ddf0*/  STL.128 [R1+0x370], R180 ;  /* 0x000370b401007387 */ /* 0x0001e20000100c00 */
        /* <DEDUP_REMOVED lines=8> */
[----:B0-----:R-:W4:Y:S01]  /*1de80*/  LDL.LU.64 R182, [R1+0x9b0] ;  /* 0x0009b00001b67983 */ /* 0x001f220000300a00 */
        /* <DEDUP_REMOVED lines=16> */
[----:B--2---:R-:W-:Y:S01]  /*1df90*/  STL.64 [R1+0x870], R22 ;  /* 0x0008701601007387 */ /* 0x004fe20000100a00 */
        /* <DEDUP_REMOVED lines=8> */
[----:B------:R0:W5:Y:S01]  /*1e020*/  LDL.LU.64 R232, [R1+0x9c0] ;  /* 0x0009c00001e87983 */ /* 0x0001620000300a00 */
[----:B------:R-:W-:-:S02]  /*1e030*/  IMAD.MOV.U32 R82, RZ, RZ, R102 ;  /* 0x000000ffff527224 */ /* 0x000fc400078e0066 */
[----:B------:R-:W-:Y:S01]  /*1e040*/  IMAD.MOV.U32 R153, RZ, RZ, R9 ;  /* 0x000000ffff997224 */ /* 0x000fe200078e0009 */
[----:B------:R-:W-:Y:S01]  /*1e050*/  STL.128 [R1+0x310], R156 ;  /* 0x0003109c01007387 */ /* 0x000fe20000100c00 */
[----:B------:R-:W-:Y:S02]  /*1e060*/  IMAD.MOV.U32 R154, RZ, RZ, R8 ;  /* 0x000000ffff9a7224 */ /* 0x000fe400078e0008 */
[----:B------:R-:W-:Y:S01]  /*1e070*/  IMAD.MOV.U32 R155, RZ, RZ, R0 ;  /* 0x000000ffff9b7224 */ /* 0x000fe200078e0000 */
[----:B------:R-:W-:Y:S04]  /*1e080*/  STL.128 [R1+0x330], R164 ;  /* 0x000330a401007387 */ /* 0x000fe80000100c00 */
[----:B------:R-:W-:Y:S04]  /*1e090*/  STL.128 [R1+0x350], R172 ;  /* 0x000350ac01007387 */ /* 0x000fe80000100c00 */
[----:B------:R-:W-:Y:S04]  /*1e0a0*/  STL.128 [R1+0x360], R176 ;  /* 0x000360b001007387 */ /* 0x000fe80000100c00 */
[----:B------:R1:W-:Y:S04]  /*1e0b0*/  STL.128 [R1+0x370], R76 ;  /* 0x0003704c01007387 */ /* 0x0003e80000100c00 */
[----:B------:R2:W-:Y:S04]  /*1e0c0*/  STL.128 [R1+0x380], R80 ;  /* 0x0003805001007387 */ /* 0x0005e80000100c00 */
[----:B------:R0:W-:Y:S04]  /*1e0d0*/  STL.128 [R1+0x390], R84 ;  /* 0x0003905401007387 */ /* 0x0001e80000100c00 */
[----:B------:R0:W-:Y:S04]  /*1e0e0*/  STL.128 [R1+0x3a0], R88 ;  /* 0x0003a05801007387 */ /* 0x0001e80000100c00 */
[----:B------:R0:W-:Y:S04]  /*1e0f0*/  STL.128 [R1+0x3b0], R92 ;  /* 0x0003b05c01007387 */ /* 0x0001e80000100c00 */
[----:B------:R0:W-:Y:S04]  /*1e100*/  STL.128 [R1+0x400], R112 ;  /* 0x0004007001007387 */ /* 0x0001e80000100c00 */
[----:B-1----:R-:W4:Y:S04]  /*1e110*/  LDL R78, [R1+0x264] ;  /* 0x00026400014e7983 */ /* 0x002f280000100800 */
[----:B--2---:R-:W2:Y:S04]  /*1e120*/  LDL R80, [R1+0x268] ;  /* 0x0002680001507983 */ /* 0x004ea80000100800 */
[----:B------:R-:W2:Y:S04]  /*1e130*/  LDL R82, [R1+0x26c] ;  /* 0x00026c0001527983 */ /* 0x000ea80000100800 */
[----:B0-----:R-:W2:Y:S04]  /*1e140*/  LDL R84, [R1+0x274] ;  /* 0x0002740001547983 */ /* 0x001ea80000100800 */
        /* <DEDUP_REMOVED lines=8> */
[----:B------:R-:W2:Y:S01]  /*1e1d0*/  LDL R132, [R1+0x2f4] ;  /* 0x0002f40001847983 */ /* 0x000ea20000100800 */
[----:B------:R-:W-:-:S03]  /*1e1e0*/  IMAD.MOV.U32 R4, RZ, RZ, R116 ;  /* 0x000000ffff047224 */ /* 0x000fc600078e0074 */
[----:B------:R-:W2:Y:S01]  /*1e1f0*/  LDL R134, [R1+0x2f8] ;  /* 0x0002f80001867983 */ /* 0x000ea20000100800 */
[----:B------:R-:W-:-:S03]  /*1e200*/  IMAD.MOV.U32 R21, RZ, RZ, R123 ;  /* 0x000000ffff157224 */ /* 0x000fc600078e007b */
[----:B------:R-:W2:Y:S01]  /*1e210*/  LDL R116, [R1+0x2c8] ;  /* 0x0002c80001747983 */ /* 0x000ea20000100800 */
[----:B---3--:R-:W-:-:S03]  /*1e220*/  IMAD.MOV.U32 R15, RZ, RZ, R127 ;  /* 0x000000ffff0f7224 */ /* 0x008fc600078e007f */
[----:B------:R-:W3:Y:S01]  /*1e230*/  LDL R32, [R1+0x310] ;  /* 0x0003100001207983 */ /* 0x000ee20000100800 */
[----:B------:R-:W-:Y:S02]  /*1e240*/  IMAD.MOV.U32 R16, RZ, RZ, R126 ;  /* 0x000000ffff107224 */ /* 0x000fe400078e007e */
[----:B----4-:R-:W-:Y:S01]  /*1e250*/  IMAD.MOV.U32 R10, RZ, RZ, R131 ;  /* 0x000000ffff0a7224 */ /* 0x010fe200078e0083 */
[----:B------:R-:W4:Y:S01]  /*1e260*/  LDL R126, [R1+0x2e4] ;  /* 0x0002e400017e7983 */ /* 0x000f220000100800 */
[----:B------:R-:W-:Y:S02]  /*1e270*/  IMAD.MOV.U32 R11, RZ, RZ, R130 ;  /* 0x000000ffff0b7224 */ /* 0x000fe400078e0082 */
[----:B------:R-:W-:Y:S01]  /*1e280*/  IMAD.MOV.U32 R12, RZ, RZ, R129 ;  /* 0x000000ffff0c7224 */ /* 0x000fe200078e0081 */
[----:B------:R-:W3:Y:S01]  /*1e290*/  LDL R130, [R1+0x2ec] ;  /* 0x0002ec0001827983 */ /* 0x000ee20000100800 */
[----:B------:R-:W-:Y:S02]  /*1e2a0*/  IMAD.MOV.U32 R17, RZ, RZ, R125 ;  /* 0x000000ffff117224 */ /* 0x000fe400078e007d */
[----:B------:R-:W-:Y:S01]  /*1e2b0*/  IMAD.MOV.U32 R20, RZ, RZ, R124 ;  /* 0x000000ffff147224 */ /* 0x000fe200078e007c */
[----:B------:R-:W3:Y:S01]  /*1e2c0*/  LDL R34, [R1+0x320] ;  /* 0x0003200001227983 */ /* 0x000ee20000100800 */
[----:B------:R-:W-:-:S02]  /*1e2d0*/  IMAD.MOV.U32 R13, RZ, RZ, R128 ;  /* 0x000000ffff0d7224 */ /* 0x000fc400078e0080 */
[----:B------:R-:W-:Y:S01]  /*1e2e0*/  IMAD.MOV.U32 R96, RZ, RZ, R4 ;  /* 0x000000ffff607224 */ /* 0x000fe200078e0004 */
        /* <DEDUP_REMOVED lines=9> */
[----:B------:R-:W3:Y:S01]  /*1e380*/  LDL R156, [R1+0x334] ;  /* 0x00033400019c7983 */ /* 0x000ee20000100800 */
        /* <DEDUP_REMOVED lines=29> */
[----:B------:R0:W5:Y:S01]  /*1e560*/  LDL.LU R192, [R1+0x9b8] ;  /* 0x0009b80001c07983 */ /* 0x0001620000300800 */
        /* <DEDUP_REMOVED lines=26> */
[----:B------:R1:W-:Y:S04]  /*1e710*/  STL.128 [R1+0x3c0], R96 ;  /* 0x0003c06001007387 */ /* 0x0003e80000100c00 */
[----:B------:R0:W-:Y:S04]  /*1e720*/  STL.128 [R1+0x3d0], R100 ;  /* 0x0003d06401007387 */ /* 0x0001e80000100c00 */
[----:B------:R0:W-:Y:S04]  /*1e730*/  STL.128 [R1+0x3e0], R104 ;  /* 0x0003e06801007387 */ /* 0x0001e80000100c00 */
[----:B------:R0:W-:Y:S04]  /*1e740*/  STL.128 [R1+0x3f0], R108 ;  /* 0x0003f06c01007387 */ /* 0x0001e80000100c00 */
[----:B------:R-:W-:Y:S04]  /*1e750*/  STL.128 [R1+0x410], R140 ;  /* 0x0004108c01007387 */ /* 0x000fe80000100c00 */
[----:B------:R-:W-:Y:S04]  /*1e760*/  STL.128 [R1+0x420], R144 ;  /* 0x0004209001007387 */ /* 0x000fe80000100c00 */
[----:B------:R-:W-:Y:S04]  /*1e770*/  STL.128 [R1+0x430], R148 ;  /* 0x0004309401007387 */ /* 0x000fe80000100c00 */
[----:B------:R-:W-:Y:S04]  /*1e780*/  STL.128 [R1+0x440], R152 ;  /* 0x0004409801007387 */ /* 0x000fe80000100c00 */
[----:B------:R0:W-:Y:S04]  /*1e790*/  STL.128 [R1+0x250], R24 ;  /* 0x0002501801007387 */ /* 0x0001e80000100c00 */
[----:B------:R-:W2:Y:S04]  /*1e7a0*/  LDL R0, [R1+0x250] ;  /* 0x0002500001007983 */ /* 0x000ea80000100800 */
[----:B------:R-:W4:Y:S04]  /*1e7b0*/  LDL R72, [R1+0x254] ;  /* 0x0002540001487983 */ /* 0x000f280000100800 */
[----:B------:R-:W3:Y:S04]  /*1e7c0*/  LDL R74, [R1+0x258] ;  /* 0x00025800014a7983 */ /* 0x000ee80000100800 */
[----:B------:R-:W3:Y:S04]  /*1e7d0*/  LDL R76, [R1+0x25c] ;  /* 0x00025c00014c7983 */ /* 0x000ee80000100800 */
[----:B------:R-:W3:Y:S04]  /*1e7e0*/  LDL R4, [R1+0x260] ;  /* 0x0002600001047983 */ /* 0x000ee80000100800 */
[----:B------:R-:W3:Y:S04]  /*1e7f0*/  LDL R10, [R1+0x290] ;  /* 0x00029000010a7983 */ /* 0x000ee80000100800 */
[----:B-1----:R-:W3:Y:S04]  /*1e800*/  LDL R96, [R1+0x294] ;  /* 0x0002940001607983 */ /* 0x002ee80000100800 */
[----:B------:R-:W3:Y:S04]  /*1e810*/  LDL R98, [R1+0x298] ;  /* 0x0002980001627983 */ /* 0x000ee80000100800 */
[----:B0-----:R-:W3:Y:S04]  /*1e820*/  LDL R100, [R1+0x29c] ;  /* 0x00029c0001647983 */ /* 0x001ee80000100800 */
[----:B------:R-:W3:Y:S04]  /*1e830*/  LDL R12, [R1+0x2a0] ;  /* 0x0002a000010c7983 */ /* 0x000ee80000100800 */
        /* <DEDUP_REMOVED lines=76> */
[----:B------:R0:W5:Y:S04]  /*1ed00*/  LDL.LU.64 R22, [R1+0x870] ;  /* 0x0008700001167983 */ /* 0x0001680000300a00 */
[----:B------:R0:W5:Y:S04]  /*1ed10*/  LDL.LU.64 R18, [R1+0x868] ;  /* 0x0008680001127983 */ /* 0x0001680000300a00 */
[----:B------:R0:W5:Y:S04]  /*1ed20*/  LDL.LU R14, [R1+0x864] ;  /* 0x00086400010e7983 */ /* 0x0001680000300800 */
[----:B------:R0:W-:Y:S04]  /*1ed30*/  STL [R1+0x88], R183 ;  /* 0x000088b701007387 */ /* 0x0001e80000100800 */
[----:B------:R0:W-:Y:S04]  /*1ed40*/  STL [R1+0x88], R183 ;  /* 0x000088b701007387 */ /* 0x0001e80000100800 */
[----:B------:R0:W-:Y:S04]  /*1ed50*/  STL [R1+0x88], R183 ;  /* 0x000088b701007387 */ /* 0x0001e80000100800 */
[----:B------:R0:W-:Y:S04]  /*1ed60*/  STL [R1+0x88], R183 ;  /* 0x000088b701007387 */ /* 0x0001e80000100800 */
[----:B------:R0:W-:Y:S04]  /*1ed70*/  STL [R1+0x88], R183 ;  /* 0x000088b701007387 */ /* 0x0001e80000100800 */
[----:B------:R0:W-:Y:S04]  /*1ed80*/  STL [R1+0x88], R183 ;  /* 0x000088b701007387 */ /* 0x0001e80000100800 */
[----:B--2---:R0:W-:Y:S04]  /*1ed90*/  STL [R1+0x250], R0 ;  /* 0x0002500001007387 */ /* 0x0041e80000100800 */
        /* <DEDUP_REMOVED lines=127> */
[----:B------:R-:W-:Y:S04]  /*1f590*/  BSSY B0, `(.L_x_2105) ;  /* 0x0000008000007945 */ /* 0x000fe80003800000 */
[----:B------:R-:W-:Y:S05]  /*1f5a0*/  @P0 BRA `(.L_x_2106) ;  /* 0x0000000000180947 */ /* 0x000fea0003800000 */
[----:B0-----:R-:W2:Y:S04]  /*1f5b0*/  LDL.64 R4, [R1+0x68] ;  /* 0x0000680001047983 */ /* 0x001ea80000100a00 */
[----:B-----5:R-:W3:Y:S01]  /*1f5c0*/  LD.E R0, desc[UR44][R2.64] ;  /* 0x0000002c02007980 */ /* 0x020ee2000c101900 */
[----:B--2---:R-:W-:-:S05]  /*1f5d0*/  MOV R5, R4 ;  /* 0x0000000400057202 */ /* 0x004fca0000000f00 */
[----:B---3--:R-:W-:-:S05]  /*1f5e0*/  IMAD R0, R0, 0x8, R5 ;  /* 0x0000000800007824 */ /* 0x008fca00078e0205 */
[----:B------:R-:W-:-:S04]  /*1f5f0*/  PRMT R0, RZ, 0x654, R0 ;  /* 0x00000654ff007816 */ /* 0x000fc80000000000 */
[----:B------:R1:W-:Y:S03]  /*1f600*/  SYNCS.ARRIVE.TRANS64.RED.A1T0 RZ, [R0+URZ], RZ ;  /* 0x000000ff00ff79a7 */ /* 0x0003e6000810043f */
.L_x_2106:
[----:B------:R-:W-:Y:S05]  /*1f610*/  BSYNC B0 ;  /* 0x0000000000007941 */ /* 0x000fea0003800000 */
.L_x_2105:
[----:B------:R-:W-:Y:S05]  /*1f620*/  @P1 BRA `(.L_x_2107) ;  /* 0xfffffe9800341947 */ /* 0x000fea000383ffff */
[----:B01---5:R-:W-:-:S07]  /*1f630*/  IMAD.MOV.U32 R0, RZ, RZ, R14 ;  /* 0x000000ffff007224 */ /* 0x023fce00078e000e */
.L_x_2090:
[----:B------:R-:W-:-:S13]  /*1f640*/  ISETP.GE.AND P1, PT, R0, R192, PT ;  /* 0x000000c00000720c */ /* 0x000fda0003f26270 */
[----:B------:R-:W-:Y:S05]  /*1f650*/  @!P1 BRA `(.L_x_2108) ;  /* 0x000000a800c49947 */ /* 0x000fea0003800000 */
[----:B------:R0:W5:Y:S02]  /*1f660*/  LDL.64 R14, [R1+0x170] ;  /* 0x00017000010e7983 */ /* 0x0001640000100a00 */
.L_x_2135:
[----:B01---5:R-:W2:Y:S04]  /*1f670*/  LD.E R2, desc[UR44][R14.64] ;  /* 0x0000002c0e027980 */ /* 0x023ea8000c101900 */
[----:B------:R-:W3:Y:S01]  /*1f680*/  LD.E R3, desc[UR44][R14.64+0x8] ;  /* 0x0000082c0e037980 */ /* 0x000ee2000c101900 */
        /* <DEDUP_REMOVED lines=10> */
[----:B------:R-:W2:Y:S04]  /*1f730*/  LDL.64 R20, [R1+0x188] ;  /* 0x0001880001147983 */ /* 0x000ea80000100a00 */
[----:B--2---:R-:W2:Y:S01]  /*1f740*/  LD.E R3, desc[UR44][R20.64+0x1c] ;  /* 0x00001c2c14037980 */ /* 0x004ea2000c101900 */
[----:B------:R-:W-:Y:S05]  /*1f750*/  YIELD ;  /* 0x0000000000007946 */ /* 0x000fea0003800000 */
[----:B------:R-:W-:Y:S01]  /*1f760*/  BSSY B0, `(.L_x_2109) ;  /* 0x0000006000007945 */ /* 0x000fe20003800000 */
[----:B---3--:R-:W-:Y:S01]  /*1f770*/  @!P1 IMAD.MOV.U32 R2, RZ, RZ, RZ ;  /* 0x000000ffff029224 */ /* 0x008fe200078e00ff */
[----:B--2---:R-:W-:-:S04]  /*1f780*/  LOP3.LUT R3, R3, 0x1, RZ, 0xfc, !PT ;  /* 0x0000000103037812 */ /* 0x004fc800078efcff */
[----:B------:R-:W-:-:S13]  /*1f790*/  ISETP.NE.AND P2, PT, R3, 0x3, PT ;  /* 0x000000030300780c */ /* 0x000fda0003f45270 */
[----:B-1----:R-:W-:Y:S05]  /*1f7a0*/  @!P2 BRA `(.L_x_2110) ;  /* 0x000000000004a947 */ /* 0x002fea0003800000 */
[----:B------:R-:W-:Y:S01]  /*1f7b0*/  BPT.TRAP 0x1 ;  /* 0x000000040000795c */ /* 0x000fe20000300000 */
.L_x_2110:
[----:B------:R-:W-:Y:S05]  /*1f7c0*/  BSYNC B0 ;  /* 0x0000000000007941 */ /* 0x000fea0003800000 */
.L_x_2109:
[----:B------:R-:W2:Y:S01]  /*1f7d0*/  LD.E.64 R4, desc[UR44][R20.64+0x8] ;  /* 0x0000082c14047980 */ /* 0x000ea2000c101b00 */
[----:B-----5:R-:W-:Y:S02]  /*1f7e0*/  SHF.L.U32 R7, R7, 0x1f, RZ ;  /* 0x0000001f07077819 */ /* 0x020fe400000006ff */
[----:B--2---:R-:W-:-:S05]  /*1f7f0*/  MOV R5, R4 ;  /* 0x0000000400057202 */ /* 0x004fca0000000f00 */
[----:B------:R-:W-:-:S04]  /*1f800*/  IMAD R2, R2, 0x8, R5 ;  /* 0x0000000802027824 */ /* 0x000fc800078e0205 */
[----:B------:R1:W2:Y:S01]  /*1f810*/  SYNCS.PHASECHK.TRANS64.TRYWAIT P1, [R2+URZ], R7 ;  /* 0x00000007020075a7 */ /* 0x0002a2000802017f */
[----:B------:R-:W3:Y:S04]  /*1f820*/  LD.E R3, desc[UR44][R20.64+0x1c] ;  /* 0x00001c2c14037980 */ /* 0x000ee8000c101900 */
[----:B------:R1:W5:Y:S04]  /*1f830*/  LD.E R4, desc[UR44][R14.64] ;  /* 0x0000002c0e047980 */ /* 0x000368000c101900 */
[----:B------:R1:W5:Y:S01]  /*1f840*/  LD.E R5, desc[UR44][R14.64+0x4] ;  /* 0x0000042c0e057980 */ /* 0x000362000c101900 */
[----:B------:R-:W-:Y:S01]  /*1f850*/  BSSY B0, `(.L_x_2111) ;  /* 0x0000005000007945 */ /* 0x000fe20003800000 */
[----:B---3--:R-:W-:-:S04]  /*1f860*/  LOP3.LUT R3, R3, 0x1, RZ, 0xfc, !PT ;  /* 0x0000000103037812 */ /* 0x008fc800078efcff */
[----:B------:R-:W-:-:S13]  /*1f870*/  ISETP.NE.AND P2, PT, R3, 0x3, PT ;  /* 0x000000030300780c */ /* 0x000fda0003f45270 */
[----:B-12---:R-:W-:Y:S05]  /*1f880*/  @!P2 BRA `(.L_x_2112) ;  /* 0x000000000004a947 */ /* 0x006fea0003800000 */
[----:B------:R-:W-:Y:S01]  /*1f890*/  BPT.TRAP 0x1 ;  /* 0x000000040000795c */ /* 0x000fe20000300000 */
.L_x_2112:
[----:B------:R-:W-:Y:S05]  /*1f8a0*/  BSYNC B0 ;  /* 0x0000000000007941 */ /* 0x000fea0003800000 */
.L_x_2111:
[----:B------:R-:W-:Y:S04]  /*1f8b0*/  BSSY B0, `(.L_x_2113) ;  /* 0x0000008000007945 */ /* 0x000fe80003800000 */
[----:B------:R-:W-:Y:S05]  /*1f8c0*/  @P1 BRA `(.L_x_2114) ;  /* 0x0000000000181947 */ /* 0x000fea0003800000 */
[----:B------:R-:W2:Y:S01]  /*1f8d0*/  LD.E.64 R2, desc[UR44][R20.64+0x8] ;  /* 0x0000082c14027980 */ /* 0x000ea2000c101b00 */
[----:B-----5:R-:W-:Y:S02]  /*1f8e0*/  SHF.L.U32 R5, R5, 0x1f, RZ ;  /* 0x0000001f05057819 */ /* 0x020fe400000006ff */
[----:B--2---:R-:W-:-:S05]  /*1f8f0*/  MOV R3, R2 ;  /* 0x0000000200037202 */ /* 0x004fca0000000f00 */
[----:B------:R-:W-:-:S04]  /*1f900*/  IMAD R4, R4, 0x8, R3 ;  /* 0x0000000804047824 */ /* 0x000fc800078e0203 */
[----:B------:R-:W1:Y:S02]  /*1f910*/  SYNCS.PHASECHK.TRANS64.TRYWAIT P1, [R4+URZ], R5 ;  /* 0x00000005040075a7 */ /* 0x000e64000802017f */
[----:B-1----:R-:W-:Y:S05]  /*1f920*/  @!P1 BRA `(.L_x_2115) ;  /* 0x0000013000b89947 */ /* 0x002fea0003800000 */
.L_x_2114:
[----:B------:R-:W-:Y:S05]  /*1f930*/  BSYNC B0 ;  /* 0x0000000000007941 */ /* 0x000fea0003800000 */
.L_x_2113:
[----:B-1---5:R-:W2:Y:S04]  /*1f940*/  LD.E R5, desc[UR44][R14.64] ;  /* 0x0000002c0e057980 */ /* 0x022ea8000c101900 */
[----:B------:R-:W2:Y:S01]  /*1f950*/  LDL.64 R8, [R1+0xa0] ;  /* 0x0000a00001087983 */ /* 0x000ea20000100a00 */
[----:B------:R-:W-:Y:S05]  /*1f960*/  WARPSYNC.ALL ;  /* 0x0000000000007948 */ /* 0x000fea0003800000 */
[----:B------:R-:W3:Y:S04]  /*1f970*/  LDL.64 R2, [R1+0x98] ;  /* 0x0000980001027983 */ /* 0x000ee80000100a00 */
[----:B------:R-:W4:Y:S04]  /*1f980*/  LDL.64 R6, [R1+0x98] ;  /* 0x0000980001067983 */ /* 0x000f280000100a00 */
[----:B------:R-:W4:Y:S01]  /*1f990*/  LDL.64 R10, [R1+0x98] ;  /* 0x00009800010a7983 */ /* 0x000f220000100a00 */
[----:B--2---:R-:W-:-:S03]  /*1f9a0*/  IMAD R4, R5, 0x300, R8 ;  /* 0x0000030005047824 */ /* 0x004fc600078e0208 */
[----:B------:R-:W2:Y:S01]  /*1f9b0*/  LDL.64 R12, [R1+0x98] ;  /* 0x00009800010c7983 */ /* 0x000ea20000100a00 */
[----:B------:R-:W-:Y:S01]  /*1f9c0*/  IMAD.MOV.U32 R5, RZ, RZ, R9 ;  /* 0x000000ffff057224 */ /* 0x000fe200078e0009 */
[C---:B------:R-:W-:Y:S01]  /*1f9d0*/  R2UR UR6, R4.reuse ;  /* 0x00000000040672ca */ /* 0x040fe200000e0000 */
[----:B------:R-:W-:Y:S01]  /*1f9e0*/  WARPGROUP.ARRIVE ;  /* 0x00000000000079c5 */ /* 0x000fe20000000000 */
[----:B------:R-:W2:Y:S02]  /*1f9f0*/  LDL R16, [R1+0x54] ;  /* 0x0000540001107983 */ /* 0x000ea40000100800 */
[----:B------:R-:W-:Y:S01]  /*1fa00*/  R2UR UR7, R5 ;  /* 0x00000000050772ca */ /* 0x000fe200000e0000 */
[----:B------:R-:W-:Y:S01]  /*1fa10*/  VIADD R8, R4, 0x2 ;  /* 0x0000000204087836 */ /* 0x000fe20000000000 */
[----:B------:R1:W-:Y:S01]  /*1fa20*/  STL [R1+0x80], RZ ;  /* 0x000080ff01007387 */ /* 0x0003e20000100800 */
[----:B---3--:R-:W-:Y:S02]  /*1fa30*/  R2UR UR4, R2 ;  /* 0x00000000020472ca */ /* 0x008fe400000e0000 */
[----:B------:R-:W-:-:S13]  /*1fa40*/  R2UR UR5, R3 ;  /* 0x00000000030572ca */ /* 0x000fda00000e0000 */
[----:B------:R-:W-:Y:S01]  /*1fa50*/  HGMMA.64x96x16.F32.BF16 R24, gdesc[UR4], RZ, !UPT, gsb0 ;  /* 0x01600000041879f0 */ /* 0x000fe2000c0018ff */
[----:B----4-:R-:W-:Y:S02]  /*1fa60*/  VIADD R6, R6, 0x2 ;  /* 0x0000000206067836 */ /* 0x010fe40000000000 */
[----:B------:R-:W-:Y:S01]  /*1fa70*/  IMAD.MOV.U32 R2, RZ, RZ, 0x1 ;  /* 0x00000001ff027424 */ /* 0x000fe200078e00ff */
[----:B------:R-:W-:Y:S02]  /*1fa80*/  R2UR UR6, R8 ;  /* 0x00000000080672ca */ /* 0x000fe400000e0000 */
[----:B------:R-:W-:Y:S02]  /*1fa90*/  R2UR UR7, R9 ;  /* 0x00000000090772ca */ /* 0x000fe400000e0000 */
[----:B------:R-:W-:Y:S02]  /*1faa0*/  R2UR UR4, R6 ;  /* 0x00000000060472ca */ /* 0x000fe400000e0000 */
[----:B------:R-:W-:Y:S01]  /*1fab0*/  R2UR UR5, R7 ;  /* 0x00000000070572ca */ /* 0x000fe200000e0000 */
[----:B------:R1:W-:Y:S04]  /*1fac0*/  STL [R1+0x80], R2 ;  /* 0x0000800201007387 */ /* 0x0003e80000100800 */
[----:B------:R1:W-:Y:S04]  /*1fad0*/  STL [R1+0x80], R2 ;  /* 0x0000800201007387 */ /* 0x0003e80000100800 */
[----:B------:R1:W-:Y:S04]  /*1fae0*/  STL [R1+0x80], R2 ;  /* 0x0000800201007387 */ /* 0x0003e80000100800 */
[----:B------:R1:W-:Y:S01]  /*1faf0*/  STL [R1+0x80], R2 ;  /* 0x0000800201007387 */ /* 0x0003e20000100800 */
[----:B------:R-:W-:-:S03]  /*1fb00*/  WARPGROUP.DEPBAR.LE gsb0, 0x0 ;  /* 0x00008000000079c5 */ /* 0x000fc60000010000 */
[----:B------:R1:W5:Y:S04]  /*1fb10*/  LD.E R3, desc[UR44][R14.64] ;  /* 0x0000002c0e037980 */ /* 0x000368000c101900 */
[----:B------:R1:W5:Y:S01]  /*1fb20*/  LD.E R5, desc[UR44][R14.64+0x4] ;  /* 0x0000042c0e057980 */ /* 0x000362000c101900 */
[----:B------:R-:W-:-:S06]  /*1fb30*/  WARPGROUP.ARRIVE ;  /* 0x00000000000079c5 */ /* 0x000fcc0000000000 */
        /* <DEDUP_REMOVED lines=12> */
[----:B--2---:R-:W-:Y:S02]  /*1fc00*/  VIADD R12, R12, 0x6 ;  /* 0x000000060c0c7836 */ /* 0x004fe40000000000 */
[----:B------:R-:W-:Y:S01]  /*1fc10*/  IMAD.MOV.U32 R7, RZ, RZ, R9 ;  /* 0x000000ffff077224 */ /* 0x000fe200078e0009 */
[----:B------:R-:W-:Y:S02]  /*1fc20*/  R2UR UR6, R6 ;  /* 0x00000000060672ca */ /* 0x000fe400000e0000 */
[----:B------:R-:W-:Y:S02]  /*1fc30*/  R2UR UR4, R12 ;  /* 0x000000000c0472ca */ /* 0x000fe400000e0000 */
[----:B------:R-:W-:Y:S02]  /*1fc40*/  R2UR UR7, R7 ;  /* 0x00000000070772ca */ /* 0x000fe400000e0000 */
[----:B------:R-:W-:-:S02]  /*1fc50*/  R2UR UR5, R13 ;  /* 0x000000000d0572ca */ /* 0x000fc400000e0000 */
[----:B------:R-:W-:Y:S01]  /*1fc60*/  LOP3.LUT R16, R16, 0x1, RZ, 0xfc, !PT ;  /* 0x0000000110107812 */ /* 0x000fe200078efcff */
[----:B------:R-:W-:Y:S02]  /*1fc70*/  WARPGROUP.DEPBAR.LE gsb0, 0x0 ;  /* 0x00008000000079c5 */ /* 0x000fe40000010000 */
[----:B------:R-:W-:-:S08]  /*1fc80*/  WARPGROUP.ARRIVE ;  /* 0x00000000000079c5 */ /* 0x000fd00000000000 */
[----:B------:R-:W-:Y:S01]  /*1fc90*/  HGMMA.64x96x16.F32.BF16 R24, gdesc[UR4], R24, gsb0 ;  /* 0x01600000041879f0 */ /* 0x000fe20008001818 */
[----:B------:R-:W-:Y:S01]  /*1fca0*/  ISETP.NE.AND P2, PT, R16, 0x3, PT ;  /* 0x000000031000780c */ /* 0x000fe20003f45270 */
[----:B------:R-:W-:Y:S01]  /*1fcb0*/  BSSY B0, `(.L_x_2116) ;  /* 0x0000004000007945 */ /* 0x000fe20003800000 */
[----:B------:R-:W-:-:S11]  /*1fcc0*/  WARPGROUP.DEPBAR.LE gsb0, 0x0 ;  /* 0x00008000000079c5 */ /* 0x000fd60000010000 */
[----:B-1----:R-:W-:Y:S05]  /*1fcd0*/  @!P2 BRA `(.L_x_2117) ;  /* 0x000000000004a947 */ /* 0x002fea0003800000 */
[----:B------:R-:W-:Y:S01]  /*1fce0*/  BPT.TRAP 0x1 ;  /* 0x000000040000795c */ /* 0x000fe20000300000 */
.L_x_2117:
[----:B------:R-:W-:Y:S05]  /*1fcf0*/  BSYNC B0 ;  /* 0x0000000000007941 */ /* 0x000fea0003800000 */
.L_x_2116:
        /* <DEDUP_REMOVED lines=10> */
.L_x_2119:
[----:B------:R-:W-:Y:S05]  /*1fda0*/  BSYNC B0 ;  /* 0x0000000000007941 */ /* 0x000fea0003800000 */
.L_x_2118:
[----:B------:R-:W-:Y:S04]  /*1fdb0*/  BSSY B0, `(.L_x_2120) ;  /* 0x0000006000007945 */ /* 0x000fe80003800000 */
[----:B--2---:R-:W-:Y:S05]  /*1fdc0*/  @P1 BRA `(.L_x_2121) ;  /* 0x0000000000101947 */ /* 0x004fea0003800000 */
[----:B-----5:R-:W-:Y:S01]  /*1fdd0*/  IMAD R4, R4, 0x8, R6 ;  /* 0x0000000804047824 */ /* 0x020fe200078e0206 */
[----:B------:R-:W-:-:S04]  /*1fde0*/  SHF.L.U32 R5, R5, 0x1f, RZ ;  /* 0x0000001f05057819 */ /* 0x000fc800000006ff */
[----:B------:R-:W2:Y:S02]  /*1fdf0*/  SYNCS.PHASECHK.TRANS64.TRYWAIT P1, [R4+URZ], R5 ;  /* 0x00000005040075a7 */ /* 0x000ea4000802017f */
[----:B--2---:R-:W-:Y:S05]  /*1fe00*/  @!P1 BRA `(.L_x_2122) ;  /* 0x0000012c00949947 */ /* 0x004fea0003800000 */
.L_x_2121:
[----:B------:R-:W-:Y:S05]  /*1fe10*/  BSYNC B0 ;  /* 0x0000000000007941 */ /* 0x000fea0003800000 */
.L_x_2120:
        /* <DEDUP_REMOVED lines=9> */
[----:B---3--:R-:W-:Y:S01]  /*1feb0*/  IMAD R6, R17, 0xc00, R6 ;  /* 0x00000c0011067824 */ /* 0x008fe200078e0206 */
[----:B------:R-:W-:Y:S01]  /*1fec0*/  R2UR UR7, R7 ;  /* 0x00000000070772ca */ /* 0x000fe200000e0000 */
[----:B------:R-:W3:Y:S01]  /*1fed0*/  LDL.64 R16, [R1+0x110] ;  /* 0x0001100001107983 */ /* 0x000ee20000100a00 */
[----:B----4-:R-:W-:-:S02]  /*1fee0*/  ISETP.NE.U32.AND P1, PT, R3, RZ, PT ;  /* 0x000000ff0300720c */ /* 0x010fc40003f25070 */
[----:B------:R-:W-:Y:S02]  /*1fef0*/  R2UR UR6, R6 ;  /* 0x00000000060672ca */ /* 0x000fe400000e0000 */
[----:B--2---:R-:W-:Y:S02]  /*1ff00*/  R2UR UR4, R4 ;  /* 0x00000000040472ca */ /* 0x004fe400000e0000 */
[----:B------:R-:W-:-:S07]  /*1ff10*/  R2UR UR5, R5 ;  /* 0x00000000050572ca */ /* 0x000fce00000e0000 */
[----:B------:R-:W-:-:S06]  /*1ff20*/  VOTEU.ANY UP0, P1 ;  /* 0x00000000003f7886 */ /* 0x000fcc0000800100 */
        /* <DEDUP_REMOVED lines=139> */
[----:B----4-:R-:W-:-:S02]  /*207e0*/  VIADD R10, R10, 0xc04 ;  /* 0x00000c040a0a7836 */ /* 0x010fc40000000000 */
        /* <DEDUP_REMOVED lines=40> */
[----:B------:R-:W2:Y:S04]  /*20a70*/  @!P0 LD.E.64 R4, desc[UR44][R20.64+0x30] ;  /* 0x0000302c14048980 */ /* 0x000ea8000c101b00 */
[----:B------:R-:W3:Y:S01]  /*20a80*/  @!P0 LD.E R3, desc[UR44][R14.64] ;  /* 0x0000002c0e038980 */ /* 0x000ee2000c101900 */
[----:B--2---:R-:W-:-:S05]  /*20a90*/  @!P0 MOV R4, R4 ;  /* 0x0000000400048202 */ /* 0x004fca0000000f00 */
[----:B---3--:R-:W-:-:S05]  /*20aa0*/  @!P0 IMAD R3, R3, 0x8, R4 ;  /* 0x0000000803038824 */ /* 0x008fca00078e0204 */
[----:B------:R-:W-:-:S04]  /*20ab0*/  @!P0 PRMT R3, RZ, 0x654, R3 ;  /* 0x00000654ff038816 */ /* 0x000fc80000000003 */
[----:B------:R2:W-:Y:S01]  /*20ac0*/  @!P0 SYNCS.ARRIVE.TRANS64.RED.A1T0 RZ, [R3+URZ], RZ ;  /* 0x000000ff03ff89a7 */ /* 0x0005e2000810043f */
[----:B------:R-:W3:Y:S04]  /*20ad0*/  LDL R73, [R1+0x70] ;  /* 0x0000700001497983 */ /* 0x000ee80000100800 */
[----:B------:R-:W4:Y:S04]  /*20ae0*/  LDL.64 R74, [R1+0x160] ;  /* 0x00016000014a7983 */ /* 0x000f280000100a00 */
[----:B--2---:R-:W2:Y:S04]  /*20af0*/  LDL R3, [R1+0x13c] ;  /* 0x00013c0001037983 */ /* 0x004ea80000100800 */
[----:B------:R-:W4:Y:S04]  /*20b00*/  LDL R76, [R1+0x168] ;  /* 0x00016800014c7983 */ /* 0x000f280000100800 */
[----:B------:R-:W4:Y:S04]  /*20b10*/  LDL.128 R4, [R1+0x150] ;  /* 0x0001500001047983 */ /* 0x000f280000100c00 */
[----:B------:R-:W4:Y:S01]  /*20b20*/  LDL.128 R8, [R1+0x140] ;  /* 0x0001400001087983 */ /* 0x000f220000100c00 */
[----:B------:R-:W-:Y:S01]  /*20b30*/  BSSY B0, `(.L_x_2123) ;  /* 0x0000040000007945 */ /* 0x000fe20003800000 */
[----:B--2---:R-:W-:-:S04]  /*20b40*/  SHF.R.S32.HI R12, RZ, 0x1f, R3 ;  /* 0x0000001fff0c7819 */ /* 0x004fc80000011403 */
[----:B------:R-:W-:-:S04]  /*20b50*/  LEA.HI R13, R12, R3, RZ, 0x7 ;  /* 0x000000030c0d7211 */ /* 0x000fc800078f38ff */
[----:B------:R-:W-:-:S05]  /*20b60*/  LOP3.LUT R16, R13, 0xffffff80, RZ, 0xc0, !PT ;  /* 0xffffff800d107812 */ /* 0x000fca00078ec0ff */
[----:B------:R-:W-:-:S05]  /*20b70*/  IMAD.IADD R16, R3, 0x1, -R16 ;  /* 0x0000000103107824 */ /* 0x000fca00078e0a10 */
[----:B------:R-:W-:Y:S02]  /*20b80*/  SHF.R.S32.HI R17, RZ, 0x1f, R16 ;  /* 0x0000001fff117819 */ /* 0x000fe40000011410 */
[----:B------:R-:W-:Y:S02]  /*20b90*/  LEA.HI R12, R12, R3, RZ, 0x2 ;  /* 0x000000030c0c7211 */ /* 0x000fe400078f10ff */
[----:B------:R-:W-:Y:S02]  /*20ba0*/  LEA.HI R20, R17, R16, RZ, 0x2 ;  /* 0x0000001011147211 */ /* 0x000fe400078f10ff */
[----:B------:R-:W-:Y:S02]  /*20bb0*/  LOP3.LUT R80, R12, 0xfffffffc, RZ, 0xc0, !PT ;  /* 0xfffffffc0c507812 */ /* 0x000fe400078ec0ff */
[--C-:B------:R-:W-:Y:S02]  /*20bc0*/  SHF.R.S32.HI R21, RZ, 0x2, R20.reuse ;  /* 0x00000002ff157819 */ /* 0x100fe40000011414 */
[----:B------:R-:W-:-:S02]  /*20bd0*/  SHF.R.S32.HI R72, RZ, 0x1f, R20 ;  /* 0x0000001fff487819 */ /* 0x000fc40000011414 */
[----:B------:R-:W-:Y:S02]  /*20be0*/  SHF.R.S32.HI R78, RZ, 0x7, R13 ;  /* 0x00000007ff4e7819 */ /* 0x000fe4000001140d */
[----:B------:R-:W-:Y:S02]  /*20bf0*/  LEA.HI R72, R72, R21, RZ, 0x3 ;  /* 0x0000001548487211 */ /* 0x000fe400078f18ff */
        /* <DEDUP_REMOVED lines=8> */
[----:B---3--:R-:W-:Y:S01]  /*20c80*/  IMAD R73, R73, 0x8, R12 ;  /* 0x0000000849497824 */ /* 0x008fe200078e020c */
[----:B----4-:R-:W-:Y:S01]  /*20c90*/  ISETP.NE.AND P1, PT, R74, 0x1, PT ;  /* 0x000000014a00780c */ /* 0x010fe20003f25270 */
[----:B------:R-:W-:Y:S01]  /*20ca0*/  IMAD.IADD R13, R78, 0x1, -R13 ;  /* 0x000000014e0d7824 */ /* 0x000fe200078e0a0d */
[----:B------:R-:W-:Y:S01]  /*20cb0*/  LOP3.LUT R3, R3, 0x1ffffffe, RZ, 0xc0, !PT ;  /* 0x1ffffffe03037812 */ /* 0x000fe200078ec0ff */
[----:B------:R-:W-:-:S04]  /*20cc0*/  IMAD.U32 R72, R73, 0x10, R72 ;  /* 0x0000001049487824 */ /* 0x000fc800078e0048 */
[----:B------:R-:W-:Y:S02]  /*20cd0*/  IMAD.IADD R3, R80, 0x1, -R3 ;  /* 0x0000000150037824 */ /* 0x000fe400078e0a03 */
[----:B------:R-:W-:-:S04]  /*20ce0*/  IMAD R72, R13, 0x40, R72 ;  /* 0x000000400d487824 */ /* 0x000fc800078e0248 */
[----:B------:R-:W-:-:S04]  /*20cf0*/  IMAD R72, R3, 0x8, R72 ;  /* 0x0000000803487824 */ /* 0x000fc800078e0248 */
[----:B------:R-:W-:-:S05]  /*20d00*/  @P1 IMAD.HI.U32 R75, R72, R75, RZ ;  /* 0x0000004b484b1227 */ /* 0x000fca00078e00ff */
[----:B------:R-:W-:Y:S01]  /*20d10*/  @P1 SHF.R.U32.HI R72, RZ, R76, R75 ;  /* 0x0000004cff481219 */ /* 0x000fe2000001164b */
[----:B------:R-:W-:Y:S01]  /*20d20*/  IMAD.MOV.U32 R13, RZ, RZ, -0x60 ;  /* 0xffffffa0ff0d7424 */ /* 0x000fe200078e00ff */
[----:B------:R-:W-:-:S03]  /*20d30*/  LOP3.LUT R3, R20, 0x7ffffffc, RZ, 0xc0, !PT ;  /* 0x7ffffffc14037812 */ /* 0x000fc600078ec0ff */
[----:B------:R-:W2:Y:S01]  /*20d40*/  SHFL.IDX PT, R21, R72, RZ, 0x1c1f ;  /* 0x001c1fff48157589 */ /* 0x000ea200000e0000 */
[----:B------:R-:W-:Y:S02]  /*20d50*/  IMAD R12, R0, R13, 0x1 ;  /* 0x00000001000c7424 */ /* 0x000fe400078e020d */
[----:B------:R-:W-:Y:S01]  /*20d60*/  IMAD.IADD R3, R16, 0x1, -R3 ;  /* 0x0000000110037824 */ /* 0x000fe200078e0a03 */
[----:B------:R-:W-:-:S03]  /*20d70*/  ISETP.GE.AND P2, PT, R5, 0x1, PT ;  /* 0x000000010500780c */ /* 0x000fc60003f46270 */
[----:B------:R-:W-:Y:S01]  /*20d80*/  IMAD R3, R3, -0x2, R12 ;  /* 0xfffffffe03037824 */ /* 0x000fe200078e020c */
[----:B------:R-:W-:-:S04]  /*20d90*/  LOP3.LUT R13, RZ, R10, RZ, 0x33, !PT ;  /* 0x0000000aff0d7212 */ /* 0x000fc800078e33ff */
[----:B------:R-:W-:Y:S01]  /*20da0*/  IADD3 R12, -R8, R3, R9 ;  /* 0x00000003080c7210 */ /* 0x000fe20007ffe109 */
[----:B------:R-:W-:-:S04]  /*20db0*/  IMAD R17, R0, -0x60, R4 ;  /* 0xffffffa000117824 */ /* 0x000fc800078e0204 */
[C---:B------:R-:W-:Y:S02]  /*20dc0*/  IMAD.IADD R16, R12.reuse, 0x1, R11 ;  /* 0x000000010c107824 */ /* 0x040fe400078e020b */
[----:B------:R-:W-:Y:S02]  /*20dd0*/  IMAD.IADD R13, R12, 0x1, R13 ;  /* 0x000000010c0d7824 */ /* 0x000fe400078e020d */
[----:B------:R-:W-:Y:S02]  /*20de0*/  VIADD R20, R3, 0xffffffff ;  /* 0xffffffff03147836 */ /* 0x000fe40000000000 */
[--C-:B--2---:R-:W-:Y:S02]  /*20df0*/  IMAD.IADD R4, R16, 0x1, R21.reuse ;  /* 0x0000000110047824 */ /* 0x104fe400078e0215 */
[----:B------:R-:W-:Y:S01]  /*20e00*/  IMAD.IADD R3, R13, 0x1, R21 ;  /* 0x000000010d037824 */ /* 0x000fe200078e0215 */
[----:B-1----:R-:W-:Y:S06]  /*20e10*/  @!P2 BRA `(.L_x_2124) ;  /* 0x000000000044a947 */ /* 0x002fec0003800000 */
        /* <DEDUP_REMOVED lines=10> */
.L_x_2126:
[----:B------:R-:W-:-:S13]  /*20ec0*/  ISETP.NE.AND P1, PT, R5, 0x1, PT ;  /* 0x000000010500780c */ /* 0x000fda0003f25270 */
[----:B------:R-:W-:-:S05]  /*20ed0*/  @P1 IMAD.HI.U32 R12, R10, R6, RZ ;  /* 0x000000060a0c1227 */ /* 0x000fca00078e00ff */
[----:B------:R-:W-:-:S07]  /*20ee0*/  @P1 SHF.R.U32.HI R10, RZ, R7, R12 ;  /* 0x00000007ff0a1219 */ /* 0x000fce000001160c */
.L_x_2127:
[----:B------:R-:W-:Y:S05]  /*20ef0*/  BSYNC B1 ;  /* 0x0000000000017941 */ /* 0x000fea0003800000 */
.L_x_2125:
[----:B------:R-:W-:-:S05]  /*20f00*/  IMAD R10, R10, R5, R20 ;  /* 0x000000050a0a7224 */ /* 0x000fca00078e0214 */
[----:B------:R-:W-:Y:S02]  /*20f10*/  VIMNMX R3, R3, R10, !PT ;  /* 0x0000000a03037248 */ /* 0x000fe40007fe0100 */
[----:B------:R-:W-:-:S07]  /*20f20*/  VIADDMNMX R4, R10, R5, R4, PT ;  /* 0x000000050a047246 */ /* 0x000fce0003800104 */
.L_x_2124:
[----:B------:R-:W-:Y:S05]  /*20f30*/  BSYNC B0 ;  /* 0x0000000000007941 */ /* 0x000fea0003800000 */
.L_x_2123:
[C---:B------:R-:W-:Y:S01]  /*20f40*/  ISETP.GE.AND P1, PT, R17.reuse, 0x2, PT ;  /* 0x000000021100780c */ /* 0x040fe20003f26270 */
[----:B------:R-:W1:Y:S01]  /*20f50*/  SHFL.IDX PT, R72, R72, 0x1, 0x1c1f ;  /* 0x003c1f0048487f89 */ /* 0x000e6200000e0000 */
[----:B------:R-:W-:Y:S01]  /*20f60*/  ISETP.GE.AND P5, PT, R17, 0xa, PT ;  /* 0x0000000a1100780c */ /* 0x000fe20003fa6270 */
        /* <DEDUP_REMOVED lines=12> */
[--C-:B-1----:R-:W-:Y:S01]  /*21030*/  IMAD.IADD R10, R16, 0x1, R72.reuse ;  /* 0x00000001100a7824 */ /* 0x102fe200078e0248 */
[----:B------:R-:W-:Y:S01]  /*21040*/  ISETP.GT.AND P3, PT, R3, 0x10, !P5 ;  /* 0x000000100300780c */ /* 0x000fe20006f64270 */
[----:B------:R-:W-:Y:S01]  /*21050*/  IMAD.IADD R11, R13, 0x1, R72 ;  /* 0x000000010d0b7824 */ /* 0x000fe200078e0248 */
        /* <DEDUP_REMOVED lines=16> */
[C---:B------:R-:W-:Y:S02]  /*21160*/  ISETP.LT.OR P3, PT, R4.reuse, 0x1a, P3 ;  /* 0x0000001a0400780c */ /* 0x040fe40001f61670 */
        /* <DEDUP_REMOVED lines=81> */
[----:B------:R-:W-:-:S04]  /*21680*/  ISETP.GT.AND P6, PT, R3, 0x59, !P6 ;  /* 0x000000590300780c */ /* 0x000fc800077c4270 */
[----:B------:R-:W-:-:S04]  /*21690*/  ISETP.LT.OR P6, PT, R4, 0x5a, P6 ;  /* 0x0000005a0400780c */ /* 0x000fc800037c1670 */
        /* <DEDUP_REMOVED lines=13> */
.L_x_2131:
[----:B------:R-:W-:-:S13]  /*21770*/  ISETP.NE.AND P6, PT, R5, 0x1, PT ;  /* 0x000000010500780c */ /* 0x000fda0003fc5270 */
[----:B------:R-:W-:-:S05]  /*21780*/  @P6 IMAD.HI.U32 R6, R8, R6, RZ ;  /* 0x0000000608066227 */ /* 0x000fca00078e00ff */
[----:B------:R-:W-:-:S07]  /*21790*/  @P6 SHF.R.U32.HI R8, RZ, R7, R6 ;  /* 0x00000007ff086219 */ /* 0x000fce0000011606 */
.L_x_2132:
[----:B------:R-:W-:Y:S05]  /*217a0*/  BSYNC B1 ;  /* 0x0000000000017941 */ /* 0x000fea0003800000 */
.L_x_2130:
[----:B------:R-:W-:-:S05]  /*217b0*/  IMAD R8, R8, R5, R20 ;  /* 0x0000000508087224 */ /* 0x000fca00078e0214 */
[----:B------:R-:W-:Y:S02]  /*217c0*/  VIADDMNMX R10, R8, R5, R10, PT ;  /* 0x00000005080a7246 */ /* 0x000fe4000380010a */
[----:B------:R-:W-:-:S07]  /*217d0*/  VIMNMX R11, R11, R8, !PT ;  /* 0x000000080b0b7248 */ /* 0x000fce0007fe0100 */
.L_x_2129:
[----:B------:R-:W-:Y:S05]  /*217e0*/  BSYNC B0 ;  /* 0x0000000000007941 */ /* 0x000fea0003800000 */
.L_x_2128:
[C---:B------:R-:W-:Y:S01]  /*217f0*/  ISETP.GT.AND P1, PT, R11.reuse, 0x1, !P1 ;  /* 0x000000010b00780c */ /* 0x040fe20004f24270 */
[----:B------:R-:W2:Y:S03]  /*21800*/  LDL R22, [R1+0x240] ;  /* 0x0002400001167983 */ /* 0x000ea60000100800 */
[----:B------:R-:W-:Y:S01]  /*21810*/  ISETP.LT.OR P1, PT, R10, 0x2, P1 ;  /* 0x000000020a00780c */ /* 0x000fe20000f21670 */
[----:B------:R-:W3:Y:S01]  /*21820*/  LDL R61, [R1+0x860] ;  /* 0x00086000013d7983 */ /* 0x000ee20000100800 */
[----:B------:R-:W-:Y:S02]  /*21830*/  ISETP.GT.AND P2, PT, R11, 0x8, !P2 ;  /* 0x000000080b00780c */ /* 0x000fe40005744270 */
[----:B------:R-:W-:Y:S02]  /*21840*/  FSEL R27, R27, -INF , !P1 ;  /* 0xff8000001b1b7808 */ /* 0x000fe40004800000 */
[----:B------:R-:W-:-:S02]  /*21850*/  ISETP.NE.AND P1, PT, R21, RZ, PT ;  /* 0x000000ff1500720c */ /* 0x000fc40003f25270 */
[----:B------:R-:W-:Y:S02]  /*21860*/  ISETP.LT.OR P2, PT, R10, 0x9, P2 ;  /* 0x000000090a00780c */ /* 0x000fe40001741670 */
[----:B------:R-:W-:Y:S02]  /*21870*/  ISETP.GT.AND P1, PT, R11, 0x9, !P1 ;  /* 0x000000090b00780c */ /* 0x000fe40004f24270 */
[----:B------:R-:W-:Y:S02]  /*21880*/  FSEL R30, R30, -INF , !P2 ;  /* 0xff8000001e1e7808 */ /* 0x000fe40005000000 */
[----:B------:R-:W-:Y:S02]  /*21890*/  ISETP.LT.OR P1, PT, R10, 0xa, P1 ;  /* 0x0000000a0a00780c */ /* 0x000fe40000f21670 */
[----:B------:R-:W-:Y:S02]  /*218a0*/  ISETP.NE.AND P2, PT, R33, RZ, PT ;  /* 0x000000ff2100720c */ /* 0x000fe40003f45270 */
[----:B------:R-:W-:-:S02]  /*218b0*/  FSEL R31, R31, -INF , !P1 ;  /* 0xff8000001f1f7808 */ /* 0x000fc40004800000 */
[----:B------:R-:W-:Y:S02]  /*218c0*/  ISETP.NE.AND P1, PT, R25, RZ, PT ;  /* 0x000000ff1900720c */ /* 0x000fe40003f25270 */
[----:B------:R-:W4:Y:S01]  /*218d0*/  LDL.64 R24, [R1+0x220] ;  /* 0x0002200001187983 */ /* 0x000f220000100a00 */
[----:B------:R-:W-:Y:S02]  /*218e0*/  ISETP.NE.AND P6, PT, R73, RZ, PT ;  /* 0x000000ff4900720c */ /* 0x000fe40003fc5270 */
[----:B------:R-:W-:-:S04]  /*218f0*/  ISETP.GT.AND P1, PT, R11, 0x10, !P1 ;  /* 0x000000100b00780c */ /* 0x000fc80004f24270 */
[----:B------:R-:W-:-:S04]  /*21900*/  ISETP.LT.OR P1, PT, R10, 0x11, P1 ;  /* 0x000000110a00780c */ /* 0x000fc80000f21670 */
[----:B------:R-:W-:Y:S02]  /*21910*/  FSEL R34, R34, -INF , !P1 ;  /* 0xff80000022227808 */ /* 0x000fe40004800000 */
[----:B------:R-:W-:-:S04]  /*21920*/  ISETP.NE.AND P1, PT, R29, RZ, PT ;  /* 0x000000ff1d00720c */ /* 0x000fc80003f25270 */
[----:B------:R-:W-:-:S04]  /*21930*/  ISETP.GT.AND P1, PT, R11, 0x11, !P1 ;  /* 0x000000110b00780c */ /* 0x000fc80004f24270 */
[----:B------:R-:W-:-:S04]  /*21940*/  ISETP.LT.OR P1, PT, R10, 0x12, P1 ;  /* 0x000000120a00780c */ /* 0x000fc80000f21670 */
[----:B------:R-:W-:Y:S02]  /*21950*/  FSEL R35, R35, -INF , !P1 ;  /* 0xff80000023237808 */ /* 0x000fe40004800000 */
[----:B------:R-:W-:Y:S02]  /*21960*/  ISETP.GT.AND P1, PT, R11, 0x18, !P2 ;  /* 0x000000180b00780c */ /* 0x000fe40005724270 */
[----:B------:R-:W-:Y:S02]  /*21970*/  ISETP.NE.AND P2, PT, R83, RZ, PT ;  /* 0x000000ff5300720c */ /* 0x000fe40003f45270 */
[----:B------:R-:W-:-:S04]  /*21980*/  ISETP.LT.OR P1, PT, R10, 0x19, P1 ;  /* 0x000000190a00780c */ /* 0x000fc80000f21670 */
[----:B------:R-:W-:Y:S02]  /*21990*/  FSEL R38, R38, -INF , !P1 ;  /* 0xff80000026267808 */ /* 0x000fe40004800000 */
[----:B------:R-:W-:Y:S02]  /*219a0*/  ISETP.GT.AND P1, PT, R11, 0x19, !P6 ;  /* 0x000000190b00780c */ /* 0x000fe40007724270 */
[----:B------:R-:W-:Y:S02]  /*219b0*/  ISETP.NE.AND P6, PT, R12, RZ, PT ;  /* 0x000000ff0c00720c */ /* 0x000fe40003fc5270 */
[----:B------:R-:W-:-:S04]  /*219c0*/  ISETP.LT.OR P1, PT, R10, 0x1a, P1 ;  /* 0x0000001a0a00780c */ /* 0x000fc80000f21670 */
[----:B------:R-:W-:Y:S02]  /*219d0*/  FSEL R39, R39, -INF , !P1 ;  /* 0xff80000027277808 */ /* 0x000fe40004800000 */
[----:B------:R-:W-:-:S04]  /*219e0*/  ISETP.NE.AND P1, PT, R37, RZ, PT ;  /* 0x000000ff2500720c */ /* 0x000fc80003f25270 */
[----:B------:R-:W-:-:S04]  /*219f0*/  ISETP.GT.AND P1, PT, R11, 0x20, !P1 ;  /* 0x000000200b00780c */ /* 0x000fc80004f24270 */
        /* <DEDUP_REMOVED lines=38> */
[----:B------:R-:W-:Y:S02]  /*21c60*/  ISETP.GT.AND P1, PT, R11, RZ, !P6 ;  /* 0x000000ff0b00720c */ /* 0x000fe40007724270 */
[----:B----4-:R-:W-:Y:S02]  /*21c70*/  FMNMX.FTZ R3, R28, R24, !PT ;  /* 0x000000181c037209 */ /* 0x010fe40007810000 */
[----:B------:R-:W-:Y:S02]  /*21c80*/  ISETP.LT.OR P1, PT, R10, 0x1, P1 ;  /* 0x000000010a00780c */ /* 0x000fe40000f21670 */
[----:B------:R-:W-:Y:S02]  /*21c90*/  FMNMX.FTZ R3, R74, R3, !PT ;  /* 0x000000034a037209 */ /* 0x000fe40007810000 */
[----:B------:R-:W-:-:S02]  /*21ca0*/  FSEL R26, R26, -INF , !P1 ;  /* 0xff8000001a1a7808 */ /* 0x000fc40004800000 */
[----:B------:R-:W-:Y:S02]  /*21cb0*/  FMNMX.FTZ R3, R76, R3, !PT ;  /* 0x000000034c037209 */ /* 0x000fe40007810000 */
[----:B------:R-:W-:Y:S02]  /*21cc0*/  ISETP.NE.AND P1, PT, R57, RZ, PT ;  /* 0x000000ff3900720c */ /* 0x000fe40003f25270 */
[----:B------:R-:W-:Y:S02]  /*21cd0*/  FMNMX.FTZ R3, R78, R3, !PT ;  /* 0x000000034e037209 */ /* 0x000fe40007810000 */
[C---:B------:R-:W-:Y:S02]  /*21ce0*/  ISETP.GT.AND P2, PT, R11.reuse, 0x49, !P2 ;  /* 0x000000490b00780c */ /* 0x040fe40005744270 */
[----:B------:R-:W-:Y:S02]  /*21cf0*/  FMNMX.FTZ R3, R32, R3, !PT ;  /* 0x0000000320037209 */ /* 0x000fe40007810000 */
[----:B------:R-:W-:-:S02]  /*21d00*/  ISETP.GT.AND P3, PT, R11, 0x50, !P3 ;  /* 0x000000500b00780c */ /* 0x000fc40005f64270 */
[----:B------:R-:W-:Y:S02]  /*21d10*/  FMNMX.FTZ R3, R178, R3, !PT ;  /* 0x00000003b2037209 */ /* 0x000fe40007810000 */
[----:B------:R-:W-:Y:S02]  /*21d20*/  ISETP.GT.AND P4, PT, R11, 0x51, !P4 ;  /* 0x000000510b00780c */ /* 0x000fe40006784270 */
[----:B------:R-:W-:Y:S02]  /*21d30*/  FMNMX.FTZ R3, R36, R3, !PT ;  /* 0x0000000324037209 */ /* 0x000fe40007810000 */
[----:B------:R-:W-:Y:S02]  /*21d40*/  ISETP.NE.AND P6, PT, R17, RZ, PT ;  /* 0x000000ff1100720c */ /* 0x000fe40003fc5270 */
[----:B------:R-:W-:-:S04]  /*21d50*/  FMNMX.FTZ R3, R176, R3, !PT ;  /* 0x00000003b0037209 */ /* 0x000fc80007810000 */
        /* <DEDUP_REMOVED lines=26> */
[----:B------:R-:W-:-:S03]  /*21f00*/  FMNMX.FTZ R6, R46, R3, !PT ;  /* 0x000000032e067209 */ /* 0x000fc60007810000 */
[----:B------:R-:W1:Y:S01]  /*21f10*/  SHFL.BFLY PT, R5, R4, 0x2, 0x1f ;  /* 0x0c401f0004057f89 */ /* 0x000e6200000e0000 */
[----:B------:R-:W-:-:S04]  /*21f20*/  FMNMX.FTZ R3, R47, R6, !PT ;  /* 0x000000062f037209 */ /* 0x000fc80007810000 */
[----:B------:R-:W-:-:S04]  /*21f30*/  FMNMX.FTZ R6, R50, R3, !PT ;  /* 0x0000000332067209 */ /* 0x000fc80007810000 */
[----:B------:R-:W-:-:S04]  /*21f40*/  FMNMX.FTZ R3, R51, R6, !PT ;  /* 0x0000000633037209 */ /* 0x000fc80007810000 */
[----:B------:R-:W-:Y:S02]  /*21f50*/  FMNMX.FTZ R6, R54, R3, !PT ;  /* 0x0000000336067209 */ /* 0x000fe40007810000 */
[----:B------:R-:W-:Y:S02]  /*21f60*/  ISETP.GT.AND P1, PT, R11, 0x48, !P1 ;  /* 0x000000480b00780c */ /* 0x000fe40004f24270 */
[----:B------:R-:W-:Y:S02]  /*21f70*/  FMNMX.FTZ R3, R55, R6, !PT ;  /* 0x0000000637037209 */ /* 0x000fe40007810000 */
[----:B------:R-:W-:Y:S02]  /*21f80*/  ISETP.LT.OR P1, PT, R10, 0x49, P1 ;  /* 0x000000490a00780c */ /* 0x000fe40000f21670 */
[----:B------:R-:W-:Y:S02]  /*21f90*/  FMNMX.FTZ R6, R58, R3, !PT ;  /* 0x000000033a067209 */ /* 0x000fe40007810000 */
[----:B-1----:R-:W-:-:S02]  /*21fa0*/  FMNMX.FTZ R8, R4, R5, !PT ;  /* 0x0000000504087209 */ /* 0x002fc40007810000 */
[----:B------:R-:W-:Y:S02]  /*21fb0*/  ISETP.LT.OR P2, PT, R10, 0x4a, P2 ;  /* 0x0000004a0a00780c */ /* 0x000fe40001741670 */
[----:B------:R-:W-:Y:S01]  /*21fc0*/  FSEL R62, R62, -INF , !P1 ;  /* 0xff8000003e3e7808 */ /* 0x000fe20004800000 */
[----:B------:R-:W1:Y:S01]  /*21fd0*/  SHFL.BFLY PT, R7, R8, 0x1, 0x1f ;  /* 0x0c201f0008077f89 */ /* 0x000e6200000e0000 */
[----:B------:R-:W-:Y:S02]  /*21fe0*/  FMNMX.FTZ R3, R59, R6, !PT ;  /* 0x000000063b037209 */ /* 0x000fe40007810000 */
[----:B------:R-:W-:Y:S02]  /*21ff0*/  ISETP.LT.OR P3, PT, R10, 0x51, P3 ;  /* 0x000000510a00780c */ /* 0x000fe40001f61670 */
[----:B------:R-:W-:Y:S02]  /*22000*/  FSEL R63, R63, -INF , !P2 ;  /* 0xff8000003f3f7808 */ /* 0x000fe40005000000 */
[----:B------:R-:W-:-:S02]  /*22010*/  FMNMX.FTZ R6, R62, R3, !PT ;  /* 0x000000033e067209 */ /* 0x000fc40007810000 */
[----:B------:R-:W-:Y:S02]  /*22020*/  ISETP.GT.AND P5, PT, R11, 0x58, !P5 ;  /* 0x000000580b00780c */ /* 0x000fe40006fa4270 */
[----:B------:R-:W-:Y:S02]  /*22030*/  ISETP.LT.OR P4, PT, R10, 0x52, P4 ;  /* 0x000000520a00780c */ /* 0x000fe40002781670 */
[----:B------:R-:W-:Y:S02]  /*22040*/  FSEL R66, R66, -INF , !P3 ;  /* 0xff80000042427808 */ /* 0x000fe40005800000 */
[----:B------:R-:W-:Y:S02]  /*22050*/  FMNMX.FTZ R3, R63, R6, !PT ;  /* 0x000000063f037209 */ /* 0x000fe40007810000 */
[----:B------:R-:W-:Y:S02]  /*22060*/  ISETP.GT.AND P1, PT, R11, 0x59, !P6 ;  /* 0x000000590b00780c */ /* 0x000fe40007724270 */
[----:B------:R-:W-:-:S02]  /*22070*/  ISETP.LT.OR P5, PT, R10, 0x59, P5 ;  /* 0x000000590a00780c */ /* 0x000fc40002fa1670 */
[----:B------:R-:W-:Y:S02]  /*22080*/  FSEL R67, R67, -INF , !P4 ;  /* 0xff80000043437808 */ /* 0x000fe40006000000 */
[----:B------:R-:W-:Y:S02]  /*22090*/  FMNMX.FTZ R6, R66, R3, !PT ;  /* 0x0000000342067209 */ /* 0x000fe40007810000 */
[----:B------:R-:W-:Y:S02]  /*220a0*/  ISETP.LT.OR P1, PT, R10, 0x5a, P1 ;  /* 0x0000005a0a00780c */ /* 0x000fe40000f21670 */
[----:B------:R-:W-:Y:S02]  /*220b0*/  FSEL R70, R70, -INF , !P5 ;  /* 0xff80000046467808 */ /* 0x000fe40006800000 */
[----:B------:R-:W-:Y:S02]  /*220c0*/  FMNMX.FTZ R3, R67, R6, !PT ;  /* 0x0000000643037209 */ /* 0x000fe40007810000 */
[----:B------:R-:W-:-:S02]  /*220d0*/  FSEL R71, R71, -INF , !P1 ;  /* 0xff80000047477808 */ /* 0x000fc40004800000 */
[----:B------:R-:W-:Y:S02]  /*220e0*/  FMNMX.FTZ R6, R70, R3, !PT ;  /* 0x0000000346067209 */ /* 0x000fe40007810000 */
[----:B-1----:R-:W-:Y:S02]  /*220f0*/  FMNMX.FTZ R8, R8, R7, !PT ;  /* 0x0000000708087209 */ /* 0x002fe40007810000 */
[----:B------:R-:W-:Y:S02]  /*22100*/  FMNMX.FTZ R5, R71, R6, !PT ;  /* 0x0000000647057209 */ /* 0x000fe40007810000 */
[----:B------:R-:W4:Y:S04]  /*22110*/  LDL.64 R6, [R1+0x230] ;  /* 0x0002300001067983 */ /* 0x000f280000100a00 */
[----:B------:R-:W-:Y:S04]  /*22120*/  STL.64 [R1+0x220], R4 ;  /* 0x0002200401007387 */ /* 0x000fe80000100a00 */
[----:B------:R1:W-:Y:S04]  /*22130*/  STL [R1+0x220], R8 ;  /* 0x0002200801007387 */ /* 0x0003e80000100800 */
[----:B------:R-:W2:Y:S04]  /*22140*/  LDL R12, [R1+0x220] ;  /* 0x00022000010c7983 */ /* 0x000ea80000100800 */
[----:B------:R-:W5:Y:S01]  /*22150*/  LDL R11, [R1+0x224] ;  /* 0x00022400010b7983 */ /* 0x000f620000100800 */
[----:B--2---:R-:W-:Y:S01]  /*22160*/  FMUL.FTZ R3, R22, R12 ;  /* 0x0000000c16037220 */ /* 0x004fe20000410000 */
[----:B------:R-:W-:-:S04]  /*22170*/  FSETP.NEU.FTZ.AND P1, PT, R12, -INF , PT ;  /* 0xff8000000c00780b */ /* 0x000fc80003f3d000 */
[----:B------:R-:W-:-:S05]  /*22180*/  FSEL R9, R3, RZ, P1 ;  /* 0x000000ff03097208 */ /* 0x000fca0000800000 */
[----:B-1----:R-:W-:-:S04]  /*22190*/  FFMA.FTZ R8, R78, R22, -R9 ;  /* 0x000000164e087223 */ /* 0x002fc80000010809 */
[----:B------:R5:W-:Y:S02]  /*221a0*/  MUFU.EX2 R154, R8 ;  /* 0x00000008009a7308 */ /* 0x000be40000000800 */
[----:B-----5:R-:W1:Y:S02]  /*221b0*/  SHFL.BFLY PT, R8, R11, 0x2, 0x1f ;  /* 0x0c401f000b087f89 */ /* 0x020e6400000e0000 */
[----:B-1----:R-:W-:-:S05]  /*221c0*/  FMNMX.FTZ R8, R8, R11, !PT ;  /* 0x0000000b08087209 */ /* 0x002fca0007810000 */
[----:B------:R-:W1:Y:S01]  /*221d0*/  SHFL.BFLY PT, R11, R8, 0x1, 0x1f ;  /* 0x0c201f00080b7f89 */ /* 0x000e6200000e0000 */
[-CC-:B------:R-:W-:Y:S01]  /*221e0*/  FFMA.FTZ R10, R74, R22.reuse, -R9.reuse ;  /* 0x000000164a0a7223 */ /* 0x180fe20000010809 */
[----:B------:R-:W-:Y:S01]  /*221f0*/  FSEL R13, R12, RZ, P1 ;  /* 0x000000ff0c0d7208 */ /* 0x000fe20000800000 */
[-CC-:B------:R-:W-:Y:S01]  /*22200*/  FFMA.FTZ R3, R28, R22.reuse, -R9.reuse ;  /* 0x000000161c037223 */ /* 0x180fe20000010809 */
        /* <DEDUP_REMOVED lines=15> */
[----:B-1----:R-:W-:Y:S01]  /*22300*/  FMNMX.FTZ R8, R8, R11, !PT ;  /* 0x0000000b08087209 */ /* 0x002fe20007810000 */
[-CC-:B------:R-:W-:Y:S01]  /*22310*/  FFMA.FTZ R157, R60, R22.reuse, -R9.reuse ;  /* 0x000000163c9d7223 */ /* 0x180fe20000010809 */
[----:B------:R-:W-:-:S02]  /*22320*/  FFMA.FTZ R158, R158, R22, -R9 ;  /* 0x000000169e9e7223 */ /* 0x000fc40000010809 */
[----:B------:R-:W-:Y:S01]  /*22330*/  FSETP.NEU.FTZ.AND P1, PT, R8, -INF , PT ;  /* 0xff8000000800780b */ /* 0x000fe20003f3d000 */
[-CC-:B------:R-:W-:Y:S01]  /*22340*/  FFMA.FTZ R16, R64, R22.reuse, -R9.reuse ;  /* 0x0000001640107223 */ /* 0x180fe20000010809 */
[-CC-:B------:R-:W-:Y:S01]  /*22350*/  FFMA.FTZ R17, R86, R22.reuse, -R9.reuse ;  /* 0x0000001656117223 */ /* 0x180fe20000010809 */
[-CC-:B------:R-:W-:Y:S01]  /*22360*/  FFMA.FTZ R20, R68, R22.reuse, -R9.reuse ;  /* 0x0000001644147223 */ /* 0x180fe20000010809 */
[-C--:B------:R-:W-:Y:S01]  /*22370*/  FFMA.FTZ R21, R88, R22.reuse, -R9 ;  /* 0x0000001658157223 */ /* 0x080fe20000010809 */
[----:B------:R1:W-:Y:S01]  /*22380*/  MUFU.EX2 R4, R10 ;  /* 0x0000000a00047308 */ /* 0x0003e20000000800 */
[----:B------:R-:W-:Y:S01]  /*22390*/  FMUL.FTZ R9, R8, R22 ;  /* 0x0000001608097220 */ /* 0x000fe20000410000 */
[----:B------:R-:W-:Y:S01]  /*223a0*/  FADD.FTZ R13, R24, -R13 ;  /* 0x8000000d180d7221 */ /* 0x000fe20000010000 */
[----:B-1----:R-:W-:-:S03]  /*223b0*/  FSEL R10, R8, RZ, P1 ;  /* 0x000000ff080a7208 */ /* 0x002fc60000800000 */
[----:B------:R-:W-:Y:S02]  /*223c0*/  FSEL R9, R9, RZ, P1 ;  /* 0x000000ff09097208 */ /* 0x000fe40000800000 */
[----:B------:R-:W-:Y:S01]  /*223d0*/  FADD.FTZ R25, R25, -R10 ;  /* 0x8000000a19197221 */ /* 0x000fe20000010000 */
[-C--:B------:R-:W-:Y:S02]  /*223e0*/  FMUL.FTZ R13, R13, R22.reuse ;  /* 0x000000160d0d7220 */ /* 0x080fe40000410000 */
[-CC-:B------:R-:W-:Y:S01]  /*223f0*/  FFMA.FTZ R194, R26, R22.reuse, -R9.reuse ;  /* 0x000000161ac27223 */ /* 0x180fe20000010809 */
[----:B------:R-:W-:Y:S01]  /*22400*/  FMUL.FTZ R24, R22, R25 ;  /* 0x0000001916187220 */ /* 0x000fe20000410000 */
[-CC-:B------:R-:W-:Y:S01]  /*22410*/  FFMA.FTZ R153, R27, R22.reuse, -R9.reuse ;  /* 0x000000161b997223 */ /* 0x180fe20000010809 */
[----:B------:R-:W-:Y:S01]  /*22420*/  MUFU.EX2 R3, R3 ;  /* 0x0000000300037308 */ /* 0x000fe20000000800 */
[----:B------:R-:W-:-:S07]  /*22430*/  FFMA.FTZ R155, R30, R22, -R9 ;  /* 0x000000161e9b7223 */ /* 0x000fce0000010809 */
[----:B------:R-:W4:Y:S01]  /*22440*/  MUFU.EX2 R13, R13 ;  /* 0x0000000d000d7308 */ /* 0x000f220000000800 */
[----:B------:R-:W-:-:S07]  /*22450*/  FFMA.FTZ R196, R31, R22, -R9 ;  /* 0x000000161fc47223 */ /* 0x000fce0000010809 */
[----:B------:R-:W-:Y:S08]  /*22460*/  MUFU.EX2 R194, R194 ;  /* 0x000000c200c27308 */ /* 0x000ff00000000800 */
[----:B------:R-:W1:Y:S01]  /*22470*/  MUFU.EX2 R24, R24 ;  /* 0x0000001800187308 */ /* 0x000e620000000800 */
[----:B------:R-:W-:-:S07]  /*22480*/  FFMA.FTZ R184, R34, R22, -R9 ;  /* 0x0000001622b87223 */ /* 0x000fce0000010809 */
[----:B------:R-:W2:Y:S01]  /*22490*/  MUFU.EX2 R153, R153 ;  /* 0x0000009900997308 */ /* 0x000ea20000000800 */
[----:B------:R-:W-:-:S07]  /*224a0*/  FFMA.FTZ R187, R35, R22, -R9 ;  /* 0x0000001623bb7223 */ /* 0x000fce0000010809 */
[----:B------:R-:W5:Y:S08]  /*224b0*/  MUFU.EX2 R5, R5 ;  /* 0x0000000500057308 */ /* 0x000f700000000800 */
[----:B------:R-:W0:Y:S01]  /*224c0*/  MUFU.EX2 R155, R155 ;  /* 0x0000009b009b7308 */ /* 0x000e220000000800 */
[----:B----4-:R-:W-:Y:S01]  /*224d0*/  FFMA.FTZ R11, R13, R6, R3 ;  /* 0x000000060d0b7223 */ /* 0x010fe20000010003 */
[----:B-1----:R-:W-:-:S06]  /*224e0*/  FFMA.FTZ R6, R7, R24, R194 ;  /* 0x0000001807067223 */ /* 0x002fcc00000100c2 */
[----:B------:R-:W1:Y:S01]  /*224f0*/  MUFU.EX2 R196, R196 ;  /* 0x000000c400c47308 */ /* 0x000e620000000800 */
[----:B------:R-:W-:Y:S01]  /*22500*/  FFMA.FTZ R188, R38, R22, -R9 ;  /* 0x0000001626bc7223 */ /* 0x000fe20000010809 */
[----:B------:R-:W-:-:S06]  /*22510*/  FADD.FTZ R10, R4, R11 ;  /* 0x0000000b040a7221 */ /* 0x000fcc0000010000 */
[----:B------:R-:W4:Y:S01]  /*22520*/  MUFU.EX2 R177, R177 ;  /* 0x000000b100b17308 */ /* 0x000f220000000800 */
[----:B--2---:R-:W-:Y:S01]  /*22530*/  FADD.FTZ R6, R153, R6 ;  /* 0x0000000699067221 */ /* 0x004fe20000010000 */
[----:B------:R-:W-:-:S06]  /*22540*/  FFMA.FTZ R191, R39, R22, -R9 ;  /* 0x0000001627bf7223 */ /* 0x000fcc0000010809 */
[----:B------:R-:W2:Y:S01]  /*22550*/  MUFU.EX2 R184, R184 ;  /* 0x000000b800b87308 */ /* 0x000ea20000000800 */
[----:B-----5:R-:W-:Y:S01]  /*22560*/  FADD.FTZ R7, R5, R10 ;  /* 0x0000000a05077221 */ /* 0x020fe20000010000 */
[----:B0-----:R-:W-:-:S06]  /*22570*/  FADD.FTZ R11, R155, R6 ;  /* 0x000000069b0b7221 */ /* 0x001fcc0000010000 */
[----:B------:R-:W0:Y:S01]  /*22580*/  MUFU.EX2 R178, R178 ;  /* 0x000000b200b27308 */ /* 0x000e220000000800 */
[----:B------:R-:W-:-:S07]  /*22590*/  FFMA.FTZ R180, R42, R22, -R9 ;  /* 0x000000162ab47223 */ /* 0x000fce0000010809 */
[----:B------:R-:W5:Y:S01]  /*225a0*/  MUFU.EX2 R187, R187 ;  /* 0x000000bb00bb7308 */ /* 0x000f620000000800 */
[----:B------:R-:W-:Y:S01]  /*225b0*/  FADD.FTZ R6, R154, R7 ;  /* 0x000000079a067221 */ /* 0x000fe20000010000 */
[----:B-1----:R-:W-:-:S06]  /*225c0*/  FADD.FTZ R11, R196, R11 ;  /* 0x0000000bc40b7221 */ /* 0x002fcc0000010000 */
[----:B------:R-:W1:Y:S01]  /*225d0*/  MUFU.EX2 R175, R175 ;  /* 0x000000af00af7308 */ /* 0x000e620000000800 */
[----:B------:R-:W-:-:S07]  /*225e0*/  FFMA.FTZ R183, R43, R22, -R9 ;  /* 0x000000162bb77223 */ /* 0x000fce0000010809 */
[----:B------:R-:W3:Y:S01]  /*225f0*/  MUFU.EX2 R188, R188 ;  /* 0x000000bc00bc7308 */ /* 0x000ee20000000800 */
[----:B----4-:R-:W-:Y:S01]  /*22600*/  FADD.FTZ R7, R177, R6 ;  /* 0x00000006b1077221 */ /* 0x010fe20000010000 */
[----:B--2---:R-:W-:-:S06]  /*22610*/  FADD.FTZ R6, R184, R11 ;  /* 0x0000000bb8067221 */ /* 0x004fcc0000010000 */
[----:B------:R-:W2:Y:S01]  /*22620*/  MUFU.EX2 R176, R176 ;  /* 0x000000b000b07308 */ /* 0x000ea20000000800 */
[----:B------:R-:W-:-:S07]  /*22630*/  FFMA.FTZ R185, R46, R22, -R9 ;  /* 0x000000162eb97223 */ /* 0x000fce0000010809 */
[----:B------:R-:W4:Y:S01]  /*22640*/  MUFU.EX2 R191, R191 ;  /* 0x000000bf00bf7308 */ /* 0x000f220000000800 */
[----:B0-----:R-:W-:Y:S01]  /*22650*/  FADD.FTZ R10, R178, R7 ;  /* 0x00000007b20a7221 */ /* 0x001fe20000010000 */
[----:B-----5:R-:W-:-:S06]  /*22660*/  FADD.FTZ R7, R187, R6 ;  /* 0x00000006bb077221 */ /* 0x020fcc0000010000 */
[----:B------:R-:W0:Y:S01]  /*22670*/  MUFU.EX2 R173, R173 ;  /* 0x000000ad00ad7308 */ /* 0x000e220000000800 */
[----:B------:R-:W-:-:S07]  /*22680*/  FFMA.FTZ R190, R47, R22, -R9 ;  /* 0x000000162fbe7223 */ /* 0x000fce0000010809 */
[----:B------:R-:W5:Y:S01]  /*22690*/  MUFU.EX2 R180, R180 ;  /* 0x000000b400b47308 */ /* 0x000f620000000800 */
[----:B-1----:R-:W-:Y:S01]  /*226a0*/  FADD.FTZ R11, R175, R10 ;  /* 0x0000000aaf0b7221 */ /* 0x002fe20000010000 */
[----:B---3--:R-:W-:-:S06]  /*226b0*/  FADD.FTZ R6, R188, R7 ;  /* 0x00000007bc067221 */ /* 0x008fcc0000010000 */
[----:B------:R-:W1:Y:S01]  /*226c0*/  MUFU.EX2 R174, R174 ;  /* 0x000000ae00ae7308 */ /* 0x000e620000000800 */
[----:B------:R-:W-:-:S07]  /*226d0*/  FFMA.FTZ R179, R50, R22, -R9 ;  /* 0x0000001632b37223 */ /* 0x000fce0000010809 */
[----:B------:R-:W3:Y:S01]  /*226e0*/  MUFU.EX2 R183, R183 ;  /* 0x000000b700b77308 */ /* 0x000ee20000000800 */
[----:B--2---:R-:W-:Y:S01]  /*226f0*/  FADD.FTZ R10, R176, R11 ;  /* 0x0000000bb00a7221 */ /* 0x004fe20000010000 */
[----:B----4-:R-:W-:-:S06]  /*22700*/  FADD.FTZ R7, R191, R6 ;  /* 0x00000006bf077221 */ /* 0x010fcc0000010000 */
        /* <DEDUP_REMOVED lines=55> */
[----:B------:R-:W1:Y:S08]  /*22a80*/  MUFU.EX2 R17, R17 ;  /* 0x0000001100117308 */ /* 0x000e700000000800 */
[----:B------:R-:W3:Y:S01]  /*22a90*/  MUFU.EX2 R162, R162 ;  /* 0x000000a200a27308 */ /* 0x000ee20000000800 */
[----:B--2---:R-:W-:Y:S01]  /*22aa0*/  FADD.FTZ R7, R158, R7 ;  /* 0x000000079e077221 */ /* 0x004fe20000010000 */
[----:B----4-:R-:W-:-:S06]  /*22ab0*/  FADD.FTZ R6, R168, R9 ;  /* 0x00000009a8067221 */ /* 0x010fcc0000010000 */
[----:B------:R-:W2:Y:S08]  /*22ac0*/  MUFU.EX2 R20, R20 ;  /* 0x0000001400147308 */ /* 0x000eb00000000800 */
[----:B------:R-:W4:Y:S01]  /*22ad0*/  MUFU.EX2 R160, R160 ;  /* 0x000000a000a07308 */ /* 0x000f220000000800 */
[----:B0-----:R-:W-:Y:S01]  /*22ae0*/  FADD.FTZ R10, R16, R7 ;  /* 0x00000007100a7221 */ /* 0x001fe20000010000 */
[----:B-----5:R-:W-:-:S06]  /*22af0*/  FADD.FTZ R7, R163, R6 ;  /* 0x00000006a3077221 */ /* 0x020fcc0000010000 */
[----:B------:R-:W0:Y:S08]  /*22b00*/  MUFU.EX2 R21, R21 ;  /* 0x0000001500157308 */ /* 0x000e300000000800 */
[----:B------:R-:W5:Y:S01]  /*22b10*/  MUFU.EX2 R159, R159 ;  /* 0x0000009f009f7308 */ /* 0x000f620000000800 */
[----:B-1----:R-:W-:Y:S01]  /*22b20*/  FADD.FTZ R9, R17, R10 ;  /* 0x0000000a11097221 */ /* 0x002fe20000010000 */
[----:B---3--:R-:W-:-:S03]  /*22b30*/  FADD.FTZ R7, R162, R7 ;  /* 0x00000007a2077221 */ /* 0x008fc60000010000 */
[----:B--2---:R-:W-:Y:S01]  /*22b40*/  FADD.FTZ R6, R20, R9 ;  /* 0x0000000914067221 */ /* 0x004fe20000010000 */
[----:B----4-:R-:W-:-:S03]  /*22b50*/  FADD.FTZ R10, R160, R7 ;  /* 0x00000007a00a7221 */ /* 0x010fc60000010000 */
[----:B0-----:R-:W-:Y:S01]  /*22b60*/  FADD.FTZ R6, R21, R6 ;  /* 0x0000000615067221 */ /* 0x001fe20000010000 */
[----:B------:R0:W-:Y:S01]  /*22b70*/  STL [R1+0x224], R8 ;  /* 0x0002240801007387 */ /* 0x0001e20000100800 */
[----:B-----5:R-:W-:-:S05]  /*22b80*/  FADD.FTZ R7, R159, R10 ;  /* 0x0000000a9f077221 */ /* 0x020fca0000010000 */
[----:B------:R1:W-:Y:S04]  /*22b90*/  STL.64 [R1+0x230], R6 ;  /* 0x0002300601007387 */ /* 0x0003e80000100a00 */
[----:B------:R-:W2:Y:S01]  /*22ba0*/  LD.E R9, desc[UR44][R18.64+0x250] ;  /* 0x0002502c12097980 */ /* 0x000ea2000c101900 */
[----:B------:R-:W-:Y:S01]  /*22bb0*/  LOP3.LUT R22, R61, 0x4, RZ, 0xfc, !PT ;  /* 0x000000043d167812 */ /* 0x000fe200078efcff */
[----:B--2---:R-:W-:-:S05]  /*22bc0*/  FMUL.FTZ R9, R13, R9 ;  /* 0x000000090d097220 */ /* 0x004fca0000410000 */
[----:B------:R2:W-:Y:S04]  /*22bd0*/  ST.E desc[UR44][R18.64+0x250], R9 ;  /* 0x0002500912007985 */ /* 0x0005e8000c10192c */
[----:B------:R-:W3:Y:S02]  /*22be0*/  LD.E R10, desc[UR44][R22.64] ;  /* 0x0000002c160a7980 */ /* 0x000ee4000c101900 */
[----:B---3--:R-:W-:-:S05]  /*22bf0*/  FMUL.FTZ R11, R13, R10 ;  /* 0x0000000a0d0b7220 */ /* 0x008fca0000410000 */
[----:B------:R3:W-:Y:S04]  /*22c00*/  ST.E desc[UR44][R22.64], R11 ;  /* 0x0000000b16007985 */ /* 0x0007e8000c10192c */
[----:B------:R-:W4:Y:S04]  /*22c10*/  LD.E R12, desc[UR44][R18.64+0x444] ;  /* 0x0004442c120c7980 */ /* 0x000f28000c101900 */
[----:B------:R-:W5:Y:S04]  /*22c20*/  LD.E R10, desc[UR44][R18.64+0x260] ;  /* 0x0002602c120a7980 */ /* 0x000f68000c101900 */
[----:B0-----:R-:W2:Y:S04]  /*22c30*/  LD.E R8, desc[UR44][R18.64+0x264] ;  /* 0x0002642c12087980 */ /* 0x001ea8000c101900 */
[----:B-1----:R-:W3:Y:S04]  /*22c40*/  LD.E R6, desc[UR44][R18.64+0x270] ;  /* 0x0002702c12067980 */ /* 0x002ee8000c101900 */
[----:B------:R-:W3:Y:S04]  /*22c50*/  LD.E R26, desc[UR44][R18.64+0x274] ;  /* 0x0002742c121a7980 */ /* 0x000ee8000c101900 */
        /* <DEDUP_REMOVED lines=56> */
[----:B------:R-:W3:Y:S01]  /*22fe0*/  LD.E R140, desc[UR44][R18.64+0x440] ;  /* 0x0004402c128c7980 */ /* 0x000ee2000c101900 */
[C---:B----4-:R-:W-:Y:S01]  /*22ff0*/  FMUL.FTZ R33, R13.reuse, R12 ;  /* 0x0000000c0d217220 */ /* 0x050fe20000410000 */
[C---:B-----5:R-:W-:Y:S01]  /*23000*/  FMUL.FTZ R7, R13.reuse, R10 ;  /* 0x0000000a0d077220 */ /* 0x060fe20000410000 */
[----:B--2---:R-:W-:-:S03]  /*23010*/  FMUL.FTZ R9, R13, R8 ;  /* 0x000000080d097220 */ /* 0x004fc60000410000 */
[----:B------:R-:W-:Y:S01]  /*23020*/  ST.E desc[UR44][R18.64+0x444], R33 ;  /* 0x0004442112007985 */ /* 0x000fe2000c10192c */
[----:B---3--:R-:W-:-:S03]  /*23030*/  FMUL.FTZ R11, R13, R6 ;  /* 0x000000060d0b7220 */ /* 0x008fc60000410000 */
[----:B------:R0:W-:Y:S01]  /*23040*/  ST.E desc[UR44][R18.64+0x260], R7 ;  /* 0x0002600712007985 */ /* 0x0001e2000c10192c */
[----:B------:R-:W-:-:S03]  /*23050*/  FMUL.FTZ R25, R13, R26 ;  /* 0x0000001a0d197220 */ /* 0x000fc60000410000 */
[----:B------:R1:W-:Y:S01]  /*23060*/  ST.E desc[UR44][R18.64+0x264], R9 ;  /* 0x0002640912007985 */ /* 0x0003e2000c10192c */
[C---:B------:R-:W-:Y:S01]  /*23070*/  FMUL.FTZ R27, R13.reuse, R28 ;  /* 0x0000001c0d1b7220 */ /* 0x040fe20000410000 */
[C---:B------:R-:W-:Y:S01]  /*23080*/  FMUL.FTZ R29, R13.reuse, R30 ;  /* 0x0000001e0d1d7220 */ /* 0x040fe20000410000 */
[C---:B------:R-:W-:Y:S01]  /*23090*/  FMUL.FTZ R31, R13.reuse, R32 ;  /* 0x000000200d1f7220 */ /* 0x040fe20000410000 */
[C---:B0-----:R-:W-:Y:S01]  /*230a0*/  FMUL.FTZ R7, R13.reuse, R34 ;  /* 0x000000220d077220 */ /* 0x041fe20000410000 */
[C---:B-1----:R-:W-:Y:S01]  /*230b0*/  FMUL.FTZ R9, R13.reuse, R36 ;  /* 0x000000240d097220 */ /* 0x042fe20000410000 */
[C---:B------:R-:W-:Y:S01]  /*230c0*/  FMUL.FTZ R33, R13.reuse, R38 ;  /* 0x000000260d217220 */ /* 0x040fe20000410000 */
[----:B------:R0:W-:Y:S01]  /*230d0*/  ST.E desc[UR44][R18.64+0x270], R11 ;  /* 0x0002700b12007985 */ /* 0x0001e2000c10192c */
[----:B------:R-:W-:-:S03]  /*230e0*/  FMUL.FTZ R35, R13, R40 ;  /* 0x000000280d237220 */ /* 0x000fc60000410000 */
[----:B------:R1:W-:Y:S01]  /*230f0*/  ST.E desc[UR44][R18.64+0x274], R25 ;  /* 0x0002741912007985 */ /* 0x0003e2000c10192c */
[----:B------:R-:W-:-:S03]  /*23100*/  FMUL.FTZ R37, R13, R42 ;  /* 0x0000002a0d257220 */ /* 0x000fc60000410000 */
[----:B------:R2:W-:Y:S04]  /*23110*/  ST.E desc[UR44][R18.64+0x280], R27 ;  /* 0x0002801b12007985 */ /* 0x0005e8000c10192c */
[----:B------:R3:W-:Y:S01]  /*23120*/  ST.E desc[UR44][R18.64+0x284], R29 ;  /* 0x0002841d12007985 */ /* 0x0007e2000c10192c */
[----:B0-----:R-:W-:-:S03]  /*23130*/  FMUL.FTZ R11, R13, R44 ;  /* 0x0000002c0d0b7220 */ /* 0x001fc60000410000 */
[----:B------:R0:W-:Y:S01]  /*23140*/  ST.E desc[UR44][R18.64+0x290], R31 ;  /* 0x0002901f12007985 */ /* 0x0001e2000c10192c */
[----:B-1----:R-:W-:-:S03]  /*23150*/  FMUL.FTZ R25, R13, R46 ;  /* 0x0000002e0d197220 */ /* 0x002fc60000410000 */
[----:B------:R1:W-:Y:S01]  /*23160*/  ST.E desc[UR44][R18.64+0x294], R7 ;  /* 0x0002940712007985 */ /* 0x0003e2000c10192c */
[----:B--2---:R-:W-:-:S03]  /*23170*/  FMUL.FTZ R27, R13, R48 ;  /* 0x000000300d1b7220 */ /* 0x004fc60000410000 */
[----:B------:R2:W-:Y:S01]  /*23180*/  ST.E desc[UR44][R18.64+0x2a0], R9 ;  /* 0x0002a00912007985 */ /* 0x0005e2000c10192c */
[----:B---3--:R-:W-:-:S03]  /*23190*/  FMUL.FTZ R29, R13, R50 ;  /* 0x000000320d1d7220 */ /* 0x008fc60000410000 */
[----:B------:R3:W-:Y:S01]  /*231a0*/  ST.E desc[UR44][R18.64+0x2a4], R33 ;  /* 0x0002a42112007985 */ /* 0x0007e2000c10192c */
[C---:B0-----:R-:W-:Y:S01]  /*231b0*/  FMUL.FTZ R31, R13.reuse, R52 ;  /* 0x000000340d1f7220 */ /* 0x041fe20000410000 */
[C---:B-1----:R-:W-:Y:S01]  /*231c0*/  FMUL.FTZ R7, R13.reuse, R54 ;  /* 0x000000360d077220 */ /* 0x042fe20000410000 */
[C---:B--2---:R-:W-:Y:S01]  /*231d0*/  FMUL.FTZ R9, R13.reuse, R56 ;  /* 0x000000380d097220 */ /* 0x044fe20000410000 */
[C---:B---3--:R-:W-:Y:S01]  /*231e0*/  FMUL.FTZ R33, R13.reuse, R58 ;  /* 0x0000003a0d217220 */ /* 0x048fe20000410000 */
[----:B------:R0:W-:Y:S04]  /*231f0*/  ST.E desc[UR44][R18.64+0x2b0], R35 ;  /* 0x0002b02312007985 */ /* 0x0001e8000c10192c */
[----:B------:R1:W-:Y:S04]  /*23200*/  ST.E desc[UR44][R18.64+0x2b4], R37 ;  /* 0x0002b42512007985 */ /* 0x0003e8000c10192c */
        /* <DEDUP_REMOVED lines=10> */
[----:B0-----:R-:W-:-:S03]  /*232b0*/  FMUL.FTZ R27, R13, R68 ;  /* 0x000000440d1b7220 */ /* 0x001fc60000410000 */
[----:B------:R0:W-:Y:S01]  /*232c0*/  ST.E desc[UR44][R18.64+0x2f0], R9 ;  /* 0x0002f00912007985 */ /* 0x0001e2000c10192c */
[----:B-1----:R-:W-:-:S03]  /*232d0*/  FMUL.FTZ R29, R13, R70 ;  /* 0x000000460d1d7220 */ /* 0x002fc60000410000 */
[----:B------:R1:W-:Y:S01]  /*232e0*/  ST.E desc[UR44][R18.64+0x2f4], R33 ;  /* 0x0002f42112007985 */ /* 0x0003e2000c10192c */
[C---:B--2---:R-:W-:Y:S01]  /*232f0*/  FMUL.FTZ R31, R13.reuse, R72 ;  /* 0x000000480d1f7220 */ /* 0x044fe20000410000 */
[C---:B---3--:R-:W-:Y:S01]  /*23300*/  FMUL.FTZ R7, R13.reuse, R74 ;  /* 0x0000004a0d077220 */ /* 0x048fe20000410000 */
[C---:B0-----:R-:W-:Y:S01]  /*23310*/  FMUL.FTZ R9, R13.reuse, R76 ;  /* 0x0000004c0d097220 */ /* 0x041fe20000410000 */
[C---:B-1----:R-:W-:Y:S01]  /*23320*/  FMUL.FTZ R33, R13.reuse, R78 ;  /* 0x0000004e0d217220 */ /* 0x042fe20000410000 */
        /* <DEDUP_REMOVED lines=60> */
[----:B------:R-:W-:Y:S01]  /*236f0*/  FMUL.FTZ R13, R13, R140 ;  /* 0x0000008c0d0d7220 */ /* 0x000fe20000410000 */
[----:B------:R-:W-:-:S04]  /*23700*/  LOP3.LUT R12, R61, 0x8, RZ, 0xfc, !PT ;  /* 0x000000083d0c7812 */ /* 0x000fc800078efcff */
[----:B------:R0:W-:Y:S04]  /*23710*/  ST.E desc[UR44][R18.64+0x440], R13 ;  /* 0x0004400d12007985 */ /* 0x0001e8000c10192c */
[----:B------:R-:W-:Y:S04]  /*23720*/  ST.E desc[UR44][R18.64+0x3f0], R35 ;  /* 0x0003f02312007985 */ /* 0x000fe8000c10192c */
[----:B------:R-:W-:Y:S01]  /*23730*/  ST.E desc[UR44][R18.64+0x3f4], R37 ;  /* 0x0003f42512007985 */ /* 0x000fe2000c10192c */
[----:B0-----:R-:W-:-:S03]  /*23740*/  IMAD.MOV.U32 R13, RZ, RZ, R23 ;  /* 0x000000ffff0d7224 */ /* 0x001fc600078e0017 */
[----:B------:R0:W-:Y:S04]  /*23750*/  ST.E desc[UR44][R18.64+0x400], R11 ;  /* 0x0004000b12007985 */ /* 0x0001e8000c10192c */
[----:B------:R1:W-:Y:S04]  /*23760*/  ST.E desc[UR44][R18.64+0x404], R25 ;  /* 0x0004041912007985 */ /* 0x0003e8000c10192c */
[----:B------:R2:W-:Y:S04]  /*23770*/  ST.E desc[UR44][R18.64+0x410], R27 ;  /* 0x0004101b12007985 */ /* 0x0005e8000c10192c */
[----:B------:R-:W-:Y:S04]  /*23780*/  ST.E desc[UR44][R18.64+0x414], R29 ;  /* 0x0004141d12007985 */ /* 0x000fe8000c10192c */
[----:B------:R-:W-:Y:S04]  /*23790*/  ST.E desc[UR44][R18.64+0x420], R31 ;  /* 0x0004201f12007985 */ /* 0x000fe8000c10192c */
[----:B------:R3:W-:Y:S04]  /*237a0*/  ST.E desc[UR44][R18.64+0x424], R7 ;  /* 0x0004240712007985 */ /* 0x0007e8000c10192c */
[----:B------:R4:W-:Y:S04]  /*237b0*/  ST.E desc[UR44][R18.64+0x430], R9 ;  /* 0x0004300912007985 */ /* 0x0009e8000c10192c */
[----:B------:R5:W-:Y:S04]  /*237c0*/  ST.E desc[UR44][R18.64+0x434], R33 ;  /* 0x0004342112007985 */ /* 0x000be8000c10192c */
[----:B0-----:R-:W1:Y:S01]  /*237d0*/  LD.E R11, desc[UR44][R12.64] ;  /* 0x0000002c0c0b7980 */ /* 0x001e62000c101900 */
[----:B------:R-:W-:Y:S01]  /*237e0*/  LOP3.LUT R10, R61, 0xc, RZ, 0xfc, !PT ;  /* 0x0000000c3d0a7812 */ /* 0x000fe200078efcff */
[----:B-1----:R-:W-:Y:S01]  /*237f0*/  FMUL.FTZ R25, R24, R11 ;  /* 0x0000000b18197220 */ /* 0x002fe20000410000 */
[----:B------:R-:W-:-:S04]  /*23800*/  IMAD.MOV.U32 R11, RZ, RZ, R23 ;  /* 0x000000ffff0b7224 */ /* 0x000fc800078e0017 */
[----:B------:R0:W-:Y:S04]  /*23810*/  ST.E desc[UR44][R12.64], R25 ;  /* 0x000000190c007985 */ /* 0x0001e8000c10192c */
[----:B--2---:R-:W2:Y:S02]  /*23820*/  LD.E R27, desc[UR44][R10.64] ;  /* 0x0000002c0a1b7980 */ /* 0x004ea4000c101900 */
[----:B--2---:R-:W-:-:S05]  /*23830*/  FMUL.FTZ R27, R24, R27 ;  /* 0x0000001b181b7220 */ /* 0x004fca0000410000 */
[----:B------:R1:W-:Y:S04]  /*23840*/  ST.E desc[UR44][R10.64], R27 ;  /* 0x0000001b0a007985 */ /* 0x0003e8000c10192c */
[----:B------:R-:W2:Y:S04]  /*23850*/  LD.E R143, desc[UR44][R18.64+0x44c] ;  /* 0x00044c2c128f7980 */ /* 0x000ea8000c101900 */
[----:B---3--:R-:W3:Y:S04]  /*23860*/  LD.E R7, desc[UR44][R18.64+0x268] ;  /* 0x0002682c12077980 */ /* 0x008ee8000c101900 */
[----:B----4-:R-:W4:Y:S04]  /*23870*/  LD.E R9, desc[UR44][R18.64+0x26c] ;  /* 0x00026c2c12097980 */ /* 0x010f28000c101900 */
[----:B------:R-:W4:Y:S04]  /*23880*/  LD.E R29, desc[UR44][R18.64+0x278] ;  /* 0x0002782c121d7980 */ /* 0x000f28000c101900 */
[----:B------:R-:W4:Y:S04]  /*23890*/  LD.E R31, desc[UR44][R18.64+0x27c] ;  /* 0x00027c2c121f7980 */ /* 0x000f28000c101900 */
[----:B-----5:R-:W5:Y:S04]  /*238a0*/  LD.E R33, desc[UR44][R18.64+0x288] ;  /* 0x0002882c12217980 */ /* 0x020f68000c101900 */
[----:B------:R-:W5:Y:S04]  /*238b0*/  LD.E R35, desc[UR44][R18.64+0x28c] ;  /* 0x00028c2c12237980 */ /* 0x000f68000c101900 */
[----:B0-----:R-:W5:Y:S04]  /*238c0*/  LD.E R25, desc[UR44][R18.64+0x298] ;  /* 0x0002982c12197980 */ /* 0x001f68000c101900 */
[----:B------:R-:W5:Y:S04]  /*238d0*/  LD.E R37, desc[UR44][R18.64+0x29c] ;  /* 0x00029c2c12257980 */ /* 0x000f68000c101900 */
[----:B------:R-:W5:Y:S04]  /*238e0*/  LD.E R39, desc[UR44][R18.64+0x2a8] ;  /* 0x0002a82c12277980 */ /* 0x000f68000c101900 */
[----:B-1----:R-:W5:Y:S04]  /*238f0*/  LD.E R27, desc[UR44][R18.64+0x2ac] ;  /* 0x0002ac2c121b7980 */ /* 0x002f68000c101900 */
[----:B------:R-:W5:Y:S04]  /*23900*/  LD.E R41, desc[UR44][R18.64+0x2b8] ;  /* 0x0002b82c12297980 */ /* 0x000f68000c101900 */
        /* <DEDUP_REMOVED lines=49> */
[----:B------:R-:W5:Y:S01]  /*23c20*/  LD.E R141, desc[UR44][R18.64+0x448] ;  /* 0x0004482c128d7980 */ /* 0x000f62000c101900 */
[C---:B--2---:R-:W-:Y:S01]  /*23c30*/  FMUL.FTZ R143, R24.reuse, R143 ;  /* 0x0000008f188f7220 */ /* 0x044fe20000410000 */
[C---:B---3--:R-:W-:Y:S01]  /*23c40*/  FMUL.FTZ R7, R24.reuse, R7 ;  /* 0x0000000718077220 */ /* 0x048fe20000410000 */
[C---:B----4-:R-:W-:Y:S01]  /*23c50*/  FMUL.FTZ R9, R24.reuse, R9 ;  /* 0x0000000918097220 */ /* 0x050fe20000410000 */
[C---:B------:R-:W-:Y:S01]  /*23c60*/  FMUL.FTZ R29, R24.reuse, R29 ;  /* 0x0000001d181d7220 */ /* 0x040fe20000410000 */
[C---:B------:R-:W-:Y:S01]  /*23c70*/  FMUL.FTZ R31, R24.reuse, R31 ;  /* 0x0000001f181f7220 */ /* 0x040fe20000410000 */
[C---:B-----5:R-:W-:Y:S01]  /*23c80*/  FMUL.FTZ R33, R24.reuse, R33 ;  /* 0x0000002118217220 */ /* 0x060fe20000410000 */
        /* <DEDUP_REMOVED lines=56> */
[----:B------:R-:W-:Y:S04]  /*24010*/  ST.E desc[UR44][R18.64+0x44c], R143 ;  /* 0x00044c8f12007985 */ /* 0x000fe8000c10192c */
[----:B------:R-:W-:Y:S04]  /*24020*/  ST.E desc[UR44][R18.64+0x268], R7 ;  /* 0x0002680712007985 */ /* 0x000fe8000c10192c */
[----:B------:R-:W-:Y:S04]  /*24030*/  ST.E desc[UR44][R18.64+0x26c], R9 ;  /* 0x00026c0912007985 */ /* 0x000fe8000c10192c */
[----:B------:R-:W-:Y:S04]  /*24040*/  ST.E desc[UR44][R18.64+0x278], R29 ;  /* 0x0002781d12007985 */ /* 0x000fe8000c10192c */
[----:B------:R-:W-:Y:S04]  /*24050*/  ST.E desc[UR44][R18.64+0x27c], R31 ;  /* 0x00027c1f12007985 */ /* 0x000fe8000c10192c */
[----:B------:R-:W-:Y:S04]  /*24060*/  ST.E desc[UR44][R18.64+0x288], R33 ;  /* 0x0002882112007985 */ /* 0x000fe8000c10192c */
[----:B------:R-:W-:Y:S04]  /*24070*/  ST.E desc[UR44][R18.64+0x28c], R35 ;  /* 0x00028c2312007985 */ /* 0x000fe8000c10192c */
[----:B------:R0:W-:Y:S04]  /*24080*/  ST.E desc[UR44][R18.64+0x298], R25 ;  /* 0x0002981912007985 */ /* 0x0001e8000c10192c */
[----:B------:R-:W-:Y:S04]  /*24090*/  ST.E desc[UR44][R18.64+0x29c], R37 ;  /* 0x00029c2512007985 */ /* 0x000fe8000c10192c */
[----:B------:R-:W-:Y:S04]  /*240a0*/  ST.E desc[UR44][R18.64+0x2a8], R39 ;  /* 0x0002a82712007985 */ /* 0x000fe8000c10192c */
[----:B------:R1:W-:Y:S04]  /*240b0*/  ST.E desc[UR44][R18.64+0x2ac], R27 ;  /* 0x0002ac1b12007985 */ /* 0x0003e8000c10192c */
[----:B------:R-:W-:Y:S04]  /*240c0*/  ST.E desc[UR44][R18.64+0x2b8], R41 ;  /* 0x0002b82912007985 */ /* 0x000fe8000c10192c */
        /* <DEDUP_REMOVED lines=49> */
[----:B------:R-:W-:Y:S01]  /*243e0*/  ST.E desc[UR44][R18.64+0x448], R141 ;  /* 0x0004488d12007985 */ /* 0x000fe2000c10192c */
[----:B------:R2:W-:Y:S06]  /*243f0*/  BAR.SYNC.DEFER_BLOCKING R237, 0x100 ;  /* 0x000400ed0000751d */ /* 0x0005ec0000010000 */
[----:B0-----:R-:W3:Y:S04]  /*24400*/  LD.E R25, desc[UR44][R18.64+0x250] ;  /* 0x0002502c12197980 */ /* 0x001ee8000c101900 */
[----:B------:R-:W4:Y:S04]  /*24410*/  LD.E R9, desc[UR44][R14.64] ;  /* 0x0000002c0e097980 */ /* 0x000f28000c101900 */
[----:B------:R-:W4:Y:S04]  /*24420*/  LD.E.64 R6, desc[UR44][R18.64+0xa8] ;  /* 0x0000a82c12067980 */ /* 0x000f28000c101b00 */
[----:B---3--:R0:W-:Y:S04]  /*24430*/  ST.E desc[UR44][R18.64+0x250], R25 ;  /* 0x0002501912007985 */ /* 0x0081e8000c10192c */
[----:B-1----:R-:W3:Y:S04]  /*24440*/  LD.E R27, desc[UR44][R22.64] ;  /* 0x0000002c161b7980 */ /* 0x002ee8000c101900 */
[----:B---3--:R1:W-:Y:S04]  /*24450*/  ST.E desc[UR44][R22.64], R27 ;  /* 0x0000001b16007985 */ /* 0x0083e8000c10192c */
[----:B------:R-:W3:Y:S04]  /*24460*/  LD.E R29, desc[UR44][R12.64] ;  /* 0x0000002c0c1d7980 */ /* 0x000ee8000c101900 */
[----:B---3--:R3:W-:Y:S04]  /*24470*/  ST.E desc[UR44][R12.64], R29 ;  /* 0x0000001d0c007985 */ /* 0x0087e8000c10192c */
[----:B------:R-:W5:Y:S04]  /*24480*/  LD.E R31, desc[UR44][R10.64] ;  /* 0x0000002c0a1f7980 */ /* 0x000f68000c101900 */
[----:B-----5:R5:W-:Y:S04]  /*24490*/  ST.E desc[UR44][R10.64], R31 ;  /* 0x0000001f0a007985 */ /* 0x020be8000c10192c */
[----:B------:R-:W2:Y:S04]  /*244a0*/  LD.E R33, desc[UR44][R18.64+0x260] ;  /* 0x0002602c12217980 */ /* 0x000ea8000c101900 */
[----:B------:R-:W4:Y:S04]  /*244b0*/  LD.E R35, desc[UR44][R18.64+0x264] ;  /* 0x0002642c12237980 */ /* 0x000f28000c101900 */
[----:B------:R-:W4:Y:S04]  /*244c0*/  LD.E R37, desc[UR44][R18.64+0x268] ;  /* 0x0002682c12257980 */ /* 0x000f28000c101900 */
[----:B0-----:R-:W4:Y:S04]  /*244d0*/  LD.E R25, desc[UR44][R18.64+0x26c] ;  /* 0x00026c2c12197980 */ /* 0x001f28000c101900 */
[----:B------:R-:W4:Y:S04]  /*244e0*/  LD.E R39, desc[UR44][R18.64+0x270] ;  /* 0x0002702c12277980 */ /* 0x000f28000c101900 */
[----:B------:R-:W4:Y:S04]  /*244f0*/  LD.E R41, desc[UR44][R18.64+0x274] ;  /* 0x0002742c12297980 */ /* 0x000f28000c101900 */
[----:B-1----:R-:W4:Y:S04]  /*24500*/  LD.E R27, desc[UR44][R18.64+0x278] ;  /* 0x0002782c121b7980 */ /* 0x002f28000c101900 */
[----:B------:R-:W4:Y:S04]  /*24510*/  LD.E R43, desc[UR44][R18.64+0x27c] ;  /* 0x00027c2c122b7980 */ /* 0x000f28000c101900 */
[----:B---3--:R-:W3:Y:S04]  /*24520*/  LD.E R29, desc[UR44][R18.64+0x280] ;  /* 0x0002802c121d7980 */ /* 0x008ee8000c101900 */
[----:B------:R-:W3:Y:S04]  /*24530*/  LD.E R45, desc[UR44][R18.64+0x284] ;  /* 0x0002842c122d7980 */ /* 0x000ee8000c101900 */
[----:B-----5:R-:W5:Y:S04]  /*24540*/  LD.E R31, desc[UR44][R18.64+0x288] ;  /* 0x0002882c121f7980 */ /* 0x020f68000c101900 */
        /* <DEDUP_REMOVED lines=113> */
[----:B--2---:R-:W-:Y:S04]  /*24c60*/  ST.E desc[UR44][R18.64+0x260], R33 ;  /* 0x0002602112007985 */ /* 0x004fe8000c10192c */
[----:B----4-:R-:W-:Y:S04]  /*24c70*/  ST.E desc[UR44][R18.64+0x264], R35 ;  /* 0x0002642312007985 */ /* 0x010fe8000c10192c */
[----:B------:R-:W-:Y:S04]  /*24c80*/  ST.E desc[UR44][R18.64+0x268], R37 ;  /* 0x0002682512007985 */ /* 0x000fe8000c10192c */
[----:B------:R-:W-:Y:S04]  /*24c90*/  ST.E desc[UR44][R18.64+0x26c], R25 ;  /* 0x00026c1912007985 */ /* 0x000fe8000c10192c */
[----:B------:R-:W-:Y:S04]  /*24ca0*/  ST.E desc[UR44][R18.64+0x270], R39 ;  /* 0x0002702712007985 */ /* 0x000fe8000c10192c */
[----:B------:R-:W-:Y:S04]  /*24cb0*/  ST.E desc[UR44][R18.64+0x274], R41 ;  /* 0x0002742912007985 */ /* 0x000fe8000c10192c */
[----:B------:R-:W-:Y:S04]  /*24cc0*/  ST.E desc[UR44][R18.64+0x278], R27 ;  /* 0x0002781b12007985 */ /* 0x000fe8000c10192c */
[----:B------:R-:W-:Y:S04]  /*24cd0*/  ST.E desc[UR44][R18.64+0x27c], R43 ;  /* 0x00027c2b12007985 */ /* 0x000fe8000c10192c */
[----:B---3--:R-:W-:Y:S04]  /*24ce0*/  ST.E desc[UR44][R18.64+0x280], R29 ;  /* 0x0002801d12007985 */ /* 0x008fe8000c10192c */
[----:B------:R-:W-:Y:S04]  /*24cf0*/  ST.E desc[UR44][R18.64+0x284], R45 ;  /* 0x0002842d12007985 */ /* 0x000fe8000c10192c */
[----:B-----5:R-:W-:Y:S04]  /*24d00*/  ST.E desc[UR44][R18.64+0x288], R31 ;  /* 0x0002881f12007985 */ /* 0x020fe8000c10192c */
        /* <DEDUP_REMOVED lines=75> */
[----:B------:R1:W-:Y:S04]  /*251c0*/  ST.E desc[UR44][R18.64+0x3b8], R24 ;  /* 0x0003b81812007985 */ /* 0x0003e8000c10192c */
[----:B------:R-:W-:Y:S04]  /*251d0*/  ST.E desc[UR44][R18.64+0x3bc], R26 ;  /* 0x0003bc1a12007985 */ /* 0x000fe8000c10192c */
[----:B------:R2:W-:Y:S04]  /*251e0*/  ST.E desc[UR44][R18.64+0x3c0], R28 ;  /* 0x0003c01c12007985 */ /* 0x0005e8000c10192c */
        /* <DEDUP_REMOVED lines=35> */
[----:B0-----:R-:W5:Y:S04]  /*25420*/  LDL R8, [R1+0x88] ;  /* 0x0000880001087983 */ /* 0x001f680000100800 */
[----:B-1----:R-:W5:Y:S04]  /*25430*/  LD.E R24, desc[UR44][R18.64+0x250] ;  /* 0x0002502c12187980 */ /* 0x002f68000c101900 */
[----:B--2---:R-:W2:Y:S04]  /*25440*/  LD.E R28, desc[UR44][R18.64+0x260] ;  /* 0x0002602c121c7980 */ /* 0x004ea8000c101900 */
[----:B------:R-:W2:Y:S04]  /*25450*/  LD.E R29, desc[UR44][R18.64+0x264] ;  /* 0x0002642c121d7980 */ /* 0x000ea8000c101900 */
[----:B---3--:R-:W2:Y:S04]  /*25460*/  LD.E R30, desc[UR44][R18.64+0x268] ;  /* 0x0002682c121e7980 */ /* 0x008ea8000c101900 */
[----:B------:R-:W2:Y:S04]  /*25470*/  LD.E R31, desc[UR44][R18.64+0x26c] ;  /* 0x00026c2c121f7980 */ /* 0x000ea8000c101900 */
[----:B----4-:R-:W2:Y:S04]  /*25480*/  LD.E R32, desc[UR44][R18.64+0x270] ;  /* 0x0002702c12207980 */ /* 0x010ea8000c101900 */
[----:B------:R-:W2:Y:S04]  /*25490*/  LD.E R33, desc[UR44][R18.64+0x274] ;  /* 0x0002742c12217980 */ /* 0x000ea8000c101900 */
[----:B-----5:R-:W2:Y:S04]  /*254a0*/  LD.E R34, desc[UR44][R18.64+0x278] ;  /* 0x0002782c12227980 */ /* 0x020ea8000c101900 */
[----:B------:R-:W2:Y:S04]  /*254b0*/  LD.E R35, desc[UR44][R18.64+0x27c] ;  /* 0x00027c2c12237980 */ /* 0x000ea8000c101900 */
        /* <DEDUP_REMOVED lines=118> */
[----:B------:R-:W2:Y:S01]  /*25c20*/  LD.E R151, desc[UR44][R18.64+0x44c] ;  /* 0x00044c2c12977980 */ /* 0x000ea2000c101900 */
[----:B------:R-:W-:Y:S01]  /*25c30*/  IMAD R6, R9, 0xc00, R6 ;  /* 0x00000c0009067824 */ /* 0x000fe200078e0206 */
[----:B------:R-:W-:-:S02]  /*25c40*/  ISETP.NE.U32.AND P1, PT, R8, RZ, PT ;  /* 0x000000ff0800720c */ /* 0x000fc40003f25070 */
[----:B------:R-:W-:Y:S02]  /*25c50*/  R2UR UR7, R7 ;  /* 0x00000000070772ca */ /* 0x000fe400000e0000 */
[----:B------:R-:W-:Y:S02]  /*25c60*/  R2UR UR6, R6 ;  /* 0x00000000060672ca */ /* 0x000fe400000e0000 */
[----:B------:R-:W-:Y:S02]  /*25c70*/  F2FP.BF16.F32.PACK_AB R152, R4, R3 ;  /* 0x000000030498723e */ /* 0x000fe400000010ff */
[----:B------:R-:W-:Y:S02]  /*25c80*/  F2FP.BF16.F32.PACK_AB R154, R154, R5 ;  /* 0x000000059a9a723e */ /* 0x000fe400000010ff */
[----:B------:R-:W-:Y:S02]  /*25c90*/  F2FP.BF16.F32.PACK_AB R153, R153, R194 ;  /* 0x000000c29999723e */ /* 0x000fe400000010ff */
[----:B------:R-:W-:Y:S01]  /*25ca0*/  F2FP.BF16.F32.PACK_AB R155, R196, R155 ;  /* 0x0000009bc49b723e */ /* 0x000fe200000010ff */
[----:B------:R-:W-:Y:S01]  /*25cb0*/  VOTEU.ANY UP0, P1 ;  /* 0x00000000003f7886 */ /* 0x000fe20000800100 */
[----:B------:R-:W-:-:S02]  /*25cc0*/  VIADD R4, R6, 0x80 ;  /* 0x0000008006047836 */ /* 0x000fc40000000000 */
[----:B------:R-:W-:Y:S01]  /*25cd0*/  IMAD.MOV.U32 R5, RZ, RZ, R7 ;  /* 0x000000ffff057224 */ /* 0x000fe200078e0007 */
[----:B--2---:R-:W-:-:S06]  /*25ce0*/  WARPGROUP.ARRIVE ;  /* 0x00000000000079c5 */ /* 0x004fcc0000000000 */
[----:B------:R-:W-:Y:S01]  /*25cf0*/  HGMMA.64x256x16.F32.BF16 R24, R152, gdesc[UR4].tnspB, R24, UP0, gsb0 ;  /* 0x43e0000498187df0 */ /* 0x000fe2000b801818 */
[----:B------:R-:W-:Y:S02]  /*25d00*/  R2UR UR6, R4 ;  /* 0x00000000040672ca */ /* 0x000fe400000e0000 */
[----:B------:R-:W-:Y:S01]  /*25d10*/  R2UR UR7, R5 ;  /* 0x00000000050772ca */ /* 0x000fe200000e0000 */
[----:B------:R-:W-:Y:S02]  /*25d20*/  VIADD R4, R6, 0x100 ;  /* 0x0000010006047836 */ /* 0x000fe40000000000 */
[----:B------:R-:W-:Y:S01]  /*25d30*/  IMAD.MOV.U32 R5, RZ, RZ, R7 ;  /* 0x000000ffff057224 */ /* 0x000fe200078e0007 */
[----:B------:R-:W-:Y:S02]  /*25d40*/  WARPGROUP.DEPBAR.LE gsb0, 0x0 ;  /* 0x00008000000079c5 */ /* 0x000fe40000010000 */
[----:B------:R-:W-:Y:S01]  /*25d50*/  ST.E desc[UR44][R18.64+0x250], R24 ;  /* 0x0002501812007985 */ /* 0x000fe2000c10192c */
[----:B------:R-:W-:-:S02]  /*25d60*/  F2FP.BF16.F32.PACK_AB R152, R178, R177 ;  /* 0x000000b1b298723e */ /* 0x000fc400000010ff */
[----:B------:R-:W-:Y:S01]  /*25d70*/  F2FP.BF16.F32.PACK_AB R154, R176, R175 ;  /* 0x000000afb09a723e */ /* 0x000fe200000010ff */
[----:B------:R-:W-:Y:S01]  /*25d80*/  ST.E desc[UR44][R22.64], R25 ;  /* 0x0000001916007985 */ /* 0x000fe2000c10192c */
[----:B------:R-:W-:Y:S02]  /*25d90*/  F2FP.BF16.F32.PACK_AB R153, R187, R184 ;  /* 0x000000b8bb99723e */ /* 0x000fe400000010ff */
[----:B------:R-:W-:Y:S01]  /*25da0*/  F2FP.BF16.F32.PACK_AB R155, R191, R188 ;  /* 0x000000bcbf9b723e */ /* 0x000fe200000010ff */
        /* <DEDUP_REMOVED lines=125> */
[----:B------:R0:W-:Y:S02]  /*26580*/  ST.E desc[UR44][R18.64+0x44c], R151 ;  /* 0x00044c9712007985 */ /* 0x0001e4000c10192c */
[----:B0-----:R-:W-:-:S06]  /*26590*/  WARPGROUP.ARRIVE ;  /* 0x00000000000079c5 */ /* 0x001fcc0000000000 */
[----:B------:R-:W-:Y:S01]  /*265a0*/  HGMMA.64x256x16.F32.BF16 R24, R152, gdesc[UR4].tnspB, R24, gsb0 ;  /* 0x43e0000498187df0 */ /* 0x000fe20008001818 */
[----:B------:R-:W-:Y:S01]  /*265b0*/  R2UR UR6, R4 ;  /* 0x00000000040672ca */ /* 0x000fe200000e0000 */
[----:B------:R-:W-:Y:S01]  /*265c0*/  STL [R1+0x88], R2 ;  /* 0x0000880201007387 */ /* 0x000fe20000100800 */
        /* <DEDUP_REMOVED lines=281> */
[----:B------:R-:W-:Y:S01]  /*27760*/  VIADD R6, R6, 0x280 ;  /* 0x0000028006067836 */ /* 0x000fe20000000000 */
[----:B------:R-:W-:Y:S01]  /*27770*/  F2FP.BF16.F32.PACK_AB R159, R159, R160 ;  /* 0x000000a09f9f723e */ /* 0x000fe200000010ff */
[----:B------:R-:W-:Y:S02]  /*27780*/  WARPGROUP.DEPBAR.LE gsb0, 0x0 ;  /* 0x00008000000079c5 */ /* 0x000fe40000010000 */
[----:B------:R-:W-:Y:S01]  /*27790*/  ST.E desc[UR44][R18.64+0x250], R24 ;  /* 0x0002501812007985 */ /* 0x000fe2000c10192c */
[----:B------:R-:W-:Y:S02]  /*277a0*/  F2FP.BF16.F32.PACK_AB R152, R161, R156 ;  /* 0x0000009ca198723e */ /* 0x000fe400000010ff */
[----:B------:R-:W-:Y:S01]  /*277b0*/  F2FP.BF16.F32.PACK_AB R154, R158, R157 ;  /* 0x0000009d9e9a723e */ /* 0x000fe200000010ff */
[----:B------:R-:W-:Y:S01]  /*277c0*/  ST.E desc[UR44][R22.64], R25 ;  /* 0x0000001916007985 */ /* 0x000fe2000c10192c */
[----:B------:R-:W-:-:S02]  /*277d0*/  F2FP.BF16.F32.PACK_AB R153, R181, R170 ;  /* 0x000000aab599723e */ /* 0x000fc400000010ff */
        /* <DEDUP_REMOVED lines=131> */
[----:B------:R-:W-:Y:S02]  /*28010*/  R2UR UR7, R7 ;  /* 0x00000000070772ca */ /* 0x000fe400000e0000 */
[----:B------:R-:W-:Y:S02]  /*28020*/  F2FP.BF16.F32.PACK_AB R156, R17, R16 ;  /* 0x00000010119c723e */ /* 0x000fe400000010ff */
[----:B------:R-:W-:Y:S02]  /*28030*/  F2FP.BF16.F32.PACK_AB R158, R21, R20 ;  /* 0x00000014159e723e */ /* 0x000fe400000010ff */
[----:B------:R-:W-:Y:S01]  /*28040*/  F2FP.BF16.F32.PACK_AB R157, R162, R163 ;  /* 0x000000a3a29d723e */ /* 0x000fe200000010ff */
[----:B------:R-:W-:-:S02]  /*28050*/  WARPGROUP.DEPBAR.LE gsb0, 0x0 ;  /* 0x00008000000079c5 */ /* 0x000fc40000010000 */
        /* <DEDUP_REMOVED lines=130> */
[----:B------:R-:W-:Y:S02]  /*28880*/  STL [R1+0x88], R2 ;  /* 0x0000880201007387 */ /* 0x000fe40000100800 */
[----:B------:R-:W-:Y:S02]  /*28890*/  WARPGROUP.DEPBAR.LE gsb0, 0x0 ;  /* 0x00008000000079c5 */ /* 0x000fe40000010000 */
        /* <DEDUP_REMOVED lines=128> */
[----:B------:R-:W-:Y:S04]  /*290a0*/  STL [R1+0x88], R2 ;  /* 0x0000880201007387 */ /* 0x000fe80000100800 */
[----:B------:R-:W2:Y:S04]  /*290b0*/  LD.E R3, desc[UR44][R18.64+0x250] ;  /* 0x0002502c12037980 */ /* 0x000ea8000c101900 */
[----:B--2---:R0:W-:Y:S04]  /*290c0*/  ST.E desc[UR44][R18.64+0x250], R3 ;  /* 0x0002500312007985 */ /* 0x0041e8000c10192c */
[----:B------:R-:W2:Y:S04]  /*290d0*/  LD.E R5, desc[UR44][R22.64] ;  /* 0x0000002c16057980 */ /* 0x000ea8000c101900 */
[----:B--2---:R1:W-:Y:S04]  /*290e0*/  ST.E desc[UR44][R22.64], R5 ;  /* 0x0000000516007985 */ /* 0x0043e8000c10192c */
[----:B------:R-:W2:Y:S04]  /*290f0*/  LD.E R4, desc[UR44][R12.64] ;  /* 0x0000002c0c047980 */ /* 0x000ea8000c101900 */
[----:B--2---:R2:W-:Y:S04]  /*29100*/  ST.E desc[UR44][R12.64], R4 ;  /* 0x000000040c007985 */ /* 0x0045e8000c10192c */
[----:B------:R-:W3:Y:S04]  /*29110*/  LD.E R6, desc[UR44][R10.64] ;  /* 0x0000002c0a067980 */ /* 0x000ee8000c101900 */
[----:B---3--:R3:W-:Y:S04]  /*29120*/  ST.E desc[UR44][R10.64], R6 ;  /* 0x000000060a007985 */ /* 0x0087e8000c10192c */
[----:B------:R-:W4:Y:S04]  /*29130*/  LD.E R7, desc[UR44][R18.64+0x260] ;  /* 0x0002602c12077980 */ /* 0x000f28000c101900 */
[----:B------:R-:W5:Y:S04]  /*29140*/  LD.E R9, desc[UR44][R18.64+0x264] ;  /* 0x0002642c12097980 */ /* 0x000f68000c101900 */
[----:B------:R-:W5:Y:S04]  /*29150*/  LD.E R17, desc[UR44][R18.64+0x268] ;  /* 0x0002682c12117980 */ /* 0x000f68000c101900 */
[----:B------:R-:W5:Y:S04]  /*29160*/  LD.E R21, desc[UR44][R18.64+0x26c] ;  /* 0x00026c2c12157980 */ /* 0x000f68000c101900 */
[----:B0-----:R-:W5:Y:S04]  /*29170*/  LD.E R3, desc[UR44][R18.64+0x270] ;  /* 0x0002702c12037980 */ /* 0x001f68000c101900 */
[----:B------:R-:W5:Y:S04]  /*29180*/  LD.E R25, desc[UR44][R18.64+0x274] ;  /* 0x0002742c12197980 */ /* 0x000f68000c101900 */
[----:B-1----:R-:W5:Y:S04]  /*29190*/  LD.E R5, desc[UR44][R18.64+0x278] ;  /* 0x0002782c12057980 */ /* 0x002f68000c101900 */
[----:B------:R-:W5:Y:S04]  /*291a0*/  LD.E R27, desc[UR44][R18.64+0x27c] ;  /* 0x00027c2c121b7980 */ /* 0x000f68000c101900 */
[----:B--2---:R-:W2:Y:S04]  /*291b0*/  LD.E R13, desc[UR44][R18.64+0x280] ;  /* 0x0002802c120d7980 */ /* 0x004ea8000c101900 */
[----:B------:R-:W2:Y:S04]  /*291c0*/  LD.E R29, desc[UR44][R18.64+0x284] ;  /* 0x0002842c121d7980 */ /* 0x000ea8000c101900 */
[----:B---3--:R-:W3:Y:S04]  /*291d0*/  LD.E R11, desc[UR44][R18.64+0x288] ;  /* 0x0002882c120b7980 */ /* 0x008ee8000c101900 */
        /* <DEDUP_REMOVED lines=113> */
[----:B----4-:R0:W-:Y:S04]  /*298f0*/  ST.E desc[UR44][R18.64+0x260], R7 ;  /* 0x0002600712007985 */ /* 0x0101e8000c10192c */
[----:B-----5:R0:W-:Y:S04]  /*29900*/  ST.E desc[UR44][R18.64+0x264], R9 ;  /* 0x0002640912007985 */ /* 0x0201e8000c10192c */
[----:B------:R0:W-:Y:S04]  /*29910*/  ST.E desc[UR44][R18.64+0x268], R17 ;  /* 0x0002681112007985 */ /* 0x0001e8000c10192c */
[----:B------:R0:W-:Y:S04]  /*29920*/  ST.E desc[UR44][R18.64+0x26c], R21 ;  /* 0x00026c1512007985 */ /* 0x0001e8000c10192c */
[----:B------:R0:W-:Y:S04]  /*29930*/  ST.E desc[UR44][R18.64+0x270], R3 ;  /* 0x0002700312007985 */ /* 0x0001e8000c10192c */
[----:B------:R0:W-:Y:S04]  /*29940*/  ST.E desc[UR44][R18.64+0x274], R25 ;  /* 0x0002741912007985 */ /* 0x0001e8000c10192c */
[----:B------:R0:W-:Y:S04]  /*29950*/  ST.E desc[UR44][R18.64+0x278], R5 ;  /* 0x0002780512007985 */ /* 0x0001e8000c10192c */
[----:B------:R0:W-:Y:S04]  /*29960*/  ST.E desc[UR44][R18.64+0x27c], R27 ;  /* 0x00027c1b12007985 */ /* 0x0001e8000c10192c */
[----:B--2---:R0:W-:Y:S04]  /*29970*/  ST.E desc[UR44][R18.64+0x280], R13 ;  /* 0x0002800d12007985 */ /* 0x0041e8000c10192c */
[----:B------:R0:W-:Y:S04]  /*29980*/  ST.E desc[UR44][R18.64+0x284], R29 ;  /* 0x0002841d12007985 */ /* 0x0001e8000c10192c */
[----:B---3--:R0:W-:Y:S04]  /*29990*/  ST.E desc[UR44][R18.64+0x288], R11 ;  /* 0x0002880b12007985 */ /* 0x0081e8000c10192c */
        /* <DEDUP_REMOVED lines=112> */
[----:B------:R0:W-:Y:S01]  /*2a0a0*/  ST.E desc[UR44][R18.64+0x44c], R28 ;  /* 0x00044c1c12007985 */ /* 0x0001e2000c10192c */
[----:B------:R-:W-:Y:S04]  /*2a0b0*/  BSSY B0, `(.L_x_2133) ;  /* 0x0000008000007945 */ /* 0x000fe80003800000 */
[----:B------:R-:W-:Y:S05]  /*2a0c0*/  @P0 BRA `(.L_x_2134) ;  /* 0x0000000000180947 */ /* 0x000fea0003800000 */
[----:B0-----:R-:W2:Y:S04]  /*2a0d0*/  LDL.64 R4, [R1+0x68] ;  /* 0x0000680001047983 */ /* 0x001ea80000100a00 */
[----:B------:R-:W3:Y:S01]  /*2a0e0*/  LD.E R2, desc[UR44][R14.64] ;  /* 0x0000002c0e027980 */ /* 0x000ee2000c101900 */
[----:B--2---:R-:W-:-:S05]  /*2a0f0*/  MOV R3, R4 ;  /* 0x0000000400037202 */ /* 0x004fca0000000f00 */
[----:B---3--:R-:W-:-:S05]  /*2a100*/  IMAD R2, R2, 0x8, R3 ;  /* 0x0000000802027824 */ /* 0x008fca00078e0203 */
[----:B------:R-:W-:-:S04]  /*2a110*/  PRMT R2, RZ, 0x654, R2 ;  /* 0x00000654ff027816 */ /* 0x000fc80000000002 */
[----:B------:R1:W-:Y:S03]  /*2a120*/  SYNCS.ARRIVE.TRANS64.RED.A1T0 RZ, [R2+URZ], RZ ;  /* 0x000000ff02ff79a7 */ /* 0x0003e6000810043f */
.L_x_2134:
[----:B------:R-:W-:Y:S05]  /*2a130*/  BSYNC B0 ;  /* 0x0000000000007941 */ /* 0x000fea0003800000 */
.L_x_2133:
[C---:B------:R-:W-:Y:S01]  /*2a140*/  ISETP.GT.AND P1, PT, R0.reuse, R192, PT ;  /* 0x000000c00000720c */ /* 0x040fe20003f24270 */
[----:B------:R-:W-:-:S12]  /*2a150*/  VIADD R0, R0, 0xffffffff ;  /* 0xffffffff00007836 */ /* 0x000fd80000000000 */
[----:B------:R-:W-:Y:S05]  /*2a160*/  @P1 BRA `(.L_x_2135) ;  /* 0xffffff5400401947 */ /* 0x000fea000383ffff */
.L_x_2108:
[----:B------:R-:W-:Y:S05]  /*2a170*/  WARPSYNC.ALL ;  /* 0x0000000000007948 */ /* 0x000fea0003800000 */
[----:B0-----:R-:W2:Y:S04]  /*2a180*/  LDL R5, [R1+0x230] ;  /* 0x0002300001057983 */ /* 0x001ea80000100800 */
[----:B------:R-:W3:Y:S04]  /*2a190*/  LDL R6, [R1+0x234] ;  /* 0x0002340001067983 */ /* 0x000ee80000100800 */
[----:B------:R-:W4:Y:S04]  /*2a1a0*/  LDL R62, [R1+0x210] ;  /* 0x00021000013e7983 */ /* 0x000f280000100800 */
[----:B------:R-:W5:Y:S04]  /*2a1b0*/  LDL.64 R12, [R1+0x3b8] ;  /* 0x0003b800010c7983 */ /* 0x000f680000100a00 */
        /* <DEDUP_REMOVED lines=60> */
[----:B------:R-:W5:Y:S04]  /*2a580*/  LDL R61, [R1+0x218] ;  /* 0x00021800013d7983 */ /* 0x000f680000100800 */
[----:B--2---:R-:W0:Y:S02]  /*2a590*/  SHFL.BFLY PT, R0, R5, 0x2, 0x1f ;  /* 0x0c401f0005007f89 */ /* 0x004e2400000e0000 */
[----:B0-----:R-:W-:-:S05]  /*2a5a0*/  FADD.FTZ R0, R5, R0 ;  /* 0x0000000005007221 */ /* 0x001fca0000010000 */
[----:B------:R-:W1:Y:S02]  /*2a5b0*/  SHFL.BFLY PT, R3, R0, 0x1, 0x1f ;  /* 0x0c201f0000037f89 */ /* 0x000e6400000e0000 */
[----:B-1----:R-:W-:Y:S01]  /*2a5c0*/  FADD.FTZ R2, R0, R3 ;  /* 0x0000000300027221 */ /* 0x002fe20000010000 */
[----:B----4-:R-:W-:Y:S01]  /*2a5d0*/  VIADD R62, R62, 0x1 ;  /* 0x000000013e3e7836 */ /* 0x010fe20000000000 */
[----:B------:R-:W2:Y:S04]  /*2a5e0*/  LDL R0, [R1+0x21c] ;  /* 0x00021c0001007983 */ /* 0x000ea80000100800 */
[----:B------:R-:W-:Y:S04]  /*2a5f0*/  STL [R1+0x230], R2 ;  /* 0x0002300201007387 */ /* 0x000fe80000100800 */
[----:B------:R-:W4:Y:S04]  /*2a600*/  LDL R81, [R1+0x230] ;  /* 0x0002300001517983 */ /* 0x000f280000100800 */
[----:B---3--:R-:W0:Y:S02]  /*2a610*/  SHFL.BFLY PT, R3, R6, 0x2, 0x1f ;  /* 0x0c401f0006037f89 */ /* 0x008e2400000e0000 */
[----:B0-----:R-:W-:Y:S01]  /*2a620*/  FADD.FTZ R3, R3, R6 ;  /* 0x0000000603037221 */ /* 0x001fe20000010000 */
[----:B------:R-:W-:Y:S01]  /*2a630*/  ISETP.NE.AND P2, PT, R62, 0x2, PT ;  /* 0x000000023e00780c */ /* 0x000fe20003f45270 */
[----:B------:R-:W3:Y:S04]  /*2a640*/  LDL.64 R6, [R1+0x448] ;  /* 0x0004480001067983 */ /* 0x000ee80000100a00 */
[----:B------:R-:W0:Y:S08]  /*2a650*/  SHFL.BFLY PT, R4, R3, 0x1, 0x1f ;  /* 0x0c201f0003047f89 */ /* 0x000e3000000e0000 */
[----:B------:R-:W5:Y:S01]  /*2a660*/  @!P2 LDL R60, [R1+0x214] ;  /* 0x00021400013ca983 */ /* 0x000f620000100800 */
[----:B0-----:R-:W-:-:S03]  /*2a670*/  FADD.FTZ R72, R3, R4 ;  /* 0x0000000403487221 */ /* 0x001fc60000010000 */
[----:B------:R-:W3:Y:S02]  /*2a680*/  LDL.64 R4, [R1+0x418] ;  /* 0x0004180001047983 */ /* 0x000ee40000100a00 */
[----:B------:R-:W-:Y:S02]  /*2a690*/  FSETP.NE.FTZ.AND P1, PT, R72, RZ, PT ;  /* 0x000000ff4800720b */ /* 0x000fe40003f35000 */
[----:B------:R-:W3:Y:S11]  /*2a6a0*/  LDL.64 R2, [R1+0x438] ;  /* 0x0004380001027983 */ /* 0x000ef60000100a00 */
[----:B------:R-:W3:Y:S04]  /*2a6b0*/  @P1 LDL R77, [R1+0x240] ;  /* 0x00024000014d1983 */ /* 0x000ee80000100800 */
[----:B------:R-:W3:Y:S01]  /*2a6c0*/  @P1 LDL R79, [R1+0x224] ;  /* 0x00022400014f1983 */ /* 0x000ee20000100800 */
[----:B------:R-:W-:-:S02]  /*2a6d0*/  IMAD.MOV.U32 R74, RZ, RZ, -0x800000 ;  /* 0xff800000ff4a7424 */ /* 0x000fc400078e00ff */
[----:B------:R-:W-:Y:S01]  /*2a6e0*/  IMAD.MOV.U32 R73, RZ, RZ, RZ ;  /* 0x000000ffff497224 */ /* 0x000fe200078e00ff */
[----:B------:R0:W-:Y:S08]  /*2a6f0*/  BAR.ARV R236, 0x100 ;  /* 0x000400ec0000751d */ /* 0x0001f00000002000 */
[----:B------:R-:W-:Y:S06]  /*2a700*/  BAR.ARV 0x8, 0x180 ;  /* 0x0206000000007b1d */ /* 0x000fec0000002000 */
[----:B----4-:R-:W-:-:S13]  /*2a710*/  FSETP.NE.FTZ.AND P0, PT, R81, RZ, PT ;  /* 0x000000ff5100720b */ /* 0x010fda0003f15000 */
[----:B------:R-:W4:Y:S04]  /*2a720*/  @P0 LDL R63, [R1+0x240] ;  /* 0x00024000013f0983 */ /* 0x000f280000100800 */
[----:B------:R-:W3:Y:S01]  /*2a730*/  @P0 LDL R76, [R1+0x220] ;  /* 0x00022000014c0983 */ /* 0x000ee20000100800 */
[----:B------:R-:W1:Y:S02]  /*2a740*/  @P0 MUFU.LG2 R75, R81 ;  /* 0x00000051004b0308 */ /* 0x000e640000000c00 */
[----:B-1----:R-:W-:-:S06]  /*2a750*/  @P0 FMUL.FTZ R78, R75, 0.69314718246459960938 ;  /* 0x3f3172184b4e0820 */ /* 0x002fcc0000410000 */
[----:B------:R-:W1:Y:S08]  /*2a760*/  @P1 MUFU.LG2 R80, R72 ;  /* 0x0000004800501308 */ /* 0x000e700000000c00 */
[----:B------:R-:W0:Y:S01]  /*2a770*/  @P0 MUFU.RCP R73, R81 ;  /* 0x0000005100490308 */ /* 0x000e220000001000 */
[----:B-----5:R-:W-:Y:S01]  /*2a780*/  @!P2 LOP3.LUT R60, R60, 0x1, RZ, 0x3c, !PT ;  /* 0x000000013c3ca812 */ /* 0x020fe200078e3cff */
[----:B--2---:R-:W-:-:S02]  /*2a790*/  VIADD R0, R0, 0x1 ;  /* 0x0000000100007836 */ /* 0x004fc40000000000 */
[----:B-1----:R-:W-:Y:S01]  /*2a7a0*/  @P1 FMUL.FTZ R75, R80, 0.69314718246459960938 ;  /* 0x3f317218504b1820 */ /* 0x002fe20000410000 */
[----:B------:R-:W-:Y:S01]  /*2a7b0*/  STL [R1+0x234], R72 ;  /* 0x0002344801007387 */ /* 0x000fe20000100800 */
        /* <DEDUP_REMOVED lines=64> */
[----:B------:R-:W-:Y:S04]  /*2abc0*/  STL [R1+0x210], R62 ;  /* 0x0002103e01007387 */ /* 0x000fe80000100800 */
        /* <DEDUP_REMOVED lines=32> */
[----:B------:R-:W-:Y:S04]  /*2add0*/  @!P2 STL [R1+0x214], R60 ;  /* 0x0002143c0100a387 */ /* 0x000fe80000100800 */
[----:B------:R-:W-:Y:S04]  /*2ade0*/  STL [R1+0x21c], R0 ;  /* 0x00021c0001007387 */ /* 0x000fe80000100800 */
[----:B------:R-:W-:Y:S01]  /*2adf0*/  @!P2 STL [R1+0x210], RZ ;  /* 0x000210ff0100a387 */ /* 0x000fe20000100800 */
[----:B----4-:R-:W-:-:S04]  /*2ae00*/  @P0 FMUL.FTZ R63, R63, 0.69314718246459960938 ;  /* 0x3f3172183f3f0820 */ /* 0x010fc80000410000 */
[----:B---3--:R-:W-:Y:S01]  /*2ae10*/  @P0 FFMA.FTZ R74, R63, R76, R78 ;  /* 0x0000004c3f4a0223 */ /* 0x008fe2000001004e */
[----:B------:R-:W-:-:S06]  /*2ae20*/  IMAD.MOV.U32 R63, RZ, RZ, RZ ;  /* 0x000000ffff3f7224 */ /* 0x000fcc00078e00ff */
[----:B------:R-:W0:Y:S01]  /*2ae30*/  @P1 MUFU.RCP R63, R72 ;  /* 0x00000048003f1308 */ /* 0x000e220000001000 */
[----:B------:R-:W-:Y:S01]  /*2ae40*/  @P1 FMUL.FTZ R78, R77, 0.69314718246459960938 ;  /* 0x3f3172184d4e1820 */ /* 0x000fe20000410000 */
[----:B------:R-:W-:-:S03]  /*2ae50*/  IMAD.MOV.U32 R76, RZ, RZ, -0x800000 ;  /* 0xff800000ff4c7424 */ /* 0x000fc600078e00ff */
[----:B------:R-:W-:Y:S01]  /*2ae60*/  @P1 FFMA.FTZ R76, R78, R79, R75 ;  /* 0x0000004f4e4c1223 */ /* 0x000fe2000001004b */
[----:B------:R-:W-:Y:S01]  /*2ae70*/  STL [R1+0x230], R74 ;  /* 0x0002304a01007387 */ /* 0x000fe20000100800 */
[-C--:B0-----:R-:W-:Y:S01]  /*2ae80*/  FMUL.FTZ R13, R13, R63.reuse ;  /* 0x0000003f0d0d7220 */ /* 0x081fe20000410000 */
[-C--:B------:R-:W-:Y:S01]  /*2ae90*/  FMUL.FTZ R12, R12, R63.reuse ;  /* 0x0000003f0c0c7220 */ /* 0x080fe20000410000 */
[-C--:B------:R-:W-:Y:S01]  /*2aea0*/  FMUL.FTZ R69, R69, R63.reuse ;  /* 0x0000003f45457220 */ /* 0x080fe20000410000 */
[-C--:B------:R-:W-:Y:S01]  /*2aeb0*/  FMUL.FTZ R68, R68, R63.reuse ;  /* 0x0000003f44447220 */ /* 0x080fe20000410000 */
[-C--:B------:R-:W-:Y:S01]  /*2aec0*/  FMUL.FTZ R67, R67, R63.reuse ;  /* 0x0000003f43437220 */ /* 0x080fe20000410000 */
[-C--:B------:R-:W-:Y:S01]  /*2aed0*/  FMUL.FTZ R66, R66, R63.reuse ;  /* 0x0000003f42427220 */ /* 0x080fe20000410000 */
[----:B------:R0:W-:Y:S01]  /*2aee0*/  STL.64 [R1+0x3b8], R12 ;  /* 0x0003b80c01007387 */ /* 0x0001e20000100a00 */
        /* <DEDUP_REMOVED lines=58> */
[----:B0-----:R-:W-:Y:S01]  /*2b290*/  VIADD R12, R61, 0x1 ;  /* 0x000000013d0c7836 */ /* 0x001fe20000000000 */
[----:B------:R0:W-:Y:S04]  /*2b2a0*/  STL [R1+0x234], R76 ;  /* 0x0002344c01007387 */ /* 0x0001e80000100800 */
[----:B------:R0:W-:Y:S04]  /*2b2b0*/  STL.64 [R1+0x258], R68 ;  /* 0x0002584401007387 */ /* 0x0001e80000100a00 */
        /* <DEDUP_REMOVED lines=30> */
[----:B------:R0:W-:Y:S01]  /*2b4a0*/  STL [R1+0x218], R12 ;  /* 0x0002180c01007387 */ /* 0x0001e20000100800 */
[----:B------:R-:W-:-:S13]  /*2b4b0*/  PLOP3.LUT P0, PT, PT, PT, PT, 0x8, 0x0 ;  /* 0x000000000000781c */ /* 0x000fda0003f0e170 */
.L_x_2047:
[----:B------:R-:W-:Y:S05]  /*2b4c0*/  @P0 BRA `(.L_x_2136) ;  /* 0x0000002400340947 */ /* 0x000fea0003800000 */
[----:B------:R-:W1:Y:S01]  /*2b4d0*/  S2R R0, SR_TID.X ;  /* 0x0000000000007919 */ /* 0x000e620000002100 */
[----:B------:R-:W2:Y:S01]  /*2b4e0*/  S2UR UR5, SR_CgaCtaId ;  /* 0x00000000000579c3 */ /* 0x000ea20000008800 */
[----:B------:R-:W-:Y:S01]  /*2b4f0*/  UMOV UR4, 0x400 ;  /* 0x0000040000047882 */ /* 0x000fe20000000000 */
[----:B------:R-:W-:Y:S01]  /*2b500*/  ULDC UR6, c[0x0][0xb88] ;  /* 0x0002e20000067ab9 */ /* 0x000fe20000000800 */
[----:B0-----:R-:W0:Y:S05]  /*2b510*/  S2R R12, SR_CTAID.X ;  /* 0x00000000000c7919 */ /* 0x001e2a0000002500 */
[----:B------:R-:W3:Y:S01]  /*2b520*/  LDC R23, c[0x0][0xce8] ;  /* 0x00033a00ff177b82 */ /* 0x000ee20000000800 */
[----:B--2---:R-:W-:-:S04]  /*2b530*/  ULEA UR4, UR5, UR4, 0x18 ;  /* 0x0000000405047291 */ /* 0x004fc8000f8ec03f */
[----:B------:R-:W-:Y:S01]  /*2b540*/  UIADD3 UR4, UR4, 0x32420, URZ ;  /* 0x0003242004047890 */ /* 0x000fe2000fffe03f */
[----:B-1----:R-:W-:-:S03]  /*2b550*/  VIADD R3, R0, 0xffffff80 ;  /* 0xffffff8000037836 */ /* 0x002fc60000000000 */
[----:B------:R-:W-:Y:S01]  /*2b560*/  UPRMT UR4, URZ, 0x654, UR4 ;  /* 0x000006543f047896 */ /* 0x000fe20008000004 */
[----:B------:R-:W-:Y:S01]  /*2b570*/  BAR.SYNC.DEFER_BLOCKING 0x1, 0x100 ;  /* 0x0044000000007b1d */ /* 0x000fe20000010000 */
[----:B---3--:R-:W-:Y:S01]  /*2b580*/  IMAD R18, R23, UR6, RZ ;  /* 0x0000000617127c24 */ /* 0x008fe2000f8e02ff */
[----:B------:R-:W-:-:S04]  /*2b590*/  SHF.R.S32.HI R2, RZ, 0x1f, R3 ;  /* 0x0000001fff027819 */ /* 0x000fc80000011403 */
[----:B------:R-:W-:-:S04]  /*2b5a0*/  LEA.HI R0, R2, R3, RZ, 0x7 ;  /* 0x0000000302007211 */ /* 0x000fc800078f38ff */
[----:B------:R-:W-:-:S05]  /*2b5b0*/  LOP3.LUT R4, R0, 0xffffff80, RZ, 0xc0, !PT ;  /* 0xffffff8000047812 */ /* 0x000fca00078ec0ff */
[----:B------:R-:W-:-:S05]  /*2b5c0*/  IMAD.IADD R19, R3, 0x1, -R4 ;  /* 0x0000000103137824 */ /* 0x000fca00078e0a04 */
[----:B------:R-:W-:Y:S02]  /*2b5d0*/  SHF.R.S32.HI R4, RZ, 0x1f, R19 ;  /* 0x0000001fff047819 */ /* 0x000fe40000011413 */
[----:B------:R-:W-:Y:S01]  /*2b5e0*/  LOP3.LUT P0, RZ, R19, 0x3, RZ, 0xc0, !PT ;  /* 0x0000000313ff7812 */ /* 0x000fe2000780c0ff */
[----:B------:R-:W-:Y:S01]  /*2b5f0*/  SYNCS.ARRIVE.TRANS64.RED.A1T0 RZ, [UR4], RZ ;  /* 0x000000ffffff79a7 */ /* 0x000fe20008100404 */
[CC--:B------:R-:W-:Y:S01]  /*2b600*/  LEA.HI R27, R4.reuse, R19.reuse, RZ, 0x2 ;  /* 0x00000013041b7211 */ /* 0x0c0fe200078f10ff */
[----:B------:R-:W-:Y:S01]  /*2b610*/  ULDC.64 UR4, c[0x0][0xcd0] ;  /* 0x0003340000047ab9 */ /* 0x000fe20000000a00 */
[----:B------:R-:W-:Y:S02]  /*2b620*/  LEA.HI R4, R4, R19, RZ, 0x5 ;  /* 0x0000001304047211 */ /* 0x000fe400078f28ff */
[--C-:B------:R-:W-:Y:S02]  /*2b630*/  SHF.R.S32.HI R6, RZ, 0x2, R27.reuse ;  /* 0x00000002ff067819 */ /* 0x100fe4000001141b */
[----:B------:R-:W-:-:S02]  /*2b640*/  SHF.R.S32.HI R5, RZ, 0x1f, R27 ;  /* 0x0000001fff057819 */ /* 0x000fc4000001141b */
[----:B------:R-:W-:Y:S02]  /*2b650*/  SHF.R.S32.HI R4, RZ, 0x5, R4 ;  /* 0x00000005ff047819 */ /* 0x000fe40000011404 */
[----:B------:R-:W-:Y:S02]  /*2b660*/  LEA.HI R7, R5, R6, RZ, 0x3 ;  /* 0x0000000605077211 */ /* 0x000fe400078f18ff */
[----:B------:R-:W-:Y:S02]  /*2b670*/  SHF.R.S32.HI R5, RZ, 0x7, R0 ;  /* 0x00000007ff057819 */ /* 0x000fe40000011400 */
[----:B------:R-:W-:Y:S02]  /*2b680*/  LOP3.LUT R7, R7, 0xfffffff8, RZ, 0xc0, !PT ;  /* 0xfffffff807077812 */ /* 0x000fe400078ec0ff */
[----:B------:R-:W-:-:S03]  /*2b690*/  LEA.HI R0, R0, R5, RZ, 0x1 ;  /* 0x0000000500007211 */ /* 0x000fc600078f08ff */
[----:B------:R-:W-:Y:S01]  /*2b6a0*/  IMAD.IADD R7, R6, 0x1, -R7 ;  /* 0x0000000106077824 */ /* 0x000fe200078e0a07 */
[----:B------:R-:W-:-:S05]  /*2b6b0*/  LOP3.LUT R0, R0, 0x3fffffe, RZ, 0xc0, !PT ;  /* 0x03fffffe00007812 */ /* 0x000fca00078ec0ff */
[----:B------:R-:W-:Y:S02]  /*2b6c0*/  IMAD.IADD R0, R5, 0x1, -R0 ;  /* 0x0000000105007824 */ /* 0x000fe400078e0a00 */
[----:B------:R-:W-:Y:S01]  /*2b6d0*/  IMAD R5, R4, 0x10, R7 ;  /* 0x0000001004057824 */ /* 0x000fe200078e0207 */
[----:B------:R-:W-:Y:S01]  /*2b6e0*/  ISETP.NE.AND P2, PT, R23, 0x1, PT ;  /* 0x000000011700780c */ /* 0x000fe20003f45270 */
[----:B------:R-:W1:Y:S02]  /*2b6f0*/  LDC.64 R6, c[0x0][0xcd8] ;  /* 0x00033600ff067b82 */ /* 0x000e640000000a00 */
[----:B------:R-:W-:-:S04]  /*2b700*/  IMAD R5, R0, 0x40, R5 ;  /* 0x0000004000057824 */ /* 0x000fc800078e0205 */
[----:B0-----:R-:W-:-:S05]  /*2b710*/  IMAD R13, R12, 0x80, R5 ;  /* 0x000000800c0d7824 */ /* 0x001fca00078e0205 */
[----:B------:R-:W-:Y:S01]  /*2b720*/  ISETP.GE.OR P1, PT, R13, R18, P0 ;  /* 0x000000120d00720c */ /* 0x000fe20000726670 */
[----:B------:R-:W0:-:S12]  /*2b730*/  @P2 LDC R4, c[0x0][0xcf0] ;  /* 0x00033c00ff042b82 */ /* 0x000e180000000800 */
[----:B------:R-:W2:Y:S01]  /*2b740*/  @!P1 LDL R15, [R1+0x230] ;  /* 0x00023000010f9983 */ /* 0x000ea20000100800 */
[----:B------:R-:W-:Y:S01]  /*2b750*/  LEA.HI R0, R2, R3, RZ, 0x2 ;  /* 0x0000000302007211 */ /* 0x000fe200078f10ff */
[----:B------:R-:W-:Y:S01]  /*2b760*/  IMAD.WIDE.U32 R10, R232, UR4, RZ ;  /* 0x00000004e80a7c25 */ /* 0x000fe2000f8e00ff */
[----:B------:R-:W-:Y:S02]  /*2b770*/  SHF.R.S32.HI R8, RZ, 0x1f, R232 ;  /* 0x0000001fff087819 */ /* 0x000fe400000114e8 */
[----:B------:R-:W-:Y:S01]  /*2b780*/  LOP3.LUT R0, R0, 0xfffffffc, RZ, 0xc0, !PT ;  /* 0xfffffffc00007812 */ /* 0x000fe200078ec0ff */
[----:B------:R-:W-:Y:S01]  /*2b790*/  VIADD R21, R13, 0x8 ;  /* 0x000000080d157836 */ /* 0x000fe20000000000 */
[----:B------:R-:W-:Y:S01]  /*2b7a0*/  SHF.R.S32.HI R14, RZ, 0x1f, R233 ;  /* 0x0000001fff0e7819 */ /* 0x000fe200000114e9 */
[----:B------:R-:W-:Y:S02]  /*2b7b0*/  IMAD R17, R8, UR4, RZ ;  /* 0x0000000408117c24 */ /* 0x000fe4000f8e02ff */
[----:B------:R-:W-:Y:S01]  /*2b7c0*/  IMAD.IADD R0, R3, 0x1, -R0 ;  /* 0x0000000103007824 */ /* 0x000fe200078e0a00 */
[----:B------:R-:W-:Y:S01]  /*2b7d0*/  ISETP.GE.OR P0, PT, R21, R18, P0 ;  /* 0x000000121500720c */ /* 0x000fe20000706670 */
[----:B------:R-:W3:Y:S01]  /*2b7e0*/  @P2 LDC R3, c[0x0][0xcec] ;  /* 0x00033b00ff032b82 */ /* 0x000ee20000000800 */
[----:B------:R-:W-:Y:S01]  /*2b7f0*/  IMAD R17, R232, UR5, R17 ;  /* 0x00000005e8117c24 */ /* 0x000fe2000f8e0211 */
[----:B------:R-:W-:Y:S01]  /*2b800*/  ULDC.64 UR4, c[0x0][0xce0] ;  /* 0x0003380000047ab9 */ /* 0x000fe20000000a00 */
[----:B------:R-:W-:-:S02]  /*2b810*/  LEA.HI R2, R0, R0, RZ, 0x1 ;  /* 0x0000000000027211 */ /* 0x000fc400078f08ff */
[----:B------:R-:W-:Y:S02]  /*2b820*/  IMAD.IADD R11, R11, 0x1, R17 ;  /* 0x000000010b0b7824 */ /* 0x000fe400078e0211 */
[----:B------:R-:W-:Y:S01]  /*2b830*/  LOP3.LUT R9, R2, 0x1ffffffe, RZ, 0xc0, !PT ;  /* 0x1ffffffe02097812 */ /* 0x000fe200078ec0ff */
[----:B-1----:R-:W-:-:S04]  /*2b840*/  IMAD R2, R6, UR37, RZ ;  /* 0x0000002506027c24 */ /* 0x002fc8000f8e02ff */
[----:B------:R-:W-:Y:S02]  /*2b850*/  IMAD.IADD R0, R0, 0x1, -R9 ;  /* 0x0000000100007824 */ /* 0x000fe400078e0a09 */
[----:B------:R-:W-:Y:S02]  /*2b860*/  IMAD R9, R7, UR36, R2 ;  /* 0x0000002407097c24 */ /* 0x000fe4000f8e0202 */
[----:B------:R-:W-:Y:S02]  /*2b870*/  IMAD R0, R0, 0x8, R5 ;  /* 0x0000000800007824 */ /* 0x000fe400078e0205 */
[----:B------:R-:W-:-:S04]  /*2b880*/  IMAD.WIDE.U32 R6, R6, UR36, R10 ;  /* 0x0000002406067c25 */ /* 0x000fc8000f8e000a */
[----:B------:R-:W-:Y:S02]  /*2b890*/  IMAD R12, R12, 0x80, R0 ;  /* 0x000000800c0c7824 */ /* 0x000fe400078e0200 */
[----:B------:R-:W-:Y:S02]  /*2b8a0*/  IMAD.IADD R7, R7, 0x1, R9 ;  /* 0x0000000107077824 */ /* 0x000fe400078e0209 */
[----:B---3--:R-:W-:-:S04]  /*2b8b0*/  @P2 IMAD.HI.U32 R3, R12, R3, RZ ;  /* 0x000000030c032227 */ /* 0x008fc800078e00ff */
[----:B------:R-:W-:Y:S01]  /*2b8c0*/  IMAD.MOV.U32 R5, RZ, RZ, R12 ;  /* 0x000000ffff057224 */ /* 0x000fe200078e000c */
[----:B0-----:R-:W-:Y:S01]  /*2b8d0*/  @P2 SHF.R.U32.HI R5, RZ, R4, R3 ;  /* 0x00000004ff052219 */ /* 0x001fe20000011603 */
[----:B------:R-:W-:Y:S02]  /*2b8e0*/  IMAD R0, R14, UR4, RZ ;  /* 0x000000040e007c24 */ /* 0x000fe4000f8e02ff */
[----:B------:R-:W-:Y:S01]  /*2b8f0*/  IMAD.WIDE.U32 R2, R233, UR4, R6 ;  /* 0x00000004e9027c25 */ /* 0x000fe2000f8e0006 */
[----:B------:R-:W-:-:S03]  /*2b900*/  SHF.R.S32.HI R9, RZ, 0x1f, R5 ;  /* 0x0000001fff097819 */ /* 0x000fc60000011405 */
[----:B------:R-:W-:Y:S01]  /*2b910*/  IMAD.MOV R4, RZ, RZ, -R5 ;  /* 0x000000ffff047224 */ /* 0x000fe200078e0a05 */
[----:B------:R-:W-:-:S03]  /*2b920*/  IADD3 R2, P3, R5, R2, RZ ;  /* 0x0000000205027210 */ /* 0x000fc60007f7e0ff */
[----:B------:R-:W-:Y:S02]  /*2b930*/  IMAD R7, R23, R4, R12 ;  /* 0x0000000417077224 */ /* 0x000fe400078e020c */
[----:B------:R-:W-:Y:S01]  /*2b940*/  IMAD R4, R233, UR5, R0 ;  /* 0x00000005e9047c24 */ /* 0x000fe2000f8e0200 */
[----:B------:R-:W-:Y:S02]  /*2b950*/  ULDC.64 UR4, c[0x0][0xcc8] ;  /* 0x0003320000047ab9 */ /* 0x000fe40000000a00 */
[----:B------:R-:W-:Y:S02]  /*2b960*/  SHF.R.S32.HI R0, RZ, 0x1f, R7 ;  /* 0x0000001fff007819 */ /* 0x000fe40000011407 */
[----:B------:R-:W-:Y:S02]  /*2b970*/  IADD3.X R3, R9, R3, R4, P3, !PT ;  /* 0x0000000309037210 */ /* 0x000fe40001ffe404 */
[----:B------:R-:W0:Y:S01]  /*2b980*/  LDC.64 R4, c[0x0][0xc40] ;  /* 0x00031000ff047b82 */ /* 0x000e220000000a00 */
[----:B------:R-:W-:-:S02]  /*2b990*/  IMAD R0, R0, UR4, RZ ;  /* 0x0000000400007c24 */ /* 0x000fc4000f8e02ff */
[----:B------:R-:W-:-:S04]  /*2b9a0*/  IMAD.WIDE.U32 R2, R7, UR4, R2 ;  /* 0x0000000407027c25 */ /* 0x000fc8000f8e0002 */
[----:B------:R-:W-:Y:S01]  /*2b9b0*/  IMAD R7, R7, UR5, R0 ;  /* 0x0000000507077c24 */ /* 0x000fe2000f8e0200 */
[----:B------:R-:W-:Y:S01]  /*2b9c0*/  ULDC.64 UR4, c[0x0][0xca8] ;  /* 0x00032a0000047ab9 */ /* 0x000fe20000000a00 */
[----:B------:R-:W1:Y:S01]  /*2b9d0*/  @P2 LDC R9, c[0x0][0xcf0] ;  /* 0x00033c00ff092b82 */ /* 0x000e620000000800 */
[----:B------:R-:W-:Y:S01]  /*2b9e0*/  LEA R24, P3, R2, UR4, 0x2 ;  /* 0x0000000402187c11 */ /* 0x000fe2000f8610ff */
[----:B------:R-:W-:-:S04]  /*2b9f0*/  IMAD.IADD R3, R3, 0x1, R7 ;  /* 0x0000000103037824 */ /* 0x000fc800078e0207 */
[----:B------:R-:W-:Y:S01]  /*2ba00*/  SHFL.IDX PT, R10, R24, RZ, 0x1c1f ;  /* 0x001c1fff180a7589 */ /* 0x000fe200000e0000 */
[----:B------:R-:W-:Y:S01]  /*2ba10*/  LEA.HI.X R26, R2, UR5, R3, 0x2, P3 ;  /* 0x00000005021a7c11 */ /* 0x000fe200098f1403 */
[----:B------:R-:W-:-:S04]  /*2ba20*/  ULDC.64 UR4, c[0x0][0xc38] ;  /* 0x00030e0000047ab9 */ /* 0x000fc80000000a00 */
[----:B------:R-:W2:Y:S01]  /*2ba30*/  SHFL.IDX PT, R11, R26, RZ, 0x1c1f ;  /* 0x001c1fff1a0b7589 */ /* 0x000ea200000e0000 */
[----:B------:R-:W-:Y:S02]  /*2ba40*/  IMAD R3, R8, UR4, RZ ;  /* 0x0000000408037c24 */ /* 0x000fe4000f8e02ff */
[----:B------:R-:W3:Y:S01]  /*2ba50*/  @P2 LDC R8, c[0x0][0xcec] ;  /* 0x00033b00ff082b82 */ /* 0x000ee20000000800 */
[----:B--2---:R-:W-:Y:S04]  /*2ba60*/  @!P1 ST.E desc[UR44][R10.64], R15 ;  /* 0x0000000f0a009985 */ /* 0x004fe8000c10192c */
[----:B------:R-:W2:Y:S01]  /*2ba70*/  @!P0 LDL R25, [R1+0x234] ;  /* 0x0002340001198983 */ /* 0x000ea20000100800 */
[C---:B------:R-:W-:Y:S01]  /*2ba80*/  IMAD R3, R232.reuse, UR5, R3 ;  /* 0x00000005e8037c24 */ /* 0x040fe2000f8e0203 */
[----:B------:R-:W-:Y:S01]  /*2ba90*/  BSSY B0, `(.L_x_2137) ;  /* 0x0000109000007945 */ /* 0x000fe20003800000 */
[----:B------:R-:W-:Y:S01]  /*2baa0*/  IMAD.WIDE.U32 R6, R232, UR4, RZ ;  /* 0x00000004e8067c25 */ /* 0x000fe2000f8e00ff */
[----:B------:R-:W-:-:S03]  /*2bab0*/  ULDC.64 UR4, c[0x0][0xc48] ;  /* 0x0003120000047ab9 */ /* 0x000fc60000000a00 */
[----:B------:R-:W-:Y:S02]  /*2bac0*/  IMAD.IADD R3, R7, 0x1, R3 ;  /* 0x0000000107037824 */ /* 0x000fe400078e0203 */
[C---:B0-----:R-:W-:Y:S02]  /*2bad0*/  IMAD R0, R4.reuse, UR37, RZ ;  /* 0x0000002504007c24 */ /* 0x041fe4000f8e02ff */
[----:B------:R-:W-:Y:S02]  /*2bae0*/  IMAD.MOV.U32 R2, RZ, RZ, R6 ;  /* 0x000000ffff027224 */ /* 0x000fe400078e0006 */
[----:B------:R-:W-:Y:S02]  /*2baf0*/  IMAD R5, R5, UR36, R0 ;  /* 0x0000002405057c24 */ /* 0x000fe4000f8e0200 */
[----:B------:R-:W-:-:S04]  /*2bb00*/  IMAD.WIDE.U32 R2, R4, UR36, R2 ;  /* 0x0000002404027c25 */ /* 0x000fc8000f8e0002 */
[----:B---3--:R-:W-:-:S04]  /*2bb10*/  @P2 IMAD.HI.U32 R8, R12, R8, RZ ;  /* 0x000000080c082227 */ /* 0x008fc800078e00ff */
[----:B------:R-:W-:Y:S02]  /*2bb20*/  IMAD.IADD R3, R3, 0x1, R5 ;  /* 0x0000000103037824 */ /* 0x000fe400078e0205 */
[----:B------:R-:W-:Y:S01]  /*2bb30*/  IMAD.MOV.U32 R5, RZ, RZ, R12 ;  /* 0x000000ffff057224 */ /* 0x000fe200078e000c */
[----:B-1----:R-:W-:Y:S01]  /*2bb40*/  @P2 SHF.R.U32.HI R5, RZ, R9, R8 ;  /* 0x00000009ff052219 */ /* 0x002fe20000011608 */
[----:B------:R-:W-:Y:S02]  /*2bb50*/  IMAD R0, R14, UR4, RZ ;  /* 0x000000040e007c24 */ /* 0x000fe4000f8e02ff */
[----:B------:R-:W-:-:S04]  /*2bb60*/  IMAD.WIDE.U32 R2, R233, UR4, R2 ;  /* 0x00000004e9027c25 */ /* 0x000fc8000f8e0002 */
[----:B------:R-:W-:Y:S01]  /*2bb70*/  IMAD R7, R233, UR5, R0 ;  /* 0x00000005e9077c24 */ /* 0x000fe2000f8e0200 */
[--C-:B------:R-:W-:Y:S01]  /*2bb80*/  SHF.R.S32.HI R0, RZ, 0x1f, R5.reuse ;  /* 0x0000001fff007819 */ /* 0x100fe20000011405 */
[----:B------:R-:W-:Y:S01]  /*2bb90*/  IMAD.MOV R4, RZ, RZ, -R5 ;  /* 0x000000ffff047224 */ /* 0x000fe200078e0a05 */
[----:B------:R-:W-:Y:S01]  /*2bba0*/  ULDC.64 UR4, c[0x0][0xc30] ;  /* 0x00030c0000047ab9 */ /* 0x000fe20000000a00 */
[----:B------:R-:W-:Y:S02]  /*2bbb0*/  IMAD.IADD R3, R3, 0x1, R7 ;  /* 0x0000000103037824 */ /* 0x000fe400078e0207 */
[----:B------:R-:W-:Y:S02]  /*2bbc0*/  IMAD R0, R0, UR4, RZ ;  /* 0x0000000400007c24 */ /* 0x000fe4000f8e02ff */
[----:B------:R-:W-:Y:S02]  /*2bbd0*/  IMAD R23, R23, R4, R12 ;  /* 0x0000000417177224 */ /* 0x000fe400078e020c */
[----:B------:R-:W-:-:S02]  /*2bbe0*/  IMAD R7, R5, UR5, R0 ;  /* 0x0000000505077c24 */ /* 0x000fc4000f8e0200 */
[----:B------:R-:W-:Y:S01]  /*2bbf0*/  IMAD.WIDE.U32 R2, R5, UR4, R2 ;  /* 0x0000000405027c25 */ /* 0x000fe2000f8e0002 */
[----:B------:R-:W-:Y:S01]  /*2bc00*/  SHF.R.S32.HI R0, RZ, 0x1f, R23 ;  /* 0x0000001fff007819 */ /* 0x000fe20000011417 */
[----:B------:R-:W-:Y:S02]  /*2bc10*/  ULDC.64 UR4, c[0x0][0xc28] ;  /* 0x00030a0000047ab9 */ /* 0x000fe40000000a00 */
[----:B------:R-:W-:Y:S02]  /*2bc20*/  IMAD.IADD R3, R3, 0x1, R7 ;  /* 0x0000000103037824 */ /* 0x000fe400078e0207 */
[----:B------:R-:W-:-:S04]  /*2bc30*/  IMAD R0, R0, UR4, RZ ;  /* 0x0000000400007c24 */ /* 0x000fc8000f8e02ff */
[----:B------:R-:W-:Y:S01]  /*2bc40*/  IMAD R5, R23, UR5, R0 ;  /* 0x0000000517057c24 */ /* 0x000fe2000f8e0200 */
[----:B------:R-:W-:Y:S01]  /*2bc50*/  LOP3.LUT R0, R27, 0x7ffffffc, RZ, 0xc0, !PT ;  /* 0x7ffffffc1b007812 */ /* 0x000fe200078ec0ff */
[----:B------:R-:W-:Y:S01]  /*2bc60*/  IMAD.WIDE.U32 R22, R23, UR4, R2 ;  /* 0x0000000417167c25 */ /* 0x000fe2000f8e0002 */
[----:B------:R-:W-:Y:S01]  /*2bc70*/  ULDC.64 UR4, c[0x0][0xc00] ;  /* 0x0003000000047ab9 */ /* 0x000fe20000000a00 */
[----:B------:R-:W-:Y:S02]  /*2bc80*/  SHFL.IDX PT, R2, R24, 0x1, 0x1c1f ;  /* 0x003c1f0018027f89 */ /* 0x000fe400000e0000 */
[----:B------:R-:W-:Y:S01]  /*2bc90*/  IMAD.IADD R3, R23, 0x1, R5 ;  /* 0x0000000117037824 */ /* 0x000fe200078e0205 */
[----:B------:R-:W-:Y:S01]  /*2bca0*/  LEA R20, P1, R22, UR4, 0x2 ;  /* 0x0000000416147c11 */ /* 0x000fe2000f8210ff */
[----:B------:R-:W-:-:S03]  /*2bcb0*/  IMAD.IADD R19, R19, 0x1, -R0 ;  /* 0x0000000113137824 */ /* 0x000fc600078e0a00 */
[----:B------:R-:W-:Y:S01]  /*2bcc0*/  LEA.HI.X R22, R22, UR5, R3, 0x2, P1 ;  /* 0x0000000516167c11 */ /* 0x000fe200088f1403 */
[----:B------:R-:W-:Y:S01]  /*2bcd0*/  SHFL.IDX PT, R16, R20, RZ, 0x1c1f ;  /* 0x001c1fff14107589 */ /* 0x000fe200000e0000 */
[----:B------:R-:W-:Y:S01]  /*2bce0*/  ISETP.GE.AND P1, PT, R13, R18, PT ;  /* 0x000000120d00720c */ /* 0x000fe20003f26270 */
[----:B------:R-:W-:Y:S02]  /*2bcf0*/  IMAD.SHL.U32 R19, R19, 0x2, RZ ;  /* 0x0000000213137824 */ /* 0x000fe400078e00ff */
[----:B------:R-:W2:Y:S04]  /*2bd00*/  SHFL.IDX PT, R3, R26, 0x1, 0x1c1f ;  /* 0x003c1f001a037f89 */ /* 0x000ea800000e0000 */
[----:B------:R0:W1:Y:S04]  /*2bd10*/  SHFL.IDX PT, R17, R22, RZ, 0x1c1f ;  /* 0x001c1fff16117589 */ /* 0x00006800000e0000 */
[----:B--2---:R0:W-:Y:S02]  /*2bd20*/  @!P0 ST.E desc[UR44][R2.64], R25 ;  /* 0x0000001902008985 */ /* 0x0041e4000c10192c */
[----:B-1----:R-:W-:Y:S05]  /*2bd30*/  @P1 BRA `(.L_x_2138) ;  /* 0x0000000c00781947 */ /* 0x002fea0003800000 */
[----:B------:R-:W-:Y:S02]  /*2bd40*/  ULDC UR4, c[0x0][0xbc8] ;  /* 0x0002f20000047ab9 */ /* 0x000fe40000000800 */
[----:B------:R-:W-:-:S13]  /*2bd50*/  ISETP.GE.AND P0, PT, R19, UR4, PT ;  /* 0x0000000413007c0c */ /* 0x000fda000bf06270 */
[----:B------:R-:W2:Y:S01]  /*2bd60*/  @!P0 LDL.64 R12, [R1+0x250] ;  /* 0x00025000010c8983 */ /* 0x000ea20000100a00 */
[C---:B------:R-:W-:Y:S02]  /*2bd70*/  VIADD R0, R19.reuse, 0x8 ;  /* 0x0000000813007836 */ /* 0x040fe40000000000 */
[----:B0-----:R-:W-:-:S03]  /*2bd80*/  @!P0 IMAD.WIDE R2, R19, 0x4, R16 ;  /* 0x0000000413028825 */ /* 0x001fc600078e0210 */
[C---:B------:R-:W-:Y:S01]  /*2bd90*/  ISETP.GE.AND P1, PT, R0.reuse, UR4, PT ;  /* 0x0000000400007c0c */ /* 0x040fe2000bf26270 */
[----:B------:R-:W-:Y:S01]  /*2bda0*/  VIADD R8, R19, 0x10 ;  /* 0x0000001013087836 */ /* 0x000fe20000000000 */
[----:B--2---:R0:W-:Y:S11]  /*2bdb0*/  @!P0 ST.E.64 desc[UR44][R2.64], R12 ;  /* 0x0000000c02008985 */ /* 0x0041f6000c101b2c */
[----:B------:R-:W2:Y:S01]  /*2bdc0*/  @!P1 LDL.64 R6, [R1+0x260] ;  /* 0x0002600001069983 */ /* 0x000ea20000100a00 */
[----:B------:R-:W-:-:S02]  /*2bdd0*/  @!P1 LEA.HI R0, R0, R0, RZ, 0x1 ;  /* 0x0000000000009211 */ /* 0x000fc400078f08ff */
[----:B------:R-:W-:Y:S02]  /*2bde0*/  ISETP.GE.AND P0, PT, R8, UR4, PT ;  /* 0x0000000408007c0c */ /* 0x000fe4000bf06270 */
[----:B------:R-:W-:-:S05]  /*2bdf0*/  @!P1 LOP3.LUT R0, R0, 0xfffffffe, RZ, 0xc0, !PT ;  /* 0xfffffffe00009812 */ /* 0x000fca00078ec0ff */
[----:B------:R-:W-:-:S04]  /*2be00*/  @!P1 IMAD.WIDE R4, R0, 0x4, R16 ;  /* 0x0000000400049825 */ /* 0x000fc800078e0210 */
[----:B------:R-:W-:Y:S01]  /*2be10*/  VIADD R0, R19, 0x18 ;  /* 0x0000001813007836 */ /* 0x000fe20000000000 */
[----:B--2---:R1:W-:Y:S04]  /*2be20*/  @!P1 ST.E.64 desc[UR44][R4.64], R6 ;  /* 0x0000000604009985 */ /* 0x0043e8000c101b2c */
[----:B------:R-:W2:Y:S01]  /*2be30*/  @!P0 LDL.64 R10, [R1+0x270] ;  /* 0x00027000010a8983 */ /* 0x000ea20000100a00 */
[----:B------:R-:W-:Y:S02]  /*2be40*/  @!P0 LEA.HI R8, R8, R8, RZ, 0x1 ;  /* 0x0000000808088211 */ /* 0x000fe400078f08ff */
[----:B------:R-:W-:Y:S02]  /*2be50*/  ISETP.GE.AND P1, PT, R0, UR4, PT ;  /* 0x0000000400007c0c */ /* 0x000fe4000bf26270 */
[----:B------:R-:W-:-:S05]  /*2be60*/  @!P0 LOP3.LUT R8, R8, 0xfffffffe, RZ, 0xc0, !PT ;  /* 0xfffffffe08088812 */ /* 0x000fca00078ec0ff */
[----:B------:R-:W-:-:S04]  /*2be70*/  @!P0 IMAD.WIDE R8, R8, 0x4, R16 ;  /* 0x0000000408088825 */ /* 0x000fc800078e0210 */
[----:B------:R-:W-:Y:S01]  /*2be80*/  VIADD R14, R19, 0x20 ;  /* 0x00000020130e7836 */ /* 0x000fe20000000000 */
[----:B--2---:R2:W-:Y:S04]  /*2be90*/  @!P0 ST.E.64 desc[UR44][R8.64], R10 ;  /* 0x0000000a08008985 */ /* 0x0045e8000c101b2c */
[----:B0-----:R-:W3:Y:S01]  /*2bea0*/  @!P1 LDL.64 R12, [R1+0x280] ;  /* 0x00028000010c9983 */ /* 0x001ee20000100a00 */
[----:B------:R-:W-:Y:S02]  /*2beb0*/  @!P1 LEA.HI R0, R0, R0, RZ, 0x1 ;  /* 0x0000000000009211 */ /* 0x000fe400078f08ff */
[----:B------:R-:W-:Y:S02]  /*2bec0*/  ISETP.GE.AND P0, PT, R14, UR4, PT ;  /* 0x000000040e007c0c */ /* 0x000fe4000bf06270 */
[----:B------:R-:W-:-:S05]  /*2bed0*/  @!P1 LOP3.LUT R0, R0, 0xfffffffe, RZ, 0xc0, !PT ;  /* 0xfffffffe00009812 */ /* 0x000fca00078ec0ff */
[----:B------:R-:W-:-:S04]  /*2bee0*/  @!P1 IMAD.WIDE R2, R0, 0x4, R16 ;  /* 0x0000000400029825 */ /* 0x000fc800078e0210 */
[----:B------:R-:W-:Y:S01]  /*2bef0*/  VIADD R0, R19, 0x28 ;  /* 0x0000002813007836 */ /* 0x000fe20000000000 */
[----:B---3--:R0:W-:Y:S04]  /*2bf00*/  @!P1 ST.E.64 desc[UR44][R2.64], R12 ;  /* 0x0000000c02009985 */ /* 0x0081e8000c101b2c */
[----:B-1----:R-:W3:Y:S01]  /*2bf10*/  @!P0 LDL.64 R4, [R1+0x290] ;  /* 0x0002900001048983 */ /* 0x002ee20000100a00 */
[----:B------:R-:W-:Y:S02]  /*2bf20*/  @!P0 LEA.HI R14, R14, R14, RZ, 0x1 ;  /* 0x0000000e0e0e8211 */ /* 0x000fe400078f08ff */
[----:B------:R-:W-:Y:S02]  /*2bf30*/  ISETP.GE.AND P1, PT, R0, UR4, PT ;  /* 0x0000000400007c0c */ /* 0x000fe4000bf26270 */
[----:B------:R-:W-:-:S05]  /*2bf40*/  @!P0 LOP3.LUT R14, R14, 0xfffffffe, RZ, 0xc0, !PT ;  /* 0xfffffffe0e0e8812 */ /* 0x000fca00078ec0ff */
[----:B------:R-:W-:-:S04]  /*2bf50*/  @!P0 IMAD.WIDE R14, R14, 0x4, R16 ;  /* 0x000000040e0e8825 */ /* 0x000fc800078e0210 */
[----:B--2---:R-:W-:Y:S01]  /*2bf60*/  VIADD R8, R19, 0x30 ;  /* 0x0000003013087836 */ /* 0x004fe20000000000 */
[----:B---3--:R1:W-:Y:S04]  /*2bf70*/  @!P0 ST.E.64 desc[UR44][R14.64], R4 ;  /* 0x000000040e008985 */ /* 0x0083e8000c101b2c */
[----:B------:R-:W2:Y:S01]  /*2bf80*/  @!P1 LDL.64 R6, [R1+0x2a0] ;  /* 0x0002a00001069983 */ /* 0x000ea20000100a00 */
[----:B------:R-:W-:Y:S02]  /*2bf90*/  @!P1 LEA.HI R0, R0, R0, RZ, 0x1 ;  /* 0x0000000000009211 */ /* 0x000fe400078f08ff */
[----:B------:R-:W-:Y:S02]  /*2bfa0*/  ISETP.GE.AND P0, PT, R8, UR4, PT ;  /* 0x0000000408007c0c */ /* 0x000fe4000bf06270 */
[----:B------:R-:W-:-:S05]  /*2bfb0*/  @!P1 LOP3.LUT R0, R0, 0xfffffffe, RZ, 0xc0, !PT ;  /* 0xfffffffe00009812 */ /* 0x000fca00078ec0ff */
[----:B0-----:R-:W-:-:S04]  /*2bfc0*/  @!P1 IMAD.WIDE R2, R0, 0x4, R16 ;  /* 0x0000000400029825 */ /* 0x001fc800078e0210 */
        /* <DEDUP_REMOVED lines=9> */
[----:B-1----:R-:W3:Y:S01]  /*2c060*/  @!P1 LDL.64 R4, [R1+0x2c0] ;  /* 0x0002c00001049983 */ /* 0x002ee20000100a00 */
[----:B------:R-:W-:Y:S02]  /*2c070*/  @!P1 LEA.HI R0, R0, R0, RZ, 0x1 ;  /* 0x0000000000009211 */ /* 0x000fe400078f08ff */
[----:B------:R-:W-:Y:S02]  /*2c080*/  ISETP.GE.AND P0, PT, R12, UR4, PT ;  /* 0x000000040c007c0c */ /* 0x000fe4000bf06270 */
[----:B------:R-:W-:-:S05]  /*2c090*/  @!P1 LOP3.LUT R0, R0, 0xfffffffe, RZ, 0xc0, !PT ;  /* 0xfffffffe00009812 */ /* 0x000fca00078ec0ff */
[----:B0-----:R-:W-:-:S04]  /*2c0a0*/  @!P1 IMAD.WIDE R2, R0, 0x4, R16 ;  /* 0x0000000400029825 */ /* 0x001fc800078e0210 */
[----:B------:R-:W-:Y:S01]  /*2c0b0*/  VIADD R0, R19, 0x48 ;  /* 0x0000004813007836 */ /* 0x000fe20000000000 */
[----:B---3--:R0:W-:Y:S04]  /*2c0c0*/  @!P1 ST.E.64 desc[UR44][R2.64], R4 ;  /* 0x0000000402009985 */ /* 0x0081e8000c101b2c */
[----:B------:R-:W3:Y:S01]  /*2c0d0*/  @!P0 LDL.64 R6, [R1+0x2d0] ;  /* 0x0002d00001068983 */ /* 0x000ee20000100a00 */
        /* <DEDUP_REMOVED lines=18> */
[----:B-1----:R-:W-:Y:S01]  /*2c200*/  VIADD R12, R19, 0x60 ;  /* 0x00000060130c7836 */ /* 0x002fe20000000000 */
[----:B--2---:R1:W-:Y:S04]  /*2c210*/  @!P0 ST.E.64 desc[UR44][R10.64], R4 ;  /* 0x000000040a008985 */ /* 0x0043e8000c101b2c */
        /* <DEDUP_REMOVED lines=94> */
[----:B-1----:R-:W-:-:S05]  /*2c800*/  @!P0 LOP3.LUT R5, R12, 0xfffffffe, RZ, 0xc0, !PT ;  /* 0xfffffffe0c058812 */ /* 0x002fca00078ec0ff */
[----:B------:R-:W-:-:S04]  /*2c810*/  @!P0 IMAD.WIDE R4, R5, 0x4, R16 ;  /* 0x0000000405048825 */ /* 0x000fc800078e0210 */
[----:B------:R-:W-:Y:S01]  /*2c820*/  VIADD R12, R19, 0xd0 ;  /* 0x000000d0130c7836 */ /* 0x000fe20000000000 */
[----:B--2---:R1:W-:Y:S04]  /*2c830*/  @!P0 ST.E.64 desc[UR44][R4.64], R8 ;  /* 0x0000000804008985 */ /* 0x0043e8000c101b2c */
[----:B------:R-:W2:Y:S01]  /*2c840*/  @!P1 LDL.64 R10, [R1+0x3e0] ;  /* 0x0003e000010a9983 */ /* 0x000ea20000100a00 */
[----:B------:R-:W-:Y:S02]  /*2c850*/  @!P1 LEA.HI R0, R0, R0, RZ, 0x1 ;  /* 0x0000000000009211 */ /* 0x000fe400078f08ff */
[----:B------:R-:W-:Y:S02]  /*2c860*/  ISETP.GE.AND P0, PT, R12, UR4, PT ;  /* 0x000000040c007c0c */ /* 0x000fe4000bf06270 */
[----:B0-----:R-:W-:-:S05]  /*2c870*/  @!P1 LOP3.LUT R3, R0, 0xfffffffe, RZ, 0xc0, !PT ;  /* 0xfffffffe00039812 */ /* 0x001fca00078ec0ff */
[----:B------:R-:W-:-:S04]  /*2c880*/  @!P1 IMAD.WIDE R2, R3, 0x4, R16 ;  /* 0x0000000403029825 */ /* 0x000fc800078e0210 */
        /* <DEDUP_REMOVED lines=30> */
[----:B------:R-:W3:Y:S01]  /*2ca70*/  @!P0 LDL.64 R8, [R1+0x430] ;  /* 0x0004300001088983 */ /* 0x000ee20000100a00 */
[----:B------:R-:W-:Y:S02]  /*2ca80*/  @!P0 LEA.HI R12, R12, R12, RZ, 0x1 ;  /* 0x0000000c0c0c8211 */ /* 0x000fe400078f08ff */
[----:B------:R-:W-:Y:S02]  /*2ca90*/  ISETP.GE.AND P1, PT, R0, UR4, PT ;  /* 0x0000000400007c0c */ /* 0x000fe4000bf26270 */
[----:B-1----:R-:W-:-:S05]  /*2caa0*/  @!P0 LOP3.LUT R5, R12, 0xfffffffe, RZ, 0xc0, !PT ;  /* 0xfffffffe0c058812 */ /* 0x002fca00078ec0ff */
[----:B------:R-:W-:-:S05]  /*2cab0*/  @!P0 IMAD.WIDE R4, R5, 0x4, R16 ;  /* 0x0000000405048825 */ /* 0x000fca00078e0210 */
[----:B---3--:R2:W-:Y:S04]  /*2cac0*/  @!P0 ST.E.64 desc[UR44][R4.64], R8 ;  /* 0x0000000804008985 */ /* 0x0085e8000c101b2c */
[----:B------:R-:W3:Y:S01]  /*2cad0*/  @!P1 LDL.64 R12, [R1+0x440] ;  /* 0x00044000010c9983 */ /* 0x000ee20000100a00 */
[----:B------:R-:W-:-:S04]  /*2cae0*/  @!P1 LEA.HI R0, R0, R0, RZ, 0x1 ;  /* 0x0000000000009211 */ /* 0x000fc800078f08ff */
[----:B------:R-:W-:-:S05]  /*2caf0*/  @!P1 LOP3.LUT R11, R0, 0xfffffffe, RZ, 0xc0, !PT ;  /* 0xfffffffe000b9812 */ /* 0x000fca00078ec0ff */
[----:B------:R-:W-:-:S05]  /*2cb00*/  @!P1 IMAD.WIDE R16, R11, 0x4, R16 ;  /* 0x000000040b109825 */ /* 0x000fca00078e0210 */
[----:B---3--:R2:W-:Y:S02]  /*2cb10*/  @!P1 ST.E.64 desc[UR44][R16.64], R12 ;  /* 0x0000000c10009985 */ /* 0x0085e4000c101b2c */
.L_x_2138:
[----:B------:R-:W-:Y:S05]  /*2cb20*/  BSYNC B0 ;  /* 0x0000000000007941 */ /* 0x000fea0003800000 */
.L_x_2137:
[----:B------:R-:W-:Y:S01]  /*2cb30*/  ISETP.GE.AND P0, PT, R21, R18, PT ;  /* 0x000000121500720c */ /* 0x000fe20003f06270 */
[----:B------:R1:W3:Y:S04]  /*2cb40*/  SHFL.IDX PT, R15, R22, 0x1, 0x1c1f ;  /* 0x003c1f00160f7f89 */ /* 0x0002e800000e0000 */
[----:B------:R1:W4:Y:S08]  /*2cb50*/  SHFL.IDX PT, R14, R20, 0x1, 0x1c1f ;  /* 0x003c1f00140e7f89 */ /* 0x00033000000e0000 */
[----:B-1----:R-:W-:Y:S05]  /*2cb60*/  @P0 BRA `(.L_x_2039) ;  /* 0x0000005c00a80947 */ /* 0x002fea0003800000 */
[----:B--2---:R-:W1:Y:S02]  /*2cb70*/  LDC R17, c[0x0][0xbc8] ;  /* 0x0002f200ff117b82 */ /* 0x004e640000000800 */
[----:B-1----:R-:W-:-:S13]  /*2cb80*/  ISETP.GE.AND P0, PT, R19, R17, PT ;  /* 0x000000111300720c */ /* 0x002fda0003f06270 */
[----:B------:R-:W2:Y:S01]  /*2cb90*/  @!P0 LDL.64 R12, [R1+0x258] ;  /* 0x00025800010c8983 */ /* 0x000ea20000100a00 */
[C---:B------:R-:W-:Y:S02]  /*2cba0*/  VIADD R0, R19.reuse, 0x8 ;  /* 0x0000000813007836 */ /* 0x040fe40000000000 */
[----:B0--34-:R-:W-:-:S03]  /*2cbb0*/  @!P0 IMAD.WIDE R2, R19, 0x4, R14 ;  /* 0x0000000413028825 */ /* 0x019fc600078e020e */
[C---:B------:R-:W-:Y:S01]  /*2cbc0*/  ISETP.GE.AND P1, PT, R0.reuse, R17, PT ;  /* 0x000000110000720c */ /* 0x040fe20003f26270 */
[----:B------:R-:W-:Y:S01]  /*2cbd0*/  VIADD R10, R19, 0x10 ;  /* 0x00000010130a7836 */ /* 0x000fe20000000000 */
[----:B--2---:R0:W-:Y:S11]  /*2cbe0*/  @!P0 ST.E.64 desc[UR44][R2.64], R12 ;  /* 0x0000000c02008985 */ /* 0x0041f6000c101b2c */
[----:B------:R-:W2:Y:S01]  /*2cbf0*/  @!P1 LDL.64 R6, [R1+0x268] ;  /* 0x0002680001069983 */ /* 0x000ea20000100a00 */
[----:B------:R-:W-:-:S02]  /*2cc00*/  @!P1 LEA.HI R0, R0, R0, RZ, 0x1 ;  /* 0x0000000000009211 */ /* 0x000fc400078f08ff */
[----:B------:R-:W-:Y:S02]  /*2cc10*/  ISETP.GE.AND P0, PT, R10, R17, PT ;  /* 0x000000110a00720c */ /* 0x000fe40003f06270 */
[----:B------:R-:W-:-:S05]  /*2cc20*/  @!P1 LOP3.LUT R0, R0, 0xfffffffe, RZ, 0xc0, !PT ;  /* 0xfffffffe00009812 */ /* 0x000fca00078ec0ff */
[----:B------:R-:W-:-:S04]  /*2cc30*/  @!P1 IMAD.WIDE R4, R0, 0x4, R14 ;  /* 0x0000000400049825 */ /* 0x000fc800078e020e */
[----:B------:R-:W-:Y:S01]  /*2cc40*/  VIADD R0, R19, 0x18 ;  /* 0x0000001813007836 */ /* 0x000fe20000000000 */
[----:B--2---:R1:W-:Y:S04]  /*2cc50*/  @!P1 ST.E.64 desc[UR44][R4.64], R6 ;  /* 0x0000000604009985 */ /* 0x0043e8000c101b2c */
[----:B------:R-:W2:Y:S01]  /*2cc60*/  @!P0 LDL.64 R8, [R1+0x278] ;  /* 0x0002780001088983 */ /* 0x000ea20000100a00 */
[----:B------:R-:W-:Y:S02]  /*2cc70*/  @!P0 LEA.HI R10, R10, R10, RZ, 0x1 ;  /* 0x0000000a0a0a8211 */ /* 0x000fe400078f08ff */
[----:B------:R-:W-:Y:S02]  /*2cc80*/  ISETP.GE.AND P1, PT, R0, R17, PT ;  /* 0x000000110000720c */ /* 0x000fe40003f26270 */
[----:B0-----:R-:W-:-:S05]  /*2cc90*/  @!P0 LOP3.LUT R2, R10, 0xfffffffe, RZ, 0xc0, !PT ;  /* 0xfffffffe0a028812 */ /* 0x001fca00078ec0ff */
[----:B------:R-:W-:-:S04]  /*2cca0*/  @!P0 IMAD.WIDE R2, R2, 0x4, R14 ;  /* 0x0000000402028825 */ /* 0x000fc800078e020e */
[----:B------:R-:W-:Y:S01]  /*2ccb0*/  VIADD R12, R19, 0x20 ;  /* 0x00000020130c7836 */ /* 0x000fe20000000000 */
[----:B--2---:R0:W-:Y:S04]  /*2ccc0*/  @!P0 ST.E.64 desc[UR44][R2.64], R8 ;  /* 0x0000000802008985 */ /* 0x0041e8000c101b2c */
[----:B------:R-:W2:Y:S01]  /*2ccd0*/  @!P1 LDL.64 R10, [R1+0x288] ;  /* 0x00028800010a9983 */ /* 0x000ea20000100a00 */
[----:B------:R-:W-:Y:S02]  /*2cce0*/  @!P1 LEA.HI R0, R0, R0, RZ, 0x1 ;  /* 0x0000000000009211 */ /* 0x000fe400078f08ff */
[----:B------:R-:W-:Y:S02]  /*2ccf0*/  ISETP.GE.AND P0, PT, R12, R17, PT ;  /* 0x000000110c00720c */ /* 0x000fe40003f06270 */
[----:B------:R-:W-:-:S05]  /*2cd00*/  @!P1 LOP3.LUT R0, R0, 0xfffffffe, RZ, 0xc0, !PT ;  /* 0xfffffffe00009812 */ /* 0x000fca00078ec0ff */
[----:B-1----:R-:W-:-:S04]  /*2cd10*/  @!P1 IMAD.WIDE R4, R0, 0x4, R14 ;  /* 0x0000000400049825 */ /* 0x002fc800078e020e */
        /* <DEDUP_REMOVED lines=110> */
[----:B-1----:R-:W-:-:S05]  /*2d400*/  @!P1 LOP3.LUT R5, R0, 0xfffffffe, RZ, 0xc0, !PT ;  /* 0xfffffffe00059812 */ /* 0x002fca00078ec0ff */
        /* <DEDUP_REMOVED lines=63> */
[----:B------:R-:W-:-:S06]  /*2d800*/  @!P0 IMAD.WIDE R2, R3, 0x4, R14 ;  /* 0x0000000403028825 */ /* 0x000fcc00078e020e */
[----:B------:R-:W-:Y:S01]  /*2d810*/  @!P1 LEA.HI R0, R0, R0, RZ, 0x1 ;  /* 0x0000000000009211 */ /* 0x000fe200078f08ff */
[----:B--2---:R0:W-:Y:S04]  /*2d820*/  @!P0 ST.E.64 desc[UR44][R2.64], R6 ;  /* 0x0000000602008985 */ /* 0x0041e8000c101b2c */
[----:B------:R-:W2:Y:S01]  /*2d830*/  @!P1 LDL.64 R8, [R1+0x428] ;  /* 0x0004280001089983 */ /* 0x000ea20000100a00 */
[----:B------:R-:W-:Y:S01]  /*2d840*/  @!P1 LOP3.LUT R13, R0, 0xfffffffe, RZ, 0xc0, !PT ;  /* 0xfffffffe000d9812 */ /* 0x000fe200078ec0ff */
[C---:B------:R-:W-:Y:S01]  /*2d850*/  VIADD R0, R19.reuse, 0xf0 ;  /* 0x000000f013007836 */ /* 0x040fe20000000000 */
[----:B------:R-:W-:Y:S01]  /*2d860*/  BSSY B0, `(.L_x_2139) ;  /* 0x000000c000007945 */ /* 0x000fe20003800000 */
[----:B------:R-:W-:Y:S02]  /*2d870*/  VIADD R19, R19, 0xf8 ;  /* 0x000000f813137836 */ /* 0x000fe40000000000 */
[----:B-1----:R-:W-:Y:S01]  /*2d880*/  @!P1 IMAD.WIDE R4, R13, 0x4, R14 ;  /* 0x000000040d049825 */ /* 0x002fe200078e020e */
[----:B------:R-:W-:-:S04]  /*2d890*/  ISETP.GE.AND P0, PT, R0, R17, PT ;  /* 0x000000110000720c */ /* 0x000fc80003f06270 */
[----:B--2---:R0:W-:Y:S01]  /*2d8a0*/  @!P1 ST.E.64 desc[UR44][R4.64], R8 ;  /* 0x0000000804009985 */ /* 0x0041e2000c101b2c */
[----:B------:R-:W-:-:S08]  /*2d8b0*/  ISETP.GE.AND P1, PT, R19, R17, PT ;  /* 0x000000111300720c */ /* 0x000fd00003f26270 */
[----:B------:R-:W-:Y:S05]  /*2d8c0*/  @P0 BRA `(.L_x_2140) ;  /* 0x0000000000140947 */ /* 0x000fea0003800000 */
[----:B0-----:R-:W2:Y:S01]  /*2d8d0*/  LDL.64 R4, [R1+0x438] ;  /* 0x0004380001047983 */ /* 0x001ea20000100a00 */
[----:B------:R-:W-:-:S04]  /*2d8e0*/  LEA.HI R0, R0, R0, RZ, 0x1 ;  /* 0x0000000000007211 */ /* 0x000fc800078f08ff */
[----:B------:R-:W-:-:S05]  /*2d8f0*/  LOP3.LUT R3, R0, 0xfffffffe, RZ, 0xc0, !PT ;  /* 0xfffffffe00037812 */ /* 0x000fca00078ec0ff */
[----:B------:R-:W-:-:S05]  /*2d900*/  IMAD.WIDE R2, R3, 0x4, R14 ;  /* 0x0000000403027825 */ /* 0x000fca00078e020e */
[----:B--2---:R1:W-:Y:S02]  /*2d910*/  ST.E.64 desc[UR44][R2.64], R4 ;  /* 0x0000000402007985 */ /* 0x0043e4000c101b2c */
.L_x_2140:
[----:B------:R-:W-:Y:S05]  /*2d920*/  BSYNC B0 ;  /* 0x0000000000007941 */ /* 0x000fea0003800000 */
.L_x_2139:
[----:B------:R-:W-:Y:S05]  /*2d930*/  @P1 BRA `(.L_x_2039) ;  /* 0x0000005000341947 */ /* 0x000fea0003800000 */
[----:B01----:R-:W2:Y:S01]  /*2d940*/  LDL.64 R4, [R1+0x448] ;  /* 0x0004480001047983 */ /* 0x003ea20000100a00 */
[----:B------:R-:W-:-:S04]  /*2d950*/  LEA.HI R19, R19, R19, RZ, 0x1 ;  /* 0x0000001313137211 */ /* 0x000fc800078f08ff */
[----:B------:R-:W-:-:S05]  /*2d960*/  LOP3.LUT R3, R19, 0xfffffffe, RZ, 0xc0, !PT ;  /* 0xfffffffe13037812 */ /* 0x000fca00078ec0ff */
[----:B------:R-:W-:-:S05]  /*2d970*/  IMAD.WIDE R2, R3, 0x4, R14 ;  /* 0x0000000403027825 */ /* 0x000fca00078e020e */
[----:B--2---:R0:W-:Y:S01]  /*2d980*/  ST.E.64 desc[UR44][R2.64], R4 ;  /* 0x0000000402007985 */ /* 0x0041e2000c101b2c */
[----:B------:R-:W-:Y:S05]  /*2d990*/  BRA `(.L_x_2039) ;  /* 0x00000050001c7947 */ /* 0x000fea0003800000 */
.L_x_2136:
[----:B------:R-:W1:Y:S02]  /*2d9a0*/  S2R R0, SR_TID.X ;  /* 0x0000000000007919 */ /* 0x000e640000002100 */
[----:B-1----:R-:W-:-:S05]  /*2d9b0*/  VIADD R0, R0, 0xffffff80 ;  /* 0xffffff8000007836 */ /* 0x002fca0000000000 */
[----:B------:R-:W-:-:S13]  /*2d9c0*/  ISETP.GT.AND P0, PT, R0, 0x7f, PT ;  /* 0x0000007f0000780c */ /* 0x000fda0003f04270 */
[----:B------:R-:W-:Y:S05]  /*2d9d0*/  @P0 BRA `(.L_x_2039) ;  /* 0x00000050000c0947 */ /* 0x000fea0003800000 */
[----:B0-----:R-:W0:Y:S01]  /*2d9e0*/  S2R R3, SR_CTAID.X ;  /* 0x0000000000037919 */ /* 0x001e220000002500 */
[----:B------:R-:W1:Y:S01]  /*2d9f0*/  LDC R6, c[0x0][0xce8] ;  /* 0x00033a00ff067b82 */ /* 0x000e620000000800 */
[----:B------:R-:W-:Y:S02]  /*2da00*/  ULDC UR4, c[0x0][0xb88] ;  /* 0x0002e20000047ab9 */ /* 0x000fe40000000800 */
[----:B-1----:R-:W-:Y:S02]  /*2da10*/  IMAD R5, R6, UR4, RZ ;  /* 0x0000000406057c24 */ /* 0x002fe4000f8e02ff */
[----:B0-----:R-:W-:-:S05]  /*2da20*/  IMAD R0, R3, 0x80, R0 ;  /* 0x0000008003007824 */ /* 0x001fca00078e0200 */
[----:B------:R-:W-:-:S13]  /*2da30*/  ISETP.GE.AND P0, PT, R0, R5, PT ;  /* 0x000000050000720c */ /* 0x000fda0003f06270 */
[----:B------:R-:W-:Y:S05]  /*2da40*/  @P0 BRA `(.L_x_2039) ;  /* 0x0000004c00f00947 */ /* 0x000fea0003800000 */
[----:B------:R-:W-:Y:S01]  /*2da50*/  ISETP.NE.AND P0, PT, R6, 0x1, PT ;  /* 0x000000010600780c */ /* 0x000fe20003f05270 */
[----:B------:R-:W0:Y:S01]  /*2da60*/  LDC.64 R12, c[0x0][0xcd8] ;  /* 0x00033600ff0c7b82 */ /* 0x000e220000000a00 */
[----:B------:R-:W-:Y:S01]  /*2da70*/  SHF.R.S32.HI R3, RZ, 0x1f, R232 ;  /* 0x0000001fff037819 */ /* 0x000fe200000114e8 */
[----:B------:R-:W-:Y:S01]  /*2da80*/  ULDC.64 UR4, c[0x0][0xcd0] ;  /* 0x0003340000047ab9 */ /* 0x000fe20000000a00 */
[----:B------:R-:W-:-:S03]  /*2da90*/  IMAD.MOV.U32 R5, RZ, RZ, R0 ;  /* 0x000000ffff057224 */ /* 0x000fc600078e0000 */
[----:B------:R-:W-:-:S04]  /*2daa0*/  IMAD R3, R3, UR4, RZ ;  /* 0x0000000403037c24 */ /* 0x000fc8000f8e02ff */
[C---:B------:R-:W-:Y:S02]  /*2dab0*/  IMAD R7, R232.reuse, UR5, R3 ;  /* 0x00000005e8077c24 */ /* 0x040fe4000f8e0203 */
[----:B------:R-:W1:Y:S01]  /*2dac0*/  @P0 LDC R9, c[0x0][0xcec] ;  /* 0x00033b00ff090b82 */ /* 0x000e620000000800 */
[----:B------:R-:W-:Y:S01]  /*2dad0*/  IMAD.WIDE.U32 R2, R232, UR4, RZ ;  /* 0x00000004e8027c25 */ /* 0x000fe2000f8e00ff */
[----:B------:R-:W-:-:S03]  /*2dae0*/  ULDC.64 UR4, c[0x0][0xce0] ;  /* 0x0003380000047ab9 */ /* 0x000fc60000000a00 */
[----:B------:R-:W-:-:S03]  /*2daf0*/  IMAD.IADD R3, R3, 0x1, R7 ;  /* 0x0000000103037824 */ /* 0x000fc600078e0207 */
[----:B------:R-:W2:Y:S01]  /*2db00*/  @P0 LDC R11, c[0x0][0xcf0] ;  /* 0x00033c00ff0b0b82 */ /* 0x000ea20000000800 */
[C---:B0-----:R-:W-:Y:S02]  /*2db10*/  IMAD R8, R12.reuse, UR37, RZ ;  /* 0x000000250c087c24 */ /* 0x041fe4000f8e02ff */
[----:B------:R-:W-:-:S04]  /*2db20*/  IMAD.WIDE.U32 R2, R12, UR36, R2 ;  /* 0x000000240c027c25 */ /* 0x000fc8000f8e0002 */
[----:B------:R-:W-:-:S04]  /*2db30*/  IMAD R13, R13, UR36, R8 ;  /* 0x000000240d0d7c24 */ /* 0x000fc8000f8e0208 */
[----:B------:R-:W-:Y:S02]  /*2db40*/  IMAD.IADD R3, R13, 0x1, R3 ;  /* 0x000000010d037824 */ /* 0x000fe400078e0203 */
[----:B-1----:R-:W-:-:S04]  /*2db50*/  @P0 IMAD.HI.U32 R4, R0, R9, RZ ;  /* 0x0000000900040227 */ /* 0x002fc800078e00ff */
[----:B------:R-:W-:Y:S01]  /*2db60*/  IMAD.WIDE.U32 R2, R233, UR4, R2 ;  /* 0x00000004e9027c25 */ /* 0x000fe2000f8e0002 */
[----:B--2---:R-:W-:Y:S02]  /*2db70*/  @P0 SHF.R.U32.HI R5, RZ, R11, R4 ;  /* 0x0000000bff050219 */ /* 0x004fe40000011604 */
[----:B------:R-:W-:Y:S02]  /*2db80*/  SHF.R.S32.HI R4, RZ, 0x1f, R233 ;  /* 0x0000001fff047819 */ /* 0x000fe400000114e9 */
[--C-:B------:R-:W-:Y:S01]  /*2db90*/  SHF.R.S32.HI R9, RZ, 0x1f, R5.reuse ;  /* 0x0000001fff097819 */ /* 0x100fe20000011405 */
[----:B------:R-:W-:Y:S01]  /*2dba0*/  IMAD.MOV R7, RZ, RZ, -R5 ;  /* 0x000000ffff077224 */ /* 0x000fe200078e0a05 */
[----:B------:R-:W-:Y:S01]  /*2dbb0*/  IADD3 R2, P0, R5, R2, RZ ;  /* 0x0000000205027210 */ /* 0x000fe20007f1e0ff */
[----:B------:R-:W-:Y:S02]  /*2dbc0*/  IMAD R4, R4, UR4, RZ ;  /* 0x0000000404047c24 */ /* 0x000fe4000f8e02ff */
[----:B------:R-:W-:-:S02]  /*2dbd0*/  IMAD R7, R6, R7, R0 ;  /* 0x0000000706077224 */ /* 0x000fc400078e0200 */
[----:B------:R-:W-:Y:S01]  /*2dbe0*/  IMAD R4, R233, UR5, R4 ;  /* 0x00000005e9047c24 */ /* 0x000fe2000f8e0204 */
[----:B------:R-:W-:Y:S02]  /*2dbf0*/  ULDC.64 UR4, c[0x0][0xcc8] ;  /* 0x0003320000047ab9 */ /* 0x000fe40000000a00 */
[----:B------:R-:W-:Y:S02]  /*2dc00*/  SHF.R.S32.HI R0, RZ, 0x1f, R7 ;  /* 0x0000001fff007819 */ /* 0x000fe40000011407 */
[----:B------:R-:W-:-:S03]  /*2dc10*/  IADD3.X R3, R9, R3, R4, P0, !PT ;  /* 0x0000000309037210 */ /* 0x000fc600007fe404 */
[----:B------:R-:W-:Y:S02]  /*2dc20*/  IMAD R0, R0, UR4, RZ ;  /* 0x0000000400007c24 */ /* 0x000fe4000f8e02ff */
[----:B------:R-:W-:-:S04]  /*2dc30*/  IMAD.WIDE.U32 R2, R7, UR4, R2 ;  /* 0x0000000407027c25 */ /* 0x000fc8000f8e0002 */
[----:B------:R-:W-:Y:S01]  /*2dc40*/  IMAD R5, R7, UR5, R0 ;  /* 0x0000000507057c24 */ /* 0x000fe2000f8e0200 */
[----:B------:R-:W-:Y:S02]  /*2dc50*/  ULDC.64 UR4, c[0x0][0xca8] ;  /* 0x00032a0000047ab9 */ /* 0x000fe40000000a00 */
[----:B------:R-:W-:Y:S01]  /*2dc60*/  LEA R4, P0, R2, UR4, 0x2 ;  /* 0x0000000402047c11 */ /* 0x000fe2000f8010ff */
[----:B------:R-:W-:-:S05]  /*2dc70*/  IMAD.IADD R3, R3, 0x1, R5 ;  /* 0x0000000103037824 */ /* 0x000fca00078e0205 */
[----:B------:R-:W-:Y:S01]  /*2dc80*/  LEA.HI.X R5, R2, UR5, R3, 0x2, P0 ;  /* 0x0000000502057c11 */ /* 0x000fe200080f1403 */
[----:B------:R-:W-:-:S05]  /*2dc90*/  IMAD.MOV.U32 R3, RZ, RZ, -0x800000 ;  /* 0xff800000ff037424 */ /* 0x000fca00078e00ff */
[----:B------:R0:W-:Y:S01]  /*2dca0*/  STG.E desc[UR44][R4.64], R3 ;  /* 0x0000000304007986 */ /* 0x0001e2000c10192c */
[----:B------:R-:W-:Y:S05]  /*2dcb0*/  BRA `(.L_x_2039) ;  /* 0x0000004c00547947 */ /* 0x000fea0003800000 */
.L_x_2037:
[----:B------:R-:W-:-:S08]  /*2dcc0*/  NOP ;  /* 0x0000000000007918 */ /* 0x000fd00000000000 */
[----:B-1----:R-:W0:-:S00]  /*2dcd0*/  USETMAXREG.DEALLOC.CTAPOOL 0x18 ;  /* 0x00000018000079c8 */ /* 0x002e0000080e0500 */
        /* <DEDUP_REMOVED lines=16> */
.L_x_2141:
[----:B------:R-:W-:Y:S01]  /*2dde0*/  ULDC UR7, c[0x0][0xd50] ;  /* 0x0003540000077ab9 */ /* 0x000fe20000000800 */
[----:B------:R-:W-:Y:S01]  /*2ddf0*/  UMOV UR36, UR6 ;  /* 0x0000000600247c82 */ /* 0x000fe20008000000 */
[----:B------:R-:W-:-:S11]  /*2de00*/  UISETP.NE.AND UP0, UPT, UR7, 0x1, UPT ;  /* 0x000000010700788c */ /* 0x000fd6000bf05270 */
[----:B------:R-:W-:Y:S01]  /*2de10*/  @UP0 ULDC UR4, c[0x0][0xd54] ;  /* 0x0003550000040ab9 */ /* 0x000fe20000000800 */
[----:B------:R-:W-:Y:S01]  /*2de20*/  @UP0 ULDC UR8, c[0x0][0xd58] ;  /* 0x0003560000080ab9 */ /* 0x000fe20000000800 */
[----:B------:R-:W-:-:S04]  /*2de30*/  UIMAD.WIDE.U32 UR4, UR6, UR4, URZ ;  /* 0x00000004060472a5 */ /* 0x000fc8000f8e003f */
[----:B------:R-:W-:-:S12]  /*2de40*/  @UP0 USHF.R.U32.HI UR36, URZ, UR8, UR5 ;  /* 0x000000083f240299 */ /* 0x000fd80008011605 */
.L_x_2142:
        /* <DEDUP_REMOVED lines=45> */
.L_x_2145:
[----:B------:R-:W-:-:S11]  /*2e120*/  UISETP.NE.AND UP0, UPT, UR5, 0x1, UPT ;  /* 0x000000010500788c */ /* 0x000fd6000bf05270 */
[----:B------:R-:W-:Y:S02]  /*2e130*/  @UP0 ULDC.64 UR14, c[0x0][0xae0] ;  /* 0x0002b800000e0ab9 */ /* 0x000fe40000000a00 */
[----:B------:R-:W-:-:S04]  /*2e140*/  UIMAD.WIDE.U32 UR6, UR8, UR14, URZ ;  /* 0x0000000e080672a5 */ /* 0x000fc8000f8e003f */
[----:B------:R-:W-:-:S12]  /*2e150*/  @UP0 USHF.R.U32.HI UR8, URZ, UR15, UR7 ;  /* 0x0000000f3f080299 */ /* 0x000fd80008011607 */
.L_x_2146:
[----:B------:R-:W-:-:S04]  /*2e160*/  UIMAD UR8, UR8, UR5, UR5 ;  /* 0x00000005080872a4 */ /* 0x000fc8000f8e0205 */
[----:B------:R-:W-:-:S04]  /*2e170*/  UISETP.LT.AND UP0, UPT, UR4, UR8, UPT ;  /* 0x000000080400728c */ /* 0x000fc8000bf01270 */
[----:B------:R-:W-:-:S12]  /*2e180*/  USEL UR4, UR4, UR8, UP0 ;  /* 0x0000000804047287 */ /* 0x000fd80008000000 */
.L_x_2144:
        /* <DEDUP_REMOVED lines=16> */
[----:B------:R-:W-:Y:S02]  /*2e290*/  UMOV UR4, UR6 ;  /* 0x0000000600047c82 */ /* 0x000fe40008000000 */
        /* <DEDUP_REMOVED lines=10> */
.L_x_2148:
[----:B------:R-:W-:-:S11]  /*2e340*/  UISETP.NE.AND UP0, UPT, UR5, 0x1, UPT ;  /* 0x000000010500788c */ /* 0x000fd6000bf05270 */
[----:B------:R-:W-:Y:S02]  /*2e350*/  @UP0 ULDC.64 UR10, c[0x0][0xae0] ;  /* 0x0002b800000a0ab9 */ /* 0x000fe40000000a00 */
[----:B------:R-:W-:-:S04]  /*2e360*/  UIMAD.WIDE.U32 UR6, UR4, UR10, URZ ;  /* 0x0000000a040672a5 */ /* 0x000fc8000f8e003f */
[----:B------:R-:W-:-:S12]  /*2e370*/  @UP0 USHF.R.U32.HI UR4, URZ, UR11, UR7 ;  /* 0x0000000b3f040299 */ /* 0x000fd80008011607 */
.L_x_2149:
[----:B------:R-:W-:-:S04]  /*2e380*/  UIMAD UR4, UR4, UR5, URZ ;  /* 0x00000005040472a4 */ /* 0x000fc8000f8e023f */
[----:B------:R-:W-:-:S04]  /*2e390*/  UISETP.LT.AND UP0, UPT, UR8, UR4, UPT ;  /* 0x000000040800728c */ /* 0x000fc8000bf01270 */
[----:B------:R-:W-:-:S12]  /*2e3a0*/  USEL UR8, UR8, UR4, !UP0 ;  /* 0x0000000408087287 */ /* 0x000fd8000c000000 */
.L_x_2147:
[----:B------:R-:W-:Y:S01]  /*2e3b0*/  UIMAD.WIDE UR4, UR8, 0x2aaaaaab, URZ ;  /* 0x2aaaaaab080478a5 */ /* 0x000fe2000f8e023f */
[----:B------:R0:W-:Y:S03]  /*2e3c0*/  STL [R1+0x480], RZ ;  /* 0x000480ff01007387 */ /* 0x0001e60000100800 */
[----:B------:R-:W-:-:S04]  /*2e3d0*/  USHF.R.U32.HI UR4, URZ, 0x1f, UR5 ;  /* 0x0000001f3f047899 */ /* 0x000fc80008011605 */
[----:B------:R-:W-:Y:S02]  /*2e3e0*/  ULEA.HI.SX32 UR4, UR5, UR4, 0x1c ;  /* 0x0000000405047291 */ /* 0x000fe4000f8fe23f */
[----:B------:R-:W-:Y:S02]  /*2e3f0*/  USHF.R.U32.HI UR5, URZ, 0x10, UR40 ;  /* 0x000000103f057899 */ /* 0x000fe40008011628 */
[----:B------:R-:W-:Y:S02]  /*2e400*/  ULOP3.LUT UR40, UR40, 0xffff, URZ, 0xc0, !UPT ;  /* 0x0000ffff28287892 */ /* 0x000fe4000f8ec03f */
[----:B------:R-:W-:Y:S01]  /*2e410*/  VIMNMX R7, RZ, UR4, !PT ;  /* 0x00000004ff077c48 */ /* 0x000fe2000ffe0100 */
[----:B------:R-:W-:-:S03]  /*2e420*/  UISETP.NE.AND UP0, UPT, UR5, URZ, UPT ;  /* 0x0000003f0500728c */ /* 0x000fc6000bf05270 */
[----:B------:R-:W-:Y:S01]  /*2e430*/  ISETP.LT.AND P0, PT, R7, UR9, PT ;  /* 0x0000000907007c0c */ /* 0x000fe2000bf01270 */
[----:B------:R0:W-:Y:S07]  /*2e440*/  STL [R1+0x47c], R7 ;  /* 0x00047c0701007387 */ /* 0x0001ee0000100800 */
[----:B------:R-:W-:-:S05]  /*2e450*/  @!UP0 ULDC UR5, c[0x0][0xae8] ;  /* 0x0002ba0000058ab9 */ /* 0x000fca0000000800 */
[----:B0-----:R-:W-:Y:S05]  /*2e460*/  @!P0 BRA `(.L_x_2150) ;  /* 0x0000000000708947 */ /* 0x001fea0003800000 */
[----:B------:R-:W-:Y:S01]  /*2e470*/  IMAD.U32 R6, RZ, RZ, UR5 ;  /* 0x00000005ff067e24 */ /* 0x000fe2000f8e00ff */
[----:B------:R-:W-:Y:S01]  /*2e480*/  UIADD3 UR4, UR5, -0x1, UR9 ;  /* 0xffffffff05047890 */ /* 0x000fe2000fffe009 */
[----:B------:R-:W-:-:S03]  /*2e490*/  IMAD.MOV.U32 R2, RZ, RZ, RZ ;  /* 0x000000ffff027224 */ /* 0x000fc600078e00ff */
[-C--:B------:R-:W-:Y:S02]  /*2e4a0*/  IABS R0, R6.reuse ;  /* 0x0000000600007213 */ /* 0x080fe40000000000 */
[----:B------:R-:W-:Y:S02]  /*2e4b0*/  IABS R6, R6 ;  /* 0x0000000600067213 */ /* 0x000fe40000000000 */
[----:B------:R-:W0:Y:S08]  /*2e4c0*/  I2F.RP R4, R0 ;  /* 0x0000000000047306 */ /* 0x000e300000209400 */
[----:B0-----:R-:W0:Y:S02]  /*2e4d0*/  MUFU.RCP R4, R4 ;  /* 0x0000000400047308 */ /* 0x001e240000001000 */
[----:B0-----:R-:W-:-:S06]  /*2e4e0*/  VIADD R3, R4, 0xffffffe ;  /* 0x0ffffffe04037836 */ /* 0x001fcc0000000000 */
[----:B------:R-:W0:Y:S02]  /*2e4f0*/  F2I.FTZ.U32.TRUNC.NTZ R3, R3 ;  /* 0x0000000300037305 */ /* 0x000e24000021f000 */
[----:B0-----:R-:W-:-:S04]  /*2e500*/  IMAD.MOV R5, RZ, RZ, -R3 ;  /* 0x000000ffff057224 */ /* 0x001fc800078e0a03 */
[----:B------:R-:W-:-:S04]  /*2e510*/  IMAD R5, R5, R0, RZ ;  /* 0x0000000005057224 */ /* 0x000fc800078e02ff */
[----:B------:R-:W-:Y:S01]  /*2e520*/  IMAD.HI.U32 R5, R3, R5, R2 ;  /* 0x0000000503057227 */ /* 0x000fe200078e0002 */
[----:B------:R-:W-:-:S03]  /*2e530*/  IADD3 R2, -R7, UR4, RZ ;  /* 0x0000000407027c10 */ /* 0x000fc6000fffe1ff */
[----:B------:R-:W-:Y:S01]  /*2e540*/  IMAD.MOV R3, RZ, RZ, -R6 ;  /* 0x000000ffff037224 */ /* 0x000fe200078e0a06 */
[----:B------:R-:W-:Y:S02]  /*2e550*/  IABS R4, R2 ;  /* 0x0000000200047213 */ /* 0x000fe40000000000 */
[----:B------:R-:W-:-:S03]  /*2e560*/  LOP3.LUT R2, R2, UR5, RZ, 0x3c, !PT ;  /* 0x0000000502027c12 */ /* 0x000fc6000f8e3cff */
[----:B------:R-:W-:Y:S01]  /*2e570*/  IMAD.HI.U32 R5, R5, R4, RZ ;  /* 0x0000000405057227 */ /* 0x000fe200078e00ff */
[----:B------:R-:W-:-:S03]  /*2e580*/  ISETP.GE.AND P2, PT, R2, RZ, PT ;  /* 0x000000ff0200720c */ /* 0x000fc60003f46270 */
[----:B------:R-:W-:-:S05]  /*2e590*/  IMAD R3, R5, R3, R4 ;  /* 0x0000000305037224 */ /* 0x000fca00078e0204 */
[----:B------:R-:W-:-:S13]  /*2e5a0*/  ISETP.GT.U32.AND P1, PT, R0, R3, PT ;  /* 0x000000030000720c */ /* 0x000fda0003f24070 */
[----:B------:R-:W-:Y:S02]  /*2e5b0*/  @!P1 IMAD.IADD R3, R3, 0x1, -R0 ;  /* 0x0000000103039824 */ /* 0x000fe400078e0a00 */
[----:B------:R-:W-:Y:S01]  /*2e5c0*/  @!P1 VIADD R5, R5, 0x1 ;  /* 0x0000000105059836 */ /* 0x000fe20000000000 */
[----:B------:R-:W-:Y:S02]  /*2e5d0*/  ISETP.NE.AND P1, PT, RZ, UR5, PT ;  /* 0x00000005ff007c0c */ /* 0x000fe4000bf25270 */
[----:B------:R-:W-:-:S13]  /*2e5e0*/  ISETP.GE.U32.AND P0, PT, R3, R0, PT ;  /* 0x000000000300720c */ /* 0x000fda0003f06070 */
[----:B------:R-:W-:-:S04]  /*2e5f0*/  @P0 VIADD R5, R5, 0x1 ;  /* 0x0000000105050836 */ /* 0x000fc80000000000 */
[----:B------:R-:W-:Y:S01]  /*2e600*/  @!P2 IMAD.MOV R5, RZ, RZ, -R5 ;  /* 0x000000ffff05a224 */ /* 0x000fe200078e0a05 */
[----:B------:R-:W-:-:S05]  /*2e610*/  @!P1 LOP3.LUT R5, RZ, UR5, RZ, 0x33, !PT ;  /* 0x00000005ff059c12 */ /* 0x000fca000f8e33ff */
[----:B------:R0:W-:Y:S02]  /*2e620*/  STL [R1+0x480], R5 ;  /* 0x0004800501007387 */ /* 0x0001e40000100800 */
.L_x_2150:
[----:B------:R-:W2:Y:S01]  /*2e630*/  LDL R2, [R1+0x480] ;  /* 0x0004800001027983 */ /* 0x000ea20000100800 */
[----:B------:R-:W-:Y:S02]  /*2e640*/  IMAD.MOV.U32 R6, RZ, RZ, RZ ;  /* 0x000000ffff067224 */ /* 0x000fe400078e00ff */
[----:B--2---:R-:W-:Y:S02]  /*2e650*/  IMAD R0, R2, UR40, R7 ;  /* 0x0000002802007c24 */ /* 0x004fe4000f8e0207 */
[----:B------:R-:W-:-:S03]  /*2e660*/  IMAD.MOV.U32 R7, RZ, RZ, 0x1 ;  /* 0x00000001ff077424 */ /* 0x000fc600078e00ff */
[----:B------:R-:W-:Y:S01]  /*2e670*/  VIADDMNMX R19, R0, R2, UR9, PT ;  /* 0x0000000900137e46 */ /* 0x000fe2000b800102 */
[----:B------:R1:W-:Y:S03]  /*2e680*/  STL [R1+0x478], R0 ;  /* 0x0004780001007387 */ /* 0x0003e60000100800 */
[----:B------:R-:W-:Y:S01]  /*2e690*/  ISETP.GT.AND P0, PT, R19, R0, PT ;  /* 0x000000001300720c */ /* 0x000fe20003f04270 */
[----:B------:R2:W-:Y:S01]  /*2e6a0*/  STL [R1+0x4a4], R19 ;  /* 0x0004a41301007387 */ /* 0x0005e20000100800 */
[----:B-1----:R-:W-:-:S11]  /*2e6b0*/  IMAD.MOV.U32 R0, RZ, RZ, 0x1 ;  /* 0x00000001ff007424 */ /* 0x002fd600078e00ff */
[----:B--2---:R-:W-:Y:S05]  /*2e6c0*/  @!P0 BRA `(.L_x_2143) ;  /* 0x0000004000108947 */ /* 0x004fea0003800000 */
[----:B------:R-:W1:Y:S01]  /*2e6d0*/  S2UR UR4, SR_CgaCtaId ;  /* 0x00000000000479c3 */ /* 0x000e620000008800 */
[----:B------:R-:W-:Y:S02]  /*2e6e0*/  UMOV UR38, 0x400 ;  /* 0x0000040000267882 */ /* 0x000fe40000000000 */
[----:B-1----:R-:W-:-:S04]  /*2e6f0*/  ULEA UR38, UR4, UR38, 0x18 ;  /* 0x0000002604267291 */ /* 0x002fc8000f8ec03f */
        /* <DEDUP_REMOVED lines=10> */
[----:B0-----:R-:W-:Y:S02]  /*2e7a0*/  IMAD.U32 R5, RZ, RZ, UR7 ;  /* 0x00000007ff057e24 */ /* 0x001fe4000f8e00ff */
        /* <DEDUP_REMOVED lines=9> */
.L_x_2151:
        /* <DEDUP_REMOVED lines=8> */
[----:B------:R1:W2:Y:S01]  /*2e8c0*/  LDC.64 R2, c[0x4][R16] ;  /* 0x0100000010027b82 */ /* 0x0002a20000000a00 */
[----:B------:R-:W-:Y:S02]  /*2e8d0*/  IMAD.U32 R4, RZ, RZ, UR6 ;  /* 0x00000006ff047e24 */ /* 0x000fe4000f8e00ff */
[----:B0-----:R-:W-:Y:S02]  /*2e8e0*/  IMAD.U32 R5, RZ, RZ, UR7 ;  /* 0x00000007ff057e24 */ /* 0x001fe4000f8e00ff */
[----:B------:R-:W-:Y:S02]  /*2e8f0*/  IMAD.U32 R6, RZ, RZ, UR8 ;  /* 0x00000008ff067e24 */ /* 0x000fe4000f8e00ff */
[----:B------:R-:W-:-:S02]  /*2e900*/  IMAD.U32 R7, RZ, RZ, UR9 ;  /* 0x00000009ff077e24 */ /* 0x000fc4000f8e00ff */
[----:B------:R-:W-:Y:S02]  /*2e910*/  IMAD.U32 R10, RZ, RZ, UR4 ;  /* 0x00000004ff0a7e24 */ /* 0x000fe4000f8e00ff */
[----:B------:R-:W-:Y:S02]  /*2e920*/  IMAD.U32 R11, RZ, RZ, UR5 ;  /* 0x00000005ff0b7e24 */ /* 0x000fe4000f8e00ff */
[----:B------:R-:W-:Y:S02]  /*2e930*/  IMAD.MOV.U32 R8, RZ, RZ, 0x70 ;  /* 0x00000070ff087424 */ /* 0x000fe400078e00ff */
[----:B------:R-:W-:Y:S02]  /*2e940*/  IMAD.MOV.U32 R12, RZ, RZ, 0x1 ;  /* 0x00000001ff0c7424 */ /* 0x000fe400078e00ff */
[----:B-1----:R-:W-:-:S07]  /*2e950*/  IMAD.MOV.U32 R13, RZ, RZ, RZ ;  /* 0x000000ffff0d7224 */ /* 0x002fce00078e00ff */
[----:B------:R-:W-:-:S07]  /*2e960*/  LEPC R20, `(.L_x_2153) ;  /* 0x000000001014794e */ /* 0x000fce0000000000 */
[----:B--2---:R-:W-:Y:S05]  /*2e970*/  CALL.ABS.NOINC R2 ;  /* 0x0000000002007343 */ /* 0x004fea0003c00000 */
.L_x_2153:
        /* <DEDUP_REMOVED lines=15> */
.L_x_2152:
[----:B------:R-:W1:Y:S02]  /*2ea70*/  LDC.64 R2, c[0x0][0xaf0] ;  /* 0x0002bc00ff027b82 */ /* 0x000e640000000a00 */
[----:B-1----:R-:W-:-:S04]  /*2ea80*/  ISETP.NE.U32.AND P0, PT, R2, RZ, PT ;  /* 0x000000ff0200720c */ /* 0x002fc80003f05070 */
[----:B------:R-:W-:-:S13]  /*2ea90*/  ISETP.NE.AND.EX P0, PT, R3, RZ, PT, P0 ;  /* 0x000000ff0300720c */ /* 0x000fda0003f05300 */
[----:B------:R-:W1:Y:S02]  /*2eaa0*/  @P0 LDC.64 R2, c[0x0][0xaf0] ;  /* 0x0002bc00ff020b82 */ /* 0x000e640000000a00 */
[----:B-1----:R-:W-:-:S05]  /*2eab0*/  @P0 IMAD.WIDE R2, R18, 0x4, R2 ;  /* 0x0000000412020825 */ /* 0x002fca00078e0202 */
[----:B------:R1:W2:Y:S01]  /*2eac0*/  @P0 LDG.E R18, desc[UR44][R2.64] ;  /* 0x0000002c02120981 */ /* 0x0002a2000c1e1900 */
[----:B------:R-:W-:Y:S01]  /*2ead0*/  UMOV UR4, 0xffffffff ;  /* 0xffffffff00047882 */ /* 0x000fe20000000000 */
[----:B------:R-:W-:Y:S01]  /*2eae0*/  LOP3.LUT R17, R17, 0xfffffffe, RZ, 0xc0, !PT ;  /* 0xfffffffe11117812 */ /* 0x000fe200078ec0ff */
[----:B------:R-:W-:Y:S01]  /*2eaf0*/  VIADD R0, R19, 0xffffffff ;  /* 0xffffffff13007836 */ /* 0x000fe20000000000 */
[----:B------:R-:W3:Y:S01]  /*2eb00*/  S2R R16, SR_TID.X ;  /* 0x0000000000107919 */ /* 0x000ee20000002100 */
[----:B-1----:R-:W1:Y:S02]  /*2eb10*/  LDC.64 R2, c[0x0][0x418] ;  /* 0x00010600ff027b82 */ /* 0x002e640000000a00 */
[----:B-1----:R-:W-:Y:S02]  /*2eb20*/  ISETP.NE.U32.AND P0, PT, R2, RZ, PT ;  /* 0x000000ff0200720c */ /* 0x002fe40003f05070 */
[----:B---3--:R-:W-:Y:S02]  /*2eb30*/  SHF.R.U32.HI R4, RZ, 0x5, R16 ;  /* 0x00000005ff047819 */ /* 0x008fe40000011610 */
[----:B------:R-:W-:-:S02]  /*2eb40*/  ISETP.NE.AND.EX P1, PT, R3, RZ, PT, P0 ;  /* 0x000000ff0300720c */ /* 0x000fc40003f25300 */
[----:B------:R-:W-:-:S11]  /*2eb50*/  LOP3.LUT R4, R4, 0x3, RZ, 0xc0, !PT ;  /* 0x0000000304047812 */ /* 0x000fd600078ec0ff */
[----:B------:R-:W-:Y:S02]  /*2eb60*/  @P1 LOP3.LUT R17, R17, 0x1, RZ, 0xfc, !PT ;  /* 0x0000000111111812 */ /* 0x000fe400078efcff */
[----:B--2---:R-:W-:Y:S02]  /*2eb70*/  SHF.R.S32.HI R19, RZ, 0x1f, R18 ;  /* 0x0000001fff137819 */ /* 0x004fe40000011412 */
[----:B------:R-:W-:Y:S01]  /*2eb80*/  SEL R16, R18, RZ, !P1 ;  /* 0x000000ff12107207 */ /* 0x000fe20004800000 */
[----:B------:R-:W-:Y:S06]  /*2eb90*/  BRA.DIV UR4, `(.L_x_2154) ;  /* 0x0000004204447947 */ /* 0x000fec000b800000 */
[----:B------:R1:W2:Y:S02]  /*2eba0*/  SHFL.IDX PT, R14, R4, RZ, 0x1f ;  /* 0x00001fff040e7589 */ /* 0x0002a400000e0000 */
.L_x_2238:
[----:B------:R3:W-:Y:S01]  /*2ebb0*/  STL [R1+0x470], R0 ;  /* 0x0004700001007387 */ /* 0x0007e20000100800 */
[----:B--2---:R-:W-:Y:S02]  /*2ebc0*/  ISETP.NE.AND P0, PT, R14, RZ, PT ;  /* 0x000000ff0e00720c */ /* 0x004fe40003f05270 */
[----:B------:R-:W-:Y:S02]  /*2ebd0*/  PLOP3.LUT P2, PT, PT, PT, PT, 0x8, 0x0 ;  /* 0x000000000000781c */ /* 0x000fe40003f4e170 */
[----:B------:R-:W-:-:S11]  /*2ebe0*/  LOP3.LUT R17, R17, 0xfffffffd, RZ, 0xc0, !PT ;  /* 0xfffffffd11117812 */ /* 0x000fd600078ec0ff */
[----:B------:R-:W-:Y:S01]  /*2ebf0*/  @P2 LOP3.LUT R17, R17, 0x2, RZ, 0xfc, !PT ;  /* 0x0000000211112812 */ /* 0x000fe200078efcff */
[----:B---3--:R-:W-:Y:S06]  /*2ec00*/  @P0 BRA `(.L_x_2155) ;  /* 0x0000000000e40947 */ /* 0x008fec0003800000 */
[----:B------:R-:W-:-:S03]  /*2ec10*/  UMOV UR4, 0xffffffff ;  /* 0xffffffff00047882 */ /* 0x000fc60000000000 */
[----:B------:R-:W-:Y:S05]  /*2ec20*/  BRA.DIV UR4, `(.L_x_2156) ;  /* 0x0000004204407947 */ /* 0x000fea000b800000 */
[----:B------:R-:W-:-:S13]  /*2ec30*/  ELECT P6, URZ, PT ;  /* 0x00000000003f782f */ /* 0x000fda00038c0000 */
.L_x_2241:
[----:B------:R-:W-:Y:S05]  /*2ec40*/  @!P6 BRA `(.L_x_2155) ;  /* 0x0000000000d4e947 */ /* 0x000fea0003800000 */
[----:B------:R-:W-:Y:S01]  /*2ec50*/  IMAD.MOV.U32 R16, RZ, RZ, R18 ;  /* 0x000000ffff107224 */ /* 0x000fe200078e0012 */
[----:B------:R-:W-:Y:S06]  /*2ec60*/  @!P1 BRA `(.L_x_2157) ;  /* 0x00000000004c9947 */ /* 0x000fec0003800000 */
[----:B------:R-:W2:Y:S01]  /*2ec70*/  LDC R6, c[0x0][0x43c] ;  /* 0x00010f00ff067b82 */ /* 0x000ea20000000800 */
[----:B------:R-:W-:Y:S01]  /*2ec80*/  IMAD.MOV.U32 R7, RZ, RZ, R0 ;  /* 0x000000ffff077224 */ /* 0x000fe200078e0000 */
[----:B------:R-:W-:Y:S01]  /*2ec90*/  ULDC.64 UR4, c[0x0][0x428] ;  /* 0x00010a0000047ab9 */ /* 0x000fe20000000a00 */
[----:B--2---:R-:W-:-:S13]  /*2eca0*/  ISETP.NE.AND P0, PT, R6, 0x1, PT ;  /* 0x000000010600780c */ /* 0x004fda0003f05270 */
[----:B01----:R-:W0:Y:S02]  /*2ecb0*/  @P0 LDC.64 R4, c[0x0][0x440] ;  /* 0x00011000ff040b82 */ /* 0x003e240000000a00 */
[----:B0-----:R-:W-:-:S04]  /*2ecc0*/  @P0 IMAD.HI.U32 R0, R7, R4, RZ ;  /* 0x0000000407000227 */ /* 0x001fc800078e00ff */
[----:B------:R-:W-:Y:S01]  /*2ecd0*/  IMAD.MOV.U32 R4, RZ, RZ, R7 ;  /* 0x000000ffff047224 */ /* 0x000fe200078e0007 */
[----:B------:R-:W-:-:S05]  /*2ece0*/  @P0 SHF.R.U32.HI R4, RZ, R5, R0 ;  /* 0x00000005ff040219 */ /* 0x000fca0000011600 */
[----:B------:R-:W-:-:S04]  /*2ecf0*/  IMAD.MOV R5, RZ, RZ, -R4 ;  /* 0x000000ffff057224 */ /* 0x000fc800078e0a04 */
[----:B------:R-:W-:Y:S01]  /*2ed00*/  IMAD R7, R6, R5, R7 ;  /* 0x0000000506077224 */ /* 0x000fe200078e0207 */
[----:B------:R-:W-:-:S04]  /*2ed10*/  SHF.R.S32.HI R5, RZ, 0x1f, R4 ;  /* 0x0000001fff057819 */ /* 0x000fc80000011404 */
[----:B------:R0:W-:Y:S01]  /*2ed20*/  STL [R1+0x470], R7 ;  /* 0x0004700701007387 */ /* 0x0001e20000100800 */
[----:B------:R-:W-:-:S03]  /*2ed30*/  IMAD.WIDE.U32 R4, R18, UR4, R4 ;  /* 0x0000000412047c25 */ /* 0x000fc6000f8e0004 */
[----:B------:R-:W-:Y:S01]  /*2ed40*/  LEA R2, P0, R4, R2, 0x2 ;  /* 0x0000000204027211 */ /* 0x000fe200078010ff */
[----:B0-----:R-:W-:-:S04]  /*2ed50*/  IMAD R7, R19, UR4, RZ ;  /* 0x0000000413077c24 */ /* 0x001fc8000f8e02ff */
[----:B------:R-:W-:-:S04]  /*2ed60*/  IMAD R7, R18, UR5, R7 ;  /* 0x0000000512077c24 */ /* 0x000fc8000f8e0207 */
[----:B------:R-:W-:-:S05]  /*2ed70*/  IMAD.IADD R0, R5, 0x1, R7 ;  /* 0x0000000105007824 */ /* 0x000fca00078e0207 */
[----:B------:R-:W-:-:S05]  /*2ed80*/  LEA.HI.X R3, R4, R3, R0, 0x2, P0 ;  /* 0x0000000304037211 */ /* 0x000fca00000f1400 */
[----:B------:R2:W5:Y:S02]  /*2ed90*/  LDG.E R16, desc[UR44][R2.64] ;  /* 0x0000002c02107981 */ /* 0x000564000c1e1900 */
.L_x_2157:
[----:B------:R-:W-:Y:S01]  /*2eda0*/  IMAD.MOV.U32 R0, RZ, RZ, 0x1 ;  /* 0x00000001ff007424 */ /* 0x000fe200078e00ff */
[----:B------:R-:W2:Y:S04]  /*2edb0*/  S2R R8, SR_TID.X ;  /* 0x0000000000087919 */ /* 0x000ea80000002100 */
[----:B------:R-:W-:-:S04]  /*2edc0*/  SHF.L.U32 R0, R0, 0x1f, RZ ;  /* 0x0000001f00007819 */ /* 0x000fc800000006ff */
[----:B------:R-:W3:Y:S01]  /*2edd0*/  SYNCS.PHASECHK.TRANS64.TRYWAIT P0, [UR38+0x32440], R0 ;  /* 0x03244000ff0075a7 */ /* 0x000ee20008000166 */
[----:B--2---:R-:W-:-:S04]  /*2ede0*/  LOP3.LUT R2, R8, 0x7f, RZ, 0xc0, !PT ;  /* 0x0000007f08027812 */ /* 0x004fc800078ec0ff */
[----:B------:R-:W-:Y:S01]  /*2edf0*/  ISETP.NE.AND P1, PT, R2, RZ, PT ;  /* 0x000000ff0200720c */ /* 0x000fe20003f25270 */
[----:B---3--:R-:W-:-:S12]  /*2ee00*/  @!P0 BRA `(.L_x_2158) ;  /* 0x0000003c00e88947 */ /* 0x008fd80003800000 */
.L_x_2242:
[----:B------:R-:W-:Y:S05]  /*2ee10*/  @P1 BRA `(.L_x_2159) ;  /* 0x0000000000181947 */ /* 0x000fea0003800000 */
[----:B------:R-:W3:Y:S01]  /*2ee20*/  S2R R2, SR_TID.X ;  /* 0x0000000000027919 */ /* 0x000ee20000002100 */
[----:B--2---:R-:W-:-:S04]  /*2ee30*/  IMAD.MOV.U32 R0, RZ, RZ, 0x3000 ;  /* 0x00003000ff007424 */ /* 0x004fc800078e00ff */
[----:B------:R4:W-:Y:S01]  /*2ee40*/  SYNCS.ARRIVE.TRANS64 RZ, [UR38+0x32430], R0 ;  /* 0x03243000ffff79a7 */ /* 0x0009e20008000026 */
[----:B---3--:R-:W-:-:S13]  /*2ee50*/  LOP3.LUT P0, RZ, R2, 0x1f, RZ, 0xc0, !PT ;  /* 0x0000001f02ff7812 */ /* 0x008fda000780c0ff */
[----:B----4-:R-:W-:Y:S05]  /*2ee60*/  @!P0 BRA `(.L_x_2159) ;  /* 0x0000000000048947 */ /* 0x010fea0003800000 */
[----:B------:R-:W-:Y:S01]  /*2ee70*/  BPT.TRAP 0x1 ;  /* 0x000000040000795c */ /* 0x000fe20000300000 */
.L_x_2159:
[----:B--2---:R-:W2:Y:S01]  /*2ee80*/  LDL R0, [R1+0x470] ;  /* 0x0004700001007983 */ /* 0x004ea20000100800 */
        /* <DEDUP_REMOVED lines=16> */
[----:B--2---:R-:W-:Y:S01]  /*2ef90*/  NOP ;  /* 0x0000000000007918 */ /* 0x004fe20000000000 */
.L_x_2155:
[----:B------:R-:W-:Y:S05]  /*2efa0*/  WARPSYNC.ALL ;  /* 0x0000000000007948 */ /* 0x000fea0003800000 */
[----:B------:R-:W-:Y:S01]  /*2efb0*/  UIADD3 UR4, UR38, 0x18400, URZ ;  /* 0x0001840026047890 */ /* 0x000fe2000fffe03f */
[----:B------:R-:W-:Y:S01]  /*2efc0*/  BAR.SYNC.DEFER_BLOCKING 0x8, 0x180 ;  /* 0x0206000000007b1d */ /* 0x000fe20000010000 */
[----:B------:R-:W-:Y:S02]  /*2efd0*/  USHF.R.S32.HI UR43, URZ, 0x1f, UR36 ;  /* 0x0000001f3f2b7899 */ /* 0x000fe40008011424 */
[----:B------:R-:W-:-:S06]  /*2efe0*/  ULOP3.LUT UP0, URZ, UR4, 0x3ff, URZ, 0xc0, !UPT ;  /* 0x000003ff043f7892 */ /* 0x000fcc000f80c03f */
[----:B------:R-:W-:-:S13]  /*2eff0*/  PLOP3.LUT P0, PT, PT, PT, UP0, 0x80, 0x0 ;  /* 0x000000000000781c */ /* 0x000fda0003f0f008 */
[----:B------:R-:W-:Y:S05]  /*2f000*/  @!P0 BRA `(.L_x_2160) ;  /* 0x0000000000408947 */ /* 0x000fea0003800000 */
[----:B------:R-:W-:Y:S01]  /*2f010*/  MOV R2, 0x0 ;  /* 0x0000000000027802 */ /* 0x000fe20000000f00 */
[----:B------:R-:W-:Y:S01]  /*2f020*/  ULDC.64 UR6, c[0x4][0x98] ;  /* 0x0100260000067ab9 */ /* 0x000fe20000000a00 */
[----:B------:R-:W-:Y:S01]  /*2f030*/  ULDC.64 UR8, c[0x4][0xa0] ;  /* 0x0100280000087ab9 */ /* 0x000fe20000000a00 */
[----:B------:R-:W-:Y:S01]  /*2f040*/  ULDC.64 UR4, c[0x4][0x20] ;  /* 0x0100080000047ab9 */ /* 0x000fe20000000a00 */
[----:B-1----:R-:W-:Y:S02]  /*2f050*/  IMAD.U32 R4, RZ, RZ, UR6 ;  /* 0x00000006ff047e24 */ /* 0x002fe4000f8e00ff */
        /* <DEDUP_REMOVED lines=11> */
.L_x_2160:
[----:B------:R-:W2:Y:S01]  /*2f110*/  LDC R7, c[0x0][0x448] ;  /* 0x00011200ff077b82 */ /* 0x000ea20000000800 */
[----:B------:R-:W3:Y:S01]  /*2f120*/  S2R R9, SR_TID.X ;  /* 0x0000000000097919 */ /* 0x000ee20000002100 */
[----:B------:R-:W-:Y:S02]  /*2f130*/  ULDC.64 UR8, c[0x0][0x2d8] ;  /* 0x0000b60000087ab9 */ /* 0x000fe40000000a00 */
[----:B------:R-:W-:Y:S01]  /*2f140*/  UIMAD UR6, UR43, UR8, URZ ;  /* 0x000000082b0672a4 */ /* 0x000fe2000f8e023f */
[----:B-1----:R-:W1:Y:S01]  /*2f150*/  S2R R4, SR_CTAID.Z ;  /* 0x0000000000047919 */ /* 0x002e620000002700 */
[----:B------:R-:W-:Y:S02]  /*2f160*/  UIMAD.WIDE.U32 UR4, UR36, UR8, URZ ;  /* 0x00000008240472a5 */ /* 0x000fe4000f8e003f */
[----:B------:R-:W-:Y:S01]  /*2f170*/  UIMAD UR6, UR36, UR9, UR6 ;  /* 0x00000009240672a4 */ /* 0x000fe2000f8e0206 */
[----:B------:R-:W4:Y:S03]  /*2f180*/  S2R R10, SR_CTAID.Z ;  /* 0x00000000000a7919 */ /* 0x000f260000002700 */
[----:B------:R-:W-:Y:S01]  /*2f190*/  UIADD3 UR5, UR5, UR6, URZ ;  /* 0x0000000605057290 */ /* 0x000fe2000fffe03f */
[----:B--2---:R-:W-:-:S02]  /*2f1a0*/  ISETP.NE.AND P0, PT, R7, 0x1, PT ;  /* 0x000000010700780c */ /* 0x004fc40003f05270 */
[C---:B---3--:R-:W-:Y:S01]  /*2f1b0*/  LOP3.LUT R8, R9.reuse, 0x7f, RZ, 0xc0, !PT ;  /* 0x0000007f09087812 */ /* 0x048fe200078ec0ff */
[----:B------:R-:W-:-:S10]  /*2f1c0*/  IMAD.SHL.U32 R3, R9, 0x10, RZ ;  /* 0x0000001009037824 */ /* 0x000fd400078e00ff */
[----:B------:R-:W2:Y:S01]  /*2f1d0*/  @P0 LDC R0, c[0x0][0x44c] ;  /* 0x00011300ff000b82 */ /* 0x000ea20000000800 */
[----:B------:R-:W-:Y:S02]  /*2f1e0*/  SHF.R.U32.HI R6, RZ, 0x3, R8 ;  /* 0x00000003ff067819 */ /* 0x000fe40000011608 */
[----:B-1----:R-:W-:Y:S02]  /*2f1f0*/  SHF.R.S32.HI R4, RZ, 0x1f, R4 ;  /* 0x0000001fff047819 */ /* 0x002fe40000011404 */
[----:B------:R-:W-:-:S03]  /*2f200*/  LOP3.LUT R3, R6, 0x70, R3, 0xf8, !PT ;  /* 0x0000007006037812 */ /* 0x000fc600078ef803 */
[----:B------:R-:W1:Y:S02]  /*2f210*/  @P0 LDC R2, c[0x0][0x450] ;  /* 0x00011400ff020b82 */ /* 0x000e640000000800 */
[----:B0-----:R-:W-:-:S04]  /*2f220*/  VIADD R5, R3, UR39 ;  /* 0x0000002703057c36 */ /* 0x001fc80008000000 */
[----:B--2---:R-:W-:-:S04]  /*2f230*/  @P0 IMAD.HI.U32 R3, R5, R0, RZ ;  /* 0x0000000005030227 */ /* 0x004fc800078e00ff */
[----:B------:R-:W-:Y:S01]  /*2f240*/  IMAD.MOV.U32 R0, RZ, RZ, R5 ;  /* 0x000000ffff007224 */ /* 0x000fe200078e0005 */
[----:B-1----:R-:W-:Y:S02]  /*2f250*/  @P0 SHF.R.U32.HI R0, RZ, R2, R3 ;  /* 0x00000002ff000219 */ /* 0x002fe40000011603 */
[----:B------:R-:W0:Y:S02]  /*2f260*/  LDC.64 R2, c[0x0][0x2e0] ;  /* 0x0000b800ff027b82 */ /* 0x000e240000000a00 */
[----:B0-----:R-:W-:-:S04]  /*2f270*/  IMAD R4, R4, R2, RZ ;  /* 0x0000000204047224 */ /* 0x001fc800078e02ff */
[C---:B----4-:R-:W-:Y:S02]  /*2f280*/  IMAD R4, R10.reuse, R3, R4 ;  /* 0x000000030a047224 */ /* 0x050fe400078e0204 */
        /* <DEDUP_REMOVED lines=8> */
[----:B------:R-:W-:Y:S02]  /*2f310*/  IMAD.MOV R0, RZ, RZ, -R0 ;  /* 0x000000ffff007224 */ /* 0x000fe400078e0a00 */
[----:B------:R-:W-:Y:S02]  /*2f320*/  IMAD.IADD R3, R3, 0x1, R4 ;  /* 0x0000000103037824 */ /* 0x000fe400078e0204 */
[----:B------:R-:W-:-:S04]  /*2f330*/  IMAD R0, R7, R0, R5 ;  /* 0x0000000007007224 */ /* 0x000fc800078e0205 */
[----:B------:R-:W-:Y:S01]  /*2f340*/  IMAD.WIDE.U32 R2, R0, UR4, R2 ;  /* 0x0000000400027c25 */ /* 0x000fe2000f8e0002 */
[----:B------:R-:W-:-:S05]  /*2f350*/  SHF.R.S32.HI R4, RZ, 0x1f, R0 ;  /* 0x0000001fff047819 */ /* 0x000fca0000011400 */
[----:B------:R-:W-:-:S04]  /*2f360*/  IMAD R4, R4, UR4, RZ ;  /* 0x0000000404047c24 */ /* 0x000fc8000f8e02ff */
        /* <DEDUP_REMOVED lines=21> */
[----:B------:R-:W2:Y:S02]  /*2f4c0*/  SHFL.IDX PT, R6, R0, 0x1, 0x181f ;  /* 0x00381f0000067f89 */ /* 0x000ea400000e0000 */
[----:B------:R-:W-:-:S02]  /*2f4d0*/  ISETP.GE.AND P1, PT, R11, R2, PT ;  /* 0x000000020b00720c */ /* 0x000fc40003f26270 */
[----:B------:R-:W3:Y:S01]  /*2f4e0*/  SHFL.IDX PT, R8, R3, 0x1, 0x181f ;  /* 0x00381f0003087f89 */ /* 0x000ee200000e0000 */
[----:B------:R-:W-:-:S03]  /*2f4f0*/  ISETP.GE.AND P2, PT, R12, R2, PT ;  /* 0x000000020c00720c */ /* 0x000fc60003f46270 */
[----:B------:R4:W-:Y:S04]  /*2f500*/  STL [R1+0x484], R12 ;  /* 0x0004840c01007387 */ /* 0x0009e80000100800 */
[----:B------:R-:W-:Y:S03]  /*2f510*/  STL [R1+0x464], R11 ;  /* 0x0004640b01007387 */ /* 0x000fe60000100800 */
[----:B------:R-:W-:Y:S02]  /*2f520*/  @!P1 LEA R7, R9, UR38, 0x1 ;  /* 0x0000002609079c11 */ /* 0x000fe4000f8e08ff */
[----:B0-----:R-:W-:Y:S01]  /*2f530*/  @!P1 LEA R5, P3, R10, R5, 0x1 ;  /* 0x000000050a059211 */ /* 0x001fe200078608ff */
[----:B----4-:R-:W-:-:S04]  /*2f540*/  VIADD R12, R11, 0x20 ;  /* 0x000000200b0c7836 */ /* 0x010fc80000000000 */
[----:B-1----:R-:W-:Y:S01]  /*2f550*/  @!P1 IMAD.X R4, RZ, RZ, R4, P3 ;  /* 0x000000ffff049224 */ /* 0x002fe200018e0604 */
[----:B------:R-:W-:Y:S04]  /*2f560*/  STL [R1+0x490], R12 ;  /* 0x0004900c01007387 */ /* 0x000fe80000100800 */
[----:B------:R-:W-:-:S04]  /*2f570*/  @!P1 LOP3.LUT R5, R5, R4, RZ, 0x3c, !PT ;  /* 0x0000000405059212 */ /* 0x000fc800078e3cff */
[----:B------:R-:W-:-:S04]  /*2f580*/  @!P1 LOP3.LUT R4, R5, R4, RZ, 0x3c, !PT ;  /* 0x0000000405049212 */ /* 0x000fc800078e3cff */
[----:B------:R-:W-:-:S05]  /*2f590*/  @!P1 LOP3.LUT R5, R5, R4, RZ, 0x3c, !PT ;  /* 0x0000000405059212 */ /* 0x000fca00078e3cff */
[----:B------:R2:W-:Y:S02]  /*2f5a0*/  @!P1 LDGSTS.E.BYPASS.LTC128B.128 [R7+0x18400], desc[UR44][R4.64], !P0 ;  /* 0x1840000004079fae */ /* 0x0005e4000c101d6c */
[----:B--2---:R-:W-:Y:S01]  /*2f5b0*/  @!P2 LEA R4, P1, R10, R6, 0x1 ;  /* 0x000000060a04a211 */ /* 0x004fe200078208ff */
[----:B------:R-:W-:Y:S01]  /*2f5c0*/  VIADD R7, R11, 0x30 ;  /* 0x000000300b077836 */ /* 0x000fe20000000000 */
[----:B------:R-:W-:-:S03]  /*2f5d0*/  @!P2 LEA R6, R9, UR38, 0x1 ;  /* 0x000000260906ac11 */ /* 0x000fc6000f8e08ff */
[----:B---3--:R-:W-:Y:S01]  /*2f5e0*/  @!P2 IMAD.X R5, RZ, RZ, R8, P1 ;  /* 0x000000ffff05a224 */ /* 0x008fe200008e0608 */
[----:B------:R-:W-:Y:S01]  /*2f5f0*/  ISETP.GE.AND P1, PT, R12, R2, PT ;  /* 0x000000020c00720c */ /* 0x000fe20003f26270 */
[----:B------:R-:W-:Y:S04]  /*2f600*/  STL [R1+0x494], R7 ;  /* 0x0004940701007387 */ /* 0x000fe80000100800 */
[----:B------:R0:W-:Y:S04]  /*2f610*/  @!P2 LDGSTS.E.BYPASS.LTC128B.128 [R6+0x18c00], desc[UR44][R4.64], !P0 ;  /* 0x18c000000406afae */ /* 0x0001e8000c101d6c */
[----:B0-----:R-:W0:Y:S04]  /*2f620*/  SHFL.IDX PT, R5, R0, 0x2, 0x181f ;  /* 0x00581f0000057f89 */ /* 0x001e2800000e0000 */
[----:B------:R-:W-:Y:S01]  /*2f630*/  @!P1 LEA R6, R9, UR38, 0x1 ;  /* 0x0000002609069c11 */ /* 0x000fe2000f8e08ff */
[----:B------:R-:W1:Y:S01]  /*2f640*/  SHFL.IDX PT, R4, R3, 0x2, 0x181f ;  /* 0x00581f0003047f89 */ /* 0x000e6200000e0000 */
[----:B0-----:R-:W-:-:S05]  /*2f650*/  @!P1 LEA R5, P2, R10, R5, 0x1 ;  /* 0x000000050a059211 */ /* 0x001fca00078408ff */
[----:B-1----:R-:W-:-:S05]  /*2f660*/  @!P1 IMAD.X R4, RZ, RZ, R4, P2 ;  /* 0x000000ffff049224 */ /* 0x002fca00010e0604 */
        /* <DEDUP_REMOVED lines=19> */
[----:B0-----:R-:W0:Y:S04]  /*2f7a0*/  SHFL.IDX PT, R4, R0, 0x4, 0x181f ;  /* 0x00981f0000047f89 */ /* 0x001e2800000e0000 */
[----:B------:R-:W1:Y:S01]  /*2f7b0*/  SHFL.IDX PT, R6, R3, 0x4, 0x181f ;  /* 0x00981f0003067f89 */ /* 0x000e6200000e0000 */
[----:B0-----:R-:W-:-:S05]  /*2f7c0*/  @!P1 LEA R5, P2, R10, R4, 0x1 ;  /* 0x000000040a059211 */ /* 0x001fca00078408ff */
[----:B-1----:R-:W-:Y:S01]  /*2f7d0*/  @!P1 IMAD.X R4, RZ, RZ, R6, P2 ;  /* 0x000000ffff049224 */ /* 0x002fe200010e0606 */
[----:B------:R-:W-:-:S04]  /*2f7e0*/  @!P1 LEA R6, R9, UR38, 0x1 ;  /* 0x0000002609069c11 */ /* 0x000fc8000f8e08ff */
        /* <DEDUP_REMOVED lines=16> */
[----:B------:R-:W-:-:S03]  /*2f8f0*/  ISETP.GE.AND P1, PT, R7, R2, PT ;  /* 0x000000020700720c */ /* 0x000fc60003f26270 */
[----:B0-----:R-:W0:Y:S04]  /*2f900*/  SHFL.IDX PT, R4, R0, 0x6, 0x181f ;  /* 0x00d81f0000047f89 */ /* 0x001e2800000e0000 */
[----:B------:R-:W1:Y:S04]  /*2f910*/  SHFL.IDX PT, R6, R3, 0x6, 0x181f ;  /* 0x00d81f0003067f89 */ /* 0x000e6800000e0000 */
[----:B------:R-:W2:Y:S04]  /*2f920*/  SHFL.IDX PT, R3, R3, 0x7, 0x181f ;  /* 0x00f81f0003037f89 */ /* 0x000ea800000e0000 */
[----:B------:R-:W3:Y:S01]  /*2f930*/  SHFL.IDX PT, R0, R0, 0x7, 0x181f ;  /* 0x00f81f0000007f89 */ /* 0x000ee200000e0000 */
[----:B0-----:R-:W-:-:S05]  /*2f940*/  @!P1 LEA R5, P2, R10, R4, 0x1 ;  /* 0x000000040a059211 */ /* 0x001fca00078408ff */
[----:B-1----:R-:W-:Y:S01]  /*2f950*/  @!P1 IMAD.X R4, RZ, RZ, R6, P2 ;  /* 0x000000ffff049224 */ /* 0x002fe200010e0606 */
[----:B------:R-:W-:-:S04]  /*2f960*/  @!P1 LEA R6, R9, UR38, 0x1 ;  /* 0x0000002609069c11 */ /* 0x000fc8000f8e08ff */
[----:B------:R-:W-:-:S04]  /*2f970*/  @!P1 LOP3.LUT R5, R5, R4, RZ, 0x3c, !PT ;  /* 0x0000000405059212 */ /* 0x000fc800078e3cff */
[----:B------:R-:W-:-:S04]  /*2f980*/  @!P1 LOP3.LUT R4, R5, R4, RZ, 0x3c, !PT ;  /* 0x0000000405049212 */ /* 0x000fc800078e3cff */
[----:B------:R-:W-:-:S05]  /*2f990*/  @!P1 LOP3.LUT R5, R5, R4, RZ, 0x3c, !PT ;  /* 0x0000000405059212 */ /* 0x000fca00078e3cff */
[----:B--23--:R1:W-:Y:S02]  /*2f9a0*/  @!P1 LDGSTS.E.BYPASS.LTC128B.128 [R6+0x1b400], desc[UR44][R4.64], !P0 ;  /* 0x1b40000004069fae */ /* 0x00c3e4000c101d6c */
.L_x_2259:
[----:B01----:R-:W2:Y:S02]  /*2f9b0*/  LDL R4, [R1+0x464] ;  /* 0x0004640001047983 */ /* 0x003ea40000100800 */
        /* <DEDUP_REMOVED lines=13> */
[----:B-1----:R-:W1:Y:S01]  /*2fa90*/  LDC.64 R2, c[0x0][0x3d8] ;  /* 0x0000f600ff027b82 */ /* 0x002e620000000a00 */
[----:B------:R-:W-:Y:S01]  /*2faa0*/  NOP ;  /* 0x0000000000007918 */ /* 0x000fe20000000000 */
[C---:B-1----:R-:W-:Y:S01]  /*2fab0*/  IMAD R0, R2.reuse, UR43, RZ ;  /* 0x0000002b02007c24 */ /* 0x042fe2000f8e02ff */
[----:B------:R-:W-:Y:S01]  /*2fac0*/  UIADD3 UR4, UR38, 0x22400, URZ ;  /* 0x0002240026047890 */ /* 0x000fe2000fffe03f */
[----:B0-----:R-:W-:Y:S01]  /*2fad0*/  IMAD.WIDE.U32 R4, R2, UR36, RZ ;  /* 0x0000002402047c25 */ /* 0x001fe2000f8e00ff */
        /* <DEDUP_REMOVED lines=12> */
[----:B0-----:R-:W-:Y:S02]  /*2fba0*/  IMAD.U32 R4, RZ, RZ, UR6 ;  /* 0x00000006ff047e24 */ /* 0x001fe4000f8e00ff */
        /* <DEDUP_REMOVED lines=11> */
.L_x_2162:
[----:B0-----:R-:W2:Y:S01]  /*2fc60*/  LDL.LU.64 R4, [R1+0x4a8] ;  /* 0x0004a80001047983 */ /* 0x001ea20000300a00 */
[----:B------:R-:W0:Y:S01]  /*2fc70*/  LDC R6, c[0x0][0x448] ;  /* 0x00011200ff067b82 */ /* 0x000e220000000800 */
[----:B------:R-:W-:Y:S02]  /*2fc80*/  ULDC.64 UR4, c[0x0][0x3e0] ;  /* 0x0000f80000047ab9 */ /* 0x000fe40000000a00 */
[----:B------:R-:W2:Y:S01]  /*2fc90*/  LDL.LU.64 R2, [R1+0x488] ;  /* 0x0004880001027983 */ /* 0x000ea20000300a00 */
[----:B------:R-:W1:Y:S01]  /*2fca0*/  S2R R0, SR_CTAID.Z ;  /* 0x0000000000007919 */ /* 0x000e620000002700 */
[----:B0-----:R-:W-:Y:S02]  /*2fcb0*/  ISETP.NE.AND P0, PT, R6, 0x1, PT ;  /* 0x000000010600780c */ /* 0x001fe40003f05270 */
[----:B-1----:R-:W-:-:S05]  /*2fcc0*/  SHF.R.S32.HI R0, RZ, 0x1f, R0 ;  /* 0x0000001fff007819 */ /* 0x002fca0000011400 */
[----:B------:R-:W-:Y:S01]  /*2fcd0*/  IMAD R0, R0, UR4, RZ ;  /* 0x0000000400007c24 */ /* 0x000fe2000f8e02ff */
[----:B------:R-:W0:Y:S02]  /*2fce0*/  S2R R8, SR_TID.X ;  /* 0x0000000000087919 */ /* 0x000e240000002100 */
[----:B0-----:R-:W-:-:S05]  /*2fcf0*/  IMAD.SHL.U32 R10, R8, 0x8, RZ ;  /* 0x00000008080a7824 */ /* 0x001fca00078e00ff */
[----:B------:R-:W-:Y:S01]  /*2fd00*/  LOP3.LUT R10, R10, 0x38, RZ, 0xc0, !PT ;  /* 0x000000380a0a7812 */ /* 0x000fe200078ec0ff */
[----:B--2---:R-:W-:Y:S02]  /*2fd10*/  IMAD.MOV.U32 R2, RZ, RZ, R4 ;  /* 0x000000ffff027224 */ /* 0x004fe400078e0004 */
[----:B------:R-:W0:Y:S01]  /*2fd20*/  S2R R4, SR_CTAID.Z ;  /* 0x0000000000047919 */ /* 0x000e220000002700 */
[----:B------:R-:W1:Y:S01]  /*2fd30*/  S2R R5, SR_TID.X ;  /* 0x0000000000057919 */ /* 0x000e620000002100 */
[C---:B0-----:R-:W-:Y:S02]  /*2fd40*/  IMAD R0, R4.reuse, UR5, R0 ;  /* 0x0000000504007c24 */ /* 0x041fe4000f8e0200 */
[----:B------:R-:W-:Y:S01]  /*2fd50*/  IMAD.WIDE.U32 R2, R4, UR4, R2 ;  /* 0x0000000404027c25 */ /* 0x000fe2000f8e0002 */
[----:B------:R-:W-:-:S03]  /*2fd60*/  ULDC.64 UR4, c[0x0][0x3d0] ;  /* 0x0000f40000047ab9 */ /* 0x000fc60000000a00 */
[----:B------:R-:W-:Y:S02]  /*2fd70*/  IMAD.IADD R3, R3, 0x1, R0 ;  /* 0x0000000103037824 */ /* 0x000fe400078e0200 */
[----:B------:R-:W0:Y:S01]  /*2fd80*/  @P0 LDC R0, c[0x0][0x44c] ;  /* 0x00011300ff000b82 */ /* 0x000e220000000800 */
[C---:B-1----:R-:W-:Y:S01]  /*2fd90*/  LOP3.LUT R4, R5.reuse, 0x7f, RZ, 0xc0, !PT ;  /* 0x0000007f05047812 */ /* 0x042fe200078ec0ff */
[----:B------:R-:W-:-:S06]  /*2fda0*/  IMAD.SHL.U32 R15, R5, 0x10, RZ ;  /* 0x00000010050f7824 */ /* 0x000fcc00078e00ff */
[----:B------:R-:W1:Y:S01]  /*2fdb0*/  @P0 LDC R5, c[0x0][0x450] ;  /* 0x00011400ff050b82 */ /* 0x000e620000000800 */
[----:B------:R-:W-:-:S04]  /*2fdc0*/  SHF.R.U32.HI R7, RZ, 0x3, R4 ;  /* 0x00000003ff077819 */ /* 0x000fc80000011604 */
[----:B------:R-:W-:-:S05]  /*2fdd0*/  LOP3.LUT R7, R7, 0x70, R15, 0xf8, !PT ;  /* 0x0000007007077812 */ /* 0x000fca00078ef80f */
[----:B------:R-:W-:-:S04]  /*2fde0*/  VIADD R7, R7, UR39 ;  /* 0x0000002707077c36 */ /* 0x000fc80008000000 */
[----:B0-----:R-:W-:-:S04]  /*2fdf0*/  @P0 IMAD.HI.U32 R0, R7, R0, RZ ;  /* 0x0000000007000227 */ /* 0x001fc800078e00ff */
[----:B------:R-:W-:Y:S01]  /*2fe00*/  IMAD.MOV.U32 R4, RZ, RZ, R7 ;  /* 0x000000ffff047224 */ /* 0x000fe200078e0007 */
[----:B-1----:R-:W-:-:S04]  /*2fe10*/  @P0 SHF.R.U32.HI R4, RZ, R5, R0 ;  /* 0x00000005ff040219 */ /* 0x002fc80000011600 */
[--C-:B------:R-:W-:Y:S01]  /*2fe20*/  SHF.R.S32.HI R5, RZ, 0x1f, R4.reuse ;  /* 0x0000001fff057819 */ /* 0x100fe20000011404 */
[----:B------:R-:W-:-:S04]  /*2fe30*/  IMAD.MOV R0, RZ, RZ, -R4 ;  /* 0x000000ffff007224 */ /* 0x000fc800078e0a04 */
[----:B------:R-:W-:Y:S02]  /*2fe40*/  IMAD R5, R5, UR4, RZ ;  /* 0x0000000405057c24 */ /* 0x000fe4000f8e02ff */
[----:B------:R-:W-:-:S04]  /*2fe50*/  IMAD.WIDE.U32 R2, R4, UR4, R2 ;  /* 0x0000000404027c25 */ /* 0x000fc8000f8e0002 */
[----:B------:R-:W-:Y:S02]  /*2fe60*/  IMAD R0, R6, R0, R7 ;  /* 0x0000000006007224 */ /* 0x000fe400078e0207 */
        /* <DEDUP_REMOVED lines=10> */
[----:B------:R-:W-:-:S04]  /*2ff10*/  ULDC UR4, c[0x0][0x3b8] ;  /* 0x0000ee0000047ab9 */ /* 0x000fc80000000800 */
[----:B------:R-:W-:Y:S02]  /*2ff20*/  LEA.HI.X R4, R2, UR5, R0, 0x1, P0 ;  /* 0x0000000502047c11 */ /* 0x000fe400080f0c00 */
[----:B------:R-:W-:-:S04]  /*2ff30*/  LOP3.LUT R0, R10, 0x40, RZ, 0xfc, !PT ;  /* 0x000000400a007812 */ /* 0x000fc800078efcff */
[----:B------:R-:W-:Y:S02]  /*2ff40*/  ISETP.GE.AND P0, PT, R0, UR4, PT ;  /* 0x0000000400007c0c */ /* 0x000fe4000bf06270 */
[----:B------:R-:W-:-:S04]  /*2ff50*/  LOP3.LUT R0, R10, 0x80, RZ, 0xfc, !PT ;  /* 0x000000800a007812 */ /* 0x000fc800078efcff */
[----:B------:R-:W-:Y:S02]  /*2ff60*/  ISETP.GE.AND P1, PT, R0, UR4, PT ;  /* 0x0000000400007c0c */ /* 0x000fe4000bf26270 */
[C---:B------:R-:W-:Y:S02]  /*2ff70*/  LOP3.LUT R0, R10.reuse, 0xc0, RZ, 0xfc, !PT ;  /* 0x000000c00a007812 */ /* 0x040fe400078efcff */
[----:B------:R-:W-:Y:S02]  /*2ff80*/  ISETP.GE.AND P3, PT, R10, UR4, PT ;  /* 0x000000040a007c0c */ /* 0x000fe4000bf66270 */
[----:B------:R-:W-:Y:S01]  /*2ff90*/  ISETP.GE.AND P2, PT, R0, UR4, PT ;  /* 0x0000000400007c0c */ /* 0x000fe2000bf46270 */
[----:B------:R-:W-:-:S03]  /*2ffa0*/  UMOV UR4, 0xffffffff ;  /* 0xffffffff00047882 */ /* 0x000fc60000000000 */
[----:B------:R-:W-:Y:S09]  /*2ffb0*/  BRA.DIV UR4, `(.L_x_2163) ;  /* 0x0000003a04707947 */ /* 0x000ff2000b800000 */
[----:B------:R-:W2:Y:S01]  /*2ffc0*/  LDL.LU R3, [R1+0x484] ;  /* 0x0004840001037983 */ /* 0x000ea20000300800 */
[----:B------:R-:W-:-:S03]  /*2ffd0*/  ULDC UR4, c[0x0][0x288] ;  /* 0x0000a20000047ab9 */ /* 0x000fc60000000800 */
[----:B------:R-:W3:Y:S04]  /*2ffe0*/  LDL.LU R7, [R1+0x464] ;  /* 0x0004640001077983 */ /* 0x000ee80000300800 */
[----:B------:R-:W4:Y:S04]  /*2fff0*/  LDL.LU R15, [R1+0x490] ;  /* 0x00049000010f7983 */ /* 0x000f280000300800 */
[----:B------:R-:W5:Y:S01]  /*30000*/  LDL.LU R13, [R1+0x494] ;  /* 0x00049400010d7983 */ /* 0x000f620000300800 */
[----:B------:R-:W0:Y:S01]  /*30010*/  S2R R2, SR_TID.X ;  /* 0x0000000000027919 */ /* 0x000e220000002100 */
[----:B------:R-:W-:-:S02]  /*30020*/  IMAD R0, R6, UR4, RZ ;  /* 0x0000000406007c24 */ /* 0x000fc4000f8e02ff */
[----:B------:R-:W5:Y:S01]  /*30030*/  LDL.LU R14, [R1+0x498] ;  /* 0x00049800010e7983 */ /* 0x000f620000300800 */
[----:B0-----:R-:W-:-:S05]  /*30040*/  IMAD.SHL.U32 R11, R2, 0x8, RZ ;  /* 0x00000008020b7824 */ /* 0x001fca00078e00ff */
[----:B------:R-:W-:-:S04]  /*30050*/  LOP3.LUT R11, R11, 0x1f8, RZ, 0xc0, !PT ;  /* 0x000001f80b0b7812 */ /* 0x000fc800078ec0ff */
[----:B------:R-:W-:Y:S01]  /*30060*/  LOP3.LUT R11, R11, 0x38, R2, 0x78, !PT ;  /* 0x000000380b0b7812 */ /* 0x000fe200078e7802 */
[----:B------:R-:W-:Y:S01]  /*30070*/  SHFL.IDX PT, R6, R4, 0x1, 0x181f ;  /* 0x00381f0004067f89 */ /* 0x000fe200000e0000 */
[----:B--2---:R-:W-:-:S03]  /*30080*/  ISETP.GE.AND P4, PT, R3, R0, PT ;  /* 0x000000000300720c */ /* 0x004fc60003f86270 */
[----:B------:R-:W0:Y:S01]  /*30090*/  SHFL.IDX PT, R3, R5, RZ, 0x181f ;  /* 0x00181fff05037589 */ /* 0x000e2200000e0000 */
[----:B---3--:R-:W-:Y:S02]  /*300a0*/  ISETP.GE.AND P5, PT, R7, R0, PT ;  /* 0x000000000700720c */ /* 0x008fe40003fa6270 */
[----:B------:R-:W-:Y:S02]  /*300b0*/  LOP3.LUT R7, R2, 0x7f, RZ, 0xc0, !PT ;  /* 0x0000007f02077812 */ /* 0x000fe400078ec0ff */
[----:B------:R-:W1:Y:S03]  /*300c0*/  SHFL.IDX PT, R2, R4, RZ, 0x181f ;  /* 0x00181fff04027589 */ /* 0x000e6600000e0000 */
[----:B------:R-:W-:-:S06]  /*300d0*/  IMAD.SHL.U32 R12, R7, 0x8, RZ ;  /* 0x00000008070c7824 */ /* 0x000fcc00078e00ff */
[----:B0-----:R-:W-:-:S05]  /*300e0*/  @!P5 LEA R3, P6, R10, R3, 0x1 ;  /* 0x000000030a03d211 */ /* 0x001fca00078c08ff */
[----:B-1----:R-:W-:Y:S01]  /*300f0*/  @!P5 IMAD.X R2, RZ, RZ, R2, P6 ;  /* 0x000000ffff02d224 */ /* 0x002fe200030e0602 */
[----:B------:R-:W-:-:S04]  /*30100*/  LOP3.LUT R11, R11, 0x200, R12, 0xf8, !PT ;  /* 0x000002000b0b7812 */ /* 0x000fc800078ef80c */
[----:B------:R-:W-:-:S04]  /*30110*/  @!P5 LOP3.LUT R3, R3, R2, RZ, 0x3c, !PT ;  /* 0x000000020303d212 */ /* 0x000fc800078e3cff */
[----:B------:R-:W-:Y:S02]  /*30120*/  @!P5 LOP3.LUT R2, R3, R2, RZ, 0x3c, !PT ;  /* 0x000000020302d212 */ /* 0x000fe400078e3cff */
        /* <DEDUP_REMOVED lines=19> */
[----:B0-----:R-:W-:-:S05]  /*30260*/  @!P4 LEA R2, P6, R10, R2, 0x1 ;  /* 0x000000020a02c211 */ /* 0x001fca00078c08ff */
[----:B-1----:R-:W-:-:S05]  /*30270*/  @!P4 IMAD.X R3, RZ, RZ, R6, P6 ;  /* 0x000000ffff03c224 */ /* 0x002fca00030e0606 */
[----:B------:R-:W-:Y:S04]  /*30280*/  @!P4 LDGSTS.E.BYPASS.LTC128B.128 [R9+0x23400], desc[UR44][R2.64], !P3 ;  /* 0x234000000209cfae */ /* 0x000fe8000d901d6c */
[----:B------:R-:W-:Y:S04]  /*30290*/  @!P4 LDGSTS.E.BYPASS.LTC128B.128 [R9+0x27400], desc[UR44][R2.64+0x80], !P0 ;  /* 0x274000800209cfae */ /* 0x000fe8000c101d6c */
[----:B------:R-:W-:Y:S04]  /*302a0*/  @!P4 LDGSTS.E.BYPASS.LTC128B.128 [R9+0x2b400], desc[UR44][R2.64+0x100], !P1 ;  /* 0x2b4001000209cfae */ /* 0x000fe8000c901d6c */
[----:B------:R0:W-:Y:S01]  /*302b0*/  @!P4 LDGSTS.E.BYPASS.LTC128B.128 [R9+0x2f400], desc[UR44][R2.64+0x180], !P2 ;  /* 0x2f4001800209cfae */ /* 0x0001e2000d101d6c */
[----:B-----5:R-:W-:-:S03]  /*302c0*/  ISETP.GE.AND P4, PT, R13, R0, PT ;  /* 0x000000000d00720c */ /* 0x020fc60003f86270 */
[----:B------:R-:W3:Y:S04]  /*302d0*/  LDL.LU R13, [R1+0x4a0] ;  /* 0x0004a000010d7983 */ /* 0x000ee80000300800 */
        /* <DEDUP_REMOVED lines=11> */
[----:B------:R-:W-:-:S13]  /*30390*/  ISETP.GE.AND P4, PT, R14, R0, PT ;  /* 0x000000000e00720c */ /* 0x000fda0003f86270 */
[----:B------:R-:W-:Y:S02]  /*303a0*/  @!P4 LEA R9, R11, UR38, 0x1 ;  /* 0x000000260b09cc11 */ /* 0x000fe4000f8e08ff */
        /* <DEDUP_REMOVED lines=8> */
[----:B------:R-:W-:Y:S01]  /*30430*/  SHFL.IDX PT, R14, R5, 0x7, 0x181f ;  /* 0x00f81f00050e7f89 */ /* 0x000fe200000e0000 */
[----:B--2---:R-:W-:-:S13]  /*30440*/  ISETP.GE.AND P4, PT, R15, R0, PT ;  /* 0x000000000f00720c */ /* 0x004fda0003f86270 */
[----:B0-----:R-:W-:Y:S02]  /*30450*/  @!P4 LEA R2, P6, R10, R2, 0x1 ;  /* 0x000000020a02c211 */ /* 0x001fe400078c08ff */
[----:B------:R-:W-:-:S03]  /*30460*/  @!P4 LEA R7, R11, UR38, 0x1 ;  /* 0x000000260b07cc11 */ /* 0x000fc6000f8e08ff */
[----:B------:R-:W-:-:S05]  /*30470*/  @!P4 IMAD.X R3, RZ, RZ, R6, P6 ;  /* 0x000000ffff03c224 */ /* 0x000fca00030e0606 */
[----:B------:R-:W-:Y:S04]  /*30480*/  @!P4 LDGSTS.E.BYPASS.LTC128B.128 [R7+0x24c00], desc[UR44][R2.64], !P3 ;  /* 0x24c000000207cfae */ /* 0x000fe8000d901d6c */
[----:B------:R-:W-:Y:S04]  /*30490*/  @!P4 LDGSTS.E.BYPASS.LTC128B.128 [R7+0x28c00], desc[UR44][R2.64+0x80], !P0 ;  /* 0x28c000800207cfae */ /* 0x000fe8000c101d6c */
[----:B------:R-:W-:Y:S04]  /*304a0*/  @!P4 LDGSTS.E.BYPASS.LTC128B.128 [R7+0x2cc00], desc[UR44][R2.64+0x100], !P1 ;  /* 0x2cc001000207cfae */ /* 0x000fe8000c901d6c */
[----:B------:R0:W-:Y:S04]  /*304b0*/  @!P4 LDGSTS.E.BYPASS.LTC128B.128 [R7+0x30c00], desc[UR44][R2.64+0x180], !P2 ;  /* 0x30c001800207cfae */ /* 0x0001e8000d101d6c */
[----:B------:R-:W-:Y:S04]  /*304c0*/  SHFL.IDX PT, R6, R4, 0x6, 0x181f ;  /* 0x00d81f0004067f89 */ /* 0x000fe800000e0000 */
[----:B0-----:R-:W0:Y:S01]  /*304d0*/  SHFL.IDX PT, R2, R5, 0x6, 0x181f ;  /* 0x00d81f0005027f89 */ /* 0x001e2200000e0000 */
[----:B---3--:R-:W-:-:S13]  /*304e0*/  ISETP.GE.AND P4, PT, R13, R0, PT ;  /* 0x000000000d00720c */ /* 0x008fda0003f86270 */
[----:B0-----:R-:W-:Y:S02]  /*304f0*/  @!P4 LEA R2, P6, R10, R2, 0x1 ;  /* 0x000000020a02c211 */ /* 0x001fe400078c08ff */
[----:B------:R-:W-:-:S03]  /*30500*/  @!P4 LEA R9, R11, UR38, 0x1 ;  /* 0x000000260b09cc11 */ /* 0x000fc6000f8e08ff */
[----:B------:R-:W-:Y:S02]  /*30510*/  @!P4 IMAD.X R3, RZ, RZ, R6, P6 ;  /* 0x000000ffff03c224 */ /* 0x000fe400030e0606 */
[----:B------:R0:W1:Y:S04]  /*30520*/  SHFL.IDX PT, R6, R4, 0x7, 0x181f ;  /* 0x00f81f0004067f89 */ /* 0x00006800000e0000 */
[----:B------:R0:W-:Y:S04]  /*30530*/  @!P4 LDGSTS.E.BYPASS.LTC128B.128 [R9+0x25400], desc[UR44][R2.64], !P3 ;  /* 0x254000000209cfae */ /* 0x0001e8000d901d6c */
[----:B------:R0:W-:Y:S04]  /*30540*/  @!P4 LDGSTS.E.BYPASS.LTC128B.128 [R9+0x29400], desc[UR44][R2.64+0x80], !P0 ;  /* 0x294000800209cfae */ /* 0x0001e8000c101d6c */
[----:B------:R0:W-:Y:S04]  /*30550*/  @!P4 LDGSTS.E.BYPASS.LTC128B.128 [R9+0x2d400], desc[UR44][R2.64+0x100], !P1 ;  /* 0x2d4001000209cfae */ /* 0x0001e8000c901d6c */
[----:B------:R0:W-:Y:S02]  /*30560*/  @!P4 LDGSTS.E.BYPASS.LTC128B.128 [R9+0x31400], desc[UR44][R2.64+0x180], !P2 ;  /* 0x314001800209cfae */ /* 0x0001e4000d101d6c */
.L_x_2277:
[----:B0-----:R-:W2:Y:S01]  /*30570*/  LDL.LU R2, [R1+0x4b0] ;  /* 0x0004b00001027983 */ /* 0x001ea20000300800 */
[----:B------:R-:W-:Y:S01]  /*30580*/  BSSY B0, `(.L_x_2164) ;  /* 0x0000014000007945 */ /* 0x000fe20003800000 */
[----:B--2---:R-:W-:-:S13]  /*30590*/  ISETP.GE.AND P4, PT, R2, R0, PT ;  /* 0x000000000200720c */ /* 0x004fda0003f86270 */
[----:B------:R-:W-:Y:S05]  /*305a0*/  @P4 BRA `(.L_x_2165) ;  /* 0x0000000000444947 */ /* 0x000fea0003800000 */
[----:B------:R-:W0:Y:S01]  /*305b0*/  S2R R2, SR_TID.X ;  /* 0x0000000000027919 */ /* 0x000e220000002100 */
[----:B------:R-:W-:-:S05]  /*305c0*/  LOP3.LUT R8, R8, 0x7f, RZ, 0xc0, !PT ;  /* 0x0000007f08087812 */ /* 0x000fca00078ec0ff */
[----:B------:R-:W-:Y:S02]  /*305d0*/  IMAD.SHL.U32 R4, R8, 0x8, RZ ;  /* 0x0000000808047824 */ /* 0x000fe400078e00ff */
[----:B0-----:R-:W-:-:S05]  /*305e0*/  IMAD.SHL.U32 R8, R2, 0x8, RZ ;  /* 0x0000000802087824 */ /* 0x001fca00078e00ff */
[----:B------:R-:W-:-:S04]  /*305f0*/  LOP3.LUT R8, R8, 0x1f8, RZ, 0xc0, !PT ;  /* 0x000001f808087812 */ /* 0x000fc800078ec0ff */
[----:B------:R-:W-:Y:S02]  /*30600*/  LOP3.LUT R8, R8, 0x38, R2, 0x78, !PT ;  /* 0x0000003808087812 */ /* 0x000fe400078e7802 */
[----:B------:R-:W-:Y:S02]  /*30610*/  LEA R2, P4, R10, R14, 0x1 ;  /* 0x0000000e0a027211 */ /* 0x000fe400078808ff */
[----:B------:R-:W-:-:S03]  /*30620*/  LOP3.LUT R8, R8, 0x200, R4, 0xf8, !PT ;  /* 0x0000020008087812 */ /* 0x000fc600078ef804 */
[----:B-1----:R-:W-:Y:S01]  /*30630*/  IMAD.X R3, RZ, RZ, R6, P4 ;  /* 0x000000ffff037224 */ /* 0x002fe200020e0606 */
        /* <DEDUP_REMOVED lines=8> */
.L_x_2165:
[----:B------:R-:W-:Y:S05]  /*306c0*/  BSYNC B0 ;  /* 0x0000000000007941 */ /* 0x000fea0003800000 */
.L_x_2164:
[----:B------:R-:W-:Y:S01]  /*306d0*/  NOP ;  /* 0x0000000000007918 */ /* 0x000fe20000000000 */
[----:B------:R-:W-:Y:S01]  /*306e0*/  SYNCS.ARRIVE.TRANS64.RED.A0T1 RZ, [UR38+0x32410], RZ ;  /* 0x032410ffffff79a7 */ /* 0x000fe20008200426 */
[----:B0-----:R-:W-:Y:S01]  /*306f0*/  IMAD.MOV.U32 R2, RZ, RZ, 0x1 ;  /* 0x00000001ff027424 */ /* 0x001fe200078e00ff */
[----:B------:R-:W-:Y:S04]  /*30700*/  ARRIVES.LDGSTSBAR.64.TRANSCNT [UR38+0x32410] ;  /* 0x03241000ff0079b0 */ /* 0x000fe80008000aa6 */
[----:B------:R-:W-:Y:S01]  /*30710*/  SHF.L.U32 R2, R2, 0x1f, RZ ;  /* 0x0000001f02027819 */ /* 0x000fe200000006ff */
[----:B------:R-:W-:Y:S01]  /*30720*/  NOP ;  /* 0x0000000000007918 */ /* 0x000fe20000000000 */
[----:B------:R-:W-:Y:S02]  /*30730*/  SYNCS.ARRIVE.TRANS64.A1T0 RZ, [UR38+0x32410], RZ ;  /* 0x032410ffffff79a7 */ /* 0x000fe40008100026 */
[----:B------:R-:W0:Y:S02]  /*30740*/  SYNCS.PHASECHK.TRANS64.TRYWAIT P0, [UR38+0x32420], R2 ;  /* 0x03242002ff0075a7 */ /* 0x000e240008000166 */
[----:B0-----:R-:W-:Y:S05]  /*30750*/  @!P0 BRA `(.L_x_2166) ;  /* 0x0000003c00e48947 */ /* 0x001fea0003800000 */
.L_x_2278:
[----:B------:R-:W-:Y:S01]  /*30760*/  LOP3.LUT P0, RZ, R17, 0x2, RZ, 0xc0, !PT ;  /* 0x0000000211ff7812 */ /* 0x000fe2000780c0ff */
[----:B------:R-:W-:Y:S01]  /*30770*/  BSSY B0, `(.L_x_2167) ;  /* 0x000004b000007945 */ /* 0x000fe20003800000 */
[----:B------:R-:W-:-:S11]  /*30780*/  IMAD.MOV.U32 R0, RZ, RZ, 0x1 ;  /* 0x00000001ff007424 */ /* 0x000fd600078e00ff */
[----:B------:R-:W-:Y:S05]  /*30790*/  @!P0 BRA `(.L_x_2168) ;  /* 0x0000000400208947 */ /* 0x000fea0003800000 */
[----:B------:R-:W2:Y:S01]  /*307a0*/  SYNCS.PHASECHK.TRANS64.TRYWAIT P0, [UR38+0x32460], R2 ;  /* 0x03246002ff0075a7 */ /* 0x000ea20008000166 */
[----:B0-----:R-:W0:Y:S02]  /*307b0*/  S2R R3, SR_TID.X ;  /* 0x0000000000037919 */ /* 0x001e240000002100 */
[----:B0-----:R-:W-:-:S04]  /*307c0*/  LOP3.LUT R3, R3, 0x7f, RZ, 0xc0, !PT ;  /* 0x0000007f03037812 */ /* 0x001fc800078ec0ff */
[----:B------:R-:W-:Y:S01]  /*307d0*/  ISETP.NE.AND P1, PT, R3, RZ, PT ;  /* 0x000000ff0300720c */ /* 0x000fe20003f25270 */
[----:B--2---:R-:W-:-:S12]  /*307e0*/  @!P0 BRA `(.L_x_2169) ;  /* 0x0000003c00d88947 */ /* 0x004fd80003800000 */
.L_x_2279:
[----:B------:R-:W-:Y:S04]  /*307f0*/  BSSY B1, `(.L_x_2170) ;  /* 0x0000008000017945 */ /* 0x000fe80003800000 */
[----:B------:R-:W-:Y:S05]  /*30800*/  @P1 BRA `(.L_x_2171) ;  /* 0x0000000000181947 */ /* 0x000fea0003800000 */
[----:B0-----:R-:W0:Y:S01]  /*30810*/  S2R R3, SR_TID.X ;  /* 0x0000000000037919 */ /* 0x001e220000002100 */
[----:B------:R-:W-:-:S04]  /*30820*/  IMAD.MOV.U32 R2, RZ, RZ, 0xc000 ;  /* 0x0000c000ff027424 */ /* 0x000fc800078e00ff */
[----:B------:R2:W-:Y:S01]  /*30830*/  SYNCS.ARRIVE.TRANS64 RZ, [UR38+0x32450], R2 ;  /* 0x03245002ffff79a7 */ /* 0x0005e20008000026 */
[----:B0-----:R-:W-:-:S13]  /*30840*/  LOP3.LUT P0, RZ, R3, 0x1f, RZ, 0xc0, !PT ;  /* 0x0000001f03ff7812 */ /* 0x001fda000780c0ff */
[----:B--2---:R-:W-:Y:S05]  /*30850*/  @!P0 BRA `(.L_x_2171) ;  /* 0x0000000000048947 */ /* 0x004fea0003800000 */
[----:B------:R-:W-:Y:S01]  /*30860*/  BPT.TRAP 0x1 ;  /* 0x000000040000795c */ /* 0x000fe20000300000 */
.L_x_2171:
[----:B------:R-:W-:Y:S05]  /*30870*/  BSYNC B1 ;  /* 0x0000000000017941 */ /* 0x000fea0003800000 */
.L_x_2170:
[----:B0-----:R-:W2:Y:S01]  /*30880*/  LDL.LU R2, [R1+0x470] ;  /* 0x0004700001027983 */ /* 0x001ea20000300800 */
        /* <DEDUP_REMOVED lines=10> */
.L_x_2172:
        /* <DEDUP_REMOVED lines=13> */
.L_x_2173:
        /* <DEDUP_REMOVED lines=13> */
.L_x_2174:
        /* <DEDUP_REMOVED lines=13> */
.L_x_2175:
[----:B------:R-:W-:-:S13]  /*30ba0*/  @P0 ELECT P1, URZ, PT ;  /* 0x00000000003f082f */ /* 0x000fda0003820000 */
[----:B------:R-:W-:Y:S01]  /*30bb0*/  @P1 R2UR UR13, R16 ;  /* 0x00000000100d12ca */ /* 0x000fe200000e0000 */
[----:B------:R-:W-:Y:S01]  /*30bc0*/  UMOV UR12, UR36 ;  /* 0x00000024000c7c82 */ /* 0x000fe20008000000 */
[----:B------:R-:W-:Y:S02]  /*30bd0*/  @P1 R2UR UR11, R2 ;  /* 0x00000000020b12ca */ /* 0x000fe400000e0000 */
[----:B------:R-:W-:Y:S02]  /*30be0*/  @P1 PLOP3.LUT P0, PT, P1, PT, PT, 0x8, 0x0 ;  /* 0x000000000000181c */ /* 0x000fe40000f0e170 */
[----:B------:R-:W-:-:S09]  /*30bf0*/  PLOP3.LUT P1, PT, PT, PT, PT, 0x8, 0x0 ;  /* 0x000000000000781c */ /* 0x000fd20003f2e170 */
[----:B------:R2:W-:Y:S02]  /*30c00*/  UTMALDG.4D [UR8], [UR4], desc[UR6] ;  /* 0x00000608040075b4 */ /* 0x0005e40008019000 */
[----:B--2---:R-:W-:Y:S05]  /*30c10*/  @P0 BRA.U.ANY `(.L_x_2175) ;  /* 0xfffffffd00e00947 */ /* 0x004fea000393ffff */
.L_x_2168:
[----:B------:R-:W-:Y:S05]  /*30c20*/  BSYNC B0 ;  /* 0x0000000000007941 */ /* 0x000fea0003800000 */
.L_x_2167:
[----:B------:R-:W2:Y:S04]  /*30c30*/  LDL.LU R4, [R1+0x4a4] ;  /* 0x0004a40001047983 */ /* 0x000ea80000300800 */
[----:B0-----:R-:W3:Y:S01]  /*30c40*/  LDL R3, [R1+0x478] ;  /* 0x0004780001037983 */ /* 0x001ee20000100800 */
[----:B------:R-:W-:Y:S02]  /*30c50*/  IMAD.MOV.U32 R7, RZ, RZ, RZ ;  /* 0x000000ffff077224 */ /* 0x000fe400078e00ff */
[----:B-1----:R-:W-:Y:S02]  /*30c60*/  IMAD.MOV.U32 R6, RZ, RZ, 0x1 ;  /* 0x00000001ff067424 */ /* 0x002fe400078e00ff */
[----:B--2---:R-:W-:-:S05]  /*30c70*/  VIADD R8, R4, 0xfffffffe ;  /* 0xfffffffe04087836 */ /* 0x004fca0000000000 */
[----:B---3--:R-:W-:-:S13]  /*30c80*/  ISETP.GE.AND P0, PT, R8, R3, PT ;  /* 0x000000030800720c */ /* 0x008fda0003f06270 */
[----:B------:R-:W-:Y:S05]  /*30c90*/  @!P0 BRA `(.L_x_2143) ;  /* 0x00000018009c8947 */ /* 0x000fea0003800000 */
[----:B------:R-:W2:Y:S04]  /*30ca0*/  LDL.LU R5, [R1+0x480] ;  /* 0x0004800001057983 */ /* 0x000ea80000300800 */
[----:B------:R-:W3:Y:S01]  /*30cb0*/  LDL.LU R4, [R1+0x47c] ;  /* 0x00047c0001047983 */ /* 0x000ee20000300800 */
[----:B------:R-:W-:Y:S01]  /*30cc0*/  UIADD3 UR4, UR40, 0x1, URZ ;  /* 0x0000000128047890 */ /* 0x000fe2000fffe03f */
[----:B------:R-:W-:Y:S01]  /*30cd0*/  LOP3.LUT R3, RZ, R3, RZ, 0x33, !PT ;  /* 0x00000003ff037212 */ /* 0x000fe200078e33ff */
[----:B------:R-:W-:-:S04]  /*30ce0*/  IMAD.MOV.U32 R6, RZ, RZ, 0x1 ;  /* 0x00000001ff067424 */ /* 0x000fc800078e00ff */
[----:B--2---:R-:W-:Y:S01]  /*30cf0*/  IMAD R0, R5, UR4, RZ ;  /* 0x0000000405007c24 */ /* 0x004fe2000f8e02ff */
[----:B------:R-:W-:-:S04]  /*30d00*/  ULOP3.LUT UR4, URZ, UR41, URZ, 0x33, !UPT ;  /* 0x000000293f047292 */ /* 0x000fc8000f8e333f */
[----:B------:R-:W-:-:S04]  /*30d10*/  LOP3.LUT R0, RZ, R0, RZ, 0x33, !PT ;  /* 0x00000000ff007212 */ /* 0x000fc800078e33ff */
[----:B---3--:R-:W-:Y:S01]  /*30d20*/  VIADDMNMX R0, R0, -R4, UR4, !PT ;  /* 0x0000000400007e46 */ /* 0x008fe2000f800904 */
[----:B------:R-:W-:Y:S01]  /*30d30*/  ULOP3.LUT UR4, URZ, UR42, URZ, 0x33, !UPT ;  /* 0x0000002a3f047292 */ /* 0x000fe2000f8e333f */
[----:B------:R-:W0:Y:S05]  /*30d40*/  S2R R4, SR_TID.X ;  /* 0x0000000000047919 */ /* 0x000e2a0000002100 */
[----:B------:R-:W-:-:S04]  /*30d50*/  VIMNMX R0, R0, UR4, !PT ;  /* 0x0000000400007c48 */ /* 0x000fc8000ffe0100 */
[----:B------:R-:W-:-:S05]  /*30d60*/  VIADDMNMX R3, R0, 0x2, R3, !PT ;  /* 0x0000000200037846 */ /* 0x000fca0007800103 */
[----:B------:R-:W-:-:S05]  /*30d70*/  VIADD R5, R3, 0xfffffffe ;  /* 0xfffffffe03057836 */ /* 0x000fca0000000000 */
[-C--:B------:R-:W-:Y:S02]  /*30d80*/  ISETP.NE.AND P0, PT, R5, R0.reuse, PT ;  /* 0x000000000500720c */ /* 0x080fe40003f05270 */
[----:B------:R-:W-:-:S05]  /*30d90*/  LOP3.LUT R0, RZ, R0, RZ, 0x33, !PT ;  /* 0x00000000ff007212 */ /* 0x000fca00078e33ff */
[----:B------:R-:W-:Y:S02]  /*30da0*/  IMAD.IADD R2, R3, 0x1, R0 ;  /* 0x0000000103027824 */ /* 0x000fe400078e0200 */
[----:B------:R-:W-:-:S03]  /*30db0*/  IMAD.MOV.U32 R0, RZ, RZ, 0x1 ;  /* 0x00000001ff007424 */ /* 0x000fc600078e00ff */
[----:B------:R-:W-:Y:S02]  /*30dc0*/  LOP3.LUT R11, R2, 0x1, RZ, 0xc0, !PT ;  /* 0x00000001020b7812 */ /* 0x000fe400078ec0ff */
[----:B0-----:R-:W-:Y:S01]  /*30dd0*/  LOP3.LUT R10, R4, 0x1f, RZ, 0xc0, !PT ;  /* 0x0000001f040a7812 */ /* 0x001fe200078ec0ff */
[----:B------:R-:W-:Y:S06]  /*30de0*/  @!P0 BRA `(.L_x_2176) ;  /* 0x0000001000348947 */ /* 0x000fec0003800000 */
[----:B------:R-:W-:Y:S01]  /*30df0*/  BSSY B0, `(.L_x_2176) ;  /* 0x000010c000007945 */ /* 0x000fe20003800000 */
[----:B------:R-:W-:Y:S02]  /*30e00*/  IMAD.IADD R9, R2, 0x1, -R11 ;  /* 0x0000000102097824 */ /* 0x000fe400078e0a0b */
[----:B------:R-:W-:-:S07]  /*30e10*/  IMAD.MOV.U32 R0, RZ, RZ, 0x1 ;  /* 0x00000001ff007424 */ /* 0x000fce00078e00ff */
.L_x_2209:
        /* <DEDUP_REMOVED lines=27> */
.L_x_2179:
[----:B------:R-:W1:Y:S01]  /*30fd0*/  S2R R2, SR_TID.X ;  /* 0x0000000000027919 */ /* 0x000e620000002100 */
[----:B------:R-:W-:Y:S01]  /*30fe0*/  BSSY B2, `(.L_x_2180) ;  /* 0x0000006000027945 */ /* 0x000fe20003800000 */
[----:B-1----:R-:W-:Y:S02]  /*30ff0*/  LOP3.LUT R3, R2, 0x7f, RZ, 0xc0, !PT ;  /* 0x0000007f02037812 */ /* 0x002fe400078ec0ff */
[----:B------:R-:W-:Y:S02]  /*31000*/  SHF.L.U32 R2, R0, 0x1f, RZ ;  /* 0x0000001f00027819 */ /* 0x000fe400000006ff */
[----:B------:R-:W-:Y:S02]  /*31010*/  ISETP.NE.AND P2, PT, R3, RZ, PT ;  /* 0x000000ff0300720c */ /* 0x000fe40003f45270 */
[----:B------:R-:W1:Y:S02]  /*31020*/  SYNCS.PHASECHK.TRANS64.TRYWAIT P0, [UR38+0x32448], R2 ;  /* 0x03244802ff0075a7 */ /* 0x000e640008000166 */
[----:B-1----:R-:W-:Y:S09]  /*31030*/  @!P0 BRA `(.L_x_2181) ;  /* 0x0000003400dc8947 */ /* 0x002ff20003800000 */
.L_x_2280:
[----:B------:R-:W-:Y:S05]  /*31040*/  BSYNC B2 ;  /* 0x0000000000027941 */ /* 0x000fea0003800000 */
.L_x_2180:
[----:B------:R-:W-:Y:S04]  /*31050*/  BSSY B2, `(.L_x_2182) ;  /* 0x0000007000027945 */ /* 0x000fe80003800000 */
[----:B------:R-:W-:Y:S05]  /*31060*/  @P2 BRA `(.L_x_2183) ;  /* 0x0000000000142947 */ /* 0x000fea0003800000 */
[----:B------:R-:W-:Y:S01]  /*31070*/  ISETP.NE.AND P0, PT, R10, RZ, PT ;  /* 0x000000ff0a00720c */ /* 0x000fe20003f05270 */
[----:B-1----:R-:W-:-:S04]  /*31080*/  IMAD.MOV.U32 R3, RZ, RZ, 0x3000 ;  /* 0x00003000ff037424 */ /* 0x002fc800078e00ff */
[----:B------:R2:W-:Y:S08]  /*31090*/  SYNCS.ARRIVE.TRANS64 RZ, [UR38+0x32438], R3 ;  /* 0x03243803ffff79a7 */ /* 0x0005f00008000026 */
[----:B--2---:R-:W-:Y:S05]  /*310a0*/  @!P0 BRA `(.L_x_2183) ;  /* 0x0000000000048947 */ /* 0x004fea0003800000 */
[----:B------:R-:W-:Y:S01]  /*310b0*/  BPT.TRAP 0x1 ;  /* 0x000000040000795c */ /* 0x000fe20000300000 */
.L_x_2183:
[----:B------:R-:W-:Y:S05]  /*310c0*/  BSYNC B2 ;  /* 0x0000000000027941 */ /* 0x000fea0003800000 */
.L_x_2182:
        /* <DEDUP_REMOVED lines=11> */
.L_x_2184:
        /* <DEDUP_REMOVED lines=10> */
.L_x_2281:
[----:B------:R-:W-:Y:S05]  /*31220*/  BSYNC B2 ;  /* 0x0000000000027941 */ /* 0x000fea0003800000 */
.L_x_2185:
        /* <DEDUP_REMOVED lines=9> */
.L_x_2188:
[----:B------:R-:W-:Y:S05]  /*312c0*/  BSYNC B2 ;  /* 0x0000000000027941 */ /* 0x000fea0003800000 */
.L_x_2187:
        /* <DEDUP_REMOVED lines=9> */
.L_x_2189:
        /* <DEDUP_REMOVED lines=13> */
.L_x_2190:
        /* <DEDUP_REMOVED lines=13> */
.L_x_2191:
        /* <DEDUP_REMOVED lines=13> */
.L_x_2192:
        /* <DEDUP_REMOVED lines=8> */
.L_x_2178:
[----:B------:R-:W-:Y:S05]  /*31650*/  BSYNC B1 ;  /* 0x0000000000017941 */ /* 0x000fea0003800000 */
.L_x_2177:
        /* <DEDUP_REMOVED lines=8> */
[----:B------:R-:W-:Y:S01]  /*316e0*/  ULDC.64 UR4, c[0x0][0x428] ;  /* 0x00010a0000047ab9 */ /* 0x000fe20000000a00 */
        /* <DEDUP_REMOVED lines=8> */
[----:B------:R-:W-:-:S04]  /*31770*/  IMAD R5, R19, UR4, RZ ;  /* 0x0000000413057c24 */ /* 0x000fc8000f8e02ff */
[C---:B------:R-:W-:Y:S02]  /*31780*/  IMAD R5, R18.reuse, UR5, R5 ;  /* 0x0000000512057c24 */ /* 0x040fe4000f8e0205 */
[----:B------:R-:W-:Y:S01]  /*31790*/  IMAD.WIDE.U32 R2, R18, UR4, R2 ;  /* 0x0000000412027c25 */ /* 0x000fe2000f8e0002 */
[----:B------:R-:W-:-:S03]  /*317a0*/  ULDC.64 UR4, c[0x0][0x418] ;  /* 0x0001060000047ab9 */ /* 0x000fc60000000a00 */
[----:B------:R-:W-:Y:S01]  /*317b0*/  IMAD.IADD R3, R5, 0x1, R3 ;  /* 0x0000000105037824 */ /* 0x000fe200078e0203 */
[----:B------:R-:W-:-:S04]  /*317c0*/  LEA R4, P0, R2, UR4, 0x2 ;  /* 0x0000000402047c11 */ /* 0x000fc8000f8010ff */
[----:B------:R-:W-:-:S05]  /*317d0*/  LEA.HI.X R5, R2, UR5, R3, 0x2, P0 ;  /* 0x0000000502057c11 */ /* 0x000fca00080f1403 */
[----:B------:R0:W5:Y:S04]  /*317e0*/  LDG.E R16, desc[UR44][R4.64] ;  /* 0x0000002c04107981 */ /* 0x000168000c1e1900 */
.L_x_2195:
[----:B------:R-:W1:Y:S01]  /*317f0*/  S2R R2, SR_TID.X ;  /* 0x0000000000027919 */ /* 0x000e620000002100 */
[----:B------:R-:W-:Y:S01]  /*31800*/  BSSY B2, `(.L_x_2196) ;  /* 0x0000006000027945 */ /* 0x000fe20003800000 */
[----:B-1----:R-:W-:Y:S02]  /*31810*/  LOP3.LUT R3, R2, 0x7f, RZ, 0xc0, !PT ;  /* 0x0000007f02037812 */ /* 0x002fe400078ec0ff */
[----:B------:R-:W-:Y:S02]  /*31820*/  SHF.L.U32 R2, R0, 0x1f, RZ ;  /* 0x0000001f00027819 */ /* 0x000fe400000006ff */
[----:B------:R-:W-:Y:S02]  /*31830*/  ISETP.NE.AND P2, PT, R3, RZ, PT ;  /* 0x000000ff0300720c */ /* 0x000fe40003f45270 */
[----:B------:R-:W1:Y:S02]  /*31840*/  SYNCS.PHASECHK.TRANS64.TRYWAIT P0, [UR38+0x32440], R2 ;  /* 0x03244002ff0075a7 */ /* 0x000e640008000166 */
[----:B-1----:R-:W-:Y:S09]  /*31850*/  @!P0 BRA `(.L_x_2197) ;  /* 0x0000003000048947 */ /* 0x002ff20003800000 */
.L_x_2282:
[----:B------:R-:W-:Y:S05]  /*31860*/  BSYNC B2 ;  /* 0x0000000000027941 */ /* 0x000fea0003800000 */
.L_x_2196:
[----:B------:R-:W-:Y:S04]  /*31870*/  BSSY B2, `(.L_x_2198) ;  /* 0x0000007000027945 */ /* 0x000fe80003800000 */
[----:B------:R-:W-:Y:S05]  /*31880*/  @P2 BRA `(.L_x_2199) ;  /* 0x0000000000142947 */ /* 0x000fea0003800000 */
[----:B------:R-:W-:Y:S01]  /*31890*/  ISETP.NE.AND P0, PT, R10, RZ, PT ;  /* 0x000000ff0a00720c */ /* 0x000fe20003f05270 */
[----:B-1----:R-:W-:-:S04]  /*318a0*/  IMAD.MOV.U32 R3, RZ, RZ, 0x3000 ;  /* 0x00003000ff037424 */ /* 0x002fc800078e00ff */
[----:B------:R2:W-:Y:S08]  /*318b0*/  SYNCS.ARRIVE.TRANS64 RZ, [UR38+0x32430], R3 ;  /* 0x03243003ffff79a7 */ /* 0x0005f00008000026 */
[----:B--2---:R-:W-:Y:S05]  /*318c0*/  @!P0 BRA `(.L_x_2199) ;  /* 0x0000000000048947 */ /* 0x004fea0003800000 */
[----:B------:R-:W-:Y:S01]  /*318d0*/  BPT.TRAP 0x1 ;  /* 0x000000040000795c */ /* 0x000fe20000300000 */
.L_x_2199:
[----:B------:R-:W-:Y:S05]  /*318e0*/  BSYNC B2 ;  /* 0x0000000000027941 */ /* 0x000fea0003800000 */
.L_x_2198:
        /* <DEDUP_REMOVED lines=11> */
.L_x_2200:
        /* <DEDUP_REMOVED lines=11> */
.L_x_2283:
[----:B------:R-:W-:Y:S05]  /*31a50*/  BSYNC B2 ;  /* 0x0000000000027941 */ /* 0x000fea0003800000 */
.L_x_2201:
        /* <DEDUP_REMOVED lines=9> */
.L_x_2204:
[----:B------:R-:W-:Y:S05]  /*31af0*/  BSYNC B2 ;  /* 0x0000000000027941 */ /* 0x000fea0003800000 */
.L_x_2203:
        /* <DEDUP_REMOVED lines=9> */
.L_x_2205:
        /* <DEDUP_REMOVED lines=13> */
.L_x_2206:
        /* <DEDUP_REMOVED lines=13> */
.L_x_2207:
        /* <DEDUP_REMOVED lines=13> */
.L_x_2208:
        /* <DEDUP_REMOVED lines=8> */
.L_x_2194:
[----:B------:R-:W-:Y:S05]  /*31e80*/  BSYNC B1 ;  /* 0x0000000000017941 */ /* 0x000fea0003800000 */
.L_x_2193:
[----:B------:R-:W-:Y:S01]  /*31e90*/  VIADD R8, R8, 0xfffffffe ;  /* 0xfffffffe08087836 */ /* 0x000fe20000000000 */
[----:B------:R-:W-:Y:S06]  /*31ea0*/  @P1 BRA `(.L_x_2209) ;  /* 0xffffffec00dc1947 */ /* 0x000fec000383ffff */
[----:B------:R-:W-:Y:S05]  /*31eb0*/  BSYNC B0 ;  /* 0x0000000000007941 */ /* 0x000fea0003800000 */
.L_x_2176:
        /* <DEDUP_REMOVED lines=25> */
.L_x_2212:
[----:B------:R-:W1:Y:S01]  /*32050*/  S2R R2, SR_TID.X ;  /* 0x0000000000027919 */ /* 0x000e620000002100 */
[----:B------:R-:W-:Y:S01]  /*32060*/  BSSY B1, `(.L_x_2213) ;  /* 0x0000006000017945 */ /* 0x000fe20003800000 */
[----:B-1----:R-:W-:Y:S02]  /*32070*/  LOP3.LUT R3, R2, 0x7f, RZ, 0xc0, !PT ;  /* 0x0000007f02037812 */ /* 0x002fe400078ec0ff */
[----:B------:R-:W-:Y:S02]  /*32080*/  SHF.L.U32 R2, R0, 0x1f, RZ ;  /* 0x0000001f00027819 */ /* 0x000fe400000006ff */
[----:B------:R-:W-:Y:S02]  /*32090*/  ISETP.NE.AND P1, PT, R3, RZ, PT ;  /* 0x000000ff0300720c */ /* 0x000fe40003f25270 */
[----:B------:R-:W1:Y:S02]  /*320a0*/  SYNCS.PHASECHK.TRANS64.TRYWAIT P0, [UR38+0x32448], R2 ;  /* 0x03244802ff0075a7 */ /* 0x000e640008000166 */
[----:B-1----:R-:W-:Y:S09]  /*320b0*/  @!P0 BRA `(.L_x_2214) ;  /* 0x00000028001c8947 */ /* 0x002ff20003800000 */
.L_x_2284:
[----:B------:R-:W-:Y:S05]  /*320c0*/  BSYNC B1 ;  /* 0x0000000000017941 */ /* 0x000fea0003800000 */
.L_x_2213:
[----:B------:R-:W-:Y:S04]  /*320d0*/  BSSY B1, `(.L_x_2215) ;  /* 0x0000007000017945 */ /* 0x000fe80003800000 */
[----:B------:R-:W-:Y:S05]  /*320e0*/  @P1 BRA `(.L_x_2216) ;  /* 0x0000000000141947 */ /* 0x000fea0003800000 */
[----:B------:R-:W-:Y:S01]  /*320f0*/  ISETP.NE.AND P0, PT, R10, RZ, PT ;  /* 0x000000ff0a00720c */ /* 0x000fe20003f05270 */
[----:B-1----:R-:W-:-:S04]  /*32100*/  IMAD.MOV.U32 R3, RZ, RZ, 0x3000 ;  /* 0x00003000ff037424 */ /* 0x002fc800078e00ff */
[----:B------:R2:W-:Y:S08]  /*32110*/  SYNCS.ARRIVE.TRANS64 RZ, [UR38+0x32438], R3 ;  /* 0x03243803ffff79a7 */ /* 0x0005f00008000026 */
[----:B--2---:R-:W-:Y:S05]  /*32120*/  @!P0 BRA `(.L_x_2216) ;  /* 0x0000000000048947 */ /* 0x004fea0003800000 */
[----:B------:R-:W-:Y:S01]  /*32130*/  BPT.TRAP 0x1 ;  /* 0x000000040000795c */ /* 0x000fe20000300000 */
.L_x_2216:
[----:B------:R-:W-:Y:S05]  /*32140*/  BSYNC B1 ;  /* 0x0000000000017941 */ /* 0x000fea0003800000 */
.L_x_2215:
        /* <DEDUP_REMOVED lines=11> */
.L_x_2217:
        /* <DEDUP_REMOVED lines=11> */
.L_x_2285:
[----:B------:R-:W-:Y:S05]  /*322b0*/  BSYNC B1 ;  /* 0x0000000000017941 */ /* 0x000fea0003800000 */
.L_x_2218:
        /* <DEDUP_REMOVED lines=9> */
.L_x_2221:
[----:B------:R-:W-:Y:S05]  /*32350*/  BSYNC B1 ;  /* 0x0000000000017941 */ /* 0x000fea0003800000 */
.L_x_2220:
        /* <DEDUP_REMOVED lines=9> */
.L_x_2222:
        /* <DEDUP_REMOVED lines=13> */
.L_x_2223:
        /* <DEDUP_REMOVED lines=13> */
.L_x_2224:
        /* <DEDUP_REMOVED lines=13> */
.L_x_2225:
        /* <DEDUP_REMOVED lines=8> */
.L_x_2211:
[----:B------:R-:W-:Y:S05]  /*326e0*/  BSYNC B0 ;  /* 0x0000000000007941 */ /* 0x000fea0003800000 */
.L_x_2210:
[----:B------:R-:W-:Y:S02]  /*326f0*/  LOP3.LUT R0, R0, 0x1, RZ, 0x3c, !PT ;  /* 0x0000000100007812 */ /* 0x000fe400078e3cff */
[----:B------:R-:W-:-:S07]  /*32700*/  CS2R R6, SRZ ;  /* 0x0000000000067805 */ /* 0x000fce000001ff00 */
.L_x_2143:
[----:B------:R-:W1:Y:S01]  /*32710*/  S2R R3, SR_CgaCtaId ;  /* 0x0000000000037919 */ /* 0x000e620000008800 */
[----:B------:R-:W-:Y:S02]  /*32720*/  MOV R2, 0x400 ;  /* 0x0000040000027802 */ /* 0x000fe40000000f00 */
[----:B------:R-:W-:Y:S02]  /*32730*/  SHF.L.U32 R7, R7, 0x1f, RZ ;  /* 0x0000001f07077819 */ /* 0x000fe400000006ff */
[----:B-1----:R-:W-:-:S04]  /*32740*/  LEA R2, R3, R2, 0x18 ;  /* 0x0000000203027211 */ /* 0x002fc800078ec0ff */
[----:B------:R-:W1:Y:S02]  /*32750*/  SYNCS.PHASECHK.TRANS64.TRYWAIT P0, [R2+URZ+0x32420], R7 ;  /* 0x03242007020075a7 */ /* 0x000e64000800017f */
[----:B-1----:R-:W-:Y:S05]  /*32760*/  @!P0 BRA `(.L_x_2226) ;  /* 0x0000002000a08947 */ /* 0x002fea0003800000 */
.L_x_2286:
[----:B------:R-:W-:-:S03]  /*32770*/  UMOV UR4, 0xffffffff ;  /* 0xffffffff00047882 */ /* 0x000fc60000000000 */
[----:B------:R-:W-:Y:S05]  /*32780*/  BRA.DIV UR4, `(.L_x_2227) ;  /* 0x0000002204ac7947 */ /* 0x000fea000b800000 */
[----:B------:R-:W2:Y:S02]  /*32790*/  S2R R3, SR_TID.X ;  /* 0x0000000000037919 */ /* 0x000ea40000002100 */
[----:B--2---:R-:W-:-:S04]  /*327a0*/  SHF.R.U32.HI R3, RZ, 0x5, R3 ;  /* 0x00000005ff037819 */ /* 0x004fc80000011603 */
[----:B------:R-:W-:-:S05]  /*327b0*/  LOP3.LUT R3, R3, 0x3, RZ, 0xc0, !PT ;  /* 0x0000000303037812 */ /* 0x000fca00078ec0ff */
[----:B------:R2:W3:Y:S02]  /*327c0*/  SHFL.IDX PT, R14, R3, RZ, 0x1f ;  /* 0x00001fff030e7589 */ /* 0x0004e400000e0000 */
.L_x_2289:
[----:B---3--:R-:W-:-:S13]  /*327d0*/  ISETP.NE.AND P0, PT, R14, RZ, PT ;  /* 0x000000ff0e00720c */ /* 0x008fda0003f05270 */
[----:B------:R-:W-:Y:S05]  /*327e0*/  @P0 BRA `(.L_x_2039) ;  /* 0x0000000000880947 */ /* 0x000fea0003800000 */
[----:B------:R-:W-:-:S03]  /*327f0*/  UMOV UR4, 0xffffffff ;  /* 0xffffffff00047882 */ /* 0x000fc60000000000 */
[----:B------:R-:W-:Y:S05]  /*32800*/  BRA.DIV UR4, `(.L_x_2228) ;  /* 0x0000002204c07947 */ /* 0x000fea000b800000 */
[----:B------:R-:W-:-:S13]  /*32810*/  ELECT P6, URZ, PT ;  /* 0x00000000003f782f */ /* 0x000fda00038c0000 */
.L_x_2292:
[----:B------:R-:W-:Y:S05]  /*32820*/  @!P6 BRA `(.L_x_2039) ;  /* 0x000000000078e947 */ /* 0x000fea0003800000 */
[----:B--2---:R-:W2:Y:S02]  /*32830*/  LDL.LU R3, [R1+0x474] ;  /* 0x0004740001037983 */ /* 0x004ea40000300800 */
[----:B--2---:R-:W-:-:S04]  /*32840*/  LOP3.LUT R3, R3, 0x2, RZ, 0xfc, !PT ;  /* 0x0000000203037812 */ /* 0x004fc800078efcff */
[----:B------:R-:W-:-:S13]  /*32850*/  ISETP.NE.AND P2, PT, R3, 0x3, PT ;  /* 0x000000030300780c */ /* 0x000fda0003f45270 */
[----:B------:R-:W-:Y:S05]  /*32860*/  @!P2 BRA `(.L_x_2229) ;  /* 0x000000000004a947 */ /* 0x000fea0003800000 */
[----:B------:R-:W-:Y:S01]  /*32870*/  BPT.TRAP 0x1 ;  /* 0x000000040000795c */ /* 0x000fe20000300000 */
.L_x_2229:
[----:B------:R-:W-:Y:S01]  /*32880*/  VIADD R3, R2, 0x32440 ;  /* 0x0003244002037836 */ /* 0x000fe20000000000 */
[----:B-1----:R-:W-:Y:S01]  /*32890*/  SHF.L.U32 R7, R0, 0x1f, RZ ;  /* 0x0000001f00077819 */ /* 0x002fe200000006ff */
[C---:B------:R-:W-:Y:S02]  /*328a0*/  VIADD R4, R6.reuse, 0x1 ;  /* 0x0000000106047836 */ /* 0x040fe40000000000 */
[----:B------:R-:W-:-:S03]  /*328b0*/  IMAD R8, R6, 0x8, R3 ;  /* 0x0000000806087824 */ /* 0x000fc600078e0203 */
[C---:B------:R-:W-:Y:S01]  /*328c0*/  ISETP.NE.AND P1, PT, R4.reuse, 0x2, PT ;  /* 0x000000020400780c */ /* 0x040fe20003f25270 */
[----:B------:R-:W1:Y:S03]  /*328d0*/  SYNCS.PHASECHK.TRANS64.TRYWAIT P0, [R8+URZ], R7 ;  /* 0x00000007080075a7 */ /* 0x000e66000800017f */
[----:B0-----:R-:W-:Y:S02]  /*328e0*/  SEL R5, RZ, 0x1, P1 ;  /* 0x00000001ff057807 */ /* 0x001fe40000800000 */
[----:B------:R-:W-:Y:S02]  /*328f0*/  SEL R4, R4, RZ, P1 ;  /* 0x000000ff04047207 */ /* 0x000fe40000800000 */
[----:B------:R-:W-:-:S03]  /*32900*/  LOP3.LUT R0, R0, R5, RZ, 0x3c, !PT ;  /* 0x0000000500007212 */ /* 0x000fc600078e3cff */
[----:B------:R-:W-:Y:S01]  /*32910*/  IMAD R3, R4, 0x8, R3 ;  /* 0x0000000804037824 */ /* 0x000fe200078e0203 */
[----:B------:R-:W-:Y:S01]  /*32920*/  SHF.L.U32 R0, R0, 0x1f, RZ ;  /* 0x0000001f00007819 */ /* 0x000fe200000006ff */
[----:B-1----:R-:W-:Y:S06]  /*32930*/  @!P0 BRA `(.L_x_2230) ;  /* 0x0000002000948947 */ /* 0x002fec0003800000 */
.L_x_2293:
[----:B------:R-:W1:Y:S02]  /*32940*/  SYNCS.PHASECHK.TRANS64.TRYWAIT P0, [R3+URZ], R0 ;  /* 0x00000000030075a7 */ /* 0x000e64000800017f */
[----:B-1----:R-:W-:Y:S05]  /*32950*/  @!P0 BRA `(.L_x_2231) ;  /* 0x0000002000a08947 */ /* 0x002fea0003800000 */
.L_x_2294:
[----:B------:R-:W-:Y:S05]  /*32960*/  @!P2 BRA `(.L_x_2232) ;  /* 0x000000000004a947 */ /* 0x000fea0003800000 */
[----:B------:R-:W-:Y:S01]  /*32970*/  BPT.TRAP 0x1 ;  /* 0x000000040000795c */ /* 0x000fe20000300000 */
.L_x_2232:
[----:B-1----:R-:W-:-:S04]  /*32980*/  VIADD R3, R2, 0x32460 ;  /* 0x0003246002037836 */ /* 0x002fc80000000000 */
[----:B------:R-:W-:-:S04]  /*32990*/  IMAD R6, R6, 0x8, R3 ;  /* 0x0000000806067824 */ /* 0x000fc800078e0203 */
[----:B------:R-:W1:Y:S02]  /*329a0*/  SYNCS.PHASECHK.TRANS64.TRYWAIT P0, [R6+URZ], R7 ;  /* 0x00000007060075a7 */ /* 0x000e64000800017f */
[----:B-1----:R-:W-:Y:S05]  /*329b0*/  @!P0 BRA `(.L_x_2233) ;  /* 0x00000020009c8947 */ /* 0x002fea0003800000 */
.L_x_2295:
[----:B------:R-:W-:-:S07]  /*329c0*/  IMAD R3, R4, 0x8, R3 ;  /* 0x0000000804037824 */ /* 0x000fce00078e0203 */
.L_x_2234:
[----:B--2---:R2:W3:Y:S02]  /*329d0*/  SYNCS.PHASECHK.TRANS64.TRYWAIT P0, [R3+URZ], R0 ;  /* 0x00000000030075a7 */ /* 0x0044e4000800017f */
[----:B---3--:R-:W-:Y:S05]  /*329e0*/  @!P0 NANOSLEEP.SYNCS 0x989680 ;  /* 0x009896800000895d */ /* 0x008fea0003900000 */
[----:B------:R-:W3:Y:S02]  /*329f0*/  @!P0 SYNCS.PHASECHK.TRANS64 P0, [R3+URZ], R0 ;  /* 0x00000000030085a7 */ /* 0x000ee4000800007f */
[----:B---3--:R-:W-:Y:S05]  /*32a00*/  @!P0 BRA `(.L_x_2234) ;  /* 0xfffffffc00f08947 */ /* 0x008fea000383ffff */
.L_x_2039:
[----:B------:R-:W-:Y:S05]  /*32a10*/  BSYNC B6 ;  /* 0x0000000000067941 */ /* 0x000fea0003800000 */
.L_x_2036:
[----:B------:R-:W-:Y:S05]  /*32a20*/  EXIT ;  /* 0x000000000000794d */ /* 0x000fea0003800000 */
.L_x_2050:
[----:B0-----:R0:W1:Y:S02]  /*32a30*/  SYNCS.PHASECHK.TRANS64.TRYWAIT P0, [R72+URZ+0x32400], R15 ;  /* 0x0324000f480075a7 */ /* 0x001064000800017f */
[----:B-1----:R-:W-:Y:S05]  /*32a40*/  @!P0 NANOSLEEP.SYNCS 0x989680 ;  /* 0x009896800000895d */ /* 0x002fea0003900000 */
[----:B------:R-:W1:Y:S02]  /*32a50*/  @!P0 SYNCS.PHASECHK.TRANS64 P0, [R72+URZ+0x32400], R15 ;  /* 0x0324000f480085a7 */ /* 0x000e64000800007f */
[----:B-1----:R-:W-:Y:S05]  /*32a60*/  @!P0 BRA `(.L_x_2050) ;  /* 0xfffffffc00f08947 */ /* 0x002fea000383ffff */
[----:B------:R-:W-:Y:S05]  /*32a70*/  BRA `(.L_x_2235) ;  /* 0xfffffcf400d87947 */ /* 0x000fea000383ffff */
.L_x_2057:
[----:B--2---:R2:W3:Y:S02]  /*32a80*/  SYNCS.PHASECHK.TRANS64.TRYWAIT P0, [R8+URZ], R9 ;  /* 0x00000009080075a7 */ /* 0x0044e4000800017f */
[----:B---3--:R-:W-:Y:S05]  /*32a90*/  @!P0 NANOSLEEP.SYNCS 0x989680 ;  /* 0x009896800000895d */ /* 0x008fea0003900000 */
[----:B------:R-:W3:Y:S02]  /*32aa0*/  @!P0 SYNCS.PHASECHK.TRANS64 P0, [R8+URZ], R9 ;  /* 0x00000009080085a7 */ /* 0x000ee4000800007f */
[----:B---3--:R-:W-:Y:S05]  /*32ab0*/  @!P0 BRA `(.L_x_2057) ;  /* 0xfffffffc00f08947 */ /* 0x008fea000383ffff */
[----:B------:R-:W-:Y:S05]  /*32ac0*/  BRA `(.L_x_2056) ;  /* 0xfffffcf800ec7947 */ /* 0x000fea000383ffff */
.L_x_2059:
[----:B0-----:R0:W1:Y:S02]  /*32ad0*/  SYNCS.PHASECHK.TRANS64.TRYWAIT P0, [R72+URZ+0x32410], R9 ;  /* 0x03241009480075a7 */ /* 0x001064000800017f */
[----:B-1----:R-:W-:Y:S05]  /*32ae0*/  @!P0 NANOSLEEP.SYNCS 0x989680 ;  /* 0x009896800000895d */ /* 0x002fea0003900000 */
[----:B------:R-:W1:Y:S02]  /*32af0*/  @!P0 SYNCS.PHASECHK.TRANS64 P0, [R72+URZ+0x32410], R9 ;  /* 0x03241009480085a7 */ /* 0x000e64000800007f */
[----:B-1----:R-:W-:Y:S05]  /*32b00*/  @!P0 BRA `(.L_x_2059) ;  /* 0xfffffffc00f08947 */ /* 0x002fea000383ffff */
[----:B------:R-:W-:Y:S05]  /*32b10*/  BRA `(.L_x_2236) ;  /* 0xfffffcfc00c47947 */ /* 0x000fea000383ffff */
.L_x_2066:
[----:B-1----:R1:W2:Y:S02]  /*32b20*/  SYNCS.PHASECHK.TRANS64.TRYWAIT P0, [R8+URZ], R9 ;  /* 0x00000009080075a7 */ /* 0x0022a4000800017f */
[----:B--2---:R-:W-:Y:S05]  /*32b30*/  @!P0 NANOSLEEP.SYNCS 0x989680 ;  /* 0x009896800000895d */ /* 0x004fea0003900000 */
[----:B------:R-:W2:Y:S02]  /*32b40*/  @!P0 SYNCS.PHASECHK.TRANS64 P0, [R8+URZ], R9 ;  /* 0x00000009080085a7 */ /* 0x000ea4000800007f */
[----:B--2---:R-:W-:Y:S05]  /*32b50*/  @!P0 BRA `(.L_x_2066) ;  /* 0xfffffffc00f08947 */ /* 0x004fea000383ffff */
[----:B------:R-:W-:Y:S05]  /*32b60*/  BRA `(.L_x_2065) ;  /* 0xfffffd0000087947 */ /* 0x000fea000383ffff */
.L_x_2097:
[----:B-1----:R1:W2:Y:S02]  /*32b70*/  SYNCS.PHASECHK.TRANS64.TRYWAIT P2, [R0+URZ], R5 ;  /* 0x00000005000075a7 */ /* 0x0022a4000804017f */
[----:B--2---:R-:W-:Y:S05]  /*32b80*/  @!P2 NANOSLEEP.SYNCS 0x989680 ;  /* 0x009896800000a95d */ /* 0x004fea0003900000 */
[----:B------:R-:W2:Y:S02]  /*32b90*/  @!P2 SYNCS.PHASECHK.TRANS64 P2, [R0+URZ], R5 ;  /* 0x000000050000a5a7 */ /* 0x000ea4000804007f */
[----:B--2---:R-:W-:Y:S05]  /*32ba0*/  @!P2 BRA `(.L_x_2097) ;  /* 0xfffffffc00f0a947 */ /* 0x004fea000383ffff */
[----:B------:R-:W-:Y:S05]  /*32bb0*/  BRA `(.L_x_2096) ;  /* 0xfffffd6400747947 */ /* 0x000fea000383ffff */
.L_x_2104:
[----:B--2---:R2:W3:Y:S02]  /*32bc0*/  SYNCS.PHASECHK.TRANS64.TRYWAIT P2, [R4+URZ], R5 ;  /* 0x00000005040075a7 */ /* 0x0044e4000804017f */
[----:B---3--:R-:W-:Y:S05]  /*32bd0*/  @!P2 NANOSLEEP.SYNCS 0x989680 ;  /* 0x009896800000a95d */ /* 0x008fea0003900000 */
[----:B------:R-:W3:Y:S02]  /*32be0*/  @!P2 SYNCS.PHASECHK.TRANS64 P2, [R4+URZ], R5 ;  /* 0x000000050400a5a7 */ /* 0x000ee4000804007f */
[----:B---3--:R-:W-:Y:S05]  /*32bf0*/  @!P2 BRA `(.L_x_2104) ;  /* 0xfffffffc00f0a947 */ /* 0x008fea000383ffff */
[----:B------:R-:W-:Y:S05]  /*32c00*/  BRA `(.L_x_2103) ;  /* 0xfffffd6800987947 */ /* 0x000fea000383ffff */
.L_x_2115:
[----:B-1----:R1:W2:Y:S02]  /*32c10*/  SYNCS.PHASECHK.TRANS64.TRYWAIT P1, [R4+URZ], R5 ;  /* 0x00000005040075a7 */ /* 0x0022a4000802017f */
[----:B--2---:R-:W-:Y:S05]  /*32c20*/  @!P1 NANOSLEEP.SYNCS 0x989680 ;  /* 0x009896800000995d */ /* 0x004fea0003900000 */
[----:B------:R-:W2:Y:S02]  /*32c30*/  @!P1 SYNCS.PHASECHK.TRANS64 P1, [R4+URZ], R5 ;  /* 0x00000005040095a7 */ /* 0x000ea4000802007f */
[----:B--2---:R-:W-:Y:S05]  /*32c40*/  @!P1 BRA `(.L_x_2115) ;  /* 0xfffffffc00f09947 */ /* 0x004fea000383ffff */
[----:B------:R-:W-:Y:S05]  /*32c50*/  BRA `(.L_x_2114) ;  /* 0xfffffecc00347947 */ /* 0x000fea000383ffff */
.L_x_2122:
[----:B--2---:R2:W3:Y:S02]  /*32c60*/  SYNCS.PHASECHK.TRANS64.TRYWAIT P1, [R4+URZ], R5 ;  /* 0x00000005040075a7 */ /* 0x0044e4000802017f */
[----:B---3--:R-:W-:Y:S05]  /*32c70*/  @!P1 NANOSLEEP.SYNCS 0x989680 ;  /* 0x009896800000995d */ /* 0x008fea0003900000 */
[----:B------:R-:W3:Y:S02]  /*32c80*/  @!P1 SYNCS.PHASECHK.TRANS64 P1, [R4+URZ], R5 ;  /* 0x00000005040095a7 */ /* 0x000ee4000802007f */
[----:B---3--:R-:W-:Y:S05]  /*32c90*/  @!P1 BRA `(.L_x_2122) ;  /* 0xfffffffc00f09947 */ /* 0x008fea000383ffff */
[----:B------:R-:W-:Y:S05]  /*32ca0*/  BRA `(.L_x_2121) ;  /* 0xfffffed000587947 */ /* 0x000fea000383ffff */
.L_x_2154:
[----:B------:R-:W-:Y:S02]  /*32cb0*/  IMAD.MOV.U32 R13, RZ, RZ, R4 ;  /* 0x000000ffff0d7224 */ /* 0x000fe400078e0004 */
[----:B------:R-:W-:Y:S02]  /*32cc0*/  IMAD.MOV.U32 R12, RZ, RZ, RZ ;  /* 0x000000ffff0c7224 */ /* 0x000fe400078e00ff */
[----:B------:R-:W-:Y:S02]  /*32cd0*/  IMAD.MOV.U32 R11, RZ, RZ, 0x1f ;  /* 0x0000001fff0b7424 */ /* 0x000fe400078e00ff */
[----:B------:R-:W-:-:S07]  /*32ce0*/  IMAD.MOV.U32 R15, RZ, RZ, -0x1 ;  /* 0xffffffffff0f7424 */ /* 0x000fce00078e00ff */
[----:B0-----:R-:W-:Y:S05]  /*32cf0*/  WARPSYNC.COLLECTIVE R15, `(.L_x_2237) ;  /* 0x000000000f087348 */ /* 0x001fea0003c00000 */
[----:B------:R1:W2:Y:S02]  /*32d00*/  SHFL.IDX P6, R14, R13, R12, R11 ;  /* 0x0000000c0d0e7389 */ /* 0x0002a400000c000b */
[----:B012---:R-:W-:Y:S01]  /*32d10*/  ENDCOLLECTIVE ;  /* 0x000000000000791b */ /* 0x007fe20003800000 */
.L_x_2237:
[----:B------:R-:W-:Y:S05]  /*32d20*/  BRA `(.L_x_2238) ;  /* 0xffffffbc00a07947 */ /* 0x000fea000383ffff */
.L_x_2156:
[----:B------:R-:W-:Y:S01]  /*32d30*/  BSSY B0, `(.L_x_2239) ;  /* 0x0000006000007945 */ /* 0x000fe20003800000 */
[----:B------:R-:W-:-:S07]  /*32d40*/  IMAD.MOV.U32 R15, RZ, RZ, -0x1 ;  /* 0xffffffffff0f7424 */ /* 0x000fce00078e00ff */
[----:B01----:R-:W-:Y:S05]  /*32d50*/  WARPSYNC.COLLECTIVE R15, `(.L_x_2240) ;  /* 0x000000000f0c7348 */ /* 0x003fea0003c00000 */
[----:B------:R-:W-:Y:S02]  /*32d60*/  ELECT P6, UR62, PT ;  /* 0x00000000003e782f */ /* 0x000fe400038c0000 */
[----:B------:R-:W-:Y:S01]  /*32d70*/  MOV R14, UR62 ;  /* 0x0000003e000e7c02 */ /* 0x000fe20008000f00 */
[----:B01----:R-:W-:Y:S10]  /*32d80*/  ENDCOLLECTIVE ;  /* 0x000000000000791b */ /* 0x003ff40003800000 */
.L_x_2240:
[----:B------:R-:W-:Y:S05]  /*32d90*/  BSYNC B0 ;  /* 0x0000000000007941 */ /* 0x000fea0003800000 */
.L_x_2239:
[----:B------:R-:W-:Y:S05]  /*32da0*/  BRA `(.L_x_2241) ;  /* 0xffffffbc00a47947 */ /* 0x000fea000383ffff */
.L_x_2158:
[----:B--2---:R-:W-:-:S04]  /*32db0*/  IMAD.U32 R3, RZ, RZ, UR38 ;  /* 0x00000026ff037e24 */ /* 0x004fc8000f8e00ff */
[----:B------:R2:W3:Y:S03]  /*32dc0*/  SYNCS.PHASECHK.TRANS64.TRYWAIT P0, [R3+URZ+0x32440], R0 ;  /* 0x03244000030075a7 */ /* 0x0004e6000800017f */
[----:B---3--:R-:W-:Y:S05]  /*32dd0*/  @!P0 NANOSLEEP.SYNCS 0x989680 ;  /* 0x009896800000895d */ /* 0x008fea0003900000 */
[----:B------:R-:W3:Y:S02]  /*32de0*/  @!P0 SYNCS.PHASECHK.TRANS64 P0, [R3+URZ+0x32440], R0 ;  /* 0x03244000030085a7 */ /* 0x000ee4000800007f */
[----:B---3--:R-:W-:Y:S05]  /*32df0*/  @!P0 BRA `(.L_x_2158) ;  /* 0xfffffffc00ec8947 */ /* 0x008fea000383ffff */
[----:B------:R-:W-:Y:S05]  /*32e00*/  BRA `(.L_x_2242) ;  /* 0xffffffc000007947 */ /* 0x000fea000383ffff */
.L_x_2161:
[----:B------:R-:W-:Y:S01]  /*32e10*/  IMAD.MOV.U32 R13, RZ, RZ, R3 ;  /* 0x000000ffff0d7224 */ /* 0x000fe200078e0003 */
[----:B------:R0:W-:Y:S01]  /*32e20*/  STL [R1+0x864], R16 ;  /* 0x0008641001007387 */ /* 0x0001e20000100800 */
[----:B------:R-:W-:Y:S02]  /*32e30*/  IMAD.MOV.U32 R12, RZ, RZ, RZ ;  /* 0x000000ffff0c7224 */ /* 0x000fe400078e00ff */
[----:B------:R-:W-:Y:S02]  /*32e40*/  IMAD.MOV.U32 R11, RZ, RZ, 0x181f ;  /* 0x0000181fff0b7424 */ /* 0x000fe400078e00ff */
[----:B------:R-:W-:-:S07]  /*32e50*/  IMAD.MOV.U32 R15, RZ, RZ, -0x1 ;  /* 0xffffffffff0f7424 */ /* 0x000fce00078e00ff */
[----:B0-----:R-:W-:Y:S05]  /*32e60*/  WARPSYNC.COLLECTIVE R15, `(.L_x_2243) ;  /* 0x000000000f087348 */ /* 0x001fea0003c00000 */
[----:B------:R1:W2:Y:S02]  /*32e70*/  SHFL.IDX P6, R14, R13, R12, R11 ;  /* 0x0000000c0d0e7389 */ /* 0x0002a400000c000b */
[----:B012---:R-:W-:Y:S01]  /*32e80*/  ENDCOLLECTIVE ;  /* 0x000000000000791b */ /* 0x007fe20003800000 */
.L_x_2243:
[----:B------:R-:W-:-:S05]  /*32e90*/  VIADD R16, R6, UR39 ;  /* 0x0000002706107c36 */ /* 0x000fca0008000000 */
[----:B------:R0:W-:Y:S01]  /*32ea0*/  STL [R1+0x464], R16 ;  /* 0x0004641001007387 */ /* 0x0001e20000100800 */
[----:B------:R-:W-:Y:S02]  /*32eb0*/  IMAD.MOV.U32 R13, RZ, RZ, R0 ;  /* 0x000000ffff0d7224 */ /* 0x000fe400078e0000 */
[----:B------:R-:W-:-:S07]  /*32ec0*/  IMAD.MOV.U32 R4, RZ, RZ, R14 ;  /* 0x000000ffff047224 */ /* 0x000fce00078e000e */
[----:B0-----:R-:W-:Y:S05]  /*32ed0*/  WARPSYNC.COLLECTIVE R15, `(.L_x_2244) ;  /* 0x000000000f087348 */ /* 0x001fea0003c00000 */
[----:B------:R1:W2:Y:S02]  /*32ee0*/  SHFL.IDX P6, R14, R13, R12, R11 ;  /* 0x0000000c0d0e7389 */ /* 0x0002a400000c000b */
[----:B012---:R-:W-:Y:S01]  /*32ef0*/  ENDCOLLECTIVE ;  /* 0x000000000000791b */ /* 0x007fe20003800000 */
.L_x_2244:
[----:B------:R-:W-:Y:S02]  /*32f00*/  ULDC UR4, c[0x0][0x288] ;  /* 0x0000a20000047ab9 */ /* 0x000fe40000000800 */
[----:B------:R-:W-:-:S05]  /*32f10*/  IMAD R2, R7, UR4, RZ ;  /* 0x0000000407027c24 */ /* 0x000fca000f8e02ff */
[----:B------:R-:W-:Y:S01]  /*32f20*/  ISETP.GE.AND P1, PT, R16, R2, PT ;  /* 0x000000021000720c */ /* 0x000fe20003f26270 */
[----:B------:R-:W-:Y:S02]  /*32f30*/  IMAD.MOV.U32 R13, RZ, RZ, R3 ;  /* 0x000000ffff0d7224 */ /* 0x000fe400078e0003 */
[----:B------:R-:W-:-:S10]  /*32f40*/  IMAD.MOV.U32 R12, RZ, RZ, 0x1 ;  /* 0x00000001ff0c7424 */ /* 0x000fd400078e00ff */
[----:B------:R-:W-:Y:S01]  /*32f50*/  @!P1 LEA R7, R9, UR38, 0x1 ;  /* 0x0000002609079c11 */ /* 0x000fe2000f8e08ff */
[----:B------:R-:W-:-:S07]  /*32f60*/  IMAD.MOV.U32 R5, RZ, RZ, R14 ;  /* 0x000000ffff057224 */ /* 0x000fce00078e000e */
[----:B------:R-:W-:Y:S05]  /*32f70*/  WARPSYNC.COLLECTIVE R15, `(.L_x_2245) ;  /* 0x000000000f087348 */ /* 0x000fea0003c00000 */
[----:B------:R0:W1:Y:S02]  /*32f80*/  SHFL.IDX P6, R14, R13, R12, R11 ;  /* 0x0000000c0d0e7389 */ /* 0x00006400000c000b */
[----:B01----:R-:W-:Y:S01]  /*32f90*/  ENDCOLLECTIVE ;  /* 0x000000000000791b */ /* 0x003fe20003800000 */
.L_x_2245:
        /* <DEDUP_REMOVED lines=10> */
.L_x_2246:
[----:B------:R-:W-:Y:S01]  /*33040*/  @!PT LDS RZ, [RZ] ;  /* 0x00000000fffff984 */ /* 0x000fe20000000800 */
[----:B------:R-:W-:Y:S01]  /*33050*/  @!PT LDS RZ, [RZ] ;  /* 0x00000000fffff984 */ /* 0x000fe20000000800 */
[----:B------:R-:W-:Y:S01]  /*33060*/  @!PT LDS RZ, [RZ] ;  /* 0x00000000fffff984 */ /* 0x000fe20000000800 */
[----:B------:R0:W-:Y:S01]  /*33070*/  @!P1 LDGSTS.E.BYPASS.LTC128B.128 [R7+0x18400], desc[UR44][R4.64], !P0 ;  /* 0x1840000004079fae */ /* 0x0001e2000c101d6c */
[----:B------:R-:W-:Y:S02]  /*33080*/  IMAD.MOV.U32 R13, RZ, RZ, R3 ;  /* 0x000000ffff0d7224 */ /* 0x000fe400078e0003 */
[C---:B0-----:R-:W-:Y:S02]  /*33090*/  VIADD R5, R16.reuse, 0x10 ;  /* 0x0000001010057836 */ /* 0x041fe40000000000 */
[----:B------:R-:W-:Y:S02]  /*330a0*/  IMAD.MOV.U32 R12, RZ, RZ, 0x2 ;  /* 0x00000002ff0c7424 */ /* 0x000fe400078e00ff */
[----:B------:R-:W-:Y:S01]  /*330b0*/  VIADD R7, R16, 0x20 ;  /* 0x0000002010077836 */ /* 0x000fe20000000000 */
[----:B------:R-:W-:Y:S01]  /*330c0*/  ISETP.GE.AND P2, PT, R5, R2, PT ;  /* 0x000000020500720c */ /* 0x000fe20003f46270 */
[----:B------:R0:W-:Y:S01]  /*330d0*/  STL [R1+0x484], R5 ;  /* 0x0004840501007387 */ /* 0x0001e20000100800 */
[----:B------:R-:W-:-:S11]  /*330e0*/  IMAD.MOV.U32 R6, RZ, RZ, R14 ;  /* 0x000000ffff067224 */ /* 0x000fd600078e000e */
[----:B0-----:R-:W-:Y:S05]  /*330f0*/  WARPSYNC.COLLECTIVE R15, `(.L_x_2247) ;  /* 0x000000000f087348 */ /* 0x001fea0003c00000 */
[----:B------:R1:W2:Y:S02]  /*33100*/  SHFL.IDX P6, R14, R13, R12, R11 ;  /* 0x0000000c0d0e7389 */ /* 0x0002a400000c000b */
[----:B012---:R-:W-:Y:S01]  /*33110*/  ENDCOLLECTIVE ;  /* 0x000000000000791b */ /* 0x007fe20003800000 */
.L_x_2247:
[----:B------:R0:W-:Y:S01]  /*33120*/  STL [R1+0x490], R7 ;  /* 0x0004900701007387 */ /* 0x0001e20000100800 */
[----:B------:R-:W-:Y:S02]  /*33130*/  @!P2 LEA R4, P1, R10, R6, 0x1 ;  /* 0x000000060a04a211 */ /* 0x000fe400078208ff */
[----:B------:R-:W-:-:S03]  /*33140*/  @!P2 LEA R6, R9, UR38, 0x1 ;  /* 0x000000260906ac11 */ /* 0x000fc6000f8e08ff */
[----:B------:R-:W-:Y:S01]  /*33150*/  @!P2 IMAD.X R5, RZ, RZ, R8, P1 ;  /* 0x000000ffff05a224 */ /* 0x000fe200008e0608 */
[----:B------:R-:W-:Y:S01]  /*33160*/  ISETP.GE.AND P1, PT, R7, R2, PT ;  /* 0x000000020700720c */ /* 0x000fe20003f26270 */
[----:B------:R-:W-:Y:S02]  /*33170*/  IMAD.MOV.U32 R13, RZ, RZ, R0 ;  /* 0x000000ffff0d7224 */ /* 0x000fe400078e0000 */
[----:B0-----:R-:W-:Y:S01]  /*33180*/  VIADD R7, R16, 0x30 ;  /* 0x0000003010077836 */ /* 0x001fe20000000000 */
[----:B------:R-:W-:Y:S01]  /*33190*/  @!PT LDS RZ, [RZ] ;  /* 0x00000000fffff984 */ /* 0x000fe20000000800 */
[----:B------:R-:W-:Y:S01]  /*331a0*/  @!PT LDS RZ, [RZ] ;  /* 0x00000000fffff984 */ /* 0x000fe20000000800 */
[----:B------:R-:W-:Y:S01]  /*331b0*/  @!PT LDS RZ, [RZ] ;  /* 0x00000000fffff984 */ /* 0x000fe20000000800 */
[----:B------:R0:W-:Y:S04]  /*331c0*/  @!P2 LDGSTS.E.BYPASS.LTC128B.128 [R6+0x18c00], desc[UR44][R4.64], !P0 ;  /* 0x18c000000406afae */ /* 0x0001e8000c101d6c */
[----:B------:R1:W-:Y:S01]  /*331d0*/  STL [R1+0x494], R7 ;  /* 0x0004940701007387 */ /* 0x0003e20000100800 */
[----:B0-----:R-:W-:-:S04]  /*331e0*/  IMAD.MOV.U32 R4, RZ, RZ, R14 ;  /* 0x000000ffff047224 */ /* 0x001fc800078e000e */
[----:B------:R-:W-:-:S07]  /*331f0*/  @!P1 LEA R6, R9, UR38, 0x1 ;  /* 0x0000002609069c11 */ /* 0x000fce000f8e08ff */
[----:B-1----:R-:W-:Y:S05]  /*33200*/  WARPSYNC.COLLECTIVE R15, `(.L_x_2248) ;  /* 0x000000000f087348 */ /* 0x002fea0003c00000 */
[----:B------:R0:W2:Y:S02]  /*33210*/  SHFL.IDX P6, R14, R13, R12, R11 ;  /* 0x0000000c0d0e7389 */ /* 0x0000a400000c000b */
[----:B012---:R-:W-:Y:S01]  /*33220*/  ENDCOLLECTIVE ;  /* 0x000000000000791b */ /* 0x007fe20003800000 */
.L_x_2248:
[----:B------:R-:W-:Y:S02]  /*33230*/  IMAD.MOV.U32 R13, RZ, RZ, R3 ;  /* 0x000000ffff0d7224 */ /* 0x000fe400078e0003 */
[----:B------:R-:W-:Y:S02]  /*33240*/  IMAD.MOV.U32 R12, RZ, RZ, 0x3 ;  /* 0x00000003ff0c7424 */ /* 0x000fe400078e00ff */
[----:B------:R-:W-:-:S07]  /*33250*/  IMAD.MOV.U32 R5, RZ, RZ, R14 ;  /* 0x000000ffff057224 */ /* 0x000fce00078e000e */
[----:B------:R-:W-:Y:S05]  /*33260*/  WARPSYNC.COLLECTIVE R15, `(.L_x_2249) ;  /* 0x000000000f087348 */ /* 0x000fea0003c00000 */
[----:B------:R0:W1:Y:S02]  /*33270*/  SHFL.IDX P6, R14, R13, R12, R11 ;  /* 0x0000000c0d0e7389 */ /* 0x00006400000c000b */
[----:B01----:R-:W-:Y:S01]  /*33280*/  ENDCOLLECTIVE ;  /* 0x000000000000791b */ /* 0x003fe20003800000 */
.L_x_2249:
        /* <DEDUP_REMOVED lines=11> */
[----:B------:R-:W-:-:S05]  /*33340*/  VIADD R7, R16, 0x40 ;  /* 0x0000004010077836 */ /* 0x000fca0000000000 */
[----:B------:R1:W-:Y:S01]  /*33350*/  STL [R1+0x498], R7 ;  /* 0x0004980701007387 */ /* 0x0003e20000100800 */
[----:B0-----:R-:W-:-:S07]  /*33360*/  IMAD.MOV.U32 R4, RZ, RZ, R14 ;  /* 0x000000ffff047224 */ /* 0x001fce00078e000e */
[----:B-1----:R-:W-:Y:S05]  /*33370*/  WARPSYNC.COLLECTIVE R15, `(.L_x_2250) ;  /* 0x000000000f087348 */ /* 0x002fea0003c00000 */
[----:B------:R0:W2:Y:S02]  /*33380*/  SHFL.IDX P6, R14, R13, R12, R11 ;  /* 0x0000000c0d0e7389 */ /* 0x0000a400000c000b */
[----:B012---:R-:W-:Y:S01]  /*33390*/  ENDCOLLECTIVE ;  /* 0x000000000000791b */ /* 0x007fe20003800000 */
.L_x_2250:
[----:B------:R-:W-:Y:S01]  /*333a0*/  @!P1 LEA R6, R9, UR38, 0x1 ;  /* 0x0000002609069c11 */ /* 0x000fe2000f8e08ff */
[----:B------:R-:W-:Y:S02]  /*333b0*/  IMAD.MOV.U32 R13, RZ, RZ, R3 ;  /* 0x000000ffff0d7224 */ /* 0x000fe400078e0003 */
[----:B------:R-:W-:Y:S02]  /*333c0*/  IMAD.MOV.U32 R12, RZ, RZ, 0x4 ;  /* 0x00000004ff0c7424 */ /* 0x000fe400078e00ff */
[----:B------:R-:W-:-:S07]  /*333d0*/  IMAD.MOV.U32 R5, RZ, RZ, R14 ;  /* 0x000000ffff057224 */ /* 0x000fce00078e000e */
[----:B------:R-:W-:Y:S05]  /*333e0*/  WARPSYNC.COLLECTIVE R15, `(.L_x_2251) ;  /* 0x000000000f087348 */ /* 0x000fea0003c00000 */
[----:B------:R0:W1:Y:S02]  /*333f0*/  SHFL.IDX P6, R14, R13, R12, R11 ;  /* 0x0000000c0d0e7389 */ /* 0x00006400000c000b */
[----:B01----:R-:W-:Y:S01]  /*33400*/  ENDCOLLECTIVE ;  /* 0x000000000000791b */ /* 0x003fe20003800000 */
.L_x_2251:
        /* <DEDUP_REMOVED lines=17> */
.L_x_2252:
[----:B------:R-:W-:Y:S02]  /*33520*/  IMAD.MOV.U32 R13, RZ, RZ, R3 ;  /* 0x000000ffff0d7224 */ /* 0x000fe400078e0003 */
[----:B------:R-:W-:Y:S02]  /*33530*/  IMAD.MOV.U32 R12, RZ, RZ, 0x5 ;  /* 0x00000005ff0c7424 */ /* 0x000fe400078e00ff */
[----:B------:R-:W-:-:S07]  /*33540*/  IMAD.MOV.U32 R4, RZ, RZ, R14 ;  /* 0x000000ffff047224 */ /* 0x000fce00078e000e */
[----:B------:R-:W-:Y:S05]  /*33550*/  WARPSYNC.COLLECTIVE R15, `(.L_x_2253) ;  /* 0x000000000f087348 */ /* 0x000fea0003c00000 */
[----:B------:R0:W1:Y:S02]  /*33560*/  SHFL.IDX P6, R14, R13, R12, R11 ;  /* 0x0000000c0d0e7389 */ /* 0x00006400000c000b */
[----:B01----:R-:W-:Y:S01]  /*33570*/  ENDCOLLECTIVE ;  /* 0x000000000000791b */ /* 0x003fe20003800000 */
.L_x_2253:
[----:B------:R-:W-:-:S05]  /*33580*/  @!P1 LEA R5, P2, R10, R4, 0x1 ;  /* 0x000000040a059211 */ /* 0x000fca00078408ff */
[----:B------:R-:W-:Y:S01]  /*33590*/  @!P1 IMAD.X R4, RZ, RZ, R6, P2 ;  /* 0x000000ffff049224 */ /* 0x000fe200010e0606 */
[----:B------:R-:W-:-:S04]  /*335a0*/  @!P1 LEA R6, R9, UR38, 0x1 ;  /* 0x0000002609069c11 */ /* 0x000fc8000f8e08ff */
        /* <DEDUP_REMOVED lines=9> */
[----:B------:R-:W-:Y:S02]  /*33640*/  VIADD R7, R16, 0x60 ;  /* 0x0000006010077836 */ /* 0x000fe40000000000 */
[----:B------:R1:W5:Y:S02]  /*33650*/  LDL.LU R16, [R1+0x864] ;  /* 0x0008640001107983 */ /* 0x0003640000300800 */
[----:B01----:R-:W-:-:S08]  /*33660*/  IMAD.MOV.U32 R6, RZ, RZ, R14 ;  /* 0x000000ffff067224 */ /* 0x003fd000078e000e */
[----:B-----5:R-:W-:Y:S05]  /*33670*/  WARPSYNC.COLLECTIVE R15, `(.L_x_2254) ;  /* 0x000000000f087348 */ /* 0x020fea0003c00000 */
[----:B------:R0:W1:Y:S02]  /*33680*/  SHFL.IDX P6, R14, R13, R12, R11 ;  /* 0x0000000c0d0e7389 */ /* 0x00006400000c000b */
[----:B01---5:R-:W-:Y:S01]  /*33690*/  ENDCOLLECTIVE ;  /* 0x000000000000791b */ /* 0x023fe20003800000 */
.L_x_2254:
[----:B------:R-:W-:Y:S02]  /*336a0*/  IMAD.MOV.U32 R13, RZ, RZ, R3 ;  /* 0x000000ffff0d7224 */ /* 0x000fe400078e0003 */
[----:B------:R-:W-:Y:S02]  /*336b0*/  IMAD.MOV.U32 R12, RZ, RZ, 0x6 ;  /* 0x00000006ff0c7424 */ /* 0x000fe400078e00ff */
[----:B------:R-:W-:-:S07]  /*336c0*/  IMAD.MOV.U32 R4, RZ, RZ, R14 ;  /* 0x000000ffff047224 */ /* 0x000fce00078e000e */
[----:B------:R-:W-:Y:S05]  /*336d0*/  WARPSYNC.COLLECTIVE R15, `(.L_x_2255) ;  /* 0x000000000f087348 */ /* 0x000fea0003c00000 */
[----:B------:R0:W1:Y:S02]  /*336e0*/  SHFL.IDX P6, R14, R13, R12, R11 ;  /* 0x0000000c0d0e7389 */ /* 0x00006400000c000b */
[----:B01----:R-:W-:Y:S01]  /*336f0*/  ENDCOLLECTIVE ;  /* 0x000000000000791b */ /* 0x003fe20003800000 */
.L_x_2255:
        /* <DEDUP_REMOVED lines=15> */
.L_x_2256:
[----:B------:R-:W-:Y:S01]  /*337f0*/  ISETP.GE.AND P1, PT, R7, R2, PT ;  /* 0x000000020700720c */ /* 0x000fe20003f26270 */
[----:B------:R-:W-:Y:S02]  /*33800*/  IMAD.MOV.U32 R13, RZ, RZ, R3 ;  /* 0x000000ffff0d7224 */ /* 0x000fe400078e0003 */
[----:B------:R-:W-:Y:S02]  /*33810*/  IMAD.MOV.U32 R12, RZ, RZ, 0x7 ;  /* 0x00000007ff0c7424 */ /* 0x000fe400078e00ff */
[----:B------:R-:W-:-:S08]  /*33820*/  IMAD.MOV.U32 R4, RZ, RZ, R14 ;  /* 0x000000ffff047224 */ /* 0x000fd000078e000e */
[----:B------:R-:W-:Y:S05]  /*33830*/  WARPSYNC.COLLECTIVE R15, `(.L_x_2257) ;  /* 0x000000000f087348 */ /* 0x000fea0003c00000 */
[----:B------:R0:W1:Y:S02]  /*33840*/  SHFL.IDX P6, R14, R13, R12, R11 ;  /* 0x0000000c0d0e7389 */ /* 0x00006400000c000b */
[----:B01----:R-:W-:Y:S01]  /*33850*/  ENDCOLLECTIVE ;  /* 0x000000000000791b */ /* 0x003fe20003800000 */
.L_x_2257:
[----:B------:R-:W-:-:S05]  /*33860*/  @!P1 LEA R5, P2, R10, R4, 0x1 ;  /* 0x000000040a059211 */ /* 0x000fca00078408ff */
[----:B------:R-:W-:-:S05]  /*33870*/  @!P1 IMAD.X R4, RZ, RZ, R6, P2 ;  /* 0x000000ffff049224 */ /* 0x000fca00010e0606 */
[----:B------:R-:W-:Y:S01]  /*33880*/  @!P1 LOP3.LUT R5, R5, R4, RZ, 0x3c, !PT ;  /* 0x0000000405059212 */ /* 0x000fe200078e3cff */
[----:B------:R-:W-:-:S03]  /*33890*/  IMAD.MOV.U32 R13, RZ, RZ, R0 ;  /* 0x000000ffff0d7224 */ /* 0x000fc600078e0000 */
[----:B------:R-:W-:Y:S02]  /*338a0*/  @!P1 LOP3.LUT R4, R5, R4, RZ, 0x3c, !PT ;  /* 0x0000000405049212 */ /* 0x000fe400078e3cff */
[----:B------:R-:W-:Y:S02]  /*338b0*/  @!P1 LEA R6, R9, UR38, 0x1 ;  /* 0x0000002609069c11 */ /* 0x000fe4000f8e08ff */
[----:B------:R-:W-:Y:S01]  /*338c0*/  @!P1 LOP3.LUT R5, R5, R4, RZ, 0x3c, !PT ;  /* 0x0000000405059212 */ /* 0x000fe200078e3cff */
[----:B------:R-:W-:-:S07]  /*338d0*/  IMAD.MOV.U32 R3, RZ, RZ, R14 ;  /* 0x000000ffff037224 */ /* 0x000fce00078e000e */
[----:B------:R-:W-:Y:S05]  /*338e0*/  WARPSYNC.COLLECTIVE R15, `(.L_x_2258) ;  /* 0x000000000f087348 */ /* 0x000fea0003c00000 */
[----:B------:R0:W1:Y:S02]  /*338f0*/  SHFL.IDX P6, R14, R13, R12, R11 ;  /* 0x0000000c0d0e7389 */ /* 0x00006400000c000b */
[----:B01----:R-:W-:Y:S01]  /*33900*/  ENDCOLLECTIVE ;  /* 0x000000000000791b */ /* 0x003fe20003800000 */
.L_x_2258:
[----:B------:R0:W-:Y:S04]  /*33910*/  STL [R1+0x4a0], R7 ;  /* 0x0004a00701007387 */ /* 0x0001e80000100800 */
[----:B------:R-:W-:Y:S01]  /*33920*/  @!PT LDS RZ, [RZ] ;  /* 0x00000000fffff984 */ /* 0x000fe20000000800 */
[----:B------:R-:W-:Y:S01]  /*33930*/  @!PT LDS RZ, [RZ] ;  /* 0x00000000fffff984 */ /* 0x000fe20000000800 */
[----:B------:R-:W-:Y:S01]  /*33940*/  @!PT LDS RZ, [RZ] ;  /* 0x00000000fffff984 */ /* 0x000fe20000000800 */
[----:B------:R0:W-:Y:S01]  /*33950*/  @!P1 LDGSTS.E.BYPASS.LTC128B.128 [R6+0x1b400], desc[UR44][R4.64], !P0 ;  /* 0x1b40000004069fae */ /* 0x0001e2000c101d6c */
[----:B------:R-:W-:Y:S01]  /*33960*/  IMAD.MOV.U32 R0, RZ, RZ, R14 ;  /* 0x000000ffff007224 */ /* 0x000fe200078e000e */
[----:B------:R-:W-:Y:S06]  /*33970*/  BRA `(.L_x_2259) ;  /* 0xffffffc0000c7947 */ /* 0x000fec000383ffff */
.L_x_2163:
[----:B------:R-:W-:Y:S01]  /*33980*/  BSSY B0, `(.L_x_2260) ;  /* 0x0000008000007945 */ /* 0x000fe20003800000 */
[----:B------:R-:W-:Y:S02]  /*33990*/  IMAD.MOV.U32 R13, RZ, RZ, R4 ;  /* 0x000000ffff0d7224 */ /* 0x000fe400078e0004 */
[----:B------:R-:W-:Y:S02]  /*339a0*/  IMAD.MOV.U32 R12, RZ, RZ, RZ ;  /* 0x000000ffff0c7224 */ /* 0x000fe400078e00ff */
[----:B------:R-:W-:Y:S02]  /*339b0*/  IMAD.MOV.U32 R11, RZ, RZ, 0x181f ;  /* 0x0000181fff0b7424 */ /* 0x000fe400078e00ff */
[----:B------:R-:W-:-:S07]  /*339c0*/  IMAD.MOV.U32 R15, RZ, RZ, -0x1 ;  /* 0xffffffffff0f7424 */ /* 0x000fce00078e00ff */
[----:B------:R-:W-:Y:S05]  /*339d0*/  WARPSYNC.COLLECTIVE R15, `(.L_x_2261) ;  /* 0x000000000f087348 */ /* 0x000fea0003c00000 */
[----:B------:R0:W1:Y:S02]  /*339e0*/  SHFL.IDX P6, R14, R13, R12, R11 ;  /* 0x0000000c0d0e7389 */ /* 0x00006400000c000b */
[----:B01----:R-:W-:Y:S01]  /*339f0*/  ENDCOLLECTIVE ;  /* 0x000000000000791b */ /* 0x003fe20003800000 */
.L_x_2261:
[----:B------:R-:W-:Y:S05]  /*33a00*/  BSYNC B0 ;  /* 0x0000000000007941 */ /* 0x000fea0003800000 */
.L_x_2260:
[----:B------:R-:W0:Y:S01]  /*33a10*/  S2R R7, SR_TID.X ;  /* 0x0000000000077919 */ /* 0x000e220000002100 */
[----:B------:R-:W1:Y:S01]  /*33a20*/  S2R R3, SR_TID.X ;  /* 0x0000000000037919 */ /* 0x000e620000002100 */
[----:B------:R-:W-:Y:S02]  /*33a30*/  IMAD.MOV.U32 R13, RZ, RZ, R5 ;  /* 0x000000ffff0d7224 */ /* 0x000fe400078e0005 */
[----:B------:R-:W-:Y:S02]  /*33a40*/  IMAD.MOV.U32 R12, RZ, RZ, RZ ;  /* 0x000000ffff0c7224 */ /* 0x000fe400078e00ff */
[----:B------:R-:W-:Y:S02]  /*33a50*/  IMAD.MOV.U32 R11, RZ, RZ, 0x181f ;  /* 0x0000181fff0b7424 */ /* 0x000fe400078e00ff */
[----:B------:R-:W-:Y:S02]  /*33a60*/  IMAD.MOV.U32 R15, RZ, RZ, -0x1 ;  /* 0xffffffffff0f7424 */ /* 0x000fe400078e00ff */
[----:B------:R-:W-:-:S07]  /*33a70*/  IMAD.MOV.U32 R2, RZ, RZ, R14 ;  /* 0x000000ffff027224 */ /* 0x000fce00078e000e */
[----:B01----:R-:W-:Y:S05]  /*33a80*/  WARPSYNC.COLLECTIVE R15, `(.L_x_2262) ;  /* 0x000000000f087348 */ /* 0x003fea0003c00000 */
[----:B------:R2:W3:Y:S02]  /*33a90*/  SHFL.IDX P6, R14, R13, R12, R11 ;  /* 0x0000000c0d0e7389 */ /* 0x0004e400000c000b */
[----:B0123--:R-:W-:Y:S01]  /*33aa0*/  ENDCOLLECTIVE ;  /* 0x000000000000791b */ /* 0x00ffe20003800000 */
.L_x_2262:
[----:B------:R-:W-:Y:S01]  /*33ab0*/  ULDC UR4, c[0x0][0x288] ;  /* 0x0000a20000047ab9 */ /* 0x000fe20000000800 */
[----:B------:R-:W2:Y:S01]  /*33ac0*/  LDL.LU R13, [R1+0x490] ;  /* 0x00049000010d7983 */ /* 0x000ea20000300800 */
[----:B------:R-:W-:-:S03]  /*33ad0*/  LOP3.LUT R7, R7, 0x7f, RZ, 0xc0, !PT ;  /* 0x0000007f07077812 */ /* 0x000fc600078ec0ff */
[----:B------:R-:W3:Y:S02]  /*33ae0*/  LDL.LU R12, [R1+0x494] ;  /* 0x00049400010c7983 */ /* 0x000ee40000300800 */
[----:B------:R-:W-:Y:S02]  /*33af0*/  IMAD.SHL.U32 R9, R7, 0x8, RZ ;  /* 0x0000000807097824 */ /* 0x000fe400078e00ff */
[----:B------:R-:W4:Y:S01]  /*33b00*/  LDL.LU R11, [R1+0x498] ;  /* 0x00049800010b7983 */ /* 0x000f220000300800 */
[----:B------:R-:W-:-:S03]  /*33b10*/  IMAD.SHL.U32 R7, R3, 0x8, RZ ;  /* 0x0000000803077824 */ /* 0x000fc600078e00ff */
[----:B------:R-:W4:Y:S02]  /*33b20*/  LDL.LU R15, [R1+0x49c] ;  /* 0x00049c00010f7983 */ /* 0x000f240000300800 */
[----:B------:R-:W-:-:S04]  /*33b30*/  LOP3.LUT R7, R7, 0x1f8, RZ, 0xc0, !PT ;  /* 0x000001f807077812 */ /* 0x000fc800078ec0ff */
[----:B------:R-:W-:Y:S01]  /*33b40*/  LOP3.LUT R7, R7, 0x38, R3, 0x78, !PT ;  /* 0x0000003807077812 */ /* 0x000fe200078e7803 */
[----:B------:R-:W-:Y:S02]  /*33b50*/  IMAD.MOV.U32 R3, RZ, RZ, R14 ;  /* 0x000000ffff037224 */ /* 0x000fe400078e000e */
[----:B------:R-:W3:Y:S01]  /*33b60*/  LDL.LU R14, [R1+0x484] ;  /* 0x00048400010e7983 */ /* 0x000ee20000300800 */
[----:B------:R-:W-:Y:S01]  /*33b70*/  IMAD R0, R6, UR4, RZ ;  /* 0x0000000406007c24 */ /* 0x000fe2000f8e02ff */
[----:B------:R-:W-:Y:S02]  /*33b80*/  LOP3.LUT R7, R7, 0x200, R9, 0xf8, !PT ;  /* 0x0000020007077812 */ /* 0x000fe400078ef809 */
[----:B------:R-:W4:Y:S04]  /*33b90*/  LDL.LU R6, [R1+0x464] ;  /* 0x0004640001067983 */ /* 0x000f280000300800 */
[----:B------:R0:W5:Y:S01]  /*33ba0*/  LDL.LU R9, [R1+0x4a0] ;  /* 0x0004a00001097983 */ /* 0x0001620000300800 */
[----:B------:R-:W-:-:S02]  /*33bb0*/  LOP3.LUT R17, R17, 0xffffffbf, RZ, 0xc0, !PT ;  /* 0xffffffbf11117812 */ /* 0x000fc400078ec0ff */
[-C--:B--2---:R-:W-:Y:S02]  /*33bc0*/  ISETP.GE.AND P5, PT, R13, R0.reuse, PT ;  /* 0x000000000d00720c */ /* 0x084fe40003fa6270 */
[----:B---3--:R-:W-:-:S13]  /*33bd0*/  ISETP.GE.AND P6, PT, R14, R0, PT ;  /* 0x000000000e00720c */ /* 0x008fda0003fc6270 */
[----:B------:R-:W-:Y:S02]  /*33be0*/  @P6 LOP3.LUT R17, R17, 0x40, RZ, 0xfc, !PT ;  /* 0x0000004011116812 */ /* 0x000fe400078efcff */
[----:B------:R-:W-:Y:S02]  /*33bf0*/  ISETP.GE.AND P6, PT, R12, R0, PT ;  /* 0x000000000c00720c */ /* 0x000fe40003fc6270 */
[----:B------:R-:W-:-:S04]  /*33c00*/  LOP3.LUT R17, R17, 0xffffffdf, RZ, 0xc0, !PT ;  /* 0xffffffdf11117812 */ /* 0x000fc800078ec0ff */
[----:B------:R-:W-:Y:S02]  /*33c10*/  @P5 LOP3.LUT R17, R17, 0x20, RZ, 0xfc, !PT ;  /* 0x0000002011115812 */ /* 0x000fe400078efcff */
[----:B----4-:R-:W-:Y:S02]  /*33c20*/  ISETP.GE.AND P5, PT, R11, R0, PT ;  /* 0x000000000b00720c */ /* 0x010fe40003fa6270 */
[----:B------:R-:W-:-:S04]  /*33c30*/  LOP3.LUT R17, R17, 0xffffffef, RZ, 0xc0, !PT ;  /* 0xffffffef11117812 */ /* 0x000fc800078ec0ff */
[----:B------:R-:W-:-:S04]  /*33c40*/  @P6 LOP3.LUT R17, R17, 0x10, RZ, 0xfc, !PT ;  /* 0x0000001011116812 */ /* 0x000fc800078efcff */
[----:B------:R-:W-:Y:S02]  /*33c50*/  LOP3.LUT R17, R17, 0xfffffff7, RZ, 0xc0, !PT ;  /* 0xfffffff711117812 */ /* 0x000fe400078ec0ff */
[-C--:B------:R-:W-:Y:S02]  /*33c60*/  ISETP.GE.AND P6, PT, R15, R0.reuse, PT ;  /* 0x000000000f00720c */ /* 0x080fe40003fc6270 */
[----:B------:R-:W-:Y:S02]  /*33c70*/  ISETP.GE.AND P4, PT, R6, R0, PT ;  /* 0x000000000600720c */ /* 0x000fe40003f86270 */
[----:B------:R-:W-:-:S04]  /*33c80*/  @P5 LOP3.LUT R17, R17, 0x8, RZ, 0xfc, !PT ;  /* 0x0000000811115812 */ /* 0x000fc800078efcff */
[----:B------:R-:W-:-:S04]  /*33c90*/  LOP3.LUT R17, R17, 0xffdfffff, RZ, 0xc0, !PT ;  /* 0xffdfffff11117812 */ /* 0x000fc800078ec0ff */
[----:B------:R-:W-:-:S04]  /*33ca0*/  LOP3.LUT R17, R17, 0xfffffffb, RZ, 0xc0, !PT ;  /* 0xfffffffb11117812 */ /* 0x000fc800078ec0ff */
[----:B------:R-:W-:Y:S02]  /*33cb0*/  @P6 LOP3.LUT R17, R17, 0x4, RZ, 0xfc, !PT ;  /* 0x0000000411116812 */ /* 0x000fe400078efcff */
[----:B------:R-:W-:Y:S01]  /*33cc0*/  @!P4 LEA R3, P6, R10, R3, 0x1 ;  /* 0x000000030a03c211 */ /* 0x000fe200078c08ff */
[----:B------:R-:W-:Y:S02]  /*33cd0*/  IMAD.MOV.U32 R13, RZ, RZ, R4 ;  /* 0x000000ffff0d7224 */ /* 0x000fe400078e0004 */
[----:B------:R-:W-:Y:S02]  /*33ce0*/  IMAD.MOV.U32 R12, RZ, RZ, 0x1 ;  /* 0x00000001ff0c7424 */ /* 0x000fe400078e00ff */
[----:B------:R-:W-:Y:S02]  /*33cf0*/  IMAD.MOV.U32 R11, RZ, RZ, 0x181f ;  /* 0x0000181fff0b7424 */ /* 0x000fe400078e00ff */
[----:B------:R-:W-:Y:S02]  /*33d00*/  IMAD.MOV.U32 R15, RZ, RZ, -0x1 ;  /* 0xffffffffff0f7424 */ /* 0x000fe400078e00ff */
[----:B0-----:R-:W-:-:S07]  /*33d10*/  @!P4 IMAD.X R2, RZ, RZ, R2, P6 ;  /* 0x000000ffff02c224 */ /* 0x001fce00030e0602 */
[----:B-----5:R-:W-:Y:S05]  /*33d20*/  WARPSYNC.COLLECTIVE R15, `(.L_x_2263) ;  /* 0x000000000f087348 */ /* 0x020fea0003c00000 */
[----:B------:R0:W1:Y:S02]  /*33d30*/  SHFL.IDX P6, R14, R13, R12, R11 ;  /* 0x0000000c0d0e7389 */ /* 0x00006400000c000b */
[----:B01---5:R-:W-:Y:S01]  /*33d40*/  ENDCOLLECTIVE ;  /* 0x000000000000791b */ /* 0x023fe20003800000 */
.L_x_2263:
[----:B------:R-:W-:Y:S02]  /*33d50*/  ISETP.GE.AND P5, PT, R9, R0, PT ;  /* 0x000000000900720c */ /* 0x000fe40003fa6270 */
[----:B------:R-:W-:Y:S01]  /*33d60*/  @!P4 LOP3.LUT R3, R3, R2, RZ, 0x3c, !PT ;  /* 0x000000020303c212 */ /* 0x000fe200078e3cff */
[----:B------:R-:W-:-:S03]  /*33d70*/  IMAD.MOV.U32 R13, RZ, RZ, R5 ;  /* 0x000000ffff0d7224 */ /* 0x000fc600078e0005 */
[----:B------:R-:W-:Y:S01]  /*33d80*/  @!P4 LOP3.LUT R2, R3, R2, RZ, 0x3c, !PT ;  /* 0x000000020302c212 */ /* 0x000fe200078e3cff */
[----:B------:R-:W-:-:S07]  /*33d90*/  IMAD.MOV.U32 R6, RZ, RZ, R14 ;  /* 0x000000ffff067224 */ /* 0x000fce00078e000e */
[----:B------:R-:W-:Y:S05]  /*33da0*/  WARPSYNC.COLLECTIVE R15, `(.L_x_2264) ;  /* 0x000000000f087348 */ /* 0x000fea0003c00000 */
[----:B------:R0:W1:Y:S02]  /*33db0*/  SHFL.IDX P6, R14, R13, R12, R11 ;  /* 0x0000000c0d0e7389 */ /* 0x00006400000c000b */
[----:B01----:R-:W-:Y:S01]  /*33dc0*/  ENDCOLLECTIVE ;  /* 0x000000000000791b */ /* 0x003fe20003800000 */
.L_x_2264:
[----:B------:R-:W-:Y:S02]  /*33dd0*/  @!P4 LEA R9, R7, UR38, 0x1 ;  /* 0x000000260709cc11 */ /* 0x000fe4000f8e08ff */
[----:B------:R-:W-:Y:S02]  /*33de0*/  @!P4 LOP3.LUT R3, R3, R2, RZ, 0x3c, !PT ;  /* 0x000000020303c212 */ /* 0x000fe400078e3cff */
[----:B------:R-:W-:-:S03]  /*33df0*/  @P5 LOP3.LUT R17, R17, 0x200000, RZ, 0xfc, !PT ;  /* 0x0020000011115812 */ /* 0x000fc600078efcff */
[----:B------:R-:W-:Y:S01]  /*33e00*/  @!PT LDS RZ, [RZ] ;  /* 0x00000000fffff984 */ /* 0x000fe20000000800 */
[----:B------:R-:W-:Y:S01]  /*33e10*/  @!PT LDS RZ, [RZ] ;  /* 0x00000000fffff984 */ /* 0x000fe20000000800 */
[----:B------:R-:W-:Y:S01]  /*33e20*/  @!PT LDS RZ, [RZ] ;  /* 0x00000000fffff984 */ /* 0x000fe20000000800 */
[----:B------:R-:W-:Y:S04]  /*33e30*/  @!P4 LDGSTS.E.BYPASS.LTC128B.128 [R9+0x22400], desc[UR44][R2.64], !P3 ;  /* 0x224000000209cfae */ /* 0x000fe8000d901d6c */
[----:B------:R-:W-:Y:S04]  /*33e40*/  @!P4 LDGSTS.E.BYPASS.LTC128B.128 [R9+0x26400], desc[UR44][R2.64+0x80], !P0 ;  /* 0x264000800209cfae */ /* 0x000fe8000c101d6c */
[----:B------:R-:W-:Y:S04]  /*33e50*/  @!P4 LDGSTS.E.BYPASS.LTC128B.128 [R9+0x2a400], desc[UR44][R2.64+0x100], !P1 ;  /* 0x2a4001000209cfae */ /* 0x000fe8000c901d6c */
[----:B------:R0:W-:Y:S01]  /*33e60*/  @!P4 LDGSTS.E.BYPASS.LTC128B.128 [R9+0x2e400], desc[UR44][R2.64+0x180], !P2 ;  /* 0x2e4001800209cfae */ /* 0x0001e2000d101d6c */
[----:B------:R-:W-:Y:S01]  /*33e70*/  LOP3.LUT P4, RZ, R17, 0x40, RZ, 0xc0, !PT ;  /* 0x0000004011ff7812 */ /* 0x000fe2000788c0ff */
[----:B0-----:R-:W-:-:S12]  /*33e80*/  IMAD.MOV.U32 R2, RZ, RZ, R14 ;  /* 0x000000ffff027224 */ /* 0x001fd800078e000e */
[----:B------:R-:W-:Y:S01]  /*33e90*/  @!P4 LEA R2, P6, R10, R2, 0x1 ;  /* 0x000000020a02c211 */ /* 0x000fe200078c08ff */
[----:B------:R-:W-:Y:S02]  /*33ea0*/  IMAD.MOV.U32 R13, RZ, RZ, R4 ;  /* 0x000000ffff0d7224 */ /* 0x000fe400078e0004 */
[----:B------:R-:W-:Y:S02]  /*33eb0*/  IMAD.MOV.U32 R12, RZ, RZ, 0x2 ;  /* 0x00000002ff0c7424 */ /* 0x000fe400078e00ff */
[----:B------:R-:W-:-:S08]  /*33ec0*/  @!P4 IMAD.X R3, RZ, RZ, R6, P6 ;  /* 0x000000ffff03c224 */ /* 0x000fd000030e0606 */
[----:B------:R-:W-:Y:S05]  /*33ed0*/  WARPSYNC.COLLECTIVE R15, `(.L_x_2265) ;  /* 0x000000000f087348 */ /* 0x000fea0003c00000 */
[----:B------:R0:W1:Y:S02]  /*33ee0*/  SHFL.IDX P6, R14, R13, R12, R11 ;  /* 0x0000000c0d0e7389 */ /* 0x00006400000c000b */
[----:B01----:R-:W-:Y:S01]  /*33ef0*/  ENDCOLLECTIVE ;  /* 0x000000000000791b */ /* 0x003fe20003800000 */
.L_x_2265:
[----:B------:R-:W-:Y:S02]  /*33f00*/  IMAD.MOV.U32 R13, RZ, RZ, R5 ;  /* 0x000000ffff0d7224 */ /* 0x000fe400078e0005 */
[----:B------:R-:W-:-:S07]  /*33f10*/  IMAD.MOV.U32 R6, RZ, RZ, R14 ;  /* 0x000000ffff067224 */ /* 0x000fce00078e000e */
[----:B------:R-:W-:Y:S05]  /*33f20*/  WARPSYNC.COLLECTIVE R15, `(.L_x_2266) ;  /* 0x000000000f087348 */ /* 0x000fea0003c00000 */
[----:B------:R0:W1:Y:S02]  /*33f30*/  SHFL.IDX P6, R14, R13, R12, R11 ;  /* 0x0000000c0d0e7389 */ /* 0x00006400000c000b */
[----:B01----:R-:W-:Y:S01]  /*33f40*/  ENDCOLLECTIVE ;  /* 0x000000000000791b */ /* 0x003fe20003800000 */
.L_x_2266:
[----:B------:R-:W-:Y:S01]  /*33f50*/  IMAD.MOV.U32 R9, RZ, RZ, R7 ;  /* 0x000000ffff097224 */ /* 0x000fe200078e0007 */
[----:B------:R-:W-:-:S04]  /*33f60*/  LOP3.LUT P5, RZ, R17, 0x20, RZ, 0xc0, !PT ;  /* 0x0000002011ff7812 */ /* 0x000fc800078ac0ff */
[----:B------:R-:W-:-:S05]  /*33f70*/  @!P4 LEA R7, R9, UR38, 0x1 ;  /* 0x000000260907cc11 */ /* 0x000fca000f8e08ff */
[----:B------:R-:W-:Y:S01]  /*33f80*/  @!PT LDS RZ, [RZ] ;  /* 0x00000000fffff984 */ /* 0x000fe20000000800 */
[----:B------:R-:W-:Y:S01]  /*33f90*/  @!PT LDS RZ, [RZ] ;  /* 0x00000000fffff984 */ /* 0x000fe20000000800 */
[----:B------:R-:W-:Y:S01]  /*33fa0*/  @!PT LDS RZ, [RZ] ;  /* 0x00000000fffff984 */ /* 0x000fe20000000800 */
[----:B------:R-:W-:Y:S04]  /*33fb0*/  @!P4 LDGSTS.E.BYPASS.LTC128B.128 [R7+0x22c00], desc[UR44][R2.64], !P3 ;  /* 0x22c000000207cfae */ /* 0x000fe8000d901d6c */
[----:B------:R-:W-:Y:S04]  /*33fc0*/  @!P4 LDGSTS.E.BYPASS.LTC128B.128 [R7+0x26c00], desc[UR44][R2.64+0x80], !P0 ;  /* 0x26c000800207cfae */ /* 0x000fe8000c101d6c */
[----:B------:R-:W-:Y:S04]  /*33fd0*/  @!P4 LDGSTS.E.BYPASS.LTC128B.128 [R7+0x2ac00], desc[UR44][R2.64+0x100], !P1 ;  /* 0x2ac001000207cfae */ /* 0x000fe8000c901d6c */
[----:B------:R0:W-:Y:S02]  /*33fe0*/  @!P4 LDGSTS.E.BYPASS.LTC128B.128 [R7+0x2ec00], desc[UR44][R2.64+0x180], !P2 ;  /* 0x2ec001800207cfae */ /* 0x0001e4000d101d6c */
[----:B0-----:R-:W-:-:S05]  /*33ff0*/  IMAD.MOV.U32 R2, RZ, RZ, R14 ;  /* 0x000000ffff027224 */ /* 0x001fca00078e000e */
[----:B------:R-:W-:Y:S01]  /*34000*/  @!P5 LEA R2, P6, R10, R2, 0x1 ;  /* 0x000000020a02d211 */ /* 0x000fe200078c08ff */
[----:B------:R-:W-:Y:S02]  /*34010*/  IMAD.MOV.U32 R13, RZ, RZ, R4 ;  /* 0x000000ffff0d7224 */ /* 0x000fe400078e0004 */
[----:B------:R-:W-:Y:S02]  /*34020*/  IMAD.MOV.U32 R12, RZ, RZ, 0x3 ;  /* 0x00000003ff0c7424 */ /* 0x000fe400078e00ff */
[----:B------:R-:W-:-:S08]  /*34030*/  @!P5 IMAD.X R3, RZ, RZ, R6, P6 ;  /* 0x000000ffff03d224 */ /* 0x000fd000030e0606 */
[----:B------:R-:W-:Y:S05]  /*34040*/  WARPSYNC.COLLECTIVE R15, `(.L_x_2267) ;  /* 0x000000000f087348 */ /* 0x000fea0003c00000 */
[----:B------:R0:W1:Y:S02]  /*34050*/  SHFL.IDX P6, R14, R13, R12, R11 ;  /* 0x0000000c0d0e7389 */ /* 0x00006400000c000b */
[----:B01----:R-:W-:Y:S01]  /*34060*/  ENDCOLLECTIVE ;  /* 0x000000000000791b */ /* 0x003fe20003800000 */
.L_x_2267:
[----:B------:R-:W-:Y:S02]  /*34070*/  IMAD.MOV.U32 R13, RZ, RZ, R5 ;  /* 0x000000ffff0d7224 */ /* 0x000fe400078e0005 */
[----:B------:R-:W-:-:S07]  /*34080*/  IMAD.MOV.U32 R6, RZ, RZ, R14 ;  /* 0x000000ffff067224 */ /* 0x000fce00078e000e */
[----:B------:R-:W-:Y:S05]  /*34090*/  WARPSYNC.COLLECTIVE R15, `(.L_x_2268) ;  /* 0x000000000f087348 */ /* 0x000fea0003c00000 */
[----:B------:R0:W1:Y:S02]  /*340a0*/  SHFL.IDX P6, R14, R13, R12, R11 ;  /* 0x0000000c0d0e7389 */ /* 0x00006400000c000b */
[----:B01----:R-:W-:Y:S01]  /*340b0*/  ENDCOLLECTIVE ;  /* 0x000000000000791b */ /* 0x003fe20003800000 */
.L_x_2268:
        /* <DEDUP_REMOVED lines=18> */
.L_x_2269:
[----:B------:R-:W-:Y:S02]  /*341e0*/  IMAD.MOV.U32 R13, RZ, RZ, R5 ;  /* 0x000000ffff0d7224 */ /* 0x000fe400078e0005 */
[----:B------:R-:W-:-:S07]  /*341f0*/  IMAD.MOV.U32 R6, RZ, RZ, R14 ;  /* 0x000000ffff067224 */ /* 0x000fce00078e000e */
[----:B------:R-:W-:Y:S05]  /*34200*/  WARPSYNC.COLLECTIVE R15, `(.L_x_2270) ;  /* 0x000000000f087348 */ /* 0x000fea0003c00000 */
[----:B------:R0:W1:Y:S02]  /*34210*/  SHFL.IDX P6, R14, R13, R12, R11 ;  /* 0x0000000c0d0e7389 */ /* 0x00006400000c000b */
[----:B01----:R-:W-:Y:S01]  /*34220*/  ENDCOLLECTIVE ;  /* 0x000000000000791b */ /* 0x003fe20003800000 */
.L_x_2270:
        /* <DEDUP_REMOVED lines=11> */
[----:B------:R-:W-:-:S05]  /*342e0*/  @!P5 LEA R2, P6, R10, R2, 0x1 ;  /* 0x000000020a02d211 */ /* 0x000fca00078c08ff */
[----:B------:R-:W-:Y:S01]  /*342f0*/  @!P5 IMAD.X R3, RZ, RZ, R6, P6 ;  /* 0x000000ffff03d224 */ /* 0x000fe200030e0606 */
[----:B------:R-:W-:Y:S01]  /*34300*/  LOP3.LUT P6, RZ, R17, 0x8, RZ, 0xc0, !PT ;  /* 0x0000000811ff7812 */ /* 0x000fe200078cc0ff */
[----:B------:R-:W-:Y:S02]  /*34310*/  IMAD.MOV.U32 R7, RZ, RZ, R9 ;  /* 0x000000ffff077224 */ /* 0x000fe400078e0009 */
[----:B------:R-:W-:Y:S02]  /*34320*/  IMAD.MOV.U32 R13, RZ, RZ, R4 ;  /* 0x000000ffff0d7224 */ /* 0x000fe400078e0004 */
[----:B------:R-:W-:-:S08]  /*34330*/  IMAD.MOV.U32 R12, RZ, RZ, 0x5 ;  /* 0x00000005ff0c7424 */ /* 0x000fd000078e00ff */
[----:B------:R-:W-:-:S05]  /*34340*/  @!P6 LEA R9, R7, UR38, 0x1 ;  /* 0x000000260709ec11 */ /* 0x000fca000f8e08ff */
[----:B------:R0:W-:Y:S04]  /*34350*/  @!P6 LDGSTS.E.BYPASS.LTC128B.128 [R9+0x24400], desc[UR44][R2.64], !P3 ;  /* 0x244000000209efae */ /* 0x0001e8000d901d6c */
[----:B------:R0:W-:Y:S04]  /*34360*/  @!P6 LDGSTS.E.BYPASS.LTC128B.128 [R9+0x28400], desc[UR44][R2.64+0x80], !P0 ;  /* 0x284000800209efae */ /* 0x0001e8000c101d6c */
[----:B------:R0:W-:Y:S04]  /*34370*/  @!P6 LDGSTS.E.BYPASS.LTC128B.128 [R9+0x2c400], desc[UR44][R2.64+0x100], !P1 ;  /* 0x2c4001000209efae */ /* 0x0001e8000c901d6c */
[----:B------:R0:W-:Y:S02]  /*34380*/  @!P6 LDGSTS.E.BYPASS.LTC128B.128 [R9+0x30400], desc[UR44][R2.64+0x180], !P2 ;  /* 0x304001800209efae */ /* 0x0001e4000d101d6c */
[----:B0-----:R-:W-:Y:S05]  /*34390*/  WARPSYNC.COLLECTIVE R15, `(.L_x_2271) ;  /* 0x000000000f087348 */ /* 0x001fea0003c00000 */
[----:B------:R1:W2:Y:S02]  /*343a0*/  SHFL.IDX P6, R14, R13, R12, R11 ;  /* 0x0000000c0d0e7389 */ /* 0x0002a400000c000b */
[----:B012---:R-:W-:Y:S01]  /*343b0*/  ENDCOLLECTIVE ;  /* 0x000000000000791b */ /* 0x007fe20003800000 */
.L_x_2271:
[----:B------:R-:W-:Y:S02]  /*343c0*/  IMAD.MOV.U32 R13, RZ, RZ, R5 ;  /* 0x000000ffff0d7224 */ /* 0x000fe400078e0005 */
[----:B------:R-:W-:-:S07]  /*343d0*/  IMAD.MOV.U32 R6, RZ, RZ, R14 ;  /* 0x000000ffff067224 */ /* 0x000fce00078e000e */
[----:B------:R-:W-:Y:S05]  /*343e0*/  WARPSYNC.COLLECTIVE R15, `(.L_x_2272) ;  /* 0x000000000f087348 */ /* 0x000fea0003c00000 */
[----:B------:R0:W1:Y:S02]  /*343f0*/  SHFL.IDX P6, R14, R13, R12, R11 ;  /* 0x0000000c0d0e7389 */ /* 0x00006400000c000b */
[----:B01----:R-:W-:Y:S01]  /*34400*/  ENDCOLLECTIVE ;  /* 0x000000000000791b */ /* 0x003fe20003800000 */
.L_x_2272:
[----:B------:R-:W-:Y:S01]  /*34410*/  LOP3.LUT P4, RZ, R17, 0x4, RZ, 0xc0, !PT ;  /* 0x0000000411ff7812 */ /* 0x000fe2000788c0ff */
[----:B------:R-:W-:-:S12]  /*34420*/  IMAD.MOV.U32 R2, RZ, RZ, R14 ;  /* 0x000000ffff027224 */ /* 0x000fd800078e000e */
[----:B------:R-:W-:Y:S01]  /*34430*/  @!P4 LEA R2, P6, R10, R2, 0x1 ;  /* 0x000000020a02c211 */ /* 0x000fe200078c08ff */
[----:B------:R-:W-:Y:S02]  /*34440*/  IMAD.MOV.U32 R13, RZ, RZ, R4 ;  /* 0x000000ffff0d7224 */ /* 0x000fe400078e0004 */
[----:B------:R-:W-:Y:S02]  /*34450*/  IMAD.MOV.U32 R12, RZ, RZ, 0x6 ;  /* 0x00000006ff0c7424 */ /* 0x000fe400078e00ff */
[----:B------:R-:W-:-:S08]  /*34460*/  @!P4 IMAD.X R3, RZ, RZ, R6, P6 ;  /* 0x000000ffff03c224 */ /* 0x000fd000030e0606 */
[----:B------:R-:W-:Y:S05]  /*34470*/  WARPSYNC.COLLECTIVE R15, `(.L_x_2273) ;  /* 0x000000000f087348 */ /* 0x000fea0003c00000 */
[----:B------:R0:W1:Y:S02]  /*34480*/  SHFL.IDX P6, R14, R13, R12, R11 ;  /* 0x0000000c0d0e7389 */ /* 0x00006400000c000b */
[----:B01----:R-:W-:Y:S01]  /*34490*/  ENDCOLLECTIVE ;  /* 0x000000000000791b */ /* 0x003fe20003800000 */
.L_x_2273:
[----:B------:R-:W-:Y:S02]  /*344a0*/  IMAD.MOV.U32 R13, RZ, RZ, R5 ;  /* 0x000000ffff0d7224 */ /* 0x000fe400078e0005 */
[----:B------:R-:W-:-:S07]  /*344b0*/  IMAD.MOV.U32 R6, RZ, RZ, R14 ;  /* 0x000000ffff067224 */ /* 0x000fce00078e000e */
[----:B------:R-:W-:Y:S05]  /*344c0*/  WARPSYNC.COLLECTIVE R15, `(.L_x_2274) ;  /* 0x000000000f087348 */ /* 0x000fea0003c00000 */
[----:B------:R0:W1:Y:S02]  /*344d0*/  SHFL.IDX P6, R14, R13, R12, R11 ;  /* 0x0000000c0d0e7389 */ /* 0x00006400000c000b */
[----:B01----:R-:W-:Y:S01]  /*344e0*/  ENDCOLLECTIVE ;  /* 0x000000000000791b */ /* 0x003fe20003800000 */
.L_x_2274:
        /* <DEDUP_REMOVED lines=18> */
.L_x_2275:
[----:B------:R-:W-:-:S05]  /*34610*/  @!P5 LEA R9, R9, UR38, 0x1 ;  /* 0x000000260909dc11 */ /* 0x000fca000f8e08ff */
[----:B------:R-:W-:Y:S01]  /*34620*/  @!PT LDS RZ, [RZ] ;  /* 0x00000000fffff984 */ /* 0x000fe20000000800 */
[----:B------:R-:W-:Y:S01]  /*34630*/  @!PT LDS RZ, [RZ] ;  /* 0x00000000fffff984 */ /* 0x000fe20000000800 */
[----:B------:R-:W-:Y:S01]  /*34640*/  @!PT LDS RZ, [RZ] ;  /* 0x00000000fffff984 */ /* 0x000fe20000000800 */
[----:B------:R0:W-:Y:S04]  /*34650*/  @!P5 LDGSTS.E.BYPASS.LTC128B.128 [R9+0x25400], desc[UR44][R2.64], !P3 ;  /* 0x254000000209dfae */ /* 0x0001e8000d901d6c */
[----:B------:R0:W-:Y:S01]  /*34660*/  @!P5 LDGSTS.E.BYPASS.LTC128B.128 [R9+0x29400], desc[UR44][R2.64+0x80], !P0 ;  /* 0x294000800209dfae */ /* 0x0001e2000c101d6c */
[----:B------:R-:W-:-:S03]  /*34670*/  IMAD.MOV.U32 R13, RZ, RZ, R5 ;  /* 0x000000ffff0d7224 */ /* 0x000fc600078e0005 */
[----:B------:R0:W-:Y:S04]  /*34680*/  @!P5 LDGSTS.E.BYPASS.LTC128B.128 [R9+0x2d400], desc[UR44][R2.64+0x100], !P1 ;  /* 0x2d4001000209dfae */ /* 0x0001e8000c901d6c */
[----:B------:R0:W-:Y:S01]  /*34690*/  @!P5 LDGSTS.E.BYPASS.LTC128B.128 [R9+0x31400], desc[UR44][R2.64+0x180], !P2 ;  /* 0x314001800209dfae */ /* 0x0001e2000d101d6c */
[----:B------:R-:W-:-:S07]  /*346a0*/  IMAD.MOV.U32 R6, RZ, RZ, R14 ;  /* 0x000000ffff067224 */ /* 0x000fce00078e000e */
[----:B0-----:R-:W-:Y:S05]  /*346b0*/  WARPSYNC.COLLECTIVE R15, `(.L_x_2276) ;  /* 0x000000000f087348 */ /* 0x001fea0003c00000 */
[----:B------:R1:W2:Y:S02]  /*346c0*/  SHFL.IDX P6, R14, R13, R12, R11 ;  /* 0x0000000c0d0e7389 */ /* 0x0002a400000c000b */
[----:B012---:R-:W-:Y:S01]  /*346d0*/  ENDCOLLECTIVE ;  /* 0x000000000000791b */ /* 0x007fe20003800000 */
.L_x_2276:
[----:B------:R-:W-:Y:S05]  /*346e0*/  BRA `(.L_x_2277) ;  /* 0xffffffbc00a07947 */ /* 0x000fea000383ffff */
.L_x_2166:
[----:B0-----:R-:W-:-:S04]  /*346f0*/  IMAD.U32 R3, RZ, RZ, UR38 ;  /* 0x00000026ff037e24 */ /* 0x001fc8000f8e00ff */
[----:B------:R0:W2:Y:S03]  /*34700*/  SYNCS.PHASECHK.TRANS64.TRYWAIT P0, [R3+URZ+0x32420], R2 ;  /* 0x03242002030075a7 */ /* 0x0000a6000800017f */
[----:B--2---:R-:W-:Y:S05]  /*34710*/  @!P0 NANOSLEEP.SYNCS 0x989680 ;  /* 0x009896800000895d */ /* 0x004fea0003900000 */
[----:B------:R-:W2:Y:S02]  /*34720*/  @!P0 SYNCS.PHASECHK.TRANS64 P0, [R3+URZ+0x32420], R2 ;  /* 0x03242002030085a7 */ /* 0x000ea4000800007f */
[----:B--2---:R-:W-:Y:S05]  /*34730*/  @!P0 BRA `(.L_x_2166) ;  /* 0xfffffffc00ec8947 */ /* 0x004fea000383ffff */
[----:B------:R-:W-:Y:S05]  /*34740*/  BRA `(.L_x_2278) ;  /* 0xffffffc000047947 */ /* 0x000fea000383ffff */
.L_x_2169:
[----:B0-----:R-:W-:-:S04]  /*34750*/  IMAD.U32 R3, RZ, RZ, UR38 ;  /* 0x00000026ff037e24 */ /* 0x001fc8000f8e00ff */
[----:B------:R0:W2:Y:S03]  /*34760*/  SYNCS.PHASECHK.TRANS64.TRYWAIT P0, [R3+URZ+0x32460], R2 ;  /* 0x03246002030075a7 */ /* 0x0000a6000800017f */
[----:B--2---:R-:W-:Y:S05]  /*34770*/  @!P0 NANOSLEEP.SYNCS 0x989680 ;  /* 0x009896800000895d */ /* 0x004fea0003900000 */
[----:B------:R-:W2:Y:S02]  /*34780*/  @!P0 SYNCS.PHASECHK.TRANS64 P0, [R3+URZ+0x32460], R2 ;  /* 0x03246002030085a7 */ /* 0x000ea4000800007f */
[----:B--2---:R-:W-:Y:S05]  /*34790*/  @!P0 BRA `(.L_x_2169) ;  /* 0xfffffffc00ec8947 */ /* 0x004fea000383ffff */
[----:B------:R-:W-:Y:S05]  /*347a0*/  BRA `(.L_x_2279) ;  /* 0xffffffc000107947 */ /* 0x000fea000383ffff */
.L_x_2181:
[----:B-1----:R-:W-:-:S04]  /*347b0*/  IMAD.U32 R3, RZ, RZ, UR38 ;  /* 0x00000026ff037e24 */ /* 0x002fc8000f8e00ff */
[----:B------:R1:W2:Y:S03]  /*347c0*/  SYNCS.PHASECHK.TRANS64.TRYWAIT P0, [R3+URZ+0x32448], R2 ;  /* 0x03244802030075a7 */ /* 0x0002a6000800017f */
[----:B--2---:R-:W-:Y:S05]  /*347d0*/  @!P0 NANOSLEEP.SYNCS 0x989680 ;  /* 0x009896800000895d */ /* 0x004fea0003900000 */
[----:B------:R-:W2:Y:S02]  /*347e0*/  @!P0 SYNCS.PHASECHK.TRANS64 P0, [R3+URZ+0x32448], R2 ;  /* 0x03244802030085a7 */ /* 0x000ea4000800007f */
[----:B--2---:R-:W-:Y:S05]  /*347f0*/  @!P0 BRA `(.L_x_2181) ;  /* 0xfffffffc00ec8947 */ /* 0x004fea000383ffff */
[----:B------:R-:W-:Y:S05]  /*34800*/  BRA `(.L_x_2280) ;  /* 0xffffffc8000c7947 */ /* 0x000fea000383ffff */
.L_x_2186:
[----:B01----:R-:W-:-:S04]  /*34810*/  IMAD.U32 R3, RZ, RZ, UR38 ;  /* 0x00000026ff037e24 */ /* 0x003fc8000f8e00ff */
[----:B------:R0:W1:Y:S03]  /*34820*/  SYNCS.PHASECHK.TRANS64.TRYWAIT P0, [R3+URZ+0x32468], R2 ;  /* 0x03246802030075a7 */ /* 0x000066000800017f */
[----:B-1----:R-:W-:Y:S05]  /*34830*/  @!P0 NANOSLEEP.SYNCS 0x989680 ;  /* 0x009896800000895d */ /* 0x002fea0003900000 */
[----:B------:R-:W1:Y:S02]  /*34840*/  @!P0 SYNCS.PHASECHK.TRANS64 P0, [R3+URZ+0x32468], R2 ;  /* 0x03246802030085a7 */ /* 0x000e64000800007f */
[----:B-1----:R-:W-:Y:S05]  /*34850*/  @!P0 BRA `(.L_x_2186) ;  /* 0xfffffffc00ec8947 */ /* 0x002fea000383ffff */
[----:B------:R-:W-:Y:S05]  /*34860*/  BRA `(.L_x_2281) ;  /* 0xffffffc8006c7947 */ /* 0x000fea000383ffff */
.L_x_2197:
[----:B-1----:R-:W-:-:S04]  /*34870*/  IMAD.U32 R3, RZ, RZ, UR38 ;  /* 0x00000026ff037e24 */ /* 0x002fc8000f8e00ff */
[----:B------:R1:W2:Y:S03]  /*34880*/  SYNCS.PHASECHK.TRANS64.TRYWAIT P0, [R3+URZ+0x32440], R2 ;  /* 0x03244002030075a7 */ /* 0x0002a6000800017f */
[----:B--2---:R-:W-:Y:S05]  /*34890*/  @!P0 NANOSLEEP.SYNCS 0x989680 ;  /* 0x009896800000895d */ /* 0x004fea0003900000 */
[----:B------:R-:W2:Y:S02]  /*348a0*/  @!P0 SYNCS.PHASECHK.TRANS64 P0, [R3+URZ+0x32440], R2 ;  /* 0x03244002030085a7 */ /* 0x000ea4000800007f */
[----:B--2---:R-:W-:Y:S05]  /*348b0*/  @!P0 BRA `(.L_x_2197) ;  /* 0xfffffffc00ec8947 */ /* 0x004fea000383ffff */
[----:B------:R-:W-:Y:S05]  /*348c0*/  BRA `(.L_x_2282) ;  /* 0xffffffcc00e47947 */ /* 0x000fea000383ffff */
.L_x_2202:
[----:B01----:R-:W-:-:S04]  /*348d0*/  IMAD.U32 R3, RZ, RZ, UR38 ;  /* 0x00000026ff037e24 */ /* 0x003fc8000f8e00ff */
[----:B------:R0:W1:Y:S03]  /*348e0*/  SYNCS.PHASECHK.TRANS64.TRYWAIT P0, [R3+URZ+0x32460], R2 ;  /* 0x03246002030075a7 */ /* 0x000066000800017f */
[----:B-1----:R-:W-:Y:S05]  /*348f0*/  @!P0 NANOSLEEP.SYNCS 0x989680 ;  /* 0x009896800000895d */ /* 0x002fea0003900000 */
[----:B------:R-:W1:Y:S02]  /*34900*/  @!P0 SYNCS.PHASECHK.TRANS64 P0, [R3+URZ+0x32460], R2 ;  /* 0x03246002030085a7 */ /* 0x000e64000800007f */
[----:B-1----:R-:W-:Y:S05]  /*34910*/  @!P0 BRA `(.L_x_2202) ;  /* 0xfffffffc00ec8947 */ /* 0x002fea000383ffff */
[----:B------:R-:W-:Y:S05]  /*34920*/  BRA `(.L_x_2283) ;  /* 0xffffffd000487947 */ /* 0x000fea000383ffff */
.L_x_2214:
[----:B-1----:R-:W-:-:S04]  /*34930*/  IMAD.U32 R3, RZ, RZ, UR38 ;  /* 0x00000026ff037e24 */ /* 0x002fc8000f8e00ff */
[----:B------:R1:W2:Y:S03]  /*34940*/  SYNCS.PHASECHK.TRANS64.TRYWAIT P0, [R3+URZ+0x32448], R2 ;  /* 0x03244802030075a7 */ /* 0x0002a6000800017f */
[----:B--2---:R-:W-:Y:S05]  /*34950*/  @!P0 NANOSLEEP.SYNCS 0x989680 ;  /* 0x009896800000895d */ /* 0x004fea0003900000 */
[----:B------:R-:W2:Y:S02]  /*34960*/  @!P0 SYNCS.PHASECHK.TRANS64 P0, [R3+URZ+0x32448], R2 ;  /* 0x03244802030085a7 */ /* 0x000ea4000800007f */
[----:B--2---:R-:W-:Y:S05]  /*34970*/  @!P0 BRA `(.L_x_2214) ;  /* 0xfffffffc00ec8947 */ /* 0x004fea000383ffff */
[----:B------:R-:W-:Y:S05]  /*34980*/  BRA `(.L_x_2284) ;  /* 0xffffffd400cc7947 */ /* 0x000fea000383ffff */
.L_x_2219:
[----:B-1----:R-:W-:-:S04]  /*34990*/  IMAD.U32 R3, RZ, RZ, UR38 ;  /* 0x00000026ff037e24 */ /* 0x002fc8000f8e00ff */
[----:B------:R1:W2:Y:S03]  /*349a0*/  SYNCS.PHASECHK.TRANS64.TRYWAIT P0, [R3+URZ+0x32468], R2 ;  /* 0x03246802030075a7 */ /* 0x0002a6000800017f */
[----:B--2---:R-:W-:Y:S05]  /*349b0*/  @!P0 NANOSLEEP.SYNCS 0x989680 ;  /* 0x009896800000895d */ /* 0x004fea0003900000 */
[----:B------:R-:W2:Y:S02]  /*349c0*/  @!P0 SYNCS.PHASECHK.TRANS64 P0, [R3+URZ+0x32468], R2 ;  /* 0x03246802030085a7 */ /* 0x000ea4000800007f */
[----:B--2---:R-:W-:Y:S05]  /*349d0*/  @!P0 BRA `(.L_x_2219) ;  /* 0xfffffffc00ec8947 */ /* 0x004fea000383ffff */
[----:B------:R-:W-:Y:S05]  /*349e0*/  BRA `(.L_x_2285) ;  /* 0xffffffd800307947 */ /* 0x000fea000383ffff */
.L_x_2226:
[----:B-1----:R1:W2:Y:S02]  /*349f0*/  SYNCS.PHASECHK.TRANS64.TRYWAIT P0, [R2+URZ+0x32420], R7 ;  /* 0x03242007020075a7 */ /* 0x0022a4000800017f */
[----:B--2---:R-:W-:Y:S05]  /*34a00*/  @!P0 NANOSLEEP.SYNCS 0x989680 ;  /* 0x009896800000895d */ /* 0x004fea0003900000 */
[----:B------:R-:W2:Y:S02]  /*34a10*/  @!P0 SYNCS.PHASECHK.TRANS64 P0, [R2+URZ+0x32420], R7 ;  /* 0x03242007020085a7 */ /* 0x000ea4000800007f */
[----:B--2---:R-:W-:Y:S05]  /*34a20*/  @!P0 BRA `(.L_x_2226) ;  /* 0xfffffffc00f08947 */ /* 0x004fea000383ffff */
[----:B------:R-:W-:Y:S05]  /*34a30*/  BRA `(.L_x_2286) ;  /* 0xffffffdc004c7947 */ /* 0x000fea000383ffff */
.L_x_2227:
        /* <DEDUP_REMOVED lines=11> */
.L_x_2288:
[----:B------:R-:W-:Y:S05]  /*34af0*/  BSYNC B0 ;  /* 0x0000000000007941 */ /* 0x000fea0003800000 */
.L_x_2287:
[----:B------:R-:W-:Y:S05]  /*34b00*/  BRA `(.L_x_2289) ;  /* 0xffffffdc00307947 */ /* 0x000fea000383ffff */
.L_x_2228:
[----:B------:R-:W-:Y:S01]  /*34b10*/  BSSY B0, `(.L_x_2290) ;  /* 0x0000006000007945 */ /* 0x000fe20003800000 */
[----:B------:R-:W-:-:S07]  /*34b20*/  IMAD.MOV.U32 R15, RZ, RZ, -0x1 ;  /* 0xffffffffff0f7424 */ /* 0x000fce00078e00ff */
[----:B012---:R-:W-:Y:S05]  /*34b30*/  WARPSYNC.COLLECTIVE R15, `(.L_x_2291) ;  /* 0x000000000f0c7348 */ /* 0x007fea0003c00000 */
[----:B------:R-:W-:Y:S02]  /*34b40*/  ELECT P6, UR62, PT ;  /* 0x00000000003e782f */ /* 0x000fe400038c0000 */
[----:B------:R-:W-:Y:S01]  /*34b50*/  MOV R14, UR62 ;  /* 0x0000003e000e7c02 */ /* 0x000fe20008000f00 */
[----:B012---:R-:W-:Y:S10]  /*34b60*/  ENDCOLLECTIVE ;  /* 0x000000000000791b */ /* 0x007ff40003800000 */
.L_x_2291:
[----:B------:R-:W-:Y:S05]  /*34b70*/  BSYNC B0 ;  /* 0x0000000000007941 */ /* 0x000fea0003800000 */
.L_x_2290:
[----:B------:R-:W-:Y:S05]  /*34b80*/  BRA `(.L_x_2292) ;  /* 0xffffffdc00247947 */ /* 0x000fea000383ffff */
.L_x_2230:
[----:B0-----:R0:W1:Y:S02]  /*34b90*/  SYNCS.PHASECHK.TRANS64.TRYWAIT P0, [R8+URZ], R7 ;  /* 0x00000007080075a7 */ /* 0x001064000800017f */
[----:B-1----:R-:W-:Y:S05]  /*34ba0*/  @!P0 NANOSLEEP.SYNCS 0x989680 ;  /* 0x009896800000895d */ /* 0x002fea0003900000 */
[----:B------:R-:W1:Y:S02]  /*34bb0*/  @!P0 SYNCS.PHASECHK.TRANS64 P0, [R8+URZ], R7 ;  /* 0x00000007080085a7 */ /* 0x000e64000800007f */
[----:B-1----:R-:W-:Y:S05]  /*34bc0*/  @!P0 BRA `(.L_x_2230) ;  /* 0xfffffffc00f08947 */ /* 0x002fea000383ffff */
[----:B------:R-:W-:Y:S05]  /*34bd0*/  BRA `(.L_x_2293) ;  /* 0xffffffdc00587947 */ /* 0x000fea000383ffff */
.L_x_2231:
[----:B-1----:R1:W2:Y:S02]  /*34be0*/  SYNCS.PHASECHK.TRANS64.TRYWAIT P0, [R3+URZ], R0 ;  /* 0x00000000030075a7 */ /* 0x0022a4000800017f */
[----:B--2---:R-:W-:Y:S05]  /*34bf0*/  @!P0 NANOSLEEP.SYNCS 0x989680 ;  /* 0x009896800000895d */ /* 0x004fea0003900000 */
[----:B------:R-:W2:Y:S02]  /*34c00*/  @!P0 SYNCS.PHASECHK.TRANS64 P0, [R3+URZ], R0 ;  /* 0x00000000030085a7 */ /* 0x000ea4000800007f */
[----:B--2---:R-:W-:Y:S05]  /*34c10*/  @!P0 BRA `(.L_x_2231) ;  /* 0xfffffffc00f08947 */ /* 0x004fea000383ffff */
[----:B------:R-:W-:Y:S05]  /*34c20*/  BRA `(.L_x_2294) ;  /* 0xffffffdc004c7947 */ /* 0x000fea000383ffff */
.L_x_2233:
[----:B-1----:R1:W2:Y:S02]  /*34c30*/  SYNCS.PHASECHK.TRANS64.TRYWAIT P0, [R6+URZ], R7 ;  /* 0x00000007060075a7 */ /* 0x0022a4000800017f */
[----:B--2---:R-:W-:Y:S05]  /*34c40*/  @!P0 NANOSLEEP.SYNCS 0x989680 ;  /* 0x009896800000895d */ /* 0x004fea0003900000 */
[----:B------:R-:W2:Y:S02]  /*34c50*/  @!P0 SYNCS.PHASECHK.TRANS64 P0, [R6+URZ], R7 ;  /* 0x00000007060085a7 */ /* 0x000ea4000800007f */
[----:B--2---:R-:W-:Y:S05]  /*34c60*/  @!P0 BRA `(.L_x_2233) ;  /* 0xfffffffc00f08947 */ /* 0x004fea000383ffff */
[----:B------:R-:W-:Y:S05]  /*34c70*/  BRA `(.L_x_2295) ;  /* 0xffffffdc00507947 */ /* 0x000fea000383ffff */
        .type           $_ZN7cutlass13device_kernelIN5flash11enable_sm90INS1_16FlashAttnFwdSm90INS1_25CollectiveMainloopFwdSm90ILi2EN4cute5tupleIJNS5_1CILi1EEES8_S8_EEENS6_IJNS7_ILi128EEENS7_ILi96EEENS7_ILi64EEEEEELi256ENS_10bfloat16_tEfNS_4arch4Sm90ELb0ELb1ELb0ELb0ELb0ELb0ELb1ELb1ELb0ELb1ELb1ELb0EEENS1_21CollectiveEpilogueFwdINS6_IJSA_NS7_ILi256EEESB_EEES9_SE_SG_Li256ELb0ELb1ELb1ELb0EEENS1_19SingleTileSchedulerILb0ELb1ELb1ELi128EEEEEEEEEvNT_6ParamsE$_ZZN5flash25CollectiveMainloopFwdSm90ILi2EN4cute5tupleIJNS1_1CILi1EEES4_S4_EEENS2_IJNS3_ILi128EEENS3_ILi96EEENS3_ILi64EEEEEELi256EN7cutlass10bfloat16_tEfNSA_4arch4Sm90ELb0ELb1ELb0ELb0ELb0ELb0ELb1ELb1ELb0ELb1ELb1ELb0EE3mmaINS_16FlashAttnFwdSm90ISE_NS_21CollectiveEpilogueFwdINS2_IJS6_NS3_ILi256EEES7_EEES5_SB_SD_Li256ELb0ELb1ELb1ELb0EEENS_19SingleTileSchedulerILb0ELb1ELb1ELi128EEEE13SharedStorageENS1_6TensorINS1_11ArrayEngineIfLm128EEENS1_6LayoutINS2_IJNS2_IJNS3_ILi2EEEST_NS3_ILi32EEEEEES4_S4_EEENS2_IJNS2_IJS4_ST_NS3_ILi4EEEEEENS3_ILi0EEESZ_EEEEEEENS_7SoftmaxILi2ELi0EEEEEbRKNSE_6ParamsENSA_25PipelineTmaAsyncNoClusterILi2ENSA_16PipelineTmaAsyncILi2EEEEES1B_RNSA_13PipelineStateILj2EEERT0_RT1_iRiRKNS_16SeqlenInfoQKNewKILb0ELb0EEENS2_IJiiiiEEERT_ENKUliT_T0_T1_E_clIZSF_ISO_S12_S14_EbS17_S1B_S1B_S1E_S1G_S1I_iS1J_S1N_S1O_S1Q_EUlRS1R_iE1_NS3_ILb0EEENS3_ILb1EEEEEDaiS1R_S1S_S1T_,@function
        .size           $_ZN7cutlass13device_kernelIN5flash11enable_sm90INS1_16FlashAttnFwdSm90INS1_25CollectiveMainloopFwdSm90ILi2EN4cute5tupleIJNS5_1CILi1EEES8_S8_EEENS6_IJNS7_ILi128EEENS7_ILi96EEENS7_ILi64EEEEEELi256ENS_10bfloat16_tEfNS_4arch4Sm90ELb0ELb1ELb0ELb0ELb0ELb0ELb1ELb1ELb0ELb1ELb1ELb0EEENS1_21CollectiveEpilogueFwdINS6_IJSA_NS7_ILi256EEESB_EEES9_SE_SG_Li256ELb0ELb1ELb1ELb0EEENS1_19SingleTileSchedulerILb0ELb1ELb1ELi128EEEEEEEEEvNT_6ParamsE$_ZZN5flash25CollectiveMainloopFwdSm90ILi2EN4cute5tupleIJNS1_1CILi1EEES4_S4_EEENS2_IJNS3_ILi128EEENS3_ILi96EEENS3_ILi64EEEEEELi256EN7cutlass10bfloat16_tEfNSA_4arch4Sm90ELb0ELb1ELb0ELb0ELb0ELb0ELb1ELb1ELb0ELb1ELb1ELb0EE3mmaINS_16FlashAttnFwdSm90ISE_NS_21CollectiveEpilogueFwdINS2_IJS6_NS3_ILi256EEES7_EEES5_SB_SD_Li256ELb0ELb1ELb1ELb0EEENS_19SingleTileSchedulerILb0ELb1ELb1ELi128EEEE13SharedStorageENS1_6TensorINS1_11ArrayEngineIfLm128EEENS1_6LayoutINS2_IJNS2_IJNS3_ILi2EEEST_NS3_ILi32EEEEEES4_S4_EEENS2_IJNS2_IJS4_ST_NS3_ILi4EEEEEENS3_ILi0EEESZ_EEEEEEENS_7SoftmaxILi2ELi0EEEEEbRKNSE_6ParamsENSA_25PipelineTmaAsyncNoClusterILi2ENSA_16PipelineTmaAsyncILi2EEEEES1B_RNSA_13PipelineStateILj2EEERT0_RT1_iRiRKNS_16SeqlenInfoQKNewKILb0ELb0EEENS2_IJiiiiEEERT_ENKUliT_T0_T1_E_clIZSF_ISO_S12_S14_EbS17_S1B_S1B_S1E_S1G_S1I_iS1J_S1N_S1O_S1Q_EUlRS1R_iE1_NS3_ILb0EEENS3_ILb1EEEEEDaiS1R_S1S_S1T_,(.L_x_6135 - $_ZN7cutlass13device_kernelIN5flash11enable_sm90INS1_16FlashAttnFwdSm90INS1_25CollectiveMainloopFwdSm90ILi2EN4cute5tupleIJNS5_1CILi1EEES8_S8_EEENS6_IJNS7_ILi128EEENS7_ILi96EEENS7_ILi64EEEEEELi256ENS_10bfloat16_tEfNS_4arch4Sm90ELb0ELb1ELb0ELb0ELb0ELb0ELb1ELb1ELb0ELb1ELb1ELb0EEENS1_21CollectiveEpilogueFwdINS6_IJSA_NS7_ILi256EEESB_EEES9_SE_SG_Li256ELb0ELb1ELb1ELb0EEENS1_19SingleTileSchedulerILb0ELb1ELb1ELi128EEEEEEEEEvNT_6ParamsE$_ZZN5flash25CollectiveMainloopFwdSm90ILi2EN4cute5tupleIJNS1_1CILi1EEES4_S4_EEENS2_IJNS3_ILi128EEENS3_ILi96EEENS3_ILi64EEEEEELi256EN7cutlass10bfloat16_tEfNSA_4arch4Sm90ELb0ELb1ELb0ELb0ELb0ELb0ELb1ELb1ELb0ELb1ELb1ELb0EE3mmaINS_16FlashAttnFwdSm90ISE_NS_21CollectiveEpilogueFwdINS2_IJS6_NS3_ILi256EEES7_EEES5_SB_SD_Li256ELb0ELb1ELb1ELb0EEENS_19SingleTileSchedulerILb0ELb1ELb1ELi128EEEE13SharedStorageENS1_6TensorINS1_11ArrayEngineIfLm128EEENS1_6LayoutINS2_IJNS2_IJNS3_ILi2EEEST_NS3_ILi32EEEEEES4_S4_EEENS2_IJNS2_IJS4_ST_NS3_ILi4EEEEEENS3_ILi0EEESZ_EEEEEEENS_7SoftmaxILi2ELi0EEEEEbRKNSE_6ParamsENSA_25PipelineTmaAsyncNoClusterILi2ENSA_16PipelineTmaAsyncILi2EEEEES1B_RNSA_13PipelineStateILj2EEERT0_RT1_iRiRKNS_16SeqlenInfoQKNewKILb0ELb0EEENS2_IJiiiiEEERT_ENKUliT_T0_T1_E_clIZSF_ISO_S12_S14_EbS17_S1B_S1B_S1E_S1G_S1I_iS1J_S1N_S1O_S1Q_EUlRS1R_iE1_NS3_ILb0EEENS3_ILb1EEEEEDaiS1R_S1S_S1T_)
$_ZN7cutlass13device_kernelIN5flash11enable_sm90INS1_16FlashAttnFwdSm90INS1_25CollectiveMainloopFwdSm90ILi2EN4cute5tupleIJNS5_1CILi1EEES8_S8_EEENS6_IJNS7_ILi128EEENS7_ILi96EEENS7_ILi64EEEEEELi256ENS_10bfloat16_tEfNS_4arch4Sm90ELb0ELb1ELb0ELb0ELb0ELb0ELb1ELb1ELb0ELb1ELb1ELb0EEENS1_21CollectiveEpilogueFwdINS6_IJSA_NS7_ILi256EEESB_EEES9_SE_SG_Li256ELb0ELb1ELb1ELb0EEENS1_19SingleTileSchedulerILb0ELb1ELb1ELi128EEEEEEEEEvNT_6ParamsE$_ZZN5flash25CollectiveMainloopFwdSm90ILi2EN4cute5tupleIJNS1_1CILi1EEES4_S4_EEENS2_IJNS3_ILi128EEENS3_ILi96EEENS3_ILi64EEEEEELi256EN7cutlass10bfloat16_tEfNSA_4arch4Sm90ELb0ELb1ELb0ELb0ELb0ELb0ELb1ELb1ELb0ELb1ELb1ELb0EE3mmaINS_16FlashAttnFwdSm90ISE_NS_21CollectiveEpilogueFwdINS2_IJS6_NS3_ILi256EEES7_EEES5_SB_SD_Li256ELb0ELb1ELb1ELb0EEENS_19SingleTileSchedulerILb0ELb1ELb1ELi128EEEE13SharedStorageENS1_6TensorINS1_11ArrayEngineIfLm128EEENS1_6LayoutINS2_IJNS2_IJNS3_ILi2EEEST_NS3_ILi32EEEEEES4_S4_EEENS2_IJNS2_IJS4_ST_NS3_ILi4EEEEEENS3_ILi0EEESZ_EEEEEEENS_7SoftmaxILi2ELi0EEEEEbRKNSE_6ParamsENSA_25PipelineTmaAsyncNoClusterILi2ENSA_16PipelineTmaAsyncILi2EEEEES1B_RNSA_13PipelineStateILj2EEERT0_RT1_iRiRKNS_16SeqlenInfoQKNewKILb0ELb0EEENS2_IJiiiiEEERT_ENKUliT_T0_T1_E_clIZSF_ISO_S12_S14_EbS17_S1B_S1B_S1E_S1G_S1I_iS1J_S1N_S1O_S1Q_EUlRS1R_iE1_NS3_ILb0EEENS3_ILb1EEEEEDaiS1R_S1S_S1T_:
[----:B------:R-:W-:Y:S05]  /*34c80*/  YIELD ;  /* 0x0000000000007946 */ /* 0x000fea0003800000 */
[----:B------:R-:W-:Y:S02]  /*34c90*/  ULDC UR4, c[0x0][0x20] ;  /* 0x0000080000047ab9 */ /* 0x000fe40000000800 */
[----:B------:R-:W-:-:S05]  /*34ca0*/  VIADD R164, R155, -UR4 ;  /* 0x800000049ba47c36 */ /* 0x000fca0008000000 */
[----:B------:R-:W2:Y:S01]  /*34cb0*/  LDL.64 R2, [R164] ;  /* 0x00000000a4027983 */ /* 0x000ea20000100a00 */
[----:B------:R-:W0:Y:S02]  /*34cc0*/  LDC.64 R4, c[0x0][0x208] ;  /* 0x00008200ff047b82 */ /* 0x000e240000000a00 */
[----:B0-----:R-:W-:Y:S02]  /*34cd0*/  R2UR UR4, R4 ;  /* 0x00000000040472ca */ /* 0x001fe400000e0000 */
[----:B------:R-:W-:-:S13]  /*34ce0*/  R2UR UR5, R5 ;  /* 0x00000000050572ca */ /* 0x000fda00000e0000 */
[----:B--2---:R-:W2:Y:S01]  /*34cf0*/  LD.E R6, desc[UR4][R2.64] ;  /* 0x0000000402067980 */ /* 0x004ea2000c101900 */
[----:B------:R-:W-:Y:S02]  /*34d00*/  R2UR UR4, R4 ;  /* 0x00000000040472ca */ /* 0x000fe400000e0000 */
[----:B------:R-:W-:Y:S01]  /*34d10*/  R2UR UR5, R5 ;  /* 0x00000000050572ca */ /* 0x000fe200000e0000 */
[----:B--2---:R-:W-:-:S12]  /*34d20*/  VIADD R11, R6, 0x1 ;  /* 0x00000001060b7836 */ /* 0x004fd80000000000 */
[----:B------:R-:W2:Y:S01]  /*34d30*/  LD.E R6, desc[UR4][R2.64+0x8] ;  /* 0x0000080402067980 */ /* 0x000ea2000c101900 */
[----:B------:R-:W-:-:S13]  /*34d40*/  ISETP.NE.AND P1, PT, R11, 0x2, PT ;  /* 0x000000020b00780c */ /* 0x000fda0003f25270 */
[----:B------:R-:W-:Y:S02]  /*34d50*/  @!P1 R2UR UR6, R4 ;  /* 0x00000000040692ca */ /* 0x000fe400000e0000 */
[----:B------:R-:W-:-:S13]  /*34d60*/  @!P1 R2UR UR7, R5 ;  /* 0x00000000050792ca */ /* 0x000fda00000e0000 */
[----:B------:R-:W3:Y:S01]  /*34d70*/  @!P1 LD.E R7, desc[UR6][R2.64+0x4] ;  /* 0x0000040602079980 */ /* 0x000ee2000c101900 */
[C---:B------:R-:W-:Y:S02]  /*34d80*/  R2UR UR4, R4.reuse ;  /* 0x00000000040472ca */ /* 0x040fe400000e0000 */
[C---:B------:R-:W-:Y:S02]  /*34d90*/  R2UR UR5, R5.reuse ;  /* 0x00000000050572ca */ /* 0x040fe400000e0000 */
[C---:B------:R-:W-:Y:S02]  /*34da0*/  R2UR UR6, R4.reuse ;  /* 0x00000000040672ca */ /* 0x040fe400000e0000 */
[C---:B------:R-:W-:Y:S02]  /*34db0*/  R2UR UR7, R5.reuse ;  /* 0x00000000050772ca */ /* 0x040fe400000e0000 */
[----:B------:R-:W-:Y:S02]  /*34dc0*/  @!P1 R2UR UR8, R4 ;  /* 0x00000000040892ca */ /* 0x000fe400000e0000 */
[----:B------:R-:W-:-:S02]  /*34dd0*/  @!P1 R2UR UR9, R5 ;  /* 0x00000000050992ca */ /* 0x000fc400000e0000 */
[----:B------:R-:W-:Y:S02]  /*34de0*/  @!P1 R2UR UR10, R4 ;  /* 0x00000000040a92ca */ /* 0x000fe400000e0000 */
[----:B------:R-:W-:Y:S01]  /*34df0*/  @!P1 R2UR UR11, R5 ;  /* 0x00000000050b92ca */ /* 0x000fe200000e0000 */
[----:B------:R-:W-:Y:S08]  /*34e00*/  ST.E desc[UR4][R2.64], R11 ;  /* 0x0000000b02007985 */ /* 0x000ff0000c101904 */
[----:B------:R-:W-:Y:S01]  /*34e10*/  @!P1 ST.E desc[UR8][R2.64], RZ ;  /* 0x000000ff02009985 */ /* 0x000fe2000c101908 */
[----:B--2---:R-:W-:-:S05]  /*34e20*/  VIADD R13, R6, 0x1 ;  /* 0x00000001060d7836 */ /* 0x004fca0000000000 */
[----:B------:R-:W-:Y:S01]  /*34e30*/  ST.E desc[UR6][R2.64+0x8], R13 ;  /* 0x0000080d02007985 */ /* 0x000fe2000c101906 */
[----:B---3--:R-:W-:-:S05]  /*34e40*/  @!P1 LOP3.LUT R15, R7, 0x1, RZ, 0x3c, !PT ;  /* 0x00000001070f9812 */ /* 0x008fca00078e3cff */
[----:B------:R0:W-:Y:S04]  /*34e50*/  @!P1 ST.E desc[UR10][R2.64+0x4], R15 ;  /* 0x0000040f02009985 */ /* 0x0001e8000c10190a */
[----:B------:R-:W2:Y:S01]  /*34e60*/  LDL.64 R8, [R164+0x18] ;  /* 0x00001800a4087983 */ /* 0x000ea20000100a00 */
[----:B------:R-:W-:Y:S02]  /*34e70*/  R2UR UR4, R4 ;  /* 0x00000000040472ca */ /* 0x000fe400000e0000 */
[----:B------:R-:W-:Y:S01]  /*34e80*/  R2UR UR5, R5 ;  /* 0x00000000050572ca */ /* 0x000fe200000e0000 */
[----:B------:R-:W3:-:S12]  /*34e90*/  LDL.64 R6, [R164] ;  /* 0x00000000a4067983 */ /* 0x000ed80000100a00 */
[----:B--2---:R-:W2:Y:S01]  /*34ea0*/  LD.E R10, desc[UR4][R8.64+0x1c] ;  /* 0x00001c04080a7980 */ /* 0x004ea2000c101900 */
[C---:B------:R-:W-:Y:S02]  /*34eb0*/  R2UR UR4, R4.reuse ;  /* 0x00000000040472ca */ /* 0x040fe400000e0000 */
[C---:B------:R-:W-:Y:S02]  /*34ec0*/  R2UR UR5, R5.reuse ;  /* 0x00000000050572ca */ /* 0x040fe400000e0000 */
[----:B------:R-:W-:Y:S02]  /*34ed0*/  R2UR UR6, R4 ;  /* 0x00000000040672ca */ /* 0x000fe400000e0000 */
[----:B------:R-:W-:Y:S01]  /*34ee0*/  R2UR UR7, R5 ;  /* 0x00000000050772ca */ /* 0x000fe200000e0000 */
[----:B------:R-:W-:Y:S01]  /*34ef0*/  BSSY B3, `(.L_x_2296) ;  /* 0x0000009000037945 */ /* 0x000fe20003800000 */
[----:B0-----:R-:W-:Y:S02]  /*34f00*/  IMAD.MOV.U32 R2, RZ, RZ, R153 ;  /* 0x000000ffff027224 */ /* 0x001fe400078e0099 */
[----:B------:R-:W-:-:S05]  /*34f10*/  IMAD.MOV.U32 R3, RZ, RZ, R152 ;  /* 0x000000ffff037224 */ /* 0x000fca00078e0098 */
[----:B---3--:R0:W5:Y:S04]  /*34f20*/  LD.E R12, desc[UR4][R6.64] ;  /* 0x00000004060c7980 */ /* 0x008168000c101900 */
[----:B------:R0:W5:Y:S01]  /*34f30*/  LD.E R14, desc[UR6][R6.64+0x4] ;  /* 0x00000406060e7980 */ /* 0x000162000c101900 */
[----:B--2---:R-:W-:-:S04]  /*34f40*/  LOP3.LUT R10, R10, 0x1, RZ, 0xfc, !PT ;  /* 0x000000010a0a7812 */ /* 0x004fc800078efcff */
[----:B------:R-:W-:-:S13]  /*34f50*/  ISETP.NE.AND P1, PT, R10, 0x3, PT ;  /* 0x000000030a00780c */ /* 0x000fda0003f25270 */
[----:B0-----:R-:W-:Y:S05]  /*34f60*/  @!P1 BRA `(.L_x_2297) ;  /* 0x0000000000049947 */ /* 0x001fea0003800000 */
[----:B------:R-:W-:Y:S01]  /*34f70*/  BPT.TRAP 0x1 ;  /* 0x000000040000795c */ /* 0x000fe20000300000 */
.L_x_2297:
[----:B------:R-:W-:Y:S05]  /*34f80*/  BSYNC B3 ;  /* 0x0000000000037941 */ /* 0x000fea0003800000 */
.L_x_2296:
[----:B------:R-:W-:Y:S02]  /*34f90*/  R2UR UR4, R4 ;  /* 0x00000000040472ca */ /* 0x000fe400000e0000 */
[----:B------:R-:W-:-:S13]  /*34fa0*/  R2UR UR5, R5 ;  /* 0x00000000050572ca */ /* 0x000fda00000e0000 */
[----:B------:R-:W2:Y:S01]  /*34fb0*/  LD.E.64 R10, desc[UR4][R8.64+0x8] ;  /* 0x00000804080a7980 */ /* 0x000ea2000c101b00 */
[----:B-----5:R-:W-:Y:S02]  /*34fc0*/  SHF.L.U32 R15, R14, 0x1f, RZ ;  /* 0x0000001f0e0f7819 */ /* 0x020fe400000006ff */
[----:B--2---:R-:W-:-:S05]  /*34fd0*/  MOV R11, R10 ;  /* 0x0000000a000b7202 */ /* 0x004fca0000000f00 */
[----:B------:R-:W-:-:S04]  /*34fe0*/  IMAD R12, R12, 0x8, R11 ;  /* 0x000000080c0c7824 */ /* 0x000fc800078e020b */
[----:B------:R0:W1:Y:S01]  /*34ff0*/  SYNCS.PHASECHK.TRANS64.TRYWAIT P1, [R12+URZ], R15 ;  /* 0x0000000f0c0075a7 */ /* 0x000062000802017f */
[----:B------:R-:W2:Y:S01]  /*35000*/  LD.E R13, desc[UR4][R8.64+0x1c] ;  /* 0x00001c04080d7980 */ /* 0x000ea2000c101900 */
[----:B------:R-:W-:Y:S02]  /*35010*/  R2UR UR6, R4 ;  /* 0x00000000040672ca */ /* 0x000fe400000e0000 */
[----:B------:R-:W-:Y:S01]  /*35020*/  R2UR UR7, R5 ;  /* 0x00000000050772ca */ /* 0x000fe200000e0000 */
[----:B------:R0:W5:Y:S01]  /*35030*/  LD.E R10, desc[UR4][R6.64] ;  /* 0x00000004060a7980 */ /* 0x000162000c101900 */
[----:B------:R-:W-:Y:S11]  /*35040*/  BSSY B3, `(.L_x_2298) ;  /* 0x0000006000037945 */ /* 0x000ff60003800000 */
[----:B------:R0:W5:Y:S01]  /*35050*/  LD.E R11, desc[UR6][R6.64+0x4] ;  /* 0x00000406060b7980 */ /* 0x000162000c101900 */
[----:B--2---:R-:W-:-:S04]  /*35060*/  LOP3.LUT R13, R13, 0x1, RZ, 0xfc, !PT ;  /* 0x000000010d0d7812 */ /* 0x004fc800078efcff */
[----:B------:R-:W-:-:S13]  /*35070*/  ISETP.NE.AND P2, PT, R13, 0x3, PT ;  /* 0x000000030d00780c */ /* 0x000fda0003f45270 */
[----:B01----:R-:W-:Y:S05]  /*35080*/  @!P2 BRA `(.L_x_2299) ;  /* 0x000000000004a947 */ /* 0x003fea0003800000 */
[----:B------:R-:W-:Y:S01]  /*35090*/  BPT.TRAP 0x1 ;  /* 0x000000040000795c */ /* 0x000fe20000300000 */
.L_x_2299:
[----:B------:R-:W-:Y:S05]  /*350a0*/  BSYNC B3 ;  /* 0x0000000000037941 */ /* 0x000fea0003800000 */
.L_x_2298:
[----:B------:R-:W-:Y:S04]  /*350b0*/  BSSY B3, `(.L_x_2300) ;  /* 0x000000a000037945 */ /* 0x000fe80003800000 */
[----:B------:R-:W-:Y:S05]  /*350c0*/  @P1 BRA `(.L_x_2301) ;  /* 0x0000000000201947 */ /* 0x000fea0003800000 */
[----:B------:R-:W-:Y:S02]  /*350d0*/  R2UR UR4, R4 ;  /* 0x00000000040472ca */ /* 0x000fe400000e0000 */
[----:B------:R-:W-:-:S13]  /*350e0*/  R2UR UR5, R5 ;  /* 0x00000000050572ca */ /* 0x000fda00000e0000 */
[----:B------:R-:W2:Y:S01]  /*350f0*/  LD.E.64 R8, desc[UR4][R8.64+0x8] ;  /* 0x0000080408087980 */ /* 0x000ea2000c101b00 */
[----:B-----5:R-:W-:Y:S02]  /*35100*/  SHF.L.U32 R11, R11, 0x1f, RZ ;  /* 0x0000001f0b0b7819 */ /* 0x020fe400000006ff */
[----:B--2---:R-:W-:-:S05]  /*35110*/  MOV R7, R8 ;  /* 0x0000000800077202 */ /* 0x004fca0000000f00 */
[----:B------:R-:W-:-:S04]  /*35120*/  IMAD R10, R10, 0x8, R7 ;  /* 0x000000080a0a7824 */ /* 0x000fc800078e0207 */
[----:B------:R-:W0:Y:S02]  /*35130*/  SYNCS.PHASECHK.TRANS64.TRYWAIT P1, [R10+URZ], R11 ;  /* 0x0000000b0a0075a7 */ /* 0x000e24000802017f */
[----:B0-----:R-:W-:Y:S05]  /*35140*/  @!P1 BRA `(.L_x_2302) ;  /* 0x000001b000249947 */ /* 0x001fea0003800000 */
.L_x_2301:
[----:B------:R-:W-:Y:S05]  /*35150*/  BSYNC B3 ;  /* 0x0000000000037941 */ /* 0x000fea0003800000 */
.L_x_2300:
[----:B0----5:R-:W2:Y:S04]  /*35160*/  LDL.64 R10, [R164] ;  /* 0x00000000a40a7983 */ /* 0x021ea80000100a00 */
[----:B------:R-:W3:Y:S01]  /*35170*/  LDL.64 R8, [R164+0x28] ;  /* 0x00002800a4087983 */ /* 0x000ee20000100a00 */
[C---:B------:R-:W-:Y:S02]  /*35180*/  R2UR UR6, R4.reuse ;  /* 0x00000000040672ca */ /* 0x040fe400000e0000 */
[C---:B------:R-:W-:Y:S01]  /*35190*/  R2UR UR7, R5.reuse ;  /* 0x00000000050772ca */ /* 0x040fe200000e0000 */
[----:B------:R-:W4:Y:S01]  /*351a0*/  LDL.64 R6, [R164+0x20] ;  /* 0x00002000a4067983 */ /* 0x000f220000100a00 */
[C---:B------:R-:W-:Y:S02]  /*351b0*/  R2UR UR4, R4.reuse ;  /* 0x00000000040472ca */ /* 0x040fe400000e0000 */
[----:B------:R-:W-:Y:S01]  /*351c0*/  R2UR UR5, R5 ;  /* 0x00000000050572ca */ /* 0x000fe200000e0000 */
[----:B------:R-:W4:Y:S08]  /*351d0*/  LDL.64 R12, [R164+0x8] ;  /* 0x00000800a40c7983 */ /* 0x000f300000100a00 */
[----:B--2---:R-:W2:Y:S04]  /*351e0*/  LD.E R11, desc[UR6][R10.64] ;  /* 0x000000060a0b7980 */ /* 0x004ea8000c101900 */
[----:B---3--:R-:W2:Y:S01]  /*351f0*/  LD.E.64 R14, desc[UR4][R8.64] ;  /* 0x00000004080e7980 */ /* 0x008ea2000c101b00 */
[----:B------:R-:W-:Y:S05]  /*35200*/  WARPSYNC.ALL ;  /* 0x0000000000007948 */ /* 0x000fea0003800000 */
[----:B------:R-:W-:-:S02]  /*35210*/  R2UR UR4, R4 ;  /* 0x00000000040472ca */ /* 0x000fc400000e0000 */
[C---:B------:R-:W-:Y:S02]  /*35220*/  R2UR UR5, R5.reuse ;  /* 0x00000000050572ca */ /* 0x040fe400000e0000 */
[----:B------:R-:W-:Y:S02]  /*35230*/  R2UR UR6, R4 ;  /* 0x00000000040672ca */ /* 0x000fe400000e0000 */
[----:B------:R-:W-:-:S09]  /*35240*/  R2UR UR7, R5 ;  /* 0x00000000050772ca */ /* 0x000fd200000e0000 */
[----:B----4-:R0:W-:Y:S04]  /*35250*/  ST.E desc[UR4][R12.64], RZ ;  /* 0x000000ff0c007985 */ /* 0x0101e8000c101904 */
[----:B------:R-:W3:Y:S01]  /*35260*/  LD.E.64 R8, desc[UR6][R6.64] ;  /* 0x0000000606087980 */ /* 0x000ee2000c101b00 */
[----:B--2---:R-:W-:Y:S01]  /*35270*/  IMAD R10, R11, 0x300, R14 ;  /* 0x000003000b0a7824 */ /* 0x004fe200078e020e */
[----:B------:R-:W-:Y:S01]  /*35280*/  WARPGROUP.ARRIVE ;  /* 0x00000000000079c5 */ /* 0x000fe20000000000 */
[----:B------:R-:W-:Y:S01]  /*35290*/  IMAD.MOV.U32 R11, RZ, RZ, R15 ;  /* 0x000000ffff0b7224 */ /* 0x000fe200078e000f */
[----:B------:R-:W-:Y:S01]  /*352a0*/  R2UR UR8, R4 ;  /* 0x00000000040872ca */ /* 0x000fe200000e0000 */
[----:B------:R-:W-:Y:S01]  /*352b0*/  IMAD.MOV.U32 R191, RZ, RZ, 0x1 ;  /* 0x00000001ffbf7424 */ /* 0x000fe200078e00ff */
[----:B------:R-:W-:-:S02]  /*352c0*/  R2UR UR6, R10 ;  /* 0x000000000a0672ca */ /* 0x000fc400000e0000 */
[----:B------:R-:W-:Y:S02]  /*352d0*/  R2UR UR7, R11 ;  /* 0x000000000b0772ca */ /* 0x000fe400000e0000 */
[C---:B------:R-:W-:Y:S02]  /*352e0*/  R2UR UR9, R5.reuse ;  /* 0x00000000050972ca */ /* 0x040fe400000e0000 */
[----:B------:R-:W-:Y:S02]  /*352f0*/  R2UR UR10, R4 ;  /* 0x00000000040a72ca */ /* 0x000fe400000e0000 */
[----:B------:R-:W-:Y:S02]  /*35300*/  R2UR UR11, R5 ;  /* 0x00000000050b72ca */ /* 0x000fe400000e0000 */
[----:B---3--:R-:W-:Y:S02]  /*35310*/  R2UR UR4, R8 ;  /* 0x00000000080472ca */ /* 0x008fe400000e0000 */
[----:B------:R-:W-:-:S13]  /*35320*/  R2UR UR5, R9 ;  /* 0x00000000090572ca */ /* 0x000fda00000e0000 */
[----:B------:R-:W-:Y:S03]  /*35330*/  HGMMA.64x96x16.F32.BF16 R24, gdesc[UR4], RZ, !UPT, gsb0 ;  /* 0x01600000041879f0 */ /* 0x000fe6000c0018ff */
[----:B------:R-:W-:Y:S02]  /*35340*/  WARPGROUP.DEPBAR.LE gsb0, 0x0 ;  /* 0x00008000000079c5 */ /* 0x000fe40000010000 */
[----:B------:R0:W-:Y:S04]  /*35350*/  ST.E desc[UR8][R12.64], R191 ;  /* 0x000000bf0c007985 */ /* 0x0001e8000c101908 */
[----:B------:R-:W2:Y:S01]  /*35360*/  LD.E.64 R8, desc[UR10][R6.64] ;  /* 0x0000000a06087980 */ /* 0x000ea2000c101b00 */
[----:B------:R-:W-:Y:S01]  /*35370*/  VIADD R14, R10, 0x2 ;  /* 0x000000020a0e7836 */ /* 0x000fe20000000000 */
[----:B------:R-:W-:Y:S01]  /*35380*/  R2UR UR7, R15 ;  /* 0x000000000f0772ca */ /* 0x000fe200000e0000 */
[----:B------:R-:W-:Y:S01]  /*35390*/  WARPGROUP.ARRIVE ;  /* 0x00000000000079c5 */ /* 0x000fe20000000000 */
[----:B------:R-:W-:-:S02]  /*353a0*/  R2UR UR8, R4 ;  /* 0x00000000040872ca */ /* 0x000fc400000e0000 */
[----:B------:R-:W-:Y:S02]  /*353b0*/  R2UR UR6, R14 ;  /* 0x000000000e0672ca */ /* 0x000fe400000e0000 */
[C---:B------:R-:W-:Y:S02]  /*353c0*/  R2UR UR9, R5.reuse ;  /* 0x00000000050972ca */ /* 0x040fe400000e0000 */
[----:B------:R-:W-:Y:S02]  /*353d0*/  R2UR UR10, R4 ;  /* 0x00000000040a72ca */ /* 0x000fe400000e0000 */
[----:B------:R-:W-:Y:S01]  /*353e0*/  R2UR UR11, R5 ;  /* 0x00000000050b72ca */ /* 0x000fe200000e0000 */
[----:B--2---:R-:W-:Y:S01]  /*353f0*/  VIADD R8, R8, 0x2 ;  /* 0x0000000208087836 */ /* 0x004fe20000000000 */
[----:B------:R-:W-:-:S04]  /*35400*/  R2UR UR5, R9 ;  /* 0x00000000090572ca */ /* 0x000fc800000e0000 */
[----:B------:R-:W-:-:S13]  /*35410*/  R2UR UR4, R8 ;  /* 0x00000000080472ca */ /* 0x000fda00000e0000 */
[----:B------:R-:W-:Y:S03]  /*35420*/  HGMMA.64x96x16.F32.BF16 R24, gdesc[UR4], R24, gsb0 ;  /* 0x01600000041879f0 */ /* 0x000fe60008001818 */
        /* <DEDUP_REMOVED lines=19> */
[----:B------:R-:W-:Y:S01]  /*35560*/  WARPGROUP.ARRIVE ;  /* 0x00000000000079c5 */ /* 0x000fe20000000000 */
[----:B------:R-:W-:Y:S01]  /*35570*/  IMAD.MOV.U32 R11, RZ, RZ, R15 ;  /* 0x000000ffff0b7224 */ /* 0x000fe200078e000f */
[----:B------:R-:W-:-:S02]  /*35580*/  R2UR UR8, R4 ;  /* 0x00000000040872ca */ /* 0x000fc400000e0000 */
[----:B------:R-:W-:Y:S02]  /*35590*/  R2UR UR6, R10 ;  /* 0x000000000a0672ca */ /* 0x000fe400000e0000 */
        /* <DEDUP_REMOVED lines=8> */
[----:B------:R-:W2:Y:S01]  /*35620*/  LDL.64 R8, [R164+0x40] ;  /* 0x00004000a4087983 */ /* 0x000ea20000100a00 */
[----:B------:R-:W-:-:S02]  /*35630*/  R2UR UR4, R4 ;  /* 0x00000000040472ca */ /* 0x000fc400000e0000 */
[----:B------:R-:W-:Y:S01]  /*35640*/  R2UR UR5, R5 ;  /* 0x00000000050572ca */ /* 0x000fe200000e0000 */
[----:B------:R-:W3:-:S12]  /*35650*/  LDL.64 R6, [R164] ;  /* 0x00000000a4067983 */ /* 0x000ed80000100a00 */
[----:B--2---:R-:W2:Y:S01]  /*35660*/  LD.E R10, desc[UR4][R8.64+0x1c] ;  /* 0x00001c04080a7980 */ /* 0x004ea2000c101900 */
[C---:B------:R-:W-:Y:S02]  /*35670*/  R2UR UR4, R4.reuse ;  /* 0x00000000040472ca */ /* 0x040fe400000e0000 */
[C---:B------:R-:W-:Y:S02]  /*35680*/  R2UR UR5, R5.reuse ;  /* 0x00000000050572ca */ /* 0x040fe400000e0000 */
[----:B------:R-:W-:Y:S02]  /*35690*/  R2UR UR6, R4 ;  /* 0x00000000040672ca */ /* 0x000fe400000e0000 */
[----:B------:R-:W-:Y:S01]  /*356a0*/  R2UR UR7, R5 ;  /* 0x00000000050772ca */ /* 0x000fe200000e0000 */
[----:B------:R-:W-:Y:S08]  /*356b0*/  BSSY B3, `(.L_x_2303) ;  /* 0x0000007000037945 */ /* 0x000ff00003800000 */
[----:B---3--:R0:W5:Y:S04]  /*356c0*/  LD.E R14, desc[UR4][R6.64] ;  /* 0x00000004060e7980 */ /* 0x008168000c101900 */
[----:B------:R0:W5:Y:S01]  /*356d0*/  LD.E R15, desc[UR6][R6.64+0x4] ;  /* 0x00000406060f7980 */ /* 0x000162000c101900 */
[----:B--2---:R-:W-:-:S04]  /*356e0*/  LOP3.LUT R10, R10, 0x1, RZ, 0xfc, !PT ;  /* 0x000000010a0a7812 */ /* 0x004fc800078efcff */
[----:B------:R-:W-:-:S13]  /*356f0*/  ISETP.NE.AND P1, PT, R10, 0x3, PT ;  /* 0x000000030a00780c */ /* 0x000fda0003f25270 */
[----:B0-----:R-:W-:Y:S05]  /*35700*/  @!P1 BRA `(.L_x_2304) ;  /* 0x0000000000049947 */ /* 0x001fea0003800000 */
[----:B------:R-:W-:Y:S01]  /*35710*/  BPT.TRAP 0x1 ;  /* 0x000000040000795c */ /* 0x000fe20000300000 */
.L_x_2304:
[----:B------:R-:W-:Y:S05]  /*35720*/  BSYNC B3 ;  /* 0x0000000000037941 */ /* 0x000fea0003800000 */
.L_x_2303:
        /* <DEDUP_REMOVED lines=17> */
.L_x_2306:
[----:B------:R-:W-:Y:S05]  /*35840*/  BSYNC B3 ;  /* 0x0000000000037941 */ /* 0x000fea0003800000 */
.L_x_2305:
        /* <DEDUP_REMOVED lines=10> */
.L_x_2308:
[----:B------:R-:W-:Y:S05]  /*358f0*/  BSYNC B3 ;  /* 0x0000000000037941 */ /* 0x000fea0003800000 */
.L_x_2307:
[----:B------:R-:W2:Y:S04]  /*35900*/  LDL.64 R12, [R164] ;  /* 0x00000000a40c7983 */ /* 0x000ea80000100a00 */
[----:B0----5:R-:W3:Y:S04]  /*35910*/  LDL.64 R10, [R164+0x58] ;  /* 0x00005800a40a7983 */ /* 0x021ee80000100a00 */
[----:B------:R-:W4:Y:S04]  /*35920*/  LDL.64 R6, [R164+0x48] ;  /* 0x00004800a4067983 */ /* 0x000f280000100a00 */
[----:B------:R-:W4:Y:S01]  /*35930*/  LDL.64 R8, [R164+0x50] ;  /* 0x00005000a4087983 */ /* 0x000f220000100a00 */
[----:B------:R-:W-:-:S02]  /*35940*/  R2UR UR6, R4 ;  /* 0x00000000040672ca */ /* 0x000fc400000e0000 */
[C---:B------:R-:W-:Y:S01]  /*35950*/  R2UR UR7, R5.reuse ;  /* 0x00000000050772ca */ /* 0x040fe200000e0000 */
[----:B------:R-:W4:Y:S01]  /*35960*/  LDL R21, [R1+0x460] ;  /* 0x0004600001157983 */ /* 0x000f220000100800 */
[----:B------:R-:W-:Y:S02]  /*35970*/  R2UR UR4, R4 ;  /* 0x00000000040472ca */ /* 0x000fe400000e0000 */
[----:B------:R-:W-:-:S09]  /*35980*/  R2UR UR5, R5 ;  /* 0x00000000050572ca */ /* 0x000fd200000e0000 */
[----:B--2---:R-:W2:Y:S04]  /*35990*/  LD.E R17, desc[UR6][R12.64] ;  /* 0x000000060c117980 */ /* 0x004ea8000c101900 */
[----:B---3--:R-:W2:Y:S01]  /*359a0*/  LD.E.64 R12, desc[UR4][R10.64] ;  /* 0x000000040a0c7980 */ /* 0x008ea2000c101b00 */
[----:B------:R-:W-:Y:S05]  /*359b0*/  WARPSYNC.ALL ;  /* 0x0000000000007948 */ /* 0x000fea0003800000 */
[----:B------:R-:W-:-:S02]  /*359c0*/  R2UR UR6, R4 ;  /* 0x00000000040672ca */ /* 0x000fc400000e0000 */
[C---:B------:R-:W-:Y:S02]  /*359d0*/  R2UR UR7, R5.reuse ;  /* 0x00000000050772ca */ /* 0x040fe400000e0000 */
[----:B------:R-:W-:Y:S02]  /*359e0*/  R2UR UR4, R4 ;  /* 0x00000000040472ca */ /* 0x000fe400000e0000 */
[----:B------:R-:W-:-:S09]  /*359f0*/  R2UR UR5, R5 ;  /* 0x00000000050572ca */ /* 0x000fd200000e0000 */
[----:B----4-:R-:W3:Y:S04]  /*35a00*/  LD.E R20, desc[UR6][R6.64] ;  /* 0x0000000606147980 */ /* 0x010ee8000c101900 */
[----:B------:R-:W4:Y:S01]  /*35a10*/  LD.E.64 R14, desc[UR4][R8.64] ;  /* 0x00000004080e7980 */ /* 0x000f22000c101b00 */
[----:B------:R-:W-:Y:S01]  /*35a20*/  WARPGROUP.ARRIVE ;  /* 0x00000000000079c5 */ /* 0x000fe20000000000 */
[C---:B------:R-:W-:Y:S02]  /*35a30*/  R2UR UR8, R4.reuse ;  /* 0x00000000040872ca */ /* 0x040fe400000e0000 */
[----:B------:R-:W-:Y:S02]  /*35a40*/  R2UR UR9, R5 ;  /* 0x00000000050972ca */ /* 0x000fe400000e0000 */
[----:B------:R-:W-:-:S02]  /*35a50*/  R2UR UR10, R4 ;  /* 0x00000000040a72ca */ /* 0x000fc400000e0000 */
[----:B------:R-:W-:Y:S01]  /*35a60*/  R2UR UR11, R5 ;  /* 0x00000000050b72ca */ /* 0x000fe200000e0000 */
[----:B--2---:R-:W-:Y:S02]  /*35a70*/  IMAD R16, R17, 0xc00, R12 ;  /* 0x00000c0011107824 */ /* 0x004fe400078e020c */
[----:B------:R-:W-:-:S03]  /*35a80*/  IMAD.MOV.U32 R17, RZ, RZ, R13 ;  /* 0x000000ffff117224 */ /* 0x000fc600078e000d */
[----:B------:R-:W-:Y:S02]  /*35a90*/  R2UR UR6, R16 ;  /* 0x00000000100672ca */ /* 0x000fe400000e0000 */
[----:B------:R-:W-:Y:S02]  /*35aa0*/  R2UR UR7, R17 ;  /* 0x00000000110772ca */ /* 0x000fe400000e0000 */
[----:B---3--:R-:W-:Y:S02]  /*35ab0*/  ISETP.NE.U32.AND P1, PT, R20, RZ, PT ;  /* 0x000000ff1400720c */ /* 0x008fe40003f25070 */
[----:B----4-:R-:W-:Y:S02]  /*35ac0*/  R2UR UR4, R14 ;  /* 0x000000000e0472ca */ /* 0x010fe400000e0000 */
[----:B------:R-:W-:-:S09]  /*35ad0*/  R2UR UR5, R15 ;  /* 0x000000000f0572ca */ /* 0x000fd200000e0000 */
[----:B------:R-:W-:-:S05]  /*35ae0*/  VOTEU.ANY UP0, P1 ;  /* 0x00000000003f7886 */ /* 0x000fca0000800100 */
[----:B------:R-:W-:Y:S03]  /*35af0*/  HGMMA.64x96x16.F32.BF16 R24, gdesc[UR4], R24, UP0, gsb0 ;  /* 0x01600000041879f0 */ /* 0x000fe6000b801818 */
[----:B------:R-:W-:Y:S02]  /*35b00*/  WARPGROUP.DEPBAR.LE gsb0, 0x0 ;  /* 0x00008000000079c5 */ /* 0x000fe40000010000 */
[----:B------:R-:W-:Y:S04]  /*35b10*/  ST.E desc[UR8][R6.64], R191 ;  /* 0x000000bf06007985 */ /* 0x000fe8000c101908 */
[----:B------:R-:W2:Y:S01]  /*35b20*/  LD.E.64 R10, desc[UR10][R8.64] ;  /* 0x0000000a080a7980 */ /* 0x000ea2000c101b00 */
[----:B------:R-:W-:Y:S01]  /*35b30*/  VIADD R12, R16, 0x2 ;  /* 0x00000002100c7836 */ /* 0x000fe20000000000 */
[----:B------:R-:W-:-:S04]  /*35b40*/  R2UR UR7, R13 ;  /* 0x000000000d0772ca */ /* 0x000fc800000e0000 */
[----:B------:R-:W-:Y:S01]  /*35b50*/  R2UR UR6, R12 ;  /* 0x000000000c0672ca */ /* 0x000fe200000e0000 */
[----:B------:R-:W-:Y:S01]  /*35b60*/  WARPGROUP.ARRIVE ;  /* 0x00000000000079c5 */ /* 0x000fe20000000000 */
[C---:B------:R-:W-:Y:S02]  /*35b70*/  R2UR UR8, R4.reuse ;  /* 0x00000000040872ca */ /* 0x040fe400000e0000 */
        /* <DEDUP_REMOVED lines=208> */
[----:B------:R-:W-:-:S06]  /*36880*/  WARPGROUP.ARRIVE ;  /* 0x00000000000079c5 */ /* 0x000fcc0000000000 */
[----:B------:R-:W0:Y:S01]  /*36890*/  S2R R193, SR_TID.X ;  /* 0x0000000000c17919 */ /* 0x000e220000002100 */
[----:B------:R-:W-:Y:S02]  /*368a0*/  R2UR UR8, R4 ;  /* 0x00000000040872ca */ /* 0x000fe400000e0000 */
[----:B------:R-:W-:Y:S02]  /*368b0*/  R2UR UR9, R5 ;  /* 0x00000000050972ca */ /* 0x000fe400000e0000 */
[----:B0-----:R-:W-:Y:S01]  /*368c0*/  LOP3.LUT P2, RZ, R193, 0x7f, RZ, 0xc0, !PT ;  /* 0x0000007fc1ff7812 */ /* 0x001fe2000784c0ff */
[----:B--2---:R-:W-:Y:S01]  /*368d0*/  VIADD R10, R10, 0xc06 ;  /* 0x00000c060a0a7836 */ /* 0x004fe20000000000 */
[----:B------:R-:W-:-:S04]  /*368e0*/  R2UR UR5, R11 ;  /* 0x000000000b0572ca */ /* 0x000fc800000e0000 */
[----:B------:R-:W-:-:S13]  /*368f0*/  R2UR UR4, R10 ;  /* 0x000000000a0472ca */ /* 0x000fda00000e0000 */
[----:B------:R-:W-:Y:S03]  /*36900*/  HGMMA.64x96x16.F32.BF16 R24, gdesc[UR4], R24, gsb0 ;  /* 0x01600000041879f0 */ /* 0x000fe60008001818 */
[----:B------:R-:W-:Y:S02]  /*36910*/  WARPGROUP.DEPBAR.LE gsb0, 0x0 ;  /* 0x00008000000079c5 */ /* 0x000fe40000010000 */
[----:B------:R0:W-:Y:S04]  /*36920*/  ST.E desc[UR8][R6.64], R191 ;  /* 0x000000bf06007985 */ /* 0x0001e8000c101908 */
[----:B------:R-:W2:Y:S04]  /*36930*/  @!P2 LDL.64 R8, [R164+0x18] ;  /* 0x00001800a408a983 */ /* 0x000ea80000100a00 */
[----:B------:R-:W3:Y:S01]  /*36940*/  @!P2 LDL.64 R10, [R164] ;  /* 0x00000000a40aa983 */ /* 0x000ee20000100a00 */
[----:B------:R-:W-:-:S02]  /*36950*/  @!P2 R2UR UR4, R4 ;  /* 0x000000000404a2ca */ /* 0x000fc400000e0000 */
[C---:B------:R-:W-:Y:S02]  /*36960*/  @!P2 R2UR UR5, R5.reuse ;  /* 0x000000000505a2ca */ /* 0x040fe400000e0000 */
[----:B------:R-:W-:Y:S02]  /*36970*/  SHF.R.U32.HI R12, RZ, 0x7, R193 ;  /* 0x00000007ff0c7819 */ /* 0x000fe400000116c1 */
[----:B------:R-:W-:Y:S02]  /*36980*/  @!P2 R2UR UR6, R4 ;  /* 0x000000000406a2ca */ /* 0x000fe400000e0000 */
[----:B------:R-:W-:Y:S02]  /*36990*/  @!P2 R2UR UR7, R5 ;  /* 0x000000000507a2ca */ /* 0x000fe400000e0000 */
[----:B------:R-:W-:-:S05]  /*369a0*/  IADD3 R12, -R12, 0xb, RZ ;  /* 0x0000000b0c0c7810 */ /* 0x000fca0007ffe1ff */
[----:B------:R1:W-:Y:S06]  /*369b0*/  BAR.ARV R12, 0x100 ;  /* 0x0004000c0000751d */ /* 0x0003ec0000002000 */
[----:B--2---:R-:W0:Y:S04]  /*369c0*/  @!P2 LD.E.64 R8, desc[UR4][R8.64+0x30] ;  /* 0x000030040808a980 */ /* 0x004e28000c101b00 */
[----:B---3--:R-:W2:Y:S01]  /*369d0*/  @!P2 LD.E R10, desc[UR6][R10.64] ;  /* 0x000000060a0aa980 */ /* 0x008ea2000c101900 */
[----:B------:R-:W-:-:S02]  /*369e0*/  R2UR UR4, R4 ;  /* 0x00000000040472ca */ /* 0x000fc400000e0000 */
[----:B------:R-:W-:Y:S02]  /*369f0*/  R2UR UR5, R5 ;  /* 0x00000000050572ca */ /* 0x000fe400000e0000 */
[----:B0-----:R-:W-:-:S05]  /*36a00*/  @!P2 MOV R7, R8 ;  /* 0x000000080007a202 */ /* 0x001fca0000000f00 */
[----:B--2---:R-:W-:-:S05]  /*36a10*/  @!P2 IMAD R6, R10, 0x8, R7 ;  /* 0x000000080a06a824 */ /* 0x004fca00078e0207 */
[----:B------:R-:W-:-:S04]  /*36a20*/  @!P2 PRMT R6, RZ, 0x654, R6 ;  /* 0x00000654ff06a816 */ /* 0x000fc80000000006 */
[----:B------:R0:W-:Y:S02]  /*36a30*/  @!P2 SYNCS.ARRIVE.TRANS64.RED.A1T0 RZ, [R6+URZ], RZ ;  /* 0x000000ff06ffa9a7 */ /* 0x0001e4000810043f */
[----:B0-----:R-:W2:Y:S01]  /*36a40*/  LD.E R6, desc[UR4][R2.64+0x24] ;  /* 0x0000240402067980 */ /* 0x001ea2000c101900 */
[----:B------:R-:W-:Y:S02]  /*36a50*/  R2UR UR4, R4 ;  /* 0x00000000040472ca */ /* 0x000fe400000e0000 */
[----:B------:R-:W-:-:S13]  /*36a60*/  R2UR UR5, R5 ;  /* 0x00000000050572ca */ /* 0x000fda00000e0000 */
[----:B------:R-:W3:Y:S01]  /*36a70*/  LD.E R13, desc[UR4][R2.64] ;  /* 0x00000004020d7980 */ /* 0x000ee2000c101900 */
[C---:B------:R-:W-:Y:S02]  /*36a80*/  R2UR UR4, R4.reuse ;  /* 0x00000000040472ca */ /* 0x040fe400000e0000 */
[C---:B------:R-:W-:Y:S01]  /*36a90*/  R2UR UR5, R5.reuse ;  /* 0x00000000050572ca */ /* 0x040fe200000e0000 */
[----:B------:R-:W-:Y:S01]  /*36aa0*/  IMAD.MOV.U32 R7, RZ, RZ, R22 ;  /* 0x000000ffff077224 */ /* 0x000fe200078e0016 */
[C---:B------:R-:W-:Y:S02]  /*36ab0*/  R2UR UR14, R4.reuse ;  /* 0x00000000040e72ca */ /* 0x040fe400000e0000 */
[C---:B------:R-:W-:Y:S02]  /*36ac0*/  R2UR UR15, R5.reuse ;  /* 0x00000000050f72ca */ /* 0x040fe400000e0000 */
[----:B------:R-:W-:Y:S02]  /*36ad0*/  R2UR UR10, R4 ;  /* 0x00000000040a72ca */ /* 0x000fe400000e0000 */
[----:B------:R-:W-:-:S02]  /*36ae0*/  R2UR UR11, R5 ;  /* 0x00000000050b72ca */ /* 0x000fc400000e0000 */
[C---:B------:R-:W-:Y:S02]  /*36af0*/  R2UR UR8, R4.reuse ;  /* 0x00000000040872ca */ /* 0x040fe400000e0000 */
[----:B------:R-:W-:Y:S02]  /*36b00*/  R2UR UR9, R5 ;  /* 0x00000000050972ca */ /* 0x000fe400000e0000 */
[----:B------:R-:W-:-:S03]  /*36b10*/  R2UR UR12, R4 ;  /* 0x00000000040c72ca */ /* 0x000fc600000e0000 */
[----:B------:R-:W4:Y:S01]  /*36b20*/  LD.E R76, desc[UR14][R2.64+0x18] ;  /* 0x0000180e024c7980 */ /* 0x000f22000c101900 */
[----:B------:R-:W-:-:S03]  /*36b30*/  R2UR UR13, R5 ;  /* 0x00000000050d72ca */ /* 0x000fc600000e0000 */
[----:B------:R-:W4:Y:S04]  /*36b40*/  LD.E R73, desc[UR10][R2.64+0xc] ;  /* 0x00000c0a02497980 */ /* 0x000f28000c101900 */
[----:B------:R-:W4:Y:S06]  /*36b50*/  LD.E R74, desc[UR8][R2.64+0x10] ;  /* 0x00001008024a7980 */ /* 0x000f2c000c101900 */
[----:B------:R-:W4:Y:S01]  /*36b60*/  LD.E R75, desc[UR12][R2.64+0x14] ;  /* 0x0000140c024b7980 */ /* 0x000f22000c101900 */
[----:B--2---:R-:W-:Y:S01]  /*36b70*/  ISETP.NE.AND P1, PT, R6, 0x1, PT ;  /* 0x000000010600780c */ /* 0x004fe20003f25270 */
[----:B------:R-:W-:-:S05]  /*36b80*/  IMAD.MOV.U32 R6, RZ, RZ, R21 ;  /* 0x000000ffff067224 */ /* 0x000fca00078e0015 */
[----:B------:R3:W2:Y:S07]  /*36b90*/  LD.E R14, desc[UR4][R6.64] ;  /* 0x00000004060e7980 */ /* 0x0006ae000c101900 */
[C---:B------:R-:W-:Y:S02]  /*36ba0*/  @P1 R2UR UR4, R4.reuse ;  /* 0x00000000040412ca */ /* 0x040fe400000e0000 */
[----:B------:R-:W-:Y:S02]  /*36bb0*/  @P1 R2UR UR5, R5 ;  /* 0x00000000050512ca */ /* 0x000fe400000e0000 */
[----:B------:R-:W-:-:S02]  /*36bc0*/  @P1 R2UR UR6, R4 ;  /* 0x00000000040612ca */ /* 0x000fc400000e0000 */
[----:B------:R-:W-:-:S09]  /*36bd0*/  @P1 R2UR UR7, R5 ;  /* 0x00000000050712ca */ /* 0x000fd200000e0000 */
[----:B------:R-:W2:Y:S04]  /*36be0*/  @P1 LD.E R20, desc[UR4][R2.64+0x28] ;  /* 0x0000280402141980 */ /* 0x000ea8000c101900 */
[----:B------:R-:W2:Y:S01]  /*36bf0*/  @P1 LD.E R17, desc[UR6][R2.64+0x2c] ;  /* 0x00002c0602111980 */ /* 0x000ea2000c101900 */
[C---:B------:R-:W-:Y:S02]  /*36c00*/  R2UR UR4, R4.reuse ;  /* 0x00000000040472ca */ /* 0x040fe400000e0000 */
[C---:B------:R-:W-:Y:S02]  /*36c10*/  R2UR UR5, R5.reuse ;  /* 0x00000000050572ca */ /* 0x040fe400000e0000 */
[----:B------:R-:W-:Y:S02]  /*36c20*/  R2UR UR6, R4 ;  /* 0x00000000040672ca */ /* 0x000fe400000e0000 */
[----:B------:R-:W-:-:S09]  /*36c30*/  R2UR UR7, R5 ;  /* 0x00000000050772ca */ /* 0x000fd200000e0000 */
[----:B------:R-:W2:Y:S04]  /*36c40*/  LD.E R21, desc[UR4][R2.64+0x8] ;  /* 0x0000080402157980 */ /* 0x000ea8000c101900 */
[----:B------:R-:W2:Y:S01]  /*36c50*/  LD.E R72, desc[UR6][R2.64+0x4] ;  /* 0x0000040602487980 */ /* 0x000ea2000c101900 */
[----:B---3--:R-:W-:-:S04]  /*36c60*/  SHF.R.S32.HI R6, RZ, 0x1f, R13 ;  /* 0x0000001fff067819 */ /* 0x008fc8000001140d */
[----:B------:R-:W-:-:S04]  /*36c70*/  LEA.HI R7, R6, R13, RZ, 0x7 ;  /* 0x0000000d06077211 */ /* 0x000fc800078f38ff */
[----:B------:R-:W-:-:S05]  /*36c80*/  LOP3.LUT R8, R7, 0xffffff80, RZ, 0xc0, !PT ;  /* 0xffffff8007087812 */ /* 0x000fca00078ec0ff */
[----:B------:R-:W-:-:S05]  /*36c90*/  IMAD.IADD R8, R13, 0x1, -R8 ;  /* 0x000000010d087824 */ /* 0x000fca00078e0a08 */
[----:B------:R-:W-:Y:S02]  /*36ca0*/  SHF.R.S32.HI R9, RZ, 0x1f, R8 ;  /* 0x0000001fff097819 */ /* 0x000fe40000011408 */
[----:B------:R-:W-:Y:S02]  /*36cb0*/  LEA.HI R15, R6, R13, RZ, 0x2 ;  /* 0x0000000d060f7211 */ /* 0x000fe400078f10ff */
[CC--:B------:R-:W-:Y:S02]  /*36cc0*/  LEA.HI R10, R9.reuse, R8.reuse, RZ, 0x2 ;  /* 0x00000008090a7211 */ /* 0x0c0fe400078f10ff */
[----:B------:R-:W-:Y:S02]  /*36cd0*/  LEA.HI R9, R9, R8, RZ, 0x5 ;  /* 0x0000000809097211 */ /* 0x000fe400078f28ff */
[--C-:B------:R-:W-:Y:S02]  /*36ce0*/  SHF.R.S32.HI R11, RZ, 0x2, R10.reuse ;  /* 0x00000002ff0b7819 */ /* 0x100fe4000001140a */
[----:B-1----:R-:W-:-:S02]  /*36cf0*/  SHF.R.S32.HI R12, RZ, 0x1f, R10 ;  /* 0x0000001fff0c7819 */ /* 0x002fc4000001140a */
[----:B------:R-:W-:Y:S02]  /*36d00*/  LOP3.LUT R16, R15, 0xfffffffc, RZ, 0xc0, !PT ;  /* 0xfffffffc0f107812 */ /* 0x000fe400078ec0ff */
[----:B------:R-:W-:Y:S02]  /*36d10*/  SHF.R.S32.HI R6, RZ, 0x7, R7 ;  /* 0x00000007ff067819 */ /* 0x000fe40000011407 */
[----:B------:R-:W-:Y:S01]  /*36d20*/  LEA.HI R12, R12, R11, RZ, 0x3 ;  /* 0x0000000b0c0c7211 */ /* 0x000fe200078f18ff */
[----:B------:R-:W-:Y:S01]  /*36d30*/  IMAD.IADD R16, R13, 0x1, -R16 ;  /* 0x000000010d107824 */ /* 0x000fe200078e0a10 */
[----:B------:R-:W-:Y:S02]  /*36d40*/  SHF.R.S32.HI R9, RZ, 0x5, R9 ;  /* 0x00000005ff097819 */ /* 0x000fe40000011409 */
[----:B------:R-:W-:Y:S02]  /*36d50*/  LEA.HI R7, R7, R6, RZ, 0x1 ;  /* 0x0000000607077211 */ /* 0x000fe400078f08ff */
[----:B------:R-:W-:-:S02]  /*36d60*/  LOP3.LUT R12, R12, 0xfffffff8, RZ, 0xc0, !PT ;  /* 0xfffffff80c0c7812 */ /* 0x000fc400078ec0ff */
[----:B------:R-:W-:-:S03]  /*36d70*/  LOP3.LUT R7, R7, 0x3fffffe, RZ, 0xc0, !PT ;  /* 0x03fffffe07077812 */ /* 0x000fc600078ec0ff */
[----:B------:R-:W-:Y:S02]  /*36d80*/  IMAD.IADD R12, R11, 0x1, -R12 ;  /* 0x000000010b0c7824 */ /* 0x000fe400078e0a0c */
[----:B------:R-:W-:Y:S01]  /*36d90*/  IMAD.IADD R7, R6, 0x1, -R7 ;  /* 0x0000000106077824 */ /* 0x000fe200078e0a07 */
[----:B----4-:R-:W-:Y:S01]  /*36da0*/  ISETP.GE.AND P2, PT, R76, 0x1, PT ;  /* 0x000000014c00780c */ /* 0x010fe20003f46270 */
[----:B------:R-:W-:Y:S01]  /*36db0*/  BSSY B3, `(.L_x_2310) ;  /* 0x000003a000037945 */ /* 0x000fe20003800000 */
[----:B------:R-:W-:Y:S02]  /*36dc0*/  IMAD R75, R0, -0x60, R75 ;  /* 0xffffffa0004b7824 */ /* 0x000fe400078e024b */
[----:B--2---:R-:W-:Y:S01]  /*36dd0*/  IMAD R13, R14, 0x8, R9 ;  /* 0x000000080e0d7824 */ /* 0x004fe200078e0209 */
[----:B------:R-:W-:-:S03]  /*36de0*/  LEA.HI R9, R16, R16, RZ, 0x1 ;  /* 0x0000001010097211 */ /* 0x000fc600078f08ff */
[----:B------:R-:W-:Y:S01]  /*36df0*/  IMAD.U32 R12, R13, 0x10, R12 ;  /* 0x000000100d0c7824 */ /* 0x000fe200078e000c */
[----:B------:R-:W-:-:S03]  /*36e00*/  LOP3.LUT R9, R9, 0x1ffffffe, RZ, 0xc0, !PT ;  /* 0x1ffffffe09097812 */ /* 0x000fc600078ec0ff */
[----:B------:R-:W-:Y:S02]  /*36e10*/  IMAD R12, R7, 0x40, R12 ;  /* 0x00000040070c7824 */ /* 0x000fe400078e020c */
[----:B------:R-:W-:-:S04]  /*36e20*/  IMAD.IADD R9, R16, 0x1, -R9 ;  /* 0x0000000110097824 */ /* 0x000fc800078e0a09 */
[----:B------:R-:W-:-:S04]  /*36e30*/  IMAD R9, R9, 0x8, R12 ;  /* 0x0000000809097824 */ /* 0x000fc800078e020c */
[----:B------:R-:W-:-:S05]  /*36e40*/  @P1 IMAD.HI.U32 R20, R9, R20, RZ ;  /* 0x0000001409141227 */ /* 0x000fca00078e00ff */
[----:B------:R-:W-:Y:S01]  /*36e50*/  @P1 SHF.R.U32.HI R9, RZ, R17, R20 ;  /* 0x00000011ff091219 */ /* 0x000fe20000011614 */
[----:B------:R-:W-:Y:S01]  /*36e60*/  IMAD.MOV.U32 R13, RZ, RZ, -0x60 ;  /* 0xffffffa0ff0d7424 */ /* 0x000fe200078e00ff */
[----:B------:R-:W-:-:S03]  /*36e70*/  LOP3.LUT R7, R10, 0x7ffffffc, RZ, 0xc0, !PT ;  /* 0x7ffffffc0a077812 */ /* 0x000fc600078ec0ff */
[----:B------:R-:W0:Y:S01]  /*36e80*/  SHFL.IDX PT, R11, R9, RZ, 0x1c1f ;  /* 0x001c1fff090b7589 */ /* 0x000e2200000e0000 */
[----:B------:R-:W-:Y:S02]  /*36e90*/  IMAD R6, R0, R13, 0x1 ;  /* 0x0000000100067424 */ /* 0x000fe400078e020d */
[----:B------:R-:W-:-:S04]  /*36ea0*/  IMAD.IADD R7, R8, 0x1, -R7 ;  /* 0x0000000108077824 */ /* 0x000fc800078e0a07 */
[----:B------:R-:W-:Y:S01]  /*36eb0*/  IMAD R6, R7, -0x2, R6 ;  /* 0xfffffffe07067824 */ /* 0x000fe200078e0206 */
[----:B------:R-:W-:-:S04]  /*36ec0*/  LOP3.LUT R8, RZ, R73, RZ, 0x33, !PT ;  /* 0x00000049ff087212 */ /* 0x000fc800078e33ff */
[----:B------:R-:W-:Y:S01]  /*36ed0*/  IADD3 R7, -R72, R6, R21 ;  /* 0x0000000648077210 */ /* 0x000fe20007ffe115 */
[----:B------:R-:W-:-:S04]  /*36ee0*/  VIADD R12, R6, 0xffffffff ;  /* 0xffffffff060c7836 */ /* 0x000fc80000000000 */
[C---:B------:R-:W-:Y:S02]  /*36ef0*/  IMAD.IADD R74, R7.reuse, 0x1, R74 ;  /* 0x00000001074a7824 */ /* 0x040fe400078e024a */
[----:B------:R-:W-:Y:S02]  /*36f00*/  IMAD.IADD R10, R7, 0x1, R8 ;  /* 0x00000001070a7824 */ /* 0x000fe400078e0208 */
[--C-:B0-----:R-:W-:Y:S02]  /*36f10*/  IMAD.IADD R7, R74, 0x1, R11.reuse ;  /* 0x000000014a077824 */ /* 0x101fe400078e020b */
[----:B------:R-:W-:Y:S01]  /*36f20*/  IMAD.IADD R6, R10, 0x1, R11 ;  /* 0x000000010a067824 */ /* 0x000fe200078e020b */
[----:B------:R-:W-:Y:S06]  /*36f30*/  @!P2 BRA `(.L_x_2311) ;  /* 0x000000000084a947 */ /* 0x000fec0003800000 */
[----:B------:R-:W-:Y:S01]  /*36f40*/  IADD3 R11, -R72, R21, R11 ;  /* 0x00000015480b7210 */ /* 0x000fe20007ffe10b */
[----:B------:R-:W-:Y:S03]  /*36f50*/  BSSY B4, `(.L_x_2312) ;  /* 0x000001c000047945 */ /* 0x000fe60003800000 */
[----:B------:R-:W-:-:S13]  /*36f60*/  ISETP.GT.AND P1, PT, R11, -0x1, PT ;  /* 0xffffffff0b00780c */ /* 0x000fda0003f24270 */
[----:B------:R-:W-:Y:S05]  /*36f70*/  @P1 BRA `(.L_x_2313) ;  /* 0x00000000003c1947 */ /* 0x000fea0003800000 */
[----:B------:R-:W-:Y:S01]  /*36f80*/  ISETP.NE.AND P1, PT, R76, 0x1, PT ;  /* 0x000000014c00780c */ /* 0x000fe20003f25270 */
[----:B------:R-:W-:Y:S01]  /*36f90*/  BSSY B5, `(.L_x_2314) ;  /* 0x000000b000057945 */ /* 0x000fe20003800000 */
[----:B------:R-:W-:-:S11]  /*36fa0*/  LOP3.LUT R11, RZ, R11, RZ, 0x33, !PT ;  /* 0x0000000bff0b7212 */ /* 0x000fd600078e33ff */
[----:B------:R-:W-:Y:S05]  /*36fb0*/  @!P1 BRA `(.L_x_2315) ;  /* 0x0000000000209947 */ /* 0x000fea0003800000 */
[C---:B------:R-:W-:Y:S02]  /*36fc0*/  R2UR UR4, R4.reuse ;  /* 0x00000000040472ca */ /* 0x040fe400000e0000 */
[C---:B------:R-:W-:Y:S02]  /*36fd0*/  R2UR UR5, R5.reuse ;  /* 0x00000000050572ca */ /* 0x040fe400000e0000 */
[----:B------:R-:W-:Y:S02]  /*36fe0*/  R2UR UR6, R4 ;  /* 0x00000000040672ca */ /* 0x000fe400000e0000 */
[----:B------:R-:W-:-:S09]  /*36ff0*/  R2UR UR7, R5 ;  /* 0x00000000050772ca */ /* 0x000fd200000e0000 */
[----:B------:R-:W2:Y:S04]  /*37000*/  LD.E R8, desc[UR4][R2.64+0x1c] ;  /* 0x00001c0402087980 */ /* 0x000ea8000c101900 */
[----:B------:R-:W3:Y:S01]  /*37010*/  LD.E R13, desc[UR6][R2.64+0x20] ;  /* 0x00002006020d7980 */ /* 0x000ee2000c101900 */
[----:B--2---:R-:W-:-:S05]  /*37020*/  IMAD.HI.U32 R8, R11, R8, RZ ;  /* 0x000000080b087227 */ /* 0x004fca00078e00ff */
[----:B---3--:R-:W-:-:S07]  /*37030*/  SHF.R.U32.HI R11, RZ, R13, R8 ;  /* 0x0000000dff0b7219 */ /* 0x008fce0000011608 */
.L_x_2315:
[----:B------:R-:W-:Y:S05]  /*37040*/  BSYNC B5 ;  /* 0x0000000000057941 */ /* 0x000fea0003800000 */
.L_x_2314:
[----:B------:R-:W-:Y:S01]  /*37050*/  LOP3.LUT R11, RZ, R11, RZ, 0x33, !PT ;  /* 0x0000000bff0b7212 */ /* 0x000fe200078e33ff */
[----:B------:R-:W-:Y:S06]  /*37060*/  BRA `(.L_x_2316) ;  /* 0x0000000000287947 */ /* 0x000fec0003800000 */
.L_x_2313:
[----:B------:R-:W-:-:S13]  /*37070*/  ISETP.NE.AND P1, PT, R76, 0x1, PT ;  /* 0x000000014c00780c */ /* 0x000fda0003f25270 */
        /* <DEDUP_REMOVED lines=9> */
.L_x_2316:
[----:B------:R-:W-:Y:S05]  /*37110*/  BSYNC B4 ;  /* 0x0000000000047941 */ /* 0x000fea0003800000 */
.L_x_2312:
[----:B------:R-:W-:-:S05]  /*37120*/  IMAD R11, R76, R11, R12 ;  /* 0x0000000b4c0b7224 */ /* 0x000fca00078e020c */
[----:B------:R-:W-:Y:S02]  /*37130*/  VIMNMX R6, R6, R11, !PT ;  /* 0x0000000b06067248 */ /* 0x000fe40007fe0100 */
[----:B------:R-:W-:-:S07]  /*37140*/  VIADDMNMX R7, R11, R76, R7, PT ;  /* 0x0000004c0b077246 */ /* 0x000fce0003800107 */
.L_x_2311:
[----:B------:R-:W-:Y:S05]  /*37150*/  BSYNC B3 ;  /* 0x0000000000037941 */ /* 0x000fea0003800000 */
.L_x_2310:
[C---:B------:R-:W-:Y:S01]  /*37160*/  ISETP.GE.AND P2, PT, R75.reuse, 0x9, PT ;  /* 0x000000094b00780c */ /* 0x040fe20003f46270 */
[----:B------:R-:W0:Y:S01]  /*37170*/  SHFL.IDX PT, R9, R9, 0x1, 0x1c1f ;  /* 0x003c1f0009097f89 */ /* 0x000e2200000e0000 */
[----:B------:R-:W-:Y:S01]  /*37180*/  ISETP.GE.AND P1, PT, R75, 0x2, PT ;  /* 0x000000024b00780c */ /* 0x000fe20003f26270 */
[----:B------:R-:W-:Y:S01]  /*37190*/  BSSY B3, `(.L_x_2317) ;  /* 0x0000097000037945 */ /* 0x000fe20003800000 */
[C---:B------:R-:W-:Y:S02]  /*371a0*/  ISETP.GT.AND P3, PT, R6.reuse, 0x8, !P2 ;  /* 0x000000080600780c */ /* 0x040fe40005764270 */
[----:B------:R-:W-:Y:S02]  /*371b0*/  ISETP.GT.AND P4, PT, R6, 0x1, !P1 ;  /* 0x000000010600780c */ /* 0x000fe40004f84270 */
[----:B------:R-:W-:Y:S02]  /*371c0*/  ISETP.LT.OR P3, PT, R7, 0x9, P3 ;  /* 0x000000090700780c */ /* 0x000fe40001f61670 */
[----:B------:R-:W-:-:S02]  /*371d0*/  ISETP.GE.AND P5, PT, R75, 0xa, PT ;  /* 0x0000000a4b00780c */ /* 0x000fc40003fa6270 */
[----:B------:R-:W-:Y:S02]  /*371e0*/  FSEL R28, R28, -INF , !P3 ;  /* 0xff8000001c1c7808 */ /* 0x000fe40005800000 */
[----:B------:R-:W-:Y:S02]  /*371f0*/  ISETP.LT.OR P4, PT, R7, 0x2, P4 ;  /* 0x000000020700780c */ /* 0x000fe40002781670 */
[----:B------:R-:W-:Y:S02]  /*37200*/  ISETP.GT.AND P3, PT, R6, 0x9, !P5 ;  /* 0x000000090600780c */ /* 0x000fe40006f64270 */
[----:B------:R-:W-:Y:S02]  /*37210*/  FSEL R25, R25, -INF , !P4 ;  /* 0xff80000019197808 */ /* 0x000fe40006000000 */
[----:B------:R-:W-:Y:S02]  /*37220*/  ISETP.LT.OR P3, PT, R7, 0xa, P3 ;  /* 0x0000000a0700780c */ /* 0x000fe40001f61670 */
[----:B------:R-:W-:-:S02]  /*37230*/  ISETP.GE.AND P4, PT, R75, 0x11, PT ;  /* 0x000000114b00780c */ /* 0x000fc40003f86270 */
[----:B------:R-:W-:Y:S01]  /*37240*/  FSEL R29, R29, -INF , !P3 ;  /* 0xff8000001d1d7808 */ /* 0x000fe20005800000 */
[--C-:B0-----:R-:W-:Y:S01]  /*37250*/  IMAD.IADD R11, R74, 0x1, R9.reuse ;  /* 0x000000014a0b7824 */ /* 0x101fe200078e0209 */
[----:B------:R-:W-:Y:S01]  /*37260*/  ISETP.GT.AND P3, PT, R6, 0x10, !P4 ;  /* 0x000000100600780c */ /* 0x000fe20006764270 */
[----:B------:R-:W-:Y:S01]  /*37270*/  IMAD.IADD R8, R10, 0x1, R9 ;  /* 0x000000010a087824 */ /* 0x000fe200078e0209 */
[----:B------:R-:W-:Y:S02]  /*37280*/  P2R R15, PR, RZ, 0x10 ;  /* 0x00000010ff0f7803 */ /* 0x000fe40000000000 */
[----:B------:R-:W-:Y:S02]  /*37290*/  ISETP.LT.OR P3, PT, R7, 0x11, P3 ;  /* 0x000000110700780c */ /* 0x000fe40001f61670 */
[----:B------:R-:W-:Y:S02]  /*372a0*/  ISETP.GE.AND P4, PT, R75, 0x12, PT ;  /* 0x000000124b00780c */ /* 0x000fe40003f86270 */
[----:B------:R-:W-:-:S02]  /*372b0*/  FSEL R32, R32, -INF , !P3 ;  /* 0xff80000020207808 */ /* 0x000fc40005800000 */
[C---:B------:R-:W-:Y:S02]  /*372c0*/  ISETP.GT.AND P3, PT, R6.reuse, 0x11, !P4 ;  /* 0x000000110600780c */ /* 0x040fe40006764270 */
        /* <DEDUP_REMOVED lines=114> */
.L_x_2322:
[----:B------:R-:W-:Y:S05]  /*379f0*/  BSYNC B5 ;  /* 0x0000000000057941 */ /* 0x000fea0003800000 */
.L_x_2321:
[----:B------:R-:W-:Y:S01]  /*37a00*/  LOP3.LUT R21, RZ, R21, RZ, 0x33, !PT ;  /* 0x00000015ff157212 */ /* 0x000fe200078e33ff */
[----:B------:R-:W-:Y:S06]  /*37a10*/  BRA `(.L_x_2323) ;  /* 0x0000000000287947 */ /* 0x000fec0003800000 */
.L_x_2320:
        /* <DEDUP_REMOVED lines=10> */
.L_x_2323:
[----:B------:R-:W-:Y:S05]  /*37ac0*/  BSYNC B4 ;  /* 0x0000000000047941 */ /* 0x000fea0003800000 */
.L_x_2319:
[----:B------:R-:W-:-:S05]  /*37ad0*/  IMAD R21, R76, R21, R12 ;  /* 0x000000154c157224 */ /* 0x000fca00078e020c */
[----:B------:R-:W-:Y:S02]  /*37ae0*/  VIADDMNMX R11, R21, R76, R11, PT ;  /* 0x0000004c150b7246 */ /* 0x000fe4000380010b */
[----:B------:R-:W-:-:S07]  /*37af0*/  VIMNMX R8, R8, R21, !PT ;  /* 0x0000001508087248 */ /* 0x000fce0007fe0100 */
.L_x_2318:
[----:B------:R-:W-:Y:S05]  /*37b00*/  BSYNC B3 ;  /* 0x0000000000037941 */ /* 0x000fea0003800000 */
.L_x_2317:
[----:B------:R-:W2:Y:S01]  /*37b10*/  LDL.64 R6, [R164+0x70] ;  /* 0x00007000a4067983 */ /* 0x000ea20000100a00 */
[----:B------:R-:W-:Y:S02]  /*37b20*/  R2UR UR4, R4 ;  /* 0x00000000040472ca */ /* 0x000fe400000e0000 */
[----:B------:R-:W-:Y:S02]  /*37b30*/  R2UR UR5, R5 ;  /* 0x00000000050572ca */ /* 0x000fe400000e0000 */
[C---:B------:R-:W-:Y:S02]  /*37b40*/  ISETP.GT.AND P1, PT, R8.reuse, 0x1, !P1 ;  /* 0x000000010800780c */ /* 0x040fe40004f24270 */
[----:B------:R-:W-:Y:S02]  /*37b50*/  ISETP.GT.AND P2, PT, R8, 0x8, !P2 ;  /* 0x000000080800780c */ /* 0x000fe40005744270 */
[C---:B------:R-:W-:Y:S02]  /*37b60*/  ISETP.LT.OR P1, PT, R11.reuse, 0x2, P1 ;  /* 0x000000020b00780c */ /* 0x040fe40000f21670 */
[----:B------:R-:W-:-:S02]  /*37b70*/  ISETP.LT.OR P2, PT, R11, 0x9, P2 ;  /* 0x000000090b00780c */ /* 0x000fc40001741670 */
[----:B------:R-:W-:Y:S02]  /*37b80*/  FSEL R27, R27, -INF , !P1 ;  /* 0xff8000001b1b7808 */ /* 0x000fe40004800000 */
[----:B------:R-:W-:Y:S02]  /*37b90*/  ISETP.NE.AND P1, PT, R14, RZ, PT ;  /* 0x000000ff0e00720c */ /* 0x000fe40003f25270 */
[----:B------:R-:W-:Y:S02]  /*37ba0*/  FSEL R30, R30, -INF , !P2 ;  /* 0xff8000001e1e7808 */ /* 0x000fe40005000000 */
[----:B------:R-:W-:Y:S02]  /*37bb0*/  ISETP.GT.AND P1, PT, R8, 0x9, !P1 ;  /* 0x000000090800780c */ /* 0x000fe40004f24270 */
[----:B------:R-:W-:Y:S02]  /*37bc0*/  ISETP.NE.AND P2, PT, R20, RZ, PT ;  /* 0x000000ff1400720c */ /* 0x000fe40003f45270 */
[----:B------:R-:W-:-:S02]  /*37bd0*/  ISETP.LT.OR P1, PT, R11, 0xa, P1 ;  /* 0x0000000a0b00780c */ /* 0x000fc40000f21670 */
[----:B------:R-:W-:Y:S02]  /*37be0*/  ISETP.NE.AND P6, PT, R73, RZ, PT ;  /* 0x000000ff4900720c */ /* 0x000fe40003fc5270 */
        /* <DEDUP_REMOVED lines=62> */
[----:B------:R-:W-:Y:S02]  /*37fd0*/  ISETP.NE.AND P6, PT, R24, RZ, PT ;  /* 0x000000ff1800720c */ /* 0x000fe40003fc5270 */
[----:B------:R-:W-:-:S04]  /*37fe0*/  ISETP.LT.OR P1, PT, R11, 0x1, P1 ;  /* 0x000000010b00780c */ /* 0x000fc80000f21670 */
[----:B------:R-:W-:Y:S01]  /*37ff0*/  FSEL R26, R26, -INF , !P1 ;  /* 0xff8000001a1a7808 */ /* 0x000fe20004800000 */
[----:B--2---:R-:W2:Y:S01]  /*38000*/  LD.E.64 R2, desc[UR4][R6.64] ;  /* 0x0000000406027980 */ /* 0x004ea2000c101b00 */
[C---:B------:R-:W-:Y:S02]  /*38010*/  ISETP.GT.AND P1, PT, R8.reuse, 0x49, !P2 ;  /* 0x000000490800780c */ /* 0x040fe40005724270 */
[C---:B------:R-:W-:Y:S01]  /*38020*/  ISETP.GT.AND P3, PT, R8.reuse, 0x50, !P3 ;  /* 0x000000500800780c */ /* 0x040fe20005f64270 */
[----:B------:R-:W3:Y:S01]  /*38030*/  LD.E R15, desc[UR4][R6.64+0x10] ;  /* 0x00001004060f7980 */ /* 0x000ee2000c101900 */
[C---:B------:R-:W-:Y:S02]  /*38040*/  ISETP.GT.AND P4, PT, R8.reuse, 0x51, !P4 ;  /* 0x000000510800780c */ /* 0x040fe40006784270 */
[C---:B------:R-:W-:Y:S02]  /*38050*/  ISETP.GT.AND P5, PT, R8.reuse, 0x58, !P5 ;  /* 0x000000580800780c */ /* 0x040fe40006fa4270 */
[----:B------:R-:W-:-:S02]  /*38060*/  ISETP.GT.AND P2, PT, R8, 0x59, !P6 ;  /* 0x000000590800780c */ /* 0x000fc40007744270 */
[C---:B------:R-:W-:Y:S02]  /*38070*/  ISETP.LT.OR P1, PT, R11.reuse, 0x4a, P1 ;  /* 0x0000004a0b00780c */ /* 0x040fe40000f21670 */
[----:B------:R-:W-:Y:S02]  /*38080*/  ISETP.LT.OR P3, PT, R11, 0x51, P3 ;  /* 0x000000510b00780c */ /* 0x000fe40001f61670 */
[----:B------:R-:W-:Y:S02]  /*38090*/  FSEL R63, R63, -INF , !P1 ;  /* 0xff8000003f3f7808 */ /* 0x000fe40004800000 */
[C---:B------:R-:W-:Y:S02]  /*380a0*/  ISETP.LT.OR P4, PT, R11.reuse, 0x52, P4 ;  /* 0x000000520b00780c */ /* 0x040fe40002781670 */
[----:B------:R-:W-:Y:S02]  /*380b0*/  FSEL R66, R66, -INF , !P3 ;  /* 0xff80000042427808 */ /* 0x000fe40005800000 */
[----:B------:R-:W-:-:S02]  /*380c0*/  ISETP.LT.OR P5, PT, R11, 0x59, P5 ;  /* 0x000000590b00780c */ /* 0x000fc40002fa1670 */
[----:B------:R-:W-:Y:S02]  /*380d0*/  FSEL R67, R67, -INF , !P4 ;  /* 0xff80000043437808 */ /* 0x000fe40006000000 */
[----:B------:R-:W-:Y:S02]  /*380e0*/  ISETP.LT.OR P2, PT, R11, 0x5a, P2 ;  /* 0x0000005a0b00780c */ /* 0x000fe40001741670 */
[----:B------:R-:W-:Y:S02]  /*380f0*/  FSEL R70, R70, -INF , !P5 ;  /* 0xff80000046467808 */ /* 0x000fe40006800000 */
[----:B------:R-:W-:Y:S02]  /*38100*/  R2UR UR6, R4 ;  /* 0x00000000040672ca */ /* 0x000fe400000e0000 */
[----:B------:R-:W-:Y:S02]  /*38110*/  R2UR UR7, R5 ;  /* 0x00000000050772ca */ /* 0x000fe400000e0000 */
[----:B------:R-:W-:-:S11]  /*38120*/  FSEL R71, R71, -INF , !P2 ;  /* 0xff80000047477808 */ /* 0x000fd60005000000 */
[----:B------:R-:W4:Y:S01]  /*38130*/  LD.E R14, desc[UR6][R6.64+0x14] ;  /* 0x00001406060e7980 */ /* 0x000f22000c101900 */
[----:B--2---:R-:W-:Y:S02]  /*38140*/  FMNMX.FTZ R10, R156, R2, !PT ;  /* 0x000000029c0a7209 */ /* 0x004fe40007810000 */
        /* <DEDUP_REMOVED lines=46> */
[----:B------:R-:W-:-:S03]  /*38430*/  FMNMX.FTZ R9, R71, R10, !PT ;  /* 0x0000000a47097209 */ /* 0x000fc60007810000 */
[----:B------:R-:W0:Y:S04]  /*38440*/  SHFL.BFLY PT, R11, R8, 0x2, 0x1f ;  /* 0x0c401f00080b7f89 */ /* 0x000e2800000e0000 */
[----:B------:R-:W-:Y:S04]  /*38450*/  ST.E.64 desc[UR4][R6.64], R8 ;  /* 0x0000000806007985 */ /* 0x000fe8000c101b04 */
[----:B------:R-:W2:Y:S01]  /*38460*/  LD.E R17, desc[UR6][R6.64+0x4] ;  /* 0x0000040606117980 */ /* 0x000ea2000c101900 */
[----:B0-----:R-:W-:-:S05]  /*38470*/  FMNMX.FTZ R11, R8, R11, !PT ;  /* 0x0000000b080b7209 */ /* 0x001fca0007810000 */
[----:B------:R-:W0:Y:S02]  /*38480*/  SHFL.BFLY PT, R10, R11, 0x1, 0x1f ;  /* 0x0c201f000b0a7f89 */ /* 0x000e2400000e0000 */
[----:B0-----:R-:W-:Y:S02]  /*38490*/  FMNMX.FTZ R13, R11, R10, !PT ;  /* 0x0000000a0b0d7209 */ /* 0x001fe40007810000 */
[----:B------:R-:W5:Y:S04]  /*384a0*/  LD.E R10, desc[UR4][R6.64+0x20] ;  /* 0x00002004060a7980 */ /* 0x000f68000c101900 */
[----:B------:R-:W-:Y:S04]  /*384b0*/  ST.E desc[UR4][R6.64], R13 ;  /* 0x0000000d06007985 */ /* 0x000fe8000c101904 */
[----:B------:R-:W3:Y:S01]  /*384c0*/  LD.E R12, desc[UR6][R6.64] ;  /* 0x00000006060c7980 */ /* 0x000ee2000c101900 */
[----:B------:R-:W-:-:S02]  /*384d0*/  R2UR UR8, R4 ;  /* 0x00000000040872ca */ /* 0x000fc400000e0000 */
[----:B------:R-:W-:Y:S01]  /*384e0*/  R2UR UR9, R5 ;  /* 0x00000000050972ca */ /* 0x000fe200000e0000 */
[----:B--2---:R-:W0:Y:S02]  /*384f0*/  SHFL.BFLY PT, R8, R17, 0x2, 0x1f ;  /* 0x0c401f0011087f89 */ /* 0x004e2400000e0000 */
[----:B0-----:R-:W-:-:S05]  /*38500*/  FMNMX.FTZ R9, R8, R17, !PT ;  /* 0x0000001108097209 */ /* 0x001fca0007810000 */
[----:B------:R-:W0:Y:S02]  /*38510*/  SHFL.BFLY PT, R8, R9, 0x1, 0x1f ;  /* 0x0c201f0009087f89 */ /* 0x000e2400000e0000 */
[----:B0-----:R-:W-:Y:S02]  /*38520*/  FMNMX.FTZ R11, R9, R8, !PT ;  /* 0x00000008090b7209 */ /* 0x001fe40007810000 */
[C---:B---3--:R-:W-:Y:S02]  /*38530*/  FSETP.NEU.FTZ.AND P1, PT, R12.reuse, -INF , PT ;  /* 0xff8000000c00780b */ /* 0x048fe40003f3d000 */
[C---:B------:R-:W-:Y:S02]  /*38540*/  FSETP.NEU.FTZ.AND P2, PT, R11.reuse, -INF , PT ;  /* 0xff8000000b00780b */ /* 0x040fe40003f5d000 */
[----:B------:R-:W-:Y:S02]  /*38550*/  FSEL R13, R12, RZ, P1 ;  /* 0x000000ff0c0d7208 */ /* 0x000fe40000800000 */
[----:B------:R-:W-:-:S03]  /*38560*/  FSEL R8, R11, RZ, P2 ;  /* 0x000000ff0b087208 */ /* 0x000fc60001000000 */
[----:B------:R-:W-:Y:S02]  /*38570*/  FADD.FTZ R13, R2, -R13 ;  /* 0x8000000d020d7221 */ /* 0x000fe40000010000 */
[----:B------:R-:W-:Y:S02]  /*38580*/  FADD.FTZ R3, R3, -R8 ;  /* 0x8000000803037221 */ /* 0x000fe40000010000 */
[----:B-----5:R-:W-:Y:S02]  /*38590*/  FMUL.FTZ R8, R13, R10 ;  /* 0x0000000a0d087220 */ /* 0x020fe40000410000 */
[----:B------:R-:W-:-:S04]  /*385a0*/  FMUL.FTZ R10, R10, R3 ;  /* 0x000000030a0a7220 */ /* 0x000fc80000410000 */
[----:B------:R-:W0:Y:S08]  /*385b0*/  MUFU.EX2 R8, R8 ;  /* 0x0000000800087308 */ /* 0x000e300000000800 */
[----:B------:R-:W4:Y:S01]  /*385c0*/  MUFU.EX2 R9, R10 ;  /* 0x0000000a00097308 */ /* 0x000f220000000800 */
[----:B------:R-:W-:Y:S01]  /*385d0*/  ST.E desc[UR4][R6.64+0x4], R11 ;  /* 0x0000040b06007985 */ /* 0x000fe2000c101904 */
[----:B0-----:R-:W-:Y:S01]  /*385e0*/  FMUL.FTZ R15, R8, R15 ;  /* 0x0000000f080f7220 */ /* 0x001fe20000410000 */
[----:B----4-:R-:W-:-:S04]  /*385f0*/  FMUL.FTZ R13, R9, R14 ;  /* 0x0000000e090d7220 */ /* 0x010fc80000410000 */
[----:B------:R-:W-:Y:S04]  /*38600*/  ST.E desc[UR6][R6.64+0x10], R15 ;  /* 0x0000100f06007985 */ /* 0x000fe8000c101906 */
[----:B------:R0:W-:Y:S04]  /*38610*/  ST.E desc[UR8][R6.64+0x14], R13 ;  /* 0x0000140d06007985 */ /* 0x0001e8000c101908 */
[----:B------:R-:W2:Y:S04]  /*38620*/  LDL.64 R2, [R164+0x70] ;  /* 0x00007000a4027983 */ /* 0x000ea80000100a00 */
[----:B--2---:R-:W0:Y:S04]  /*38630*/  LD.E R12, desc[UR6][R2.64+0x20] ;  /* 0x00002006020c7980 */ /* 0x004e28000c101900 */
[----:B------:R-:W0:Y:S04]  /*38640*/  LD.E R10, desc[UR4][R2.64] ;  /* 0x00000004020a7980 */ /* 0x000e28000c101900 */
[----:B------:R-:W2:Y:S04]  /*38650*/  LD.E R17, desc[UR8][R2.64+0x4] ;  /* 0x0000040802117980 */ /* 0x000ea8000c101900 */
[----:B------:R-:W3:Y:S04]  /*38660*/  LD.E R73, desc[UR4][R2.64+0x10] ;  /* 0x0000100402497980 */ /* 0x000ee8000c101900 */
[----:B------:R-:W4:Y:S01]  /*38670*/  LD.E R24, desc[UR6][R2.64+0x14] ;  /* 0x0000140602187980 */ /* 0x000f22000c101900 */
[C---:B0-----:R-:W-:Y:S01]  /*38680*/  FMUL.FTZ R6, R10.reuse, R12 ;  /* 0x0000000c0a067220 */ /* 0x041fe20000410000 */
[----:B------:R-:W-:-:S02]  /*38690*/  FSETP.NEU.FTZ.AND P1, PT, R10, -INF , PT ;  /* 0xff8000000a00780b */ /* 0x000fc40003f3d000 */
[----:B--2---:R-:W-:Y:S01]  /*386a0*/  FSETP.NEU.FTZ.AND P2, PT, R17, -INF , PT ;  /* 0xff8000001100780b */ /* 0x004fe20003f5d000 */
[----:B------:R-:W-:Y:S01]  /*386b0*/  FMUL.FTZ R17, R12, R17 ;  /* 0x000000110c117220 */ /* 0x000fe20000410000 */
[----:B------:R-:W-:-:S04]  /*386c0*/  FSEL R7, R6, RZ, P1 ;  /* 0x000000ff06077208 */ /* 0x000fc80000800000 */
[----:B------:R-:W-:Y:S01]  /*386d0*/  FSEL R11, R17, RZ, P2 ;  /* 0x000000ff110b7208 */ /* 0x000fe20001000000 */
[-CC-:B------:R-:W-:Y:S01]  /*386e0*/  FFMA.FTZ R156, R156, R12.reuse, -R7.reuse ;  /* 0x0000000c9c9c7223 */ /* 0x180fe20000010807 */
[----:B------:R-:W-:-:S03]  /*386f0*/  FFMA.FTZ R157, R25, R12, -R7 ;  /* 0x0000000c199d7223 */ /* 0x000fc60000010807 */
[-CC-:B------:R-:W-:Y:S01]  /*38700*/  FFMA.FTZ R195, R26, R12.reuse, -R11.reuse ;  /* 0x0000000c1ac37223 */ /* 0x180fe2000001080b */
[-C--:B------:R-:W-:Y:S01]  /*38710*/  FFMA.FTZ R196, R27, R12.reuse, -R11 ;  /* 0x0000000c1bc47223 */ /* 0x080fe2000001080b */
[----:B------:R-:W3:Y:S01]  /*38720*/  MUFU.EX2 R156, R156 ;  /* 0x0000009c009c7308 */ /* 0x000ee20000000800 */
[-C--:B------:R-:W-:Y:S01]  /*38730*/  FFMA.FTZ R158, R28, R12.reuse, -R7 ;  /* 0x0000000c1c9e7223 */ /* 0x080fe20000010807 */
[-C--:B------:R-:W-:Y:S01]  /*38740*/  FFMA.FTZ R197, R30, R12.reuse, -R11 ;  /* 0x0000000c1ec57223 */ /* 0x080fe2000001080b */
[----:B------:R-:W-:-:S05]  /*38750*/  FFMA.FTZ R159, R29, R12, -R7 ;  /* 0x0000000c1d9f7223 */ /* 0x000fca0000010807 */
[----:B------:R-:W4:Y:S01]  /*38760*/  MUFU.EX2 R195, R195 ;  /* 0x000000c300c37308 */ /* 0x000f220000000800 */
[-C--:B------:R-:W-:Y:S01]  /*38770*/  FFMA.FTZ R198, R31, R12.reuse, -R11 ;  /* 0x0000000c1fc67223 */ /* 0x080fe2000001080b */
[----:B------:R-:W-:-:S06]  /*38780*/  FFMA.FTZ R154, R32, R12, -R7 ;  /* 0x0000000c209a7223 */ /* 0x000fcc0000010807 */
[----:B------:R-:W0:Y:S01]  /*38790*/  MUFU.EX2 R157, R157 ;  /* 0x0000009d009d7308 */ /* 0x000e220000000800 */
[----:B------:R-:W-:-:S07]  /*387a0*/  FFMA.FTZ R14, R34, R12, -R11 ;  /* 0x0000000c220e7223 */ /* 0x000fce000001080b */
[----:B------:R-:W1:Y:S01]  /*387b0*/  MUFU.EX2 R196, R196 ;  /* 0x000000c400c47308 */ /* 0x000e620000000800 */
[----:B------:R-:W-:-:S07]  /*387c0*/  FFMA.FTZ R21, R33, R12, -R7 ;  /* 0x0000000c21157223 */ /* 0x000fce0000010807 */
[----:B------:R-:W2:Y:S01]  /*387d0*/  MUFU.EX2 R158, R158 ;  /* 0x0000009e009e7308 */ /* 0x000ea20000000800 */
[----:B------:R-:W-:-:S07]  /*387e0*/  FFMA.FTZ R13, R35, R12, -R11 ;  /* 0x0000000c230d7223 */ /* 0x000fce000001080b */
[----:B------:R-:W5:Y:S01]  /*387f0*/  MUFU.EX2 R197, R197 ;  /* 0x000000c500c57308 */ /* 0x000f620000000800 */
[-CC-:B------:R-:W-:Y:S01]  /*38800*/  FFMA.FTZ R20, R36, R12.reuse, -R7.reuse ;  /* 0x0000000c24147223 */ /* 0x180fe20000010807 */
[-CC-:B------:R-:W-:Y:S01]  /*38810*/  FFMA.FTZ R17, R37, R12.reuse, -R7.reuse ;  /* 0x0000000c25117223 */ /* 0x180fe20000010807 */
[----:B------:R-:W-:-:S05]  /*38820*/  FFMA.FTZ R166, R40, R12, -R7 ;  /* 0x0000000c28a67223 */ /* 0x000fca0000010807 */
[----:B------:R-:W5:Y:S01]  /*38830*/  MUFU.EX2 R159, R159 ;  /* 0x0000009f009f7308 */ /* 0x000f620000000800 */
[-CC-:B------:R-:W-:Y:S01]  /*38840*/  FFMA.FTZ R165, R41, R12.reuse, -R7.reuse ;  /* 0x0000000c29a57223 */ /* 0x180fe20000010807 */
[-CC-:B------:R-:W-:Y:S01]  /*38850*/  FFMA.FTZ R168, R44, R12.reuse, -R7.reuse ;  /* 0x0000000c2ca87223 */ /* 0x180fe20000010807 */
[-CC-:B------:R-:W-:Y:S01]  /*38860*/  FFMA.FTZ R167, R45, R12.reuse, -R7.reuse ;  /* 0x0000000c2da77223 */ /* 0x180fe20000010807 */
[----:B------:R-:W-:-:S04]  /*38870*/  FFMA.FTZ R174, R48, R12, -R7 ;  /* 0x0000000c30ae7223 */ /* 0x000fc80000010807 */
[----:B------:R-:W5:Y:S01]  /*38880*/  MUFU.EX2 R198, R198 ;  /* 0x000000c600c67308 */ /* 0x000f620000000800 */
[-CC-:B------:R-:W-:Y:S01]  /*38890*/  FFMA.FTZ R173, R49, R12.reuse, -R7.reuse ;  /* 0x0000000c31ad7223 */ /* 0x180fe20000010807 */
[-CC-:B------:R-:W-:Y:S01]  /*388a0*/  FFMA.FTZ R175, R52, R12.reuse, -R7.reuse ;  /* 0x0000000c34af7223 */ /* 0x180fe20000010807 */
[-CC-:B------:R-:W-:Y:S01]  /*388b0*/  FFMA.FTZ R172, R53, R12.reuse, -R7.reuse ;  /* 0x0000000c35ac7223 */ /* 0x180fe20000010807 */
[-CC-:B------:R-:W-:Y:S01]  /*388c0*/  FFMA.FTZ R182, R56, R12.reuse, -R7.reuse ;  /* 0x0000000c38b67223 */ /* 0x180fe20000010807 */
[-CC-:B------:R-:W-:Y:S01]  /*388d0*/  FFMA.FTZ R181, R57, R12.reuse, -R7.reuse ;  /* 0x0000000c39b57223 */ /* 0x180fe20000010807 */
[-CC-:B------:R-:W-:Y:S01]  /*388e0*/  FFMA.FTZ R183, R60, R12.reuse, -R7.reuse ;  /* 0x0000000c3cb77223 */ /* 0x180fe20000010807 */
[-CC-:B------:R-:W-:Y:S01]  /*388f0*/  FFMA.FTZ R180, R61, R12.reuse, -R7.reuse ;  /* 0x0000000c3db47223 */ /* 0x180fe20000010807 */
[----:B------:R-:W5:Y:S01]  /*38900*/  MUFU.EX2 R154, R154 ;  /* 0x0000009a009a7308 */ /* 0x000f620000000800 */
[-CC-:B------:R-:W-:Y:S01]  /*38910*/  FFMA.FTZ R189, R64, R12.reuse, -R7.reuse ;  /* 0x0000000c40bd7223 */ /* 0x180fe20000010807 */
[-CC-:B------:R-:W-:Y:S01]  /*38920*/  FFMA.FTZ R188, R65, R12.reuse, -R7.reuse ;  /* 0x0000000c41bc7223 */ /* 0x180fe20000010807 */
[-CC-:B------:R-:W-:Y:S01]  /*38930*/  FFMA.FTZ R187, R68, R12.reuse, -R7.reuse ;  /* 0x0000000c44bb7223 */ /* 0x180fe20000010807 */
[----:B------:R-:W-:Y:S01]  /*38940*/  FFMA.FTZ R186, R69, R12, -R7 ;  /* 0x0000000c45ba7223 */ /* 0x000fe20000010807 */
[----:B---3--:R-:W-:Y:S01]  /*38950*/  FADD.FTZ R6, R156, R73 ;  /* 0x000000499c067221 */ /* 0x008fe20000010000 */
[----:B----4-:R-:W-:-:S02]  /*38960*/  FADD.FTZ R7, R195, R24 ;  /* 0x00000018c3077221 */ /* 0x010fc40000010000 */
[----:B------:R-:W3:Y:S01]  /*38970*/  MUFU.EX2 R14, R14 ;  /* 0x0000000e000e7308 */ /* 0x000ee20000000800 */
        /* <DEDUP_REMOVED lines=17> */
[----:B------:R-:W-:Y:S01]  /*38a90*/  FFMA.FTZ R160, R71, R12, -R11 ;  /* 0x0000000c47a07223 */ /* 0x000fe2000001080b */
[----:B------:R-:W4:Y:S01]  /*38aa0*/  MUFU.EX2 R21, R21 ;  /* 0x0000001500157308 */ /* 0x000f220000000800 */
[----:B0-----:R-:W-:Y:S01]  /*38ab0*/  FADD.FTZ R11, R157, R6 ;  /* 0x000000069d0b7221 */ /* 0x001fe20000010000 */
[----:B-1----:R-:W-:-:S06]  /*38ac0*/  FADD.FTZ R6, R196, R7 ;  /* 0x00000007c4067221 */ /* 0x002fcc0000010000 */
[----:B------:R-:W0:Y:S01]  /*38ad0*/  MUFU.EX2 R13, R13 ;  /* 0x0000000d000d7308 */ /* 0x000e220000000800 */
[----:B--2---:R-:W-:Y:S01]  /*38ae0*/  FADD.FTZ R24, R158, R11 ;  /* 0x0000000b9e187221 */ /* 0x004fe20000010000 */
[----:B-----5:R-:W-:-:S06]  /*38af0*/  FADD.FTZ R7, R197, R6 ;  /* 0x00000006c5077221 */ /* 0x020fcc0000010000 */
[----:B------:R-:W1:Y:S01]  /*38b00*/  MUFU.EX2 R20, R20 ;  /* 0x0000001400147308 */ /* 0x000e620000000800 */
[----:B------:R-:W-:Y:S01]  /*38b10*/  FADD.FTZ R25, R159, R24 ;  /* 0x000000189f197221 */ /* 0x000fe20000010000 */
[----:B------:R-:W-:-:S06]  /*38b20*/  FADD.FTZ R7, R198, R7 ;  /* 0x00000007c6077221 */ /* 0x000fcc0000010000 */
[----:B------:R-:W2:Y:S01]  /*38b30*/  MUFU.EX2 R12, R38 ;  /* 0x00000026000c7308 */ /* 0x000ea20000000800 */
[----:B------:R-:W-:Y:S01]  /*38b40*/  FADD.FTZ R6, R154, R25 ;  /* 0x000000199a067221 */ /* 0x000fe20000010000 */
[----:B---3--:R-:W-:-:S06]  /*38b50*/  FADD.FTZ R24, R14, R7 ;  /* 0x000000070e187221 */ /* 0x008fcc0000010000 */
[----:B------:R-:W3:Y:S08]  /*38b60*/  MUFU.EX2 R17, R17 ;  /* 0x0000001100117308 */ /* 0x000ef00000000800 */
[----:B------:R-:W5:Y:S01]  /*38b70*/  MUFU.EX2 R11, R39 ;  /* 0x00000027000b7308 */ /* 0x000f620000000800 */
[----:B----4-:R-:W-:Y:S01]  /*38b80*/  FADD.FTZ R7, R21, R6 ;  /* 0x0000000615077221 */ /* 0x010fe20000010000 */
[----:B0-----:R-:W-:-:S06]  /*38b90*/  FADD.FTZ R25, R13, R24 ;  /* 0x000000180d197221 */ /* 0x001fcc0000010000 */
[----:B------:R-:W0:Y:S08]  /*38ba0*/  MUFU.EX2 R166, R166 ;  /* 0x000000a600a67308 */ /* 0x000e300000000800 */
[----:B------:R-:W4:Y:S01]  /*38bb0*/  MUFU.EX2 R10, R10 ;  /* 0x0000000a000a7308 */ /* 0x000f220000000800 */
[----:B-1----:R-:W-:Y:S01]  /*38bc0*/  FADD.FTZ R6, R20, R7 ;  /* 0x0000000714067221 */ /* 0x002fe20000010000 */
[----:B--2---:R-:W-:-:S06]  /*38bd0*/  FADD.FTZ R24, R12, R25 ;  /* 0x000000190c187221 */ /* 0x004fcc0000010000 */
[----:B------:R-:W1:Y:S08]  /*38be0*/  MUFU.EX2 R165, R165 ;  /* 0x000000a500a57308 */ /* 0x000e700000000800 */
[----:B------:R-:W2:Y:S01]  /*38bf0*/  MUFU.EX2 R169, R169 ;  /* 0x000000a900a97308 */ /* 0x000ea20000000800 */
[----:B---3--:R-:W-:Y:S01]  /*38c00*/  FADD.FTZ R7, R17, R6 ;  /* 0x0000000611077221 */ /* 0x008fe20000010000 */
[----:B-----5:R-:W-:-:S06]  /*38c10*/  FADD.FTZ R25, R11, R24 ;  /* 0x000000180b197221 */ /* 0x020fcc0000010000 */
[----:B------:R-:W3:Y:S08]  /*38c20*/  MUFU.EX2 R168, R168 ;  /* 0x000000a800a87308 */ /* 0x000ef00000000800 */
[----:B------:R-:W5:Y:S01]  /*38c30*/  MUFU.EX2 R171, R171 ;  /* 0x000000ab00ab7308 */ /* 0x000f620000000800 */
[----:B0-----:R-:W-:Y:S01]  /*38c40*/  FADD.FTZ R6, R166, R7 ;  /* 0x00000007a6067221 */ /* 0x001fe20000010000 */
[----:B----4-:R-:W-:-:S06]  /*38c50*/  FADD.FTZ R24, R10, R25 ;  /* 0x000000190a187221 */ /* 0x010fcc0000010000 */
        /* <DEDUP_REMOVED lines=51> */
[----:B--2---:R-:W-:-:S03]  /*38f90*/  FADD.FTZ R24, R162, R25 ;  /* 0x00000019a2187221 */ /* 0x004fc60000010000 */
[----:B---3--:R-:W-:Y:S01]  /*38fa0*/  FADD.FTZ R7, R187, R6 ;  /* 0x00000006bb077221 */ /* 0x008fe20000010000 */
[----:B-----5:R-:W-:-:S03]  /*38fb0*/  FADD.FTZ R25, R161, R24 ;  /* 0x00000018a1197221 */ /* 0x020fc60000010000 */
[----:B0-----:R-:W-:Y:S01]  /*38fc0*/  FADD.FTZ R27, R186, R7 ;  /* 0x00000007ba1b7221 */ /* 0x001fe20000010000 */
[----:B----4-:R-:W-:-:S04]  /*38fd0*/  FADD.FTZ R25, R160, R25 ;  /* 0x00000019a0197221 */ /* 0x010fc80000010000 */
[----:B------:R-:W-:Y:S04]  /*38fe0*/  ST.E desc[UR4][R2.64+0x10], R27 ;  /* 0x0000101b02007985 */ /* 0x000fe8000c101904 */
[----:B------:R0:W-:Y:S04]  /*38ff0*/  ST.E desc[UR6][R2.64+0x14], R25 ;  /* 0x0000141902007985 */ /* 0x0001e8000c101906 */
[----:B------:R-:W0:Y:S01]  /*39000*/  LDL.64 R6, [R164+0x80] ;  /* 0x00008000a4067983 */ /* 0x000e220000100a00 */
[----:B------:R-:W-:Y:S02]  /*39010*/  R2UR UR12, R4 ;  /* 0x00000000040c72ca */ /* 0x000fe400000e0000 */
[----:B------:R-:W-:-:S02]  /*39020*/  R2UR UR13, R5 ;  /* 0x00000000050d72ca */ /* 0x000fc400000e0000 */
[----:B------:R-:W-:Y:S02]  /*39030*/  R2UR UR10, R4 ;  /* 0x00000000040a72ca */ /* 0x000fe400000e0000 */
[----:B------:R-:W-:-:S09]  /*39040*/  R2UR UR11, R5 ;  /* 0x00000000050b72ca */ /* 0x000fd200000e0000 */
[----:B0-----:R-:W2:Y:S04]  /*39050*/  LD.E R25, desc[UR12][R6.64+0x20] ;  /* 0x0000200c06197980 */ /* 0x001ea8000c101900 */
[----:B------:R-:W3:Y:S04]  /*39060*/  LD.E R3, desc[UR10][R6.64+0x14] ;  /* 0x0000140a06037980 */ /* 0x000ee8000c101900 */
[----:B------:R-:W4:Y:S01]  /*39070*/  LD.E R27, desc[UR8][R6.64+0x10] ;  /* 0x00001008061b7980 */ /* 0x000f22000c101900 */
[C---:B------:R-:W-:Y:S02]  /*39080*/  R2UR UR18, R4.reuse ;  /* 0x00000000041272ca */ /* 0x040fe400000e0000 */
[----:B------:R-:W-:Y:S01]  /*39090*/  R2UR UR19, R5 ;  /* 0x00000000051372ca */ /* 0x000fe200000e0000 */
[----:B------:R-:W5:Y:S01]  /*390a0*/  LD.E R2, desc[UR6][R6.64+0x8] ;  /* 0x0000080606027980 */ /* 0x000f62000c101900 */
[----:B------:R-:W-:-:S02]  /*390b0*/  R2UR UR14, R4 ;  /* 0x00000000040e72ca */ /* 0x000fc400000e0000 */
[C---:B------:R-:W-:Y:S01]  /*390c0*/  R2UR UR15, R5.reuse ;  /* 0x00000000050f72ca */ /* 0x040fe200000e0000 */
[----:B------:R-:W5:Y:S01]  /*390d0*/  LD.E R29, desc[UR4][R6.64] ;  /* 0x00000004061d7980 */ /* 0x000f62000c101900 */
[----:B------:R-:W-:Y:S02]  /*390e0*/  R2UR UR16, R4 ;  /* 0x00000000041072ca */ /* 0x000fe400000e0000 */
[----:B------:R-:W-:Y:S01]  /*390f0*/  R2UR UR17, R5 ;  /* 0x00000000051172ca */ /* 0x000fe200000e0000 */
        /* <DEDUP_REMOVED lines=38> */
[----:B--2---:R-:W-:-:S05]  /*39360*/  FMUL.FTZ R25, R8, R25 ;  /* 0x0000001908197220 */ /* 0x004fca0000410000 */
[----:B------:R0:W-:Y:S04]  /*39370*/  ST.E desc[UR12][R6.64+0x20], R25 ;  /* 0x0000201906007985 */ /* 0x0001e8000c10190c */
[----:B0-----:R-:W2:Y:S01]  /*39380*/  LD.E R25, desc[UR6][R6.64+0x154] ;  /* 0x0001540606197980 */ /* 0x001ea2000c101900 */
[C---:B---3--:R-:W-:Y:S01]  /*39390*/  FMUL.FTZ R3, R8.reuse, R3 ;  /* 0x0000000308037220 */ /* 0x048fe20000410000 */
[----:B----4-:R-:W-:-:S04]  /*393a0*/  FMUL.FTZ R27, R8, R27 ;  /* 0x0000001b081b7220 */ /* 0x010fc80000410000 */
[----:B------:R0:W-:Y:S04]  /*393b0*/  ST.E desc[UR10][R6.64+0x14], R3 ;  /* 0x0000140306007985 */ /* 0x0001e8000c10190a */
[----:B------:R1:W-:Y:S04]  /*393c0*/  ST.E desc[UR8][R6.64+0x10], R27 ;  /* 0x0000101b06007985 */ /* 0x0003e8000c101908 */
[----:B0-----:R-:W3:Y:S04]  /*393d0*/  LD.E R3, desc[UR18][R6.64+0x150] ;  /* 0x0001501206037980 */ /* 0x001ee8000c101900 */
[----:B-1----:R-:W4:Y:S01]  /*393e0*/  LD.E R27, desc[UR6][R6.64+0x160] ;  /* 0x00016006061b7980 */ /* 0x002f22000c101900 */
        /* <DEDUP_REMOVED lines=55> */
[----:B------:R5:W-:Y:S02]  /*39760*/  ST.E desc[UR4][R6.64+0x1e4], R25 ;  /* 0x0001e41906007985 */ /* 0x000be4000c101904 */
[----:B-----5:R-:W-:Y:S02]  /*39770*/  FMUL.FTZ R25, R9, R2 ;  /* 0x0000000209197220 */ /* 0x020fe40000410000 */
[----:B------:R-:W2:Y:S01]  /*39780*/  LD.E R2, desc[UR6][R6.64+0xc] ;  /* 0x00000c0606027980 */ /* 0x000ea2000c101900 */
[C---:B---3--:R-:W-:Y:S01]  /*39790*/  FMUL.FTZ R3, R8.reuse, R3 ;  /* 0x0000000308037220 */ /* 0x048fe20000410000 */
[----:B----4-:R-:W-:-:S04]  /*397a0*/  FMUL.FTZ R27, R8, R27 ;  /* 0x0000001b081b7220 */ /* 0x010fc80000410000 */
[----:B------:R0:W-:Y:S04]  /*397b0*/  ST.E desc[UR4][R6.64+0x1e0], R3 ;  /* 0x0001e00306007985 */ /* 0x0001e8000c101904 */
[----:B------:R2:W-:Y:S04]  /*397c0*/  ST.E desc[UR4][R6.64+0x1f0], R27 ;  /* 0x0001f01b06007985 */ /* 0x0005e8000c101904 */
[----:B0-----:R-:W3:Y:S01]  /*397d0*/  LD.E R3, desc[UR6][R6.64+0x1f4] ;  /* 0x0001f40606037980 */ /* 0x001ee2000c101900 */
[----:B--2---:R-:W-:-:S03]  /*397e0*/  FMUL.FTZ R27, R9, R2 ;  /* 0x00000002091b7220 */ /* 0x004fc60000410000 */
[----:B------:R-:W2:Y:S01]  /*397f0*/  LD.E R2, desc[UR6][R6.64+0x18] ;  /* 0x0000180606027980 */ /* 0x000ea2000c101900 */
[----:B---3--:R-:W-:-:S05]  /*39800*/  FMUL.FTZ R3, R8, R3 ;  /* 0x0000000308037220 */ /* 0x008fca0000410000 */
[----:B------:R2:W-:Y:S02]  /*39810*/  ST.E desc[UR4][R6.64+0x1f4], R3 ;  /* 0x0001f40306007985 */ /* 0x0005e4000c101904 */
[C---:B--2---:R-:W-:Y:S02]  /*39820*/  FMUL.FTZ R3, R9.reuse, R2 ;  /* 0x0000000209037220 */ /* 0x044fe40000410000 */
[----:B------:R-:W2:Y:S04]  /*39830*/  LD.E R2, desc[UR6][R6.64+0x1c] ;  /* 0x00001c0606027980 */ /* 0x000ea8000c101900 */
[----:B------:R2:W-:Y:S02]  /*39840*/  ST.E desc[UR4][R6.64+0x8], R25 ;  /* 0x0000081906007985 */ /* 0x0005e4000c101904 */
[----:B--2---:R-:W-:-:S02]  /*39850*/  FMUL.FTZ R25, R9, R2 ;  /* 0x0000000209197220 */ /* 0x004fc40000410000 */
[----:B------:R-:W2:Y:S04]  /*39860*/  LD.E R2, desc[UR6][R6.64+0x28] ;  /* 0x0000280606027980 */ /* 0x000ea8000c101900 */
        /* <DEDUP_REMOVED lines=44> */
[----:B------:R-:W2:Y:S01]  /*39b30*/  LD.E R2, desc[UR6][R6.64+0x9c] ;  /* 0x00009c0606027980 */ /* 0x000ea2000c101900 */
        /* <DEDUP_REMOVED lines=80> */
[----:B------:R1:W-:Y:S01]  /*3a040*/  ST.E desc[UR4][R6.64+0x98], R25 ;  /* 0x0000981906007985 */ /* 0x0003e2000c101904 */
[----:B--2---:R-:W-:-:S05]  /*3a050*/  FMUL.FTZ R27, R9, R2 ;  /* 0x00000002091b7220 */ /* 0x004fca0000410000 */
[----:B------:R2:W-:Y:S04]  /*3a060*/  ST.E desc[UR4][R6.64+0x9c], R27 ;  /* 0x00009c1b06007985 */ /* 0x0005e8000c101904 */
[----:B------:R-:W0:Y:S02]  /*3a070*/  LD.E R2, desc[UR6][R6.64+0xa8] ;  /* 0x0000a80606027980 */ /* 0x000e24000c101900 */
[----:B0-----:R-:W-:-:S05]  /*3a080*/  FMUL.FTZ R3, R9, R2 ;  /* 0x0000000209037220 */ /* 0x001fca0000410000 */
[----:B------:R0:W-:Y:S04]  /*3a090*/  ST.E desc[UR4][R6.64+0xa8], R3 ;  /* 0x0000a80306007985 */ /* 0x0001e8000c101904 */
[----:B------:R-:W1:Y:S02]  /*3a0a0*/  LD.E R2, desc[UR6][R6.64+0xac] ;  /* 0x0000ac0606027980 */ /* 0x000e64000c101900 */
[----:B-1----:R-:W-:-:S05]  /*3a0b0*/  FMUL.FTZ R25, R9, R2 ;  /* 0x0000000209197220 */ /* 0x002fca0000410000 */
[----:B------:R1:W-:Y:S04]  /*3a0c0*/  ST.E desc[UR4][R6.64+0xac], R25 ;  /* 0x0000ac1906007985 */ /* 0x0003e8000c101904 */
[----:B------:R-:W2:Y:S02]  /*3a0d0*/  LD.E R2, desc[UR6][R6.64+0xb8] ;  /* 0x0000b80606027980 */ /* 0x000ea4000c101900 */
        /* <DEDUP_REMOVED lines=115> */
[----:B------:R-:W-:Y:S04]  /*3a810*/  ST.E desc[UR4][R6.64+0x1e8], R25 ;  /* 0x0001e81906007985 */ /* 0x000fe8000c101904 */
[----:B------:R-:W2:Y:S02]  /*3a820*/  LD.E R2, desc[UR6][R6.64+0x1ec] ;  /* 0x0001ec0606027980 */ /* 0x000ea4000c101900 */
[----:B--2---:R-:W-:-:S05]  /*3a830*/  FMUL.FTZ R27, R9, R2 ;  /* 0x00000002091b7220 */ /* 0x004fca0000410000 */
[----:B------:R1:W-:Y:S04]  /*3a840*/  ST.E desc[UR4][R6.64+0x1ec], R27 ;  /* 0x0001ec1b06007985 */ /* 0x0003e8000c101904 */
[----:B------:R-:W2:Y:S02]  /*3a850*/  LD.E R2, desc[UR6][R6.64+0x1f8] ;  /* 0x0001f80606027980 */ /* 0x000ea4000c101900 */
[----:B--2---:R-:W-:-:S05]  /*3a860*/  FMUL.FTZ R29, R9, R2 ;  /* 0x00000002091d7220 */ /* 0x004fca0000410000 */
[----:B------:R-:W-:Y:S04]  /*3a870*/  ST.E desc[UR4][R6.64+0x1f8], R29 ;  /* 0x0001f81d06007985 */ /* 0x000fe8000c101904 */
[----:B------:R-:W2:Y:S01]  /*3a880*/  LD.E R2, desc[UR6][R6.64+0x1fc] ;  /* 0x0001fc0606027980 */ /* 0x000ea2000c101900 */
[----:B------:R-:W-:Y:S01]  /*3a890*/  LEA.HI R28, R193, 0x8, RZ, 0x19 ;  /* 0x00000008c11c7811 */ /* 0x000fe200078fc8ff */
[----:B--2---:R-:W-:-:S05]  /*3a8a0*/  FMUL.FTZ R9, R9, R2 ;  /* 0x0000000209097220 */ /* 0x004fca0000410000 */
[----:B------:R2:W-:Y:S04]  /*3a8b0*/  ST.E desc[UR4][R6.64+0x1fc], R9 ;  /* 0x0001fc0906007985 */ /* 0x0005e8000c101904 */
[----:B0-----:R-:W3:Y:S01]  /*3a8c0*/  LDL.64 R2, [R164+0x80] ;  /* 0x00008000a4027983 */ /* 0x001ee20000100a00 */
[----:B------:R0:W-:Y:S06]  /*3a8d0*/  BAR.SYNC.DEFER_BLOCKING R28, 0x100 ;  /* 0x0004001c0000751d */ /* 0x0001ec0000010000 */
[----:B-1----:R-:W4:Y:S04]  /*3a8e0*/  LDL.64 R26, [R164] ;  /* 0x00000000a41a7983 */ /* 0x002f280000100a00 */
[----:B------:R-:W5:Y:S04]  /*3a8f0*/  LDL.64 R24, [R164+0x98] ;  /* 0x00009800a4187983 */ /* 0x000f680000100a00 */
[----:B--2---:R-:W2:Y:S04]  /*3a900*/  LDL.64 R8, [R164+0x88] ;  /* 0x00008800a4087983 */ /* 0x004ea80000100a00 */
[----:B---3--:R-:W3:Y:S04]  /*3a910*/  LD.E R29, desc[UR4][R2.64] ;  /* 0x00000004021d7980 */ /* 0x008ee8000c101900 */
[----:B----4-:R-:W4:Y:S04]  /*3a920*/  LD.E R199, desc[UR6][R26.64] ;  /* 0x000000061ac77980 */ /* 0x010f28000c101900 */
[----:B-----5:R-:W4:Y:S04]  /*3a930*/  LD.E.64 R6, desc[UR4][R24.64] ;  /* 0x0000000418067980 */ /* 0x020f28000c101b00 */
[----:B---3--:R1:W-:Y:S04]  /*3a940*/  ST.E desc[UR8][R2.64], R29 ;  /* 0x0000001d02007985 */ /* 0x0083e8000c101908 */
[----:B------:R-:W3:Y:S04]  /*3a950*/  LD.E R31, desc[UR10][R2.64+0x4] ;  /* 0x0000040a021f7980 */ /* 0x000ee8000c101900 */
[----:B---3--:R3:W-:Y:S04]  /*3a960*/  ST.E desc[UR4][R2.64+0x4], R31 ;  /* 0x0000041f02007985 */ /* 0x0087e8000c101904 */
[----:B------:R-:W5:Y:S04]  /*3a970*/  LD.E R33, desc[UR6][R2.64+0x8] ;  /* 0x0000080602217980 */ /* 0x000f68000c101900 */
[----:B-----5:R-:W-:Y:S04]  /*3a980*/  ST.E desc[UR4][R2.64+0x8], R33 ;  /* 0x0000082102007985 */ /* 0x020fe8000c101904 */
[----:B------:R-:W5:Y:S04]  /*3a990*/  LD.E R27, desc[UR6][R2.64+0xc] ;  /* 0x00000c06021b7980 */ /* 0x000f68000c101900 */
[----:B-----5:R5:W-:Y:S04]  /*3a9a0*/  ST.E desc[UR4][R2.64+0xc], R27 ;  /* 0x00000c1b02007985 */ /* 0x020be8000c101904 */
[----:B------:R-:W2:Y:S04]  /*3a9b0*/  LD.E R25, desc[UR6][R2.64+0x10] ;  /* 0x0000100602197980 */ /* 0x000ea8000c101900 */
[----:B--2---:R2:W-:Y:S04]  /*3a9c0*/  ST.E desc[UR4][R2.64+0x10], R25 ;  /* 0x0000101902007985 */ /* 0x0045e8000c101904 */
[----:B-1----:R-:W4:Y:S04]  /*3a9d0*/  LD.E R29, desc[UR6][R2.64+0x14] ;  /* 0x00001406021d7980 */ /* 0x002f28000c101900 */
[----:B----4-:R1:W-:Y:S04]  /*3a9e0*/  ST.E desc[UR4][R2.64+0x14], R29 ;  /* 0x0000141d02007985 */ /* 0x0103e8000c101904 */
[----:B---3--:R-:W3:Y:S04]  /*3a9f0*/  LD.E R31, desc[UR6][R2.64+0x18] ;  /* 0x00001806021f7980 */ /* 0x008ee8000c101900 */
[----:B---3--:R3:W-:Y:S04]  /*3aa00*/  ST.E desc[UR4][R2.64+0x18], R31 ;  /* 0x0000181f02007985 */ /* 0x0087e8000c101904 */
[----:B-----5:R-:W4:Y:S04]  /*3aa10*/  LD.E R27, desc[UR6][R2.64+0x1c] ;  /* 0x00001c06021b7980 */ /* 0x020f28000c101900 */
[----:B----4-:R4:W-:Y:S04]  /*3aa20*/  ST.E desc[UR4][R2.64+0x1c], R27 ;  /* 0x00001c1b02007985 */ /* 0x0109e8000c101904 */
[----:B--2---:R-:W2:Y:S04]  /*3aa30*/  LD.E R25, desc[UR6][R2.64+0x20] ;  /* 0x0000200602197980 */ /* 0x004ea8000c101900 */
[----:B--2---:R2:W-:Y:S04]  /*3aa40*/  ST.E desc[UR4][R2.64+0x20], R25 ;  /* 0x0000201902007985 */ /* 0x0045e8000c101904 */
[----:B-1----:R-:W5:Y:S04]  /*3aa50*/  LD.E R29, desc[UR6][R2.64+0x24] ;  /* 0x00002406021d7980 */ /* 0x002f68000c101900 */
[----:B-----5:R1:W-:Y:S04]  /*3aa60*/  ST.E desc[UR4][R2.64+0x24], R29 ;  /* 0x0000241d02007985 */ /* 0x0203e8000c101904 */
[----:B---3--:R-:W3:Y:S04]  /*3aa70*/  LD.E R31, desc[UR6][R2.64+0x28] ;  /* 0x00002806021f7980 */ /* 0x008ee8000c101900 */
[----:B---3--:R3:W-:Y:S04]  /*3aa80*/  ST.E desc[UR4][R2.64+0x28], R31 ;  /* 0x0000281f02007985 */ /* 0x0087e8000c101904 */
[----:B----4-:R-:W4:Y:S04]  /*3aa90*/  LD.E R27, desc[UR6][R2.64+0x2c] ;  /* 0x00002c06021b7980 */ /* 0x010f28000c101900 */
        /* <DEDUP_REMOVED lines=228> */
[----:B-----5:R-:W-:Y:S04]  /*3b8e0*/  ST.E desc[UR4][R2.64+0x1f4], R29 ;  /* 0x0001f41d02007985 */ /* 0x020fe8000c101904 */
[----:B---3--:R-:W3:Y:S04]  /*3b8f0*/  LD.E R31, desc[UR6][R2.64+0x1f8] ;  /* 0x0001f806021f7980 */ /* 0x008ee8000c101900 */
[----:B---3--:R-:W-:Y:S04]  /*3b900*/  ST.E desc[UR4][R2.64+0x1f8], R31 ;  /* 0x0001f81f02007985 */ /* 0x008fe8000c101904 */
[----:B----4-:R-:W3:Y:S01]  /*3b910*/  LD.E R27, desc[UR6][R2.64+0x1fc] ;  /* 0x0001fc06021b7980 */ /* 0x010ee2000c101900 */
[----:B------:R-:W-:-:S02]  /*3b920*/  R2UR UR20, R4 ;  /* 0x00000000041472ca */ /* 0x000fc400000e0000 */
[C---:B------:R-:W-:Y:S02]  /*3b930*/  R2UR UR21, R5.reuse ;  /* 0x00000000051572ca */ /* 0x040fe400000e0000 */
[C---:B------:R-:W-:Y:S02]  /*3b940*/  R2UR UR22, R4.reuse ;  /* 0x00000000041672ca */ /* 0x040fe400000e0000 */
[C---:B------:R-:W-:Y:S02]  /*3b950*/  R2UR UR23, R5.reuse ;  /* 0x00000000051772ca */ /* 0x040fe400000e0000 */
[C---:B------:R-:W-:Y:S02]  /*3b960*/  R2UR UR24, R4.reuse ;  /* 0x00000000041872ca */ /* 0x040fe400000e0000 */
[----:B------:R-:W-:Y:S02]  /*3b970*/  R2UR UR25, R5 ;  /* 0x00000000051972ca */ /* 0x000fe400000e0000 */
        /* <DEDUP_REMOVED lines=31> */
[----:B------:R-:W-:Y:S01]  /*3bb70*/  R2UR UR61, R5 ;  /* 0x00000000053d72ca */ /* 0x000fe200000e0000 */
[----:B---3--:R1:W-:Y:S04]  /*3bb80*/  ST.E desc[UR4][R2.64+0x1fc], R27 ;  /* 0x0001fc1b02007985 */ /* 0x0083e8000c101904 */
[----:B------:R-:W3:Y:S04]  /*3bb90*/  LD.E R200, desc[UR14][R8.64] ;  /* 0x0000000e08c87980 */ /* 0x000ee8000c101900 */
[----:B------:R-:W4:Y:S04]  /*3bba0*/  LD.E R24, desc[UR16][R2.64] ;  /* 0x0000001002187980 */ /* 0x000f28000c101900 */
[----:B--2---:R-:W4:Y:S04]  /*3bbb0*/  LD.E R25, desc[UR18][R2.64+0x4] ;  /* 0x0000041202197980 */ /* 0x004f28000c101900 */
[----:B------:R-:W4:Y:S04]  /*3bbc0*/  LD.E R26, desc[UR20][R2.64+0x8] ;  /* 0x00000814021a7980 */ /* 0x000f28000c101900 */
[----:B-1----:R-:W4:Y:S04]  /*3bbd0*/  LD.E R27, desc[UR22][R2.64+0xc] ;  /* 0x00000c16021b7980 */ /* 0x002f28000c101900 */
[----:B0-----:R-:W4:Y:S04]  /*3bbe0*/  LD.E R28, desc[UR24][R2.64+0x10] ;  /* 0x00001018021c7980 */ /* 0x001f28000c101900 */
[----:B------:R-:W4:Y:S04]  /*3bbf0*/  LD.E R29, desc[UR26][R2.64+0x14] ;  /* 0x0000141a021d7980 */ /* 0x000f28000c101900 */
        /* <DEDUP_REMOVED lines=121> */
[----:B------:R-:W4:Y:S01]  /*3c390*/  LD.E R151, desc[UR58][R2.64+0x1fc] ;  /* 0x0001fc3a02977980 */ /* 0x000f22000c101900 */
[----:B------:R-:W-:Y:S01]  /*3c3a0*/  IMAD R6, R199, 0xc00, R6 ;  /* 0x00000c00c7067824 */ /* 0x000fe200078e0206 */
[----:B---3--:R-:W-:-:S02]  /*3c3b0*/  ISETP.NE.U32.AND P1, PT, R200, RZ, PT ;  /* 0x000000ffc800720c */ /* 0x008fc40003f25070 */
[----:B------:R-:W-:Y:S02]  /*3c3c0*/  R2UR UR7, R7 ;  /* 0x00000000070772ca */ /* 0x000fe400000e0000 */
[----:B------:R-:W-:Y:S02]  /*3c3d0*/  R2UR UR6, R6 ;  /* 0x00000000060672ca */ /* 0x000fe400000e0000 */
[----:B------:R-:W-:Y:S02]  /*3c3e0*/  F2FP.BF16.F32.PACK_AB R156, R157, R156 ;  /* 0x0000009c9d9c723e */ /* 0x000fe400000010ff */
[----:B------:R-:W-:Y:S02]  /*3c3f0*/  F2FP.BF16.F32.PACK_AB R158, R159, R158 ;  /* 0x0000009e9f9e723e */ /* 0x000fe400000010ff */
[----:B------:R-:W-:Y:S02]  /*3c400*/  F2FP.BF16.F32.PACK_AB R157, R196, R195 ;  /* 0x000000c3c49d723e */ /* 0x000fe400000010ff */
[----:B------:R-:W-:Y:S01]  /*3c410*/  F2FP.BF16.F32.PACK_AB R159, R198, R197 ;  /* 0x000000c5c69f723e */ /* 0x000fe200000010ff */
[----:B------:R-:W-:Y:S01]  /*3c420*/  VOTEU.ANY UP0, P1 ;  /* 0x00000000003f7886 */ /* 0x000fe20000800100 */
        /* <DEDUP_REMOVED lines=20> */
[----:B----4-:R-:W-:-:S06]  /*3c570*/  WARPGROUP.ARRIVE ;  /* 0x00000000000079c5 */ /* 0x010fcc0000000000 */
[----:B------:R-:W-:Y:S01]  /*3c580*/  HGMMA.64x256x16.F32.BF16 R24, R156, gdesc[UR4].tnspB, R24, UP0, gsb0 ;  /* 0x43e000049c187df0 */ /* 0x000fe2000b801818 */
        /* <DEDUP_REMOVED lines=18> */
[C---:B------:R-:W-:Y:S01]  /*3c6b0*/  R2UR UR46, R4.reuse ;  /* 0x00000000042e72ca */ /* 0x040fe200000e0000 */
[----:B------:R-:W-:Y:S02]  /*3c6c0*/  WARPGROUP.DEPBAR.LE gsb0, 0x0 ;  /* 0x00008000000079c5 */ /* 0x000fe40000010000 */
[----:B------:R0:W-:Y:S01]  /*3c6d0*/  ST.E desc[UR4][R2.64], R24 ;  /* 0x0000001802007985 */ /* 0x0001e2000c101904 */
[C---:B------:R-:W-:Y:S02]  /*3c6e0*/  R2UR UR4, R4.reuse ;  /* 0x00000000040472ca */ /* 0x040fe400000e0000 */
[C---:B------:R-:W-:Y:S01]  /*3c6f0*/  R2UR UR5, R5.reuse ;  /* 0x00000000050572ca */ /* 0x040fe200000e0000 */
[----:B------:R1:W-:Y:S01]  /*3c700*/  ST.E desc[UR6][R2.64+0x4], R25 ;  /* 0x0000041902007985 */ /* 0x0003e2000c101906 */
[C---:B------:R-:W-:Y:S02]  /*3c710*/  R2UR UR6, R4.reuse ;  /* 0x00000000040672ca */ /* 0x040fe400000e0000 */
[----:B------:R-:W-:Y:S01]  /*3c720*/  R2UR UR7, R5 ;  /* 0x00000000050772ca */ /* 0x000fe200000e0000 */
[----:B------:R2:W-:Y:S01]  /*3c730*/  ST.E desc[UR8][R2.64+0x8], R26 ;  /* 0x0000081a02007985 */ /* 0x0005e2000c101908 */
[----:B------:R-:W-:-:S02]  /*3c740*/  R2UR UR8, R4 ;  /* 0x00000000040872ca */ /* 0x000fc400000e0000 */
[C---:B------:R-:W-:Y:S01]  /*3c750*/  R2UR UR9, R5.reuse ;  /* 0x00000000050972ca */ /* 0x040fe200000e0000 */
        /* <DEDUP_REMOVED lines=29> */
[----:B------:R-:W-:Y:S01]  /*3c930*/  R2UR UR7, R5 ;  /* 0x00000000050772ca */ /* 0x000fe200000e0000 */
[----:B------:R5:W-:Y:S04]  /*3c940*/  ST.E desc[UR8][R2.64+0x34], R37 ;  /* 0x0000342502007985 */ /* 0x000be8000c101908 */
[----:B------:R5:W-:Y:S04]  /*3c950*/  ST.E desc[UR10][R2.64+0x38], R38 ;  /* 0x0000382602007985 */ /* 0x000be8000c10190a */
[----:B------:R5:W-:Y:S04]  /*3c960*/  ST.E desc[UR12][R2.64+0x3c], R39 ;  /* 0x00003c2702007985 */ /* 0x000be8000c10190c */
[----:B------:R5:W-:Y:S04]  /*3c970*/  ST.E desc[UR14][R2.64+0x40], R40 ;  /* 0x0000402802007985 */ /* 0x000be8000c10190e */
[----:B------:R5:W-:Y:S04]  /*3c980*/  ST.E desc[UR16][R2.64+0x44], R41 ;  /* 0x0000442902007985 */ /* 0x000be8000c101910 */
[----:B------:R5:W-:Y:S01]  /*3c990*/  ST.E desc[UR18][R2.64+0x48], R42 ;  /* 0x0000482a02007985 */ /* 0x000be2000c101912 */
[----:B------:R-:W-:-:S03]  /*3c9a0*/  R2UR UR8, R4 ;  /* 0x00000000040872ca */ /* 0x000fc600000e0000 */
[----:B------:R5:W-:Y:S01]  /*3c9b0*/  ST.E desc[UR20][R2.64+0x4c], R43 ;  /* 0x00004c2b02007985 */ /* 0x000be2000c101914 */
[----:B------:R-:W-:-:S03]  /*3c9c0*/  R2UR UR9, R5 ;  /* 0x00000000050972ca */ /* 0x000fc600000e0000 */
[----:B------:R5:W-:Y:S04]  /*3c9d0*/  ST.E desc[UR22][R2.64+0x50], R44 ;  /* 0x0000502c02007985 */ /* 0x000be8000c101916 */
[----:B------:R5:W-:Y:S04]  /*3c9e0*/  ST.E desc[UR24][R2.64+0x54], R45 ;  /* 0x0000542d02007985 */ /* 0x000be8000c101918 */
[----:B------:R5:W-:Y:S01]  /*3c9f0*/  ST.E desc[UR4][R2.64+0x58], R46 ;  /* 0x0000582e02007985 */ /* 0x000be2000c101904 */
[C---:B------:R-:W-:Y:S02]  /*3ca00*/  R2UR UR4, R4.reuse ;  /* 0x00000000040472ca */ /* 0x040fe400000e0000 */
[----:B------:R-:W-:Y:S01]  /*3ca10*/  R2UR UR5, R5 ;  /* 0x00000000050572ca */ /* 0x000fe200000e0000 */
[----:B------:R5:W-:Y:S01]  /*3ca20*/  ST.E desc[UR6][R2.64+0x5c], R47 ;  /* 0x00005c2f02007985 */ /* 0x000be2000c101906 */
        /* <DEDUP_REMOVED lines=14> */
[----:B------:R5:W-:Y:S01]  /*3cb10*/  ST.E desc[UR8][R2.64+0x60], R48 ;  /* 0x0000603002007985 */ /* 0x000be2000c101908 */
[C---:B------:R-:W-:Y:S02]  /*3cb20*/  R2UR UR22, R4.reuse ;  /* 0x00000000041672ca */ /* 0x040fe400000e0000 */
[C---:B------:R-:W-:Y:S01]  /*3cb30*/  R2UR UR23, R5.reuse ;  /* 0x00000000051772ca */ /* 0x040fe200000e0000 */
[----:B------:R5:W-:Y:S01]  /*3cb40*/  ST.E desc[UR4][R2.64+0x64], R49 ;  /* 0x0000643102007985 */ /* 0x000be2000c101904 */
[C---:B------:R-:W-:Y:S02]  /*3cb50*/  R2UR UR24, R4.reuse ;  /* 0x00000000041872ca */ /* 0x040fe400000e0000 */
[----:B------:R-:W-:Y:S02]  /*3cb60*/  R2UR UR25, R5 ;  /* 0x00000000051972ca */ /* 0x000fe400000e0000 */
[----:B------:R-:W-:-:S02]  /*3cb70*/  R2UR UR8, R4 ;  /* 0x00000000040872ca */ /* 0x000fc400000e0000 */
[C---:B------:R-:W-:Y:S02]  /*3cb80*/  R2UR UR9, R5.reuse ;  /* 0x00000000050972ca */ /* 0x040fe400000e0000 */
[C---:B------:R-:W-:Y:S02]  /*3cb90*/  R2UR UR4, R4.reuse ;  /* 0x00000000040472ca */ /* 0x040fe400000e0000 */
[----:B------:R-:W-:Y:S01]  /*3cba0*/  R2UR UR5, R5 ;  /* 0x00000000050572ca */ /* 0x000fe200000e0000 */
        /* <DEDUP_REMOVED lines=8> */
[----:B------:R5:W-:Y:S04]  /*3cc30*/  ST.E desc[UR20][R2.64+0x80], R56 ;  /* 0x0000803802007985 */ /* 0x000be8000c101914 */
[----:B------:R5:W-:Y:S04]  /*3cc40*/  ST.E desc[UR22][R2.64+0x84], R57 ;  /* 0x0000843902007985 */ /* 0x000be8000c101916 */
[----:B------:R5:W-:Y:S01]  /*3cc50*/  ST.E desc[UR24][R2.64+0x88], R58 ;  /* 0x0000883a02007985 */ /* 0x000be2000c101918 */
[----:B------:R-:W-:-:S03]  /*3cc60*/  R2UR UR10, R4 ;  /* 0x00000000040a72ca */ /* 0x000fc600000e0000 */
[----:B------:R5:W-:Y:S01]  /*3cc70*/  ST.E desc[UR8][R2.64+0x8c], R59 ;  /* 0x00008c3b02007985 */ /* 0x000be2000c101908 */
[C---:B------:R-:W-:Y:S02]  /*3cc80*/  R2UR UR8, R4.reuse ;  /* 0x00000000040872ca */ /* 0x040fe400000e0000 */
[C---:B------:R-:W-:Y:S01]  /*3cc90*/  R2UR UR9, R5.reuse ;  /* 0x00000000050972ca */ /* 0x040fe200000e0000 */
[----:B------:R5:W-:Y:S01]  /*3cca0*/  ST.E desc[UR4][R2.64+0x90], R60 ;  /* 0x0000903c02007985 */ /* 0x000be2000c101904 */
        /* <DEDUP_REMOVED lines=259> */
[----:B------:R5:W-:Y:S01]  /*3dce0*/  ST.E desc[UR16][R2.64+0x1e4], R145 ;  /* 0x0001e49102007985 */ /* 0x000be2000c101910 */
[----:B------:R-:W-:-:S03]  /*3dcf0*/  R2UR UR8, R4 ;  /* 0x00000000040872ca */ /* 0x000fc600000e0000 */
[----:B------:R5:W-:Y:S01]  /*3dd00*/  ST.E desc[UR18][R2.64+0x1e8], R146 ;  /* 0x0001e89202007985 */ /* 0x000be2000c101912 */
[----:B------:R-:W-:-:S03]  /*3dd10*/  R2UR UR9, R5 ;  /* 0x00000000050972ca */ /* 0x000fc600000e0000 */
[----:B------:R5:W-:Y:S01]  /*3dd20*/  ST.E desc[UR20][R2.64+0x1ec], R147 ;  /* 0x0001ec9302007985 */ /* 0x000be2000c101914 */
[C---:B------:R-:W-:Y:S02]  /*3dd30*/  R2UR UR14, R4.reuse ;  /* 0x00000000040e72ca */ /* 0x040fe400000e0000 */
[C---:B------:R-:W-:Y:S01]  /*3dd40*/  R2UR UR15, R5.reuse ;  /* 0x00000000050f72ca */ /* 0x040fe200000e0000 */
[----:B------:R5:W-:Y:S01]  /*3dd50*/  ST.E desc[UR22][R2.64+0x1f0], R148 ;  /* 0x0001f09402007985 */ /* 0x000be2000c101916 */
[C---:B------:R-:W-:Y:S02]  /*3dd60*/  R2UR UR16, R4.reuse ;  /* 0x00000000041072ca */ /* 0x040fe400000e0000 */
[C---:B------:R-:W-:Y:S01]  /*3dd70*/  R2UR UR17, R5.reuse ;  /* 0x00000000051172ca */ /* 0x040fe200000e0000 */
[----:B------:R5:W-:Y:S01]  /*3dd80*/  ST.E desc[UR24][R2.64+0x1f4], R149 ;  /* 0x0001f49502007985 */ /* 0x000be2000c101918 */
        /* <DEDUP_REMOVED lines=21> */
[----:B------:R5:W-:Y:S01]  /*3dee0*/  ST.E desc[UR6][R2.64+0x1f8], R150 ;  /* 0x0001f89602007985 */ /* 0x000be2000c101906 */
[----:B------:R-:W-:-:S03]  /*3def0*/  R2UR UR60, R4 ;  /* 0x00000000043c72ca */ /* 0x000fc600000e0000 */
[----:B------:R5:W-:Y:S01]  /*3df00*/  ST.E desc[UR8][R2.64+0x1fc], R151 ;  /* 0x0001fc9702007985 */ /* 0x000be2000c101908 */
[----:B------:R-:W-:-:S03]  /*3df10*/  R2UR UR61, R5 ;  /* 0x00000000053d72ca */ /* 0x000fc600000e0000 */
[----:B------:R-:W-:Y:S01]  /*3df20*/  ST.E desc[UR14][R8.64], R191 ;  /* 0x000000bf08007985 */ /* 0x000fe2000c10190e */
[C---:B------:R-:W-:Y:S02]  /*3df30*/  R2UR UR4, R4.reuse ;  /* 0x00000000040472ca */ /* 0x040fe400000e0000 */
[C---:B------:R-:W-:Y:S01]  /*3df40*/  R2UR UR5, R5.reuse ;  /* 0x00000000050572ca */ /* 0x040fe200000e0000 */
[----:B0-----:R-:W5:Y:S01]  /*3df50*/  LD.E R24, desc[UR16][R2.64] ;  /* 0x0000001002187980 */ /* 0x001f62000c101900 */
[C---:B------:R-:W-:Y:S02]  /*3df60*/  R2UR UR6, R4.reuse ;  /* 0x00000000040672ca */ /* 0x040fe400000e0000 */
[C---:B------:R-:W-:Y:S01]  /*3df70*/  R2UR UR7, R5.reuse ;  /* 0x00000000050772ca */ /* 0x040fe200000e0000 */
[----:B-1----:R-:W5:Y:S01]  /*3df80*/  LD.E R25, desc[UR18][R2.64+0x4] ;  /* 0x0000041202197980 */ /* 0x002f62000c101900 */
[C---:B------:R-:W-:Y:S02]  /*3df90*/  R2UR UR8, R4.reuse ;  /* 0x00000000040872ca */ /* 0x040fe400000e0000 */
[----:B------:R-:W-:Y:S01]  /*3dfa0*/  R2UR UR9, R5 ;  /* 0x00000000050972ca */ /* 0x000fe200000e0000 */
[----:B--2---:R-:W2:Y:S01]  /*3dfb0*/  LD.E R26, desc[UR20][R2.64+0x8] ;  /* 0x00000814021a7980 */ /* 0x004ea2000c101900 */
[----:B------:R-:W-:-:S02]  /*3dfc0*/  R2UR UR10, R4 ;  /* 0x00000000040a72ca */ /* 0x000fc400000e0000 */
[C---:B------:R-:W-:Y:S01]  /*3dfd0*/  R2UR UR11, R5.reuse ;  /* 0x00000000050b72ca */ /* 0x040fe200000e0000 */
[----:B---3--:R-:W2:Y:S01]  /*3dfe0*/  LD.E R27, desc[UR22][R2.64+0xc] ;  /* 0x00000c16021b7980 */ /* 0x008ea2000c101900 */
[C---:B------:R-:W-:Y:S02]  /*3dff0*/  R2UR UR12, R4.reuse ;  /* 0x00000000040c72ca */ /* 0x040fe400000e0000 */
[C---:B------:R-:W-:Y:S01]  /*3e000*/  R2UR UR13, R5.reuse ;  /* 0x00000000050d72ca */ /* 0x040fe200000e0000 */
[----:B----4-:R-:W2:Y:S01]  /*3e010*/  LD.E R28, desc[UR24][R2.64+0x10] ;  /* 0x00001018021c7980 */ /* 0x010ea2000c101900 */
[C---:B------:R-:W-:Y:S02]  /*3e020*/  R2UR UR14, R4.reuse ;  /* 0x00000000040e72ca */ /* 0x040fe400000e0000 */
[----:B------:R-:W-:Y:S01]  /*3e030*/  R2UR UR15, R5 ;  /* 0x00000000050f72ca */ /* 0x000fe200000e0000 */
[----:B-----5:R-:W2:Y:S01]  /*3e040*/  LD.E R29, desc[UR26][R2.64+0x14] ;  /* 0x0000141a021d7980 */ /* 0x020ea2000c101900 */
[----:B------:R-:W-:-:S02]  /*3e050*/  R2UR UR16, R4 ;  /* 0x00000000041072ca */ /* 0x000fc400000e0000 */
[C---:B------:R-:W-:Y:S01]  /*3e060*/  R2UR UR17, R5.reuse ;  /* 0x00000000051172ca */ /* 0x040fe200000e0000 */
[----:B------:R-:W2:Y:S01]  /*3e070*/  LD.E R30, desc[UR28][R2.64+0x18] ;  /* 0x0000181c021e7980 */ /* 0x000ea2000c101900 */
[C---:B------:R-:W-:Y:S02]  /*3e080*/  R2UR UR18, R4.reuse ;  /* 0x00000000041272ca */ /* 0x040fe400000e0000 */
[C---:B------:R-:W-:Y:S01]  /*3e090*/  R2UR UR19, R5.reuse ;  /* 0x00000000051372ca */ /* 0x040fe200000e0000 */
[----:B------:R-:W2:Y:S01]  /*3e0a0*/  LD.E R31, desc[UR30][R2.64+0x1c] ;  /* 0x00001c1e021f7980 */ /* 0x000ea2000c101900 */
[C---:B------:R-:W-:Y:S02]  /*3e0b0*/  R2UR UR20, R4.reuse ;  /* 0x00000000041472ca */ /* 0x040fe400000e0000 */
[----:B------:R-:W-:Y:S01]  /*3e0c0*/  R2UR UR21, R5 ;  /* 0x00000000051572ca */ /* 0x000fe200000e0000 */
[----:B------:R-:W2:Y:S01]  /*3e0d0*/  LD.E R32, desc[UR32][R2.64+0x20] ;  /* 0x0000202002207980 */ /* 0x000ea2000c101900 */
        /* <DEDUP_REMOVED lines=291> */
[----:B------:R-:W-:Y:S02]  /*3f310*/  R2UR UR58, R4 ;  /* 0x00000000043a72ca */ /* 0x000fe400000e0000 */
[----:B------:R-:W-:Y:S01]  /*3f320*/  R2UR UR59, R5 ;  /* 0x00000000053b72ca */ /* 0x000fe200000e0000 */
        /* <DEDUP_REMOVED lines=22> */
[----:B------:R-:W-:-:S02]  /*3f490*/  VIADD R156, R6, 0x80 ;  /* 0x00000080069c7836 */ /* 0x000fc40000000000 */
[----:B------:R-:W-:-:S03]  /*3f4a0*/  IMAD.MOV.U32 R157, RZ, RZ, R7 ;  /* 0x000000ffff9d7224 */ /* 0x000fc600078e0007 */
[----:B------:R-:W-:Y:S02]  /*3f4b0*/  R2UR UR6, R156 ;  /* 0x000000009c0672ca */ /* 0x000fe400000e0000 */
[----:B------:R-:W-:Y:S02]  /*3f4c0*/  R2UR UR7, R157 ;  /* 0x000000009d0772ca */ /* 0x000fe400000e0000 */
[----:B------:R-:W-:Y:S02]  /*3f4d0*/  F2FP.BF16.F32.PACK_AB R156, R21, R154 ;  /* 0x0000009a159c723e */ /* 0x000fe400000010ff */
[----:B------:R-:W-:Y:S02]  /*3f4e0*/  F2FP.BF16.F32.PACK_AB R158, R17, R20 ;  /* 0x00000014119e723e */ /* 0x000fe400000010ff */
[----:B------:R-:W-:Y:S02]  /*3f4f0*/  F2FP.BF16.F32.PACK_AB R157, R13, R14 ;  /* 0x0000000e0d9d723e */ /* 0x000fe400000010ff */
[----:B------:R-:W-:-:S02]  /*3f500*/  F2FP.BF16.F32.PACK_AB R159, R11, R12 ;  /* 0x0000000c0b9f723e */ /* 0x000fc400000010ff */
        /* <DEDUP_REMOVED lines=18> */
[----:B------:R-:W-:Y:S02]  /*3f630*/  R2UR UR24, R4 ;  /* 0x00000000041872ca */ /* 0x000fe400000e0000 */
[----:B------:R-:W-:Y:S01]  /*3f640*/  R2UR UR25, R5 ;  /* 0x00000000051972ca */ /* 0x000fe200000e0000 */
[----:B--2---:R-:W-:-:S06]  /*3f650*/  WARPGROUP.ARRIVE ;  /* 0x00000000000079c5 */ /* 0x004fcc0000000000 */
[----:B------:R-:W-:Y:S01]  /*3f660*/  HGMMA.64x256x16.F32.BF16 R24, R156, gdesc[UR4].tnspB, R24, gsb0 ;  /* 0x43e000049c187df0 */ /* 0x000fe20008001818 */
        /* <DEDUP_REMOVED lines=2359> */
[C---:B------:R-:W-:Y:S01]  /*489e0*/  R2UR UR39, R5.reuse ;  /* 0x00000000052772ca */ /* 0x040fe200000e0000 */
[----:B------:R-:W-:Y:S02]  /*489f0*/  WARPGROUP.DEPBAR.LE gsb0, 0x0 ;  /* 0x00008000000079c5 */ /* 0x000fe40000010000 */
        /* <DEDUP_REMOVED lines=348> */
[----:B------:R5:W-:Y:S04]  /*49fc0*/  ST.E desc[UR26][R2.64+0x1e0], R144 ;  /* 0x0001e09002007985 */ /* 0x000be8000c10191a */
[----:B------:R5:W-:Y:S04]  /*49fd0*/  ST.E desc[UR28][R2.64+0x1e4], R145 ;  /* 0x0001e49102007985 */ /* 0x000be8000c10191c */
[----:B------:R-:W-:Y:S01]  /*49fe0*/  ST.E desc[UR6][R2.64+0x1ec], R147 ;  /* 0x0001ec9302007985 */ /* 0x000fe2000c101906 */
[----:B------:R-:W-:-:S03]  /*49ff0*/  R2UR UR4, R4 ;  /* 0x00000000040472ca */ /* 0x000fc600000e0000 */
[----:B------:R-:W-:Y:S01]  /*4a000*/  ST.E desc[UR8][R2.64+0x1f0], R148 ;  /* 0x0001f09402007985 */ /* 0x000fe2000c101908 */
[----:B------:R-:W-:-:S03]  /*4a010*/  R2UR UR5, R5 ;  /* 0x00000000050572ca */ /* 0x000fc600000e0000 */
[----:B------:R-:W-:Y:S01]  /*4a020*/  ST.E desc[UR10][R2.64+0x1f4], R149 ;  /* 0x0001f49502007985 */ /* 0x000fe2000c10190a */
[----:B------:R-:W-:-:S03]  /*4a030*/  R2UR UR16, R4 ;  /* 0x00000000041072ca */ /* 0x000fc600000e0000 */
[----:B------:R-:W-:Y:S01]  /*4a040*/  ST.E desc[UR12][R2.64+0x1f8], R150 ;  /* 0x0001f89602007985 */ /* 0x000fe2000c10190c */
[----:B------:R-:W-:-:S03]  /*4a050*/  R2UR UR17, R5 ;  /* 0x00000000051172ca */ /* 0x000fc600000e0000 */
[----:B------:R-:W-:Y:S01]  /*4a060*/  ST.E desc[UR14][R2.64+0x1fc], R151 ;  /* 0x0001fc9702007985 */ /* 0x000fe2000c10190e */
        /* <DEDUP_REMOVED lines=31> */
[----:B------:R-:W-:Y:S01]  /*4a260*/  R2UR UR59, R5 ;  /* 0x00000000053b72ca */ /* 0x000fe200000e0000 */
        /* <DEDUP_REMOVED lines=322> */
[----:B------:R-:W-:Y:S01]  /*4b690*/  R2UR UR58, R4 ;  /* 0x00000000043a72ca */ /* 0x000fe200000e0000 */
[----:B------:R-:W2:Y:S01]  /*4b6a0*/  LD.E R130, desc[UR12][R2.64+0x1a8] ;  /* 0x0001a80c02827980 */ /* 0x000ea2000c101900 */
[----:B------:R-:W-:-:S03]  /*4b6b0*/  R2UR UR59, R5 ;  /* 0x00000000053b72ca */ /* 0x000fc600000e0000 */
        /* <DEDUP_REMOVED lines=21> */
[----:B------:R-:W-:Y:S01]  /*4b810*/  VIADD R6, R6, 0x280 ;  /* 0x0000028006067836 */ /* 0x000fe20000000000 */
[----:B------:R-:W-:-:S02]  /*4b820*/  R2UR UR7, R7 ;  /* 0x00000000070772ca */ /* 0x000fc400000e0000 */
[----:B------:R-:W-:Y:S02]  /*4b830*/  F2FP.BF16.F32.PACK_AB R186, R186, R187 ;  /* 0x000000bbbaba723e */ /* 0x000fe400000010ff */
[----:B------:R-:W-:Y:S02]  /*4b840*/  R2UR UR6, R6 ;  /* 0x00000000060672ca */ /* 0x000fe400000e0000 */
[----:B------:R-:W-:Y:S02]  /*4b850*/  F2FP.BF16.F32.PACK_AB R184, R188, R189 ;  /* 0x000000bdbcb8723e */ /* 0x000fe400000010ff */
[----:B------:R-:W-:Y:S02]  /*4b860*/  F2FP.BF16.F32.PACK_AB R185, R162, R163 ;  /* 0x000000a3a2b9723e */ /* 0x000fe400000010ff */
[----:B------:R-:W-:Y:S02]  /*4b870*/  F2FP.BF16.F32.PACK_AB R187, R160, R161 ;  /* 0x000000a1a0bb723e */ /* 0x000fe400000010ff */
        /* <DEDUP_REMOVED lines=27> */
[----:B------:R-:W-:Y:S01]  /*4ba30*/  R2UR UR29, R5 ;  /* 0x00000000051d72ca */ /* 0x000fe200000e0000 */
[----:B------:R-:W-:-:S02]  /*4ba40*/  WARPGROUP.DEPBAR.LE gsb0, 0x0 ;  /* 0x00008000000079c5 */ /* 0x000fc40000010000 */
[----:B------:R-:W-:Y:S01]  /*4ba50*/  ST.E desc[UR4][R2.64], R24 ;  /* 0x0000001802007985 */ /* 0x000fe2000c101904 */
[C---:B------:R-:W-:Y:S02]  /*4ba60*/  R2UR UR4, R4.reuse ;  /* 0x00000000040472ca */ /* 0x040fe400000e0000 */
[C---:B------:R-:W-:Y:S01]  /*4ba70*/  R2UR UR5, R5.reuse ;  /* 0x00000000050572ca */ /* 0x040fe200000e0000 */
[----:B------:R-:W-:Y:S01]  /*4ba80*/  ST.E desc[UR6][R2.64+0x4], R25 ;  /* 0x0000041902007985 */ /* 0x000fe2000c101906 */
[C---:B------:R-:W-:Y:S02]  /*4ba90*/  R2UR UR6, R4.reuse ;  /* 0x00000000040672ca */ /* 0x040fe400000e0000 */
[----:B------:R-:W-:Y:S01]  /*4baa0*/  R2UR UR7, R5 ;  /* 0x00000000050772ca */ /* 0x000fe200000e0000 */
[----:B------:R-:W-:Y:S04]  /*4bab0*/  ST.E desc[UR8][R2.64+0x8], R26 ;  /* 0x0000081a02007985 */ /* 0x000fe8000c101908 */
[----:B------:R-:W-:Y:S04]  /*4bac0*/  ST.E desc[UR10][R2.64+0xc], R27 ;  /* 0x00000c1b02007985 */ /* 0x000fe8000c10190a */
[----:B------:R-:W-:Y:S01]  /*4bad0*/  ST.E desc[UR12][R2.64+0x10], R28 ;  /* 0x0000101c02007985 */ /* 0x000fe2000c10190c */
[----:B------:R-:W-:-:S03]  /*4bae0*/  R2UR UR8, R4 ;  /* 0x00000000040872ca */ /* 0x000fc600000e0000 */
[----:B------:R-:W-:Y:S01]  /*4baf0*/  ST.E desc[UR14][R2.64+0x14], R29 ;  /* 0x0000141d02007985 */ /* 0x000fe2000c10190e */
[----:B------:R-:W-:-:S03]  /*4bb00*/  R2UR UR9, R5 ;  /* 0x00000000050972ca */ /* 0x000fc600000e0000 */
[----:B------:R-:W-:Y:S04]  /*4bb10*/  ST.E desc[UR16][R2.64+0x18], R30 ;  /* 0x0000181e02007985 */ /* 0x000fe8000c101910 */
[----:B------:R-:W-:Y:S04]  /*4bb20*/  ST.E desc[UR18][R2.64+0x1c], R31 ;  /* 0x00001c1f02007985 */ /* 0x000fe8000c101912 */
[----:B------:R-:W-:Y:S04]  /*4bb30*/  ST.E desc[UR20][R2.64+0x20], R32 ;  /* 0x0000202002007985 */ /* 0x000fe8000c101914 */
[----:B------:R-:W-:Y:S04]  /*4bb40*/  ST.E desc[UR22][R2.64+0x24], R33 ;  /* 0x0000242102007985 */ /* 0x000fe8000c101916 */
[----:B------:R-:W-:Y:S01]  /*4bb50*/  ST.E desc[UR24][R2.64+0x28], R34 ;  /* 0x0000282202007985 */ /* 0x000fe2000c101918 */
[----:B------:R-:W-:-:S03]  /*4bb60*/  R2UR UR10, R4 ;  /* 0x00000000040a72ca */ /* 0x000fc600000e0000 */
[----:B------:R-:W-:Y:S01]  /*4bb70*/  ST.E desc[UR4][R2.64+0x2c], R35 ;  /* 0x00002c2302007985 */ /* 0x000fe2000c101904 */
[C---:B------:R-:W-:Y:S02]  /*4bb80*/  R2UR UR4, R4.reuse ;  /* 0x00000000040472ca */ /* 0x040fe400000e0000 */
[C---:B------:R-:W-:Y:S01]  /*4bb90*/  R2UR UR5, R5.reuse ;  /* 0x00000000050572ca */ /* 0x040fe200000e0000 */
[----:B------:R-:W-:Y:S01]  /*4bba0*/  ST.E desc[UR6][R2.64+0x30], R36 ;  /* 0x0000302402007985 */ /* 0x000fe2000c101906 */
        /* <DEDUP_REMOVED lines=13> */
[----:B------:R-:W-:Y:S01]  /*4bc80*/  ST.E desc[UR8][R2.64+0x34], R37 ;  /* 0x0000342502007985 */ /* 0x000fe2000c101908 */
        /* <DEDUP_REMOVED lines=8> */
[----:B------:R-:W-:Y:S01]  /*4bd10*/  R2UR UR5, R5 ;  /* 0x00000000050572ca */ /* 0x000fe200000e0000 */
[----:B------:R-:W-:Y:S04]  /*4bd20*/  ST.E desc[UR6][R2.64+0x3c], R39 ;  /* 0x00003c2702007985 */ /* 0x000fe8000c101906 */
[----:B------:R-:W-:Y:S04]  /*4bd30*/  ST.E desc[UR10][R2.64+0x40], R40 ;  /* 0x0000402802007985 */ /* 0x000fe8000c10190a */
[----:B------:R-:W-:Y:S04]  /*4bd40*/  ST.E desc[UR12][R2.64+0x44], R41 ;  /* 0x0000442902007985 */ /* 0x000fe8000c10190c */
        /* <DEDUP_REMOVED lines=8> */
[----:B------:R-:W-:Y:S01]  /*4bdd0*/  ST.E desc[UR8][R2.64+0x60], R48 ;  /* 0x0000603002007985 */ /* 0x000fe2000c101908 */
[C---:B------:R-:W-:Y:S02]  /*4bde0*/  R2UR UR8, R4.reuse ;  /* 0x00000000040872ca */ /* 0x040fe400000e0000 */
[----:B------:R-:W-:Y:S01]  /*4bdf0*/  R2UR UR9, R5 ;  /* 0x00000000050972ca */ /* 0x000fe200000e0000 */
[----:B------:R-:W-:Y:S01]  /*4be00*/  ST.E desc[UR4][R2.64+0x64], R49 ;  /* 0x0000643102007985 */ /* 0x000fe2000c101904 */
        /* <DEDUP_REMOVED lines=14> */
[----:B------:R-:W-:Y:S01]  /*4bef0*/  ST.E desc[UR6][R2.64+0x68], R50 ;  /* 0x0000683202007985 */ /* 0x000fe2000c101906 */
        /* <DEDUP_REMOVED lines=288> */
[----:B------:R-:W2:Y:S01]  /*4d100*/  LD.E R7, desc[UR28][R2.64] ;  /* 0x0000001c02077980 */ /* 0x000ea2000c101900 */
[----:B------:R-:W-:-:S02]  /*4d110*/  R2UR UR4, R4 ;  /* 0x00000000040472ca */ /* 0x000fc400000e0000 */
[C---:B------:R-:W-:Y:S02]  /*4d120*/  R2UR UR5, R5.reuse ;  /* 0x00000000050572ca */ /* 0x040fe400000e0000 */
[----:B------:R-:W-:Y:S02]  /*4d130*/  R2UR UR6, R4 ;  /* 0x00000000040672ca */ /* 0x000fe400000e0000 */
[----:B------:R-:W-:-:S09]  /*4d140*/  R2UR UR7, R5 ;  /* 0x00000000050772ca */ /* 0x000fd200000e0000 */
[----:B--2---:R1:W-:Y:S04]  /*4d150*/  ST.E desc[UR4][R2.64], R7 ;  /* 0x0000000702007985 */ /* 0x0043e8000c101904 */
[----:B------:R-:W2:Y:S01]  /*4d160*/  LD.E R11, desc[UR6][R2.64+0x4] ;  /* 0x00000406020b7980 */ /* 0x000ea2000c101900 */
[C---:B------:R-:W-:Y:S02]  /*4d170*/  R2UR UR4, R4.reuse ;  /* 0x00000000040472ca */ /* 0x040fe400000e0000 */
[C---:B------:R-:W-:Y:S02]  /*4d180*/  R2UR UR5, R5.reuse ;  /* 0x00000000050572ca */ /* 0x040fe400000e0000 */
[----:B------:R-:W-:Y:S02]  /*4d190*/  R2UR UR6, R4 ;  /* 0x00000000040672ca */ /* 0x000fe400000e0000 */
[----:B------:R-:W-:-:S09]  /*4d1a0*/  R2UR UR7, R5 ;  /* 0x00000000050772ca */ /* 0x000fd200000e0000 */
[----:B--2---:R2:W-:Y:S04]  /*4d1b0*/  ST.E desc[UR4][R2.64+0x4], R11 ;  /* 0x0000040b02007985 */ /* 0x0045e8000c101904 */
[----:B------:R-:W3:Y:S01]  /*4d1c0*/  LD.E R13, desc[UR6][R2.64+0x8] ;  /* 0x00000806020d7980 */ /* 0x000ee2000c101900 */
[C---:B------:R-:W-:Y:S02]  /*4d1d0*/  R2UR UR4, R4.reuse ;  /* 0x00000000040472ca */ /* 0x040fe400000e0000 */
[C---:B------:R-:W-:Y:S02]  /*4d1e0*/  R2UR UR5, R5.reuse ;  /* 0x00000000050572ca */ /* 0x040fe400000e0000 */
[----:B------:R-:W-:Y:S02]  /*4d1f0*/  R2UR UR6, R4 ;  /* 0x00000000040672ca */ /* 0x000fe400000e0000 */
[----:B------:R-:W-:-:S09]  /*4d200*/  R2UR UR7, R5 ;  /* 0x00000000050772ca */ /* 0x000fd200000e0000 */
[----:B---3--:R3:W-:Y:S04]  /*4d210*/  ST.E desc[UR4][R2.64+0x8], R13 ;  /* 0x0000080d02007985 */ /* 0x0087e8000c101904 */
[----:B0-----:R-:W4:Y:S01]  /*4d220*/  LD.E R9, desc[UR6][R2.64+0xc] ;  /* 0x00000c0602097980 */ /* 0x001f22000c101900 */
[C---:B------:R-:W-:Y:S02]  /*4d230*/  R2UR UR4, R4.reuse ;  /* 0x00000000040472ca */ /* 0x040fe400000e0000 */
[C---:B------:R-:W-:Y:S02]  /*4d240*/  R2UR UR5, R5.reuse ;  /* 0x00000000050572ca */ /* 0x040fe400000e0000 */
[----:B------:R-:W-:Y:S02]  /*4d250*/  R2UR UR6, R4 ;  /* 0x00000000040672ca */ /* 0x000fe400000e0000 */
[----:B------:R-:W-:-:S09]  /*4d260*/  R2UR UR7, R5 ;  /* 0x00000000050772ca */ /* 0x000fd200000e0000 */
[----:B----4-:R0:W-:Y:S04]  /*4d270*/  ST.E desc[UR4][R2.64+0xc], R9 ;  /* 0x00000c0902007985 */ /* 0x0101e8000c101904 */
[----:B-1----:R-:W4:Y:S01]  /*4d280*/  LD.E R7, desc[UR6][R2.64+0x10] ;  /* 0x0000100602077980 */ /* 0x002f22000c101900 */
[C---:B------:R-:W-:Y:S02]  /*4d290*/  R2UR UR4, R4.reuse ;  /* 0x00000000040472ca */ /* 0x040fe400000e0000 */
[C---:B------:R-:W-:Y:S02]  /*4d2a0*/  R2UR UR5, R5.reuse ;  /* 0x00000000050572ca */ /* 0x040fe400000e0000 */
[----:B------:R-:W-:Y:S02]  /*4d2b0*/  R2UR UR6, R4 ;  /* 0x00000000040672ca */ /* 0x000fe400000e0000 */
[----:B------:R-:W-:-:S09]  /*4d2c0*/  R2UR UR7, R5 ;  /* 0x00000000050772ca */ /* 0x000fd200000e0000 */
[----:B----4-:R1:W-:Y:S04]  /*4d2d0*/  ST.E desc[UR4][R2.64+0x10], R7 ;  /* 0x0000100702007985 */ /* 0x0103e8000c101904 */
[----:B--2---:R-:W2:Y:S01]  /*4d2e0*/  LD.E R11, desc[UR6][R2.64+0x14] ;  /* 0x00001406020b7980 */ /* 0x004ea2000c101900 */
[C---:B------:R-:W-:Y:S02]  /*4d2f0*/  R2UR UR4, R4.reuse ;  /* 0x00000000040472ca */ /* 0x040fe400000e0000 */
[C---:B------:R-:W-:Y:S02]  /*4d300*/  R2UR UR5, R5.reuse ;  /* 0x00000000050572ca */ /* 0x040fe400000e0000 */
[----:B------:R-:W-:Y:S02]  /*4d310*/  R2UR UR6, R4 ;  /* 0x00000000040672ca */ /* 0x000fe400000e0000 */
[----:B------:R-:W-:-:S09]  /*4d320*/  R2UR UR7, R5 ;  /* 0x00000000050772ca */ /* 0x000fd200000e0000 */
[----:B--2---:R2:W-:Y:S04]  /*4d330*/  ST.E desc[UR4][R2.64+0x14], R11 ;  /* 0x0000140b02007985 */ /* 0x0045e8000c101904 */
[----:B---3--:R-:W3:Y:S01]  /*4d340*/  LD.E R13, desc[UR6][R2.64+0x18] ;  /* 0x00001806020d7980 */ /* 0x008ee2000c101900 */
        /* <DEDUP_REMOVED lines=719> */
[----:B---3--:R-:W2:Y:S01]  /*50040*/  LD.E R13, desc[UR6][R2.64+0x1f8] ;  /* 0x0001f806020d7980 */ /* 0x008ea2000c101900 */
[C---:B------:R-:W-:Y:S02]  /*50050*/  R2UR UR4, R4.reuse ;  /* 0x00000000040472ca */ /* 0x040fe400000e0000 */
[C---:B------:R-:W-:Y:S02]  /*50060*/  R2UR UR5, R5.reuse ;  /* 0x00000000050572ca */ /* 0x040fe400000e0000 */
[----:B------:R-:W-:Y:S02]  /*50070*/  R2UR UR6, R4 ;  /* 0x00000000040672ca */ /* 0x000fe400000e0000 */
[----:B------:R-:W-:-:S02]  /*50080*/  R2UR UR7, R5 ;  /* 0x00000000050772ca */ /* 0x000fc400000e0000 */
[----:B------:R-:W-:-:S07]  /*50090*/  LOP3.LUT P6, RZ, R193, 0x7f, RZ, 0xc0, !PT ;  /* 0x0000007fc1ff7812 */ /* 0x000fce00078cc0ff */
[----:B--2---:R1:W-:Y:S04]  /*500a0*/  ST.E desc[UR4][R2.64+0x1f8], R13 ;  /* 0x0001f80d02007985 */ /* 0x0043e8000c101904 */
[----:B0-----:R-:W2:Y:S01]  /*500b0*/  LD.E R9, desc[UR6][R2.64+0x1fc] ;  /* 0x0001fc0602097980 */ /* 0x001ea2000c101900 */
[----:B------:R-:W-:Y:S02]  /*500c0*/  R2UR UR4, R4 ;  /* 0x00000000040472ca */ /* 0x000fe400000e0000 */
[----:B------:R-:W-:-:S13]  /*500d0*/  R2UR UR5, R5 ;  /* 0x00000000050572ca */ /* 0x000fda00000e0000 */
[----:B--2---:R1:W-:Y:S01]  /*500e0*/  ST.E desc[UR4][R2.64+0x1fc], R9 ;  /* 0x0001fc0902007985 */ /* 0x0043e2000c101904 */
[----:B------:R-:W-:Y:S05]  /*500f0*/  @P6 BRA `(.L_x_2324) ;  /* 0x0000000000306947 */ /* 0x000fea0003800000 */
[----:B-1----:R-:W2:Y:S04]  /*50100*/  LDL.64 R2, [R164+0x40] ;  /* 0x00004000a4027983 */ /* 0x002ea80000100a00 */
[----:B------:R-:W3:Y:S01]  /*50110*/  LDL.64 R6, [R164] ;  /* 0x00000000a4067983 */ /* 0x000ee20000100a00 */
[C---:B------:R-:W-:Y:S02]  /*50120*/  R2UR UR4, R4.reuse ;  /* 0x00000000040472ca */ /* 0x040fe400000e0000 */
[C---:B------:R-:W-:Y:S02]  /*50130*/  R2UR UR5, R5.reuse ;  /* 0x00000000050572ca */ /* 0x040fe400000e0000 */
[----:B------:R-:W-:Y:S02]  /*50140*/  R2UR UR6, R4 ;  /* 0x00000000040672ca */ /* 0x000fe400000e0000 */
[----:B------:R-:W-:-:S09]  /*50150*/  R2UR UR7, R5 ;  /* 0x00000000050772ca */ /* 0x000fd200000e0000 */
[----:B--2---:R-:W2:Y:S04]  /*50160*/  LD.E.64 R2, desc[UR4][R2.64+0x30] ;  /* 0x0000300402027980 */ /* 0x004ea8000c101b00 */
[----:B---3--:R-:W3:Y:S01]  /*50170*/  LD.E R6, desc[UR6][R6.64] ;  /* 0x0000000606067980 */ /* 0x008ee2000c101900 */
[----:B--2---:R-:W-:-:S05]  /*50180*/  MOV R5, R2 ;  /* 0x0000000200057202 */ /* 0x004fca0000000f00 */
[----:B---3--:R-:W-:-:S05]  /*50190*/  IMAD R4, R6, 0x8, R5 ;  /* 0x0000000806047824 */ /* 0x008fca00078e0205 */
[----:B------:R-:W-:-:S04]  /*501a0*/  PRMT R4, RZ, 0x654, R4 ;  /* 0x00000654ff047816 */ /* 0x000fc80000000004 */
[----:B------:R0:W-:Y:S03]  /*501b0*/  SYNCS.ARRIVE.TRANS64.RED.A1T0 RZ, [R4+URZ], RZ ;  /* 0x000000ff04ff79a7 */ /* 0x0001e6000810043f */
.L_x_2324:
[----:B------:R-:W-:-:S04]  /*501c0*/  IMAD.MOV.U32 R195, RZ, RZ, 0x0 ;  /* 0x00000000ffc37424 */ /* 0x000fc800078e00ff */
[----:B01----:R-:W-:Y:S05]  /*501d0*/  RET.REL.NODEC R194 `(_ZN7cutlass13device_kernelIN5flash11enable_sm90INS1_16FlashAttnFwdSm90INS1_25CollectiveMainloopFwdSm90ILi2EN4cute5tupleIJNS5_1CILi1EEES8_S8_EEENS6_IJNS7_ILi128EEENS7_ILi96EEENS7_ILi64EEEEEELi256ENS_10bfloat16_tEfNS_4arch4Sm90ELb0ELb1ELb0ELb0ELb0ELb0ELb1ELb1ELb0ELb1ELb1ELb0EEENS1_21CollectiveEpilogueFwdINS6_IJSA_NS7_ILi256EEESB_EEES9_SE_SG_Li256ELb0ELb1ELb1ELb0EEENS1_19SingleTileSchedulerILb0ELb1ELb1ELi128EEEEEEEEEvNT_6ParamsE) ;  /* 0xfffffafcc2887950 */ /* 0x003fea0003c3ffff */
.L_x_2302:
[----:B0-----:R0:W1:Y:S02]  /*501e0*/  SYNCS.PHASECHK.TRANS64.TRYWAIT P1, [R10+URZ], R11 ;  /* 0x0000000b0a0075a7 */ /* 0x001064000802017f */
[----:B-1----:R-:W-:Y:S05]  /*501f0*/  @!P1 NANOSLEEP.SYNCS 0x989680 ;  /* 0x009896800000995d */ /* 0x002fea0003900000 */
[----:B------:R-:W1:Y:S02]  /*50200*/  @!P1 SYNCS.PHASECHK.TRANS64 P1, [R10+URZ], R11 ;  /* 0x0000000b0a0095a7 */ /* 0x000e64000802007f */
[----:B-1----:R-:W-:Y:S05]  /*50210*/  @!P1 BRA `(.L_x_2302) ;  /* 0xfffffffc00f09947 */ /* 0x002fea000383ffff */
[----:B------:R-:W-:Y:S05]  /*50220*/  BRA `(.L_x_2301) ;  /* 0xfffffe4c00c87947 */ /* 0x000fea000383ffff */
.L_x_2309:
[----:B0-----:R0:W1:Y:S02]  /*50230*/  SYNCS.PHASECHK.TRANS64.TRYWAIT P1, [R10+URZ], R11 ;  /* 0x0000000b0a0075a7 */ /* 0x001064000802017f */
[----:B-1----:R-:W-:Y:S05]  /*50240*/  @!P1 NANOSLEEP.SYNCS 0x989680 ;  /* 0x009896800000995d */ /* 0x002fea0003900000 */
[----:B------:R-:W1:Y:S02]  /*50250*/  @!P1 SYNCS.PHASECHK.TRANS64 P1, [R10+URZ], R11 ;  /* 0x0000000b0a0095a7 */ /* 0x000e64000802007f */
[----:B-1----:R-:W-:Y:S05]  /*50260*/  @!P1 BRA `(.L_x_2309) ;  /* 0xfffffffc00f09947 */ /* 0x002fea000383ffff */
[----:B------:R-:W-:Y:S05]  /*50270*/  BRA `(.L_x_2308) ;  /* 0xfffffe54009c7947 */ /* 0x000fea000383ffff */
.L_x_2325:
        /* <DEDUP_REMOVED lines=16> */
.L_x_6135:


//--------------------- .text._ZN7cutlass13device_kernelIN5flash11enable_sm90INS1_16FlashAttnFwdSm90INS1_25CollectiveMainloopFwdSm90ILi2EN4cute5tupleIJNS5_1CILi1EEES8_S8_EEENS6_IJNS7_ILi128EEENS7_ILi96EEENS7_ILi64EEEEEELi256ENS_10bfloat16_tEfNS_4arch4Sm90ELb0ELb1ELb0ELb1ELb0ELb0ELb0ELb1ELb0ELb1ELb1ELb0EEENS1_21CollectiveEpilogueFwdINS6_IJSA_NS7_ILi256EEESB_EEES9_SE_SG_Li256ELb1ELb1ELb1ELb0EEENS1_36VarlenDynamicPersistentTileSchedulerILi128ELi96ELi256ELi128ELb1ELb1ELb1ELb1ELb0ELb1EEEEEEEEEvNT_6ParamsE --------------------------
	.section	.text._ZN7cutlass13device_kernelIN5flash11enable_sm90INS1_16FlashAttnFwdSm90INS1_25CollectiveMainloopFwdSm90ILi2EN4cute5tupleIJNS5_1CILi1EEES8_S8_EEENS6_IJNS7_ILi128EEENS7_ILi96EEENS7_ILi64EEEEEELi256ENS_10bfloat16_tEfNS_4arch4Sm90ELb0ELb1ELb0ELb1ELb0ELb0ELb0ELb1ELb0ELb1ELb1ELb0EEENS1_21CollectiveEpilogueFwdINS6_IJSA_NS7_ILi256EEESB_EEES9_SE_SG_Li256ELb1ELb1ELb1ELb0EEENS1_36VarlenDynamicPersistentTileSchedulerILi128ELi96ELi256ELi128ELb1ELb1ELb1ELb1ELb0ELb1EEEEEEEEEvNT_6ParamsE,"ax",@progbits
	.align	128
.text._ZN7cutlass13device_kernelIN5flash11enable_sm90INS1_16FlashAttnFwdSm90INS1_25CollectiveMainloopFwdSm90ILi2EN4cute5tupleIJNS5_1CILi1EEES8_S8_EEENS6_IJNS7_ILi128EEENS7_ILi96EEENS7_ILi64EEEEEELi256ENS_10bfloat16_tEfNS_4arch4Sm90ELb0ELb1ELb0ELb1ELb0ELb0ELb0ELb1ELb0ELb1ELb1ELb0EEENS1_21CollectiveEpilogueFwdINS6_IJSA_NS7_ILi256EEESB_EEES9_SE_SG_Li256ELb1ELb1ELb1ELb0EEENS1_36VarlenDynamicPersistentTileSchedulerILi128ELi96ELi256ELi128ELb1ELb1ELb1ELb1ELb0ELb1EEEEEEEEEvNT_6ParamsE:
        .type           _ZN7cutlass13device_kernelIN5flash11enable_sm90INS1_16FlashAttnFwdSm90INS1_25CollectiveMainloopFwdSm90ILi2EN4cute5tupleIJNS5_1CILi1EEES8_S8_EEENS6_IJNS7_ILi128EEENS7_ILi96EEENS7_ILi64EEEEEELi256ENS_10bfloat16_tEfNS_4arch4Sm90ELb0ELb1ELb0ELb1ELb0ELb0ELb0ELb1ELb0ELb1ELb1ELb0EEENS1_21CollectiveEpilogueFwdINS6_IJSA_NS7_ILi256EEESB_EEES9_SE_SG_Li256ELb1ELb1ELb1ELb0EEENS1_36VarlenDynamicPersistentTileSchedulerILi128ELi96ELi256ELi128ELb1ELb1ELb1ELb1ELb0ELb1EEEEEEEEEvNT_6ParamsE,@function
        .size           _ZN7cutlass13device_kernelIN5flash11enable_sm90INS1_16FlashAttnFwdSm90INS1_25CollectiveMainloopFwdSm90ILi2EN4cute5tupleIJNS5_1CILi1EEES8_S8_EEENS6_IJNS7_ILi128EEENS7_ILi96EEENS7_ILi64EEEEEELi256ENS_10bfloat16_tEfNS_4arch4Sm90ELb0ELb1ELb0ELb1ELb0ELb0ELb0ELb1ELb0ELb1ELb1ELb0EEENS1_21CollectiveEpilogueFwdINS6_IJSA_NS7_ILi256EEESB_EEES9_SE_SG_Li256ELb1ELb1ELb1ELb0EEENS1_36VarlenDynamicPersistentTileSchedulerILi128ELi96ELi256ELi128ELb1ELb1ELb1ELb1ELb0ELb1EEEEEEEEEvNT_6ParamsE,(.L_x_6137 - _ZN7cutlass13device_kernelIN5flash11enable_sm90INS1_16FlashAttnFwdSm90INS1_25CollectiveMainloopFwdSm90ILi2EN4cute5tupleIJNS5_1CILi1EEES8_S8_EEENS6_IJNS7_ILi128EEENS7_ILi96EEENS7_ILi64EEEEEELi256ENS_10bfloat16_tEfNS_4arch4Sm90ELb0ELb1ELb0ELb1ELb0ELb0ELb0ELb1ELb0ELb1ELb1ELb0EEENS1_21CollectiveEpilogueFwdINS6_IJSA_NS7_ILi256EEESB_EEES9_SE_SG_Li256ELb1ELb1ELb1ELb0EEENS1_36VarlenDynamicPersistentTileSchedulerILi128ELi96ELi256ELi128ELb1ELb1ELb1ELb1ELb0ELb1EEEEEEEEEvNT_6ParamsE)
        .other          _ZN7cutlass13device_kernelIN5flash11enable_sm90INS1_16FlashAttnFwdSm90INS1_25CollectiveMainloopFwdSm90ILi2EN4cute5tupleIJNS5_1CILi1EEES8_S8_EEENS6_IJNS7_ILi128EEENS7_ILi96EEENS7_ILi64EEEEEELi256ENS_10bfloat16_tEfNS_4arch4Sm90ELb0ELb1ELb0ELb1ELb0ELb0ELb0ELb1ELb0ELb1ELb1ELb0EEENS1_21CollectiveEpilogueFwdINS6_IJSA_NS7_ILi256EEESB_EEES9_SE_SG_Li256ELb1ELb1ELb1ELb0EEENS1_36VarlenDynamicPersistentTileSchedulerILi128ELi96ELi256ELi128ELb1ELb1ELb1ELb1ELb0ELb1EEEEEEEEEvNT_6ParamsE,@"STO_CUDA_ENTRY STV_DEFAULT"
_ZN7cutlass13device_kernelIN5flash11enable_sm90INS1_16FlashAttnFwdSm90INS1_25CollectiveMainloopFwdSm90ILi2EN4cute5tupleIJNS5_1CILi1EEES8_S8_EEENS6_IJNS7_ILi128EEENS7_ILi96EEENS7_ILi64EEEEEELi256ENS_10bfloat16_tEfNS_4arch4Sm90ELb0ELb1ELb0ELb1ELb0ELb0ELb0ELb1ELb0ELb1ELb1ELb0EEENS1_21CollectiveEpilogueFwdINS6_IJSA_NS7_ILi256EEESB_EEES9_SE_SG_Li256ELb1ELb1ELb1ELb0EEENS1_36VarlenDynamicPersistentTileSchedulerILi128ELi96ELi256ELi128ELb1ELb1ELb1ELb1ELb0ELb1EEEEEEEEEvNT_6ParamsE:
        /* <DEDUP_REMOVED lines=18> */
.L_x_2327:
[----:B------:R-:W-:Y:S05]  /*0120*/  BSYNC B0 ;  /* 0x0000000000007941 */ /* 0x000fea0003800000 */
.L_x_2326:
        /* <DEDUP_REMOVED lines=41> */
.L_x_2328:
        /* <DEDUP_REMOVED lines=22> */
.L_x_2329:
        /* <DEDUP_REMOVED lines=18> */
.L_x_2330:
        /* <DEDUP_REMOVED lines=22> */
.L_x_2331:
        /* <DEDUP_REMOVED lines=22> */
.L_x_2332:
[----:B------:R-:W-:Y:S01]  /*0900*/  PLOP3.LUT P0, PT, PT, PT, UP0, 0x80, 0x0 ;  /* 0x000000000000781c */ /* 0x000fe20003f0f008 */
[----:B------:R-:W-:Y:S01]  /*0910*/  UMOV UR36, 0x1 ;  /* 0x0000000100247882 */ /* 0x000fe20000000000 */
[----:B------:R-:W-:Y:S01]  /*0920*/  NOP ;  /* 0x0000000000007918 */ /* 0x000fe20000000000 */
[----:B------:R-:W-:Y:S01]  /*0930*/  USEL UR36, UR36, 0x2, !UP0 ;  /* 0x0000000224247887 */ /* 0x000fe2000c000000 */
[----:B------:R-:W-:Y:S01]  /*0940*/  ULDC.64 UR40, c[0x0][0x208] ;  /* 0x0000820000287ab9 */ /* 0x000fe20000000a00 */
[----:B012-4-:R-:W-:Y:S08]  /*0950*/  BAR.SYNC.DEFER_BLOCKING 0x0 ;  /* 0x0000000000007b1d */ /* 0x017ff00000010000 */
[----:B------:R-:W-:Y:S05]  /*0960*/  @!P0 BRA `(.L_x_2333) ;  /* 0x00000114003c8947 */ /* 0x000fea0003800000 */
.L_x_2334:
        /* <DEDUP_REMOVED lines=24> */
[----:B------:R-:W-:Y:S02]  /*0af0*/  UMOV UR37, URZ ;  /* 0x0000003f00257c82 */ /* 0x000fe40008000000 */
[CC--:B------:R-:W-:Y:S02]  /*0b00*/  LEA.HI R0, R3.reuse, R6.reuse, RZ, 0x7 ;  /* 0x0000000603007211 */ /* 0x0c0fe400078f38ff */
[----:B------:R-:W-:-:S02]  /*0b10*/  LEA.HI R2, R3, R6, RZ, 0x4 ;  /* 0x0000000603027211 */ /* 0x000fc400078f20ff */
[----:B------:R-:W-:Y:S02]  /*0b20*/  LOP3.LUT R235, R0, 0xffffff80, RZ, 0xc0, !PT ;  /* 0xffffff8000eb7812 */ /* 0x000fe400078ec0ff */
[CC--:B------:R-:W-:Y:S02]  /*0b30*/  LEA.HI R4, R3.reuse, R6.reuse, RZ, 0x5 ;  /* 0x0000000603047211 */ /* 0x0c0fe400078f28ff */
[----:B------:R-:W-:Y:S01]  /*0b40*/  LEA.HI R5, R3, R6, RZ, 0x2 ;  /* 0x0000000603057211 */ /* 0x000fe200078f10ff */
[----:B------:R-:W-:Y:S01]  /*0b50*/  IMAD.IADD R235, R6, 0x1, -R235 ;  /* 0x0000000106eb7824 */ /* 0x000fe200078e0aeb */
[----:B------:R-:W-:Y:S01]  /*0b60*/  LOP3.LUT R3, R2, 0x3fffff0, RZ, 0xc0, !PT ;  /* 0x03fffff002037812 */ /* 0x000fe200078ec0ff */
[----:B------:R-:W-:Y:S01]  /*0b70*/  IMAD.SHL.U32 R7, R4, 0x20, RZ ;  /* 0x0000002004077824 */ /* 0x000fe200078e00ff */
[----:B------:R-:W-:Y:S02]  /*0b80*/  LOP3.LUT R11, R5, 0xfffffffc, RZ, 0xc0, !PT ;  /* 0xfffffffc050b7812 */ /* 0x000fe400078ec0ff */
[----:B------:R-:W-:Y:S01]  /*0b90*/  SHF.R.S32.HI R8, RZ, 0x1f, R235 ;  /* 0x0000001fff087819 */ /* 0x000fe200000114eb */
[C---:B------:R-:W-:Y:S01]  /*0ba0*/  IMAD.IADD R4, R6.reuse, 0x1, -R3 ;  /* 0x0000000106047824 */ /* 0x040fe200078e0a03 */
[----:B------:R-:W-:Y:S01]  /*0bb0*/  SHF.R.S32.HI R5, RZ, 0x4, R2 ;  /* 0x00000004ff057819 */ /* 0x000fe20000011402 */
[----:B------:R-:W-:Y:S01]  /*0bc0*/  IMAD.IADD R12, R6, 0x1, -R11 ;  /* 0x00000001060c7824 */ /* 0x000fe200078e0a0b */
[----:B------:R-:W-:-:S02]  /*0bd0*/  LEA.HI R9, R8, R235, RZ, 0x2 ;  /* 0x000000eb08097211 */ /* 0x000fc400078f10ff */
[----:B------:R-:W-:Y:S02]  /*0be0*/  LEA.HI R2, R2, R5, RZ, 0x1 ;  /* 0x0000000502027211 */ /* 0x000fe400078f08ff */
[--C-:B------:R-:W-:Y:S02]  /*0bf0*/  SHF.R.S32.HI R10, RZ, 0x2, R9.reuse ;  /* 0x00000002ff0a7819 */ /* 0x100fe40000011409 */
[----:B------:R-:W-:Y:S02]  /*0c00*/  SHF.R.S32.HI R3, RZ, 0x1f, R9 ;  /* 0x0000001fff037819 */ /* 0x000fe40000011409 */
[----:B------:R-:W-:Y:S02]  /*0c10*/  LEA.HI R8, R8, R235, RZ, 0x5 ;  /* 0x000000eb08087211 */ /* 0x000fe400078f28ff */
[----:B------:R-:W-:Y:S02]  /*0c20*/  LEA.HI R6, R3, R10, RZ, 0x3 ;  /* 0x0000000a03067211 */ /* 0x000fe400078f18ff */
[----:B------:R-:W-:-:S02]  /*0c30*/  SHF.R.S32.HI R3, RZ, 0x7, R0 ;  /* 0x00000007ff037819 */ /* 0x000fc40000011400 */
[----:B------:R-:W-:Y:S02]  /*0c40*/  LOP3.LUT R11, R6, 0xfffffff8, RZ, 0xc0, !PT ;  /* 0xfffffff8060b7812 */ /* 0x000fe400078ec0ff */
[----:B------:R-:W-:Y:S02]  /*0c50*/  LEA.HI R0, R0, R3, RZ, 0x1 ;  /* 0x0000000300007211 */ /* 0x000fe400078f08ff */
[----:B------:R-:W-:Y:S01]  /*0c60*/  LOP3.LUT R7, R7, 0xfffffc00, RZ, 0xc0, !PT ;  /* 0xfffffc0007077812 */ /* 0x000fe200078ec0ff */
[----:B------:R-:W-:Y:S01]  /*0c70*/  IMAD.IADD R11, R10, 0x1, -R11 ;  /* 0x000000010a0b7824 */ /* 0x000fe200078e0a0b */
[----:B------:R-:W-:Y:S01]  /*0c80*/  LOP3.LUT R2, R2, 0x1ffffffe, RZ, 0xc0, !PT ;  /* 0x1ffffffe02027812 */ /* 0x000fe200078ec0ff */
[----:B------:R-:W-:Y:S01]  /*0c90*/  IMAD.MOV.U32 R10, RZ, RZ, R14 ;  /* 0x000000ffff0a7224 */ /* 0x000fe200078e000e */
[----:B------:R-:W-:Y:S01]  /*0ca0*/  LOP3.LUT R0, R0, 0x3fffffe, RZ, 0xc0, !PT ;  /* 0x03fffffe00007812 */ /* 0x000fe200078ec0ff */
[----:B------:R-:W-:Y:S01]  /*0cb0*/  IMAD R7, R4, 0x40, R7 ;  /* 0x0000004004077824 */ /* 0x000fe200078e0207 */
[----:B------:R-:W-:Y:S01]  /*0cc0*/  SHF.R.S32.HI R8, RZ, 0x5, R8 ;  /* 0x00000005ff087819 */ /* 0x000fe20000011408 */
[----:B------:R-:W-:Y:S01]  /*0cd0*/  IMAD.IADD R2, R5, 0x1, -R2 ;  /* 0x0000000105027824 */ /* 0x000fe200078e0a02 */
[----:B------:R-:W-:Y:S01]  /*0ce0*/  LOP3.LUT R6, R9, 0x7ffffffc, RZ, 0xc0, !PT ;  /* 0x7ffffffc09067812 */ /* 0x000fe200078ec0ff */
[----:B------:R-:W-:Y:S01]  /*0cf0*/  IMAD.IADD R0, R3, 0x1, -R0 ;  /* 0x0000000103007824 */ /* 0x000fe200078e0a00 */
[----:B------:R-:W-:Y:S01]  /*0d00*/  LEA.HI R4, R12, R12, RZ, 0x1 ;  /* 0x0000000c0c047211 */ /* 0x000fe200078f08ff */
[----:B------:R-:W-:-:S02]  /*0d10*/  IMAD R11, R8, 0x10, R11 ;  /* 0x00000010080b7824 */ /* 0x000fc400078e020b */
[----:B------:R-:W-:Y:S01]  /*0d20*/  IMAD R2, R2, 0x8, R7 ;  /* 0x0000000802027824 */ /* 0x000fe200078e0207 */
[----:B------:R-:W-:Y:S01]  /*0d30*/  LOP3.LUT R3, R4, 0x1ffffffe, RZ, 0xc0, !PT ;  /* 0x1ffffffe04037812 */ /* 0x000fe200078ec0ff */
[----:B------:R-:W-:Y:S02]  /*0d40*/  IMAD R0, R0, 0x40, R11 ;  /* 0x0000004000007824 */ /* 0x000fe400078e020b */
[----:B------:R-:W-:Y:S01]  /*0d50*/  IMAD.IADD R6, R235, 0x1, -R6 ;  /* 0x00000001eb067824 */ /* 0x000fe200078e0a06 */
[----:B------:R0:W-:Y:S01]  /*0d60*/  STL [R1+0x60], R2 ;  /* 0x0000600201007387 */ /* 0x0001e20000100800 */
[----:B------:R-:W-:Y:S02]  /*0d70*/  IMAD.IADD R3, R12, 0x1, -R3 ;  /* 0x000000010c037824 */ /* 0x000fe400078e0a03 */
[----:B------:R-:W-:Y:S01]  /*0d80*/  IMAD.SHL.U32 R19, R6, 0x2, RZ ;  /* 0x0000000206137824 */ /* 0x000fe200078e00ff */
[----:B------:R1:W-:Y:S01]  /*0d90*/  STL [R1+0x5c], R0 ;  /* 0x00005c0001007387 */ /* 0x0003e20000100800 */
[----:B------:R-:W-:-:S02]  /*0da0*/  IMAD R22, R3, 0x8, R0 ;  /* 0x0000000803167824 */ /* 0x000fc400078e0200 */
[C---:B------:R-:W-:Y:S02]  /*0db0*/  VIADD R233, R19.reuse, 0x8 ;  /* 0x0000000813e97836 */ /* 0x040fe40000000000 */
[C---:B------:R-:W-:Y:S02]  /*0dc0*/  VIADD R232, R19.reuse, 0x10 ;  /* 0x0000001013e87836 */ /* 0x040fe40000000000 */
        /* <DEDUP_REMOVED lines=52> */
[----:B-1----:R-:W-:-:S07]  /*1110*/  SHF.R.S32.HI R236, RZ, 0x1f, R207 ;  /* 0x0000001fffec7819 */ /* 0x002fce00000114cf */
.L_x_2438:
[----:B------:R-:W-:Y:S01]  /*1120*/  ULDC.64 UR6, c[0x0][0xa28] ;  /* 0x00028a0000067ab9 */ /* 0x000fe20000000a00 */
[----:B0--3--:R-:W0:Y:S01]  /*1130*/  LDC R16, c[0x0][0x288] ;  /* 0x0000a200ff107b82 */ /* 0x009e220000000800 */
[----:B------:R-:W-:Y:S01]  /*1140*/  UISETP.NE.U32.AND UP0, UPT, UR6, URZ, UPT ;  /* 0x0000003f0600728c */ /* 0x000fe2000bf05070 */
[----:B------:R-:W-:-:S03]  /*1150*/  IMAD.MOV.U32 R8, RZ, RZ, RZ ;  /* 0x000000ffff087224 */ /* 0x000fc600078e00ff */
[----:B------:R-:W-:-:S03]  /*1160*/  UISETP.NE.AND.EX UP0, UPT, UR7, URZ, UPT, UP0 ;  /* 0x0000003f0700728c */ /* 0x000fc6000bf05300 */
[----:B------:R-:W-:Y:S01]  /*1170*/  ULDC.64 UR6, c[0x0][0xa18] ;  /* 0x0002860000067ab9 */ /* 0x000fe20000000a00 */
[----:B-1----:R-:W1:Y:S01]  /*1180*/  LDC.64 R12, c[0x0][0x418] ;  /* 0x00010600ff0c7b82 */ /* 0x002e620000000a00 */
[----:B------:R-:W-:Y:S01]  /*1190*/  UISETP.NE.U32.AND UP1, UPT, UR6, URZ, UPT ;  /* 0x0000003f0600728c */ /* 0x000fe2000bf25070 */
[----:B------:R-:W-:-:S03]  /*11a0*/  PLOP3.LUT P0, PT, PT, PT, UP0, 0x80, 0x0 ;  /* 0x000000000000781c */ /* 0x000fc60003f0f008 */
[----:B------:R-:W-:-:S03]  /*11b0*/  UISETP.NE.AND.EX UP1, UPT, UR7, URZ, UPT, UP1 ;  /* 0x0000003f0700728c */ /* 0x000fc6000bf25310 */
[----:B------:R-:W-:Y:S01]  /*11c0*/  @UP0 ULDC.64 UR6, c[0x0][0xa28] ;  /* 0x00028a0000060ab9 */ /* 0x000fe20000000a00 */
[----:B--2---:R-:W2:Y:S01]  /*11d0*/  LDC R7, c[0x0][0x424] ;  /* 0x00010900ff077b82 */ /* 0x004ea20000000800 */
[----:B------:R-:W-:Y:S01]  /*11e0*/  @UP0 UIMAD.WIDE UR6, UR5, 0x4, UR6 ;  /* 0x00000004050608a5 */ /* 0x000fe2000f8e0206 */
[----:B------:R-:W-:-:S05]  /*11f0*/  PLOP3.LUT P2, PT, PT, PT, UP1, 0x80, 0x0 ;  /* 0x000000000000781c */ /* 0x000fca0003f4f018 */
[----:B------:R-:W-:Y:S01]  /*1200*/  @UP1 ULDC.64 UR8, c[0x0][0xa18] ;  /* 0x0002860000081ab9 */ /* 0x000fe20000000a00 */
[----:B------:R-:W-:Y:S01]  /*1210*/  IMAD.U32 R2, RZ, RZ, UR6 ;  /* 0x00000006ff027e24 */ /* 0x000fe2000f8e00ff */
[----:B------:R-:W3:Y:S01]  /*1220*/  LDC R17, c[0x0][0x2f0] ;  /* 0x0000bc00ff117b82 */ /* 0x000ee20000000800 */
[----:B------:R-:W-:Y:S01]  /*1230*/  IMAD.U32 R3, RZ, RZ, UR7 ;  /* 0x00000007ff037e24 */ /* 0x000fe2000f8e00ff */
[----:B------:R-:W-:Y:S01]  /*1240*/  @UP1 UIMAD.WIDE UR6, UR5, 0x4, UR8 ;  /* 0x00000004050618a5 */ /* 0x000fe2000f8e0208 */
[----:B------:R-:W-:-:S03]  /*1250*/  LOP3.LUT R6, R10, 0xff000000, RZ, 0xc0, !PT ;  /* 0xff0000000a067812 */ /* 0x000fc600078ec0ff */
[----:B----4-:R4:W5:Y:S02]  /*1260*/  @P0 LDG.E R8, desc[UR40][R2.64] ;  /* 0x0000002802080981 */ /* 0x010964000c1e1900 */
[----:B------:R-:W-:Y:S02]  /*1270*/  IMAD.U32 R4, RZ, RZ, UR6 ;  /* 0x00000006ff047e24 */ /* 0x000fe4000f8e00ff */
[----:B------:R-:W-:Y:S01]  /*1280*/  IMAD.U32 R5, RZ, RZ, UR7 ;  /* 0x00000007ff057e24 */ /* 0x000fe2000f8e00ff */
[----:B------:R-:W-:-:S04]  /*1290*/  ULDC.64 UR6, c[0x0][0xa20] ;  /* 0x0002880000067ab9 */ /* 0x000fc80000000a00 */
[----:B0-----:R0:W5:Y:S01]  /*12a0*/  @P2 LDG.E R16, desc[UR40][R4.64] ;  /* 0x0000002804102981 */ /* 0x001162000c1e1900 */
[----:B-1----:R-:W-:Y:S02]  /*12b0*/  ISETP.NE.U32.AND P0, PT, R12, RZ, PT ;  /* 0x000000ff0c00720c */ /* 0x002fe40003f05070 */
[----:B------:R-:W-:Y:S02]  /*12c0*/  ISETP.NE.U32.AND P1, PT, RZ, UR6, PT ;  /* 0x00000006ff007c0c */ /* 0x000fe4000bf25070 */
[----:B------:R-:W-:Y:S02]  /*12d0*/  LOP3.LUT R0, R10, 0xff0000, RZ, 0xc0, !PT ;  /* 0x00ff00000a007812 */ /* 0x000fe400078ec0ff */
[----:B----4-:R-:W-:Y:S02]  /*12e0*/  SHF.R.U32.HI R3, RZ, 0x8, R6 ;  /* 0x00000008ff037819 */ /* 0x010fe40000011606 */
[----:B------:R-:W-:Y:S02]  /*12f0*/  ISETP.NE.AND.EX P0, PT, R13, RZ, PT, P0 ;  /* 0x000000ff0d00720c */ /* 0x000fe40003f05300 */
[----:B------:R-:W-:-:S02]  /*1300*/  ISETP.NE.AND.EX P1, PT, RZ, UR7, PT, P1 ;  /* 0x00000007ff007c0c */ /* 0x000fc4000bf25310 */
[----:B------:R-:W-:Y:S02]  /*1310*/  LEA.HI R204, R0, R3, RZ, 0x10 ;  /* 0x0000000300cc7211 */ /* 0x000fe400078f80ff */
[----:B------:R-:W-:Y:S02]  /*1320*/  LOP3.LUT R23, R10, 0xffff, RZ, 0xc0, !PT ;  /* 0x0000ffff0a177812 */ /* 0x000fe400078ec0ff */
[----:B--2---:R-:W-:Y:S01]  /*1330*/  SEL R0, R7, 0x1, P0 ;  /* 0x0000000107007807 */ /* 0x004fe20000000000 */
[----:B0-----:R-:W-:Y:S06]  /*1340*/  @P2 BRA `(.L_x_2335) ;  /* 0x00000000002c2947 */ /* 0x001fec0003800000 */
        /* <DEDUP_REMOVED lines=8> */
[----:B-----5:R-:W2:Y:S04]  /*13d0*/  LDG.E R16, desc[UR40][R2.64] ;  /* 0x0000002802107981 */ /* 0x020ea8000c1e1900 */
[----:B------:R-:W2:Y:S02]  /*13e0*/  LDG.E R5, desc[UR40][R2.64+0x4] ;  /* 0x0000042802057981 */ /* 0x000ea4000c1e1900 */
[----:B--2---:R-:W-:-:S07]  /*13f0*/  IMAD.IADD R16, R5, 0x1, -R16 ;  /* 0x0000000105107824 */ /* 0x004fce00078e0a10 */
.L_x_2335:
[----:B---3--:R-:W-:Y:S02]  /*1400*/  IMAD R17, R0, R17, RZ ;  /* 0x0000001100117224 */ /* 0x008fe400078e02ff */
[----:B------:R-:W-:Y:S01]  /*1410*/  IMAD.U32 R205, RZ, RZ, UR5 ;  /* 0x00000005ffcd7e24 */ /* 0x000fe2000f8e00ff */
[----:B------:R-:W-:Y:S06]  /*1420*/  @!P1 BRA `(.L_x_2336) ;  /* 0x0000000000189947 */ /* 0x000fec0003800000 */
[----:B------:R-:W-:Y:S02]  /*1430*/  ULDC.64 UR6, c[0x0][0xa20] ;  /* 0x0002880000067ab9 */ /* 0x000fe40000000a00 */
[----:B------:R-:W-:-:S06]  /*1440*/  UIMAD.WIDE UR6, UR5, 0x4, UR6 ;  /* 0x00000004050678a5 */ /* 0x000fcc000f8e0206 */
[----:B------:R-:W-:Y:S02]  /*1450*/  IMAD.U32 R2, RZ, RZ, UR6 ;  /* 0x00000006ff027e24 */ /* 0x000fe4000f8e00ff */
[----:B------:R-:W-:-:S05]  /*1460*/  IMAD.U32 R3, RZ, RZ, UR7 ;  /* 0x00000007ff037e24 */ /* 0x000fca000f8e00ff */
[----:B------:R0:W5:Y:S01]  /*1470*/  LDG.E R17, desc[UR40][R2.64] ;  /* 0x0000002802117981 */ /* 0x000162000c1e1900 */
[----:B------:R-:W-:Y:S05]  /*1480*/  BRA `(.L_x_2337) ;  /* 0x00000000002c7947 */ /* 0x000fea0003800000 */
.L_x_2336:
        /* <DEDUP_REMOVED lines=9> */
[----:B------:R-:W2:Y:S02]  /*1520*/  LDG.E R0, desc[UR40][R2.64+0x4] ;  /* 0x0000042802007981 */ /* 0x000ea4000c1e1900 */
[----:B--2---:R-:W-:-:S07]  /*1530*/  IMAD.IADD R17, R0, 0x1, -R17 ;  /* 0x0000000100117824 */ /* 0x004fce00078e0a11 */
.L_x_2337:
[----:B------:R-:W1:Y:S01]  /*1540*/  LDC R0, c[0x0][0x448] ;  /* 0x00011200ff007b82 */ /* 0x000e620000000800 */
[----:B------:R-:W-:Y:S01]  /*1550*/  USHF.L.U32 UR42, UR4, 0x7, URZ ;  /* 0x00000007042a7899 */ /* 0x000fe2000800063f */
[----:B-----5:R-:W-:-:S03]  /*1560*/  IMAD.IADD R17, R17, 0x1, -R8 ;  /* 0x0000000111117824 */ /* 0x020fc600078e0a08 */
[----:B------:R-:W-:Y:S02]  /*1570*/  UIADD3 UR4, UR42, 0x7f, URZ ;  /* 0x0000007f2a047890 */ /* 0x000fe4000fffe03f */
[----:B0-----:R-:W-:Y:S01]  /*1580*/  IADD3 R3, R17, 0x1, -R16 ;  /* 0x0000000111037810 */ /* 0x001fe20007ffe810 */
[----:B------:R-:W0:Y:S01]  /*1590*/  LDC.64 R6, c[0x0][0x9e0] ;  /* 0x00027800ff067b82 */ /* 0x000e220000000a00 */
[----:B-1----:R-:W-:Y:S02]  /*15a0*/  ISETP.NE.AND P1, PT, R0, 0x1, PT ;  /* 0x000000010000780c */ /* 0x002fe40003f25270 */
[----:B------:R-:W-:Y:S01]  /*15b0*/  IMAD.U32 R0, RZ, RZ, UR4 ;  /* 0x00000004ff007e24 */ /* 0x000fe2000f8e00ff */
[----:B0-----:R-:W-:-:S10]  /*15c0*/  ISETP.GE.AND P2, PT, R7, 0x1, PT ;  /* 0x000000010700780c */ /* 0x001fd40003f46270 */
[----:B------:R-:W0:Y:S08]  /*15d0*/  @P1 LDC R2, c[0x0][0x44c] ;  /* 0x00011300ff021b82 */ /* 0x000e300000000800 */
[----:B------:R-:W1:Y:S01]  /*15e0*/  @P1 LDC R5, c[0x0][0x450] ;  /* 0x00011400ff051b82 */ /* 0x000e620000000800 */
[----:B0-----:R-:W-:-:S05]  /*15f0*/  @P1 IMAD.HI.U32 R2, R2, UR4, RZ ;  /* 0x0000000402021c27 */ /* 0x001fca000f8e00ff */
[----:B-1----:R-:W-:-:S05]  /*1600*/  @P1 SHF.R.U32.HI R0, RZ, R5, R2 ;  /* 0x00000005ff001219 */ /* 0x002fca0000011602 */
[----:B------:R-:W-:-:S04]  /*1610*/  IMAD.IADD R3, R3, 0x1, R0 ;  /* 0x0000000103037824 */ /* 0x000fc800078e0200 */
        /* <DEDUP_REMOVED lines=12> */
.L_x_2339:
[----:B------:R-:W-:-:S13]  /*16e0*/  ISETP.NE.AND P0, PT, R7, 0x1, PT ;  /* 0x000000010700780c */ /* 0x000fda0003f05270 */
[----:B------:R-:W0:Y:S02]  /*16f0*/  @P0 LDC.64 R4, c[0x0][0x9e8] ;  /* 0x00027a00ff040b82 */ /* 0x000e240000000a00 */
[----:B0-----:R-:W-:-:S05]  /*1700*/  @P0 IMAD.HI.U32 R4, R2, R4, RZ ;  /* 0x0000000402040227 */ /* 0x001fca00078e00ff */
[----:B------:R-:W-:-:S07]  /*1710*/  @P0 SHF.R.U32.HI R2, RZ, R5, R4 ;  /* 0x00000005ff020219 */ /* 0x000fce0000011604 */
.L_x_2340:
[----:B------:R-:W-:-:S05]  /*1720*/  IMAD R3, R2, R7, R7 ;  /* 0x0000000702037224 */ /* 0x000fca00078e0207 */
[----:B------:R-:W-:-:S07]  /*1730*/  VIMNMX R0, R0, R3, PT ;  /* 0x0000000300007248 */ /* 0x000fce0003fe0100 */
.L_x_2338:
[----:B------:R-:W0:Y:S01]  /*1740*/  @P1 LDC R4, c[0x0][0x44c] ;  /* 0x00011300ff041b82 */ /* 0x000e220000000800 */
[----:B------:R-:W-:Y:S01]  /*1750*/  IMAD.U32 R3, RZ, RZ, UR42 ;  /* 0x0000002aff037e24 */ /* 0x000fe2000f8e00ff */
[----:B------:R-:W-:Y:S01]  /*1760*/  ULDC UR4, c[0x0][0x9dc] ;  /* 0x0002770000047ab9 */ /* 0x000fe20000000800 */
[----:B------:R-:W-:Y:S02]  /*1770*/  VIADD R2, R0, 0x5f ;  /* 0x0000005f00027836 */ /* 0x000fe40000000000 */
[----:B------:R-:W-:Y:S02]  /*1780*/  VIADD R0, R17, 0x5f ;  /* 0x0000005f11007836 */ /* 0x000fe40000000000 */
[----:B------:R-:W-:Y:S01]  /*1790*/  IMAD.HI R2, R2, 0x2aaaaaab, RZ ;  /* 0x2aaaaaab02027827 */ /* 0x000fe200078e02ff */
[----:B------:R-:W1:Y:S03]  /*17a0*/  @P1 LDC R5, c[0x0][0x450] ;  /* 0x00011400ff051b82 */ /* 0x000e660000000800 */
[----:B------:R-:W-:-:S04]  /*17b0*/  IMAD.HI R0, R0, 0x2aaaaaab, RZ ;  /* 0x2aaaaaab00007827 */ /* 0x000fc800078e02ff */
[----:B0-----:R-:W-:-:S05]  /*17c0*/  @P1 IMAD.HI.U32 R4, R4, UR42, RZ ;  /* 0x0000002a04041c27 */ /* 0x001fca000f8e00ff */
[----:B-1----:R-:W-:Y:S02]  /*17d0*/  @P1 SHF.R.U32.HI R3, RZ, R5, R4 ;  /* 0x00000005ff031219 */ /* 0x002fe40000011604 */
[----:B------:R-:W-:Y:S02]  /*17e0*/  SHF.R.U32.HI R5, RZ, 0x1f, R2 ;  /* 0x0000001fff057819 */ /* 0x000fe40000011602 */
[----:B------:R-:W-:Y:S02]  /*17f0*/  IADD3 R4, R3, R17, -R16 ;  /* 0x0000001103047210 */ /* 0x000fe40007ffe810 */
[----:B------:R-:W-:Y:S02]  /*1800*/  SHF.R.U32.HI R3, RZ, 0x1f, R0 ;  /* 0x0000001fff037819 */ /* 0x000fe40000011600 */
[----:B------:R-:W-:Y:S01]  /*1810*/  LEA.HI.SX32 R2, R2, R5, 0x1c ;  /* 0x0000000502027211 */ /* 0x000fe200078fe2ff */
[----:B------:R-:W-:Y:S01]  /*1820*/  VIADD R6, R4, -UR4 ;  /* 0x8000000404067c36 */ /* 0x000fe20008000000 */
[----:B------:R-:W-:-:S04]  /*1830*/  LEA.HI.SX32 R3, R0, R3, 0x1c ;  /* 0x0000000300037211 */ /* 0x000fc800078fe2ff */
[----:B------:R-:W-:Y:S02]  /*1840*/  R2UR UR4, R6 ;  /* 0x00000000060472ca */ /* 0x000fe400000e0000 */
[----:B------:R-:W-:Y:S01]  /*1850*/  VIMNMX R176, R3, R2, PT ;  /* 0x0000000203b07248 */ /* 0x000fe20003fe0100 */
[----:B------:R-:W-:-:S12]  /*1860*/  @!P2 BRA `(.L_x_2341) ;  /* 0x000000000044a947 */ /* 0x000fd80003800000 */
        /* <DEDUP_REMOVED lines=9> */
.L_x_2342:
[----:B------:R-:W-:-:S13]  /*1900*/  ISETP.NE.AND P0, PT, R7, 0x1, PT ;  /* 0x000000010700780c */ /* 0x000fda0003f05270 */
[----:B------:R-:W0:Y:S02]  /*1910*/  @P0 LDC.64 R2, c[0x0][0x9e8] ;  /* 0x00027a00ff020b82 */ /* 0x000e240000000a00 */
[----:B0-----:R-:W-:-:S05]  /*1920*/  @P0 IMAD.HI.U32 R0, R4, R2, RZ ;  /* 0x0000000204000227 */ /* 0x001fca00078e00ff */
[----:B------:R-:W-:-:S07]  /*1930*/  @P0 SHF.R.U32.HI R4, RZ, R3, R0 ;  /* 0x00000003ff040219 */ /* 0x000fce0000011600 */
.L_x_2343:
[----:B------:R-:W-:-:S05]  /*1940*/  IMAD R4, R4, R7, RZ ;  /* 0x0000000704047224 */ /* 0x000fca00078e02ff */
[----:B------:R-:W-:-:S13]  /*1950*/  R2UR UR5, R4 ;  /* 0x00000000040572ca */ /* 0x000fda00000e0000 */
[----:B------:R-:W-:-:S04]  /*1960*/  UISETP.LT.AND UP0, UPT, UR4, UR5, UPT ;  /* 0x000000050400728c */ /* 0x000fc8000bf01270 */
[----:B------:R-:W-:-:S12]  /*1970*/  USEL UR4, UR4, UR5, !UP0 ;  /* 0x0000000504047287 */ /* 0x000fd8000c000000 */
.L_x_2341:
[----:B------:R-:W-:Y:S01]  /*1980*/  UIMAD.WIDE UR4, UR4, 0x2aaaaaab, URZ ;  /* 0x2aaaaaab040478a5 */ /* 0x000fe2000f8e023f */
[----:B------:R-:W-:Y:S02]  /*1990*/  LOP3.LUT R234, R204, 0xff, RZ, 0xc0, !PT ;  /* 0x000000ffccea7812 */ /* 0x000fe400078ec0ff */
[----:B------:R-:W-:Y:S01]  /*19a0*/  SHF.R.U32.HI R204, RZ, 0x10, R204 ;  /* 0x00000010ffcc7819 */ /* 0x000fe200000116cc */
[----:B------:R-:W-:Y:S01]  /*19b0*/  USHF.R.U32.HI UR4, URZ, 0x1f, UR5 ;  /* 0x0000001f3f047899 */ /* 0x000fe20008011605 */
[----:B------:R-:W-:-:S03]  /*19c0*/  R2UR UR8, R234 ;  /* 0x00000000ea0872ca */ /* 0x000fc600000e0000 */
[----:B------:R-:W-:-:S04]  /*19d0*/  ULEA.HI.SX32 UR4, UR5, UR4, 0x1c ;  /* 0x0000000405047291 */ /* 0x000fc8000f8fe23f */
[----:B------:R-:W-:-:S04]  /*19e0*/  UISETP.LT.AND UP0, UPT, URZ, UR4, UPT ;  /* 0x000000043f00728c */ /* 0x000fc8000bf01270 */
[----:B------:R-:W-:-:S03]  /*19f0*/  USEL UR43, URZ, UR4, !UP0 ;  /* 0x000000043f2b7287 */ /* 0x000fc6000c000000 */
[----:B------:R-:W-:-:S03]  /*1a00*/  UMOV UR4, URZ ;  /* 0x0000003f00047c82 */ /* 0x000fc60008000000 */
[----:B------:R-:W-:-:S13]  /*1a10*/  ISETP.GT.AND P0, PT, R176, UR43, PT ;  /* 0x0000002bb0007c0c */ /* 0x000fda000bf04270 */
[----:B------:R-:W-:Y:S05]  /*1a20*/  @!P0 BRA `(.L_x_2344) ;  /* 0x0000000000948947 */ /* 0x000fea0003800000 */
[----:B------:R-:W0:Y:S01]  /*1a30*/  LDC R3, c[0x0][0x9f0] ;  /* 0x00027c00ff037b82 */ /* 0x000e220000000800 */
[----:B------:R-:W-:Y:S01]  /*1a40*/  ISETP.NE.AND P0, PT, R204, RZ, PT ;  /* 0x000000ffcc00720c */ /* 0x000fe20003f05270 */
[----:B------:R-:W-:-:S03]  /*1a50*/  UMOV UR4, URZ ;  /* 0x0000003f00047c82 */ /* 0x000fc60008000000 */
[----:B0-----:R-:W-:-:S04]  /*1a60*/  SEL R5, R204, R3, P0 ;  /* 0x00000003cc057207 */ /* 0x001fc80000000000 */
[-C--:B------:R-:W-:Y:S02]  /*1a70*/  IABS R0, R5.reuse ;  /* 0x0000000500007213 */ /* 0x080fe40000000000 */
[----:B------:R-:W-:Y:S02]  /*1a80*/  IABS R6, R5 ;  /* 0x0000000500067213 */ /* 0x000fe40000000000 */
[----:B------:R-:W-:Y:S02]  /*1a90*/  R2UR UR9, R0 ;  /* 0x00000000000972ca */ /* 0x000fe400000e0000 */
[----:B------:R-:W-:-:S05]  /*1aa0*/  IADD3 R0, R5, -0x1, R176 ;  /* 0xffffffff05007810 */ /* 0x000fca0007ffe0b0 */
[----:B------:R-:W-:-:S05]  /*1ab0*/  VIADD R0, R0, -UR43 ;  /* 0x8000002b00007c36 */ /* 0x000fca0008000000 */
[----:B------:R-:W-:Y:S01]  /*1ac0*/  IABS R4, R0 ;  /* 0x0000000000047213 */ /* 0x000fe20000000000 */
[----:B------:R-:W0:Y:S01]  /*1ad0*/  I2F.RP R2, UR9 ;  /* 0x0000000900027d06 */ /* 0x000e220008209400 */
[----:B------:R-:W-:Y:S02]  /*1ae0*/  LOP3.LUT R0, R0, R5, RZ, 0x3c, !PT ;  /* 0x0000000500007212 */ /* 0x000fe400078e3cff */
[----:B------:R-:W-:-:S05]  /*1af0*/  R2UR UR7, R4 ;  /* 0x00000000040772ca */ /* 0x000fca00000e0000 */
[----:B0-----:R-:W0:Y:S02]  /*1b00*/  MUFU.RCP R2, R2 ;  /* 0x0000000200027308 */ /* 0x001e240000001000 */
[----:B0-----:R-:W-:Y:S02]  /*1b10*/  VIADD R3, R2, 0xffffffe ;  /* 0x0ffffffe02037836 */ /* 0x001fe40000000000 */
        /* <DEDUP_REMOVED lines=8> */
[----:B------:R-:W-:Y:S01]  /*1ba0*/  UIMAD UR4, UR5, UR6, UR7 ;  /* 0x00000006050472a4 */ /* 0x000fe2000f8e0207 */
[----:B------:R-:W-:Y:S02]  /*1bb0*/  R2UR UR6, R0 ;  /* 0x00000000000672ca */ /* 0x000fe400000e0000 */
[----:B------:R-:W-:Y:S01]  /*1bc0*/  R2UR UR7, R5 ;  /* 0x00000000050772ca */ /* 0x000fe200000e0000 */
[----:B------:R-:W-:-:S11]  /*1bd0*/  UISETP.GT.U32.AND UP1, UPT, UR9, UR4, UPT ;  /* 0x000000040900728c */ /* 0x000fd6000bf24070 */
[----:B------:R-:W-:Y:S02]  /*1be0*/  @!UP1 UIADD3 UR4, UR4, -UR9, URZ ;  /* 0x8000000904049290 */ /* 0x000fe4000fffe03f */
[----:B------:R-:W-:Y:S02]  /*1bf0*/  @!UP1 UIADD3 UR5, UR5, 0x1, URZ ;  /* 0x0000000105059890 */ /* 0x000fe4000fffe03f */
[----:B------:R-:W-:Y:S02]  /*1c00*/  UISETP.GE.U32.AND UP0, UPT, UR4, UR9, UPT ;  /* 0x000000090400728c */ /* 0x000fe4000bf06070 */
[----:B------:R-:W-:Y:S01]  /*1c10*/  UISETP.GE.AND UP1, UPT, UR6, URZ, UPT ;  /* 0x0000003f0600728c */ /* 0x000fe2000bf26270 */
[----:B------:R-:W-:-:S08]  /*1c20*/  R2UR UR6, R5 ;  /* 0x00000000050672ca */ /* 0x000fd000000e0000 */
[----:B------:R-:W-:Y:S02]  /*1c30*/  @UP0 UIADD3 UR5, UR5, 0x1, URZ ;  /* 0x0000000105050890 */ /* 0x000fe4000fffe03f */
[----:B------:R-:W-:-:S05]  /*1c40*/  UISETP.NE.AND UP0, UPT, UR7, URZ, UPT ;  /* 0x0000003f0700728c */ /* 0x000fca000bf05270 */
[----:B------:R-:W-:Y:S02]  /*1c50*/  UMOV UR4, UR5 ;  /* 0x0000000500047c82 */ /* 0x000fe40008000000 */
[----:B------:R-:W-:-:S04]  /*1c60*/  @!UP1 UIADD3 UR4, -UR4, URZ, URZ ;  /* 0x0000003f04049290 */ /* 0x000fc8000fffe13f */
[----:B------:R-:W-:-:S12]  /*1c70*/  @!UP0 ULOP3.LUT UR4, URZ, UR6, URZ, 0x33, !UPT ;  /* 0x000000063f048292 */ /* 0x000fd8000f8e333f */
.L_x_2344:
[----:B------:R-:W-:Y:S02]  /*1c80*/  UIMAD UR43, UR8, UR4, UR43 ;  /* 0x00000004082b72a4 */ /* 0x000fe4000f8e022b */
[----:B------:R-:W-:Y:S01]  /*1c90*/  IMAD.U32 R3, RZ, RZ, UR4 ;  /* 0x00000004ff037e24 */ /* 0x000fe2000f8e00ff */
[----:B------:R-:W-:Y:S01]  /*1ca0*/  PLOP3.LUT P0, PT, PT, PT, PT, 0x80, 0x0 ;  /* 0x000000000000781c */ /* 0x000fe20003f0f070 */
[----:B------:R-:W-:Y:S01]  /*1cb0*/  IMAD.MOV.U32 R4, RZ, RZ, RZ ;  /* 0x000000ffff047224 */ /* 0x000fe200078e00ff */
[----:B------:R-:W-:Y:S02]  /*1cc0*/  CS2R R150, SRZ ;  /* 0x0000000000967805 */ /* 0x000fe4000001ff00 */
[----:B------:R-:W-:Y:S02]  /*1cd0*/  CS2R R148, SRZ ;  /* 0x0000000000947805 */ /* 0x000fe4000001ff00 */
[----:B------:R-:W-:Y:S01]  /*1ce0*/  VIADDMNMX R176, R3, UR43, R176, PT ;  /* 0x0000002b03b07c46 */ /* 0x000fe2000b8001b0 */
[----:B------:R-:W-:Y:S01]  /*1cf0*/  IMAD.MOV.U32 R3, RZ, RZ, RZ ;  /* 0x000000ffff037224 */ /* 0x000fe200078e00ff */
        /* <DEDUP_REMOVED lines=100> */
.L_x_2346:
        /* <DEDUP_REMOVED lines=13> */
.L_x_2573:
[----:B0-----:R-:W-:Y:S01]  /*2410*/  IMAD.U32 R0, RZ, RZ, UR44 ;  /* 0x0000002cff007e24 */ /* 0x001fe2000f8e00ff */
[----:B------:R-:W-:Y:S05]  /*2420*/  WARPSYNC.ALL ;  /* 0x0000000000007948 */ /* 0x000fea0003800000 */
[----:B------:R0:W-:Y:S01]  /*2430*/  BAR.SYNC.DEFER_BLOCKING R7, 0x100 ;  /* 0x000400070000751d */ /* 0x0001e20000010000 */
[----:B------:R-:W-:-:S13]  /*2440*/  ISETP.NE.AND P0, PT, R0, 0x3, PT ;  /* 0x000000030000780c */ /* 0x000fda0003f05270 */
[----:B0-----:R-:W-:Y:S05]  /*2450*/  @!P0 BRA `(.L_x_2348) ;  /* 0x0000000000048947 */ /* 0x001fea0003800000 */
[----:B------:R-:W-:Y:S01]  /*2460*/  BPT.TRAP 0x1 ;  /* 0x000000040000795c */ /* 0x000fe20000300000 */
.L_x_2348:
[----:B------:R-:W-:Y:S01]  /*2470*/  R2UR UR21, R5 ;  /* 0x00000000051572ca */ /* 0x000fe200000e0000 */
[----:B------:R-:W-:-:S05]  /*2480*/  IMAD.U32 R8, RZ, RZ, UR38 ;  /* 0x00000026ff087e24 */ /* 0x000fca000f8e00ff */
[----:B------:R-:W-:-:S07]  /*2490*/  SHF.L.U32 R8, R8, 0x1f, RZ ;  /* 0x0000001f08087819 */ /* 0x000fce00000006ff */
[----:B------:R-:W-:-:S09]  /*24a0*/  ULEA UR21, UR37, UR21, 0x3 ;  /* 0x0000001525157291 */ /* 0x000fd2000f8e183f */
[----:B------:R0:W1:Y:S01]  /*24b0*/  SYNCS.PHASECHK.TRANS64.TRYWAIT P1, [UR21+0x22830], R8 ;  /* 0x02283008ff0075a7 */ /* 0x0000620008020155 */
[----:B------:R-:W-:Y:S05]  /*24c0*/  @!P0 BRA `(.L_x_2349) ;  /* 0x0000000000048947 */ /* 0x000fea0003800000 */
[----:B------:R-:W-:Y:S01]  /*24d0*/  BPT.TRAP 0x1 ;  /* 0x000000040000795c */ /* 0x000fe20000300000 */
.L_x_2349:
[----:B-1----:R-:W-:Y:S05]  /*24e0*/  @P1 BRA `(.L_x_2350) ;  /* 0x0000000000081947 */ /* 0x002fea0003800000 */
[----:B------:R-:W1:Y:S02]  /*24f0*/  SYNCS.PHASECHK.TRANS64.TRYWAIT P1, [UR21+0x22830], R8 ;  /* 0x02283008ff0075a7 */ /* 0x000e640008020155 */
[----:B-1----:R-:W-:Y:S05]  /*2500*/  @!P1 BRA `(.L_x_2351) ;  /* 0x0000016800e09947 */ /* 0x002fea0003800000 */
.L_x_2350:
        /* <DEDUP_REMOVED lines=8> */
[----:B------:R-:W2:Y:S01]  /*2590*/  LDC R201, c[0x0][0x448] ;  /* 0x00011200ffc97b82 */ /* 0x000ea20000000800 */
[----:B------:R-:W-:Y:S01]  /*25a0*/  UMOV UR9, 0x40000040 ;  /* 0x4000004000097882 */ /* 0x000fe20000000000 */
[----:B------:R-:W-:Y:S01]  /*25b0*/  UMOV UR11, 0x40000040 ;  /* 0x40000040000b7882 */ /* 0x000fe20000000000 */
[----:B------:R-:W-:Y:S01]  /*25c0*/  UIADD3 UR12, UR16, 0x6, URZ ;  /* 0x00000006100c7890 */ /* 0x000fe2000fffe03f */
[----:B------:R-:W3:Y:S01]  /*25d0*/  S2R R0, SR_TID.X ;  /* 0x0000000000007919 */ /* 0x000ee20000002100 */
[----:B------:R-:W-:Y:S01]  /*25e0*/  UIADD3 UR4, UR4, 0x1c400, URZ ;  /* 0x0001c40004047890 */ /* 0x000fe2000fffe03f */
[----:B------:R-:W-:Y:S01]  /*25f0*/  LOP3.LUT R18, R18, 0xffefffff, RZ, 0xc0, !PT ;  /* 0xffefffff12127812 */ /* 0x000fe200078ec0ff */
[----:B------:R-:W-:Y:S01]  /*2600*/  UMOV UR13, 0x40000040 ;  /* 0x40000040000d7882 */ /* 0x000fe20000000000 */
[----:B------:R-:W-:Y:S01]  /*2610*/  UMOV UR15, 0x40000040 ;  /* 0x40000040000f7882 */ /* 0x000fe20000000000 */
[----:B------:R-:W-:Y:S01]  /*2620*/  USHF.R.U32.HI UR4, URZ, 0x4, UR4 ;  /* 0x000000043f047899 */ /* 0x000fe20008011604 */
[----:B------:R-:W4:Y:S01]  /*2630*/  S2R R4, SR_TID.X ;  /* 0x0000000000047919 */ /* 0x000f220000002100 */
[----:B------:R-:W-:-:S02]  /*2640*/  IMAD.MOV.U32 R11, RZ, RZ, -0x60 ;  /* 0xffffffa0ff0b7424 */ /* 0x000fc400078e00ff */
[----:B------:R-:W-:Y:S02]  /*2650*/  ULOP3.LUT UR4, UR4, 0x3fff, URZ, 0xc0, !UPT ;  /* 0x00003fff04047892 */ /* 0x000fe4000f8ec03f */
[----:B------:R-:W-:Y:S02]  /*2660*/  IMAD R14, R176, R11, 0x60 ;  /* 0x00000060b00e7424 */ /* 0x000fe400078e020b */
[----:B------:R-:W-:Y:S02]  /*2670*/  ULOP3.LUT UR20, UR4, 0x10000, URZ, 0xfc, !UPT ;  /* 0x0001000004147892 */ /* 0x000fe4000f8efc3f */
[----:B------:R-:W-:Y:S01]  /*2680*/  UIADD3 UR4, UR16, 0x2, URZ ;  /* 0x0000000210047890 */ /* 0x000fe2000fffe03f */
[----:B------:R-:W-:Y:S01]  /*2690*/  IMAD.IADD R13, R14, 0x1, -R19 ;  /* 0x000000010e0d7824 */ /* 0x000fe200078e0a13 */
[----:B------:R-:W-:Y:S01]  /*26a0*/  UIMAD UR18, UR37, 0x300, UR20 ;  /* 0x00000300251278a4 */ /* 0x000fe2000f8e0214 */
[----:B--2---:R-:W-:-:S03]  /*26b0*/  ISETP.NE.AND P2, PT, R201, 0x1, PT ;  /* 0x00000001c900780c */ /* 0x004fc60003f45270 */
[----:B------:R-:W-:Y:S02]  /*26c0*/  UIADD3 UR6, UR18, 0x2, URZ ;  /* 0x0000000212067890 */ /* 0x000fe4000fffe03f */
[----:B------:R-:W-:Y:S02]  /*26d0*/  UIADD3 UR10, UR18, 0x4, URZ ;  /* 0x00000004120a7890 */ /* 0x000fe4000fffe03f */
[----:B------:R-:W-:Y:S02]  /*26e0*/  UIADD3 UR14, UR18, 0x6, URZ ;  /* 0x00000006120e7890 */ /* 0x000fe4000fffe03f */
[----:B------:R-:W-:Y:S01]  /*26f0*/  HGMMA.64x96x16.F32.BF16 R24, gdesc[UR16], RZ, !UPT, gsb0 ;  /* 0x01600000101879f0 */ /* 0x000fe2000c0018ff */
[----:B---3--:R-:W-:-:S03]  /*2700*/  LOP3.LUT R0, R0, 0x7f, RZ, 0xc0, !PT ;  /* 0x0000007f00007812 */ /* 0x008fc600078ec0ff */
[----:B-1----:R-:W1:Y:S01]  /*2710*/  @P2 LDC R3, c[0x0][0x44c] ;  /* 0x00011300ff032b82 */ /* 0x002e620000000800 */
[----:B------:R-:W-:Y:S02]  /*2720*/  @P2 LOP3.LUT R18, R18, 0x100000, RZ, 0xfc, !PT ;  /* 0x0010000012122812 */ /* 0x000fe400078efcff */
[----:B------:R-:W-:Y:S01]  /*2730*/  ISETP.NE.AND P1, PT, R0, RZ, PT ;  /* 0x000000ff0000720c */ /* 0x000fe20003f25270 */
[----:B------:R-:W-:Y:S01]  /*2740*/  VIADD R0, R22, UR42 ;  /* 0x0000002a16007c36 */ /* 0x000fe20008000000 */
[----:B----4-:R-:W-:-:S03]  /*2750*/  SHF.R.U32.HI R4, RZ, 0x7, R4 ;  /* 0x00000007ff047819 */ /* 0x010fc60000011604 */
[----:B------:R-:W2:Y:S01]  /*2760*/  @P2 LDC R9, c[0x0][0x450] ;  /* 0x00011400ff092b82 */ /* 0x000ea20000000800 */
[----:B------:R-:W-:Y:S01]  /*2770*/  IADD3 R4, -R4, 0xb, RZ ;  /* 0x0000000b04047810 */ /* 0x000fe20007ffe1ff */
[----:B-1----:R-:W-:-:S04]  /*2780*/  @P2 IMAD.HI.U32 R2, R0, R3, RZ ;  /* 0x0000000300022227 */ /* 0x002fc800078e00ff */
[----:B------:R-:W-:Y:S02]  /*2790*/  IMAD.MOV.U32 R3, RZ, RZ, R0 ;  /* 0x000000ffff037224 */ /* 0x000fe400078e0000 */
[----:B------:R-:W-:Y:S01]  /*27a0*/  IMAD.U32 R0, RZ, RZ, UR21 ;  /* 0x00000015ff007e24 */ /* 0x000fe2000f8e00ff */
[----:B--2---:R-:W-:Y:S01]  /*27b0*/  @P2 SHF.R.U32.HI R3, RZ, R9, R2 ;  /* 0x00000009ff032219 */ /* 0x004fe20000011602 */
[----:B------:R-:W-:Y:S02]  /*27c0*/  IMAD R2, R176, -0x60, R17 ;  /* 0xffffffa0b0027824 */ /* 0x000fe400078e0211 */
[----:B------:R-:W-:Y:S02]  /*27d0*/  @!P1 VIADD R0, R0, 0x22840 ;  /* 0x0002284000009836 */ /* 0x000fe40000000000 */
[----:B------:R-:W1:Y:S01]  /*27e0*/  SHFL.IDX PT, R15, R3, RZ, 0x1c1f ;  /* 0x001c1fff030f7589 */ /* 0x000e6200000e0000 */
[----:B------:R-:W-:Y:S02]  /*27f0*/  IADD3 R9, -R19, 0x61, R2 ;  /* 0x0000006113097810 */ /* 0x000fe40007ffe102 */
[----:B------:R-:W-:-:S02]  /*2800*/  @!P1 PRMT R0, RZ, 0x654, R0 ;  /* 0x00000654ff009816 */ /* 0x000fc40000000000 */
[----:B------:R-:W-:Y:S01]  /*2810*/  IADD3 R10, -R19, 0x60, R2 ;  /* 0x00000060130a7810 */ /* 0x000fe20007ffe102 */
[----:B------:R-:W-:Y:S01]  /*2820*/  IMAD.IADD R9, R9, 0x1, -R16 ;  /* 0x0000000109097824 */ /* 0x000fe200078e0a10 */
[----:B------:R-:W-:Y:S02]  /*2830*/  WARPGROUP.DEPBAR.LE gsb0, 0x0 ;  /* 0x00008000000079c5 */ /* 0x000fe40000010000 */
[----:B------:R-:W-:-:S06]  /*2840*/  WARPGROUP.ARRIVE ;  /* 0x00000000000079c5 */ /* 0x000fcc0000000000 */
[----:B------:R-:W-:Y:S03]  /*2850*/  HGMMA.64x96x16.F32.BF16 R24, gdesc[UR4], R24, gsb0 ;  /* 0x01600000041879f0 */ /* 0x000fe60008001818 */
[----:B------:R-:W-:Y:S02]  /*2860*/  WARPGROUP.DEPBAR.LE gsb0, 0x0 ;  /* 0x00008000000079c5 */ /* 0x000fe40000010000 */
[----:B------:R-:W-:-:S06]  /*2870*/  WARPGROUP.ARRIVE ;  /* 0x00000000000079c5 */ /* 0x000fcc0000000000 */
[----:B------:R-:W-:Y:S01]  /*2880*/  HGMMA.64x96x16.F32.BF16 R24, gdesc[UR8], R24, gsb0 ;  /* 0x01600000081879f0 */ /* 0x000fe20008001818 */
[----:B------:R-:W-:Y:S02]  /*2890*/  ULDC UR10, c[0x0][0x9dc] ;  /* 0x00027700000a7ab9 */ /* 0x000fe40000000800 */
[----:B------:R-:W-:-:S06]  /*28a0*/  ULOP3.LUT UR6, URZ, UR10, URZ, 0x33, !UPT ;  /* 0x0000000a3f067292 */ /* 0x000fcc000f8e333f */
[----:B------:R-:W-:-:S04]  /*28b0*/  VIADD R12, R9, UR6 ;  /* 0x00000006090c7c36 */ /* 0x000fc80008000000 */
[----:B-1----:R-:W-:Y:S01]  /*28c0*/  IMAD.IADD R2, R12, 0x1, R15 ;  /* 0x000000010c027824 */ /* 0x002fe200078e020f */
[----:B------:R-:W-:Y:S02]  /*28d0*/  WARPGROUP.DEPBAR.LE gsb0, 0x0 ;  /* 0x00008000000079c5 */ /* 0x000fe40000010000 */
[----:B------:R-:W-:-:S06]  /*28e0*/  WARPGROUP.ARRIVE ;  /* 0x00000000000079c5 */ /* 0x000fcc0000000000 */
[----:B------:R-:W-:Y:S01]  /*28f0*/  HGMMA.64x96x16.F32.BF16 R24, gdesc[UR12], R24, gsb0 ;  /* 0x016000000c1879f0 */ /* 0x000fe20008001818 */
[----:B------:R-:W-:Y:S02]  /*2900*/  ULDC.64 UR14, c[0x0][0x9e0] ;  /* 0x00027800000e7ab9 */ /* 0x000fe40000000a00 */
[----:B------:R-:W-:Y:S01]  /*2910*/  UISETP.GE.AND UP0, UPT, UR15, 0x1, UPT ;  /* 0x000000010f00788c */ /* 0x000fe2000bf06270 */
[----:B------:R-:W-:-:S05]  /*2920*/  VIADD R11, R9, UR14 ;  /* 0x0000000e090b7c36 */ /* 0x000fca0008000000 */
[----:B------:R-:W-:Y:S01]  /*2930*/  PLOP3.LUT P2, PT, PT, PT, UP0, 0x40, 0x0 ;  /* 0x000000000000781c */ /* 0x000fe20003f4e808 */
[----:B------:R-:W-:Y:S02]  /*2940*/  WARPGROUP.DEPBAR.LE gsb0, 0x0 ;  /* 0x00008000000079c5 */ /* 0x000fe40000010000 */
[----:B------:R1:W-:Y:S06]  /*2950*/  BAR.ARV R4, 0x100 ;  /* 0x000400040000751d */ /* 0x0003ec0000002000 */
[----:B------:R2:W-:Y:S02]  /*2960*/  @!P1 SYNCS.ARRIVE.TRANS64.RED.A1T0 RZ, [R0+URZ], RZ ;  /* 0x000000ff00ff99a7 */ /* 0x0005e4000810043f */
[----:B--2---:R-:W-:-:S02]  /*2970*/  VIADDMNMX R0, R15, R11, R10, PT ;  /* 0x0000000b0f007246 */ /* 0x004fc4000380010a */
[----:B-1----:R-:W-:Y:S05]  /*2980*/  @P2 BRA `(.L_x_2352) ;  /* 0x0000000000542947 */ /* 0x002fea0003800000 */
[----:B------:R-:W-:Y:S01]  /*2990*/  IADD3 R6, -R16, R17, R15 ;  /* 0x0000001110067210 */ /* 0x000fe20007ffe10f */
        /* <DEDUP_REMOVED lines=11> */
.L_x_2354:
[----:B------:R-:W-:-:S06]  /*2a50*/  UISETP.NE.AND UP1, UPT, UR15, 0x1, UPT ;  /* 0x000000010f00788c */ /* 0x000fcc000bf25270 */
[----:B------:R-:W-:-:S05]  /*2a60*/  PLOP3.LUT P2, PT, PT, PT, UP1, 0x80, 0x0 ;  /* 0x000000000000781c */ /* 0x000fca0003f4f018 */
[----:B------:R-:W-:-:S08]  /*2a70*/  @UP1 ULDC.64 UR6, c[0x0][0x9e8] ;  /* 0x00027a0000061ab9 */ /* 0x000fd00000000a00 */
[----:B------:R-:W-:-:S05]  /*2a80*/  @P2 IMAD.HI.U32 R9, R6, UR6, RZ ;  /* 0x0000000606092c27 */ /* 0x000fca000f8e00ff */
[----:B------:R-:W-:-:S07]  /*2a90*/  @P2 SHF.R.U32.HI R6, RZ, UR7, R9 ;  /* 0x00000007ff062c19 */ /* 0x000fce0008011609 */
.L_x_2355:
[----:B------:R-:W-:Y:S05]  /*2aa0*/  BSYNC B0 ;  /* 0x0000000000007941 */ /* 0x000fea0003800000 */
.L_x_2353:
[----:B------:R-:W-:-:S05]  /*2ab0*/  IMAD R9, R6, UR15, R13 ;  /* 0x0000000f06097c24 */ /* 0x000fca000f8e020d */
[----:B------:R-:W-:Y:S02]  /*2ac0*/  VIMNMX R2, R2, R9, !PT ;  /* 0x0000000902027248 */ /* 0x000fe40007fe0100 */
[----:B------:R-:W-:-:S07]  /*2ad0*/  VIADDMNMX R0, R9, UR15, R0, PT ;  /* 0x0000000f09007c46 */ /* 0x000fce000b800100 */
.L_x_2352:
[C---:B------:R-:W-:Y:S01]  /*2ae0*/  ISETP.GE.AND P3, PT, R14.reuse, 0x9, PT ;  /* 0x000000090e00780c */ /* 0x040fe20003f66270 */
[----:B------:R-:W1:Y:S01]  /*2af0*/  SHFL.IDX PT, R3, R3, 0x1, 0x1c1f ;  /* 0x003c1f0003037f89 */ /* 0x000e6200000e0000 */
[----:B------:R-:W-:Y:S02]  /*2b00*/  ISETP.GE.AND P2, PT, R14, 0x2, PT ;  /* 0x000000020e00780c */ /* 0x000fe40003f46270 */
[----:B------:R-:W-:Y:S02]  /*2b10*/  P2R R9, PR, RZ, 0x8 ;  /* 0x00000008ff097803 */ /* 0x000fe40000000000 */
[C---:B------:R-:W-:Y:S02]  /*2b20*/  ISETP.GT.AND P3, PT, R2.reuse, 0x8, !P3 ;  /* 0x000000080200780c */ /* 0x040fe40005f64270 */
[----:B------:R-:W-:Y:S02]  /*2b30*/  ISETP.GT.AND P4, PT, R2, 0x1, !P2 ;  /* 0x000000010200780c */ /* 0x000fe40005784270 */
[----:B------:R-:W-:-:S02]  /*2b40*/  ISETP.LT.OR P3, PT, R0, 0x9, P3 ;  /* 0x000000090000780c */ /* 0x000fc40001f61670 */
[----:B------:R-:W-:Y:S02]  /*2b50*/  ISETP.GE.AND P5, PT, R14, 0xa, PT ;  /* 0x0000000a0e00780c */ /* 0x000fe40003fa6270 */
[----:B------:R-:W-:Y:S02]  /*2b60*/  FSEL R28, R28, -INF , !P3 ;  /* 0xff8000001c1c7808 */ /* 0x000fe40005800000 */
[----:B------:R-:W-:Y:S02]  /*2b70*/  ISETP.LT.OR P4, PT, R0, 0x2, P4 ;  /* 0x000000020000780c */ /* 0x000fe40002781670 */
[----:B------:R-:W-:Y:S02]  /*2b80*/  ISETP.GT.AND P3, PT, R2, 0x9, !P5 ;  /* 0x000000090200780c */ /* 0x000fe40006f64270 */
[----:B------:R-:W-:Y:S02]  /*2b90*/  FSEL R25, R25, -INF , !P4 ;  /* 0xff80000019197808 */ /* 0x000fe40006000000 */
[----:B------:R-:W-:-:S02]  /*2ba0*/  ISETP.LT.OR P3, PT, R0, 0xa, P3 ;  /* 0x0000000a0000780c */ /* 0x000fc40001f61670 */
[----:B------:R-:W-:Y:S01]  /*2bb0*/  ISETP.GE.AND P4, PT, R14, 0x11, PT ;  /* 0x000000110e00780c */ /* 0x000fe20003f86270 */
[----:B-1----:R-:W-:Y:S01]  /*2bc0*/  IMAD.IADD R6, R12, 0x1, R3 ;  /* 0x000000010c067824 */ /* 0x002fe200078e0203 */
        /* <DEDUP_REMOVED lines=119> */
.L_x_2358:
[----:B------:R-:W-:-:S06]  /*3340*/  UISETP.NE.AND UP1, UPT, UR15, 0x1, UPT ;  /* 0x000000010f00788c */ /* 0x000fcc000bf25270 */
[----:B------:R-:W-:-:S05]  /*3350*/  PLOP3.LUT P5, PT, PT, PT, UP1, 0x80, 0x0 ;  /* 0x000000000000781c */ /* 0x000fca0003faf018 */
[----:B------:R-:W-:-:S08]  /*3360*/  @UP1 ULDC.64 UR6, c[0x0][0x9e8] ;  /* 0x00027a0000061ab9 */ /* 0x000fd00000000a00 */
[----:B------:R-:W-:Y:S01]  /*3370*/  @P5 IMAD.HI.U32 R3, R0, UR6, RZ ;  /* 0x0000000600035c27 */ /* 0x000fe2000f8e00ff */
[----:B------:R-:W-:-:S13]  /*3380*/  PLOP3.LUT P5, PT, PT, PT, UP1, 0x80, 0x0 ;  /* 0x000000000000781c */ /* 0x000fda0003faf018 */
[----:B------:R-:W-:-:S07]  /*3390*/  @P5 SHF.R.U32.HI R0, RZ, UR7, R3 ;  /* 0x00000007ff005c19 */ /* 0x000fce0008011603 */
.L_x_2359:
[----:B------:R-:W-:Y:S05]  /*33a0*/  BSYNC B0 ;  /* 0x0000000000007941 */ /* 0x000fea0003800000 */
.L_x_2357:
[----:B------:R-:W-:-:S05]  /*33b0*/  IMAD R3, R0, UR15, R13 ;  /* 0x0000000f00037c24 */ /* 0x000fca000f8e020d */
[----:B------:R-:W-:Y:S02]  /*33c0*/  VIMNMX R6, R6, R3, !PT ;  /* 0x0000000306067248 */ /* 0x000fe40007fe0100 */
[----:B------:R-:W-:-:S07]  /*33d0*/  VIADDMNMX R2, R3, UR15, R2, PT ;  /* 0x0000000f03027c46 */ /* 0x000fce000b800102 */
.L_x_2356:
[----:B------:R-:W-:Y:S01]  /*33e0*/  ISETP.GT.AND P2, PT, R6, 0x1, !P2 ;  /* 0x000000010600780c */ /* 0x000fe20005744270 */
[----:B------:R-:W-:Y:S01]  /*33f0*/  ULDC UR7, c[0x0][0x988] ;  /* 0x0002620000077ab9 */ /* 0x000fe20000000800 */
[----:B------:R-:W-:Y:S02]  /*3400*/  ISETP.NE.AND P5, PT, R74, RZ, PT ;  /* 0x000000ff4a00720c */ /* 0x000fe40003fa5270 */
        /* <DEDUP_REMOVED lines=53> */
[----:B------:R-:W-:Y:S02]  /*3760*/  FMNMX.FTZ R3, R69, R0, !PT ;  /* 0x0000000045037209 */ /* 0x000fe40007810000 */
[----:B------:R-:W-:Y:S02]  /*3770*/  ISETP.LT.OR P2, PT, R2, 0x22, P2 ;  /* 0x000000220200780c */ /* 0x000fe40001741670 */
[----:B------:R-:W-:Y:S01]  /*3780*/  ISETP.NE.AND P5, PT, R85, RZ, PT ;  /* 0x000000ff5500720c */ /* 0x000fe20003fa5270 */
[----:B------:R-:W1:Y:S01]  /*3790*/  SHFL.BFLY PT, R0, R3, 0x2, 0x1f ;  /* 0x0c401f0003007f89 */ /* 0x000e6200000e0000 */
        /* <DEDUP_REMOVED lines=11> */
[----:B------:R-:W-:Y:S02]  /*3850*/  ISETP.GT.AND P3, PT, R6, 0x51, !P3 ;  /* 0x000000510600780c */ /* 0x000fe40005f64270 */
[----:B------:R-:W-:Y:S02]  /*3860*/  ISETP.LT.OR P2, PT, R2, 0x2a, P2 ;  /* 0x0000002a0200780c */ /* 0x000fe40001741670 */
[----:B-1----:R-:W-:-:S02]  /*3870*/  FMNMX.FTZ R9, R3, R0, !PT ;  /* 0x0000000003097209 */ /* 0x002fc40007810000 */
[----:B------:R-:W-:Y:S02]  /*3880*/  FSEL R47, R47, -INF , !P2 ;  /* 0xff8000002f2f7808 */ /* 0x000fe40005000000 */
[----:B------:R-:W-:Y:S01]  /*3890*/  ISETP.NE.AND P2, PT, R79, RZ, PT ;  /* 0x000000ff4f00720c */ /* 0x000fe20003f45270 */
[----:B------:R-:W1:Y:S01]  /*38a0*/  SHFL.BFLY PT, R0, R9, 0x1, 0x1f ;  /* 0x0c201f0009007f89 */ /* 0x000e6200000e0000 */
[----:B------:R-:W-:Y:S02]  /*38b0*/  FMNMX.FTZ R3, R26, R27, !PT ;  /* 0x0000001b1a037209 */ /* 0x000fe40007810000 */
[C---:B------:R-:W-:Y:S02]  /*38c0*/  ISETP.GT.AND P2, PT, R6.reuse, 0x30, !P2 ;  /* 0x000000300600780c */ /* 0x040fe40005744270 */
[----:B------:R-:W-:Y:S02]  /*38d0*/  ISETP.GT.AND P4, PT, R6, 0x58, !P4 ;  /* 0x000000580600780c */ /* 0x000fe40006784270 */
[----:B------:R-:W-:-:S02]  /*38e0*/  ISETP.LT.OR P2, PT, R2, 0x31, P2 ;  /* 0x000000310200780c */ /* 0x000fc40001741670 */
[----:B------:R-:W-:Y:S02]  /*38f0*/  ISETP.LT.OR P3, PT, R2, 0x52, P3 ;  /* 0x000000520200780c */ /* 0x000fe40001f61670 */
[----:B------:R-:W-:Y:S02]  /*3900*/  FSEL R50, R50, -INF , !P2 ;  /* 0xff80000032327808 */ /* 0x000fe40005000000 */
[----:B------:R-:W-:Y:S02]  /*3910*/  ISETP.NE.AND P2, PT, R80, RZ, PT ;  /* 0x000000ff5000720c */ /* 0x000fe40003f45270 */
[----:B------:R-:W-:Y:S02]  /*3920*/  ISETP.LT.OR P4, PT, R2, 0x59, P4 ;  /* 0x000000590200780c */ /* 0x000fe40002781670 */
[----:B------:R-:W-:Y:S02]  /*3930*/  ISETP.GT.AND P2, PT, R6, 0x31, !P2 ;  /* 0x000000310600780c */ /* 0x000fe40005744270 */
[----:B------:R-:W-:-:S02]  /*3940*/  FSEL R67, R67, -INF , !P3 ;  /* 0xff80000043437808 */ /* 0x000fc40005800000 */
[----:B------:R-:W-:Y:S02]  /*3950*/  ISETP.LT.OR P2, PT, R2, 0x32, P2 ;  /* 0x000000320200780c */ /* 0x000fe40001741670 */
[----:B------:R-:W-:Y:S02]  /*3960*/  FSEL R70, R70, -INF , !P4 ;  /* 0xff80000046467808 */ /* 0x000fe40006000000 */
[----:B------:R-:W-:Y:S02]  /*3970*/  FSEL R51, R51, -INF , !P2 ;  /* 0xff80000033337808 */ /* 0x000fe40005000000 */
[----:B------:R-:W-:Y:S02]  /*3980*/  ISETP.NE.AND P2, PT, R81, RZ, PT ;  /* 0x000000ff5100720c */ /* 0x000fe40003f45270 */
[----:B-1----:R-:W-:Y:S02]  /*3990*/  FMNMX.FTZ R0, R9, R0, !PT ;  /* 0x0000000009007209 */ /* 0x002fe40007810000 */
[----:B------:R-:W-:-:S03]  /*39a0*/  ISETP.GT.AND P2, PT, R6, 0x38, !P2 ;  /* 0x000000380600780c */ /* 0x000fc60005744270 */
[----:B------:R-:W-:Y:S01]  /*39b0*/  FMUL.FTZ R10, R0, UR7 ;  /* 0x00000007000a7c20 */ /* 0x000fe20008410000 */
        /* <DEDUP_REMOVED lines=18> */
[----:B------:R-:W-:-:S04]  /*3ae0*/  FSETP.NEU.FTZ.AND P2, PT, R0, -INF , PT ;  /* 0xff8000000000780b */ /* 0x000fc80003f5d000 */
        /* <DEDUP_REMOVED lines=9> */
[--C-:B------:R-:W-:Y:S01]  /*3b80*/  FFMA.FTZ R154, R28, UR7, -R12.reuse ;  /* 0x000000071c9a7c23 */ /* 0x100fe2000801080c */
[----:B------:R1:W-:Y:S01]  /*3b90*/  MUFU.EX2 R3, R13 ;  /* 0x0000000d00037308 */ /* 0x0003e20000000800 */
[----:B------:R-:W-:Y:S01]  /*3ba0*/  ISETP.NE.AND P5, PT, R14, RZ, PT ;  /* 0x000000ff0e00720c */ /* 0x000fe20003fa5270 */
[--C-:B------:R-:W-:Y:S01]  /*3bb0*/  FFMA.FTZ R156, R32, UR7, -R12.reuse ;  /* 0x00000007209c7c23 */ /* 0x100fe2000801080c */
[----:B------:R-:W-:Y:S01]  /*3bc0*/  FMNMX.FTZ R9, R35, R10, !PT ;  /* 0x0000000a23097209 */ /* 0x000fe20007810000 */
[--C-:B------:R-:W-:Y:S01]  /*3bd0*/  FFMA.FTZ R33, R33, UR7, -R12.reuse ;  /* 0x0000000721217c23 */ /* 0x100fe2000801080c */
[----:B------:R-:W-:Y:S01]  /*3be0*/  FSEL R63, R63, -INF , !P2 ;  /* 0xff8000003f3f7808 */ /* 0x000fe20005000000 */
[--C-:B------:R-:W-:Y:S01]  /*3bf0*/  FFMA.FTZ R158, R36, UR7, -R12.reuse ;  /* 0x00000007249e7c23 */ /* 0x100fe2000801080c */
[----:B------:R-:W-:Y:S01]  /*3c00*/  FMNMX.FTZ R10, R38, R9, !PT ;  /* 0x00000009260a7209 */ /* 0x000fe20007810000 */
[----:B------:R-:W2:Y:S01]  /*3c10*/  MUFU.EX2 R152, R152 ;  /* 0x0000009800987308 */ /* 0x000ea20000000800 */
[----:B------:R-:W-:Y:S01]  /*3c20*/  ISETP.GT.AND P2, PT, R6, 0x50, !P6 ;  /* 0x000000500600780c */ /* 0x000fe20007744270 */
[--C-:B------:R-:W-:Y:S01]  /*3c30*/  FFMA.FTZ R37, R37, UR7, -R12.reuse ;  /* 0x0000000725257c23 */ /* 0x100fe2000801080c */
[----:B------:R-:W-:Y:S01]  /*3c40*/  FMNMX.FTZ R9, R39, R10, !PT ;  /* 0x0000000a27097209 */ /* 0x000fe20007810000 */
[--C-:B------:R-:W-:Y:S01]  /*3c50*/  FFMA.FTZ R160, R40, UR7, -R12.reuse ;  /* 0x0000000728a07c23 */ /* 0x100fe2000801080c */
[----:B------:R-:W-:Y:S01]  /*3c60*/  ISETP.GT.AND P5, PT, R6, 0x59, !P5 ;  /* 0x000000590600780c */ /* 0x000fe20006fa4270 */
[--C-:B------:R-:W-:Y:S01]  /*3c70*/  FFMA.FTZ R41, R41, UR7, -R12.reuse ;  /* 0x0000000729297c23 */ /* 0x100fe2000801080c */
[----:B------:R-:W-:Y:S01]  /*3c80*/  FMNMX.FTZ R10, R42, R9, !PT ;  /* 0x000000092a0a7209 */ /* 0x000fe20007810000 */
[----:B------:R-:W3:Y:S01]  /*3c90*/  MUFU.EX2 R154, R154 ;  /* 0x0000009a009a7308 */ /* 0x000ee20000000800 */
[----:B------:R-:W-:Y:S01]  /*3ca0*/  ISETP.LT.OR P2, PT, R2, 0x51, P2 ;  /* 0x000000510200780c */ /* 0x000fe20001741670 */
[--C-:B------:R-:W-:Y:S01]  /*3cb0*/  FFMA.FTZ R162, R44, UR7, -R12.reuse ;  /* 0x000000072ca27c23 */ /* 0x100fe2000801080c */
[----:B------:R-:W-:Y:S01]  /*3cc0*/  FMNMX.FTZ R11, R43, R10, !PT ;  /* 0x0000000a2b0b7209 */ /* 0x000fe20007810000 */
[--C-:B------:R-:W-:Y:S01]  /*3cd0*/  FFMA.FTZ R164, R48, UR7, -R12.reuse ;  /* 0x0000000730a47c23 */ /* 0x100fe2000801080c */
[----:B------:R-:W-:Y:S01]  /*3ce0*/  FSEL R66, R66, -INF , !P2 ;  /* 0xff80000042427808 */ /* 0x000fe20005000000 */
[--C-:B------:R-:W-:Y:S01]  /*3cf0*/  FFMA.FTZ R25, R49, UR7, -R12.reuse ;  /* 0x0000000731197c23 */ /* 0x100fe2000801080c */
[----:B------:R-:W-:Y:S01]  /*3d00*/  FMNMX.FTZ R10, R46, R11, !PT ;  /* 0x0000000b2e0a7209 */ /* 0x000fe20007810000 */
[----:B------:R-:W4:Y:S01]  /*3d10*/  MUFU.EX2 R9, R29 ;  /* 0x0000001d00097308 */ /* 0x000f220000000800 */
[----:B------:R-:W-:Y:S01]  /*3d20*/  ISETP.LT.OR P5, PT, R2, 0x5a, P5 ;  /* 0x0000005a0200780c */ /* 0x000fe20002fa1670 */
[--C-:B------:R-:W-:Y:S01]  /*3d30*/  FFMA.FTZ R166, R52, UR7, -R12.reuse ;  /* 0x0000000734a67c23 */ /* 0x100fe2000801080c */
[----:B------:R-:W-:Y:S01]  /*3d40*/  FMNMX.FTZ R11, R47, R10, !PT ;  /* 0x0000000a2f0b7209 */ /* 0x000fe20007810000 */
[--C-:B------:R-:W-:Y:S01]  /*3d50*/  FFMA.FTZ R53, R53, UR7, -R12.reuse ;  /* 0x0000000735357c23 */ /* 0x100fe2000801080c */
[----:B------:R-:W-:Y:S01]  /*3d60*/  FSEL R71, R71, -INF , !P5 ;  /* 0xff80000047477808 */ /* 0x000fe20006800000 */
[--C-:B------:R-:W-:Y:S01]  /*3d70*/  FFMA.FTZ R56, R56, UR7, -R12.reuse ;  /* 0x0000000738387c23 */ /* 0x100fe2000801080c */
[----:B------:R-:W-:Y:S01]  /*3d80*/  FMNMX.FTZ R10, R50, R11, !PT ;  /* 0x0000000b320a7209 */ /* 0x000fe20007810000 */
[----:B------:R-:W5:Y:S01]  /*3d90*/  MUFU.EX2 R156, R156 ;  /* 0x0000009c009c7308 */ /* 0x000f620000000800 */
[--C-:B------:R-:W-:Y:S01]  /*3da0*/  FFMA.FTZ R57, R57, UR7, -R12.reuse ;  /* 0x0000000739397c23 */ /* 0x100fe2000801080c */
[--C-:B------:R-:W-:Y:S01]  /*3db0*/  FFMA.FTZ R60, R60, UR7, -R12.reuse ;  /* 0x000000073c3c7c23 */ /* 0x100fe2000801080c */
[----:B-1----:R-:W-:Y:S01]  /*3dc0*/  FMNMX.FTZ R13, R51, R10, !PT ;  /* 0x0000000a330d7209 */ /* 0x002fe20007810000 */
[--C-:B------:R-:W-:Y:S01]  /*3dd0*/  FFMA.FTZ R61, R61, UR7, -R12.reuse ;  /* 0x000000073d3d7c23 */ /* 0x100fe2000801080c */
[--C-:B------:R-:W-:Y:S01]  /*3de0*/  FFMA.FTZ R64, R64, UR7, -R12.reuse ;  /* 0x0000000740407c23 */ /* 0x100fe2000801080c */
[--C-:B------:R-:W-:Y:S01]  /*3df0*/  FFMA.FTZ R65, R65, UR7, -R12.reuse ;  /* 0x0000000741417c23 */ /* 0x100fe2000801080c */
[----:B------:R-:W-:Y:S01]  /*3e00*/  FMNMX.FTZ R10, R54, R13, !PT ;  /* 0x0000000d360a7209 */ /* 0x000fe20007810000 */
[----:B------:R2:W1:Y:S01]  /*3e10*/  MUFU.EX2 R11, R33 ;  /* 0x00000021000b7308 */ /* 0x0004620000000800 */
[----:B------:R-:W-:-:S02]  /*3e20*/  FFMA.FTZ R68, R68, UR7, -R12 ;  /* 0x0000000744447c23 */ /* 0x000fc4000801080c */
[----:B------:R-:W-:-:S04]  /*3e30*/  FMNMX.FTZ R13, R55, R10, !PT ;  /* 0x0000000a370d7209 */ /* 0x000fc80007810000 */
[----:B------:R-:W-:Y:S01]  /*3e40*/  FMNMX.FTZ R10, R58, R13, !PT ;  /* 0x0000000d3a0a7209 */ /* 0x000fe20007810000 */
[----:B------:R-:W0:Y:S01]  /*3e50*/  MUFU.EX2 R158, R158 ;  /* 0x0000009e009e7308 */ /* 0x000e220000000800 */
[----:B--2---:R-:W-:Y:S01]  /*3e60*/  FADD.FTZ R33, R152, R3 ;  /* 0x0000000398217221 */ /* 0x004fe20000010000 */
[----:B------:R-:W-:Y:S02]  /*3e70*/  F2FP.BF16.F32.PACK_AB R152, R3, R152 ;  /* 0x000000980398723e */ /* 0x000fe400000010ff */
[----:B------:R-:W-:Y:S01]  /*3e80*/  FMNMX.FTZ R15, R59, R10, !PT ;  /* 0x0000000a3b0f7209 */ /* 0x000fe20007810000 */
[----:B---3--:R-:W-:Y:S01]  /*3e90*/  FADD.FTZ R10, R154, R33 ;  /* 0x000000219a0a7221 */ /* 0x008fe20000010000 */
[C---:B----4-:R-:W-:Y:S02]  /*3ea0*/  F2FP.BF16.F32.PACK_AB R154, R9.reuse, R154 ;  /* 0x0000009a099a723e */ /* 0x050fe400000010ff */
[----:B------:R-:W-:Y:S01]  /*3eb0*/  FMNMX.FTZ R6, R62, R15, !PT ;  /* 0x0000000f3e067209 */ /* 0x000fe20007810000 */
[----:B------:R2:W3:Y:S01]  /*3ec0*/  MUFU.EX2 R13, R37 ;  /* 0x00000025000d7308 */ /* 0x0004e20000000800 */
[----:B------:R-:W-:-:S02]  /*3ed0*/  FADD.FTZ R33, R9, R10 ;  /* 0x0000000a09217221 */ /* 0x000fc40000010000 */
[----:B------:R-:W-:Y:S02]  /*3ee0*/  FMNMX.FTZ R15, R63, R6, !PT ;  /* 0x000000063f0f7209 */ /* 0x000fe40007810000 */
[----:B-----5:R-:W-:Y:S01]  /*3ef0*/  FADD.FTZ R10, R156, R33 ;  /* 0x000000219c0a7221 */ /* 0x020fe20000010000 */
[C---:B-1----:R-:W-:Y:S02]  /*3f00*/  F2FP.BF16.F32.PACK_AB R156, R11.reuse, R156 ;  /* 0x0000009c0b9c723e */ /* 0x042fe400000010ff */
[----:B------:R-:W-:Y:S01]  /*3f10*/  FMNMX.FTZ R6, R66, R15, !PT ;  /* 0x0000000f42067209 */ /* 0x000fe20007810000 */
[----:B------:R-:W1:Y:S01]  /*3f20*/  MUFU.EX2 R160, R160 ;  /* 0x000000a000a07308 */ /* 0x000e620000000800 */
[----:B--2---:R-:W-:Y:S02]  /*3f30*/  FADD.FTZ R37, R11, R10 ;  /* 0x0000000a0b257221 */ /* 0x004fe40000010000 */
[----:B------:R-:W-:-:S04]  /*3f40*/  FMNMX.FTZ R21, R67, R6, !PT ;  /* 0x0000000643157209 */ /* 0x000fc80007810000 */
[----:B------:R-:W-:Y:S01]  /*3f50*/  FMNMX.FTZ R2, R70, R21, !PT ;  /* 0x0000001546027209 */ /* 0x000fe20007810000 */
[--C-:B------:R-:W-:Y:S01]  /*3f60*/  FFMA.FTZ R21, R45, UR7, -R12.reuse ;  /* 0x000000072d157c23 */ /* 0x100fe2000801080c */
[----:B------:R-:W2:Y:S01]  /*3f70*/  MUFU.EX2 R15, R41 ;  /* 0x00000029000f7308 */ /* 0x000ea20000000800 */
[----:B------:R-:W-:Y:S01]  /*3f80*/  FFMA.FTZ R12, R69, UR7, -R12 ;  /* 0x00000007450c7c23 */ /* 0x000fe2000801080c */
[----:B------:R-:W-:-:S05]  /*3f90*/  FMNMX.FTZ R2, R71, R2, !PT ;  /* 0x0000000247027209 */ /* 0x000fca0007810000 */
[----:B------:R-:W4:Y:S01]  /*3fa0*/  SHFL.BFLY PT, R29, R2, 0x2, 0x1f ;  /* 0x0c401f00021d7f89 */ /* 0x000f2200000e0000 */
[----:B------:R-:W5:Y:S08]  /*3fb0*/  MUFU.EX2 R162, R162 ;  /* 0x000000a200a27308 */ /* 0x000f700000000800 */
[----:B------:R-:W5:Y:S08]  /*3fc0*/  MUFU.EX2 R21, R21 ;  /* 0x0000001500157308 */ /* 0x000f700000000800 */
[----:B------:R-:W-:Y:S01]  /*3fd0*/  MUFU.EX2 R164, R164 ;  /* 0x000000a400a47308 */ /* 0x000fe20000000800 */
[----:B----4-:R-:W-:-:S07]  /*3fe0*/  FMNMX.FTZ R29, R2, R29, !PT ;  /* 0x0000001d021d7209 */ /* 0x010fce0007810000 */
[----:B------:R-:W-:Y:S01]  /*3ff0*/  MUFU.EX2 R25, R25 ;  /* 0x0000001900197308 */ /* 0x000fe20000000800 */
[----:B------:R-:W4:Y:S07]  /*4000*/  SHFL.BFLY PT, R6, R29, 0x1, 0x1f ;  /* 0x0c201f001d067f89 */ /* 0x000f2e00000e0000 */
[----:B------:R-:W-:Y:S08]  /*4010*/  MUFU.EX2 R166, R166 ;  /* 0x000000a600a67308 */ /* 0x000ff00000000800 */
[----:B------:R-:W-:Y:S08]  /*4020*/  MUFU.EX2 R53, R53 ;  /* 0x0000003500357308 */ /* 0x000ff00000000800 */
[----:B------:R-:W-:Y:S01]  /*4030*/  MUFU.EX2 R56, R56 ;  /* 0x0000003800387308 */ /* 0x000fe20000000800 */
[----:B----4-:R-:W-:-:S04]  /*4040*/  FMNMX.FTZ R6, R29, R6, !PT ;  /* 0x000000061d067209 */ /* 0x010fc80007810000 */
[C---:B------:R-:W-:Y:S01]  /*4050*/  FSETP.NEU.FTZ.AND P2, PT, R6.reuse, -INF , PT ;  /* 0xff8000000600780b */ /* 0x040fe20003f5d000 */
[----:B------:R-:W-:Y:S02]  /*4060*/  FMUL.FTZ R2, R6, UR7 ;  /* 0x0000000706027c20 */ /* 0x000fe40008410000 */
[----:B------:R0:W-:Y:S03]  /*4070*/  MUFU.EX2 R29, R12 ;  /* 0x0000000c001d7308 */ /* 0x0001e60000000800 */
[----:B------:R-:W-:-:S05]  /*4080*/  FSEL R2, R2, RZ, P2 ;  /* 0x000000ff02027208 */ /* 0x000fca0001000000 */
        /* <DEDUP_REMOVED lines=11> */
[----:B0-----:R-:W-:Y:S01]  /*4140*/  FADD.FTZ R12, R158, R37 ;  /* 0x000000259e0c7221 */ /* 0x001fe20000010000 */
[--C-:B------:R-:W-:Y:S01]  /*4150*/  FFMA.FTZ R43, R43, UR7, -R2.reuse ;  /* 0x000000072b2b7c23 */ /* 0x100fe20008010802 */
[--C-:B------:R-:W-:Y:S01]  /*4160*/  FFMA.FTZ R46, R46, UR7, -R2.reuse ;  /* 0x000000072e2e7c23 */ /* 0x100fe20008010802 */
[----:B------:R-:W-:Y:S01]  /*4170*/  FFMA.FTZ R47, R47, UR7, -R2 ;  /* 0x000000072f2f7c23 */ /* 0x000fe20008010802 */
[----:B---3--:R-:W-:Y:S01]  /*4180*/  FADD.FTZ R37, R13, R12 ;  /* 0x0000000c0d257221 */ /* 0x008fe20000010000 */
[----:B------:R-:W0:Y:S01]  /*4190*/  MUFU.EX2 R27, R27 ;  /* 0x0000001b001b7308 */ /* 0x000e220000000800 */
[--C-:B------:R-:W-:Y:S01]  /*41a0*/  FFMA.FTZ R50, R50, UR7, -R2.reuse ;  /* 0x0000000732327c23 */ /* 0x100fe20008010802 */
[--C-:B------:R-:W-:Y:S01]  /*41b0*/  FFMA.FTZ R51, R51, UR7, -R2.reuse ;  /* 0x0000000733337c23 */ /* 0x100fe20008010802 */
        /* <DEDUP_REMOVED lines=8> */
[----:B-----5:R-:W-:Y:S01]  /*4240*/  FADD.FTZ R12, R162, R37 ;  /* 0x00000025a20c7221 */ /* 0x020fe20000010000 */
[--C-:B------:R-:W-:Y:S01]  /*4250*/  FFMA.FTZ R63, R63, UR7, -R2.reuse ;  /* 0x000000073f3f7c23 */ /* 0x100fe20008010802 */
[--C-:B------:R-:W-:Y:S01]  /*4260*/  FFMA.FTZ R66, R66, UR7, -R2.reuse ;  /* 0x0000000742427c23 */ /* 0x100fe20008010802 */
[----:B------:R-:W-:Y:S01]  /*4270*/  FFMA.FTZ R67, R67, UR7, -R2 ;  /* 0x0000000743437c23 */ /* 0x000fe20008010802 */
[----:B------:R-:W-:Y:S01]  /*4280*/  FADD.FTZ R37, R21, R12 ;  /* 0x0000000c15257221 */ /* 0x000fe20000010000 */
[----:B------:R-:W2:Y:S01]  /*4290*/  MUFU.EX2 R31, R31 ;  /* 0x0000001f001f7308 */ /* 0x000ea20000000800 */
[----:B0-----:R-:W-:Y:S01]  /*42a0*/  FADD.FTZ R33, R26, R27 ;  /* 0x0000001b1a217221 */ /* 0x001fe20000010000 */
[--C-:B------:R-:W-:Y:S01]  /*42b0*/  FFMA.FTZ R70, R70, UR7, -R2.reuse ;  /* 0x0000000746467c23 */ /* 0x100fe20008010802 */
[----:B------:R-:W-:Y:S01]  /*42c0*/  FADD.FTZ R12, R164, R37 ;  /* 0x00000025a40c7221 */ /* 0x000fe20000010000 */
[----:B------:R-:W-:Y:S01]  /*42d0*/  FFMA.FTZ R2, R71, UR7, -R2 ;  /* 0x0000000747027c23 */ /* 0x000fe20008010802 */
[----:B------:R-:W-:-:S02]  /*42e0*/  F2FP.BF16.F32.PACK_AB R158, R13, R158 ;  /* 0x0000009e0d9e723e */ /* 0x000fc400000010ff */
[----:B------:R-:W-:Y:S01]  /*42f0*/  FADD.FTZ R37, R25, R12 ;  /* 0x0000000c19257221 */ /* 0x000fe20000010000 */
[----:B------:R-:W0:Y:S01]  /*4300*/  MUFU.EX2 R34, R34 ;  /* 0x0000002200227308 */ /* 0x000e220000000800 */
[----:B-1----:R-:W-:Y:S01]  /*4310*/  FADD.FTZ R10, R30, R33 ;  /* 0x000000211e0a7221 */ /* 0x002fe20000010000 */
[----:B------:R-:W-:Y:S01]  /*4320*/  F2FP.BF16.F32.PACK_AB R160, R15, R160 ;  /* 0x000000a00fa0723e */ /* 0x000fe200000010ff */
[----:B------:R-:W-:Y:S01]  /*4330*/  FADD.FTZ R12, R166, R37 ;  /* 0x00000025a60c7221 */ /* 0x000fe20000010000 */
[----:B------:R-:W-:Y:S02]  /*4340*/  F2FP.BF16.F32.PACK_AB R162, R21, R162 ;  /* 0x000000a215a2723e */ /* 0x000fe400000010ff */
[----:B------:R-:W-:Y:S01]  /*4350*/  F2FP.BF16.F32.PACK_AB R164, R25, R164 ;  /* 0x000000a419a4723e */ /* 0x000fe200000010ff */
[----:B------:R-:W-:Y:S01]  /*4360*/  FADD.FTZ R37, R53, R12 ;  /* 0x0000000c35257221 */ /* 0x000fe20000010000 */
[----:B------:R-:W1:Y:S01]  /*4370*/  MUFU.EX2 R35, R35 ;  /* 0x0000002300237308 */ /* 0x000e620000000800 */
[----:B--2---:R-:W-:Y:S01]  /*4380*/  FADD.FTZ R33, R31, R10 ;  /* 0x0000000a1f217221 */ /* 0x004fe20000010000 */
[----:B------:R-:W-:Y:S01]  /*4390*/  F2FP.BF16.F32.PACK_AB R166, R53, R166 ;  /* 0x000000a635a6723e */ /* 0x000fe200000010ff */
[----:B------:R-:W-:Y:S01]  /*43a0*/  FADD.FTZ R12, R56, R37 ;  /* 0x00000025380c7221 */ /* 0x000fe20000010000 */
[----:B------:R-:W-:-:S02]  /*43b0*/  F2FP.BF16.F32.PACK_AB R168, R57, R56 ;  /* 0x0000003839a8723e */ /* 0x000fc400000010ff */
[----:B------:R-:W-:Y:S01]  /*43c0*/  F2FP.BF16.F32.PACK_AB R153, R27, R26 ;  /* 0x0000001a1b99723e */ /* 0x000fe200000010ff */
[----:B------:R-:W-:Y:S01]  /*43d0*/  FADD.FTZ R9, R57, R12 ;  /* 0x0000000c39097221 */ /* 0x000fe20000010000 */
[----:B------:R-:W2:Y:S01]  /*43e0*/  MUFU.EX2 R38, R38 ;  /* 0x0000002600267308 */ /* 0x000ea20000000800 */
[----:B0-----:R-:W-:Y:S01]  /*43f0*/  FADD.FTZ R10, R34, R33 ;  /* 0x00000021220a7221 */ /* 0x001fe20000010000 */
[----:B------:R-:W-:-:S06]  /*4400*/  F2FP.BF16.F32.PACK_AB R155, R31, R30 ;  /* 0x0000001e1f9b723e */ /* 0x000fcc00000010ff */
[----:B------:R-:W0:Y:S01]  /*4410*/  MUFU.EX2 R39, R39 ;  /* 0x0000002700277308 */ /* 0x000e220000000800 */
[C---:B-1----:R-:W-:Y:S01]  /*4420*/  FADD.FTZ R33, R35.reuse, R10 ;  /* 0x0000000a23217221 */ /* 0x042fe20000010000 */
[----:B------:R-:W-:-:S06]  /*4430*/  F2FP.BF16.F32.PACK_AB R157, R35, R34 ;  /* 0x00000022239d723e */ /* 0x000fcc00000010ff */
[----:B------:R-:W1:Y:S01]  /*4440*/  MUFU.EX2 R42, R42 ;  /* 0x0000002a002a7308 */ /* 0x000e620000000800 */
[----:B--2---:R-:W-:-:S07]  /*4450*/  FADD.FTZ R10, R38, R33 ;  /* 0x00000021260a7221 */ /* 0x004fce0000010000 */
[----:B------:R-:W2:Y:S01]  /*4460*/  MUFU.EX2 R43, R43 ;  /* 0x0000002b002b7308 */ /* 0x000ea20000000800 */
[C---:B0-----:R-:W-:Y:S01]  /*4470*/  FADD.FTZ R33, R39.reuse, R10 ;  /* 0x0000000a27217221 */ /* 0x041fe20000010000 */
[----:B------:R-:W-:-:S06]  /*4480*/  F2FP.BF16.F32.PACK_AB R159, R39, R38 ;  /* 0x00000026279f723e */ /* 0x000fcc00000010ff */
[----:B------:R-:W0:Y:S01]  /*4490*/  MUFU.EX2 R46, R46 ;  /* 0x0000002e002e7308 */ /* 0x000e220000000800 */
[----:B-1----:R-:W-:-:S07]  /*44a0*/  FADD.FTZ R10, R42, R33 ;  /* 0x000000212a0a7221 */ /* 0x002fce0000010000 */
[----:B------:R-:W1:Y:S01]  /*44b0*/  MUFU.EX2 R47, R47 ;  /* 0x0000002f002f7308 */ /* 0x000e620000000800 */
[C---:B--2---:R-:W-:Y:S01]  /*44c0*/  FADD.FTZ R33, R43.reuse, R10 ;  /* 0x0000000a2b217221 */ /* 0x044fe20000010000 */
[----:B------:R-:W-:-:S06]  /*44d0*/  F2FP.BF16.F32.PACK_AB R161, R43, R42 ;  /* 0x0000002a2ba1723e */ /* 0x000fcc00000010ff */
[----:B------:R-:W2:Y:S01]  /*44e0*/  MUFU.EX2 R50, R50 ;  /* 0x0000003200327308 */ /* 0x000ea20000000800 */
[----:B0-----:R-:W-:-:S07]  /*44f0*/  FADD.FTZ R10, R46, R33 ;  /* 0x000000212e0a7221 */ /* 0x001fce0000010000 */
        /* <DEDUP_REMOVED lines=31> */
[----:B-1----:R-:W-:Y:S01]  /*46f0*/  FADD.FTZ R12, R68, R9 ;  /* 0x00000009440c7221 */ /* 0x002fe20000010000 */
[----:B------:R-:W-:-:S03]  /*4700*/  F2FP.BF16.F32.PACK_AB R174, R29, R68 ;  /* 0x000000441dae723e */ /* 0x000fc600000010ff */
[----:B------:R-:W-:-:S03]  /*4710*/  FADD.FTZ R3, R29, R12 ;  /* 0x0000000c1d037221 */ /* 0x000fc60000010000 */
[----:B------:R-:W1:Y:S01]  /*4720*/  MUFU.EX2 R67, R67 ;  /* 0x0000004300437308 */ /* 0x000e620000000800 */
[C---:B--2---:R-:W-:Y:S01]  /*4730*/  FADD.FTZ R9, R63.reuse, R10 ;  /* 0x0000000a3f097221 */ /* 0x044fe20000010000 */
[----:B------:R-:W-:-:S06]  /*4740*/  F2FP.BF16.F32.PACK_AB R171, R63, R62 ;  /* 0x0000003e3fab723e */ /* 0x000fcc00000010ff */
[----:B------:R-:W2:Y:S01]  /*4750*/  MUFU.EX2 R70, R70 ;  /* 0x0000004600467308 */ /* 0x000ea20000000800 */
[----:B0-----:R-:W-:-:S07]  /*4760*/  FADD.FTZ R10, R66, R9 ;  /* 0x00000009420a7221 */ /* 0x001fce0000010000 */
[----:B------:R2:W0:Y:S01]  /*4770*/  MUFU.EX2 R175, R2 ;  /* 0x0000000200af7308 */ /* 0x0004220000000800 */
[C---:B-1----:R-:W-:Y:S01]  /*4780*/  FADD.FTZ R9, R67.reuse, R10 ;  /* 0x0000000a43097221 */ /* 0x042fe20000010000 */
[----:B------:R-:W-:-:S03]  /*4790*/  F2FP.BF16.F32.PACK_AB R173, R67, R66 ;  /* 0x0000004243ad723e */ /* 0x000fc600000010ff */
[----:B--2---:R-:W-:-:S04]  /*47a0*/  FADD.FTZ R2, R70, R9 ;  /* 0x0000000946027221 */ /* 0x004fc80000010000 */
[C---:B0-----:R-:W-:Y:S01]  /*47b0*/  FADD.FTZ R2, R175.reuse, R2 ;  /* 0x00000002af027221 */ /* 0x041fe20000010000 */
[----:B------:R-:W-:Y:S01]  /*47c0*/  F2FP.BF16.F32.PACK_AB R175, R175, R70 ;  /* 0x00000046afaf723e */ /* 0x000fe200000010ff */
[----:B------:R-:W-:Y:S06]  /*47d0*/  @!P0 BRA `(.L_x_2360) ;  /* 0x0000000000048947 */ /* 0x000fec0003800000 */
[----:B------:R-:W-:Y:S01]  /*47e0*/  BPT.TRAP 0x1 ;  /* 0x000000040000795c */ /* 0x000fe20000300000 */
.L_x_2360:
[----:B------:R0:W1:Y:S01]  /*47f0*/  SYNCS.PHASECHK.TRANS64.TRYWAIT P2, [UR21+0x22850], R8 ;  /* 0x02285008ff0075a7 */ /* 0x0000620008040155 */
[----:B------:R-:W-:Y:S05]  /*4800*/  @!P0 BRA `(.L_x_2361) ;  /* 0x0000000000048947 */ /* 0x000fea0003800000 */
[----:B------:R-:W-:Y:S01]  /*4810*/  BPT.TRAP 0x1 ;  /* 0x000000040000795c */ /* 0x000fe20000300000 */
.L_x_2361:
[----:B-1----:R-:W-:Y:S05]  /*4820*/  @P2 BRA `(.L_x_2362) ;  /* 0x0000000000082947 */ /* 0x002fea0003800000 */
[----:B------:R-:W1:Y:S02]  /*4830*/  SYNCS.PHASECHK.TRANS64.TRYWAIT P2, [UR21+0x22850], R8 ;  /* 0x02285008ff0075a7 */ /* 0x000e640008040155 */
[----:B-1----:R-:W-:Y:S05]  /*4840*/  @!P2 BRA `(.L_x_2363) ;  /* 0x000001480028a947 */ /* 0x002fea0003800000 */
.L_x_2362:
[----:B------:R-:W-:Y:S01]  /*4850*/  R2UR UR6, R5 ;  /* 0x00000000050672ca */ /* 0x000fe200000e0000 */
[----:B------:R2:W-:Y:S01]  /*4860*/  BAR.SYNC.DEFER_BLOCKING R7, 0x100 ;  /* 0x000400070000751d */ /* 0x0005e20000010000 */
[----:B------:R-:W-:-:S05]  /*4870*/  ISETP.NE.AND P2, PT, R201, 0x1, PT ;  /* 0x00000001c900780c */ /* 0x000fca0003f45270 */
[----:B------:R-:W-:Y:S01]  /*4880*/  UMOV UR19, 0x40000040 ;  /* 0x4000004000137882 */ /* 0x000fe20000000000 */
[----:B------:R-:W-:-:S05]  /*4890*/  VOTEU.ALL UP1, P1 ;  /* 0x00000000003f7886 */ /* 0x000fca0000820000 */
[----:B------:R-:W-:Y:S02]  /*48a0*/  UIADD3 UR6, UR6, 0x400, URZ ;  /* 0x0000040006067890 */ /* 0x000fe4000fffe03f */
[----:B------:R-:W2:Y:S01]  /*48b0*/  @P2 LDC R5, c[0x0][0x44c] ;  /* 0x00011300ff052b82 */ /* 0x000ea20000000800 */
[----:B------:R-:W-:Y:S02]  /*48c0*/  @!UP1 UIADD3 UR21, UR21, 0x22860, URZ ;  /* 0x0002286015159890 */ /* 0x000fe4000fffe03f */
[----:B------:R-:W-:Y:S02]  /*48d0*/  USHF.R.U32.HI UR6, URZ, 0x4, UR6 ;  /* 0x000000043f067899 */ /* 0x000fe40008011606 */
[----:B------:R-:W-:Y:S02]  /*48e0*/  @!UP1 UPRMT UR21, URZ, 0x654, UR21 ;  /* 0x000006543f159896 */ /* 0x000fe40008000015 */
[----:B------:R-:W-:Y:S01]  /*48f0*/  ULOP3.LUT UR6, UR6, 0x3fff, URZ, 0xc0, !UPT ;  /* 0x00003fff06067892 */ /* 0x000fe2000f8ec03f */
[----:B01----:R-:W0:Y:S01]  /*4900*/  @P2 LDC R8, c[0x0][0x450] ;  /* 0x00011400ff082b82 */ /* 0x003e220000000800 */
[----:B------:R-:W-:-:S02]  /*4910*/  WARPGROUP.ARRIVE ;  /* 0x00000000000079c5 */ /* 0x000fc40000000000 */
[----:B------:R-:W-:-:S04]  /*4920*/  ULOP3.LUT UR6, UR6, 0x3000000, URZ, 0xfc, !UPT ;  /* 0x0300000006067892 */ /* 0x000fc8000f8efc3f */
[----:B------:R-:W-:-:S07]  /*4930*/  UIMAD UR11, UR37, 0xc00, UR6 ;  /* 0x00000c00250b78a4 */ /* 0x000fce000f8e0206 */
[----:B------:R-:W-:Y:S02]  /*4940*/  UMOV UR18, UR11 ;  /* 0x0000000b00127c82 */ /* 0x000fe40008000000 */
[----:B------:R-:W-:Y:S01]  /*4950*/  HGMMA.64x256x16.F32.BF16 R24, R152, gdesc[UR16].tnspB, RZ, !UPT, gsb0 ;  /* 0x43e0001098187df0 */ /* 0x000fe2000c0018ff */
[----:B------:R-:W-:Y:S01]  /*4960*/  UIADD3 UR18, UR11, 0x80, URZ ;  /* 0x000000800b127890 */ /* 0x000fe2000fffe03f */
[----:B--2---:R-:W-:Y:S01]  /*4970*/  @P2 IMAD.HI.U32 R7, R5, UR42, RZ ;  /* 0x0000002a05072c27 */ /* 0x004fe2000f8e00ff */
[----:B------:R-:W-:-:S03]  /*4980*/  UMOV UR19, 0x40000040 ;  /* 0x4000004000137882 */ /* 0x000fc60000000000 */
[----:B------:R-:W-:Y:S01]  /*4990*/  IMAD.U32 R5, RZ, RZ, UR42 ;  /* 0x0000002aff057e24 */ /* 0x000fe2000f8e00ff */
[----:B0-----:R-:W-:Y:S02]  /*49a0*/  @P2 SHF.R.U32.HI R5, RZ, R8, R7 ;  /* 0x00000008ff052219 */ /* 0x001fe40000011607 */
[----:B------:R-:W-:Y:S02]  /*49b0*/  PLOP3.LUT P2, PT, PT, PT, UP0, 0x40, 0x0 ;  /* 0x000000000000781c */ /* 0x000fe40003f4e808 */
[----:B------:R-:W-:Y:S01]  /*49c0*/  IADD3 R7, R5, R17, -R16 ;  /* 0x0000001105077210 */ /* 0x000fe20007ffe810 */
[----:B------:R-:W-:Y:S01]  /*49d0*/  VIADD R5, R176, 0xfffffffe ;  /* 0xfffffffeb0057836 */ /* 0x000fe20000000000 */
[----:B------:R-:W-:Y:S02]  /*49e0*/  WARPGROUP.DEPBAR.LE gsb0, 0x0 ;  /* 0x00008000000079c5 */ /* 0x000fe40000010000 */
[----:B------:R-:W-:-:S13]  /*49f0*/  WARPGROUP.ARRIVE ;  /* 0x00000000000079c5 */ /* 0x000fda0000000000 */
        /* <DEDUP_REMOVED lines=28> */
[----:B------:R-:W-:Y:S01]  /*4bc0*/  @!P1 SYNCS.ARRIVE.TRANS64.RED.A1T0 RZ, [UR21], RZ ;  /* 0x000000ffffff99a7 */ /* 0x000fe20008100415 */
[----:B------:R-:W-:Y:S08]  /*4bd0*/  @P2 BRA `(.L_x_2364) ;  /* 0x0000000000482947 */ /* 0x000ff00003800000 */
        /* <DEDUP_REMOVED lines=11> */
.L_x_2365:
[----:B------:R-:W-:-:S11]  /*4c90*/  UISETP.NE.AND UP1, UPT, UR15, 0x1, UPT ;  /* 0x000000010f00788c */ /* 0x000fd6000bf25270 */
[----:B------:R-:W-:Y:S02]  /*4ca0*/  @UP1 ULDC.64 UR22, c[0x0][0x9e8] ;  /* 0x00027a0000161ab9 */ /* 0x000fe40000000a00 */
[----:B------:R-:W-:-:S04]  /*4cb0*/  UIMAD.WIDE.U32 UR18, UR11, UR22, URZ ;  /* 0x000000160b1272a5 */ /* 0x000fc8000f8e003f */
[----:B------:R-:W-:-:S12]  /*4cc0*/  @UP1 USHF.R.U32.HI UR11, URZ, UR23, UR19 ;  /* 0x000000173f0b1299 */ /* 0x000fd80008011613 */
.L_x_2366:
[----:B------:R-:W-:-:S04]  /*4cd0*/  UIMAD UR11, UR11, UR15, UR15 ;  /* 0x0000000f0b0b72a4 */ /* 0x000fc8000f8e020f */
[----:B------:R-:W-:-:S04]  /*4ce0*/  UISETP.LT.AND UP1, UPT, UR14, UR11, UPT ;  /* 0x0000000b0e00728c */ /* 0x000fc8000bf21270 */
[----:B------:R-:W-:-:S12]  /*4cf0*/  USEL UR14, UR14, UR11, UP1 ;  /* 0x0000000b0e0e7287 */ /* 0x000fd80008800000 */
.L_x_2364:
[----:B------:R-:W-:Y:S01]  /*4d00*/  UIMAD.WIDE UR14, UR14, 0x2aaaaaab, URZ ;  /* 0x2aaaaaab0e0e78a5 */ /* 0x000fe2000f8e023f */
[----:B------:R-:W-:Y:S01]  /*4d10*/  ULDC UR29, c[0x0][0x9e4] ;  /* 0x00027900001d7ab9 */ /* 0x000fe20000000800 */
[----:B------:R-:W-:Y:S02]  /*4d20*/  ULDC UR22, c[0x0][0x9dc] ;  /* 0x0002770000167ab9 */ /* 0x000fe40000000800 */
[----:B------:R-:W-:Y:S01]  /*4d30*/  USHF.R.U32.HI UR11, URZ, 0x1f, UR15 ;  /* 0x0000001f3f0b7899 */ /* 0x000fe2000801160f */
[----:B------:R-:W-:Y:S01]  /*4d40*/  ULDC UR21, c[0x0][0x988] ;  /* 0x0002620000157ab9 */ /* 0x000fe20000000800 */
[----:B------:R-:W-:Y:S02]  /*4d50*/  ULDC UR28, c[0x0][0x9e0] ;  /* 0x00027800001c7ab9 */ /* 0x000fe40000000800 */
[----:B------:R-:W-:-:S04]  /*4d60*/  ULEA.HI.SX32 UR11, UR15, UR11, 0x1c ;  /* 0x0000000b0f0b7291 */ /* 0x000fc8000f8fe23f */
[----:B------:R-:W-:-:S04]  /*4d70*/  UISETP.LT.AND UP1, UPT, UR43, UR11, UPT ;  /* 0x0000000b2b00728c */ /* 0x000fc8000bf21270 */
[----:B------:R-:W-:-:S06]  /*4d80*/  USEL UR23, UR43, UR11, !UP1 ;  /* 0x0000000b2b177287 */ /* 0x000fcc000c800000 */
[----:B------:R-:W-:-:S13]  /*4d90*/  ISETP.GE.AND P2, PT, R5, UR23, PT ;  /* 0x0000001705007c0c */ /* 0x000fda000bf46270 */
[----:B------:R-:W-:Y:S05]  /*4da0*/  @!P2 BRA `(.L_x_2367) ;  /* 0x000000300004a947 */ /* 0x000fea0003800000 */
.L_x_2384:
[----:B------:R-:W-:-:S04]  /*4db0*/  UIADD3 UR37, UR37, 0x1, URZ ;  /* 0x0000000125257890 */ /* 0x000fc8000fffe03f */
[----:B------:R-:W-:-:S04]  /*4dc0*/  UISETP.NE.AND UP1, UPT, UR37, 0x2, UPT ;  /* 0x000000022500788c */ /* 0x000fc8000bf25270 */
[----:B------:R-:W-:Y:S02]  /*4dd0*/  USEL UR7, URZ, 0x1, UP1 ;  /* 0x000000013f077887 */ /* 0x000fe40008800000 */
[----:B------:R-:W-:Y:S02]  /*4de0*/  USEL UR37, UR37, URZ, UP1 ;  /* 0x0000003f25257287 */ /* 0x000fe40008800000 */
[----:B------:R-:W-:Y:S01]  /*4df0*/  ULOP3.LUT UR38, UR38, UR7, URZ, 0x3c, !UPT ;  /* 0x0000000726267292 */ /* 0x000fe2000f8e3c3f */
[----:B012---:R-:W-:Y:S11]  /*4e00*/  @!P0 BRA `(.L_x_2368) ;  /* 0x0000000000048947 */ /* 0x007ff60003800000 */
[----:B------:R-:W-:Y:S01]  /*4e10*/  BPT.TRAP 0x1 ;  /* 0x000000040000795c */ /* 0x000fe20000300000 */
.L_x_2368:
        /* <DEDUP_REMOVED lines=9> */
.L_x_2369:
[----:B-1----:R-:W-:Y:S05]  /*4eb0*/  @P2 BRA `(.L_x_2370) ;  /* 0x0000000000082947 */ /* 0x002fea0003800000 */
[----:B------:R-:W1:Y:S02]  /*4ec0*/  SYNCS.PHASECHK.TRANS64.TRYWAIT P2, [UR30+0x22830], R7 ;  /* 0x02283007ff0075a7 */ /* 0x000e64000804015e */
[----:B-1----:R-:W-:Y:S05]  /*4ed0*/  @!P2 BRA `(.L_x_2371) ;  /* 0x00000140009ca947 */ /* 0x002fea0003800000 */
.L_x_2370:
[----:B------:R-:W-:Y:S01]  /*4ee0*/  UIMAD UR18, UR37, 0x300, UR20 ;  /* 0x00000300251278a4 */ /* 0x000fe2000f8e0214 */
[----:B------:R-:W-:Y:S01]  /*4ef0*/  WARPGROUP.ARRIVE ;  /* 0x00000000000079c5 */ /* 0x000fe20000000000 */
[----:B------:R-:W-:Y:S01]  /*4f00*/  UMOV UR19, 0x40000040 ;  /* 0x4000004000137882 */ /* 0x000fe20000000000 */
[----:B------:R-:W-:Y:S01]  /*4f10*/  UMOV UR24, UR4 ;  /* 0x0000000400187c82 */ /* 0x000fe20008000000 */
[----:B------:R-:W-:Y:S01]  /*4f20*/  UIADD3 UR26, UR18, 0x2, URZ ;  /* 0x00000002121a7890 */ /* 0x000fe2000fffe03f */
[----:B------:R-:W-:Y:S01]  /*4f30*/  ISETP.NE.AND P2, PT, R201, 0x1, PT ;  /* 0x00000001c900780c */ /* 0x000fe20003f45270 */
[----:B------:R-:W-:Y:S01]  /*4f40*/  UMOV UR25, UR5 ;  /* 0x0000000500197c82 */ /* 0x000fe20008000000 */
[----:B------:R-:W-:Y:S01]  /*4f50*/  UMOV UR27, 0x40000040 ;  /* 0x40000040001b7882 */ /* 0x000fe20000000000 */
[----:B------:R-:W-:Y:S02]  /*4f60*/  UIADD3 UR10, UR18, 0x4, URZ ;  /* 0x00000004120a7890 */ /* 0x000fe4000fffe03f */
[----:B------:R-:W-:Y:S01]  /*4f70*/  HGMMA.64x96x16.F32.BF16 R152, gdesc[UR16], RZ, !UPT, gsb0 ;  /* 0x01600000109879f0 */ /* 0x000fe2000c0018ff */
[----:B------:R-:W-:Y:S01]  /*4f80*/  UMOV UR11, 0x40000040 ;  /* 0x40000040000b7882 */ /* 0x000fe20000000000 */
[----:B------:R-:W-:Y:S01]  /*4f90*/  UIADD3 UR14, UR18, 0x6, URZ ;  /* 0x00000006120e7890 */ /* 0x000fe2000fffe03f */
[----:B------:R-:W2:Y:S01]  /*4fa0*/  S2R R9, SR_TID.X ;  /* 0x0000000000097919 */ /* 0x000ea20000002100 */
[----:B------:R-:W-:Y:S01]  /*4fb0*/  UMOV UR15, 0x40000040 ;  /* 0x40000040000f7882 */ /* 0x000fe20000000000 */
[----:B------:R-:W-:-:S02]  /*4fc0*/  VIADD R20, R22, UR42 ;  /* 0x0000002a16147c36 */ /* 0x000fc40008000000 */
[----:B------:R-:W-:Y:S01]  /*4fd0*/  IMAD R11, R5, -0x60, RZ ;  /* 0xffffffa0050b7824 */ /* 0x000fe200078e02ff */
[----:B------:R-:W3:Y:S01]  /*4fe0*/  @P2 LDC R8, c[0x0][0x44c] ;  /* 0x00011300ff082b82 */ /* 0x000ee20000000800 */
[----:B------:R-:W-:-:S03]  /*4ff0*/  IMAD.U32 R10, RZ, RZ, UR30 ;  /* 0x0000001eff0a7e24 */ /* 0x000fc6000f8e00ff */
[----:B------:R-:W-:-:S04]  /*5000*/  IADD3 R14, -R19, 0x1, R11 ;  /* 0x00000001130e7810 */ /* 0x000fc80007ffe10b */
[----:B------:R-:W-:Y:S01]  /*5010*/  IADD3 R14, -R16, R14, R17 ;  /* 0x0000000e100e7210 */ /* 0x000fe20007ffe111 */
[----:B-1----:R-:W1:Y:S04]  /*5020*/  @P2 LDC R4, c[0x0][0x450] ;  /* 0x00011400ff042b82 */ /* 0x002e680000000800 */
[----:B------:R-:W-:Y:S02]  /*5030*/  VIADD R15, R14, UR28 ;  /* 0x0000001c0e0f7c36 */ /* 0x000fe40008000000 */
[----:B---3--:R-:W-:Y:S01]  /*5040*/  @P2 IMAD.HI.U32 R8, R20, R8, RZ ;  /* 0x0000000814082227 */ /* 0x008fe200078e00ff */
[----:B--2---:R-:W-:-:S04]  /*5050*/  SHF.R.U32.HI R9, RZ, 0x7, R9 ;  /* 0x00000007ff097819 */ /* 0x004fc80000011609 */
[----:B-1----:R-:W-:Y:S01]  /*5060*/  @P2 SHF.R.U32.HI R20, RZ, R4, R8 ;  /* 0x00000004ff142219 */ /* 0x002fe20000011608 */
[----:B------:R-:W-:Y:S01]  /*5070*/  @!P1 VIADD R8, R10, 0x22840 ;  /* 0x000228400a089836 */ /* 0x000fe20000000000 */
[----:B------:R-:W-:Y:S02]  /*5080*/  PLOP3.LUT P2, PT, PT, PT, UP0, 0x40, 0x0 ;  /* 0x000000000000781c */ /* 0x000fe40003f4e808 */
[----:B------:R-:W-:Y:S01]  /*5090*/  IADD3 R4, -R9, 0xb, RZ ;  /* 0x0000000b09047810 */ /* 0x000fe20007ffe1ff */
[----:B------:R-:W1:Y:S01]  /*50a0*/  SHFL.IDX PT, R21, R20, RZ, 0x1c1f ;  /* 0x001c1fff14157589 */ /* 0x000e6200000e0000 */
[----:B------:R-:W-:Y:S01]  /*50b0*/  @!P1 PRMT R8, RZ, 0x654, R8 ;  /* 0x00000654ff089816 */ /* 0x000fe20000000008 */
[----:B-1----:R-:W-:Y:S01]  /*50c0*/  IMAD.IADD R13, R21, 0x1, R15 ;  /* 0x00000001150d7824 */ /* 0x002fe200078e020f */
[----:B------:R-:W-:Y:S02]  /*50d0*/  WARPGROUP.DEPBAR.LE gsb0, 0x0 ;  /* 0x00008000000079c5 */ /* 0x000fe40000010000 */
[----:B------:R-:W-:-:S06]  /*50e0*/  WARPGROUP.ARRIVE ;  /* 0x00000000000079c5 */ /* 0x000fcc0000000000 */
[----:B------:R-:W-:Y:S03]  /*50f0*/  HGMMA.64x96x16.F32.BF16 R152, gdesc[UR24], R152, gsb0 ;  /* 0x01600000189879f0 */ /* 0x000fe60008001898 */
[----:B------:R-:W-:Y:S02]  /*5100*/  WARPGROUP.DEPBAR.LE gsb0, 0x0 ;  /* 0x00008000000079c5 */ /* 0x000fe40000010000 */
[----:B------:R-:W-:-:S06]  /*5110*/  WARPGROUP.ARRIVE ;  /* 0x00000000000079c5 */ /* 0x000fcc0000000000 */
[----:B------:R-:W-:Y:S01]  /*5120*/  HGMMA.64x96x16.F32.BF16 R152, gdesc[UR8], R152, gsb0 ;  /* 0x01600000089879f0 */ /* 0x000fe20008001898 */
[----:B------:R-:W-:Y:S02]  /*5130*/  UMOV UR10, UR22 ;  /* 0x00000016000a7c82 */ /* 0x000fe40008000000 */
[----:B------:R-:W-:-:S06]  /*5140*/  ULOP3.LUT UR7, URZ, UR10, URZ, 0x33, !UPT ;  /* 0x0000000a3f077292 */ /* 0x000fcc000f8e333f */
[----:B------:R-:W-:-:S04]  /*5150*/  VIADD R14, R14, UR7 ;  /* 0x000000070e0e7c36 */ /* 0x000fc80008000000 */
[----:B------:R-:W-:Y:S01]  /*5160*/  IMAD.IADD R12, R21, 0x1, R14 ;  /* 0x00000001150c7824 */ /* 0x000fe200078e020e */
[----:B------:R-:W-:Y:S02]  /*5170*/  WARPGROUP.DEPBAR.LE gsb0, 0x0 ;  /* 0x00008000000079c5 */ /* 0x000fe40000010000 */
[----:B------:R-:W-:-:S06]  /*5180*/  WARPGROUP.ARRIVE ;  /* 0x00000000000079c5 */ /* 0x000fcc0000000000 */
[----:B------:R-:W-:Y:S03]  /*5190*/  HGMMA.64x96x16.F32.BF16 R152, gdesc[UR12], R152, gsb0 ;  /* 0x016000000c9879f0 */ /* 0x000fe60008001898 */
[----:B------:R-:W-:Y:S02]  /*51a0*/  WARPGROUP.DEPBAR.LE gsb0, 0x0 ;  /* 0x00008000000079c5 */ /* 0x000fe40000010000 */
[----:B------:R1:W-:Y:S06]  /*51b0*/  BAR.ARV R4, 0x100 ;  /* 0x000400040000751d */ /* 0x0003ec0000002000 */
[----:B------:R1:W-:Y:S01]  /*51c0*/  @!P1 SYNCS.ARRIVE.TRANS64.RED.A1T0 RZ, [R8+URZ], RZ ;  /* 0x000000ff08ff99a7 */ /* 0x0003e2000810043f */
[----:B------:R-:W-:Y:S05]  /*51d0*/  @P2 BRA `(.L_x_2372) ;  /* 0x0000000000582947 */ /* 0x000fea0003800000 */
[----:B------:R-:W-:Y:S01]  /*51e0*/  IADD3 R21, -R16, R17, R21 ;  /* 0x0000001110157210 */ /* 0x000fe20007ffe115 */
[----:B------:R-:W-:Y:S03]  /*51f0*/  BSSY B0, `(.L_x_2373) ;  /* 0x0000010000007945 */ /* 0x000fe60003800000 */
[----:B------:R-:W-:-:S13]  /*5200*/  ISETP.GT.AND P2, PT, R21, -0x1, PT ;  /* 0xffffffff1500780c */ /* 0x000fda0003f44270 */
[----:B------:R-:W-:Y:S05]  /*5210*/  @P2 BRA `(.L_x_2374) ;  /* 0x0000000000202947 */ /* 0x000fea0003800000 */
[----:B------:R-:W-:Y:S01]  /*5220*/  IMAD.U32 R200, RZ, RZ, UR29 ;  /* 0x0000001dffc87e24 */ /* 0x000fe2000f8e00ff */
[----:B------:R-:W-:-:S04]  /*5230*/  LOP3.LUT R21, RZ, R21, RZ, 0x33, !PT ;  /* 0x00000015ff157212 */ /* 0x000fc800078e33ff */
[----:B------:R-:W-:-:S13]  /*5240*/  ISETP.NE.AND P2, PT, R200, 0x1, PT ;  /* 0x00000001c800780c */ /* 0x000fda0003f45270 */
[----:B-1----:R-:W1:Y:S02]  /*5250*/  @P2 LDC.64 R8, c[0x0][0x9e8] ;  /* 0x00027a00ff082b82 */ /* 0x002e640000000a00 */
[----:B-1----:R-:W-:-:S05]  /*5260*/  @P2 IMAD.HI.U32 R8, R21, R8, RZ ;  /* 0x0000000815082227 */ /* 0x002fca00078e00ff */
[----:B------:R-:W-:-:S04]  /*5270*/  @P2 SHF.R.U32.HI R21, RZ, R9, R8 ;  /* 0x00000009ff152219 */ /* 0x000fc80000011608 */
[----:B------:R-:W-:Y:S01]  /*5280*/  LOP3.LUT R21, RZ, R21, RZ, 0x33, !PT ;  /* 0x00000015ff157212 */ /* 0x000fe200078e33ff */
[----:B------:R-:W-:Y:S06]  /*5290*/  BRA `(.L_x_2375) ;  /* 0x0000000000147947 */ /* 0x000fec0003800000 */
.L_x_2374:
[----:B------:R-:W-:-:S05]  /*52a0*/  IMAD.U32 R200, RZ, RZ, UR29 ;  /* 0x0000001dffc87e24 */ /* 0x000fca000f8e00ff */
[----:B------:R-:W-:-:S13]  /*52b0*/  ISETP.NE.AND P2, PT, R200, 0x1, PT ;  /* 0x00000001c800780c */ /* 0x000fda0003f45270 */
[----:B-1----:R-:W1:Y:S02]  /*52c0*/  @P2 LDC.64 R8, c[0x0][0x9e8] ;  /* 0x00027a00ff082b82 */ /* 0x002e640000000a00 */
[----:B-1----:R-:W-:-:S05]  /*52d0*/  @P2 IMAD.HI.U32 R8, R21, R8, RZ ;  /* 0x0000000815082227 */ /* 0x002fca00078e00ff */
[----:B------:R-:W-:-:S07]  /*52e0*/  @P2 SHF.R.U32.HI R21, RZ, R9, R8 ;  /* 0x00000009ff152219 */ /* 0x000fce0000011608 */
.L_x_2375:
[----:B------:R-:W-:Y:S05]  /*52f0*/  BSYNC B0 ;  /* 0x0000000000007941 */ /* 0x000fea0003800000 */
.L_x_2373:
[----:B------:R-:W-:-:S04]  /*5300*/  IMAD.IADD R8, R11, 0x1, -R19 ;  /* 0x000000010b087824 */ /* 0x000fc800078e0a13 */
[----:B------:R-:W-:-:S05]  /*5310*/  IMAD R8, R21, R200, R8 ;  /* 0x000000c815087224 */ /* 0x000fca00078e0208 */
[----:B------:R-:W-:Y:S02]  /*5320*/  VIMNMX R12, R12, R8, !PT ;  /* 0x000000080c0c7248 */ /* 0x000fe40007fe0100 */
[----:B------:R-:W-:-:S07]  /*5330*/  VIADDMNMX R13, R8, R200, R13, PT ;  /* 0x000000c8080d7246 */ /* 0x000fce000380010d */
.L_x_2372:
[C---:B------:R-:W-:Y:S02]  /*5340*/  ISETP.GE.AND P3, PT, R11.reuse, 0x1, PT ;  /* 0x000000010b00780c */ /* 0x040fe40003f66270 */
[----:B------:R-:W-:Y:S02]  /*5350*/  LOP3.LUT R18, R18, 0xfff7ffff, RZ, 0xc0, !PT ;  /* 0xfff7ffff12127812 */ /* 0x000fe400078ec0ff */
[C---:B------:R-:W-:Y:S02]  /*5360*/  ISETP.GE.AND P2, PT, R11.reuse, 0x2, PT ;  /* 0x000000020b00780c */ /* 0x040fe40003f46270 */
[----:B------:R-:W-:Y:S02]  /*5370*/  ISETP.GT.AND P4, PT, R12, RZ, !P3 ;  /* 0x000000ff0c00720c */ /* 0x000fe40005f84270 */
[----:B------:R-:W-:Y:S02]  /*5380*/  ISETP.GE.AND P5, PT, R11, 0x9, PT ;  /* 0x000000090b00780c */ /* 0x000fe40003fa6270 */
[----:B------:R-:W-:-:S03]  /*5390*/  ISETP.LT.OR P4, PT, R13, 0x1, P4 ;  /* 0x000000010d00780c */ /* 0x000fc60002781670 */
[----:B------:R-:W-:Y:S02]  /*53a0*/  @P3 LOP3.LUT R18, R18, 0x80000, RZ, 0xfc, !PT ;  /* 0x0008000012123812 */ /* 0x000fe400078efcff */
[----:B------:R-:W-:Y:S02]  /*53b0*/  ISETP.GT.AND P3, PT, R12, 0x1, !P2 ;  /* 0x000000010c00780c */ /* 0x000fe40005764270 */
[----:B------:R-:W-:Y:S02]  /*53c0*/  FSEL R152, R152, -INF , !P4 ;  /* 0xff80000098987808 */ /* 0x000fe40006000000 */
[----:B------:R-:W-:Y:S02]  /*53d0*/  ISETP.LT.OR P3, PT, R13, 0x2, P3 ;  /* 0x000000020d00780c */ /* 0x000fe40001f61670 */
[----:B------:R-:W-:Y:S02]  /*53e0*/  ISETP.GE.AND P4, PT, R11, 0xa, PT ;  /* 0x0000000a0b00780c */ /* 0x000fe40003f86270 */
[----:B------:R-:W-:-:S02]  /*53f0*/  LOP3.LUT R18, R18, 0xfffffffd, RZ, 0xc0, !PT ;  /* 0xfffffffd12127812 */ /* 0x000fc400078ec0ff */
[----:B------:R-:W-:Y:S02]  /*5400*/  FSEL R153, R153, -INF , !P3 ;  /* 0xff80000099997808 */ /* 0x000fe40005800000 */
[----:B------:R-:W-:Y:S02]  /*5410*/  ISETP.GT.AND P3, PT, R12, 0x8, !P5 ;  /* 0x000000080c00780c */ /* 0x000fe40006f64270 */
[----:B------:R-:W-:Y:S02]  /*5420*/  @P5 LOP3.LUT R18, R18, 0x2, RZ, 0xfc, !PT ;  /* 0x0000000212125812 */ /* 0x000fe400078efcff */
[----:B------:R-:W-:Y:S02]  /*5430*/  ISETP.LT.OR P3, PT, R13, 0x9, P3 ;  /* 0x000000090d00780c */ /* 0x000fe40001f61670 */
[----:B------:R-:W-:Y:S02]  /*5440*/  LOP3.LUT R18, R18, 0xfffffffb, RZ, 0xc0, !PT ;  /* 0xfffffffb12127812 */ /* 0x000fe400078ec0ff */
[----:B------:R-:W-:-:S02]  /*5450*/  FSEL R156, R156, -INF , !P3 ;  /* 0xff8000009c9c7808 */ /* 0x000fc40005800000 */
[----:B------:R-:W-:Y:S02]  /*5460*/  @P4 LOP3.LUT R18, R18, 0x4, RZ, 0xfc, !PT ;  /* 0x0000000412124812 */ /* 0x000fe400078efcff */
[----:B------:R-:W-:Y:S02]  /*5470*/  ISETP.GT.AND P3, PT, R12, 0x9, !P4 ;  /* 0x000000090c00780c */ /* 0x000fe40006764270 */
[----:B------:R-:W-:Y:S02]  /*5480*/  ISETP.GE.AND P4, PT, R11, 0x11, PT ;  /* 0x000000110b00780c */ /* 0x000fe40003f86270 */
[----:B------:R-:W-:Y:S02]  /*5490*/  ISETP.LT.OR P3, PT, R13, 0xa, P3 ;  /* 0x0000000a0d00780c */ /* 0x000fe40001f61670 */
[----:B------:R-:W-:Y:S02]  /*54a0*/  LOP3.LUT R18, R18, 0xfffffff7, RZ, 0xc0, !PT ;  /* 0xfffffff712127812 */ /* 0x000fe400078ec0ff */
[----:B------:R-:W-:-:S02]  /*54b0*/  FSEL R157, R157, -INF , !P3 ;  /* 0xff8000009d9d7808 */ /* 0x000fc40005800000 */
        /* <DEDUP_REMOVED lines=109> */
[----:B------:R-:W-:Y:S02]  /*5b90*/  ISETP.GT.AND P6, PT, R12, 0x59, !P6 ;  /* 0x000000590c00780c */ /* 0x000fe400077c4270 */
[----:B------:R-:W2:Y:S02]  /*5ba0*/  SHFL.IDX PT, R12, R20, 0x1, 0x1c1f ;  /* 0x003c1f00140c7f89 */ /* 0x000ea400000e0000 */
[----:B------:R-:W-:-:S04]  /*5bb0*/  ISETP.LT.OR P6, PT, R13, 0x5a, P6 ;  /* 0x0000005a0d00780c */ /* 0x000fc800037c1670 */
[----:B------:R-:W-:Y:S02]  /*5bc0*/  FSEL R197, R197, -INF , !P6 ;  /* 0xff800000c5c57808 */ /* 0x000fe40007000000 */
[----:B------:R-:W-:Y:S01]  /*5bd0*/  PLOP3.LUT P6, PT, PT, PT, UP0, 0x40, 0x0 ;  /* 0x000000000000781c */ /* 0x000fe20003fce808 */
[--C-:B--2---:R-:W-:Y:S02]  /*5be0*/  IMAD.IADD R15, R15, 0x1, R12.reuse ;  /* 0x000000010f0f7824 */ /* 0x104fe400078e020c */
[----:B------:R-:W-:-:S10]  /*5bf0*/  IMAD.IADD R14, R14, 0x1, R12 ;  /* 0x000000010e0e7824 */ /* 0x000fd400078e020c */
        /* <DEDUP_REMOVED lines=13> */
.L_x_2378:
[----:B------:R-:W-:-:S05]  /*5cd0*/  IMAD.U32 R13, RZ, RZ, UR29 ;  /* 0x0000001dff0d7e24 */ /* 0x000fca000f8e00ff */
[----:B------:R-:W-:-:S13]  /*5ce0*/  ISETP.NE.AND P6, PT, R13, 0x1, PT ;  /* 0x000000010d00780c */ /* 0x000fda0003fc5270 */
[----:B-1----:R-:W1:Y:S02]  /*5cf0*/  @P6 LDC.64 R8, c[0x0][0x9e8] ;  /* 0x00027a00ff086b82 */ /* 0x002e640000000a00 */
[----:B-1----:R-:W-:-:S05]  /*5d00*/  @P6 IMAD.HI.U32 R8, R12, R8, RZ ;  /* 0x000000080c086227 */ /* 0x002fca00078e00ff */
[----:B------:R-:W-:-:S07]  /*5d10*/  @P6 SHF.R.U32.HI R12, RZ, R9, R8 ;  /* 0x00000009ff0c6219 */ /* 0x000fce0000011608 */
.L_x_2379:
[----:B------:R-:W-:Y:S05]  /*5d20*/  BSYNC B0 ;  /* 0x0000000000007941 */ /* 0x000fea0003800000 */
.L_x_2377:
[----:B------:R-:W-:-:S04]  /*5d30*/  IMAD.IADD R11, R11, 0x1, -R19 ;  /* 0x000000010b0b7824 */ /* 0x000fc800078e0a13 */
[----:B------:R-:W-:-:S05]  /*5d40*/  IMAD R11, R12, R13, R11 ;  /* 0x0000000d0c0b7224 */ /* 0x000fca00078e020b */
[----:B------:R-:W-:Y:S02]  /*5d50*/  VIMNMX R14, R14, R11, !PT ;  /* 0x0000000b0e0e7248 */ /* 0x000fe40007fe0100 */
[----:B------:R-:W-:-:S07]  /*5d60*/  VIADDMNMX R15, R11, R13, R15, PT ;  /* 0x0000000d0b0f7246 */ /* 0x000fce000380010f */
.L_x_2376:
[----:B------:R-:W-:Y:S01]  /*5d70*/  ISETP.GT.AND P2, PT, R14, 0x1, !P2 ;  /* 0x000000010e00780c */ /* 0x000fe20005744270 */
[----:B------:R-:W-:Y:S01]  /*5d80*/  UMOV UR7, UR21 ;  /* 0x0000001500077c82 */ /* 0x000fe20008000000 */
[----:B-1----:R-:W-:Y:S02]  /*5d90*/  FMNMX.FTZ R8, R152, R0, !PT ;  /* 0x0000000098087209 */ /* 0x002fe40007810000 */
[----:B------:R-:W-:Y:S02]  /*5da0*/  ISETP.LT.OR P2, PT, R15, 0x2, P2 ;  /* 0x000000020f00780c */ /* 0x000fe40001741670 */
[C---:B------:R-:W-:Y:S02]  /*5db0*/  LOP3.LUT P6, RZ, R18.reuse, 0x8000, RZ, 0xc0, !PT ;  /* 0x0000800012ff7812 */ /* 0x040fe400078cc0ff */
        /* <DEDUP_REMOVED lines=59> */
[C---:B------:R-:W-:Y:S02]  /*6170*/  ISETP.GT.AND P3, PT, R14.reuse, 0x50, !P3 ;  /* 0x000000500e00780c */ /* 0x040fe40005f64270 */
[----:B------:R-:W-:Y:S02]  /*6180*/  ISETP.LT.OR P2, PT, R15, 0x29, P2 ;  /* 0x000000290f00780c */ /* 0x000fe40001741670 */
[----:B------:R-:W-:Y:S02]  /*6190*/  ISETP.GT.AND P4, PT, R14, 0x51, !P4 ;  /* 0x000000510e00780c */ /* 0x000fe40006784270 */
[----:B------:R-:W-:Y:S02]  /*61a0*/  FSEL R174, R174, -INF , !P2 ;  /* 0xff800000aeae7808 */ /* 0x000fe40005000000 */
[----:B------:R-:W-:-:S02]  /*61b0*/  LOP3.LUT P2, RZ, R18, 0x800, RZ, 0xc0, !PT ;  /* 0x0000080012ff7812 */ /* 0x000fc4000784c0ff */
[C---:B------:R-:W-:Y:S02]  /*61c0*/  ISETP.LT.OR P3, PT, R15.reuse, 0x51, P3 ;  /* 0x000000510f00780c */ /* 0x040fe40001f61670 */
[C---:B------:R-:W-:Y:S02]  /*61d0*/  ISETP.GT.AND P2, PT, R14.reuse, 0x29, !P2 ;  /* 0x000000290e00780c */ /* 0x040fe40005744270 */
[----:B------:R-:W-:Y:S02]  /*61e0*/  ISETP.GT.AND P5, PT, R14, 0x58, !P5 ;  /* 0x000000580e00780c */ /* 0x000fe40006fa4270 */
[C---:B------:R-:W-:Y:S02]  /*61f0*/  ISETP.LT.OR P2, PT, R15.reuse, 0x2a, P2 ;  /* 0x0000002a0f00780c */ /* 0x040fe40001741670 */
[----:B------:R-:W-:Y:S02]  /*6200*/  ISETP.LT.OR P4, PT, R15, 0x52, P4 ;  /* 0x000000520f00780c */ /* 0x000fe40002781670 */
[----:B------:R-:W-:-:S02]  /*6210*/  FSEL R175, R175, -INF , !P2 ;  /* 0xff800000afaf7808 */ /* 0x000fc40005000000 */
[----:B------:R-:W-:Y:S02]  /*6220*/  LOP3.LUT P2, RZ, R18, 0x400, RZ, 0xc0, !PT ;  /* 0x0000040012ff7812 */ /* 0x000fe4000784c0ff */
[----:B-1----:R-:W-:Y:S02]  /*6230*/  FMNMX.FTZ R8, R8, R9, !PT ;  /* 0x0000000908087209 */ /* 0x002fe40007810000 */
[----:B------:R-:W-:Y:S02]  /*6240*/  ISETP.GT.AND P2, PT, R14, 0x30, !P2 ;  /* 0x000000300e00780c */ /* 0x000fe40005744270 */
[----:B------:R-:W-:Y:S01]  /*6250*/  FSEL R194, R194, -INF , !P3 ;  /* 0xff800000c2c27808 */ /* 0x000fe20005800000 */
[----:B------:R-:W1:Y:S01]  /*6260*/  SHFL.BFLY PT, R9, R8, 0x1, 0x1f ;  /* 0x0c201f0008097f89 */ /* 0x000e6200000e0000 */
[C---:B------:R-:W-:Y:S02]  /*6270*/  ISETP.LT.OR P2, PT, R15.reuse, 0x31, P2 ;  /* 0x000000310f00780c */ /* 0x040fe40001741670 */
[----:B------:R-:W-:-:S02]  /*6280*/  ISETP.LT.OR P5, PT, R15, 0x59, P5 ;  /* 0x000000590f00780c */ /* 0x000fc40002fa1670 */
[----:B------:R-:W-:Y:S02]  /*6290*/  FSEL R178, R178, -INF , !P2 ;  /* 0xff800000b2b27808 */ /* 0x000fe40005000000 */
[----:B------:R-:W-:Y:S02]  /*62a0*/  LOP3.LUT P2, RZ, R18, 0x200, RZ, 0xc0, !PT ;  /* 0x0000020012ff7812 */ /* 0x000fe4000784c0ff */
[----:B------:R-:W-:Y:S02]  /*62b0*/  FSEL R195, R195, -INF , !P4 ;  /* 0xff800000c3c37808 */ /* 0x000fe40006000000 */
[----:B------:R-:W-:Y:S02]  /*62c0*/  ISETP.GT.AND P2, PT, R14, 0x31, !P2 ;  /* 0x000000310e00780c */ /* 0x000fe40005744270 */
[----:B------:R-:W-:Y:S02]  /*62d0*/  FSEL R198, R198, -INF , !P5 ;  /* 0xff800000c6c67808 */ /* 0x000fe40006800000 */
[----:B------:R-:W-:-:S04]  /*62e0*/  ISETP.LT.OR P2, PT, R15, 0x32, P2 ;  /* 0x000000320f00780c */ /* 0x000fc80001741670 */
[----:B------:R-:W-:Y:S02]  /*62f0*/  FSEL R179, R179, -INF , !P2 ;  /* 0xff800000b3b37808 */ /* 0x000fe40005000000 */
[----:B------:R-:W-:Y:S02]  /*6300*/  LOP3.LUT P2, RZ, R18, 0x100, RZ, 0xc0, !PT ;  /* 0x0000010012ff7812 */ /* 0x000fe4000784c0ff */
[----:B-1----:R-:W-:Y:S02]  /*6310*/  FMNMX.FTZ R8, R8, R9, !PT ;  /* 0x0000000908087209 */ /* 0x002fe40007810000 */
        /* <DEDUP_REMOVED lines=19> */
[----:B------:R-:W-:-:S04]  /*6450*/  FSETP.NEU.FTZ.AND P2, PT, R8, -INF , PT ;  /* 0xff8000000800780b */ /* 0x000fc80003f5d000 */
[----:B------:R-:W-:-:S05]  /*6460*/  FSEL R9, R8, RZ, P2 ;  /* 0x000000ff08097208 */ /* 0x000fca0001000000 */
[----:B------:R-:W-:Y:S01]  /*6470*/  FADD.FTZ R9, -R9, R0 ;  /* 0x0000000009097221 */ /* 0x000fe20000010100 */
[----:B------:R-:W-:-:S05]  /*6480*/  FMUL.FTZ R0, R8, UR7 ;  /* 0x0000000708007c20 */ /* 0x000fca0008410000 */
[----:B------:R-:W-:Y:S02]  /*6490*/  FSEL R0, R0, RZ, P2 ;  /* 0x000000ff00007208 */ /* 0x000fe40001000000 */
[----:B------:R-:W-:Y:S02]  /*64a0*/  ISETP.GT.AND P2, PT, R14, 0x49, !P6 ;  /* 0x000000490e00780c */ /* 0x000fe40007744270 */
[----:B------:R-:W-:Y:S01]  /*64b0*/  LOP3.LUT P6, RZ, R18, 0x1, RZ, 0xc0, !PT ;  /* 0x0000000112ff7812 */ /* 0x000fe200078cc0ff */
[--C-:B------:R-:W-:Y:S01]  /*64c0*/  FFMA.FTZ R152, R152, UR7, -R0.reuse ;  /* 0x0000000798987c23 */ /* 0x100fe20008010800 */
[----:B------:R-:W-:Y:S01]  /*64d0*/  ISETP.LT.OR P2, PT, R15, 0x4a, P2 ;  /* 0x0000004a0f00780c */ /* 0x000fe20001741670 */
[--C-:B------:R-:W-:Y:S01]  /*64e0*/  FFMA.FTZ R153, R153, UR7, -R0.reuse ;  /* 0x0000000799997c23 */ /* 0x100fe20008010800 */
[--C-:B------:R-:W-:Y:S01]  /*64f0*/  FFMA.FTZ R156, R156, UR7, -R0.reuse ;  /* 0x000000079c9c7c23 */ /* 0x100fe20008010800 */
[--C-:B------:R-:W-:Y:S01]  /*6500*/  FFMA.FTZ R157, R157, UR7, -R0.reuse ;  /* 0x000000079d9d7c23 */ /* 0x100fe20008010800 */
[----:B------:R-:W-:Y:S01]  /*6510*/  FSEL R191, R191, -INF , !P2 ;  /* 0xff800000bfbf7808 */ /* 0x000fe20005000000 */
[--C-:B------:R-:W-:Y:S01]  /*6520*/  FFMA.FTZ R160, R160, UR7, -R0.reuse ;  /* 0x00000007a0a07c23 */ /* 0x100fe20008010800 */
[----:B------:R-:W-:Y:S01]  /*6530*/  LOP3.LUT P2, RZ, R18, 0x80000, RZ, 0xc0, !PT ;  /* 0x0008000012ff7812 */ /* 0x000fe2000784c0ff */
[--C-:B------:R-:W-:Y:S01]  /*6540*/  FFMA.FTZ R161, R161, UR7, -R0.reuse ;  /* 0x00000007a1a17c23 */ /* 0x100fe20008010800 */
[--C-:B------:R-:W-:Y:S01]  /*6550*/  FFMA.FTZ R164, R164, UR7, -R0.reuse ;  /* 0x00000007a4a47c23 */ /* 0x100fe20008010800 */
[--C-:B------:R-:W-:Y:S01]  /*6560*/  FFMA.FTZ R165, R165, UR7, -R0.reuse ;  /* 0x00000007a5a57c23 */ /* 0x100fe20008010800 */
[----:B------:R-:W-:Y:S01]  /*6570*/  ISETP.GT.AND P2, PT, R14, RZ, !P2 ;  /* 0x000000ff0e00720c */ /* 0x000fe20005744270 */
[--C-:B------:R-:W-:Y:S01]  /*6580*/  FFMA.FTZ R168, R168, UR7, -R0.reuse ;  /* 0x00000007a8a87c23 */ /* 0x100fe20008010800 */
[--C-:B------:R-:W-:Y:S01]  /*6590*/  FFMA.FTZ R169, R169, UR7, -R0.reuse ;  /* 0x00000007a9a97c23 */ /* 0x100fe20008010800 */
[--C-:B------:R-:W-:Y:S01]  /*65a0*/  FFMA.FTZ R172, R172, UR7, -R0.reuse ;  /* 0x00000007acac7c23 */ /* 0x100fe20008010800 */
[----:B------:R-:W-:Y:S01]  /*65b0*/  ISETP.LT.OR P2, PT, R15, 0x1, P2 ;  /* 0x000000010f00780c */ /* 0x000fe20001741670 */
[--C-:B------:R-:W-:Y:S01]  /*65c0*/  FFMA.FTZ R173, R173, UR7, -R0.reuse ;  /* 0x00000007adad7c23 */ /* 0x100fe20008010800 */
[--C-:B------:R-:W-:Y:S01]  /*65d0*/  FFMA.FTZ R176, R176, UR7, -R0.reuse ;  /* 0x00000007b0b07c23 */ /* 0x100fe20008010800 */
[--C-:B------:R-:W-:Y:S01]  /*65e0*/  FFMA.FTZ R177, R177, UR7, -R0.reuse ;  /* 0x00000007b1b17c23 */ /* 0x100fe20008010800 */
[----:B------:R-:W-:Y:S01]  /*65f0*/  FSEL R154, R154, -INF , !P2 ;  /* 0xff8000009a9a7808 */ /* 0x000fe20005000000 */
        /* <DEDUP_REMOVED lines=10> */
[----:B------:R-:W-:Y:S01]  /*66a0*/  FMUL.FTZ R0, R9, UR7 ;  /* 0x0000000709007c20 */ /* 0x000fe20008410000 */
[----:B------:R-:W-:Y:S01]  /*66b0*/  FMNMX.FTZ R9, R154, R6, !PT ;  /* 0x000000069a097209 */ /* 0x000fe20007810000 */
[----:B------:R-:W-:Y:S01]  /*66c0*/  MUFU.EX2 R152, R152 ;  /* 0x0000009800987308 */ /* 0x000fe20000000800 */
[----:B------:R-:W-:-:S02]  /*66d0*/  ISETP.GT.AND P2, PT, R14, 0x59, !P6 ;  /* 0x000000590e00780c */ /* 0x000fc40007744270 */
[----:B------:R-:W-:Y:S02]  /*66e0*/  FMNMX.FTZ R9, R155, R9, !PT ;  /* 0x000000099b097209 */ /* 0x000fe40007810000 */
[----:B------:R-:W-:Y:S02]  /*66f0*/  ISETP.LT.OR P2, PT, R15, 0x5a, P2 ;  /* 0x0000005a0f00780c */ /* 0x000fe40001741670 */
[----:B------:R-:W-:Y:S01]  /*6700*/  FMNMX.FTZ R9, R158, R9, !PT ;  /* 0x000000099e097209 */ /* 0x000fe20007810000 */
[----:B------:R-:W1:Y:S01]  /*6710*/  MUFU.EX2 R0, R0 ;  /* 0x0000000000007308 */ /* 0x000e620000000800 */
[----:B------:R-:W-:Y:S02]  /*6720*/  FSEL R199, R199, -INF , !P2 ;  /* 0xff800000c7c77808 */ /* 0x000fe40005000000 */
[----:B------:R-:W-:-:S04]  /*6730*/  FMNMX.FTZ R9, R159, R9, !PT ;  /* 0x000000099f097209 */ /* 0x000fc80007810000 */
[----:B------:R-:W-:Y:S01]  /*6740*/  FMNMX.FTZ R9, R162, R9, !PT ;  /* 0x00000009a2097209 */ /* 0x000fe20007810000 */
[----:B------:R-:W2:Y:S03]  /*6750*/  MUFU.EX2 R153, R153 ;  /* 0x0000009900997308 */ /* 0x000ea60000000800 */
[----:B------:R-:W-:-:S04]  /*6760*/  FMNMX.FTZ R9, R163, R9, !PT ;  /* 0x00000009a3097209 */ /* 0x000fc80007810000 */
[----:B------:R-:W-:Y:S01]  /*6770*/  FMNMX.FTZ R9, R166, R9, !PT ;  /* 0x00000009a6097209 */ /* 0x000fe20007810000 */
[----:B------:R-:W3:Y:S01]  /*6780*/  MUFU.EX2 R156, R156 ;  /* 0x0000009c009c7308 */ /* 0x000ee20000000800 */
[----:B-1----:R-:W-:Y:S01]  /*6790*/  FFMA.FTZ R3, R0, R3, R152 ;  /* 0x0000000300037223 */ /* 0x002fe20000010098 */
[-C--:B------:R-:W-:Y:S01]  /*67a0*/  FMUL.FTZ R24, R24, R0.reuse ;  /* 0x0000000018187220 */ /* 0x080fe20000410000 */
[----:B------:R-:W-:Y:S01]  /*67b0*/  FMNMX.FTZ R9, R167, R9, !PT ;  /* 0x00000009a7097209 */ /* 0x000fe20007810000 */
[-C--:B------:R-:W-:Y:S01]  /*67c0*/  FMUL.FTZ R25, R25, R0.reuse ;  /* 0x0000000019197220 */ /* 0x080fe20000410000 */
[-C--:B------:R-:W-:Y:S01]  /*67d0*/  FMUL.FTZ R28, R28, R0.reuse ;  /* 0x000000001c1c7220 */ /* 0x080fe20000410000 */
[----:B------:R-:W-:Y:S01]  /*67e0*/  FMUL.FTZ R29, R29, R0 ;  /* 0x000000001d1d7220 */ /* 0x000fe20000410000 */
[----:B------:R-:W-:Y:S01]  /*67f0*/  FMNMX.FTZ R9, R170, R9, !PT ;  /* 0x00000009aa097209 */ /* 0x000fe20007810000 */
[----:B------:R-:W1:Y:S01]  /*6800*/  MUFU.EX2 R157, R157 ;  /* 0x0000009d009d7308 */ /* 0x000e620000000800 */
[C---:B--2---:R-:W-:Y:S01]  /*6810*/  FADD.FTZ R3, R153.reuse, R3 ;  /* 0x0000000399037221 */ /* 0x044fe20000010000 */
[----:B------:R-:W-:Y:S01]  /*6820*/  F2FP.BF16.F32.PACK_AB R152, R153, R152 ;  /* 0x000000989998723e */ /* 0x000fe200000010ff */
[-C--:B------:R-:W-:Y:S01]  /*6830*/  FMUL.FTZ R32, R32, R0.reuse ;  /* 0x0000000020207220 */ /* 0x080fe20000410000 */
[----:B------:R-:W-:Y:S01]  /*6840*/  FMNMX.FTZ R9, R171, R9, !PT ;  /* 0x00000009ab097209 */ /* 0x000fe20007810000 */
[-C--:B------:R-:W-:Y:S01]  /*6850*/  FMUL.FTZ R33, R33, R0.reuse ;  /* 0x0000000021217220 */ /* 0x080fe20000410000 */
[-C--:B------:R-:W-:Y:S01]  /*6860*/  FMUL.FTZ R36, R36, R0.reuse ;  /* 0x0000000024247220 */ /* 0x080fe20000410000 */
[-C--:B------:R-:W-:Y:S01]  /*6870*/  FMUL.FTZ R37, R37, R0.reuse ;  /* 0x0000000025257220 */ /* 0x080fe20000410000 */
[----:B------:R-:W-:Y:S01]  /*6880*/  FMNMX.FTZ R9, R174, R9, !PT ;  /* 0x00000009ae097209 */ /* 0x000fe20007810000 */
[----:B---3--:R-:W-:Y:S01]  /*6890*/  FADD.FTZ R3, R156, R3 ;  /* 0x000000039c037221 */ /* 0x008fe20000010000 */
[----:B------:R-:W2:Y:S01]  /*68a0*/  MUFU.EX2 R160, R160 ;  /* 0x000000a000a07308 */ /* 0x000ea20000000800 */
[-C--:B------:R-:W-:Y:S01]  /*68b0*/  FMUL.FTZ R40, R40, R0.reuse ;  /* 0x0000000028287220 */ /* 0x080fe20000410000 */
[----:B------:R-:W-:Y:S01]  /*68c0*/  FMNMX.FTZ R9, R175, R9, !PT ;  /* 0x00000009af097209 */ /* 0x000fe20007810000 */
[-C--:B------:R-:W-:Y:S01]  /*68d0*/  FMUL.FTZ R41, R41, R0.reuse ;  /* 0x0000000029297220 */ /* 0x080fe20000410000 */
[-C--:B------:R-:W-:Y:S01]  /*68e0*/  FMUL.FTZ R44, R44, R0.reuse ;  /* 0x000000002c2c7220 */ /* 0x080fe20000410000 */
[-C--:B------:R-:W-:Y:S01]  /*68f0*/  FMUL.FTZ R45, R45, R0.reuse ;  /* 0x000000002d2d7220 */ /* 0x080fe20000410000 */
[----:B------:R-:W-:Y:S01]  /*6900*/  FMNMX.FTZ R9, R178, R9, !PT ;  /* 0x00000009b2097209 */ /* 0x000fe20007810000 */
[----:B-1----:R-:W-:Y:S01]  /*6910*/  FADD.FTZ R3, R157, R3 ;  /* 0x000000039d037221 */ /* 0x002fe20000010000 */
[----:B------:R-:W1:Y:S01]  /*6920*/  MUFU.EX2 R161, R161 ;  /* 0x000000a100a17308 */ /* 0x000e620000000800 */
[-C--:B------:R-:W-:Y:S01]  /*6930*/  FMUL.FTZ R48, R48, R0.reuse ;  /* 0x0000000030307220 */ /* 0x080fe20000410000 */
[----:B------:R-:W-:Y:S01]  /*6940*/  FMNMX.FTZ R9, R179, R9, !PT ;  /* 0x00000009b3097209 */ /* 0x000fe20007810000 */
[-C--:B------:R-:W-:Y:S01]  /*6950*/  FMUL.FTZ R49, R49, R0.reuse ;  /* 0x0000000031317220 */ /* 0x080fe20000410000 */
[-C--:B------:R-:W-:Y:S01]  /*6960*/  FMUL.FTZ R52, R52, R0.reuse ;  /* 0x0000000034347220 */ /* 0x080fe20000410000 */
[-C--:B------:R-:W-:Y:S01]  /*6970*/  FMUL.FTZ R53, R53, R0.reuse ;  /* 0x0000000035357220 */ /* 0x080fe20000410000 */
[----:B------:R-:W-:Y:S01]  /*6980*/  FMNMX.FTZ R9, R182, R9, !PT ;  /* 0x00000009b6097209 */ /* 0x000fe20007810000 */
[-C--:B------:R-:W-:Y:S01]  /*6990*/  FMUL.FTZ R56, R56, R0.reuse ;  /* 0x0000000038387220 */ /* 0x080fe20000410000 */
[----:B------:R-:W3:Y:S01]  /*69a0*/  MUFU.EX2 R164, R164 ;  /* 0x000000a400a47308 */ /* 0x000ee20000000800 */
[----:B--2---:R-:W-:Y:S01]  /*69b0*/  FADD.FTZ R3, R160, R3 ;  /* 0x00000003a0037221 */ /* 0x004fe20000010000 */
[----:B------:R-:W-:Y:S01]  /*69c0*/  FMNMX.FTZ R9, R183, R9, !PT ;  /* 0x00000009b7097209 */ /* 0x000fe20007810000 */
[-C--:B------:R-:W-:Y:S01]  /*69d0*/  FMUL.FTZ R57, R57, R0.reuse ;  /* 0x0000000039397220 */ /* 0x080fe20000410000 */
[-C--:B------:R-:W-:Y:S01]  /*69e0*/  FMUL.FTZ R60, R60, R0.reuse ;  /* 0x000000003c3c7220 */ /* 0x080fe20000410000 */
[-C--:B------:R-:W-:Y:S01]  /*69f0*/  FMUL.FTZ R61, R61, R0.reuse ;  /* 0x000000003d3d7220 */ /* 0x080fe20000410000 */
[----:B------:R-:W-:Y:S01]  /*6a00*/  FMNMX.FTZ R9, R186, R9, !PT ;  /* 0x00000009ba097209 */ /* 0x000fe20007810000 */
[-C--:B------:R-:W-:Y:S01]  /*6a10*/  FMUL.FTZ R64, R64, R0.reuse ;  /* 0x0000000040407220 */ /* 0x080fe20000410000 */
[----:B------:R-:W2:Y:S01]  /*6a20*/  MUFU.EX2 R165, R165 ;  /* 0x000000a500a57308 */ /* 0x000ea20000000800 */
[----:B-1----:R-:W-:Y:S01]  /*6a30*/  FADD.FTZ R3, R161, R3 ;  /* 0x00000003a1037221 */ /* 0x002fe20000010000 */
[----:B------:R-:W-:Y:S01]  /*6a40*/  FMNMX.FTZ R9, R187, R9, !PT ;  /* 0x00000009bb097209 */ /* 0x000fe20007810000 */
[-C--:B------:R-:W-:Y:S01]  /*6a50*/  FMUL.FTZ R65, R65, R0.reuse ;  /* 0x0000000041417220 */ /* 0x080fe20000410000 */
[-C--:B------:R-:W-:Y:S01]  /*6a60*/  FMUL.FTZ R68, R68, R0.reuse ;  /* 0x0000000044447220 */ /* 0x080fe20000410000 */
[-C--:B------:R-:W-:Y:S01]  /*6a70*/  FMUL.FTZ R69, R69, R0.reuse ;  /* 0x0000000045457220 */ /* 0x080fe20000410000 */
[----:B------:R-:W-:Y:S01]  /*6a80*/  FMNMX.FTZ R9, R190, R9, !PT ;  /* 0x00000009be097209 */ /* 0x000fe20007810000 */
[-C--:B------:R-:W-:Y:S01]  /*6a90*/  FMUL.FTZ R72, R72, R0.reuse ;  /* 0x0000000048487220 */ /* 0x080fe20000410000 */
[----:B------:R-:W1:Y:S01]  /*6aa0*/  MUFU.EX2 R168, R168 ;  /* 0x000000a800a87308 */ /* 0x000e620000000800 */
[----:B---3--:R-:W-:Y:S01]  /*6ab0*/  FADD.FTZ R3, R164, R3 ;  /* 0x00000003a4037221 */ /* 0x008fe20000010000 */
        /* <DEDUP_REMOVED lines=20> */
[-C--:B------:R-:W-:Y:S01]  /*6c00*/  FMUL.FTZ R96, R96, R0.reuse ;  /* 0x0000000060607220 */ /* 0x080fe20000410000 */
[----:B------:R-:W1:Y:S01]  /*6c10*/  SHFL.BFLY PT, R11, R9, 0x2, 0x1f ;  /* 0x0c401f00090b7f89 */ /* 0x000e6200000e0000 */
[----:B------:R-:W4:Y:S01]  /*6c20*/  MUFU.EX2 R173, R173 ;  /* 0x000000ad00ad7308 */ /* 0x000f220000000800 */
        /* <DEDUP_REMOVED lines=22> */
[----:B-1----:R-:W-:Y:S01]  /*6d90*/  FMNMX.FTZ R9, R9, R11, !PT ;  /* 0x0000000b09097209 */ /* 0x002fe20007810000 */
[----:B------:R-:W1:Y:S01]  /*6da0*/  MUFU.EX2 R180, R180 ;  /* 0x000000b400b47308 */ /* 0x000e620000000800 */
[----:B---3--:R-:W-:Y:S01]  /*6db0*/  FADD.FTZ R3, R176, R3 ;  /* 0x00000003b0037221 */ /* 0x008fe20000010000 */
[-C--:B------:R-:W-:Y:S01]  /*6dc0*/  FMUL.FTZ R132, R132, R0.reuse ;  /* 0x0000000084847220 */ /* 0x080fe20000410000 */
[-C--:B------:R-:W-:Y:S01]  /*6dd0*/  FMUL.FTZ R133, R133, R0.reuse ;  /* 0x0000000085857220 */ /* 0x080fe20000410000 */
[----:B------:R-:W3:Y:S01]  /*6de0*/  SHFL.BFLY PT, R11, R9, 0x1, 0x1f ;  /* 0x0c201f00090b7f89 */ /* 0x000ee200000e0000 */
[-C--:B------:R-:W-:Y:S01]  /*6df0*/  FMUL.FTZ R136, R136, R0.reuse ;  /* 0x0000000088887220 */ /* 0x080fe20000410000 */
[-C--:B------:R-:W-:Y:S01]  /*6e00*/  FMUL.FTZ R137, R137, R0.reuse ;  /* 0x0000000089897220 */ /* 0x080fe20000410000 */
[-C--:B------:R-:W-:Y:S01]  /*6e10*/  FMUL.FTZ R140, R140, R0.reuse ;  /* 0x000000008c8c7220 */ /* 0x080fe20000410000 */
[----:B------:R-:W4:Y:S01]  /*6e20*/  MUFU.EX2 R181, R181 ;  /* 0x000000b500b57308 */ /* 0x000f220000000800 */
[----:B--2---:R-:W-:Y:S01]  /*6e30*/  FADD.FTZ R3, R177, R3 ;  /* 0x00000003b1037221 */ /* 0x004fe20000010000 */
[-C--:B------:R-:W-:Y:S01]  /*6e40*/  FMUL.FTZ R141, R141, R0.reuse ;  /* 0x000000008d8d7220 */ /* 0x080fe20000410000 */
[-C--:B------:R-:W-:Y:S01]  /*6e50*/  FMUL.FTZ R144, R144, R0.reuse ;  /* 0x0000000090907220 */ /* 0x080fe20000410000 */
[-C--:B------:R-:W-:Y:S01]  /*6e60*/  FMUL.FTZ R145, R145, R0.reuse ;  /* 0x0000000091917220 */ /* 0x080fe20000410000 */
[-C--:B------:R-:W-:Y:S01]  /*6e70*/  FMUL.FTZ R148, R148, R0.reuse ;  /* 0x0000000094947220 */ /* 0x080fe20000410000 */
[----:B------:R-:W-:-:S02]  /*6e80*/  FMUL.FTZ R149, R149, R0 ;  /* 0x0000000095957220 */ /* 0x000fc40000410000 */
[----:B------:R-:W2:Y:S01]  /*6e90*/  MUFU.EX2 R184, R184 ;  /* 0x000000b800b87308 */ /* 0x000ea20000000800 */
[----:B-1----:R-:W-:-:S07]  /*6ea0*/  FADD.FTZ R3, R180, R3 ;  /* 0x00000003b4037221 */ /* 0x002fce0000010000 */
[----:B------:R-:W1:Y:S01]  /*6eb0*/  MUFU.EX2 R185, R185 ;  /* 0x000000b900b97308 */ /* 0x000e620000000800 */
[----:B----4-:R-:W-:Y:S01]  /*6ec0*/  FADD.FTZ R3, R181, R3 ;  /* 0x00000003b5037221 */ /* 0x010fe20000010000 */
[----:B---3--:R-:W-:-:S04]  /*6ed0*/  FMNMX.FTZ R9, R9, R11, !PT ;  /* 0x0000000b09097209 */ /* 0x008fc80007810000 */
[C---:B------:R-:W-:Y:S01]  /*6ee0*/  FSETP.NEU.FTZ.AND P2, PT, R9.reuse, -INF , PT ;  /* 0xff8000000900780b */ /* 0x040fe20003f5d000 */
[----:B------:R-:W-:Y:S01]  /*6ef0*/  FMUL.FTZ R12, R9, UR7 ;  /* 0x00000007090c7c20 */ /* 0x000fe20008410000 */
[----:B------:R-:W3:Y:S01]  /*6f00*/  MUFU.EX2 R188, R188 ;  /* 0x000000bc00bc7308 */ /* 0x000ee20000000800 */
[----:B--2---:R-:W-:-:S03]  /*6f10*/  FADD.FTZ R3, R184, R3 ;  /* 0x00000003b8037221 */ /* 0x004fc60000010000 */
[----:B------:R-:W-:Y:S01]  /*6f20*/  FSEL R12, R12, RZ, P2 ;  /* 0x000000ff0c0c7208 */ /* 0x000fe20001000000 */
[----:B-1----:R-:W-:-:S03]  /*6f30*/  FADD.FTZ R3, R185, R3 ;  /* 0x00000003b9037221 */ /* 0x002fc60000010000 */
[----:B------:R-:W1:Y:S01]  /*6f40*/  MUFU.EX2 R189, R189 ;  /* 0x000000bd00bd7308 */ /* 0x000e620000000800 */
[--C-:B------:R-:W-:Y:S01]  /*6f50*/  FFMA.FTZ R163, R163, UR7, -R12.reuse ;  /* 0x00000007a3a37c23 */ /* 0x100fe2000801080c */
[--C-:B------:R-:W-:Y:S01]  /*6f60*/  FFMA.FTZ R21, R154, UR7, -R12.reuse ;  /* 0x000000079a157c23 */ /* 0x100fe2000801080c */
[----:B------:R-:W-:Y:S01]  /*6f70*/  F2FP.BF16.F32.PACK_AB R154, R157, R156 ;  /* 0x0000009c9d9a723e */ /* 0x000fe200000010ff */
        /* <DEDUP_REMOVED lines=10> */
[----:B------:R-:W-:Y:S01]  /*7020*/  F2FP.BF16.F32.PACK_AB R156, R161, R160 ;  /* 0x000000a0a19c723e */ /* 0x000fe200000010ff */
[--C-:B------:R-:W-:Y:S01]  /*7030*/  FFMA.FTZ R175, R175, UR7, -R12.reuse ;  /* 0x00000007afaf7c23 */ /* 0x100fe2000801080c */
[----:B------:R-:W-:Y:S01]  /*7040*/  MUFU.EX2 R21, R21 ;  /* 0x0000001500157308 */ /* 0x000fe20000000800 */
[----:B--2---:R-:W-:Y:S01]  /*7050*/  FSEL R163, R9, RZ, P2 ;  /* 0x000000ff09a37208 */ /* 0x004fe20001000000 */
[--C-:B------:R-:W-:Y:S01]  /*7060*/  FFMA.FTZ R178, R178, UR7, -R12.reuse ;  /* 0x00000007b2b27c23 */ /* 0x100fe2000801080c */
[--C-:B------:R-:W-:Y:S01]  /*7070*/  FFMA.FTZ R179, R179, UR7, -R12.reuse ;  /* 0x00000007b3b37c23 */ /* 0x100fe2000801080c */
[----:B------:R-:W-:Y:S01]  /*7080*/  F2FP.BF16.F32.PACK_AB R158, R165, R164 ;  /* 0x000000a4a59e723e */ /* 0x000fe200000010ff */
[----:B------:R-:W-:Y:S01]  /*7090*/  FFMA.FTZ R182, R182, UR7, -R12 ;  /* 0x00000007b6b67c23 */ /* 0x000fe2000801080c */
[----:B------:R-:W-:Y:S01]  /*70a0*/  FADD.FTZ R6, -R163, R6 ;  /* 0x00000006a3067221 */ /* 0x000fe20000010100 */
[--C-:B------:R-:W-:Y:S01]  /*70b0*/  FFMA.FTZ R183, R183, UR7, -R12.reuse ;  /* 0x00000007b7b77c23 */ /* 0x100fe2000801080c */
[----:B------:R-:W-:Y:S01]  /*70c0*/  MUFU.EX2 R153, R155 ;  /* 0x0000009b00997308 */ /* 0x000fe20000000800 */
[--C-:B------:R-:W-:Y:S01]  /*70d0*/  FFMA.FTZ R186, R186, UR7, -R12.reuse ;  /* 0x00000007baba7c23 */ /* 0x100fe2000801080c */
[----:B------:R-:W-:Y:S01]  /*70e0*/  FMUL.FTZ R6, R6, UR7 ;  /* 0x0000000706067c20 */ /* 0x000fe20008410000 */
[--C-:B------:R-:W-:Y:S01]  /*70f0*/  FFMA.FTZ R187, R187, UR7, -R12.reuse ;  /* 0x00000007bbbb7c23 */ /* 0x100fe2000801080c */
[----:B------:R-:W-:Y:S01]  /*7100*/  F2FP.BF16.F32.PACK_AB R160, R169, R168 ;  /* 0x000000a8a9a0723e */ /* 0x000fe200000010ff */
[--C-:B------:R-:W-:Y:S01]  /*7110*/  FFMA.FTZ R190, R190, UR7, -R12.reuse ;  /* 0x00000007bebe7c23 */ /* 0x100fe2000801080c */
[--C-:B------:R-:W-:Y:S01]  /*7120*/  FFMA.FTZ R191, R191, UR7, -R12.reuse ;  /* 0x00000007bfbf7c23 */ /* 0x100fe2000801080c */
[--C-:B------:R-:W-:Y:S01]  /*7130*/  FFMA.FTZ R194, R194, UR7, -R12.reuse ;  /* 0x00000007c2c27c23 */ /* 0x100fe2000801080c */
[----:B------:R-:W2:Y:S01]  /*7140*/  MUFU.EX2 R6, R6 ;  /* 0x0000000600067308 */ /* 0x000ea20000000800 */
[--C-:B------:R-:W-:Y:S01]  /*7150*/  FFMA.FTZ R195, R195, UR7, -R12.reuse ;  /* 0x00000007c3c37c23 */ /* 0x100fe2000801080c */
[----:B------:R-:W-:Y:S01]  /*7160*/  F2FP.BF16.F32.PACK_AB R162, R173, R172 ;  /* 0x000000acada2723e */ /* 0x000fe200000010ff */
[--C-:B------:R-:W-:Y:S01]  /*7170*/  FFMA.FTZ R198, R198, UR7, -R12.reuse ;  /* 0x00000007c6c67c23 */ /* 0x100fe2000801080c */
[----:B------:R-:W-:Y:S01]  /*7180*/  FFMA.FTZ R12, R199, UR7, -R12 ;  /* 0x00000007c70c7c23 */ /* 0x000fe2000801080c */
[----:B---3--:R-:W-:Y:S01]  /*7190*/  FADD.FTZ R3, R188, R3 ;  /* 0x00000003bc037221 */ /* 0x008fe20000010000 */
[----:B------:R-:W-:-:S02]  /*71a0*/  F2FP.BF16.F32.PACK_AB R164, R177, R176 ;  /* 0x000000b0b1a4723e */ /* 0x000fc400000010ff */
[----:B------:R-:W3:Y:S01]  /*71b0*/  MUFU.EX2 R20, R20 ;  /* 0x0000001400147308 */ /* 0x000ee20000000800 */
[----:B-1----:R-:W-:Y:S01]  /*71c0*/  FADD.FTZ R3, R189, R3 ;  /* 0x00000003bd037221 */ /* 0x002fe20000010000 */
[----:B------:R-:W-:Y:S02]  /*71d0*/  F2FP.BF16.F32.PACK_AB R166, R181, R180 ;  /* 0x000000b4b5a6723e */ /* 0x000fe400000010ff */
[----:B------:R-:W-:Y:S02]  /*71e0*/  F2FP.BF16.F32.PACK_AB R168, R185, R184 ;  /* 0x000000b8b9a8723e */ /* 0x000fe400000010ff */
[----:B------:R-:W-:Y:S02]  /*71f0*/  F2FP.BF16.F32.PACK_AB R170, R189, R188 ;  /* 0x000000bcbdaa723e */ /* 0x000fe400000010ff */
[----:B------:R-:W1:Y:S01]  /*7200*/  MUFU.EX2 R155, R159 ;  /* 0x0000009f009b7308 */ /* 0x000e620000000800 */
[----:B--2---:R-:W-:Y:S01]  /*7210*/  FFMA.FTZ R2, R6, R2, R21 ;  /* 0x0000000206027223 */ /* 0x004fe20000010015 */
[-C--:B------:R-:W-:Y:S01]  /*7220*/  FMUL.FTZ R26, R26, R6.reuse ;  /* 0x000000061a1a7220 */ /* 0x080fe20000410000 */
[-C--:B------:R-:W-:Y:S01]  /*7230*/  FMUL.FTZ R27, R27, R6.reuse ;  /* 0x000000061b1b7220 */ /* 0x080fe20000410000 */
[-C--:B------:R-:W-:Y:S01]  /*7240*/  FMUL.FTZ R30, R30, R6.reuse ;  /* 0x000000061e1e7220 */ /* 0x080fe20000410000 */
[C---:B------:R-:W-:Y:S01]  /*7250*/  FADD.FTZ R2, R153.reuse, R2 ;  /* 0x0000000299027221 */ /* 0x040fe20000010000 */
[----:B------:R-:W-:Y:S01]  /*7260*/  F2FP.BF16.F32.PACK_AB R153, R153, R21 ;  /* 0x000000159999723e */ /* 0x000fe200000010ff */
        /* <DEDUP_REMOVED lines=91> */
[----:B------:R-:W-:-:S06]  /*7820*/  FMUL.FTZ R151, R151, R6 ;  /* 0x0000000697977220 */ /* 0x000fcc0000410000 */
[----:B------:R-:W2:Y:S01]  /*7830*/  MUFU.EX2 R187, R187 ;  /* 0x000000bb00bb7308 */ /* 0x000ea20000000800 */
[C---:B---3--:R-:W-:Y:S01]  /*7840*/  FADD.FTZ R2, R183.reuse, R2 ;  /* 0x00000002b7027221 */ /* 0x048fe20000010000 */
[----:B------:R-:W-:-:S06]  /*7850*/  F2FP.BF16.F32.PACK_AB R167, R183, R167 ;  /* 0x000000a7b7a7723e */ /* 0x000fcc00000010ff */
[----:B------:R-:W3:Y:S01]  /*7860*/  MUFU.EX2 R171, R190 ;  /* 0x000000be00ab7308 */ /* 0x000ee20000000800 */
[----:B-1----:R-:W-:-:S07]  /*7870*/  FADD.FTZ R2, R169, R2 ;  /* 0x00000002a9027221 */ /* 0x002fce0000010000 */
[----:B------:R-:W1:Y:S01]  /*7880*/  MUFU.EX2 R191, R191 ;  /* 0x000000bf00bf7308 */ /* 0x000e620000000800 */
[C---:B--2---:R-:W-:Y:S01]  /*7890*/  FADD.FTZ R2, R187.reuse, R2 ;  /* 0x00000002bb027221 */ /* 0x044fe20000010000 */
[----:B------:R-:W-:-:S06]  /*78a0*/  F2FP.BF16.F32.PACK_AB R169, R187, R169 ;  /* 0x000000a9bba9723e */ /* 0x000fcc00000010ff */
[----:B------:R-:W2:Y:S01]  /*78b0*/  MUFU.EX2 R192, R192 ;  /* 0x000000c000c07308 */ /* 0x000ea20000000800 */
[----:B---3--:R-:W-:-:S07]  /*78c0*/  FADD.FTZ R2, R171, R2 ;  /* 0x00000002ab027221 */ /* 0x008fce0000010000 */
[----:B------:R-:W3:Y:S01]  /*78d0*/  MUFU.EX2 R173, R194 ;  /* 0x000000c200ad7308 */ /* 0x000ee20000000800 */
[C---:B-1----:R-:W-:Y:S01]  /*78e0*/  FADD.FTZ R2, R191.reuse, R2 ;  /* 0x00000002bf027221 */ /* 0x042fe20000010000 */
[----:B------:R-:W-:-:S06]  /*78f0*/  F2FP.BF16.F32.PACK_AB R171, R191, R171 ;  /* 0x000000abbfab723e */ /* 0x000fcc00000010ff */
[----:B------:R-:W1:Y:S01]  /*7900*/  MUFU.EX2 R193, R193 ;  /* 0x000000c100c17308 */ /* 0x000e620000000800 */
[----:B--2---:R-:W-:-:S07]  /*7910*/  FADD.FTZ R3, R192, R3 ;  /* 0x00000003c0037221 */ /* 0x004fce0000010000 */
[----:B------:R-:W2:Y:S01]  /*7920*/  MUFU.EX2 R195, R195 ;  /* 0x000000c300c37308 */ /* 0x000ea20000000800 */
[----:B---3--:R-:W-:-:S07]  /*7930*/  FADD.FTZ R0, R173, R2 ;  /* 0x00000002ad007221 */ /* 0x008fce0000010000 */
[----:B------:R-:W3:Y:S01]  /*7940*/  MUFU.EX2 R196, R196 ;  /* 0x000000c400c47308 */ /* 0x000ee20000000800 */
[C---:B-1----:R-:W-:Y:S01]  /*7950*/  FADD.FTZ R3, R193.reuse, R3 ;  /* 0x00000003c1037221 */ /* 0x042fe20000010000 */
[----:B------:R-:W-:-:S06]  /*7960*/  F2FP.BF16.F32.PACK_AB R172, R193, R192 ;  /* 0x000000c0c1ac723e */ /* 0x000fcc00000010ff */
[----:B------:R-:W1:Y:S01]  /*7970*/  MUFU.EX2 R175, R198 ;  /* 0x000000c600af7308 */ /* 0x000e620000000800 */
[C---:B--2---:R-:W-:Y:S01]  /*7980*/  FADD.FTZ R0, R195.reuse, R0 ;  /* 0x00000000c3007221 */ /* 0x044fe20000010000 */
[----:B------:R-:W-:-:S06]  /*7990*/  F2FP.BF16.F32.PACK_AB R173, R195, R173 ;  /* 0x000000adc3ad723e */ /* 0x000fcc00000010ff */
[----:B------:R-:W2:Y:S01]  /*79a0*/  MUFU.EX2 R174, R197 ;  /* 0x000000c500ae7308 */ /* 0x000ea20000000800 */
[----:B---3--:R-:W-:-:S07]  /*79b0*/  FADD.FTZ R3, R196, R3 ;  /* 0x00000003c4037221 */ /* 0x008fce0000010000 */
[----:B------:R-:W3:Y:S01]  /*79c0*/  MUFU.EX2 R12, R12 ;  /* 0x0000000c000c7308 */ /* 0x000ee20000000800 */
[----:B-1----:R-:W-:Y:S01]  /*79d0*/  FADD.FTZ R0, R175, R0 ;  /* 0x00000000af007221 */ /* 0x002fe20000010000 */
[C---:B--2---:R-:W-:Y:S01]  /*79e0*/  FADD.FTZ R3, R174.reuse, R3 ;  /* 0x00000003ae037221 */ /* 0x044fe20000010000 */
[----:B------:R-:W-:Y:S02]  /*79f0*/  F2FP.BF16.F32.PACK_AB R174, R174, R196 ;  /* 0x000000c4aeae723e */ /* 0x000fe400000010ff */
[C---:B---3--:R-:W-:Y:S01]  /*7a00*/  FADD.FTZ R2, R12.reuse, R0 ;  /* 0x000000000c027221 */ /* 0x048fe20000010000 */
[----:B------:R-:W-:Y:S01]  /*7a10*/  F2FP.BF16.F32.PACK_AB R175, R12, R175 ;  /* 0x000000af0caf723e */ /* 0x000fe200000010ff */
[----:B------:R-:W-:Y:S06]  /*7a20*/  @!P0 BRA `(.L_x_2380) ;  /* 0x0000000000048947 */ /* 0x000fec0003800000 */
[----:B------:R-:W-:Y:S01]  /*7a30*/  BPT.TRAP 0x1 ;  /* 0x000000040000795c */ /* 0x000fe20000300000 */
.L_x_2380:
[----:B------:R1:W2:Y:S01]  /*7a40*/  SYNCS.PHASECHK.TRANS64.TRYWAIT P2, [UR30+0x22850], R7 ;  /* 0x02285007ff0075a7 */ /* 0x0002a2000804015e */
[----:B------:R-:W-:Y:S05]  /*7a50*/  @!P0 BRA `(.L_x_2381) ;  /* 0x0000000000048947 */ /* 0x000fea0003800000 */
[----:B------:R-:W-:Y:S01]  /*7a60*/  BPT.TRAP 0x1 ;  /* 0x000000040000795c */ /* 0x000fe20000300000 */
.L_x_2381:
[----:B--2---:R-:W-:Y:S05]  /*7a70*/  @P2 BRA `(.L_x_2382) ;  /* 0x0000000000082947 */ /* 0x004fea0003800000 */
[----:B------:R-:W2:Y:S02]  /*7a80*/  SYNCS.PHASECHK.TRANS64.TRYWAIT P2, [UR30+0x22850], R7 ;  /* 0x02285007ff0075a7 */ /* 0x000ea4000804015e */
[----:B--2---:R-:W-:Y:S05]  /*7a90*/  @!P2 BRA `(.L_x_2383) ;  /* 0x0000011400c4a947 */ /* 0x004fea0003800000 */
.L_x_2382:
[----:B------:R-:W3:Y:S01]  /*7aa0*/  S2R R0, SR_TID.X ;  /* 0x0000000000007919 */ /* 0x000ee20000002100 */
[----:B------:R-:W-:Y:S01]  /*7ab0*/  UIMAD UR11, UR37, 0xc00, UR6 ;  /* 0x00000c00250b78a4 */ /* 0x000fe2000f8e0206 */
[C---:B------:R-:W-:Y:S01]  /*7ac0*/  ISETP.GT.AND P2, PT, R5.reuse, UR23, PT ;  /* 0x0000001705007c0c */ /* 0x040fe2000bf44270 */
[----:B------:R-:W-:Y:S01]  /*7ad0*/  UMOV UR15, 0x40000040 ;  /* 0x40000040000f7882 */ /* 0x000fe20000000000 */
[----:B--2---:R-:W-:Y:S02]  /*7ae0*/  @!P1 VIADD R10, R10, 0x22860 ;  /* 0x000228600a0a9836 */ /* 0x004fe40000000000 */
[----:B------:R-:W-:Y:S02]  /*7af0*/  VIADD R5, R5, 0xffffffff ;  /* 0xffffffff05057836 */ /* 0x000fe40000000000 */
[----:B------:R-:W-:Y:S01]  /*7b00*/  UMOV UR14, UR11 ;  /* 0x0000000b000e7c82 */ /* 0x000fe20008000000 */
[----:B------:R-:W-:Y:S01]  /*7b10*/  @!P1 PRMT R10, RZ, 0x654, R10 ;  /* 0x00000654ff0a9816 */ /* 0x000fe2000000000a */
[----:B------:R-:W-:Y:S01]  /*7b20*/  IMAD.MOV.U32 R6, RZ, RZ, R9 ;  /* 0x000000ffff067224 */ /* 0x000fe200078e0009 */
[----:B---3--:R-:W-:-:S05]  /*7b30*/  SHF.R.U32.HI R0, RZ, 0x7, R0 ;  /* 0x00000007ff007819 */ /* 0x008fca0000011600 */
[----:B------:R-:W-:-:S05]  /*7b40*/  VIADD R0, R0, 0x8 ;  /* 0x0000000800007836 */ /* 0x000fca0000000000 */
[----:B------:R2:W-:Y:S02]  /*7b50*/  BAR.SYNC.DEFER_BLOCKING R0, 0x100 ;  /* 0x000400000000751d */ /* 0x0005e40000010000 */
[----:B--2---:R-:W-:-:S04]  /*7b60*/  IMAD.MOV.U32 R0, RZ, RZ, R8 ;  /* 0x000000ffff007224 */ /* 0x004fc800078e0008 */
        /* <DEDUP_REMOVED lines=37> */
.L_x_2367:
[----:B------:R-:W-:Y:S01]  /*7dc0*/  ULDC UR11, c[0x0][0x448] ;  /* 0x00011200000b7ab9 */ /* 0x000fe20000000800 */
[----:B01----:R-:W-:Y:S01]  /*7dd0*/  IADD3 R7, R17, 0x1, -R16 ;  /* 0x0000000111077810 */ /* 0x003fe20007ffe810 */
[----:B------:R-:W-:Y:S01]  /*7de0*/  UISETP.NE.AND UP0, UPT, UR11, 0x1, UPT ;  /* 0x000000010b00788c */ /* 0x000fe2000bf05270 */
[----:B------:R-:W-:Y:S02]  /*7df0*/  ULDC UR18, c[0x0][0x9e4] ;  /* 0x0002790000127ab9 */ /* 0x000fe40000000800 */
[----:B------:R-:W-:Y:S01]  /*7e00*/  R2UR UR19, R7 ;  /* 0x00000000071372ca */ /* 0x000fe200000e0000 */
[----:B------:R-:W-:Y:S02]  /*7e10*/  UISETP.GE.AND UP1, UPT, UR18, 0x1, UPT ;  /* 0x000000011200788c */ /* 0x000fe4000bf26270 */
[----:B------:R-:W-:-:S04]  /*7e20*/  UIADD3 UR11, UR42, 0x7f, URZ ;  /* 0x0000007f2a0b7890 */ /* 0x000fc8000fffe03f */
[----:B------:R-:W-:Y:S01]  /*7e30*/  PLOP3.LUT P2, PT, PT, PT, UP1, 0x40, 0x0 ;  /* 0x000000000000781c */ /* 0x000fe20003f4e818 */
[----:B------:R-:W-:Y:S01]  /*7e40*/  @UP0 ULDC UR14, c[0x0][0x44c] ;  /* 0x00011300000e0ab9 */ /* 0x000fe20000000800 */
[----:B------:R-:W-:Y:S01]  /*7e50*/  @UP0 ULDC UR21, c[0x0][0x450] ;  /* 0x0001140000150ab9 */ /* 0x000fe20000000800 */
[----:B------:R-:W-:-:S04]  /*7e60*/  UIMAD.WIDE.U32 UR14, UR11, UR14, URZ ;  /* 0x0000000e0b0e72a5 */ /* 0x000fc8000f8e003f */
[----:B------:R-:W-:-:S04]  /*7e70*/  @UP0 USHF.R.U32.HI UR11, URZ, UR21, UR15 ;  /* 0x000000153f0b0299 */ /* 0x000fc8000801160f */
[----:B------:R-:W-:-:S04]  /*7e80*/  UIADD3 UR11, UR19, UR11, URZ ;  /* 0x0000000b130b7290 */ /* 0x000fc8000fffe03f */
[----:B------:R-:W-:Y:S01]  /*7e90*/  UIADD3 UR15, UR11, -UR10, URZ ;  /* 0x8000000a0b0f7290 */ /* 0x000fe2000fffe03f */
[----:B------:R-:W-:Y:S11]  /*7ea0*/  @P2 BRA `(.L_x_2385) ;  /* 0x0000000000482947 */ /* 0x000ff60003800000 */
        /* <DEDUP_REMOVED lines=11> */
.L_x_2386:
[----:B------:R-:W-:-:S11]  /*7f60*/  UISETP.NE.AND UP2, UPT, UR18, 0x1, UPT ;  /* 0x000000011200788c */ /* 0x000fd6000bf45270 */
[----:B------:R-:W-:Y:S02]  /*7f70*/  @UP2 ULDC.64 UR22, c[0x0][0x9e8] ;  /* 0x00027a0000162ab9 */ /* 0x000fe40000000a00 */
[----:B------:R-:W-:-:S04]  /*7f80*/  UIMAD.WIDE.U32 UR10, UR14, UR22, URZ ;  /* 0x000000160e0a72a5 */ /* 0x000fc8000f8e003f */
[----:B------:R-:W-:-:S12]  /*7f90*/  @UP2 USHF.R.U32.HI UR14, URZ, UR23, UR11 ;  /* 0x000000173f0e2299 */ /* 0x000fd8000801160b */
.L_x_2387:
[----:B------:R-:W-:-:S04]  /*7fa0*/  UIMAD UR14, UR14, UR18, URZ ;  /* 0x000000120e0e72a4 */ /* 0x000fc8000f8e023f */
[----:B------:R-:W-:-:S04]  /*7fb0*/  UISETP.LT.AND UP2, UPT, UR15, UR14, UPT ;  /* 0x0000000e0f00728c */ /* 0x000fc8000bf41270 */
[----:B------:R-:W-:-:S12]  /*7fc0*/  USEL UR15, UR15, UR14, !UP2 ;  /* 0x0000000e0f0f7287 */ /* 0x000fd8000d000000 */
.L_x_2385:
        /* <DEDUP_REMOVED lines=10> */
[----:B------:R-:W-:Y:S02]  /*8070*/  IMAD.MOV.U32 R9, RZ, RZ, R0 ;  /* 0x000000ffff097224 */ /* 0x000fe400078e0000 */
[----:B------:R-:W-:-:S07]  /*8080*/  IMAD.MOV.U32 R7, RZ, RZ, R5 ;  /* 0x000000ffff077224 */ /* 0x000fce00078e0005 */
.L_x_2397:
[----:B------:R-:W-:Y:S01]  /*8090*/  UIADD3 UR37, UR37, 0x1, URZ ;  /* 0x0000000125257890 */ /* 0x000fe2000fffe03f */
[C---:B------:R-:W-:Y:S01]  /*80a0*/  ISETP.GT.AND P2, PT, R7.reuse, UR21, PT ;  /* 0x0000001507007c0c */ /* 0x040fe2000bf44270 */
[----:B------:R-:W-:Y:S02]  /*80b0*/  VIADD R7, R7, 0xffffffff ;  /* 0xffffffff07077836 */ /* 0x000fe40000000000 */
[----:B------:R-:W-:-:S04]  /*80c0*/  UISETP.NE.AND UP2, UPT, UR37, 0x2, UPT ;  /* 0x000000022500788c */ /* 0x000fc8000bf45270 */
[----:B------:R-:W-:Y:S02]  /*80d0*/  USEL UR10, URZ, 0x1, UP2 ;  /* 0x000000013f0a7887 */ /* 0x000fe40009000000 */
[----:B------:R-:W-:Y:S02]  /*80e0*/  USEL UR37, UR37, URZ, UP2 ;  /* 0x0000003f25257287 */ /* 0x000fe40009000000 */
[----:B------:R-:W-:Y:S01]  /*80f0*/  ULOP3.LUT UR38, UR38, UR10, URZ, 0x3c, !UPT ;  /* 0x0000000a26267292 */ /* 0x000fe2000f8e3c3f */
[----:B0-----:R-:W-:Y:S11]  /*8100*/  @!P0 BRA `(.L_x_2389) ;  /* 0x0000000000048947 */ /* 0x001ff60003800000 */
[----:B------:R-:W-:Y:S01]  /*8110*/  BPT.TRAP 0x1 ;  /* 0x000000040000795c */ /* 0x000fe20000300000 */
.L_x_2389:
        /* <DEDUP_REMOVED lines=9> */
.L_x_2390:
[----:B-1----:R-:W-:Y:S05]  /*81b0*/  @P3 BRA `(.L_x_2391) ;  /* 0x0000000000083947 */ /* 0x002fea0003800000 */
[----:B------:R-:W1:Y:S02]  /*81c0*/  SYNCS.PHASECHK.TRANS64.TRYWAIT P3, [UR22+0x22830], R5 ;  /* 0x02283005ff0075a7 */ /* 0x000e640008060156 */
[----:B-1----:R-:W-:Y:S05]  /*81d0*/  @!P3 BRA `(.L_x_2392) ;  /* 0x000001100008b947 */ /* 0x002fea0003800000 */
.L_x_2391:
[----:B------:R-:W-:Y:S01]  /*81e0*/  UIMAD UR18, UR37, 0x300, UR20 ;  /* 0x00000300251278a4 */ /* 0x000fe2000f8e0214 */
[----:B------:R-:W-:Y:S01]  /*81f0*/  WARPGROUP.ARRIVE ;  /* 0x00000000000079c5 */ /* 0x000fe20000000000 */
[----:B------:R-:W-:Y:S01]  /*8200*/  UMOV UR19, 0x40000040 ;  /* 0x4000004000137882 */ /* 0x000fe20000000000 */
[----:B------:R-:W-:Y:S01]  /*8210*/  UMOV UR24, UR4 ;  /* 0x0000000400187c82 */ /* 0x000fe20008000000 */
[----:B------:R-:W-:-:S03]  /*8220*/  UIADD3 UR26, UR18, 0x2, URZ ;  /* 0x00000002121a7890 */ /* 0x000fc6000fffe03f */
[----:B------:R-:W3:Y:S01]  /*8230*/  S2R R13, SR_TID.X ;  /* 0x00000000000d7919 */ /* 0x000ee20000002100 */
[----:B------:R-:W-:Y:S01]  /*8240*/  UMOV UR25, UR5 ;  /* 0x0000000500197c82 */ /* 0x000fe20008000000 */
[----:B------:R-:W-:Y:S01]  /*8250*/  UMOV UR27, 0x40000040 ;  /* 0x40000040001b7882 */ /* 0x000fe20000000000 */
[----:B------:R-:W-:Y:S02]  /*8260*/  UIADD3 UR10, UR18, 0x4, URZ ;  /* 0x00000004120a7890 */ /* 0x000fe4000fffe03f */
[----:B------:R-:W-:Y:S01]  /*8270*/  HGMMA.64x96x16.F32.BF16 R152, gdesc[UR16], RZ, !UPT, gsb0 ;  /* 0x01600000109879f0 */ /* 0x000fe2000c0018ff */
[----:B------:R-:W-:Y:S01]  /*8280*/  UMOV UR11, 0x40000040 ;  /* 0x40000040000b7882 */ /* 0x000fe20000000000 */
[----:B------:R-:W-:Y:S01]  /*8290*/  UIADD3 UR14, UR18, 0x6, URZ ;  /* 0x00000006120e7890 */ /* 0x000fe2000fffe03f */
[----:B------:R-:W-:Y:S01]  /*82a0*/  UMOV UR15, 0x40000040 ;  /* 0x40000040000f7882 */ /* 0x000fe20000000000 */
[----:B---3--:R-:W-:Y:S01]  /*82b0*/  SHF.R.U32.HI R13, RZ, 0x7, R13 ;  /* 0x00000007ff0d7819 */ /* 0x008fe2000001160d */
        /* <DEDUP_REMOVED lines=63> */
[--C-:B------:R-:W-:Y:S01]  /*86b0*/  FFMA.FTZ R189, R189, UR7, -R4.reuse ;  /* 0x00000007bdbd7c23 */ /* 0x100fe20008010804 */
[--C-:B------:R-:W-:Y:S01]  /*86c0*/  FFMA.FTZ R192, R192, UR7, -R4.reuse ;  /* 0x00000007c0c07c23 */ /* 0x100fe20008010804 */
[--C-:B------:R-:W-:Y:S01]  /*86d0*/  FFMA.FTZ R193, R193, UR7, -R4.reuse ;  /* 0x00000007c1c17c23 */ /* 0x100fe20008010804 */
[--C-:B------:R-:W-:Y:S01]  /*86e0*/  FFMA.FTZ R196, R196, UR7, -R4.reuse ;  /* 0x00000007c4c47c23 */ /* 0x100fe20008010804 */
[----:B------:R-:W-:-:S03]  /*86f0*/  FFMA.FTZ R4, R197, UR7, -R4 ;  /* 0x00000007c5047c23 */ /* 0x000fc60008010804 */
[----:B------:R-:W4:Y:S01]  /*8700*/  MUFU.EX2 R156, R156 ;  /* 0x0000009c009c7308 */ /* 0x000f220000000800 */
[-C--:B-1----:R-:W-:Y:S01]  /*8710*/  FMUL.FTZ R24, R24, R6.reuse ;  /* 0x0000000618187220 */ /* 0x082fe20000410000 */
        /* <DEDUP_REMOVED lines=64> */
[----:B------:R-:W-:Y:S01]  /*8b20*/  FMNMX.FTZ R6, R154, R8, !PT ;  /* 0x000000089a067209 */ /* 0x000fe20007810000 */
[----:B------:R-:W1:Y:S01]  /*8b30*/  MUFU.EX2 R157, R157 ;  /* 0x0000009d009d7308 */ /* 0x000e620000000800 */
[C---:B---3--:R-:W-:Y:S01]  /*8b40*/  F2FP.BF16.F32.PACK_AB R200, R153.reuse, R152 ;  /* 0x0000009899c8723e */ /* 0x048fe200000010ff */
[----:B------:R-:W-:Y:S01]  /*8b50*/  FADD.FTZ R3, R153, R3 ;  /* 0x0000000399037221 */ /* 0x000fe20000010000 */
[----:B------:R-:W-:-:S03]  /*8b60*/  FMNMX.FTZ R6, R155, R6, !PT ;  /* 0x000000069b067209 */ /* 0x000fc60007810000 */
[----:B----4-:R-:W-:Y:S01]  /*8b70*/  FADD.FTZ R3, R156, R3 ;  /* 0x000000039c037221 */ /* 0x010fe20000010000 */
[----:B------:R-:W-:Y:S01]  /*8b80*/  FMNMX.FTZ R6, R158, R6, !PT ;  /* 0x000000069e067209 */ /* 0x000fe20007810000 */
[----:B------:R-:W3:Y:S03]  /*8b90*/  MUFU.EX2 R152, R160 ;  /* 0x000000a000987308 */ /* 0x000ee60000000800 */
[----:B------:R-:W-:-:S04]  /*8ba0*/  FMNMX.FTZ R6, R159, R6, !PT ;  /* 0x000000069f067209 */ /* 0x000fc80007810000 */
[----:B------:R-:W-:Y:S01]  /*8bb0*/  FMNMX.FTZ R6, R162, R6, !PT ;  /* 0x00000006a2067209 */ /* 0x000fe20007810000 */
[----:B------:R-:W4:Y:S01]  /*8bc0*/  MUFU.EX2 R161, R161 ;  /* 0x000000a100a17308 */ /* 0x000f220000000800 */
[C---:B-1----:R-:W-:Y:S01]  /*8bd0*/  FADD.FTZ R3, R157.reuse, R3 ;  /* 0x000000039d037221 */ /* 0x042fe20000010000 */
[----:B------:R-:W-:Y:S02]  /*8be0*/  F2FP.BF16.F32.PACK_AB R202, R157, R156 ;  /* 0x0000009c9dca723e */ /* 0x000fe400000010ff */
[----:B------:R-:W-:-:S04]  /*8bf0*/  FMNMX.FTZ R6, R163, R6, !PT ;  /* 0x00000006a3067209 */ /* 0x000fc80007810000 */
[----:B------:R-:W-:Y:S01]  /*8c00*/  FMNMX.FTZ R6, R166, R6, !PT ;  /* 0x00000006a6067209 */ /* 0x000fe20007810000 */
[----:B------:R-:W1:Y:S01]  /*8c10*/  MUFU.EX2 R164, R164 ;  /* 0x000000a400a47308 */ /* 0x000e620000000800 */
[----:B---3--:R-:W-:Y:S02]  /*8c20*/  FADD.FTZ R3, R152, R3 ;  /* 0x0000000398037221 */ /* 0x008fe40000010000 */
[----:B------:R-:W-:-:S04]  /*8c30*/  FMNMX.FTZ R6, R167, R6, !PT ;  /* 0x00000006a7067209 */ /* 0x000fc80007810000 */
[----:B------:R-:W-:Y:S01]  /*8c40*/  FMNMX.FTZ R6, R170, R6, !PT ;  /* 0x00000006aa067209 */ /* 0x000fe20007810000 */
[----:B------:R-:W3:Y:S01]  /*8c50*/  MUFU.EX2 R165, R165 ;  /* 0x000000a500a57308 */ /* 0x000ee20000000800 */
[C---:B----4-:R-:W-:Y:S01]  /*8c60*/  FADD.FTZ R3, R161.reuse, R3 ;  /* 0x00000003a1037221 */ /* 0x050fe20000010000 */
[----:B------:R-:W-:Y:S02]  /*8c70*/  F2FP.BF16.F32.PACK_AB R152, R161, R152 ;  /* 0x00000098a198723e */ /* 0x000fe400000010ff */
[----:B------:R-:W-:-:S04]  /*8c80*/  FMNMX.FTZ R6, R171, R6, !PT ;  /* 0x00000006ab067209 */ /* 0x000fc80007810000 */
[----:B------:R-:W-:Y:S01]  /*8c90*/  FMNMX.FTZ R6, R174, R6, !PT ;  /* 0x00000006ae067209 */ /* 0x000fe20007810000 */
[----:B------:R-:W4:Y:S01]  /*8ca0*/  MUFU.EX2 R156, R168 ;  /* 0x000000a8009c7308 */ /* 0x000f220000000800 */
[----:B-1----:R-:W-:Y:S02]  /*8cb0*/  FADD.FTZ R3, R164, R3 ;  /* 0x00000003a4037221 */ /* 0x002fe40000010000 */
[----:B------:R-:W-:-:S04]  /*8cc0*/  FMNMX.FTZ R6, R175, R6, !PT ;  /* 0x00000006af067209 */ /* 0x000fc80007810000 */
[----:B------:R-:W-:Y:S01]  /*8cd0*/  FMNMX.FTZ R6, R178, R6, !PT ;  /* 0x00000006b2067209 */ /* 0x000fe20007810000 */
[----:B------:R-:W1:Y:S01]  /*8ce0*/  MUFU.EX2 R169, R169 ;  /* 0x000000a900a97308 */ /* 0x000e620000000800 */
[----:B---3--:R-:W-:Y:S02]  /*8cf0*/  FADD.FTZ R3, R165, R3 ;  /* 0x00000003a5037221 */ /* 0x008fe40000010000 */
[----:B------:R-:W-:-:S04]  /*8d00*/  FMNMX.FTZ R6, R179, R6, !PT ;  /* 0x00000006b3067209 */ /* 0x000fc80007810000 */
[----:B------:R-:W-:Y:S01]  /*8d10*/  FMNMX.FTZ R6, R182, R6, !PT ;  /* 0x00000006b6067209 */ /* 0x000fe20007810000 */
[----:B------:R-:W3:Y:S01]  /*8d20*/  MUFU.EX2 R172, R172 ;  /* 0x000000ac00ac7308 */ /* 0x000ee20000000800 */
[----:B----4-:R-:W-:Y:S02]  /*8d30*/  FADD.FTZ R3, R156, R3 ;  /* 0x000000039c037221 */ /* 0x010fe40000010000 */
        /* <DEDUP_REMOVED lines=16> */
[----:B-1----:R-:W-:Y:S02]  /*8e40*/  FADD.FTZ R3, R160, R3 ;  /* 0x00000003a0037221 */ /* 0x002fe40000010000 */
[----:B------:R-:W-:-:S05]  /*8e50*/  FMNMX.FTZ R6, R199, R6, !PT ;  /* 0x00000006c7067209 */ /* 0x000fca0007810000 */
[----:B------:R-:W1:Y:S01]  /*8e60*/  SHFL.BFLY PT, R9, R6, 0x2, 0x1f ;  /* 0x0c401f0006097f89 */ /* 0x000e6200000e0000 */
[----:B------:R-:W5:Y:S01]  /*8e70*/  MUFU.EX2 R181, R181 ;  /* 0x000000b500b57308 */ /* 0x000f620000000800 */
[C---:B---3--:R-:W-:Y:S01]  /*8e80*/  FADD.FTZ R3, R177.reuse, R3 ;  /* 0x00000003b1037221 */ /* 0x048fe20000010000 */
[----:B------:R-:W-:-:S06]  /*8e90*/  F2FP.BF16.F32.PACK_AB R160, R177, R160 ;  /* 0x000000a0b1a0723e */ /* 0x000fcc00000010ff */
[----:B------:R-:W3:Y:S01]  /*8ea0*/  MUFU.EX2 R184, R184 ;  /* 0x000000b800b87308 */ /* 0x000ee20000000800 */
[----:B----4-:R-:W-:-:S07]  /*8eb0*/  FADD.FTZ R3, R180, R3 ;  /* 0x00000003b4037221 */ /* 0x010fce0000010000 */
[----:B------:R-:W4:Y:S01]  /*8ec0*/  MUFU.EX2 R185, R185 ;  /* 0x000000b900b97308 */ /* 0x000f220000000800 */
[----:B-----5:R-:W-:Y:S01]  /*8ed0*/  FADD.FTZ R3, R181, R3 ;  /* 0x00000003b5037221 */ /* 0x020fe20000010000 */
[----:B-1----:R-:W-:-:S06]  /*8ee0*/  FMNMX.FTZ R6, R6, R9, !PT ;  /* 0x0000000906067209 */ /* 0x002fcc0007810000 */
[----:B------:R-:W1:Y:S01]  /*8ef0*/  MUFU.EX2 R188, R188 ;  /* 0x000000bc00bc7308 */ /* 0x000e620000000800 */
[----:B---3--:R-:W-:Y:S01]  /*8f00*/  FADD.FTZ R3, R184, R3 ;  /* 0x00000003b8037221 */ /* 0x008fe20000010000 */
[----:B------:R-:W3:Y:S06]  /*8f10*/  SHFL.BFLY PT, R9, R6, 0x1, 0x1f ;  /* 0x0c201f0006097f89 */ /* 0x000eec00000e0000 */
[----:B------:R-:W5:Y:S01]  /*8f20*/  MUFU.EX2 R189, R189 ;  /* 0x000000bd00bd7308 */ /* 0x000f620000000800 */
[----:B----4-:R-:W-:-:S07]  /*8f30*/  FADD.FTZ R3, R185, R3 ;  /* 0x00000003b9037221 */ /* 0x010fce0000010000 */
[----:B------:R-:W4:Y:S01]  /*8f40*/  MUFU.EX2 R168, R192 ;  /* 0x000000c000a87308 */ /* 0x000f220000000800 */
[----:B-1----:R-:W-:-:S07]  /*8f50*/  FADD.FTZ R3, R188, R3 ;  /* 0x00000003bc037221 */ /* 0x002fce0000010000 */
[----:B------:R-:W-:Y:S01]  /*8f60*/  MUFU.EX2 R193, R193 ;  /* 0x000000c100c17308 */ /* 0x000fe20000000800 */
[----:B-----5:R-:W-:Y:S01]  /*8f70*/  FADD.FTZ R3, R189, R3 ;  /* 0x00000003bd037221 */ /* 0x020fe20000010000 */
[----:B---3--:R-:W-:-:S06]  /*8f80*/  FMNMX.FTZ R6, R6, R9, !PT ;  /* 0x0000000906067209 */ /* 0x008fcc0007810000 */
[----:B------:R-:W-:Y:S01]  /*8f90*/  MUFU.EX2 R196, R196 ;  /* 0x000000c400c47308 */ /* 0x000fe20000000800 */
[C---:B------:R-:W-:Y:S01]  /*8fa0*/  FADD.FTZ R8, -R6.reuse, R8 ;  /* 0x0000000806087221 */ /* 0x040fe20000010100 */
[----:B------:R-:W-:Y:S01]  /*8fb0*/  FMUL.FTZ R9, R6, UR7 ;  /* 0x0000000706097c20 */ /* 0x000fe20008410000 */
[----:B----4-:R-:W-:Y:S02]  /*8fc0*/  FADD.FTZ R3, R168, R3 ;  /* 0x00000003a8037221 */ /* 0x010fe40000010000 */
        /* <DEDUP_REMOVED lines=10> */
[--C-:B--2---:R-:W-:Y:S01]  /*9070*/  FFMA.FTZ R10, R170, UR7, -R9.reuse ;  /* 0x00000007aa0a7c23 */ /* 0x104fe20008010809 */
[--C-:B------:R-:W-:Y:S01]  /*9080*/  FFMA.FTZ R171, R171, UR7, -R9.reuse ;  /* 0x00000007abab7c23 */ /* 0x100fe20008010809 */
[--C-:B------:R-:W-:Y:S01]  /*9090*/  FFMA.FTZ R174, R174, UR7, -R9.reuse ;  /* 0x00000007aeae7c23 */ /* 0x100fe20008010809 */
[----:B------:R-:W2:Y:S01]  /*90a0*/  MUFU.EX2 R8, R8 ;  /* 0x0000000800087308 */ /* 0x000ea20000000800 */
        /* <DEDUP_REMOVED lines=8> */
[----:B-1----:R-:W-:Y:S01]  /*9130*/  F2FP.BF16.F32.PACK_AB R154, R165, R164 ;  /* 0x000000a4a59a723e */ /* 0x002fe200000010ff */
[--C-:B------:R-:W-:Y:S01]  /*9140*/  FFMA.FTZ R190, R190, UR7, -R9.reuse ;  /* 0x00000007bebe7c23 */ /* 0x100fe20008010809 */
[--C-:B------:R-:W-:Y:S01]  /*9150*/  FFMA.FTZ R191, R191, UR7, -R9.reuse ;  /* 0x00000007bfbf7c23 */ /* 0x100fe20008010809 */
[--C-:B------:R-:W-:Y:S01]  /*9160*/  FFMA.FTZ R194, R194, UR7, -R9.reuse ;  /* 0x00000007c2c27c23 */ /* 0x100fe20008010809 */
[--C-:B------:R-:W-:Y:S01]  /*9170*/  FFMA.FTZ R195, R195, UR7, -R9.reuse ;  /* 0x00000007c3c37c23 */ /* 0x100fe20008010809 */
[--C-:B------:R-:W-:Y:S01]  /*9180*/  FFMA.FTZ R198, R198, UR7, -R9.reuse ;  /* 0x00000007c6c67c23 */ /* 0x100fe20008010809 */
[----:B------:R-:W-:Y:S01]  /*9190*/  FFMA.FTZ R9, R199, UR7, -R9 ;  /* 0x00000007c7097c23 */ /* 0x000fe20008010809 */
[----:B------:R1:W4:Y:S01]  /*91a0*/  MUFU.EX2 R203, R158 ;  /* 0x0000009e00cb7308 */ /* 0x0003220000000800 */
[----:B--2---:R-:W-:Y:S01]  /*91b0*/  FFMA.FTZ R2, R8, R2, R201 ;  /* 0x0000000208027223 */ /* 0x004fe200000100c9 */
[----:B------:R-:W-:Y:S01]  /*91c0*/  FADD.FTZ R3, R193, R3 ;  /* 0x00000003c1037221 */ /* 0x000fe20000010000 */
[----:B------:R-:W-:Y:S01]  /*91d0*/  F2FP.BF16.F32.PACK_AB R164, R185, R184 ;  /* 0x000000b8b9a4723e */ /* 0x000fe200000010ff */
[----:B------:R-:W-:Y:S01]  /*91e0*/  FMUL.FTZ R26, R26, R8 ;  /* 0x000000081a1a7220 */ /* 0x000fe20000410000 */
[----:B------:R-:W-:Y:S01]  /*91f0*/  F2FP.BF16.F32.PACK_AB R168, R193, R168 ;  /* 0x000000a8c1a8723e */ /* 0x000fe200000010ff */
[----:B------:R-:W-:Y:S01]  /*9200*/  FADD.FTZ R3, R196, R3 ;  /* 0x00000003c4037221 */ /* 0x000fe20000010000 */
[-C--:B------:R-:W-:Y:S01]  /*9210*/  FMUL.FTZ R27, R27, R8.reuse ;  /* 0x000000081b1b7220 */ /* 0x080fe20000410000 */
[----:B------:R-:W2:Y:S01]  /*9220*/  MUFU.EX2 R159, R159 ;  /* 0x0000009f009f7308 */ /* 0x000ea20000000800 */
[C---:B---3--:R-:W-:Y:S01]  /*9230*/  FADD.FTZ R2, R155.reuse, R2 ;  /* 0x000000029b027221 */ /* 0x048fe20000010000 */
[----:B------:R-:W-:Y:S01]  /*9240*/  F2FP.BF16.F32.PACK_AB R201, R155, R201 ;  /* 0x000000c99bc9723e */ /* 0x000fe200000010ff */
[----:B------:R-:W-:Y:S01]  /*9250*/  FMUL.FTZ R30, R30, R8 ;  /* 0x000000081e1e7220 */ /* 0x000fe20000410000 */
[----:B-1----:R-:W-:Y:S01]  /*9260*/  F2FP.BF16.F32.PACK_AB R158, R173, R172 ;  /* 0x000000acad9e723e */ /* 0x002fe200000010ff */
[-C--:B------:R-:W-:Y:S01]  /*9270*/  FMUL.FTZ R31, R31, R8.reuse ;  /* 0x000000081f1f7220 */ /* 0x080fe20000410000 */
[-C--:B------:R-:W-:Y:S01]  /*9280*/  FMUL.FTZ R34, R34, R8.reuse ;  /* 0x0000000822227220 */ /* 0x080fe20000410000 */
[-C--:B------:R-:W-:Y:S01]  /*9290*/  FMUL.FTZ R35, R35, R8.reuse ;  /* 0x0000000823237220 */ /* 0x080fe20000410000 */
[----:B------:R1:W3:Y:S01]  /*92a0*/  MUFU.EX2 R153, R162 ;  /* 0x000000a200997308 */ /* 0x0002e20000000800 */
[----:B----4-:R-:W-:Y:S01]  /*92b0*/  FADD.FTZ R2, R203, R2 ;  /* 0x00000002cb027221 */ /* 0x010fe20000010000 */
[-C--:B------:R-:W-:Y:S01]  /*92c0*/  FMUL.FTZ R38, R38, R8.reuse ;  /* 0x0000000826267220 */ /* 0x080fe20000410000 */
[-C--:B------:R-:W-:Y:S01]  /*92d0*/  FMUL.FTZ R39, R39, R8.reuse ;  /* 0x0000000827277220 */ /* 0x080fe20000410000 */
[-C--:B------:R-:W-:Y:S01]  /*92e0*/  FMUL.FTZ R42, R42, R8.reuse ;  /* 0x000000082a2a7220 */ /* 0x080fe20000410000 */
[-C--:B------:R-:W-:Y:S01]  /*92f0*/  FMUL.FTZ R43, R43, R8.reuse ;  /* 0x000000082b2b7220 */ /* 0x080fe20000410000 */
[-C--:B------:R-:W-:Y:S01]  /*9300*/  FMUL.FTZ R46, R46, R8.reuse ;  /* 0x000000082e2e7220 */ /* 0x080fe20000410000 */
[-C--:B------:R-:W-:Y:S01]  /*9310*/  FMUL.FTZ R47, R47, R8.reuse ;  /* 0x000000082f2f7220 */ /* 0x080fe20000410000 */
[----:B------:R-:W4:Y:S01]  /*9320*/  MUFU.EX2 R163, R163 ;  /* 0x000000a300a37308 */ /* 0x000f220000000800 */
[C---:B--2---:R-:W-:Y:S01]  /*9330*/  FADD.FTZ R2, R159.reuse, R2 ;  /* 0x000000029f027221 */ /* 0x044fe20000010000 */
[----:B------:R-:W-:Y:S01]  /*9340*/  F2FP.BF16.F32.PACK_AB R203, R159, R203 ;  /* 0x000000cb9fcb723e */ /* 0x000fe200000010ff */
[----:B------:R-:W-:Y:S01]  /*9350*/  FMUL.FTZ R50, R50, R8 ;  /* 0x0000000832327220 */ /* 0x000fe20000410000 */
[----:B-1----:R-:W-:Y:S01]  /*9360*/  F2FP.BF16.F32.PACK_AB R162, R181, R180 ;  /* 0x000000b4b5a2723e */ /* 0x002fe200000010ff */
[-C--:B------:R-:W-:Y:S01]  /*9370*/  FMUL.FTZ R51, R51, R8.reuse ;  /* 0x0000000833337220 */ /* 0x080fe20000410000 */
[-C--:B------:R-:W-:Y:S01]  /*9380*/  FMUL.FTZ R54, R54, R8.reuse ;  /* 0x0000000836367220 */ /* 0x080fe20000410000 */
[-C--:B------:R-:W-:Y:S01]  /*9390*/  FMUL.FTZ R55, R55, R8.reuse ;  /* 0x0000000837377220 */ /* 0x080fe20000410000 */
[----:B------:R1:W2:Y:S01]  /*93a0*/  MUFU.EX2 R11, R166 ;  /* 0x000000a6000b7308 */ /* 0x0002a20000000800 */
        /* <DEDUP_REMOVED lines=8> */
[C---:B----4-:R-:W-:Y:S01]  /*9430*/  FADD.FTZ R2, R163.reuse, R2 ;  /* 0x00000002a3027221 */ /* 0x050fe20000010000 */
[----:B------:R-:W-:Y:S01]  /*9440*/  F2FP.BF16.F32.PACK_AB R153, R163, R153 ;  /* 0x00000099a399723e */ /* 0x000fe200000010ff */
[----:B------:R-:W-:Y:S01]  /*9450*/  FMUL.FTZ R70, R70, R8 ;  /* 0x0000000846467220 */ /* 0x000fe20000410000 */
[----:B-1----:R-:W-:Y:S01]  /*9460*/  F2FP.BF16.F32.PACK_AB R166, R189, R188 ;  /* 0x000000bcbda6723e */ /* 0x002fe200000010ff */
[-C--:B------:R-:W-:Y:S01]  /*9470*/  FMUL.FTZ R71, R71, R8.reuse ;  /* 0x0000000847477220 */ /* 0x080fe20000410000 */
[-C--:B------:R-:W-:Y:S01]  /*9480*/  FMUL.FTZ R74, R74, R8.reuse ;  /* 0x000000084a4a7220 */ /* 0x080fe20000410000 */
[-C--:B------:R-:W-:Y:S01]  /*9490*/  FMUL.FTZ R75, R75, R8.reuse ;  /* 0x000000084b4b7220 */ /* 0x080fe20000410000 */
[----:B------:R1:W4:Y:S01]  /*94a0*/  MUFU.EX2 R157, R10 ;  /* 0x0000000a009d7308 */ /* 0x0003220000000800 */
        /* <DEDUP_REMOVED lines=9> */
[----:B-1----:R-:W-:Y:S01]  /*9540*/  IMAD.U32 R10, RZ, RZ, UR22 ;  /* 0x00000016ff0a7e24 */ /* 0x002fe2000f8e00ff */
[----:B------:R-:W-:Y:S01]  /*9550*/  F2FP.BF16.F32.PACK_AB R155, R167, R11 ;  /* 0x0000000ba79b723e */ /* 0x000fe200000010ff */
[-C--:B------:R-:W-:Y:S01]  /*9560*/  FMUL.FTZ R90, R90, R8.reuse ;  /* 0x000000085a5a7220 */ /* 0x080fe20000410000 */
[----:B------:R-:W-:Y:S01]  /*9570*/  FMUL.FTZ R91, R91, R8 ;  /* 0x000000085b5b7220 */ /* 0x000fe20000410000 */
[----:B------:R-:W-:-:S02]  /*9580*/  @!P1 VIADD R12, R10, 0x22840 ;  /* 0x000228400a0c9836 */ /* 0x000fc40000000000 */
[-C--:B------:R-:W-:Y:S01]  /*9590*/  FMUL.FTZ R94, R94, R8.reuse ;  /* 0x000000085e5e7220 */ /* 0x080fe20000410000 */
[----:B------:R-:W1:Y:S01]  /*95a0*/  MUFU.EX2 R174, R174 ;  /* 0x000000ae00ae7308 */ /* 0x000e620000000800 */
[----:B----4-:R-:W-:Y:S01]  /*95b0*/  FADD.FTZ R2, R157, R2 ;  /* 0x000000029d027221 */ /* 0x010fe20000010000 */
[-C--:B------:R-:W-:Y:S01]  /*95c0*/  FMUL.FTZ R95, R95, R8.reuse ;  /* 0x000000085f5f7220 */ /* 0x080fe20000410000 */
[----:B------:R-:W-:Y:S01]  /*95d0*/  @!P1 PRMT R12, RZ, 0x654, R12 ;  /* 0x00000654ff0c9816 */ /* 0x000fe2000000000c */
        /* <DEDUP_REMOVED lines=38> */
[----:B------:R-:W-:Y:S01]  /*9840*/  FMUL.FTZ R151, R151, R8 ;  /* 0x0000000897977220 */ /* 0x000fe20000410000 */
[----:B------:R-:W-:-:S02]  /*9850*/  F2FP.BF16.F32.PACK_AB R159, R175, R174 ;  /* 0x000000aeaf9f723e */ /* 0x000fc400000010ff */
[----:B------:R-:W-:-:S03]  /*9860*/  F2FP.BF16.F32.PACK_AB R161, R179, R161 ;  /* 0x000000a1b3a1723e */ /* 0x000fc600000010ff */
[----:B------:R-:W1:Y:S01]  /*9870*/  MUFU.EX2 R165, R186 ;  /* 0x000000ba00a57308 */ /* 0x000e620000000800 */
[----:B---3--:R-:W-:-:S07]  /*9880*/  FADD.FTZ R2, R182, R2 ;  /* 0x00000002b6027221 */ /* 0x008fce0000010000 */
[----:B------:R-:W3:Y:S01]  /*9890*/  MUFU.EX2 R187, R187 ;  /* 0x000000bb00bb7308 */ /* 0x000ee20000000800 */
[C---:B--2---:R-:W-:Y:S01]  /*98a0*/  FADD.FTZ R2, R183.reuse, R2 ;  /* 0x00000002b7027221 */ /* 0x044fe20000010000 */
[----:B------:R-:W-:-:S06]  /*98b0*/  F2FP.BF16.F32.PACK_AB R163, R183, R182 ;  /* 0x000000b6b7a3723e */ /* 0x000fcc00000010ff */
        /* <DEDUP_REMOVED lines=11> */
[----:B---3--:R-:W-:-:S07]  /*9970*/  FADD.FTZ R2, R169, R2 ;  /* 0x00000002a9027221 */ /* 0x008fce0000010000 */
[----:B------:R3:W4:Y:S01]  /*9980*/  MUFU.EX2 R170, R4 ;  /* 0x0000000400aa7308 */ /* 0x0007220000000800 */
[C---:B--2---:R-:W-:Y:S01]  /*9990*/  FADD.FTZ R2, R195.reuse, R2 ;  /* 0x00000002c3027221 */ /* 0x044fe20000010000 */
[----:B------:R-:W-:-:S06]  /*99a0*/  F2FP.BF16.F32.PACK_AB R169, R195, R169 ;  /* 0x000000a9c3a9723e */ /* 0x000fcc00000010ff */
[----:B------:R-:W2:Y:S01]  /*99b0*/  MUFU.EX2 R9, R9 ;  /* 0x0000000900097308 */ /* 0x000ea20000000800 */
[----:B---3--:R-:W-:Y:S01]  /*99c0*/  IADD3 R4, -R13, 0xb, RZ ;  /* 0x0000000b0d047810 */ /* 0x008fe20007ffe1ff */
[----:B-1----:R-:W-:-:S04]  /*99d0*/  FADD.FTZ R2, R198, R2 ;  /* 0x00000002c6027221 */ /* 0x002fc80000010000 */
[----:B------:R1:W-:Y:S06]  /*99e0*/  BAR.ARV R4, 0x100 ;  /* 0x000400040000751d */ /* 0x0003ec0000002000 */
[----:B------:R1:W-:Y:S01]  /*99f0*/  @!P1 SYNCS.ARRIVE.TRANS64.RED.A1T0 RZ, [R12+URZ], RZ ;  /* 0x000000ff0cff99a7 */ /* 0x0003e2000810043f */
[C---:B----4-:R-:W-:Y:S01]  /*9a00*/  FADD.FTZ R3, R170.reuse, R3 ;  /* 0x00000003aa037221 */ /* 0x050fe20000010000 */
[----:B------:R-:W-:Y:S01]  /*9a10*/  F2FP.BF16.F32.PACK_AB R170, R170, R196 ;  /* 0x000000c4aaaa723e */ /* 0x000fe200000010ff */
[C---:B--2---:R-:W-:Y:S01]  /*9a20*/  FADD.FTZ R2, R9.reuse, R2 ;  /* 0x0000000209027221 */ /* 0x044fe20000010000 */
[----:B------:R-:W-:Y:S01]  /*9a30*/  F2FP.BF16.F32.PACK_AB R171, R9, R198 ;  /* 0x000000c609ab723e */ /* 0x000fe200000010ff */
[----:B-1----:R-:W-:Y:S06]  /*9a40*/  @!P0 BRA `(.L_x_2393) ;  /* 0x0000000000048947 */ /* 0x002fec0003800000 */
[----:B------:R-:W-:Y:S01]  /*9a50*/  BPT.TRAP 0x1 ;  /* 0x000000040000795c */ /* 0x000fe20000300000 */
.L_x_2393:
[----:B------:R1:W2:Y:S01]  /*9a60*/  SYNCS.PHASECHK.TRANS64.TRYWAIT P3, [UR22+0x22850], R5 ;  /* 0x02285005ff0075a7 */ /* 0x0002a20008060156 */
[----:B------:R-:W-:Y:S05]  /*9a70*/  @!P0 BRA `(.L_x_2394) ;  /* 0x0000000000048947 */ /* 0x000fea0003800000 */
[----:B------:R-:W-:Y:S01]  /*9a80*/  BPT.TRAP 0x1 ;  /* 0x000000040000795c */ /* 0x000fe20000300000 */
.L_x_2394:
[----:B--2---:R-:W-:Y:S05]  /*9a90*/  @P3 BRA `(.L_x_2395) ;  /* 0x0000000000083947 */ /* 0x004fea0003800000 */
[----:B------:R-:W2:Y:S02]  /*9aa0*/  SYNCS.PHASECHK.TRANS64.TRYWAIT P3, [UR22+0x22850], R5 ;  /* 0x02285005ff0075a7 */ /* 0x000ea40008060156 */
[----:B--2---:R-:W-:Y:S05]  /*9ab0*/  @!P3 BRA `(.L_x_2396) ;  /* 0x000000f400e8b947 */ /* 0x004fea0003800000 */
.L_x_2395:
[----:B------:R-:W3:Y:S01]  /*9ac0*/  S2R R8, SR_TID.X ;  /* 0x0000000000087919 */ /* 0x000ee20000002100 */
[----:B------:R-:W-:Y:S01]  /*9ad0*/  UIMAD UR14, UR37, 0xc00, UR6 ;  /* 0x00000c00250e78a4 */ /* 0x000fe2000f8e0206 */
[----:B--2---:R-:W-:Y:S01]  /*9ae0*/  @!P1 VIADD R10, R10, 0x22860 ;  /* 0x000228600a0a9836 */ /* 0x004fe20000000000 */
[----:B------:R-:W-:Y:S01]  /*9af0*/  UMOV UR11, 0x40000040 ;  /* 0x40000040000b7882 */ /* 0x000fe20000000000 */
[----:B------:R-:W-:Y:S01]  /*9b00*/  UMOV UR15, 0x40000040 ;  /* 0x40000040000f7882 */ /* 0x000fe20000000000 */
[----:B------:R-:W-:Y:S02]  /*9b10*/  IMAD.MOV.U32 R9, RZ, RZ, R0 ;  /* 0x000000ffff097224 */ /* 0x000fe400078e0000 */
[----:B------:R-:W-:Y:S01]  /*9b20*/  @!P1 PRMT R10, RZ, 0x654, R10 ;  /* 0x00000654ff0a9816 */ /* 0x000fe2000000000a */
[----:B------:R-:W-:Y:S01]  /*9b30*/  UMOV UR10, UR14 ;  /* 0x0000000e000a7c82 */ /* 0x000fe20008000000 */
[----:B---3--:R-:W-:-:S05]  /*9b40*/  SHF.R.U32.HI R8, RZ, 0x7, R8 ;  /* 0x00000007ff087819 */ /* 0x008fca0000011608 */
[----:B01----:R-:W-:Y:S02]  /*9b50*/  VIADD R5, R8, 0x8 ;  /* 0x0000000808057836 */ /* 0x003fe40000000000 */
        /* <DEDUP_REMOVED lines=36> */
[----:B0-----:R-:W-:-:S07]  /*9da0*/  IMAD.MOV.U32 R5, RZ, RZ, R7 ;  /* 0x000000ffff057224 */ /* 0x001fce00078e0007 */
.L_x_2388:
[----:B------:R-:W-:-:S13]  /*9db0*/  ISETP.GE.AND P2, PT, R5, UR43, PT ;  /* 0x0000002b05007c0c */ /* 0x000fda000bf46270 */
[----:B------:R-:W-:Y:S05]  /*9dc0*/  @!P2 BRA `(.L_x_2398) ;  /* 0x00000030000ca947 */ /* 0x000fea0003800000 */
[----:B--2---:R-:W-:Y:S01]  /*9dd0*/  IMAD.MOV.U32 R10, RZ, RZ, R6 ;  /* 0x000000ffff0a7224 */ /* 0x004fe200078e0006 */
[----:B------:R-:W-:Y:S01]  /*9de0*/  ULDC UR22, c[0x0][0x9e4] ;  /* 0x0002790000167ab9 */ /* 0x000fe20000000800 */
[----:B------:R-:W-:Y:S01]  /*9df0*/  IMAD.MOV.U32 R11, RZ, RZ, R0 ;  /* 0x000000ffff0b7224 */ /* 0x000fe200078e0000 */
[----:B------:R-:W-:Y:S01]  /*9e00*/  ULDC UR23, c[0x0][0x9dc] ;  /* 0x0002770000177ab9 */ /* 0x000fe20000000800 */
[----:B------:R-:W-:Y:S01]  /*9e10*/  ULDC UR7, c[0x0][0x988] ;  /* 0x0002620000077ab9 */ /* 0x000fe20000000800 */
[----:B------:R-:W-:-:S05]  /*9e20*/  ULDC UR28, c[0x0][0x9e0] ;  /* 0x00027800001c7ab9 */ /* 0x000fca0000000800 */
.L_x_2415:
[----:B------:R-:W-:-:S04]  /*9e30*/  UIADD3 UR37, UR37, 0x1, URZ ;  /* 0x0000000125257890 */ /* 0x000fc8000fffe03f */
[----:B------:R-:W-:-:S04]  /*9e40*/  UISETP.NE.AND UP2, UPT, UR37, 0x2, UPT ;  /* 0x000000022500788c */ /* 0x000fc8000bf45270 */
[----:B------:R-:W-:Y:S02]  /*9e50*/  USEL UR10, URZ, 0x1, UP2 ;  /* 0x000000013f0a7887 */ /* 0x000fe40009000000 */
[----:B------:R-:W-:Y:S02]  /*9e60*/  USEL UR37, UR37, URZ, UP2 ;  /* 0x0000003f25257287 */ /* 0x000fe40009000000 */
[----:B------:R-:W-:Y:S01]  /*9e70*/  ULOP3.LUT UR38, UR38, UR10, URZ, 0x3c, !UPT ;  /* 0x0000000a26267292 */ /* 0x000fe2000f8e3c3f */
[----:B01-3--:R-:W-:Y:S11]  /*9e80*/  @!P0 BRA `(.L_x_2399) ;  /* 0x0000000000048947 */ /* 0x00bff60003800000 */
[----:B------:R-:W-:Y:S01]  /*9e90*/  BPT.TRAP 0x1 ;  /* 0x000000040000795c */ /* 0x000fe20000300000 */
.L_x_2399:
        /* <DEDUP_REMOVED lines=9> */
.L_x_2400:
[----:B-1----:R-:W-:Y:S05]  /*9f30*/  @P2 BRA `(.L_x_2401) ;  /* 0x0000000000082947 */ /* 0x002fea0003800000 */
[----:B------:R-:W1:Y:S02]  /*9f40*/  SYNCS.PHASECHK.TRANS64.TRYWAIT P2, [UR21+0x22830], R8 ;  /* 0x02283008ff0075a7 */ /* 0x000e640008040155 */
[----:B-1----:R-:W-:Y:S05]  /*9f50*/  @!P2 BRA `(.L_x_2402) ;  /* 0x000000f000d4a947 */ /* 0x002fea0003800000 */
.L_x_2401:
[----:B------:R-:W-:Y:S01]  /*9f60*/  UIMAD UR18, UR37, 0x300, UR20 ;  /* 0x00000300251278a4 */ /* 0x000fe2000f8e0214 */
[----:B------:R-:W-:Y:S01]  /*9f70*/  WARPGROUP.ARRIVE ;  /* 0x00000000000079c5 */ /* 0x000fe20000000000 */
[----:B------:R-:W-:Y:S01]  /*9f80*/  UMOV UR19, 0x40000040 ;  /* 0x4000004000137882 */ /* 0x000fe20000000000 */
[----:B------:R-:W-:Y:S01]  /*9f90*/  UMOV UR24, UR4 ;  /* 0x0000000400187c82 */ /* 0x000fe20008000000 */
[----:B------:R-:W-:Y:S01]  /*9fa0*/  UIADD3 UR26, UR18, 0x2, URZ ;  /* 0x00000002121a7890 */ /* 0x000fe2000fffe03f */
[----:B------:R-:W-:Y:S01]  /*9fb0*/  PLOP3.LUT P2, PT, PT, PT, UP0, 0x80, 0x0 ;  /* 0x000000000000781c */ /* 0x000fe20003f4f008 */
        /* <DEDUP_REMOVED lines=8> */
[----:B------:R-:W-:Y:S01]  /*a040*/  PLOP3.LUT P3, PT, PT, PT, UP0, 0x80, 0x0 ;  /* 0x000000000000781c */ /* 0x000fe20003f6f008 */
[----:B------:R-:W-:-:S02]  /*a050*/  VIADD R21, R22, UR42 ;  /* 0x0000002a16157c36 */ /* 0x000fc40008000000 */
[----:B------:R-:W-:Y:S02]  /*a060*/  IMAD R20, R5, -0x60, RZ ;  /* 0xffffffa005147824 */ /* 0x000fe400078e02ff */
[----:B------:R-:W-:-:S03]  /*a070*/  IMAD.U32 R9, RZ, RZ, UR21 ;  /* 0x00000015ff097e24 */ /* 0x000fc6000f8e00ff */
[----:B------:R-:W-:-:S04]  /*a080*/  IADD3 R14, -R19, 0x1, R20 ;  /* 0x00000001130e7810 */ /* 0x000fc80007ffe114 */
[----:B------:R-:W-:-:S05]  /*a090*/  IADD3 R14, -R16, R14, R17 ;  /* 0x0000000e100e7210 */ /* 0x000fca0007ffe111 */
[----:B------:R-:W-:Y:S01]  /*a0a0*/  VIADD R15, R14, UR28 ;  /* 0x0000001c0e0f7c36 */ /* 0x000fe20008000000 */
        /* <DEDUP_REMOVED lines=8> */
[----:B------:R-:W-:Y:S02]  /*a130*/  @UP0 ULDC UR10, c[0x0][0x44c] ;  /* 0x00011300000a0ab9 */ /* 0x000fe40000000800 */
[----:B------:R-:W-:Y:S01]  /*a140*/  @P2 IMAD.HI.U32 R0, R21, UR10, RZ ;  /* 0x0000000a15002c27 */ /* 0x000fe2000f8e00ff */
[----:B------:R-:W-:Y:S01]  /*a150*/  @UP0 ULDC UR10, c[0x0][0x450] ;  /* 0x00011400000a0ab9 */ /* 0x000fe20000000800 */
[----:B------:R-:W-:-:S03]  /*a160*/  PLOP3.LUT P2, PT, PT, PT, UP1, 0x40, 0x0 ;  /* 0x000000000000781c */ /* 0x000fc60003f4e818 */
[----:B------:R-:W-:Y:S01]  /*a170*/  @P3 SHF.R.U32.HI R21, RZ, UR10, R0 ;  /* 0x0000000aff153c19 */ /* 0x000fe20008011600 */
[----:B------:R-:W-:Y:S01]  /*a180*/  @!P1 VIADD R0, R9, 0x22840 ;  /* 0x0002284009009836 */ /* 0x000fe20000000000 */
[----:B------:R-:W-:-:S03]  /*a190*/  ULOP3.LUT UR10, URZ, UR23, URZ, 0x33, !UPT ;  /* 0x000000173f0a7292 */ /* 0x000fc6000f8e333f */
[----:B------:R-:W2:Y:S01]  /*a1a0*/  SHFL.IDX PT, R200, R21, RZ, 0x1c1f ;  /* 0x001c1fff15c87589 */ /* 0x000ea200000e0000 */
[----:B------:R-:W-:Y:S02]  /*a1b0*/  @!P1 PRMT R0, RZ, 0x654, R0 ;  /* 0x00000654ff009816 */ /* 0x000fe40000000000 */
[----:B------:R-:W-:Y:S02]  /*a1c0*/  VIADD R14, R14, UR10 ;  /* 0x0000000a0e0e7c36 */ /* 0x000fe40008000000 */
[C---:B--2---:R-:W-:Y:S02]  /*a1d0*/  IMAD.IADD R13, R200.reuse, 0x1, R15 ;  /* 0x00000001c80d7824 */ /* 0x044fe400078e020f */
[----:B------:R-:W-:Y:S01]  /*a1e0*/  IMAD.IADD R12, R200, 0x1, R14 ;  /* 0x00000001c80c7824 */ /* 0x000fe200078e020e */
[----:B------:R-:W-:Y:S02]  /*a1f0*/  WARPGROUP.DEPBAR.LE gsb0, 0x0 ;  /* 0x00008000000079c5 */ /* 0x000fe40000010000 */
[----:B------:R-:W-:-:S06]  /*a200*/  WARPGROUP.ARRIVE ;  /* 0x00000000000079c5 */ /* 0x000fcc0000000000 */
[----:B------:R-:W-:Y:S03]  /*a210*/  HGMMA.64x96x16.F32.BF16 R152, gdesc[UR12], R152, gsb0 ;  /* 0x016000000c9879f0 */ /* 0x000fe60008001898 */
[----:B------:R-:W-:Y:S02]  /*a220*/  WARPGROUP.DEPBAR.LE gsb0, 0x0 ;  /* 0x00008000000079c5 */ /* 0x000fe40000010000 */
[----:B------:R2:W-:Y:S06]  /*a230*/  BAR.ARV R4, 0x100 ;  /* 0x000400040000751d */ /* 0x0005ec0000002000 */
[----:B------:R3:W-:Y:S02]  /*a240*/  @!P1 SYNCS.ARRIVE.TRANS64.RED.A1T0 RZ, [R0+URZ], RZ ;  /* 0x000000ff00ff99a7 */ /* 0x0007e4000810043f */
[----:B---3--:R-:W-:Y:S01]  /*a250*/  IMAD.IADD R0, R20, 0x1, -R19 ;  /* 0x0000000114007824 */ /* 0x008fe200078e0a13 */
[----:B--2---:R-:W-:Y:S06]  /*a260*/  @P2 BRA `(.L_x_2403) ;  /* 0x0000000000542947 */ /* 0x004fec0003800000 */
        /* <DEDUP_REMOVED lines=12> */
.L_x_2405:
[----:B------:R-:W-:-:S05]  /*a330*/  IMAD.U32 R201, RZ, RZ, UR22 ;  /* 0x00000016ffc97e24 */ /* 0x000fca000f8e00ff */
[----:B------:R-:W-:-:S13]  /*a340*/  ISETP.NE.AND P2, PT, R201, 0x1, PT ;  /* 0x00000001c900780c */ /* 0x000fda0003f45270 */
[----:B-1----:R-:W1:Y:S02]  /*a350*/  @P2 LDC.64 R6, c[0x0][0x9e8] ;  /* 0x00027a00ff062b82 */ /* 0x002e640000000a00 */
[----:B-1----:R-:W-:-:S05]  /*a360*/  @P2 IMAD.HI.U32 R6, R200, R6, RZ ;  /* 0x00000006c8062227 */ /* 0x002fca00078e00ff */
[----:B------:R-:W-:-:S07]  /*a370*/  @P2 SHF.R.U32.HI R200, RZ, R7, R6 ;  /* 0x00000007ffc82219 */ /* 0x000fce0000011606 */
.L_x_2406:
[----:B------:R-:W-:Y:S05]  /*a380*/  BSYNC B0 ;  /* 0x0000000000007941 */ /* 0x000fea0003800000 */
.L_x_2404:
[----:B------:R-:W-:-:S05]  /*a390*/  IMAD R200, R200, R201, R0 ;  /* 0x000000c9c8c87224 */ /* 0x000fca00078e0200 */
[----:B------:R-:W-:Y:S02]  /*a3a0*/  VIMNMX R12, R12, R200, !PT ;  /* 0x000000c80c0c7248 */ /* 0x000fe40007fe0100 */
[----:B------:R-:W-:-:S07]  /*a3b0*/  VIADDMNMX R13, R200, R201, R13, PT ;  /* 0x000000c9c80d7246 */ /* 0x000fce000380010d */
.L_x_2403:
[C---:B------:R-:W-:Y:S02]  /*a3c0*/  ISETP.GE.AND P2, PT, R20.reuse, 0x2, PT ;  /* 0x000000021400780c */ /* 0x040fe40003f46270 */
[----:B------:R-:W-:Y:S02]  /*a3d0*/  ISETP.GE.AND P6, PT, R20, 0xa, PT ;  /* 0x0000000a1400780c */ /* 0x000fe40003fc6270 */
[----:B------:R-:W-:Y:S02]  /*a3e0*/  ISETP.GT.AND P4, PT, R12, 0x1, !P2 ;  /* 0x000000010c00780c */ /* 0x000fe40005784270 */
[----:B------:R-:W-:Y:S02]  /*a3f0*/  ISETP.GE.AND P3, PT, R20, 0x9, PT ;  /* 0x000000091400780c */ /* 0x000fe40003f66270 */
[----:B------:R-:W-:Y:S02]  /*a400*/  ISETP.LT.OR P4, PT, R13, 0x2, P4 ;  /* 0x000000020d00780c */ /* 0x000fe40002781670 */
[----:B------:R-:W-:-:S02]  /*a410*/  LOP3.LUT R18, R18, 0xfffffffb, RZ, 0xc0, !PT ;  /* 0xfffffffb12127812 */ /* 0x000fc400078ec0ff */
        /* <DEDUP_REMOVED lines=147> */
.L_x_2409:
[----:B------:R-:W-:-:S05]  /*ad50*/  IMAD.U32 R13, RZ, RZ, UR22 ;  /* 0x00000016ff0d7e24 */ /* 0x000fca000f8e00ff */
[----:B------:R-:W-:-:S13]  /*ad60*/  ISETP.NE.AND P6, PT, R13, 0x1, PT ;  /* 0x000000010d00780c */ /* 0x000fda0003fc5270 */
[----:B-1----:R-:W1:Y:S02]  /*ad70*/  @P6 LDC.64 R6, c[0x0][0x9e8] ;  /* 0x00027a00ff066b82 */ /* 0x002e640000000a00 */
[----:B-1----:R-:W-:-:S05]  /*ad80*/  @P6 IMAD.HI.U32 R6, R12, R6, RZ ;  /* 0x000000060c066227 */ /* 0x002fca00078e00ff */
[----:B------:R-:W-:-:S07]  /*ad90*/  @P6 SHF.R.U32.HI R12, RZ, R7, R6 ;  /* 0x00000007ff0c6219 */ /* 0x000fce0000011606 */
.L_x_2410:
[----:B------:R-:W-:Y:S05]  /*ada0*/  BSYNC B0 ;  /* 0x0000000000007941 */ /* 0x000fea0003800000 */
.L_x_2408:
[----:B------:R-:W-:-:S05]  /*adb0*/  IMAD R0, R12, R13, R0 ;  /* 0x0000000d0c007224 */ /* 0x000fca00078e0200 */
[----:B------:R-:W-:Y:S02]  /*adc0*/  VIMNMX R14, R14, R0, !PT ;  /* 0x000000000e0e7248 */ /* 0x000fe40007fe0100 */
[----:B------:R-:W-:-:S07]  /*add0*/  VIADDMNMX R15, R0, R13, R15, PT ;  /* 0x0000000d000f7246 */ /* 0x000fce000380010f */
.L_x_2407:
[C---:B------:R-:W-:Y:S02]  /*ade0*/  ISETP.GT.AND P2, PT, R14.reuse, 0x1, !P2 ;  /* 0x000000010e00780c */ /* 0x040fe40005744270 */
[----:B------:R-:W-:Y:S02]  /*adf0*/  ISETP.GT.AND P3, PT, R14, 0x8, !P3 ;  /* 0x000000080e00780c */ /* 0x000fe40005f64270 */
[C---:B------:R-:W-:Y:S02]  /*ae00*/  ISETP.LT.OR P2, PT, R15.reuse, 0x2, P2 ;  /* 0x000000020f00780c */ /* 0x040fe40001741670 */
[----:B------:R-:W-:Y:S02]  /*ae10*/  ISETP.LT.OR P3, PT, R15, 0x9, P3 ;  /* 0x000000090f00780c */ /* 0x000fe40001f61670 */
[----:B------:R-:W-:Y:S02]  /*ae20*/  FSEL R155, R155, -INF , !P2 ;  /* 0xff8000009b9b7808 */ /* 0x000fe40005000000 */
[----:B------:R-:W-:-:S02]  /*ae30*/  LOP3.LUT P2, RZ, R18, 0x4, RZ, 0xc0, !PT ;  /* 0x0000000412ff7812 */ /* 0x000fc4000784c0ff */
[----:B------:R-:W-:Y:S02]  /*ae40*/  FSEL R158, R158, -INF , !P3 ;  /* 0xff8000009e9e7808 */ /* 0x000fe40005800000 */
[----:B------:R-:W-:Y:S02]  /*ae50*/  ISETP.GT.AND P2, PT, R14, 0x9, !P2 ;  /* 0x000000090e00780c */ /* 0x000fe40005744270 */
[----:B------:R-:W-:Y:S02]  /*ae60*/  LOP3.LUT P3, RZ, R18, 0x20000, RZ, 0xc0, !PT ;  /* 0x0002000012ff7812 */ /* 0x000fe4000786c0ff */
[----:B------:R-:W-:Y:S02]  /*ae70*/  ISETP.LT.OR P2, PT, R15, 0xa, P2 ;  /* 0x0000000a0f00780c */ /* 0x000fe40001741670 */
[----:B------:R-:W-:Y:S02]  /*ae80*/  FMNMX.FTZ R0, R152, R11, !PT ;  /* 0x0000000b98007209 */ /* 0x000fe40007810000 */
[----:B------:R-:W-:-:S02]  /*ae90*/  FSEL R159, R159, -INF , !P2 ;  /* 0xff8000009f9f7808 */ /* 0x000fc40005000000 */
[----:B------:R-:W-:Y:S02]  /*aea0*/  LOP3.LUT P2, RZ, R18, 0x8, RZ, 0xc0, !PT ;  /* 0x0000000812ff7812 */ /* 0x000fe4000784c0ff */
[----:B------:R-:W-:Y:S02]  /*aeb0*/  FMNMX.FTZ R0, R153, R0, !PT ;  /* 0x0000000099007209 */ /* 0x000fe40007810000 */
[----:B------:R-:W-:Y:S02]  /*aec0*/  ISETP.GT.AND P2, PT, R14, 0x10, !P2 ;  /* 0x000000100e00780c */ /* 0x000fe40005744270 */
[----:B------:R-:W-:Y:S02]  /*aed0*/  LOP3.LUT P6, RZ, R18, 0x10000, RZ, 0xc0, !PT ;  /* 0x0001000012ff7812 */ /* 0x000fe400078cc0ff */
        /* <DEDUP_REMOVED lines=53> */
[----:B------:R-:W-:Y:S01]  /*b230*/  LOP3.LUT P3, RZ, R18, 0x40, RZ, 0xc0, !PT ;  /* 0x0000004012ff7812 */ /* 0x000fe2000786c0ff */
[----:B------:R-:W2:Y:S01]  /*b240*/  SHFL.BFLY PT, R6, R0, 0x2, 0x1f ;  /* 0x0c401f0000067f89 */ /* 0x000ea200000e0000 */
[----:B------:R-:W-:Y:S02]  /*b250*/  FSEL R178, R178, -INF , !P2 ;  /* 0xff800000b2b27808 */ /* 0x000fe40005000000 */
[----:B------:R-:W-:-:S02]  /*b260*/  LOP3.LUT P2, RZ, R18, 0x200, RZ, 0xc0, !PT ;  /* 0x0000020012ff7812 */ /* 0x000fc4000784c0ff */
[----:B------:R-:W-:Y:S02]  /*b270*/  LOP3.LUT P6, RZ, R18, 0x20, RZ, 0xc0, !PT ;  /* 0x0000002012ff7812 */ /* 0x000fe400078cc0ff */
[C---:B------:R-:W-:Y:S02]  /*b280*/  ISETP.GT.AND P2, PT, R14.reuse, 0x31, !P2 ;  /* 0x000000310e00780c */ /* 0x040fe40005744270 */
[C---:B------:R-:W-:Y:S02]  /*b290*/  ISETP.GT.AND P4, PT, R14.reuse, 0x51, !P4 ;  /* 0x000000510e00780c */ /* 0x040fe40006784270 */
[----:B------:R-:W-:Y:S02]  /*b2a0*/  ISETP.LT.OR P2, PT, R15, 0x32, P2 ;  /* 0x000000320f00780c */ /* 0x000fe40001741670 */
[----:B------:R-:W-:Y:S02]  /*b2b0*/  ISETP.GT.AND P5, PT, R14, 0x58, !P5 ;  /* 0x000000580e00780c */ /* 0x000fe40006fa4270 */
[----:B------:R-:W-:-:S02]  /*b2c0*/  FSEL R179, R179, -INF , !P2 ;  /* 0xff800000b3b37808 */ /* 0x000fc40005000000 */
[----:B------:R-:W-:Y:S02]  /*b2d0*/  LOP3.LUT P2, RZ, R18, 0x100, RZ, 0xc0, !PT ;  /* 0x0000010012ff7812 */ /* 0x000fe4000784c0ff */
[C---:B------:R-:W-:Y:S02]  /*b2e0*/  ISETP.LT.OR P4, PT, R15.reuse, 0x52, P4 ;  /* 0x000000520f00780c */ /* 0x040fe40002781670 */
[----:B------:R-:W-:Y:S02]  /*b2f0*/  ISETP.GT.AND P2, PT, R14, 0x38, !P2 ;  /* 0x000000380e00780c */ /* 0x000fe40005744270 */
[C---:B------:R-:W-:Y:S02]  /*b300*/  ISETP.LT.OR P5, PT, R15.reuse, 0x59, P5 ;  /* 0x000000590f00780c */ /* 0x040fe40002fa1670 */
[----:B------:R-:W-:Y:S02]  /*b310*/  ISETP.LT.OR P2, PT, R15, 0x39, P2 ;  /* 0x000000390f00780c */ /* 0x000fe40001741670 */
[----:B--2---:R-:W-:-:S02]  /*b320*/  FMNMX.FTZ R0, R0, R6, !PT ;  /* 0x0000000600007209 */ /* 0x004fc40007810000 */
[----:B------:R-:W-:Y:S02]  /*b330*/  FSEL R182, R182, -INF , !P2 ;  /* 0xff800000b6b67808 */ /* 0x000fe40005000000 */
[----:B------:R-:W-:Y:S01]  /*b340*/  LOP3.LUT P2, RZ, R18, 0x80, RZ, 0xc0, !PT ;  /* 0x0000008012ff7812 */ /* 0x000fe2000784c0ff */
[----:B------:R-:W2:Y:S01]  /*b350*/  SHFL.BFLY PT, R6, R0, 0x1, 0x1f ;  /* 0x0c201f0000067f89 */ /* 0x000ea200000e0000 */
[----:B------:R-:W-:Y:S02]  /*b360*/  FSEL R195, R195, -INF , !P4 ;  /* 0xff800000c3c37808 */ /* 0x000fe40006000000 */
[----:B------:R-:W-:Y:S02]  /*b370*/  ISETP.GT.AND P2, PT, R14, 0x39, !P2 ;  /* 0x000000390e00780c */ /* 0x000fe40005744270 */
[----:B------:R-:W-:Y:S02]  /*b380*/  FSEL R198, R198, -INF , !P5 ;  /* 0xff800000c6c67808 */ /* 0x000fe40006800000 */
[----:B------:R-:W-:-:S04]  /*b390*/  ISETP.LT.OR P2, PT, R15, 0x3a, P2 ;  /* 0x0000003a0f00780c */ /* 0x000fc80001741670 */
[----:B------:R-:W-:Y:S02]  /*b3a0*/  FSEL R183, R183, -INF , !P2 ;  /* 0xff800000b7b77808 */ /* 0x000fe40005000000 */
[----:B------:R-:W-:Y:S02]  /*b3b0*/  ISETP.GT.AND P2, PT, R14, 0x40, !P3 ;  /* 0x000000400e00780c */ /* 0x000fe40005f44270 */
[----:B------:R-:W-:Y:S02]  /*b3c0*/  LOP3.LUT P3, RZ, R18, 0x10, RZ, 0xc0, !PT ;  /* 0x0000001012ff7812 */ /* 0x000fe4000786c0ff */
[----:B------:R-:W-:Y:S02]  /*b3d0*/  ISETP.LT.OR P2, PT, R15, 0x41, P2 ;  /* 0x000000410f00780c */ /* 0x000fe40001741670 */
[----:B------:R-:W-:Y:S02]  /*b3e0*/  ISETP.GT.AND P3, PT, R14, 0x50, !P3 ;  /* 0x000000500e00780c */ /* 0x000fe40005f64270 */
[----:B------:R-:W-:-:S02]  /*b3f0*/  FSEL R186, R186, -INF , !P2 ;  /* 0xff800000baba7808 */ /* 0x000fc40005000000 */
[----:B------:R-:W-:Y:S02]  /*b400*/  ISETP.GT.AND P2, PT, R14, 0x41, !P6 ;  /* 0x000000410e00780c */ /* 0x000fe40007744270 */
[----:B--2---:R-:W-:Y:S02]  /*b410*/  FMNMX.FTZ R0, R0, R6, !PT ;  /* 0x0000000600007209 */ /* 0x004fe40007810000 */
[----:B------:R-:W-:Y:S02]  /*b420*/  ISETP.LT.OR P2, PT, R15, 0x42, P2 ;  /* 0x000000420f00780c */ /* 0x000fe40001741670 */
[----:B------:R-:W-:Y:S01]  /*b430*/  LOP3.LUT P6, RZ, R18, 0x40000, RZ, 0xc0, !PT ;  /* 0x0004000012ff7812 */ /* 0x000fe200078cc0ff */
[C---:B------:R-:W-:Y:S01]  /*b440*/  FMUL.FTZ R6, R0.reuse, UR7 ;  /* 0x0000000700067c20 */ /* 0x040fe20008410000 */
[----:B------:R-:W-:Y:S02]  /*b450*/  FSEL R187, R187, -INF , !P2 ;  /* 0xff800000bbbb7808 */ /* 0x000fe40005000000 */
[----:B------:R-:W-:-:S02]  /*b460*/  FSETP.NEU.FTZ.AND P2, PT, R0, -INF , PT ;  /* 0xff8000000000780b */ /* 0x000fc40003f5d000 */
[----:B------:R-:W-:Y:S02]  /*b470*/  ISETP.LT.OR P3, PT, R15, 0x51, P3 ;  /* 0x000000510f00780c */ /* 0x000fe40001f61670 */
[----:B-1----:R-:W-:Y:S02]  /*b480*/  FSEL R7, R0, RZ, P2 ;  /* 0x000000ff00077208 */ /* 0x002fe40001000000 */
[----:B------:R-:W-:Y:S02]  /*b490*/  FSEL R6, R6, RZ, P2 ;  /* 0x000000ff06067208 */ /* 0x000fe40001000000 */
[----:B------:R-:W-:Y:S01]  /*b4a0*/  ISETP.GT.AND P2, PT, R14, 0x48, !P6 ;  /* 0x000000480e00780c */ /* 0x000fe20007744270 */
[----:B------:R-:W-:Y:S01]  /*b4b0*/  FADD.FTZ R7, -R7, R11 ;  /* 0x0000000b07077221 */ /* 0x000fe20000010100 */
        /* <DEDUP_REMOVED lines=33> */
[----:B------:R-:W-:Y:S01]  /*b6d0*/  LOP3.LUT P2, RZ, R18, 0x80000, RZ, 0xc0, !PT ;  /* 0x0008000012ff7812 */ /* 0x000fe2000784c0ff */
[----:B------:R-:W-:Y:S01]  /*b6e0*/  MUFU.EX2 R152, R152 ;  /* 0x0000009800987308 */ /* 0x000fe20000000800 */
[----:B------:R-:W-:-:S02]  /*b6f0*/  FMNMX.FTZ R6, R155, R6, !PT ;  /* 0x000000069b067209 */ /* 0x000fc40007810000 */
[----:B------:R-:W-:Y:S02]  /*b700*/  ISETP.GT.AND P2, PT, R14, 0x49, !P2 ;  /* 0x000000490e00780c */ /* 0x000fe40005744270 */
[----:B------:R-:W-:Y:S02]  /*b710*/  FMNMX.FTZ R6, R158, R6, !PT ;  /* 0x000000069e067209 */ /* 0x000fe40007810000 */
[----:B------:R-:W-:Y:S01]  /*b720*/  ISETP.LT.OR P2, PT, R15, 0x4a, P2 ;  /* 0x0000004a0f00780c */ /* 0x000fe20001741670 */
[----:B------:R-:W1:Y:S01]  /*b730*/  MUFU.EX2 R7, R7 ;  /* 0x0000000700077308 */ /* 0x000e620000000800 */
[----:B------:R-:W-:Y:S02]  /*b740*/  FMNMX.FTZ R6, R159, R6, !PT ;  /* 0x000000069f067209 */ /* 0x000fe40007810000 */
[----:B------:R-:W-:Y:S02]  /*b750*/  FSEL R191, R191, -INF , !P2 ;  /* 0xff800000bfbf7808 */ /* 0x000fe40005000000 */
[----:B------:R-:W-:-:S02]  /*b760*/  FMNMX.FTZ R6, R162, R6, !PT ;  /* 0x00000006a2067209 */ /* 0x000fc40007810000 */
[----:B------:R-:W-:Y:S01]  /*b770*/  FSEL R194, R194, -INF , !P3 ;  /* 0xff800000c2c27808 */ /* 0x000fe20005800000 */
[----:B------:R-:W2:Y:S01]  /*b780*/  MUFU.EX2 R153, R153 ;  /* 0x0000009900997308 */ /* 0x000ea20000000800 */
[----:B------:R-:W-:Y:S02]  /*b790*/  FMNMX.FTZ R6, R163, R6, !PT ;  /* 0x00000006a3067209 */ /* 0x000fe40007810000 */
[----:B------:R-:W-:Y:S02]  /*b7a0*/  ISETP.GT.AND P6, PT, R14, 0x59, !P6 ;  /* 0x000000590e00780c */ /* 0x000fe400077c4270 */
[----:B------:R-:W-:Y:S02]  /*b7b0*/  FMNMX.FTZ R6, R166, R6, !PT ;  /* 0x00000006a6067209 */ /* 0x000fe40007810000 */
[----:B------:R-:W-:Y:S01]  /*b7c0*/  ISETP.LT.OR P6, PT, R15, 0x5a, P6 ;  /* 0x0000005a0f00780c */ /* 0x000fe200037c1670 */
[----:B------:R-:W3:Y:S01]  /*b7d0*/  MUFU.EX2 R156, R156 ;  /* 0x0000009c009c7308 */ /* 0x000ee20000000800 */
[----:B------:R-:W-:Y:S01]  /*b7e0*/  FMNMX.FTZ R6, R167, R6, !PT ;  /* 0x00000006a7067209 */ /* 0x000fe20007810000 */
[----:B-1----:R-:W-:Y:S01]  /*b7f0*/  FFMA.FTZ R3, R7, R3, R152 ;  /* 0x0000000307037223 */ /* 0x002fe20000010098 */
[----:B------:R-:W-:Y:S01]  /*b800*/  FSEL R199, R199, -INF , !P6 ;  /* 0xff800000c7c77808 */ /* 0x000fe20007000000 */
[-C--:B------:R-:W-:Y:S01]  /*b810*/  FMUL.FTZ R24, R24, R7.reuse ;  /* 0x0000000718187220 */ /* 0x080fe20000410000 */
[----:B------:R-:W-:Y:S01]  /*b820*/  FMNMX.FTZ R6, R170, R6, !PT ;  /* 0x00000006aa067209 */ /* 0x000fe20007810000 */
[-C--:B------:R-:W-:Y:S01]  /*b830*/  FMUL.FTZ R25, R25, R7.reuse ;  /* 0x0000000719197220 */ /* 0x080fe20000410000 */
[-C--:B------:R-:W-:Y:S01]  /*b840*/  FMUL.FTZ R28, R28, R7.reuse ;  /* 0x000000071c1c7220 */ /* 0x080fe20000410000 */
[----:B------:R-:W1:Y:S01]  /*b850*/  MUFU.EX2 R157, R157 ;  /* 0x0000009d009d7308 */ /* 0x000e620000000800 */
[----:B------:R-:W-:Y:S01]  /*b860*/  FMNMX.FTZ R6, R171, R6, !PT ;  /* 0x00000006ab067209 */ /* 0x000fe20007810000 */
[C---:B--2---:R-:W-:Y:S01]  /*b870*/  FADD.FTZ R3, R153.reuse, R3 ;  /* 0x0000000399037221 */ /* 0x044fe20000010000 */
[----:B------:R-:W-:Y:S01]  /*b880*/  F2FP.BF16.F32.PACK_AB R152, R153, R152 ;  /* 0x000000989998723e */ /* 0x000fe200000010ff */
[-C--:B------:R-:W-:Y:S01]  /*b890*/  FMUL.FTZ R29, R29, R7.reuse ;  /* 0x000000071d1d7220 */ /* 0x080fe20000410000 */
[----:B------:R-:W-:Y:S01]  /*b8a0*/  FMNMX.FTZ R6, R174, R6, !PT ;  /* 0x00000006ae067209 */ /* 0x000fe20007810000 */
[-C--:B------:R-:W-:Y:S01]  /*b8b0*/  FMUL.FTZ R32, R32, R7.reuse ;  /* 0x0000000720207220 */ /* 0x080fe20000410000 */
[-C--:B------:R-:W-:Y:S01]  /*b8c0*/  FMUL.FTZ R33, R33, R7.reuse ;  /* 0x0000000721217220 */ /* 0x080fe20000410000 */
[----:B------:R-:W2:Y:S01]  /*b8d0*/  MUFU.EX2 R160, R160 ;  /* 0x000000a000a07308 */ /* 0x000ea20000000800 */
[----:B------:R-:W-:Y:S01]  /*b8e0*/  FMNMX.FTZ R6, R175, R6, !PT ;  /* 0x00000006af067209 */ /* 0x000fe20007810000 */
[----:B---3--:R-:W-:Y:S01]  /*b8f0*/  FADD.FTZ R3, R156, R3 ;  /* 0x000000039c037221 */ /* 0x008fe20000010000 */
[-C--:B------:R-:W-:Y:S01]  /*b900*/  FMUL.FTZ R36, R36, R7.reuse ;  /* 0x0000000724247220 */ /* 0x080fe20000410000 */
[-C--:B------:R-:W-:Y:S01]  /*b910*/  FMUL.FTZ R37, R37, R7.reuse ;  /* 0x0000000725257220 */ /* 0x080fe20000410000 */
[----:B------:R-:W-:Y:S01]  /*b920*/  FMNMX.FTZ R6, R178, R6, !PT ;  /* 0x00000006b2067209 */ /* 0x000fe20007810000 */
[-C--:B------:R-:W-:Y:S01]  /*b930*/  FMUL.FTZ R40, R40, R7.reuse ;  /* 0x0000000728287220 */ /* 0x080fe20000410000 */
[-C--:B------:R-:W-:Y:S01]  /*b940*/  FMUL.FTZ R41, R41, R7.reuse ;  /* 0x0000000729297220 */ /* 0x080fe20000410000 */
[----:B------:R-:W3:Y:S01]  /*b950*/  MUFU.EX2 R161, R161 ;  /* 0x000000a100a17308 */ /* 0x000ee20000000800 */
[----:B------:R-:W-:Y:S01]  /*b960*/  FMNMX.FTZ R6, R179, R6, !PT ;  /* 0x00000006b3067209 */ /* 0x000fe20007810000 */
[----:B-1----:R-:W-:Y:S01]  /*b970*/  FADD.FTZ R3, R157, R3 ;  /* 0x000000039d037221 */ /* 0x002fe20000010000 */
[-C--:B------:R-:W-:Y:S01]  /*b980*/  FMUL.FTZ R44, R44, R7.reuse ;  /* 0x000000072c2c7220 */ /* 0x080fe20000410000 */
[-C--:B------:R-:W-:Y:S01]  /*b990*/  FMUL.FTZ R45, R45, R7.reuse ;  /* 0x000000072d2d7220 */ /* 0x080fe20000410000 */
[----:B------:R-:W-:Y:S01]  /*b9a0*/  FMNMX.FTZ R6, R182, R6, !PT ;  /* 0x00000006b6067209 */ /* 0x000fe20007810000 */
[-C--:B------:R-:W-:Y:S01]  /*b9b0*/  FMUL.FTZ R48, R48, R7.reuse ;  /* 0x0000000730307220 */ /* 0x080fe20000410000 */
[-C--:B------:R-:W-:Y:S01]  /*b9c0*/  FMUL.FTZ R49, R49, R7.reuse ;  /* 0x0000000731317220 */ /* 0x080fe20000410000 */
[----:B------:R-:W1:Y:S01]  /*b9d0*/  MUFU.EX2 R164, R164 ;  /* 0x000000a400a47308 */ /* 0x000e620000000800 */
[----:B------:R-:W-:Y:S01]  /*b9e0*/  FMNMX.FTZ R6, R183, R6, !PT ;  /* 0x00000006b7067209 */ /* 0x000fe20007810000 */
[----:B--2---:R-:W-:Y:S01]  /*b9f0*/  FADD.FTZ R3, R160, R3 ;  /* 0x00000003a0037221 */ /* 0x004fe20000010000 */
[-C--:B------:R-:W-:Y:S01]  /*ba00*/  FMUL.FTZ R52, R52, R7.reuse ;  /* 0x0000000734347220 */ /* 0x080fe20000410000 */
        /* <DEDUP_REMOVED lines=33> */
[-C--:B------:R-:W-:Y:S01]  /*bc20*/  FMUL.FTZ R88, R88, R7.reuse ;  /* 0x0000000758587220 */ /* 0x080fe20000410000 */
[----:B------:R-:W3:Y:S01]  /*bc30*/  SHFL.BFLY PT, R11, R6, 0x2, 0x1f ;  /* 0x0c401f00060b7f89 */ /* 0x000ee200000e0000 */
[-C--:B------:R-:W-:Y:S01]  /*bc40*/  FMUL.FTZ R89, R89, R7.reuse ;  /* 0x0000000759597220 */ /* 0x080fe20000410000 */
[----:B------:R-:W4:Y:S01]  /*bc50*/  MUFU.EX2 R173, R173 ;  /* 0x000000ad00ad7308 */ /* 0x000f220000000800 */
        /* <DEDUP_REMOVED lines=20> */
[----:B------:R-:W-:Y:S01]  /*bda0*/  FMUL.FTZ R121, R121, R7 ;  /* 0x0000000779797220 */ /* 0x000fe20000410000 */
[----:B---3--:R-:W-:Y:S01]  /*bdb0*/  FMNMX.FTZ R6, R6, R11, !PT ;  /* 0x0000000b06067209 */ /* 0x008fe20007810000 */
[-C--:B------:R-:W-:Y:S01]  /*bdc0*/  FMUL.FTZ R124, R124, R7.reuse ;  /* 0x000000077c7c7220 */ /* 0x080fe20000410000 */
[----:B------:R-:W3:Y:S01]  /*bdd0*/  MUFU.EX2 R180, R180 ;  /* 0x000000b400b47308 */ /* 0x000ee20000000800 */
[----:B-1----:R-:W-:Y:S01]  /*bde0*/  FADD.FTZ R3, R176, R3 ;  /* 0x00000003b0037221 */ /* 0x002fe20000010000 */
[-C--:B------:R-:W-:Y:S01]  /*bdf0*/  FMUL.FTZ R125, R125, R7.reuse ;  /* 0x000000077d7d7220 */ /* 0x080fe20000410000 */
[----:B------:R-:W1:Y:S01]  /*be00*/  SHFL.BFLY PT, R11, R6, 0x1, 0x1f ;  /* 0x0c201f00060b7f89 */ /* 0x000e6200000e0000 */
[-C--:B------:R-:W-:Y:S01]  /*be10*/  FMUL.FTZ R128, R128, R7.reuse ;  /* 0x0000000780807220 */ /* 0x080fe20000410000 */
        /* <DEDUP_REMOVED lines=14> */
[----:B------:R-:W-:-:S05]  /*bf00*/  FMUL.FTZ R149, R149, R7 ;  /* 0x0000000795957220 */ /* 0x000fca0000410000 */
[----:B------:R-:W3:Y:S01]  /*bf10*/  MUFU.EX2 R185, R185 ;  /* 0x000000b900b97308 */ /* 0x000ee20000000800 */
[----:B----4-:R-:W-:Y:S01]  /*bf20*/  FADD.FTZ R3, R181, R3 ;  /* 0x00000003b5037221 */ /* 0x010fe20000010000 */
[----:B-1----:R-:W-:-:S04]  /*bf30*/  FMNMX.FTZ R6, R6, R11, !PT ;  /* 0x0000000b06067209 */ /* 0x002fc80007810000 */
[C---:B------:R-:W-:Y:S01]  /*bf40*/  FSETP.NEU.FTZ.AND P2, PT, R6.reuse, -INF , PT ;  /* 0xff8000000600780b */ /* 0x040fe20003f5d000 */
[----:B------:R-:W-:Y:S01]  /*bf50*/  FMUL.FTZ R12, R6, UR7 ;  /* 0x00000007060c7c20 */ /* 0x000fe20008410000 */
[----:B------:R-:W1:Y:S01]  /*bf60*/  MUFU.EX2 R188, R188 ;  /* 0x000000bc00bc7308 */ /* 0x000e620000000800 */
[----:B--2---:R-:W-:-:S03]  /*bf70*/  FADD.FTZ R3, R184, R3 ;  /* 0x00000003b8037221 */ /* 0x004fc60000010000 */
[----:B------:R-:W-:-:S04]  /*bf80*/  FSEL R12, R12, RZ, P2 ;  /* 0x000000ff0c0c7208 */ /* 0x000fc80001000000 */
[----:B------:R-:W2:Y:S01]  /*bf90*/  MUFU.EX2 R189, R189 ;  /* 0x000000bd00bd7308 */ /* 0x000ea20000000800 */
        /* <DEDUP_REMOVED lines=16> */
[----:B----4-:R-:W-:Y:S01]  /*c0a0*/  FSEL R163, R6, RZ, P2 ;  /* 0x000000ff06a37208 */ /* 0x010fe20001000000 */
        /* <DEDUP_REMOVED lines=14> */
[----:B------:R-:W4:Y:S01]  /*c190*/  MUFU.EX2 R10, R10 ;  /* 0x0000000a000a7308 */ /* 0x000f220000000800 */
[--C-:B------:R-:W-:Y:S01]  /*c1a0*/  FFMA.FTZ R195, R195, UR7, -R12.reuse ;  /* 0x00000007c3c37c23 */ /* 0x100fe2000801080c */
[----:B------:R-:W-:Y:S01]  /*c1b0*/  F2FP.BF16.F32.PACK_AB R162, R173, R172 ;  /* 0x000000acada2723e */ /* 0x000fe200000010ff */
[--C-:B------:R-:W-:Y:S01]  /*c1c0*/  FFMA.FTZ R198, R198, UR7, -R12.reuse ;  /* 0x00000007c6c67c23 */ /* 0x100fe2000801080c */
[----:B---3--:R-:W-:Y:S01]  /*c1d0*/  FADD.FTZ R3, R185, R3 ;  /* 0x00000003b9037221 */ /* 0x008fe20000010000 */
[----:B------:R-:W-:Y:S01]  /*c1e0*/  FFMA.FTZ R12, R199, UR7, -R12 ;  /* 0x00000007c70c7c23 */ /* 0x000fe2000801080c */
[----:B------:R-:W-:-:S02]  /*c1f0*/  F2FP.BF16.F32.PACK_AB R164, R177, R176 ;  /* 0x000000b0b1a4723e */ /* 0x000fc400000010ff */
[----:B------:R-:W3:Y:S01]  /*c200*/  MUFU.EX2 R20, R20 ;  /* 0x0000001400147308 */ /* 0x000ee20000000800 */
[----:B-1----:R-:W-:Y:S01]  /*c210*/  FADD.FTZ R3, R188, R3 ;  /* 0x00000003bc037221 */ /* 0x002fe20000010000 */
[----:B------:R-:W-:Y:S02]  /*c220*/  F2FP.BF16.F32.PACK_AB R166, R181, R180 ;  /* 0x000000b4b5a6723e */ /* 0x000fe400000010ff */
[----:B------:R-:W-:Y:S01]  /*c230*/  F2FP.BF16.F32.PACK_AB R168, R185, R184 ;  /* 0x000000b8b9a8723e */ /* 0x000fe200000010ff */
[C---:B--2---:R-:W-:Y:S01]  /*c240*/  FADD.FTZ R3, R189.reuse, R3 ;  /* 0x00000003bd037221 */ /* 0x044fe20000010000 */
[----:B------:R-:W-:Y:S02]  /*c250*/  F2FP.BF16.F32.PACK_AB R170, R189, R188 ;  /* 0x000000bcbdaa723e */ /* 0x000fe400000010ff */
[----:B------:R-:W1:Y:S01]  /*c260*/  MUFU.EX2 R155, R159 ;  /* 0x0000009f009b7308 */ /* 0x000e620000000800 */
[----:B----4-:R-:W-:Y:S01]  /*c270*/  FFMA.FTZ R2, R10, R2, R21 ;  /* 0x000000020a027223 */ /* 0x010fe20000010015 */
        /* <DEDUP_REMOVED lines=130> */
.L_x_2411:
[----:B------:R1:W2:Y:S01]  /*caa0*/  SYNCS.PHASECHK.TRANS64.TRYWAIT P2, [UR21+0x22850], R8 ;  /* 0x02285008ff0075a7 */ /* 0x0002a20008040155 */
[----:B------:R-:W-:Y:S05]  /*cab0*/  @!P0 BRA `(.L_x_2412) ;  /* 0x0000000000048947 */ /* 0x000fea0003800000 */
[----:B------:R-:W-:Y:S01]  /*cac0*/  BPT.TRAP 0x1 ;  /* 0x000000040000795c */ /* 0x000fe20000300000 */
.L_x_2412:
[----:B--2---:R-:W-:Y:S05]  /*cad0*/  @P2 BRA `(.L_x_2413) ;  /* 0x0000000000082947 */ /* 0x004fea0003800000 */
[----:B------:R-:W2:Y:S02]  /*cae0*/  SYNCS.PHASECHK.TRANS64.TRYWAIT P2, [UR21+0x22850], R8 ;  /* 0x02285008ff0075a7 */ /* 0x000ea40008040155 */
[----:B--2---:R-:W-:Y:S05]  /*caf0*/  @!P2 BRA `(.L_x_2414) ;  /* 0x000000c80004a947 */ /* 0x004fea0003800000 */
.L_x_2413:
[----:B------:R-:W3:Y:S01]  /*cb00*/  S2R R7, SR_TID.X ;  /* 0x0000000000077919 */ /* 0x000ee20000002100 */
[----:B------:R-:W-:Y:S01]  /*cb10*/  UIMAD UR14, UR37, 0xc00, UR6 ;  /* 0x00000c00250e78a4 */ /* 0x000fe2000f8e0206 */
[----:B------:R-:W-:Y:S01]  /*cb20*/  ISETP.GT.AND P2, PT, R5, UR43, PT ;  /* 0x0000002b05007c0c */ /* 0x000fe2000bf44270 */
[----:B------:R-:W-:Y:S01]  /*cb30*/  UMOV UR11, 0x40000040 ;  /* 0x40000040000b7882 */ /* 0x000fe20000000000 */
[----:B--2---:R-:W-:Y:S02]  /*cb40*/  @!P1 VIADD R9, R9, 0x22860 ;  /* 0x0002286009099836 */ /* 0x004fe40000000000 */
[----:B------:R-:W-:Y:S02]  /*cb50*/  VIADD R5, R5, 0xffffffff ;  /* 0xffffffff05057836 */ /* 0x000fe40000000000 */
[----:B------:R-:W-:Y:S01]  /*cb60*/  UMOV UR10, UR14 ;  /* 0x0000000e000a7c82 */ /* 0x000fe20008000000 */
[----:B------:R-:W-:Y:S01]  /*cb70*/  @!P1 PRMT R9, RZ, 0x654, R9 ;  /* 0x00000654ff099816 */ /* 0x000fe20000000009 */
[----:B------:R-:W-:-:S02]  /*cb80*/  IMAD.MOV.U32 R10, RZ, RZ, R6 ;  /* 0x000000ffff0a7224 */ /* 0x000fc400078e0006 */
[----:B------:R-:W-:Y:S01]  /*cb90*/  IMAD.MOV.U32 R11, RZ, RZ, R0 ;  /* 0x000000ffff0b7224 */ /* 0x000fe200078e0000 */
[----:B---3--:R-:W-:-:S05]  /*cba0*/  SHF.R.U32.HI R7, RZ, 0x7, R7 ;  /* 0x00000007ff077819 */ /* 0x008fca0000011607 */
[----:B------:R-:W-:-:S05]  /*cbb0*/  VIADD R7, R7, 0x8 ;  /* 0x0000000807077836 */ /* 0x000fca0000000000 */
        /* <DEDUP_REMOVED lines=36> */
.L_x_2398:
[----:B01----:R-:W0:Y:S01]  /*ce00*/  SHFL.BFLY PT, R8, R3, 0x2, 0x1f ;  /* 0x0c401f0003087f89 */ /* 0x003e2200000e0000 */
[----:B------:R-:W-:Y:S01]  /*ce10*/  UIADD3 UR37, UR37, 0x1, URZ ;  /* 0x0000000125257890 */ /* 0x000fe2000fffe03f */
[----:B------:R1:W-:Y:S06]  /*ce20*/  BAR.ARV R4, 0x100 ;  /* 0x000400040000751d */ /* 0x0003ec0000002000 */
[----:B------:R-:W-:Y:S02]  /*ce30*/  UISETP.NE.AND UP0, UPT, UR37, 0x2, UPT ;  /* 0x000000022500788c */ /* 0x000fe4000bf05270 */
[----:B------:R-:W-:Y:S06]  /*ce40*/  BAR.ARV 0x8, 0x180 ;  /* 0x0206000000007b1d */ /* 0x000fec0000002000 */
[----:B-1----:R-:W-:Y:S01]  /*ce50*/  IMAD.MOV.U32 R4, RZ, RZ, -0x800000 ;  /* 0xff800000ff047424 */ /* 0x002fe200078e00ff */
[----:B------:R-:W-:Y:S01]  /*ce60*/  USEL UR4, URZ, 0x1, UP0 ;  /* 0x000000013f047887 */ /* 0x000fe20008000000 */
[----:B---3--:R-:W1:Y:S01]  /*ce70*/  SHFL.BFLY PT, R7, R2, 0x2, 0x1f ;  /* 0x0c401f0002077f89 */ /* 0x008e6200000e0000 */
[----:B------:R-:W-:Y:S01]  /*ce80*/  PLOP3.LUT P0, PT, PT, PT, PT, 0x8, 0x0 ;  /* 0x000000000000781c */ /* 0x000fe20003f0e170 */
[----:B------:R-:W-:Y:S01]  /*ce90*/  UIADD3 UR39, UR39, 0x1, URZ ;  /* 0x0000000127277890 */ /* 0x000fe2000fffe03f */
[----:B0-----:R-:W-:Y:S01]  /*cea0*/  FADD.FTZ R8, R8, R3 ;  /* 0x0000000308087221 */ /* 0x001fe20000010000 */
[----:B------:R-:W-:-:S02]  /*ceb0*/  USEL UR37, UR37, URZ, UP0 ;  /* 0x0000003f25257287 */ /* 0x000fc40008000000 */
[----:B------:R-:W-:Y:S02]  /*cec0*/  ULOP3.LUT UR38, UR38, UR4, URZ, 0x3c, !UPT ;  /* 0x0000000426267292 */ /* 0x000fe4000f8e3c3f */
[----:B------:R-:W0:Y:S01]  /*ced0*/  SHFL.BFLY PT, R5, R8, 0x1, 0x1f ;  /* 0x0c201f0008057f89 */ /* 0x000e2200000e0000 */
[----:B-1----:R-:W-:Y:S01]  /*cee0*/  FADD.FTZ R9, R7, R2 ;  /* 0x0000000207097221 */ /* 0x002fe20000010000 */
[----:B------:R-:W-:Y:S02]  /*cef0*/  IMAD.MOV.U32 R7, RZ, RZ, RZ ;  /* 0x000000ffff077224 */ /* 0x000fe400078e00ff */
[----:B------:R-:W-:Y:S02]  /*cf00*/  IMAD.MOV.U32 R2, RZ, RZ, RZ ;  /* 0x000000ffff027224 */ /* 0x000fe400078e00ff */
[----:B--2---:R-:W1:Y:S01]  /*cf10*/  SHFL.BFLY PT, R10, R9, 0x1, 0x1f ;  /* 0x0c201f00090a7f89 */ /* 0x004e6200000e0000 */
[----:B0-----:R-:W-:Y:S01]  /*cf20*/  FADD.FTZ R11, R8, R5 ;  /* 0x00000005080b7221 */ /* 0x001fe20000010000 */
[----:B------:R-:W-:-:S04]  /*cf30*/  IMAD.U32 R8, RZ, RZ, UR7 ;  /* 0x00000007ff087e24 */ /* 0x000fc8000f8e00ff */
[----:B------:R-:W-:-:S13]  /*cf40*/  FSETP.NE.FTZ.AND P1, PT, R11, RZ, PT ;  /* 0x000000ff0b00720b */ /* 0x000fda0003f35000 */
[----:B------:R-:W0:Y:S01]  /*cf50*/  @P1 MUFU.RCP R7, R11 ;  /* 0x0000000b00071308 */ /* 0x000e220000001000 */
[----:B------:R-:W-:Y:S01]  /*cf60*/  @P1 FMUL.FTZ R8, R8, 0.69314718246459960938 ;  /* 0x3f31721808081820 */ /* 0x000fe20000410000 */
[----:B-1----:R-:W-:-:S05]  /*cf70*/  FADD.FTZ R3, R9, R10 ;  /* 0x0000000a09037221 */ /* 0x002fca0000010000 */
[----:B------:R-:W-:Y:S01]  /*cf80*/  FSETP.NE.FTZ.AND P2, PT, R3, RZ, PT ;  /* 0x000000ff0300720b */ /* 0x000fe20003f55000 */
[----:B------:R-:W1:Y:S01]  /*cf90*/  @P1 MUFU.LG2 R5, R11 ;  /* 0x0000000b00051308 */ /* 0x000e620000000c00 */
[-C--:B0-----:R-:W-:Y:S01]  /*cfa0*/  FMUL.FTZ R24, R24, R7.reuse ;  /* 0x0000000718187220 */ /* 0x081fe20000410000 */
        /* <DEDUP_REMOVED lines=10> */
[----:B------:R2:W3:Y:S01]  /*d050*/  @P2 MUFU.RCP R2, R3 ;  /* 0x0000000300022308 */ /* 0x0004e20000001000 */
        /* <DEDUP_REMOVED lines=57> */
[----:B--2---:R-:W-:Y:S02]  /*d3f0*/  IMAD.MOV.U32 R3, RZ, RZ, -0x800000 ;  /* 0xff800000ff037424 */ /* 0x004fe400078e00ff */
[----:B------:R-:W-:Y:S01]  /*d400*/  @P2 FMUL.FTZ R7, R7, 0.69314718246459960938 ;  /* 0x3f31721807072820 */ /* 0x000fe20000410000 */
        /* <DEDUP_REMOVED lines=66> */
.L_x_2345:
[----:B------:R-:W0:Y:S08]  /*d830*/  S2UR UR5, SR_CgaCtaId ;  /* 0x00000000000579c3 */ /* 0x000e300000008800 */
[----:B------:R-:W-:Y:S06]  /*d840*/  BAR.SYNC.DEFER_BLOCKING 0x5, 0x180 ;  /* 0x0146000000007b1d */ /* 0x000fec0000010000 */
[----:B------:R-:W-:Y:S01]  /*d850*/  UMOV UR4, 0x400 ;  /* 0x0000040000047882 */ /* 0x000fe20000000000 */
[----:B------:R-:W-:Y:S01]  /*d860*/  BSSY B0, `(.L_x_2416) ;  /* 0x000045a000007945 */ /* 0x000fe20003800000 */
[----:B0-----:R-:W-:-:S09]  /*d870*/  ULEA UR9, UR5, UR4, 0x18 ;  /* 0x0000000405097291 */ /* 0x001fd2000f8ec03f */
[----:B------:R-:W0:Y:S02]  /*d880*/  LDS.128 R8, [UR9+0x228d0] ;  /* 0x0228d009ff087984 */ /* 0x000e240008000c00 */
[----:B0-----:R-:W-:Y:S02]  /*d890*/  R2UR UR4, R9 ;  /* 0x00000000090472ca */ /* 0x001fe400000e0000 */
[----:B------:R-:W-:Y:S01]  /*d8a0*/  R2UR UR5, R11 ;  /* 0x000000000b0572ca */ /* 0x000fe200000e0000 */
[----:B------:R-:W-:Y:S06]  /*d8b0*/  BAR.ARV 0x4, 0x180 ;  /* 0x0106000000007b1d */ /* 0x000fec0000002000 */
[----:B------:R-:W-:Y:S08]  /*d8c0*/  @P0 BRA `(.L_x_2417) ;  /* 0x0000003400b00947 */ /* 0x000ff00003800000 */
[----:B------:R-:W2:Y:S01]  /*d8d0*/  LDL R0, [R1+0x60] ;  /* 0x0000600001007983 */ /* 0x000ea20000100800 */
[----:B------:R-:W0:Y:S01]  /*d8e0*/  S2UR UR8, SR_SWINHI ;  /* 0x00000000000879c3 */ /* 0x000e220000002f00 */
[----:B------:R-:W-:Y:S01]  /*d8f0*/  IMAD.MOV.U32 R160, RZ, RZ, 0x2 ;  /* 0x00000002ffa07424 */ /* 0x000fe200078e00ff */
[----:B------:R-:W-:Y:S01]  /*d900*/  F2FP.BF16.F32.PACK_AB R156, R25, R24 ;  /* 0x00000018199c723e */ /* 0x000fe200000010ff */
[----:B------:R-:W-:Y:S01]  /*d910*/  ULDC UR11, c[0x0][0xbe8] ;  /* 0x0002fa00000b7ab9 */ /* 0x000fe20000000800 */
[----:B------:R-:W-:Y:S02]  /*d920*/  F2FP.BF16.F32.PACK_AB R157, R27, R26 ;  /* 0x0000001a1b9d723e */ /* 0x000fe400000010ff */
[----:B------:R-:W-:Y:S02]  /*d930*/  F2FP.BF16.F32.PACK_AB R158, R29, R28 ;  /* 0x0000001c1d9e723e */ /* 0x000fe400000010ff */
[----:B------:R-:W-:Y:S02]  /*d940*/  F2FP.BF16.F32.PACK_AB R159, R31, R30 ;  /* 0x0000001e1f9f723e */ /* 0x000fe400000010ff */
[----:B------:R-:W-:-:S02]  /*d950*/  F2FP.BF16.F32.PACK_AB R14, R37, R36 ;  /* 0x00000024250e723e */ /* 0x000fc400000010ff */
[----:B------:R-:W-:Y:S02]  /*d960*/  F2FP.BF16.F32.PACK_AB R15, R39, R38 ;  /* 0x00000026270f723e */ /* 0x000fe400000010ff */
[----:B------:R-:W-:Y:S02]  /*d970*/  F2FP.BF16.F32.PACK_AB R152, R41, R40 ;  /* 0x000000282998723e */ /* 0x000fe400000010ff */
[----:B------:R-:W-:Y:S02]  /*d980*/  F2FP.BF16.F32.PACK_AB R153, R43, R42 ;  /* 0x0000002a2b99723e */ /* 0x000fe400000010ff */
[----:B------:R-:W-:Y:S02]  /*d990*/  F2FP.BF16.F32.PACK_AB R154, R45, R44 ;  /* 0x0000002c2d9a723e */ /* 0x000fe400000010ff */
[----:B------:R-:W-:Y:S01]  /*d9a0*/  F2FP.BF16.F32.PACK_AB R155, R47, R46 ;  /* 0x0000002e2f9b723e */ /* 0x000fe200000010ff */
[----:B------:R-:W-:Y:S01]  /*d9b0*/  UMOV UR6, UR9 ;  /* 0x0000000900067c82 */ /* 0x000fe20008000000 */
[----:B0-----:R-:W-:Y:S01]  /*d9c0*/  UMOV UR7, UR8 ;  /* 0x0000000800077c82 */ /* 0x001fe20008000000 */
[----:B------:R-:W-:Y:S01]  /*d9d0*/  BAR.SYNC.DEFER_BLOCKING 0x1, 0x100 ;  /* 0x0044000000007b1d */ /* 0x000fe20000010000 */
[----:B--2---:R-:W-:-:S03]  /*d9e0*/  IMAD.WIDE R160, R0, R160, UR6 ;  /* 0x0000000600a07e25 */ /* 0x004fc6000f8e02a0 */
[C---:B------:R-:W-:Y:S02]  /*d9f0*/  LOP3.LUT R13, R160.reuse, 0x380, RZ, 0xc0, !PT ;  /* 0x00000380a00d7812 */ /* 0x040fe400078ec0ff */
[C---:B------:R-:W-:Y:S02]  /*da00*/  IADD3 R9, P2, R160.reuse, 0x20, RZ ;  /* 0x00000020a0097810 */ /* 0x040fe40007f5e0ff */
[----:B------:R-:W-:Y:S02]  /*da10*/  SHF.R.U64 R13, R13, 0x3, RZ ;  /* 0x000000030d0d7819 */ /* 0x000fe400000012ff */
[C---:B------:R-:W-:Y:S02]  /*da20*/  IADD3 R7, P0, R160.reuse, 0xc020, RZ ;  /* 0x0000c020a0077810 */ /* 0x040fe40007f1e0ff */
[----:B------:R-:W-:Y:S02]  /*da30*/  IADD3 R5, P1, R160, 0x40, RZ ;  /* 0x00000040a0057810 */ /* 0x000fe40007f3e0ff */
[----:B------:R-:W-:-:S02]  /*da40*/  LOP3.LUT R8, R9, 0x380, RZ, 0xc0, !PT ;  /* 0x0000038009087812 */ /* 0x000fc400078ec0ff */
[----:B------:R-:W-:Y:S01]  /*da50*/  LOP3.LUT R12, R13, R160, RZ, 0x3c, !PT ;  /* 0x000000a00d0c7212 */ /* 0x000fe200078e3cff */
[----:B------:R-:W-:Y:S01]  /*da60*/  IMAD.MOV.U32 R13, RZ, RZ, R161 ;  /* 0x000000ffff0d7224 */ /* 0x000fe200078e00a1 */
[----:B------:R-:W-:Y:S02]  /*da70*/  IADD3 R163, P5, R160, 0xc040, RZ ;  /* 0x0000c040a0a37810 */ /* 0x000fe40007fbe0ff */
[----:B------:R-:W-:Y:S02]  /*da80*/  LOP3.LUT R6, R7, 0x380, RZ, 0xc0, !PT ;  /* 0x0000038007067812 */ /* 0x000fe400078ec0ff */
[----:B------:R-:W-:Y:S02]  /*da90*/  LOP3.LUT R2, R5, 0x380, RZ, 0xc0, !PT ;  /* 0x0000038005027812 */ /* 0x000fe400078ec0ff */
[----:B------:R-:W-:Y:S02]  /*daa0*/  SHF.R.U64 R8, R8, 0x3, RZ ;  /* 0x0000000308087819 */ /* 0x000fe400000012ff */
[----:B------:R-:W-:-:S02]  /*dab0*/  LOP3.LUT R162, R163, 0x380, RZ, 0xc0, !PT ;  /* 0x00000380a3a27812 */ /* 0x000fc400078ec0ff */
[----:B------:R-:W-:Y:S02]  /*dac0*/  SHF.R.U64 R6, R6, 0x3, RZ ;  /* 0x0000000306067819 */ /* 0x000fe400000012ff */
[----:B------:R-:W-:Y:S01]  /*dad0*/  MOV R0, R12 ;  /* 0x0000000c00007202 */ /* 0x000fe20000000f00 */
[--C-:B------:R-:W-:Y:S01]  /*dae0*/  IMAD.X R13, RZ, RZ, R161.reuse, P1 ;  /* 0x000000ffff0d7224 */ /* 0x100fe200008e06a1 */
[----:B------:R-:W-:Y:S02]  /*daf0*/  SHF.R.U64 R12, R2, 0x3, RZ ;  /* 0x00000003020c7819 */ /* 0x000fe400000012ff */
[----:B------:R-:W-:Y:S01]  /*db00*/  LOP3.LUT R8, R8, R9, RZ, 0x3c, !PT ;  /* 0x0000000908087212 */ /* 0x000fe200078e3cff */
[----:B------:R-:W-:Y:S01]  /*db10*/  IMAD.X R9, RZ, RZ, R161, P2 ;  /* 0x000000ffff097224 */ /* 0x000fe200010e06a1 */
[----:B------:R-:W-:Y:S01]  /*db20*/  SHF.R.U64 R162, R162, 0x3, RZ ;  /* 0x00000003a2a27819 */ /* 0x000fe200000012ff */
[----:B------:R0:W-:Y:S01]  /*db30*/  STSM.16.M88.4 [R0], R156 ;  /* 0x0000009c00007844 */ /* 0x0001e20000000200 */
[----:B------:R-:W-:-:S02]  /*db40*/  LOP3.LUT R6, R6, R7, RZ, 0x3c, !PT ;  /* 0x0000000706067212 */ /* 0x000fc400078e3cff */
[----:B------:R-:W-:Y:S02]  /*db50*/  LOP3.LUT R12, R12, R5, RZ, 0x3c, !PT ;  /* 0x000000050c0c7212 */ /* 0x000fe400078e3cff */
[----:B------:R-:W-:Y:S02]  /*db60*/  IADD3 R7, P3, R160, 0xc000, RZ ;  /* 0x0000c000a0077810 */ /* 0x000fe40007f7e0ff */
[----:B------:R-:W-:Y:S01]  /*db70*/  LOP3.LUT R162, R162, R163, RZ, 0x3c, !PT ;  /* 0x000000a3a2a27212 */ /* 0x000fe200078e3cff */
[----:B------:R-:W-:Y:S01]  /*db80*/  IMAD.X R163, RZ, RZ, R161, P5 ;  /* 0x000000ffffa37224 */ /* 0x000fe200028e06a1 */
[----:B------:R-:W-:Y:S02]  /*db90*/  MOV R5, R8 ;  /* 0x0000000800057202 */ /* 0x000fe40000000f00 */
[----:B------:R-:W-:Y:S02]  /*dba0*/  MOV R9, R12 ;  /* 0x0000000c00097202 */ /* 0x000fe40000000f00 */
[----:B------:R-:W-:-:S02]  /*dbb0*/  LOP3.LUT R8, R7, 0x380, RZ, 0xc0, !PT ;  /* 0x0000038007087812 */ /* 0x000fc400078ec0ff */
[----:B------:R-:W-:Y:S02]  /*dbc0*/  F2FP.BF16.F32.PACK_AB R12, R33, R32 ;  /* 0x00000020210c723e */ /* 0x000fe400000010ff */
[----:B------:R-:W-:Y:S02]  /*dbd0*/  F2FP.BF16.F32.PACK_AB R13, R35, R34 ;  /* 0x00000022230d723e */ /* 0x000fe400000010ff */
[----:B0-----:R-:W-:Y:S02]  /*dbe0*/  IADD3 R0, P5, R160, 0x4020, RZ ;  /* 0x00004020a0007810 */ /* 0x001fe40007fbe0ff */
[----:B------:R-:W-:Y:S01]  /*dbf0*/  SHF.R.U64 R8, R8, 0x3, RZ ;  /* 0x0000000308087819 */ /* 0x000fe200000012ff */
[----:B------:R0:W-:Y:S01]  /*dc00*/  STSM.16.M88.4 [R5], R12 ;  /* 0x0000000c05007844 */ /* 0x0001e20000000200 */
[----:B------:R-:W-:Y:S01]  /*dc10*/  IADD3 R171, P4, R160, 0xc060, RZ ;  /* 0x0000c060a0ab7810 */ /* 0x000fe20007f9e0ff */
[----:B------:R-:W-:Y:S01]  /*dc20*/  IMAD.X R159, RZ, RZ, R161, P5 ;  /* 0x000000ffff9f7224 */ /* 0x000fe200028e06a1 */
[----:B------:R-:W-:Y:S01]  /*dc30*/  LOP3.LUT R8, R8, R7, RZ, 0x3c, !PT ;  /* 0x0000000708087212 */ /* 0x000fe200078e3cff */
[----:B------:R1:W-:Y:S01]  /*dc40*/  STSM.16.M88.4 [R9], R152 ;  /* 0x0000009809007844 */ /* 0x0003e20000000200 */
[----:B------:R-:W-:-:S02]  /*dc50*/  IADD3 R7, P6, R160, 0x4040, RZ ;  /* 0x00004040a0077810 */ /* 0x000fc40007fde0ff */
[----:B------:R-:W-:Y:S02]  /*dc60*/  LOP3.LUT R170, R171, 0x380, RZ, 0xc0, !PT ;  /* 0x00000380abaa7812 */ /* 0x000fe400078ec0ff */
[C---:B------:R-:W-:Y:S01]  /*dc70*/  IADD3 R17, P2, R160.reuse, 0x8060, RZ ;  /* 0x00008060a0117810 */ /* 0x040fe20007f5e0ff */
[----:B------:R-:W-:Y:S01]  /*dc80*/  IMAD.X R157, RZ, RZ, R161, P6 ;  /* 0x000000ffff9d7224 */ /* 0x000fe200030e06a1 */
[----:B------:R-:W-:Y:S02]  /*dc90*/  IADD3 R2, P6, R160, 0x4000, RZ ;  /* 0x00004000a0027810 */ /* 0x000fe40007fde0ff */
[----:B------:R-:W-:Y:S02]  /*dca0*/  SHF.R.U64 R170, R170, 0x3, RZ ;  /* 0x00000003aaaa7819 */ /* 0x000fe400000012ff */
[C---:B------:R-:W-:Y:S02]  /*dcb0*/  IADD3 R21, P1, R160.reuse, 0x8040, RZ ;  /* 0x00008040a0157810 */ /* 0x040fe40007f3e0ff */
[----:B0-----:R-:W-:-:S02]  /*dcc0*/  IADD3 R5, P5, R160, 0x60, RZ ;  /* 0x00000060a0057810 */ /* 0x001fc40007fbe0ff */
[----:B------:R-:W-:Y:S01]  /*dcd0*/  LOP3.LUT R14, R7, 0x380, RZ, 0xc0, !PT ;  /* 0x00000380070e7812 */ /* 0x000fe200078ec0ff */
[--C-:B-1----:R-:W-:Y:S01]  /*dce0*/  IMAD.X R153, RZ, RZ, R161.reuse, P6 ;  /* 0x000000ffff997224 */ /* 0x102fe200030e06a1 */
[----:B------:R-:W-:Y:S01]  /*dcf0*/  LOP3.LUT R12, R5, 0x380, RZ, 0xc0, !PT ;  /* 0x00000380050c7812 */ /* 0x000fe200078ec0ff */
[--C-:B------:R-:W-:Y:S01]  /*dd00*/  IMAD.X R13, RZ, RZ, R161.reuse, P5 ;  /* 0x000000ffff0d7224 */ /* 0x100fe200028e06a1 */
[----:B------:R-:W-:Y:S01]  /*dd10*/  SHF.R.U64 R14, R14, 0x3, RZ ;  /* 0x000000030e0e7819 */ /* 0x000fe200000012ff */
[----:B------:R-:W-:Y:S01]  /*dd20*/  IMAD.X R9, RZ, RZ, R161, P3 ;  /* 0x000000ffff097224 */ /* 0x000fe200018e06a1 */
[----:B------:R-:W-:Y:S02]  /*dd30*/  SHF.R.U64 R12, R12, 0x3, RZ ;  /* 0x000000030c0c7819 */ /* 0x000fe400000012ff */
[----:B------:R-:W-:Y:S02]  /*dd40*/  LOP3.LUT R156, R14, R7, RZ, 0x3c, !PT ;  /* 0x000000070e9c7212 */ /* 0x000fe400078e3cff */
[----:B------:R-:W-:-:S02]  /*dd50*/  LOP3.LUT R12, R12, R5, RZ, 0x3c, !PT ;  /* 0x000000050c0c7212 */ /* 0x000fc400078e3cff */
[----:B------:R-:W-:Y:S02]  /*dd60*/  LOP3.LUT R5, R2, 0x380, RZ, 0xc0, !PT ;  /* 0x0000038002057812 */ /* 0x000fe400078ec0ff */
[----:B------:R-:W-:Y:S02]  /*dd70*/  IADD3 R169, P5, R160, 0x4060, RZ ;  /* 0x00004060a0a97810 */ /* 0x000fe40007fbe0ff */
[----:B------:R-:W-:Y:S02]  /*dd80*/  LOP3.LUT R7, R0, 0x380, RZ, 0xc0, !PT ;  /* 0x0000038000077812 */ /* 0x000fe400078ec0ff */
[----:B------:R-:W-:Y:S01]  /*dd90*/  LOP3.LUT R170, R170, R171, RZ, 0x3c, !PT ;  /* 0x000000abaaaa7212 */ /* 0x000fe200078e3cff */
[----:B------:R-:W-:Y:S01]  /*dda0*/  IMAD.X R171, RZ, RZ, R161, P4 ;  /* 0x000000ffffab7224 */ /* 0x000fe200020e06a1 */
[----:B------:R-:W-:Y:S02]  /*ddb0*/  SHF.R.U64 R5, R5, 0x3, RZ ;  /* 0x0000000305057819 */ /* 0x000fe400000012ff */
[----:B------:R-:W-:-:S02]  /*ddc0*/  IADD3 R165, P4, R160, 0x8020, RZ ;  /* 0x00008020a0a57810 */ /* 0x000fc40007f9e0ff */
[----:B------:R-:W-:Y:S02]  /*ddd0*/  IADD3 R167, P6, R160, 0x8000, RZ ;  /* 0x00008000a0a77810 */ /* 0x000fe40007fde0ff */
[----:B------:R-:W-:Y:S02]  /*dde0*/  LOP3.LUT R168, R169, 0x380, RZ, 0xc0, !PT ;  /* 0x00000380a9a87812 */ /* 0x000fe400078ec0ff */
[----:B------:R-:W-:Y:S02]  /*ddf0*/  SHF.R.U64 R7, R7, 0x3, RZ ;  /* 0x0000000307077819 */ /* 0x000fe400000012ff */
[----:B------:R-:W-:Y:S02]  /*de00*/  LOP3.LUT R152, R5, R2, RZ, 0x3c, !PT ;  /* 0x0000000205987212 */ /* 0x000fe400078e3cff */
[----:B------:R-:W-:Y:S02]  /*de10*/  LOP3.LUT R16, R17, 0x380, RZ, 0xc0, !PT ;  /* 0x0000038011107812 */ /* 0x000fe400078ec0ff */
[----:B------:R-:W-:-:S02]  /*de20*/  LOP3.LUT R20, R21, 0x380, RZ, 0xc0, !PT ;  /* 0x0000038015147812 */ /* 0x000fc400078ec0ff */
[----:B------:R-:W-:Y:S02]  /*de30*/  LOP3.LUT R164, R165, 0x380, RZ, 0xc0, !PT ;  /* 0x00000380a5a47812 */ /* 0x000fe400078ec0ff */
[----:B------:R-:W-:Y:S02]  /*de40*/  LOP3.LUT R166, R167, 0x380, RZ, 0xc0, !PT ;  /* 0x00000380a7a67812 */ /* 0x000fe400078ec0ff */
[----:B------:R-:W-:Y:S02]  /*de50*/  SHF.R.U64 R168, R168, 0x3, RZ ;  /* 0x00000003a8a87819 */ /* 0x000fe400000012ff */
[----:B------:R-:W-:Y:S02]  /*de60*/  LOP3.LUT R158, R7, R0, RZ, 0x3c, !PT ;  /* 0x00000000079e7212 */ /* 0x000fe400078e3cff */
[----:B------:R-:W-:Y:S02]  /*de70*/  MOV R7, R12 ;  /* 0x0000000c00077202 */ /* 0x000fe40000000f00 */
[----:B------:R-:W-:-:S02]  /*de80*/  F2FP.BF16.F32.PACK_AB R12, R49, R48 ;  /* 0x00000030310c723e */ /* 0x000fc400000010ff */
[----:B------:R-:W-:Y:S02]  /*de90*/  F2FP.BF16.F32.PACK_AB R13, R51, R50 ;  /* 0x00000032330d723e */ /* 0x000fe400000010ff */
[----:B------:R-:W-:Y:S02]  /*dea0*/  F2FP.BF16.F32.PACK_AB R14, R53, R52 ;  /* 0x00000034350e723e */ /* 0x000fe400000010ff */
[----:B------:R-:W-:Y:S02]  /*deb0*/  F2FP.BF16.F32.PACK_AB R15, R55, R54 ;  /* 0x00000036370f723e */ /* 0x000fe400000010ff */
[----:B------:R-:W-:Y:S02]  /*dec0*/  MOV R160, R152 ;  /* 0x0000009800a07202 */ /* 0x000fe40000000f00 */
[----:B------:R-:W-:Y:S01]  /*ded0*/  SHF.R.U64 R16, R16, 0x3, RZ ;  /* 0x0000000310107819 */ /* 0x000fe200000012ff */
[----:B------:R0:W-:Y:S01]  /*dee0*/  STSM.16.M88.4 [R7], R12 ;  /* 0x0000000c07007844 */ /* 0x0001e20000000200 */
[----:B------:R-:W-:-:S02]  /*def0*/  SHF.R.U64 R20, R20, 0x3, RZ ;  /* 0x0000000314147819 */ /* 0x000fc400000012ff */
[----:B------:R-:W-:Y:S02]  /*df00*/  SHF.R.U64 R164, R164, 0x3, RZ ;  /* 0x00000003a4a47819 */ /* 0x000fe400000012ff */
[----:B------:R-:W-:Y:S02]  /*df10*/  SHF.R.U64 R166, R166, 0x3, RZ ;  /* 0x00000003a6a67819 */ /* 0x000fe400000012ff */
[----:B------:R-:W-:Y:S02]  /*df20*/  F2FP.BF16.F32.PACK_AB R152, R57, R56 ;  /* 0x000000383998723e */ /* 0x000fe400000010ff */
[----:B------:R-:W-:Y:S02]  /*df30*/  F2FP.BF16.F32.PACK_AB R153, R59, R58 ;  /* 0x0000003a3b99723e */ /* 0x000fe400000010ff */
[----:B------:R-:W-:Y:S02]  /*df40*/  F2FP.BF16.F32.PACK_AB R154, R61, R60 ;  /* 0x0000003c3d9a723e */ /* 0x000fe400000010ff */
[----:B------:R-:W-:-:S02]  /*df50*/  F2FP.BF16.F32.PACK_AB R155, R63, R62 ;  /* 0x0000003e3f9b723e */ /* 0x000fc400000010ff */
[----:B------:R-:W-:Y:S01]  /*df60*/  LOP3.LUT R168, R168, R169, RZ, 0x3c, !PT ;  /* 0x000000a9a8a87212 */ /* 0x000fe200078e3cff */
[--C-:B------:R-:W-:Y:S01]  /*df70*/  IMAD.X R169, RZ, RZ, R161.reuse, P5 ;  /* 0x000000ffffa97224 */ /* 0x100fe200028e06a1 */
[----:B------:R-:W-:Y:S01]  /*df80*/  LOP3.LUT R16, R16, R17, RZ, 0x3c, !PT ;  /* 0x0000001110107212 */ /* 0x000fe200078e3cff */
[----:B------:R1:W-:Y:S01]  /*df90*/  STSM.16.M88.4 [R160], R152 ;  /* 0x00000098a0007844 */ /* 0x0003e20000000200 */
[----:B------:R-:W-:Y:S01]  /*dfa0*/  LOP3.LUT R20, R20, R21, RZ, 0x3c, !PT ;  /* 0x0000001514147212 */ /* 0x000fe200078e3cff */
[--C-:B0-----:R-:W-:Y:S01]  /*dfb0*/  IMAD.X R7, RZ, RZ, R161.reuse, P0 ;  /* 0x000000ffff077224 */ /* 0x101fe200000e06a1 */
[----:B------:R-:W-:Y:S01]  /*dfc0*/  LOP3.LUT R164, R164, R165, RZ, 0x3c, !PT ;  /* 0x000000a5a4a47212 */ /* 0x000fe200078e3cff */
[--C-:B------:R-:W-:Y:S01]  /*dfd0*/  IMAD.X R17, RZ, RZ, R161.reuse, P2 ;  /* 0x000000ffff117224 */ /* 0x100fe200010e06a1 */
[----:B------:R-:W-:Y:S01]  /*dfe0*/  LOP3.LUT R166, R166, R167, RZ, 0x3c, !PT ;  /* 0x000000a7a6a67212 */ /* 0x000fe200078e3cff */
[--C-:B------:R-:W-:Y:S01]  /*dff0*/  IMAD.X R21, RZ, RZ, R161.reuse, P1 ;  /* 0x000000ffff157224 */ /* 0x100fe200008e06a1 */
[----:B------:R-:W-:Y:S01]  /*e000*/  MOV R5, R156 ;  /* 0x0000009c00057202 */ /* 0x000fe20000000f00 */
[--C-:B------:R-:W-:Y:S01]  /*e010*/  IMAD.X R165, RZ, RZ, R161.reuse, P4 ;  /* 0x000000ffffa57224 */ /* 0x100fe200020e06a1 */
[----:B------:R-:W-:Y:S01]  /*e020*/  MOV R11, R158 ;  /* 0x0000009e000b7202 */ /* 0x000fe20000000f00 */
[----:B------:R-:W-:Y:S01]  /*e030*/  IMAD.X R167, RZ, RZ, R161, P6 ;  /* 0x000000ffffa77224 */ /* 0x000fe200030e06a1 */
[----:B------:R-:W-:-:S02]  /*e040*/  MOV R0, R162 ;  /* 0x000000a200007202 */ /* 0x000fc40000000f00 */
[----:B------:R-:W-:Y:S02]  /*e050*/  F2FP.BF16.F32.PACK_AB R156, R65, R64 ;  /* 0x00000040419c723e */ /* 0x000fe400000010ff */
[----:B------:R-:W-:Y:S02]  /*e060*/  F2FP.BF16.F32.PACK_AB R157, R67, R66 ;  /* 0x00000042439d723e */ /* 0x000fe400000010ff */
[----:B------:R-:W-:Y:S02]  /*e070*/  F2FP.BF16.F32.PACK_AB R158, R69, R68 ;  /* 0x00000044459e723e */ /* 0x000fe400000010ff */
[----:B------:R-:W-:Y:S02]  /*e080*/  F2FP.BF16.F32.PACK_AB R159, R71, R70 ;  /* 0x00000046479f723e */ /* 0x000fe400000010ff */
[----:B-1----:R-:W-:Y:S02]  /*e090*/  F2FP.BF16.F32.PACK_AB R160, R73, R72 ;  /* 0x0000004849a0723e */ /* 0x002fe400000010ff */
[----:B------:R-:W-:Y:S01]  /*e0a0*/  F2FP.BF16.F32.PACK_AB R161, R75, R74 ;  /* 0x0000004a4ba1723e */ /* 0x000fe200000010ff */
[----:B------:R0:W-:Y:S01]  /*e0b0*/  STSM.16.M88.4 [R11], R156 ;  /* 0x0000009c0b007844 */ /* 0x0001e20000000200 */
[----:B------:R-:W-:-:S02]  /*e0c0*/  F2FP.BF16.F32.PACK_AB R162, R77, R76 ;  /* 0x0000004c4da2723e */ /* 0x000fc400000010ff */
[----:B------:R-:W-:Y:S02]  /*e0d0*/  F2FP.BF16.F32.PACK_AB R163, R79, R78 ;  /* 0x0000004e4fa3723e */ /* 0x000fe400000010ff */
[----:B------:R-:W-:Y:S02]  /*e0e0*/  MOV R168, R168 ;  /* 0x000000a800a87202 */ /* 0x000fe40000000f00 */
[----:B------:R-:W-:Y:S01]  /*e0f0*/  F2FP.BF16.F32.PACK_AB R12, R81, R80 ;  /* 0x00000050510c723e */ /* 0x000fe200000010ff */
[----:B------:R-:W-:Y:S01]  /*e100*/  STSM.16.M88.4 [R5], R160 ;  /* 0x000000a005007844 */ /* 0x000fe20000000200 */
[----:B------:R-:W-:Y:S02]  /*e110*/  F2FP.BF16.F32.PACK_AB R13, R83, R82 ;  /* 0x00000052530d723e */ /* 0x000fe400000010ff */
[----:B------:R-:W-:Y:S02]  /*e120*/  F2FP.BF16.F32.PACK_AB R14, R85, R84 ;  /* 0x00000054550e723e */ /* 0x000fe400000010ff */
[----:B------:R-:W-:-:S02]  /*e130*/  F2FP.BF16.F32.PACK_AB R15, R87, R86 ;  /* 0x00000056570f723e */ /* 0x000fc400000010ff */
[----:B------:R-:W-:Y:S02]  /*e140*/  MOV R166, R166 ;  /* 0x000000a600a67202 */ /* 0x000fe40000000f00 */
[----:B0-----:R-:W-:Y:S01]  /*e150*/  MOV R11, R20 ;  /* 0x00000014000b7202 */ /* 0x001fe20000000f00 */
[----:B------:R0:W-:Y:S01]  /*e160*/  STSM.16.M88.4 [R168], R12 ;  /* 0x0000000ca8007844 */ /* 0x0001e20000000200 */
[----:B------:R-:W1:Y:S01]  /*e170*/  LDC.64 R20, c[0x0][0xc00] ;  /* 0x00030000ff147b82 */ /* 0x000e620000000a00 */
[----:B------:R-:W-:Y:S02]  /*e180*/  F2FP.BF16.F32.PACK_AB R152, R89, R88 ;  /* 0x000000585998723e */ /* 0x000fe400000010ff */
[----:B------:R-:W-:Y:S02]  /*e190*/  F2FP.BF16.F32.PACK_AB R153, R91, R90 ;  /* 0x0000005a5b99723e */ /* 0x000fe400000010ff */
[----:B------:R-:W-:Y:S02]  /*e1a0*/  F2FP.BF16.F32.PACK_AB R154, R93, R92 ;  /* 0x0000005c5d9a723e */ /* 0x000fe400000010ff */
[----:B------:R-:W-:-:S02]  /*e1b0*/  F2FP.BF16.F32.PACK_AB R155, R95, R94 ;  /* 0x0000005e5f9b723e */ /* 0x000fc400000010ff */
[----:B------:R-:W-:Y:S02]  /*e1c0*/  MOV R172, R164 ;  /* 0x000000a400ac7202 */ /* 0x000fe40000000f00 */
[----:B------:R-:W-:Y:S01]  /*e1d0*/  F2FP.BF16.F32.PACK_AB R156, R97, R96 ;  /* 0x00000060619c723e */ /* 0x000fe200000010ff */
[----:B------:R2:W-:Y:S01]  /*e1e0*/  STSM.16.M88.4 [R166], R152 ;  /* 0x00000098a6007844 */ /* 0x0005e20000000200 */
[----:B------:R-:W-:Y:S01]  /*e1f0*/  F2FP.BF16.F32.PACK_AB R157, R99, R98 ;  /* 0x00000062639d723e */ /* 0x000fe200000010ff */
[----:B0-----:R-:W0:Y:S01]  /*e200*/  LDC.64 R12, c[0x0][0xc08] ;  /* 0x00030200ff0c7b82 */ /* 0x001e220000000a00 */
[----:B------:R-:W-:Y:S02]  /*e210*/  F2FP.BF16.F32.PACK_AB R158, R101, R100 ;  /* 0x00000064659e723e */ /* 0x000fe400000010ff */
[----:B------:R-:W-:Y:S02]  /*e220*/  F2FP.BF16.F32.PACK_AB R159, R103, R102 ;  /* 0x00000066679f723e */ /* 0x000fe400000010ff */
[----:B------:R-:W-:-:S02]  /*e230*/  F2FP.BF16.F32.PACK_AB R160, R105, R104 ;  /* 0x0000006869a0723e */ /* 0x000fc400000010ff */
[----:B------:R-:W-:Y:S01]  /*e240*/  F2FP.BF16.F32.PACK_AB R161, R107, R106 ;  /* 0x0000006a6ba1723e */ /* 0x000fe200000010ff */
[----:B------:R-:W-:Y:S01]  /*e250*/  STSM.16.M88.4 [R172], R156 ;  /* 0x0000009cac007844 */ /* 0x000fe20000000200 */
[----:B------:R-:W-:Y:S02]  /*e260*/  F2FP.BF16.F32.PACK_AB R162, R109, R108 ;  /* 0x0000006c6da2723e */ /* 0x000fe400000010ff */
[----:B------:R-:W-:Y:S02]  /*e270*/  F2FP.BF16.F32.PACK_AB R163, R111, R110 ;  /* 0x0000006e6fa3723e */ /* 0x000fe400000010ff */
[----:B------:R-:W-:Y:S02]  /*e280*/  MOV R2, R170 ;  /* 0x000000aa00027202 */ /* 0x000fe40000000f00 */
[----:B------:R-:W-:Y:S01]  /*e290*/  MOV R5, R8 ;  /* 0x0000000800057202 */ /* 0x000fe20000000f00 */
[----:B------:R-:W-:Y:S01]  /*e2a0*/  STSM.16.M88.4 [R11], R160 ;  /* 0x000000a00b007844 */ /* 0x000fe20000000200 */
[----:B------:R-:W-:Y:S01]  /*e2b0*/  MOV R17, R16 ;  /* 0x0000001000117202 */ /* 0x000fe20000000f00 */
[----:B------:R-:W3:Y:S01]  /*e2c0*/  LDC.64 R8, c[0x0][0xc00] ;  /* 0x00030000ff087b82 */ /* 0x000ee20000000a00 */
[----:B------:R-:W-:-:S02]  /*e2d0*/  F2FP.BF16.F32.PACK_AB R164, R113, R112 ;  /* 0x0000007071a4723e */ /* 0x000fc400000010ff */
[----:B------:R-:W-:Y:S02]  /*e2e0*/  F2FP.BF16.F32.PACK_AB R165, R115, R114 ;  /* 0x0000007273a5723e */ /* 0x000fe400000010ff */
[----:B--2---:R-:W-:Y:S02]  /*e2f0*/  F2FP.BF16.F32.PACK_AB R166, R117, R116 ;  /* 0x0000007475a6723e */ /* 0x004fe400000010ff */
[----:B0-----:R-:W-:Y:S02]  /*e300*/  ISETP.NE.U32.AND P0, PT, R12, RZ, PT ;  /* 0x000000ff0c00720c */ /* 0x001fe40003f05070 */
[----:B------:R-:W-:Y:S02]  /*e310*/  F2FP.BF16.F32.PACK_AB R167, R119, R118 ;  /* 0x0000007677a7723e */ /* 0x000fe400000010ff */
[----:B------:R-:W-:Y:S02]  /*e320*/  F2FP.BF16.F32.PACK_AB R168, R121, R120 ;  /* 0x0000007879a8723e */ /* 0x000fe400000010ff */
[----:B------:R-:W-:Y:S01]  /*e330*/  F2FP.BF16.F32.PACK_AB R169, R123, R122 ;  /* 0x0000007a7ba9723e */ /* 0x000fe200000010ff */
[----:B------:R0:W-:Y:S01]  /*e340*/  STSM.16.M88.4 [R17], R164 ;  /* 0x000000a411007844 */ /* 0x0001e20000000200 */
[----:B------:R-:W-:-:S02]  /*e350*/  F2FP.BF16.F32.PACK_AB R170, R125, R124 ;  /* 0x0000007c7daa723e */ /* 0x000fc400000010ff */
[----:B------:R-:W-:Y:S02]  /*e360*/  F2FP.BF16.F32.PACK_AB R171, R127, R126 ;  /* 0x0000007e7fab723e */ /* 0x000fe400000010ff */
[----:B------:R-:W-:Y:S02]  /*e370*/  ISETP.NE.AND.EX P0, PT, R13, RZ, PT, P0 ;  /* 0x000000ff0d00720c */ /* 0x000fe40003f05300 */
[----:B------:R-:W-:Y:S01]  /*e380*/  MOV R16, R6 ;  /* 0x0000000600107202 */ /* 0x000fe20000000f00 */
[----:B------:R2:W-:Y:S01]  /*e390*/  STSM.16.M88.4 [R5], R168 ;  /* 0x000000a805007844 */ /* 0x0005e20000000200 */
[----:B------:R-:W-:Y:S01]  /*e3a0*/  F2FP.BF16.F32.PACK_AB R12, R129, R128 ;  /* 0x00000080810c723e */ /* 0x000fe200000010ff */
[----:B---3--:R-:W-:Y:S01]  /*e3b0*/  IMAD.WIDE R6, R205, 0x4, R8 ;  /* 0x00000004cd067825 */ /* 0x008fe200078e0208 */
[----:B------:R-:W-:Y:S02]  /*e3c0*/  F2FP.BF16.F32.PACK_AB R13, R131, R130 ;  /* 0x00000082830d723e */ /* 0x000fe400000010ff */
[----:B------:R-:W-:-:S02]  /*e3d0*/  F2FP.BF16.F32.PACK_AB R14, R133, R132 ;  /* 0x00000084850e723e */ /* 0x000fc400000010ff */
[----:B------:R-:W-:Y:S01]  /*e3e0*/  F2FP.BF16.F32.PACK_AB R15, R135, R134 ;  /* 0x00000086870f723e */ /* 0x000fe200000010ff */
[----:B0-----:R-:W0:Y:S01]  /*e3f0*/  LDC R17, c[0x0][0xad4] ;  /* 0x0002b500ff117b82 */ /* 0x001e220000000800 */
[----:B------:R-:W-:Y:S02]  /*e400*/  F2FP.BF16.F32.PACK_AB R152, R137, R136 ;  /* 0x000000888998723e */ /* 0x000fe400000010ff */
[----:B------:R-:W-:Y:S01]  /*e410*/  F2FP.BF16.F32.PACK_AB R153, R139, R138 ;  /* 0x0000008a8b99723e */ /* 0x000fe200000010ff */
[----:B------:R-:W-:Y:S01]  /*e420*/  STSM.16.M88.4 [R16], R12 ;  /* 0x0000000c10007844 */ /* 0x000fe20000000200 */
[----:B------:R-:W-:Y:S02]  /*e430*/  F2FP.BF16.F32.PACK_AB R154, R141, R140 ;  /* 0x0000008c8d9a723e */ /* 0x000fe400000010ff */
[----:B------:R-:W-:Y:S01]  /*e440*/  F2FP.BF16.F32.PACK_AB R155, R143, R142 ;  /* 0x0000008e8f9b723e */ /* 0x000fe200000010ff */
[----:B------:R-:W3:Y:S01]  /*e450*/  @P0 LDC.64 R8, c[0x0][0xc08] ;  /* 0x00030200ff080b82 */ /* 0x000ee20000000a00 */
[----:B------:R-:W-:Y:S01]  /*e460*/  F2FP.BF16.F32.PACK_AB R156, R145, R144 ;  /* 0x00000090919c723e */ /* 0x000fe200000010ff */
[----:B--2---:R-:W-:Y:S01]  /*e470*/  IMAD.MOV.U32 R5, RZ, RZ, RZ ;  /* 0x000000ffff057224 */ /* 0x004fe200078e00ff */
[----:B------:R-:W-:Y:S01]  /*e480*/  F2FP.BF16.F32.PACK_AB R157, R147, R146 ;  /* 0x00000092939d723e */ /* 0x000fe200000010ff */
[----:B------:R2:W-:Y:S01]  /*e490*/  STSM.16.M88.4 [R0], R152 ;  /* 0x0000009800007844 */ /* 0x0005e20000000200 */
[----:B------:R-:W-:-:S02]  /*e4a0*/  F2FP.BF16.F32.PACK_AB R158, R149, R148 ;  /* 0x00000094959e723e */ /* 0x000fc400000010ff */
[----:B------:R-:W-:Y:S02]  /*e4b0*/  F2FP.BF16.F32.PACK_AB R159, R151, R150 ;  /* 0x00000096979f723e */ /* 0x000fe400000010ff */
[----:B-1----:R-:W-:-:S03]  /*e4c0*/  ISETP.NE.U32.AND P1, PT, R20, RZ, PT ;  /* 0x000000ff1400720c */ /* 0x002fc60003f25070 */
[----:B------:R1:W-:Y:S01]  /*e4d0*/  STSM.16.M88.4 [R2], R156 ;  /* 0x0000009c02007844 */ /* 0x0003e20000000200 */
[----:B------:R-:W-:Y:S01]  /*e4e0*/  BAR.SYNC.DEFER_BLOCKING 0x1, 0x100 ;  /* 0x0044000000007b1d */ /* 0x000fe20000010000 */
[----:B------:R-:W-:Y:S01]  /*e4f0*/  ISETP.NE.AND.EX P1, PT, R21, RZ, PT, P1 ;  /* 0x000000ff1500720c */ /* 0x000fe20003f25310 */
[----:B---3--:R-:W-:-:S12]  /*e500*/  @P0 IMAD.WIDE R8, R205, 0x4, R8 ;  /* 0x00000004cd080825 */ /* 0x008fd800078e0208 */
[----:B------:R-:W3:Y:S04]  /*e510*/  @P1 LDG.E R5, desc[UR40][R6.64] ;  /* 0x0000002806051981 */ /* 0x000ee8000c1e1900 */
[----:B------:R4:W5:Y:S01]  /*e520*/  @P0 LDG.E R11, desc[UR40][R8.64] ;  /* 0x00000028080b0981 */ /* 0x000962000c1e1900 */
[----:B------:R-:W-:Y:S01]  /*e530*/  ISETP.NE.AND P2, PT, R204, RZ, PT ;  /* 0x000000ffcc00720c */ /* 0x000fe20003f45270 */
[----:B--2---:R-:W-:Y:S01]  /*e540*/  IMAD.MOV.U32 R0, RZ, RZ, 0x9b8 ;  /* 0x000009b8ff007424 */ /* 0x004fe200078e00ff */
[----:B------:R-:W-:Y:S01]  /*e550*/  UISETP.NE.AND UP0, UPT, UR11, 0x1, UPT ;  /* 0x000000010b00788c */ /* 0x000fe2000bf05270 */
[----:B------:R-:W-:Y:S01]  /*e560*/  VIADD R152, R22, UR42 ;  /* 0x0000002a16987c36 */ /* 0x000fe20008000000 */
[----:B0-----:R-:W-:Y:S02]  /*e570*/  SEL R17, R204, R17, P2 ;  /* 0x00000011cc117207 */ /* 0x001fe40001000000 */
[----:B------:R-:W-:Y:S01]  /*e580*/  ISETP.NE.U32.AND P2, PT, R20, RZ, PT ;  /* 0x000000ff1400720c */ /* 0x000fe20003f45070 */
[----:B------:R-:W-:Y:S01]  /*e590*/  IMAD.MOV.U32 R155, RZ, RZ, R152 ;  /* 0x000000ffff9b7224 */ /* 0x000fe200078e0098 */
[----:B------:R-:W-:-:S02]  /*e5a0*/  ISETP.GT.AND P3, PT, R17, 0x1, PT ;  /* 0x000000011100780c */ /* 0x000fc40003f64270 */
[----:B------:R-:W0:Y:S01]  /*e5b0*/  LDC.64 R16, c[0x0][0xba8] ;  /* 0x0002ea00ff107b82 */ /* 0x000e220000000a00 */
[----:B------:R-:W-:Y:S02]  /*e5c0*/  ISETP.NE.AND.EX P2, PT, R21, RZ, PT, P2 ;  /* 0x000000ff1500720c */ /* 0x000fe40003f45320 */
[----:B-1----:R-:W-:Y:S01]  /*e5d0*/  SEL R2, R0, 0x978, P3 ;  /* 0x0000097800027807 */ /* 0x002fe20001800000 */
[----:B------:R-:W-:Y:S01]  /*e5e0*/  @UP0 ULDC UR8, c[0x0][0xbec] ;  /* 0x0002fb0000080ab9 */ /* 0x000fe20000000800 */
[----:B------:R-:W-:Y:S01]  /*e5f0*/  SHF.R.S32.HI R0, RZ, 0x1f, R205 ;  /* 0x0000001fff007819 */ /* 0x000fe200000114cd */
[----:B------:R-:W-:Y:S01]  /*e600*/  @UP0 ULDC UR10, c[0x0][0xbf0] ;  /* 0x0002fc00000a0ab9 */ /* 0x000fe20000000800 */
[----:B------:R-:W-:Y:S01]  /*e610*/  SEL R205, R205, RZ, !P2 ;  /* 0x000000ffcdcd7207 */ /* 0x000fe20005000000 */
[----:B------:R-:W1:Y:S01]  /*e620*/  LDC.64 R12, c[0x0][R2+0x220] ;  /* 0x00008800020c7b82 */ /* 0x000e620000000a00 */
[----:B------:R-:W-:Y:S02]  /*e630*/  PLOP3.LUT P4, PT, PT, PT, UP0, 0x80, 0x0 ;  /* 0x000000000000781c */ /* 0x000fe40003f8f008 */
[----:B------:R-:W-:-:S02]  /*e640*/  SEL R21, R0, RZ, !P2 ;  /* 0x000000ff00157207 */ /* 0x000fc40005000000 */
[----:B------:R-:W-:-:S03]  /*e650*/  SEL R153, R234, RZ, P3 ;  /* 0x000000ffea997207 */ /* 0x000fc60001800000 */
[----:B----4-:R-:W2:Y:S08]  /*e660*/  LDC.64 R8, c[0x0][R2+0x218] ;  /* 0x0000860002087b82 */ /* 0x010eb00000000a00 */
[----:B------:R4:W4:Y:S01]  /*e670*/  LDC.64 R14, c[0x0][R2+0x228] ;  /* 0x00008a00020e7b82 */ /* 0x0009220000000a00 */
[----:B-1----:R-:W-:-:S07]  /*e680*/  IMAD R0, R13, R205, RZ ;  /* 0x000000cd0d007224 */ /* 0x002fce00078e02ff */
[----:B0-----:R-:W0:Y:S01]  /*e690*/  @!P3 LDC R16, c[0x0][0xb50] ;  /* 0x0002d400ff10bb82 */ /* 0x001e220000000800 */
[----:B------:R-:W-:Y:S02]  /*e6a0*/  IMAD R159, R12, R21, R0 ;  /* 0x000000150c9f7224 */ /* 0x000fe400078e0200 */
[----:B------:R-:W-:Y:S01]  /*e6b0*/  @P4 IMAD.HI.U32 R0, R152, UR8, RZ ;  /* 0x0000000898004c27 */ /* 0x000fe2000f8e00ff */
[----:B------:R-:W-:-:S04]  /*e6c0*/  ULDC UR8, c[0x0][0xa88] ;  /* 0x0002a20000087ab9 */ /* 0x000fc80000000800 */
[----:B------:R4:W1:Y:S01]  /*e6d0*/  LDC.64 R20, c[0x0][R2+0x210] ;  /* 0x0000840002147b82 */ /* 0x0008620000000a00 */
[-C--:B--2---:R-:W-:Y:S01]  /*e6e0*/  IMAD R157, R9, R23.reuse, RZ ;  /* 0x00000017099d7224 */ /* 0x084fe200078e02ff */
[----:B------:R-:W-:Y:S01]  /*e6f0*/  @P4 SHF.R.U32.HI R155, RZ, UR10, R0 ;  /* 0x0000000aff9b4c19 */ /* 0x000fe20008011600 */
[----:B------:R-:W-:-:S04]  /*e700*/  IMAD.WIDE.U32 R8, R8, R23, RZ ;  /* 0x0000001708087225 */ /* 0x000fc800078e00ff */
[----:B------:R-:W-:Y:S01]  /*e710*/  IMAD.WIDE.U32 R12, R12, R205, RZ ;  /* 0x000000cd0c0c7225 */ /* 0x000fe200078e00ff */
[----:B------:R-:W2:Y:S01]  /*e720*/  @!P3 LDC R17, c[0x0][0xb54] ;  /* 0x0002d500ff11bb82 */ /* 0x000ea20000000800 */
[----:B----4-:R-:W-:Y:S02]  /*e730*/  SHF.R.S32.HI R2, RZ, 0x1f, R155 ;  /* 0x0000001fff027819 */ /* 0x010fe4000001149b */
[----:B------:R-:W-:Y:S02]  /*e740*/  IMAD.IADD R157, R9, 0x1, R157 ;  /* 0x00000001099d7824 */ /* 0x000fe400078e029d */
[----:B------:R-:W-:Y:S02]  /*e750*/  IMAD.IADD R13, R13, 0x1, R159 ;  /* 0x000000010d0d7824 */ /* 0x000fe400078e029f */
[-C--:B------:R-:W-:Y:S02]  /*e760*/  IMAD R9, R15, R153.reuse, RZ ;  /* 0x000000990f097224 */ /* 0x080fe400078e02ff */
[----:B------:R-:W-:-:S04]  /*e770*/  IMAD.WIDE.U32 R14, R14, R153, RZ ;  /* 0x000000990e0e7225 */ /* 0x000fc800078e00ff */
[----:B------:R-:W-:Y:S01]  /*e780*/  IMAD.MOV R153, RZ, RZ, -R155 ;  /* 0x000000ffff997224 */ /* 0x000fe200078e0a9b */
[----:B---3--:R-:W-:Y:S01]  /*e790*/  IADD3 R8, P2, P5, R12, R8, R5 ;  /* 0x000000080c087210 */ /* 0x008fe20007d5e005 */
[----:B------:R-:W-:Y:S01]  /*e7a0*/  IMAD.IADD R12, R15, 0x1, R9 ;  /* 0x000000010f0c7824 */ /* 0x000fe200078e0209 */
[----:B------:R-:W-:Y:S01]  /*e7b0*/  SHF.R.S32.HI R0, RZ, 0x1f, R5 ;  /* 0x0000001fff007819 */ /* 0x000fe20000011405 */
[----:B------:R-:W-:Y:S01]  /*e7c0*/  IMAD R9, R153, UR11, R152 ;  /* 0x0000000b99097c24 */ /* 0x000fe2000f8e0298 */
[----:B-----5:R-:W-:Y:S02]  /*e7d0*/  @P0 R2UR UR8, R11 ;  /* 0x000000000b0802ca */ /* 0x020fe400000e0000 */
[----:B------:R-:W-:Y:S02]  /*e7e0*/  IADD3.X R13, R13, R157, R0, P2, P5 ;  /* 0x0000009d0d0d7210 */ /* 0x000fe400017ea400 */
[----:B------:R-:W-:-:S04]  /*e7f0*/  IADD3 R14, P2, P5, R155, R8, R14 ;  /* 0x000000089b0e7210 */ /* 0x000fc80007d5e00e */
[----:B------:R-:W-:Y:S01]  /*e800*/  IADD3.X R15, R2, R13, R12, P2, P5 ;  /* 0x0000000d020f7210 */ /* 0x000fe200017ea40c */
[-C--:B-1----:R-:W-:Y:S01]  /*e810*/  IMAD R2, R21, R9.reuse, RZ ;  /* 0x0000000915027224 */ /* 0x082fe200078e02ff */
[----:B------:R-:W-:Y:S01]  /*e820*/  SHF.R.S32.HI R13, RZ, 0x1f, R9 ;  /* 0x0000001fff0d7819 */ /* 0x000fe20000011409 */
[----:B------:R-:W-:-:S04]  /*e830*/  IMAD.WIDE.U32 R14, R20, R9, R14 ;  /* 0x00000009140e7225 */ /* 0x000fc800078e000e */
[----:B------:R-:W-:Y:S01]  /*e840*/  IMAD R13, R20, R13, R2 ;  /* 0x0000000d140d7224 */ /* 0x000fe200078e0202 */
[----:B0-----:R-:W-:-:S03]  /*e850*/  LEA R16, P2, R14, R16, 0x2 ;  /* 0x000000100e107211 */ /* 0x001fc600078410ff */
[----:B------:R-:W-:-:S05]  /*e860*/  IMAD.IADD R2, R15, 0x1, R13 ;  /* 0x000000010f027824 */ /* 0x000fca00078e020d */
[----:B--2---:R-:W-:Y:S01]  /*e870*/  LEA.HI.X R2, R14, R17, R2, 0x2, P2 ;  /* 0x000000110e027211 */ /* 0x004fe200010f1402 */
[----:B------:R-:W-:Y:S06]  /*e880*/  @P0 BRA `(.L_x_2418) ;  /* 0x0000000000180947 */ /* 0x000fec0003800000 */
[----:B------:R-:W-:Y:S05]  /*e890*/  @!P1 BRA `(.L_x_2418) ;  /* 0x0000000000149947 */ /* 0x000fea0003800000 */
[----:B------:R-:W2:Y:S04]  /*e8a0*/  LDG.E R9, desc[UR40][R6.64] ;  /* 0x0000002806097981 */ /* 0x000ea8000c1e1900 */
[----:B------:R-:W3:Y:S01]  /*e8b0*/  LDG.E R8, desc[UR40][R6.64+0x4] ;  /* 0x0000042806087981 */ /* 0x000ee2000c1e1900 */
[----:B--2---:R-:W-:Y:S02]  /*e8c0*/  R2UR UR10, R9 ;  /* 0x00000000090a72ca */ /* 0x004fe400000e0000 */
[----:B---3--:R-:W-:-:S13]  /*e8d0*/  R2UR UR8, R8 ;  /* 0x00000000080872ca */ /* 0x008fda00000e0000 */
[----:B------:R-:W-:-:S12]  /*e8e0*/  UIADD3 UR8, -UR10, UR8, URZ ;  /* 0x000000080a087290 */ /* 0x000fd8000fffe13f */
.L_x_2418:
[----:B------:R-:W2:Y:S01]  /*e8f0*/  LDL R11, [R1+0x5c] ;  /* 0x00005c00010b7983 */ /* 0x000ea20000100800 */
[----:B------:R-:W-:Y:S01]  /*e900*/  UIMAD UR8, UR8, UR11, URZ ;  /* 0x0000000b080872a4 */ /* 0x000fe2000f8e023f */
[----:B------:R-:W-:Y:S02]  /*e910*/  LOP3.LUT P0, RZ, R235, 0x3, RZ, 0xc0, !PT ;  /* 0x00000003ebff7812 */ /* 0x000fe4000780c0ff */
[----:B------:R-:W-:Y:S04]  /*e920*/  SHFL.IDX PT, R6, R16, RZ, 0x1c1f ;  /* 0x001c1fff10067589 */ /* 0x000fe800000e0000 */
[----:B------:R-:W0:Y:S04]  /*e930*/  SHFL.IDX PT, R7, R2, RZ, 0x1c1f ;  /* 0x001c1fff02077589 */ /* 0x000e2800000e0000 */
[----:B------:R-:W-:Y:S04]  /*e940*/  SHFL.IDX PT, R8, R16, 0x1, 0x1c1f ;  /* 0x003c1f0010087f89 */ /* 0x000fe800000e0000 */
[----:B------:R-:W1:Y:S01]  /*e950*/  SHFL.IDX PT, R9, R2, 0x1, 0x1c1f ;  /* 0x003c1f0002097f89 */ /* 0x000e6200000e0000 */
[----:B--2---:R-:W-:-:S04]  /*e960*/  VIADD R12, R11, UR42 ;  /* 0x0000002a0b0c7c36 */ /* 0x004fc80008000000 */
[C---:B------:R-:W-:Y:S01]  /*e970*/  VIADD R11, R12.reuse, 0x8 ;  /* 0x000000080c0b7836 */ /* 0x040fe20000000000 */
[----:B------:R-:W-:-:S04]  /*e980*/  ISETP.GE.OR P1, PT, R12, UR8, P0 ;  /* 0x000000080c007c0c */ /* 0x000fc80008726670 */
[----:B------:R-:W-:-:S09]  /*e990*/  ISETP.GE.OR P0, PT, R11, UR8, P0 ;  /* 0x000000080b007c0c */ /* 0x000fd20008706670 */
[----:B0-----:R0:W-:Y:S04]  /*e9a0*/  @!P1 ST.E desc[UR40][R6.64], R3 ;  /* 0x0000000306009985 */ /* 0x0011e8000c101928 */
[----:B-1----:R0:W-:Y:S01]  /*e9b0*/  @!P0 ST.E desc[UR40][R8.64], R4 ;  /* 0x0000000408008985 */ /* 0x0021e2000c101928 */
[----:B------:R-:W-:Y:S05]  /*e9c0*/  @P3 BRA `(.L_x_2419) ;  /* 0x0000000c00fc3947 */ /* 0x000fea0003800000 */
[----:B------:R-:W1:Y:S01]  /*e9d0*/  S2R R2, SR_TID.X ;  /* 0x0000000000027919 */ /* 0x000e620000002100 */
[----:B------:R-:W-:Y:S01]  /*e9e0*/  @UP0 ULDC UR10, c[0x0][0xbec] ;  /* 0x0002fb00000a0ab9 */ /* 0x000fe20000000800 */
[----:B-1----:R-:W-:-:S05]  /*e9f0*/  VIADD R2, R2, 0xffffff80 ;  /* 0xffffff8002027836 */ /* 0x002fca0000000000 */
[----:B0-----:R-:W-:-:S04]  /*ea00*/  SHF.R.S32.HI R3, RZ, 0x1f, R2 ;  /* 0x0000001fff037819 */ /* 0x001fc80000011402 */
[----:B------:R-:W-:-:S04]  /*ea10*/  LEA.HI R3, R3, R2, RZ, 0x3 ;  /* 0x0000000203037211 */ /* 0x000fc800078f18ff */
[----:B------:R-:W-:Y:S02]  /*ea20*/  LOP3.LUT R7, R3, 0xfffffff8, RZ, 0xc0, !PT ;  /* 0xfffffff803077812 */ /* 0x000fe400078ec0ff */
[----:B------:R-:W-:-:S03]  /*ea30*/  SHF.R.S32.HI R3, RZ, 0x3, R3 ;  /* 0x00000003ff037819 */ /* 0x000fc60000011403 */
[----:B------:R-:W-:Y:S02]  /*ea40*/  IMAD.IADD R8, R2, 0x1, -R7 ;  /* 0x0000000102087824 */ /* 0x000fe400078e0a07 */
[----:B------:R-:W-:Y:S02]  /*ea50*/  IMAD.MOV.U32 R7, RZ, RZ, 0x2 ;  /* 0x00000002ff077424 */ /* 0x000fe400078e00ff */
[----:B------:R-:W-:-:S04]  /*ea60*/  IMAD.SHL.U32 R2, R8, 0x8, RZ ;  /* 0x0000000808027824 */ /* 0x000fc800078e00ff */
[----:B------:R-:W-:-:S04]  /*ea70*/  IMAD R6, R3, 0x40, R2 ;  /* 0x0000004003067824 */ /* 0x000fc800078e0202 */
[----:B------:R-:W-:Y:S01]  /*ea80*/  IMAD.WIDE R6, R6, R7, UR6 ;  /* 0x0000000606067e25 */ /* 0x000fe2000f8e0207 */
[----:B------:R-:W-:Y:S02]  /*ea90*/  ULDC.64 UR6, c[0x0][0xaa0] ;  /* 0x0002a80000067ab9 */ /* 0x000fe40000000a00 */
[C---:B------:R-:W-:Y:S02]  /*eaa0*/  IADD3 R25, P3, R6.reuse, 0x1000, RZ ;  /* 0x0000100006197810 */ /* 0x040fe40007f7e0ff */
[C---:B------:R-:W-:Y:S02]  /*eab0*/  IADD3 R29, P2, R6.reuse, 0x2000, RZ ;  /* 0x00002000061d7810 */ /* 0x040fe40007f5e0ff */
[----:B------:R-:W-:Y:S02]  /*eac0*/  IADD3 R33, P1, R6, 0x3000, RZ ;  /* 0x0000300006217810 */ /* 0x000fe40007f3e0ff */
[----:B------:R-:W-:Y:S02]  /*ead0*/  LOP3.LUT R24, R25, 0x380, RZ, 0xc0, !PT ;  /* 0x0000038019187812 */ /* 0x000fe400078ec0ff */
[----:B------:R-:W-:-:S02]  /*eae0*/  LOP3.LUT R28, R29, 0x380, RZ, 0xc0, !PT ;  /* 0x000003801d1c7812 */ /* 0x000fc400078ec0ff */
[----:B------:R-:W-:Y:S02]  /*eaf0*/  LOP3.LUT R32, R33, 0x380, RZ, 0xc0, !PT ;  /* 0x0000038021207812 */ /* 0x000fe400078ec0ff */
[----:B------:R-:W-:Y:S02]  /*eb00*/  SHF.R.U64 R24, R24, 0x3, RZ ;  /* 0x0000000318187819 */ /* 0x000fe400000012ff */
[----:B------:R-:W-:Y:S02]  /*eb10*/  SHF.R.U64 R28, R28, 0x3, RZ ;  /* 0x000000031c1c7819 */ /* 0x000fe400000012ff */
[----:B------:R-:W-:Y:S02]  /*eb20*/  SHF.R.U64 R32, R32, 0x3, RZ ;  /* 0x0000000320207819 */ /* 0x000fe400000012ff */
[----:B------:R-:W-:Y:S01]  /*eb30*/  LOP3.LUT R24, R24, R25, RZ, 0x3c, !PT ;  /* 0x0000001918187212 */ /* 0x000fe200078e3cff */
[--C-:B------:R-:W-:Y:S01]  /*eb40*/  IMAD.X R25, RZ, RZ, R7.reuse, P3 ;  /* 0x000000ffff197224 */ /* 0x100fe200018e0607 */
[----:B------:R-:W-:Y:S01]  /*eb50*/  LOP3.LUT R28, R28, R29, RZ, 0x3c, !PT ;  /* 0x0000001d1c1c7212 */ /* 0x000fe200078e3cff */
[----:B------:R-:W-:Y:S01]  /*eb60*/  IMAD.X R29, RZ, RZ, R7, P2 ;  /* 0x000000ffff1d7224 */ /* 0x000fe200010e0607 */
[----:B------:R-:W-:-:S02]  /*eb70*/  IADD3 R37, P0, R6, 0x4000, RZ ;  /* 0x0000400006257810 */ /* 0x000fc40007f1e0ff */
[C---:B------:R-:W-:Y:S02]  /*eb80*/  IADD3 R41, P6, R6.reuse, 0x5000, RZ ;  /* 0x0000500006297810 */ /* 0x040fe40007fde0ff */
[C---:B------:R-:W-:Y:S02]  /*eb90*/  IADD3 R45, P5, R6.reuse, 0x6000, RZ ;  /* 0x00006000062d7810 */ /* 0x040fe40007fbe0ff */
[----:B------:R-:W-:Y:S01]  /*eba0*/  LOP3.LUT R11, R6, 0x380, RZ, 0xc0, !PT ;  /* 0x00000380060b7812 */ /* 0x000fe200078ec0ff */
[----:B------:R-:W-:Y:S01]  /*ebb0*/  IMAD R0, R0, UR6, RZ ;  /* 0x0000000600007c24 */ /* 0x000fe2000f8e02ff */
[----:B------:R-:W-:Y:S01]  /*ebc0*/  LOP3.LUT R32, R32, R33, RZ, 0x3c, !PT ;  /* 0x0000002120207212 */ /* 0x000fe200078e3cff */
[----:B------:R-:W-:Y:S01]  /*ebd0*/  IMAD.X R33, RZ, RZ, R7, P1 ;  /* 0x000000ffff217224 */ /* 0x000fe200008e0607 */
        /* <DEDUP_REMOVED lines=9> */
[----:B------:R-:W-:Y:S02]  /*ec70*/  LOP3.LUT R48, R49, 0x380, RZ, 0xc0, !PT ;  /* 0x0000038031307812 */ /* 0x000fe400078ec0ff */
[----:B------:R-:W-:-:S02]  /*ec80*/  LOP3.LUT R52, R53, 0x380, RZ, 0xc0, !PT ;  /* 0x0000038035347812 */ /* 0x000fc400078ec0ff */
[----:B------:R-:W-:Y:S02]  /*ec90*/  LOP3.LUT R56, R57, 0x380, RZ, 0xc0, !PT ;  /* 0x0000038039387812 */ /* 0x000fe400078ec0ff */
[----:B------:R-:W-:Y:S02]  /*eca0*/  SHF.R.U64 R36, R36, 0x3, RZ ;  /* 0x0000000324247819 */ /* 0x000fe400000012ff */
[----:B------:R-:W-:Y:S02]  /*ecb0*/  SHF.R.U64 R40, R40, 0x3, RZ ;  /* 0x0000000328287819 */ /* 0x000fe400000012ff */
[----:B------:R-:W-:Y:S02]  /*ecc0*/  SHF.R.U64 R44, R44, 0x3, RZ ;  /* 0x000000032c2c7819 */ /* 0x000fe400000012ff */
[----:B------:R-:W-:Y:S02]  /*ecd0*/  SHF.R.U64 R48, R48, 0x3, RZ ;  /* 0x0000000330307819 */ /* 0x000fe400000012ff */
[----:B------:R-:W-:-:S02]  /*ece0*/  SHF.R.U64 R52, R52, 0x3, RZ ;  /* 0x0000000334347819 */ /* 0x000fc400000012ff */
        /* <DEDUP_REMOVED lines=11> */
[----:B------:R-:W-:Y:S01]  /*eda0*/  IADD3 R61, P0, R6, 0xa000, RZ ;  /* 0x0000a000063d7810 */ /* 0x000fe20007f1e0ff */
[----:B------:R-:W5:Y:S01]  /*edb0*/  LD.E.128 R36, desc[UR40][R36.64] ;  /* 0x0000002824247980 */ /* 0x000f62000c101d00 */
[----:B------:R-:W-:Y:S01]  /*edc0*/  LOP3.LUT R56, R56, R57, RZ, 0x3c, !PT ;  /* 0x0000003938387212 */ /* 0x000fe200078e3cff */
[----:B------:R-:W-:Y:S01]  /*edd0*/  IMAD.X R57, RZ, RZ, R7, P1 ;  /* 0x000000ffff397224 */ /* 0x000fe200008e0607 */
[C---:B------:R-:W-:Y:S01]  /*ede0*/  IADD3 R65, P6, R6.reuse, 0xb000, RZ ;  /* 0x0000b00006417810 */ /* 0x040fe20007fde0ff */
[----:B------:R-:W5:Y:S01]  /*edf0*/  LD.E.128 R40, desc[UR40][R40.64] ;  /* 0x0000002828287980 */ /* 0x000f62000c101d00 */
[----:B------:R-:W-:-:S02]  /*ee00*/  IADD3 R69, P5, R6, 0xc000, RZ ;  /* 0x0000c00006457810 */ /* 0x000fc40007fbe0ff */
[C---:B------:R-:W-:Y:S01]  /*ee10*/  IADD3 R73, P3, R6.reuse, 0xd000, RZ ;  /* 0x0000d00006497810 */ /* 0x040fe20007f7e0ff */
[----:B------:R-:W5:Y:S01]  /*ee20*/  LD.E.128 R44, desc[UR40][R44.64] ;  /* 0x000000282c2c7980 */ /* 0x000f62000c101d00 */
[C---:B------:R-:W-:Y:S02]  /*ee30*/  IADD3 R77, P2, R6.reuse, 0xe000, RZ ;  /* 0x0000e000064d7810 */ /* 0x040fe40007f5e0ff */
[----:B------:R-:W-:Y:S01]  /*ee40*/  IADD3 R9, P1, R6, 0xf000, RZ ;  /* 0x0000f00006097810 */ /* 0x000fe20007f3e0ff */
[----:B------:R-:W5:Y:S01]  /*ee50*/  LD.E.128 R48, desc[UR40][R48.64] ;  /* 0x0000002830307980 */ /* 0x000f62000c101d00 */
[----:B------:R-:W-:Y:S02]  /*ee60*/  LOP3.LUT R60, R61, 0x380, RZ, 0xc0, !PT ;  /* 0x000003803d3c7812 */ /* 0x000fe400078ec0ff */
[----:B------:R-:W-:Y:S01]  /*ee70*/  LOP3.LUT R64, R65, 0x380, RZ, 0xc0, !PT ;  /* 0x0000038041407812 */ /* 0x000fe200078ec0ff */
[----:B------:R-:W-:Y:S01]  /*ee80*/  IMAD.X R81, RZ, RZ, R7, P1 ;  /* 0x000000ffff517224 */ /* 0x000fe200008e0607 */
[----:B------:R-:W-:Y:S01]  /*ee90*/  LOP3.LUT R68, R69, 0x380, RZ, 0xc0, !PT ;  /* 0x0000038045447812 */ /* 0x000fe200078ec0ff */
[----:B------:R-:W5:Y:S01]  /*eea0*/  LD.E.128 R52, desc[UR40][R52.64] ;  /* 0x0000002834347980 */ /* 0x000f62000c101d00 */
[----:B------:R-:W-:-:S02]  /*eeb0*/  LOP3.LUT R72, R73, 0x380, RZ, 0xc0, !PT ;  /* 0x0000038049487812 */ /* 0x000fc400078ec0ff */
[----:B------:R-:W-:Y:S01]  /*eec0*/  LOP3.LUT R76, R77, 0x380, RZ, 0xc0, !PT ;  /* 0x000003804d4c7812 */ /* 0x000fe200078ec0ff */
[----:B------:R-:W5:Y:S01]  /*eed0*/  LD.E.128 R56, desc[UR40][R56.64] ;  /* 0x0000002838387980 */ /* 0x000f62000c101d00 */
[----:B------:R-:W-:Y:S02]  /*eee0*/  SHF.R.U64 R11, R11, 0x3, RZ ;  /* 0x000000030b0b7819 */ /* 0x000fe400000012ff */
[----:B------:R-:W-:Y:S02]  /*eef0*/  LOP3.LUT R4, R9, 0x380, RZ, 0xc0, !PT ;  /* 0x0000038009047812 */ /* 0x000fe400078ec0ff */
[----:B------:R-:W-:Y:S02]  /*ef00*/  SHF.R.U64 R60, R60, 0x3, RZ ;  /* 0x000000033c3c7819 */ /* 0x000fe400000012ff */
[----:B------:R-:W-:Y:S02]  /*ef10*/  SHF.R.U64 R64, R64, 0x3, RZ ;  /* 0x0000000340407819 */ /* 0x000fe400000012ff */
[----:B------:R-:W-:-:S02]  /*ef20*/  SHF.R.U64 R68, R68, 0x3, RZ ;  /* 0x0000000344447819 */ /* 0x000fc400000012ff */
[----:B------:R-:W-:Y:S02]  /*ef30*/  SHF.R.U64 R72, R72, 0x3, RZ ;  /* 0x0000000348487819 */ /* 0x000fe400000012ff */
[----:B------:R-:W-:Y:S02]  /*ef40*/  SHF.R.U64 R76, R76, 0x3, RZ ;  /* 0x000000034c4c7819 */ /* 0x000fe400000012ff */
[----:B------:R-:W-:Y:S02]  /*ef50*/  LOP3.LUT R6, R11, R6, RZ, 0x3c, !PT ;  /* 0x000000060b067212 */ /* 0x000fe400078e3cff */
        /* <DEDUP_REMOVED lines=11> */
[----:B------:R0:W5:Y:S01]  /*f010*/  LD.E.128 R12, desc[UR40][R6.64] ;  /* 0x00000028060c7980 */ /* 0x000162000c101d00 */
[----:B------:R-:W-:Y:S01]  /*f020*/  LOP3.LUT R80, R4, R9, RZ, 0x3c, !PT ;  /* 0x0000000904507212 */ /* 0x000fe200078e3cff */
[----:B------:R-:W-:-:S02]  /*f030*/  VIADD R20, R3, UR42 ;  /* 0x0000002a03147c36 */ /* 0x000fc40008000000 */
[----:B------:R-:W5:Y:S04]  /*f040*/  LD.E.128 R60, desc[UR40][R60.64] ;  /* 0x000000283c3c7980 */ /* 0x000f68000c101d00 */
[----:B------:R-:W5:Y:S01]  /*f050*/  LD.E.128 R64, desc[UR40][R64.64] ;  /* 0x0000002840407980 */ /* 0x000f62000c101d00 */
[C---:B0-----:R-:W-:Y:S02]  /*f060*/  IMAD R7, R5.reuse, UR7, R0 ;  /* 0x0000000705077c24 */ /* 0x041fe4000f8e0200 */
[----:B------:R-:W-:Y:S01]  /*f070*/  IMAD.WIDE.U32 R4, R5, UR6, RZ ;  /* 0x0000000605047c25 */ /* 0x000fe2000f8e00ff */
[----:B------:R-:W-:Y:S01]  /*f080*/  ULDC.64 UR6, c[0x0][0xae8] ;  /* 0x0002ba0000067ab9 */ /* 0x000fe20000000a00 */
[----:B------:R-:W-:Y:S01]  /*f090*/  SHF.R.S32.HI R6, RZ, 0x1f, R205 ;  /* 0x0000001fff067819 */ /* 0x000fe200000114cd */
[----:B------:R-:W5:Y:S01]  /*f0a0*/  LD.E.128 R68, desc[UR40][R68.64] ;  /* 0x0000002844447980 */ /* 0x000f62000c101d00 */
[----:B------:R-:W-:-:S02]  /*f0b0*/  IMAD.IADD R5, R5, 0x1, R7 ;  /* 0x0000000105057824 */ /* 0x000fc400078e0207 */
[----:B------:R-:W-:Y:S01]  /*f0c0*/  IMAD R0, R8, 0x20, R3 ;  /* 0x0000002008007824 */ /* 0x000fe200078e0203 */
[----:B------:R-:W5:Y:S01]  /*f0d0*/  LD.E.128 R72, desc[UR40][R72.64] ;  /* 0x0000002848487980 */ /* 0x000f62000c101d00 */
[----:B------:R-:W-:-:S03]  /*f0e0*/  IMAD.WIDE.U32 R4, R23, UR6, R4 ;  /* 0x0000000617047c25 */ /* 0x000fc6000f8e0004 */
[----:B------:R-:W5:Y:S01]  /*f0f0*/  LD.E.128 R76, desc[UR40][R76.64] ;  /* 0x000000284c4c7980 */ /* 0x000f62000c101d00 */
[----:B------:R-:W-:Y:S01]  /*f100*/  IMAD R5, R23, UR7, R5 ;  /* 0x0000000717057c24 */ /* 0x000fe2000f8e0205 */
[----:B------:R-:W-:Y:S01]  /*f110*/  ULDC.64 UR6, c[0x0][0xaf0] ;  /* 0x0002bc0000067ab9 */ /* 0x000fe20000000a00 */
[----:B------:R-:W-:Y:S01]  /*f120*/  VIADD R8, R0, UR42 ;  /* 0x0000002a00087c36 */ /* 0x000fe20008000000 */
[----:B------:R-:W5:Y:S01]  /*f130*/  LD.E.128 R80, desc[UR40][R80.64] ;  /* 0x0000002850507980 */ /* 0x000f62000c101d00 */
[----:B------:R-:W-:Y:S02]  /*f140*/  IMAD R0, R6, UR6, RZ ;  /* 0x0000000606007c24 */ /* 0x000fe4000f8e02ff */
[----:B------:R-:W-:Y:S01]  /*f150*/  @P4 IMAD.HI.U32 R6, R8, UR10, RZ ;  /* 0x0000000a08064c27 */ /* 0x000fe2000f8e00ff */
[----:B------:R-:W-:Y:S01]  /*f160*/  @UP0 ULDC UR10, c[0x0][0xbf0] ;  /* 0x0002fc00000a0ab9 */ /* 0x000fe20000000800 */
[----:B------:R-:W-:Y:S01]  /*f170*/  @!PT LDS RZ, [RZ] ;  /* 0x00000000fffff984 */ /* 0x000fe20000000800 */
[----:B------:R-:W-:Y:S01]  /*f180*/  @!PT LDS RZ, [RZ] ;  /* 0x00000000fffff984 */ /* 0x000fe20000000800 */
[----:B------:R-:W-:Y:S01]  /*f190*/  @!PT LDS RZ, [RZ] ;  /* 0x00000000fffff984 */ /* 0x000fe20000000800 */
[----:B------:R-:W-:Y:S01]  /*f1a0*/  @!PT LDS RZ, [RZ] ;  /* 0x00000000fffff984 */ /* 0x000fe20000000800 */
[----:B------:R0:W-:Y:S06]  /*f1b0*/  MEMBAR.ALL.CTA ;  /* 0x0000000000007992 */ /* 0x0001ec0000008000 */
[----:B0-----:R-:W0:Y:S01]  /*f1c0*/  FENCE.VIEW.ASYNC.S ;  /* 0x00000000000073c6 */ /* 0x001e220000000000 */
[----:B------:R-:W-:Y:S01]  /*f1d0*/  IMAD.MOV.U32 R7, RZ, RZ, R8 ;  /* 0x000000ffff077224 */ /* 0x000fe200078e0008 */
[----:B------:R-:W-:Y:S01]  /*f1e0*/  @P4 SHF.R.U32.HI R7, RZ, UR10, R6 ;  /* 0x0000000aff074c19 */ /* 0x000fe20008011606 */
[----:B------:R-:W-:-:S02]  /*f1f0*/  IMAD R9, R205, UR7, R0 ;  /* 0x00000007cd097c24 */ /* 0x000fc4000f8e0200 */
[----:B------:R-:W-:Y:S01]  /*f200*/  IMAD.WIDE.U32 R4, R205, UR6, R4 ;  /* 0x00000006cd047c25 */ /* 0x000fe2000f8e0004 */
[----:B------:R-:W-:Y:S01]  /*f210*/  SHF.R.S32.HI R0, RZ, 0x1f, R7 ;  /* 0x0000001fff007819 */ /* 0x000fe20000011407 */
[----:B------:R-:W-:Y:S02]  /*f220*/  ULDC.64 UR6, c[0x0][0xae0] ;  /* 0x0002b80000067ab9 */ /* 0x000fe40000000a00 */
[----:B------:R-:W-:Y:S02]  /*f230*/  IMAD.IADD R5, R5, 0x1, R9 ;  /* 0x0000000105057824 */ /* 0x000fe400078e0209 */
[----:B------:R-:W-:Y:S02]  /*f240*/  IMAD.MOV R9, RZ, RZ, -R7 ;  /* 0x000000ffff097224 */ /* 0x000fe400078e0a07 */
[----:B------:R-:W-:Y:S02]  /*f250*/  IMAD R0, R0, UR6, RZ ;  /* 0x0000000600007c24 */ /* 0x000fe4000f8e02ff */
[----:B------:R-:W-:-:S02]  /*f260*/  IMAD R9, R9, UR11, R8 ;  /* 0x0000000b09097c24 */ /* 0x000fc4000f8e0208 */
        /* <DEDUP_REMOVED lines=8> */
[----:B------:R-:W-:Y:S02]  /*f2f0*/  ULDC.64 UR6, c[0x0][0xa80] ;  /* 0x0002a00000067ab9 */ /* 0x000fe40000000a00 */
[----:B------:R-:W-:Y:S01]  /*f300*/  LEA R11, P2, R4, UR6, 0x1 ;  /* 0x00000006040b7c11 */ /* 0x000fe2000f8408ff */
[----:B------:R-:W-:Y:S01]  /*f310*/  IMAD.IADD R3, R5, 0x1, R3 ;  /* 0x0000000105037824 */ /* 0x000fe200078e0203 */
[----:B------:R-:W-:-:S04]  /*f320*/  UIADD3 UR6, UR9, 0x22820, URZ ;  /* 0x0002282009067890 */ /* 0x000fc8000fffe03f */
        /* <DEDUP_REMOVED lines=8> */
[----:B0-----:R-:W-:Y:S01]  /*f3b0*/  SYNCS.ARRIVE.TRANS64.RED.A1T0 RZ, [UR6], RZ ;  /* 0x000000ffffff79a7 */ /* 0x001fe20008100406 */
[----:B------:R0:W1:Y:S01]  /*f3c0*/  SHFL.IDX PT, R21, R11, RZ, 0x181f ;  /* 0x00181fff0b157589 */ /* 0x00006200000e0000 */
[----:B------:R-:W-:Y:S03]  /*f3d0*/  BSSY B1, `(.L_x_2420) ;  /* 0x000001a000017945 */ /* 0x000fe60003800000 */
[----:B------:R0:W2:Y:S01]  /*f3e0*/  SHFL.IDX PT, R17, R3, RZ, 0x181f ;  /* 0x00181fff03117589 */ /* 0x0000a200000e0000 */
        /* <DEDUP_REMOVED lines=24> */
.L_x_2421:
[----:B------:R-:W-:Y:S05]  /*f570*/  BSYNC B1 ;  /* 0x0000000000017941 */ /* 0x000fea0003800000 */
.L_x_2420:
[----:B0----5:R0:W3:Y:S01]  /*f580*/  SHFL.IDX PT, R13, R3, 0x1, 0x181f ;  /* 0x00381f00030d7f89 */ /* 0x0210e200000e0000 */
[----:B------:R-:W-:Y:S03]  /*f590*/  BSSY B1, `(.L_x_2422) ;  /* 0x0000014000017945 */ /* 0x000fe60003800000 */
[----:B------:R0:W4:Y:S01]  /*f5a0*/  SHFL.IDX PT, R9, R11, 0x1, 0x181f ;  /* 0x00381f000b097f89 */ /* 0x00012200000e0000 */
[----:B------:R-:W-:Y:S05]  /*f5b0*/  @P1 BRA `(.L_x_2423) ;  /* 0x0000000000441947 */ /* 0x000fea0003800000 */
[----:B------:R-:W-:Y:S02]  /*f5c0*/  ULDC UR6, c[0x0][0xac8] ;  /* 0x0002b20000067ab9 */ /* 0x000fe40000000800 */
[----:B------:R-:W-:Y:S02]  /*f5d0*/  ISETP.GE.AND P4, PT, R2, UR6, PT ;  /* 0x0000000602007c0c */ /* 0x000fe4000bf86270 */
[----:B------:R-:W-:Y:S02]  /*f5e0*/  ISETP.GE.AND P3, PT, R84, UR6, PT ;  /* 0x0000000654007c0c */ /* 0x000fe4000bf66270 */
[----:B------:R-:W-:Y:S02]  /*f5f0*/  ISETP.GE.AND P2, PT, R86, UR6, PT ;  /* 0x0000000656007c0c */ /* 0x000fe4000bf46270 */
[----:B------:R-:W-:-:S07]  /*f600*/  ISETP.GE.AND P1, PT, R88, UR6, PT ;  /* 0x0000000658007c0c */ /* 0x000fce000bf26270 */
[-C--:B----4-:R-:W-:Y:S02]  /*f610*/  @!P4 LEA R4, P6, R2, R9.reuse, 0x1 ;  /* 0x000000090204c211 */ /* 0x090fe400078c08ff */
        /* <DEDUP_REMOVED lines=11> */
.L_x_2423:
[----:B------:R-:W-:Y:S05]  /*f6d0*/  BSYNC B1 ;  /* 0x0000000000017941 */ /* 0x000fea0003800000 */
.L_x_2422:
[----:B---3--:R3:W0:Y:S01]  /*f6e0*/  SHFL.IDX PT, R13, R3, 0x2, 0x181f ;  /* 0x00581f00030d7f89 */ /* 0x00862200000e0000 */
[----:B------:R-:W-:Y:S03]  /*f6f0*/  BSSY B1, `(.L_x_2424) ;  /* 0x0000014000017945 */ /* 0x000fe60003800000 */
[----:B------:R3:W0:Y:S01]  /*f700*/  SHFL.IDX PT, R7, R11, 0x2, 0x181f ;  /* 0x00581f000b077f89 */ /* 0x00062200000e0000 */
[----:B------:R-:W-:Y:S05]  /*f710*/  @P0 BRA `(.L_x_2425) ;  /* 0x0000000000440947 */ /* 0x000fea0003800000 */
[----:B------:R-:W-:Y:S02]  /*f720*/  ULDC UR6, c[0x0][0xac8] ;  /* 0x0002b20000067ab9 */ /* 0x000fe40000000800 */
[----:B------:R-:W-:Y:S02]  /*f730*/  ISETP.GE.AND P3, PT, R2, UR6, PT ;  /* 0x0000000602007c0c */ /* 0x000fe4000bf66270 */
[----:B------:R-:W-:Y:S02]  /*f740*/  ISETP.GE.AND P2, PT, R84, UR6, PT ;  /* 0x0000000654007c0c */ /* 0x000fe4000bf46270 */
[----:B------:R-:W-:Y:S02]  /*f750*/  ISETP.GE.AND P1, PT, R86, UR6, PT ;  /* 0x0000000656007c0c */ /* 0x000fe4000bf26270 */
[----:B------:R-:W-:-:S07]  /*f760*/  ISETP.GE.AND P0, PT, R88, UR6, PT ;  /* 0x0000000658007c0c */ /* 0x000fce000bf06270 */
[-C--:B0-----:R-:W-:Y:S02]  /*f770*/  @!P3 LEA R4, P6, R2, R7.reuse, 0x1 ;  /* 0x000000070204b211 */ /* 0x081fe400078c08ff */
[-C--:B------:R-:W-:Y:S02]  /*f780*/  @!P2 LEA R6, P5, R84, R7.reuse, 0x1 ;  /* 0x000000075406a211 */ /* 0x080fe400078a08ff */
[----:B------:R-:W-:Y:S02]  /*f790*/  @!P1 LEA R8, P4, R86, R7, 0x1 ;  /* 0x0000000756089211 */ /* 0x000fe400078808ff */
[----:B------:R-:W-:Y:S02]  /*f7a0*/  @!P3 LEA.HI.X R5, R2, R13, R89, 0x1, P6 ;  /* 0x0000000d0205b211 */ /* 0x000fe400030f0c59 */
[----:B------:R-:W-:Y:S02]  /*f7b0*/  @!P0 LEA R12, P6, R88, R7, 0x1 ;  /* 0x00000007580c8211 */ /* 0x000fe400078c08ff */
[-C--:B------:R-:W-:Y:S01]  /*f7c0*/  @!P2 LEA.HI.X R7, R84, R13.reuse, R23, 0x1, P5 ;  /* 0x0000000d5407a211 */ /* 0x080fe200028f0c17 */
[----:B------:R0:W-:Y:S01]  /*f7d0*/  @!P3 ST.E.128 desc[UR40][R4.64], R28 ;  /* 0x0000001c0400b985 */ /* 0x0001e2000c101d28 */
[----:B----4-:R-:W-:-:S02]  /*f7e0*/  @!P1 LEA.HI.X R9, R86, R13, R85, 0x1, P4 ;  /* 0x0000000d56099211 */ /* 0x010fc400020f0c55 */
[----:B------:R-:W-:Y:S01]  /*f7f0*/  @!P0 LEA.HI.X R13, R88, R13, R87, 0x1, P6 ;  /* 0x0000000d580d8211 */ /* 0x000fe200030f0c57 */
[----:B------:R0:W-:Y:S04]  /*f800*/  @!P2 ST.E.128 desc[UR40][R6.64], R44 ;  /* 0x0000002c0600a985 */ /* 0x0001e8000c101d28 */
[----:B------:R0:W-:Y:S04]  /*f810*/  @!P1 ST.E.128 desc[UR40][R8.64], R60 ;  /* 0x0000003c08009985 */ /* 0x0001e8000c101d28 */
[----:B------:R0:W-:Y:S02]  /*f820*/  @!P0 ST.E.128 desc[UR40][R12.64], R76 ;  /* 0x0000004c0c008985 */ /* 0x0001e4000c101d28 */
.L_x_2425:
[----:B------:R-:W-:Y:S05]  /*f830*/  BSYNC B1 ;  /* 0x0000000000017941 */ /* 0x000fea0003800000 */
.L_x_2424:
[----:B------:R-:W-:Y:S01]  /*f840*/  VIADD R0, R20, 0x60 ;  /* 0x0000006014007836 */ /* 0x000fe20000000000 */
[----:B0--3--:R-:W0:Y:S04]  /*f850*/  SHFL.IDX PT, R3, R3, 0x3, 0x181f ;  /* 0x00781f0003037f89 */ /* 0x009e2800000e0000 */
[----:B------:R-:W-:Y:S01]  /*f860*/  ISETP.GE.AND P0, PT, R0, UR8, PT ;  /* 0x0000000800007c0c */ /* 0x000fe2000bf06270 */
[----:B------:R-:W3:-:S12]  /*f870*/  SHFL.IDX PT, R11, R11, 0x3, 0x181f ;  /* 0x00781f000b0b7f89 */ /* 0x000ed800000e0000 */
[----:B------:R-:W-:Y:S05]  /*f880*/  @P0 BRA `(.L_x_2426) ;  /* 0x00000024005c0947 */ /* 0x000fea0003800000 */
        /* <DEDUP_REMOVED lines=9> */
[----:B----4-:R-:W-:Y:S01]  /*f920*/  @!P5 LEA.HI.X R9, R86, R3, R85, 0x1, P2 ;  /* 0x000000035609d211 */ /* 0x010fe200010f0c55 */
        /* <DEDUP_REMOVED lines=9> */
.L_x_2419:
[----:B------:R-:W-:Y:S01]  /*f9c0*/  ULDC.64 UR6, c[0x0][0xb08] ;  /* 0x0002c20000067ab9 */ /* 0x000fe20000000a00 */
[----:B------:R-:W-:Y:S01]  /*f9d0*/  ULDC.64 UR12, c[0x0][0xb40] ;  /* 0x0002d000000c7ab9 */ /* 0x000fe20000000a00 */
[----:B------:R-:W-:Y:S01]  /*f9e0*/  IMAD R0, R0, UR6, RZ ;  /* 0x0000000600007c24 */ /* 0x000fe2000f8e02ff */
[----:B------:R-:W-:Y:S01]  /*f9f0*/  UIADD3 UR9, UR9, 0x22820, URZ ;  /* 0x0002282009097890 */ /* 0x000fe2000fffe03f */
[C---:B0-----:R-:W-:Y:S01]  /*fa00*/  IMAD.WIDE.U32 R2, R5.reuse, UR6, RZ ;  /* 0x0000000605027c25 */ /* 0x041fe2000f8e00ff */
[----:B------:R-:W-:Y:S01]  /*fa10*/  ISETP.GE.AND P0, PT, R12, UR8, PT ;  /* 0x000000080c007c0c */ /* 0x000fe2000bf06270 */
[----:B------:R-:W-:Y:S01]  /*fa20*/  BSSY B1, `(.L_x_2427) ;  /* 0x00000c9000017945 */ /* 0x000fe20003800000 */
[----:B------:R-:W-:Y:S01]  /*fa30*/  UPRMT UR9, URZ, 0x654, UR9 ;  /* 0x000006543f097896 */ /* 0x000fe20008000009 */
[----:B------:R-:W-:Y:S01]  /*fa40*/  IMAD R5, R5, UR7, R0 ;  /* 0x0000000705057c24 */ /* 0x000fe2000f8e0200 */
[----:B------:R-:W-:Y:S01]  /*fa50*/  ULDC.64 UR6, c[0x0][0xb38] ;  /* 0x0002ce0000067ab9 */ /* 0x000fe20000000a00 */
[----:B------:R-:W-:-:S02]  /*fa60*/  SHF.R.S32.HI R0, RZ, 0x1f, R205 ;  /* 0x0000001fff007819 */ /* 0x000fc400000114cd */
[----:B------:R-:W-:Y:S01]  /*fa70*/  IMAD.IADD R3, R3, 0x1, R5 ;  /* 0x0000000103037824 */ /* 0x000fe200078e0205 */
[----:B------:R-:W-:Y:S01]  /*fa80*/  SHF.R.S32.HI R153, RZ, 0x1f, R209 ;  /* 0x0000001fff997819 */ /* 0x000fe200000114d1 */
[----:B------:R-:W-:Y:S01]  /*fa90*/  IMAD.MOV.U32 R5, RZ, RZ, R152 ;  /* 0x000000ffff057224 */ /* 0x000fe200078e0098 */
[----:B------:R-:W-:Y:S01]  /*faa0*/  SHF.R.S32.HI R154, RZ, 0x1f, R210 ;  /* 0x0000001fff9a7819 */ /* 0x000fe200000114d2 */
[C---:B------:R-:W-:Y:S01]  /*fab0*/  IMAD.WIDE.U32 R2, R23.reuse, UR6, R2 ;  /* 0x0000000617027c25 */ /* 0x040fe2000f8e0002 */
[----:B------:R-:W-:Y:S01]  /*fac0*/  @UP0 ULDC UR6, c[0x0][0xbec] ;  /* 0x0002fb0000060ab9 */ /* 0x000fe20000000800 */
[----:B------:R-:W-:Y:S01]  /*fad0*/  SYNCS.ARRIVE.TRANS64.RED.A1T0 RZ, [UR9], RZ ;  /* 0x000000ffffff79a7 */ /* 0x000fe20008100409 */
[----:B------:R-:W-:Y:S01]  /*fae0*/  SHF.R.S32.HI R155, RZ, 0x1f, R211 ;  /* 0x0000001fff9b7819 */ /* 0x000fe200000114d3 */
[----:B------:R-:W-:Y:S01]  /*faf0*/  IMAD R0, R0, UR12, RZ ;  /* 0x0000000c00007c24 */ /* 0x000fe2000f8e02ff */
[----:B------:R-:W-:Y:S01]  /*fb00*/  SHF.R.S32.HI R156, RZ, 0x1f, R212 ;  /* 0x0000001fff9c7819 */ /* 0x000fe200000114d4 */
[----:B------:R-:W-:Y:S01]  /*fb10*/  IMAD R3, R23, UR7, R3 ;  /* 0x0000000717037c24 */ /* 0x000fe2000f8e0203 */
[----:B------:R-:W-:Y:S01]  /*fb20*/  SHF.R.S32.HI R157, RZ, 0x1f, R213 ;  /* 0x0000001fff9d7819 */ /* 0x000fe200000114d5 */
[----:B------:R-:W-:Y:S01]  /*fb30*/  @P4 IMAD.HI.U32 R4, R152, UR6, RZ ;  /* 0x0000000698044c27 */ /* 0x000fe2000f8e00ff */
[----:B------:R-:W-:Y:S01]  /*fb40*/  @UP0 ULDC UR6, c[0x0][0xbf0] ;  /* 0x0002fc0000060ab9 */ /* 0x000fe20000000800 */
[----:B------:R-:W-:-:S02]  /*fb50*/  SHF.R.S32.HI R158, RZ, 0x1f, R214 ;  /* 0x0000001fff9e7819 */ /* 0x000fc400000114d6 */
[C---:B------:R-:W-:Y:S01]  /*fb60*/  IMAD R7, R205.reuse, UR13, R0 ;  /* 0x0000000dcd077c24 */ /* 0x040fe2000f8e0200 */
[----:B------:R-:W-:Y:S01]  /*fb70*/  @P4 SHF.R.U32.HI R5, RZ, UR6, R4 ;  /* 0x00000006ff054c19 */ /* 0x000fe20008011604 */
[----:B------:R-:W-:Y:S01]  /*fb80*/  IMAD.WIDE.U32 R2, R205, UR12, R2 ;  /* 0x0000000ccd027c25 */ /* 0x000fe2000f8e0002 */
[----:B------:R-:W-:Y:S01]  /*fb90*/  ULDC.64 UR6, c[0x0][0xb48] ;  /* 0x0002d20000067ab9 */ /* 0x000fe20000000a00 */
[----:B------:R-:W-:Y:S01]  /*fba0*/  ULDC.64 UR12, c[0x0][0xb30] ;  /* 0x0002cc00000c7ab9 */ /* 0x000fe20000000a00 */
[----:B------:R-:W-:Y:S01]  /*fbb0*/  SHF.R.S32.HI R0, RZ, 0x1f, R5 ;  /* 0x0000001fff007819 */ /* 0x000fe20000011405 */
[----:B------:R-:W-:Y:S01]  /*fbc0*/  IMAD.IADD R3, R3, 0x1, R7 ;  /* 0x0000000103037824 */ /* 0x000fe200078e0207 */
[----:B------:R-:W-:Y:S01]  /*fbd0*/  SHF.R.S32.HI R159, RZ, 0x1f, R215 ;  /* 0x0000001fff9f7819 */ /* 0x000fe200000114d7 */
[----:B------:R-:W-:Y:S01]  /*fbe0*/  IMAD.MOV R7, RZ, RZ, -R5 ;  /* 0x000000ffff077224 */ /* 0x000fe200078e0a05 */
[----:B------:R-:W-:Y:S01]  /*fbf0*/  SHF.R.S32.HI R160, RZ, 0x1f, R216 ;  /* 0x0000001fffa07819 */ /* 0x000fe200000114d8 */
[----:B------:R-:W-:Y:S01]  /*fc00*/  IMAD.WIDE.U32 R2, R234, UR6, R2 ;  /* 0x00000006ea027c25 */ /* 0x000fe2000f8e0002 */
[----:B------:R-:W-:-:S02]  /*fc10*/  SHF.R.S32.HI R161, RZ, 0x1f, R217 ;  /* 0x0000001fffa17819 */ /* 0x000fc400000114d9 */
[----:B------:R-:W-:Y:S01]  /*fc20*/  SHF.R.S32.HI R162, RZ, 0x1f, R218 ;  /* 0x0000001fffa27819 */ /* 0x000fe200000114da */
[----:B------:R-:W-:Y:S01]  /*fc30*/  IMAD R7, R7, UR11, R152 ;  /* 0x0000000b07077c24 */ /* 0x000fe2000f8e0298 */
        /* <DEDUP_REMOVED lines=19> */
[----:B------:R-:W-:Y:S01]  /*fd70*/  IMAD.IADD R3, R3, 0x1, R5 ;  /* 0x0000000103037824 */ /* 0x000fe200078e0205 */
[----:B------:R-:W-:-:S02]  /*fd80*/  LEA R0, P1, R2, UR6, 0x2 ;  /* 0x0000000602007c11 */ /* 0x000fc4000f8210ff */
[----:B------:R-:W-:Y:S02]  /*fd90*/  SHF.R.S32.HI R171, RZ, 0x1f, R227 ;  /* 0x0000001fffab7819 */ /* 0x000fe400000114e3 */
[----:B------:R-:W-:Y:S02]  /*fda0*/  LEA.HI.X R20, R2, UR7, R3, 0x2, P1 ;  /* 0x0000000702147c11 */ /* 0x000fe400088f1403 */
[----:B------:R0:W1:Y:S01]  /*fdb0*/  SHFL.IDX PT, R2, R0, RZ, 0x1c1f ;  /* 0x001c1fff00027589 */ /* 0x00006200000e0000 */
[----:B------:R-:W-:Y:S02]  /*fdc0*/  SHF.R.S32.HI R172, RZ, 0x1f, R228 ;  /* 0x0000001fffac7819 */ /* 0x000fe400000114e4 */
[----:B------:R-:W-:Y:S01]  /*fdd0*/  SHF.R.S32.HI R173, RZ, 0x1f, R229 ;  /* 0x0000001fffad7819 */ /* 0x000fe200000114e5 */
[----:B------:R0:W2:Y:S01]  /*fde0*/  SHFL.IDX PT, R3, R20, RZ, 0x1c1f ;  /* 0x001c1fff14037589 */ /* 0x0000a200000e0000 */
[----:B------:R-:W-:Y:S02]  /*fdf0*/  SHF.R.S32.HI R174, RZ, 0x1f, R230 ;  /* 0x0000001fffae7819 */ /* 0x000fe400000114e6 */
[----:B------:R-:W-:-:S02]  /*fe00*/  SHF.R.S32.HI R175, RZ, 0x1f, R231 ;  /* 0x0000001fffaf7819 */ /* 0x000fc400000114e7 */
[----:B------:R-:W-:Y:S02]  /*fe10*/  SHF.R.S32.HI R176, RZ, 0x1f, R232 ;  /* 0x0000001fffb07819 */ /* 0x000fe400000114e8 */
[----:B------:R-:W-:Y:S01]  /*fe20*/  SHF.R.S32.HI R177, RZ, 0x1f, R233 ;  /* 0x0000001fffb17819 */ /* 0x000fe200000114e9 */
[----:B0-----:R-:W-:Y:S06]  /*fe30*/  @P0 BRA `(.L_x_2428) ;  /* 0x00000008001c0947 */ /* 0x001fec0003800000 */
[----:B------:R-:W-:Y:S01]  /*fe40*/  ULDC UR6, c[0x0][0xac8] ;  /* 0x0002b20000067ab9 */ /* 0x000fe20000000800 */
[----:B------:R-:W-:Y:S01]  /*fe50*/  VIADD R21, R19, 0xe8 ;  /* 0x000000e813157836 */ /* 0x000fe20000000000 */
[----:B------:R-:W-:Y:S02]  /*fe60*/  ISETP.GE.AND P4, PT, R233, UR6, PT ;  /* 0x00000006e9007c0c */ /* 0x000fe4000bf86270 */
[----:B------:R-:W-:Y:S02]  /*fe70*/  ISETP.GE.AND P3, PT, R232, UR6, PT ;  /* 0x00000006e8007c0c */ /* 0x000fe4000bf66270 */
[----:B------:R-:W-:Y:S02]  /*fe80*/  ISETP.GE.AND P5, PT, R19, UR6, PT ;  /* 0x0000000613007c0c */ /* 0x000fe4000bfa6270 */
[----:B------:R-:W-:Y:S02]  /*fe90*/  ISETP.GE.AND P1, PT, R230, UR6, PT ;  /* 0x00000006e6007c0c */ /* 0x000fe4000bf26270 */
[----:B------:R-:W-:-:S05]  /*fea0*/  ISETP.GE.AND P0, PT, R231, UR6, PT ;  /* 0x00000006e7007c0c */ /* 0x000fca000bf06270 */
[-C--:B-1----:R-:W-:Y:S02]  /*feb0*/  @!P4 LEA R4, P2, R233, R2.reuse, 0x2 ;  /* 0x00000002e904c211 */ /* 0x082fe400078410ff */
[C---:B------:R-:W-:Y:S02]  /*fec0*/  @!P3 LEA R6, P6, R232.reuse, R2, 0x2 ;  /* 0x00000002e806b211 */ /* 0x040fe400078c10ff */
        /* <DEDUP_REMOVED lines=9> */
[CC--:B0-----:R-:W-:Y:S02]  /*ff60*/  @!P0 LEA R4, P6, R231.reuse, R2.reuse, 0x2 ;  /* 0x00000002e7048211 */ /* 0x0c1fe400078c10ff */
[CC--:B-1----:R-:W-:Y:S02]  /*ff70*/  @!P1 LEA R6, P5, R230.reuse, R2.reuse, 0x2 ;  /* 0x00000002e6069211 */ /* 0x0c2fe400078a10ff */
        /* <DEDUP_REMOVED lines=11> */
[CC--:B-1----:R-:W-:Y:S02]  /*10030*/  @!P4 LEA R6, P2, R227.reuse, R2.reuse, 0x2 ;  /* 0x00000002e306c211 */ /* 0x0c2fe400078410ff */
[-C--:B------:R-:W-:Y:S02]  /*10040*/  @!P3 LEA.HI.X R5, R228, R3.reuse, R172, 0x2, P6 ;  /* 0x00000003e405b211 */ /* 0x080fe400030f14ac */
[----:B------:R-:W-:Y:S02]  /*10050*/  @!P4 LEA.HI.X R7, R227, R3, R171, 0x2, P2 ;  /* 0x00000003e307c211 */ /* 0x000fe400010f14ab */
[----:B--2---:R-:W-:Y:S01]  /*10060*/  @!P5 LEA R8, P6, R226, R2, 0x2 ;  /* 0x00000002e208d211 */ /* 0x004fe200078c10ff */
[----:B------:R0:W-:Y:S01]  /*10070*/  @!P3 ST.E.64 desc[UR40][R4.64], R48 ;  /* 0x000000300400b985 */ /* 0x0001e2000c101b28 */
[----:B------:R-:W-:-:S02]  /*10080*/  ISETP.GE.AND P2, PT, R223, UR6, PT ;  /* 0x00000006df007c0c */ /* 0x000fc4000bf46270 */
[----:B------:R-:W-:Y:S01]  /*10090*/  @!P5 LEA.HI.X R9, R226, R3, R170, 0x2, P6 ;  /* 0x00000003e209d211 */ /* 0x000fe200030f14aa */
[----:B------:R1:W-:Y:S01]  /*100a0*/  @!P4 ST.E.64 desc[UR40][R6.64], R52 ;  /* 0x000000340600c985 */ /* 0x0003e2000c101b28 */
[----:B------:R-:W-:-:S03]  /*100b0*/  ISETP.GE.AND P3, PT, R222, UR6, PT ;  /* 0x00000006de007c0c */ /* 0x000fc6000bf66270 */
[----:B------:R2:W-:Y:S01]  /*100c0*/  @!P5 ST.E.64 desc[UR40][R8.64], R56 ;  /* 0x000000380800d985 */ /* 0x0005e2000c101b28 */
[CC--:B0-----:R-:W-:Y:S02]  /*100d0*/  @!P0 LEA R4, P4, R225.reuse, R2.reuse, 0x2 ;  /* 0x00000002e1048211 */ /* 0x0c1fe400078810ff */
[C---:B-1----:R-:W-:Y:S02]  /*100e0*/  @!P1 LEA R6, P5, R224.reuse, R2, 0x2 ;  /* 0x00000002e0069211 */ /* 0x042fe400078a10ff */
[-C--:B------:R-:W-:Y:S02]  /*100f0*/  @!P0 LEA.HI.X R5, R225, R3.reuse, R169, 0x2, P4 ;  /* 0x00000003e1058211 */ /* 0x080fe400020f14a9 */
[----:B------:R-:W-:Y:S02]  /*10100*/  ISETP.GE.AND P4, PT, R221, UR6, PT ;  /* 0x00000006dd007c0c */ /* 0x000fe4000bf86270 */
[----:B------:R-:W-:Y:S01]  /*10110*/  @!P1 LEA.HI.X R7, R224, R3, R168, 0x2, P5 ;  /* 0x00000003e0079211 */ /* 0x000fe200028f14a8 */
[----:B------:R0:W-:Y:S01]  /*10120*/  @!P0 ST.E.64 desc[UR40][R4.64], R60 ;  /* 0x0000003c04008985 */ /* 0x0001e2000c101b28 */
[----:B------:R-:W-:-:S02]  /*10130*/  ISETP.GE.AND P5, PT, R220, UR6, PT ;  /* 0x00000006dc007c0c */ /* 0x000fc4000bfa6270 */
[C---:B--2---:R-:W-:Y:S01]  /*10140*/  @!P2 LEA R8, P6, R223.reuse, R2, 0x2 ;  /* 0x00000002df08a211 */ /* 0x044fe200078c10ff */
[----:B------:R1:W-:Y:S01]  /*10150*/  @!P1 ST.E.64 desc[UR40][R6.64], R64 ;  /* 0x0000004006009985 */ /* 0x0003e2000c101b28 */
[----:B------:R-:W-:Y:S02]  /*10160*/  ISETP.GE.AND P1, PT, R218, UR6, PT ;  /* 0x00000006da007c0c */ /* 0x000fe4000bf26270 */
[----:B------:R-:W-:Y:S02]  /*10170*/  @!P2 LEA.HI.X R9, R223, R3, R167, 0x2, P6 ;  /* 0x00000003df09a211 */ /* 0x000fe400030f14a7 */
[----:B------:R-:W-:-:S03]  /*10180*/  ISETP.GE.AND P0, PT, R219, UR6, PT ;  /* 0x00000006db007c0c */ /* 0x000fc6000bf06270 */
[----:B------:R2:W-:Y:S01]  /*10190*/  @!P2 ST.E.64 desc[UR40][R8.64], R68 ;  /* 0x000000440800a985 */ /* 0x0005e2000c101b28 */
[CC--:B0-----:R-:W-:Y:S02]  /*101a0*/  @!P3 LEA R4, P6, R222.reuse, R2.reuse, 0x2 ;  /* 0x00000002de04b211 */ /* 0x0c1fe400078c10ff */
[CC--:B-1----:R-:W-:Y:S02]  /*101b0*/  @!P4 LEA R6, P2, R221.reuse, R2.reuse, 0x2 ;  /* 0x00000002dd06c211 */ /* 0x0c2fe400078410ff */
[-C--:B------:R-:W-:Y:S02]  /*101c0*/  @!P3 LEA.HI.X R5, R222, R3.reuse, R166, 0x2, P6 ;  /* 0x00000003de05b211 */ /* 0x080fe400030f14a6 */
[----:B------:R-:W-:Y:S02]  /*101d0*/  @!P4 LEA.HI.X R7, R221, R3, R165, 0x2, P2 ;  /* 0x00000003dd07c211 */ /* 0x000fe400010f14a5 */
[----:B------:R-:W-:Y:S01]  /*101e0*/  ISETP.GE.AND P2, PT, R217, UR6, PT ;  /* 0x00000006d9007c0c */ /* 0x000fe2000bf46270 */
[----:B------:R-:W-:Y:S01]  /*101f0*/  @!P3 ST.E.64 desc[UR40][R4.64], R72 ;  /* 0x000000480400b985 */ /* 0x000fe2000c101b28 */
[----:B--2---:R-:W-:-:S02]  /*10200*/  @!P5 LEA R8, P6, R220, R2, 0x2 ;  /* 0x00000002dc08d211 */ /* 0x004fc400078c10ff */
        /* <DEDUP_REMOVED lines=13> */
[-C--:B0-----:R-:W-:Y:S01]  /*102e0*/  @!P4 LEA R6, P0, R215, R2.reuse, 0x2 ;  /* 0x00000002d706c211 */ /* 0x081fe200078010ff */
[----:B------:R0:W-:Y:S01]  /*102f0*/  @!P1 ST.E.64 desc[UR40][R14.64], R88 ;  /* 0x000000580e009985 */ /* 0x0001e2000c101b28 */
[-C--:B------:R-:W-:Y:S02]  /*10300*/  @!P5 LEA R4, P1, R216, R2.reuse, 0x2 ;  /* 0x00000002d804d211 */ /* 0x080fe400078210ff */
[----:B-1----:R-:W-:Y:S01]  /*10310*/  @!P3 LEA R8, P6, R214, R2, 0x2 ;  /* 0x00000002d608b211 */ /* 0x002fe200078c10ff */
[----:B------:R1:W-:Y:S01]  /*10320*/  @!P2 ST.E.64 desc[UR40][R16.64], R92 ;  /* 0x0000005c1000a985 */ /* 0x0003e2000c101b28 */
[----:B------:R-:W-:Y:S02]  /*10330*/  ISETP.GE.AND P2, PT, R213, UR6, PT ;  /* 0x00000006d5007c0c */ /* 0x000fe4000bf46270 */
[----:B------:R-:W-:-:S02]  /*10340*/  @!P5 LEA.HI.X R5, R216, R3, R160, 0x2, P1 ;  /* 0x00000003d805d211 */ /* 0x000fc400008f14a0 */
[----:B------:R-:W-:Y:S02]  /*10350*/  ISETP.GE.AND P1, PT, R212, UR6, PT ;  /* 0x00000006d4007c0c */ /* 0x000fe4000bf26270 */
[-C--:B------:R-:W-:Y:S01]  /*10360*/  @!P4 LEA.HI.X R7, R215, R3.reuse, R159, 0x2, P0 ;  /* 0x00000003d707c211 */ /* 0x080fe200000f149f */
[----:B------:R3:W-:Y:S01]  /*10370*/  @!P5 ST.E.64 desc[UR40][R4.64], R96 ;  /* 0x000000600400d985 */ /* 0x0007e2000c101b28 */
[----:B------:R-:W-:Y:S02]  /*10380*/  @!P3 LEA.HI.X R9, R214, R3, R158, 0x2, P6 ;  /* 0x00000003d609b211 */ /* 0x000fe400030f149e */
[----:B------:R-:W-:Y:S01]  /*10390*/  ISETP.GE.AND P0, PT, R211, UR6, PT ;  /* 0x00000006d3007c0c */ /* 0x000fe2000bf06270 */
[----:B------:R-:W-:Y:S01]  /*103a0*/  @!P4 ST.E.64 desc[UR40][R6.64], R100 ;  /* 0x000000640600c985 */ /* 0x000fe2000c101b28 */
[----:B------:R-:W-:Y:S02]  /*103b0*/  ISETP.GE.AND P4, PT, R209, UR6, PT ;  /* 0x00000006d1007c0c */ /* 0x000fe4000bf86270 */
[----:B--2---:R-:W-:Y:S01]  /*103c0*/  @!P2 LEA R12, P6, R213, R2, 0x2 ;  /* 0x00000002d50ca211 */ /* 0x004fe200078c10ff */
[----:B------:R-:W-:Y:S01]  /*103d0*/  @!P3 ST.E.64 desc[UR40][R8.64], R104 ;  /* 0x000000680800b985 */ /* 0x000fe2000c101b28 */
[----:B------:R-:W-:-:S02]  /*103e0*/  ISETP.GE.AND P3, PT, R210, UR6, PT ;  /* 0x00000006d2007c0c */ /* 0x000fc4000bf66270 */
[CC--:B0-----:R-:W-:Y:S02]  /*103f0*/  @!P1 LEA R14, P5, R212.reuse, R2.reuse, 0x2 ;  /* 0x00000002d40e9211 */ /* 0x0c1fe400078a10ff */
[-C--:B------:R-:W-:Y:S02]  /*10400*/  @!P2 LEA.HI.X R13, R213, R3.reuse, R157, 0x2, P6 ;  /* 0x00000003d50da211 */ /* 0x080fe400030f149d */
[-C--:B------:R-:W-:Y:S02]  /*10410*/  @!P1 LEA.HI.X R15, R212, R3.reuse, R156, 0x2, P5 ;  /* 0x00000003d40f9211 */ /* 0x080fe400028f149c */
[-C--:B-1----:R-:W-:Y:S01]  /*10420*/  @!P0 LEA R16, P6, R211, R2.reuse, 0x2 ;  /* 0x00000002d3108211 */ /* 0x082fe200078c10ff */
[----:B------:R-:W-:Y:S01]  /*10430*/  @!P2 ST.E.64 desc[UR40][R12.64], R108 ;  /* 0x0000006c0c00a985 */ /* 0x000fe2000c101b28 */
[-C--:B------:R-:W-:Y:S02]  /*10440*/  @!P4 LEA R28, P5, R209, R2.reuse, 0x2 ;  /* 0x00000002d11cc211 */ /* 0x080fe400078a10ff */
[----:B------:R-:W-:Y:S01]  /*10450*/  @!P0 LEA.HI.X R17, R211, R3, R155, 0x2, P6 ;  /* 0x00000003d3118211 */ /* 0x000fe200030f149b */
[----:B------:R0:W-:Y:S01]  /*10460*/  @!P1 ST.E.64 desc[UR40][R14.64], R112 ;  /* 0x000000700e009985 */ /* 0x0001e2000c101b28 */
[----:B------:R-:W-:-:S02]  /*10470*/  @!P3 LEA R24, P1, R210, R2, 0x2 ;  /* 0x00000002d218b211 */ /* 0x000fc400078210ff */
[----:B------:R-:W-:Y:S01]  /*10480*/  ISETP.GE.AND P2, PT, R208, UR6, PT ;  /* 0x00000006d0007c0c */ /* 0x000fe2000bf46270 */
[----:B------:R1:W-:Y:S01]  /*10490*/  @!P0 ST.E.64 desc[UR40][R16.64], R116 ;  /* 0x0000007410008985 */ /* 0x0003e2000c101b28 */
[-C--:B------:R-:W-:Y:S02]  /*104a0*/  @!P3 LEA.HI.X R25, R210, R3.reuse, R154, 0x2, P1 ;  /* 0x00000003d219b211 */ /* 0x080fe400008f149a */
[----:B------:R-:W-:Y:S02]  /*104b0*/  ISETP.GE.AND P1, PT, R207, UR6, PT ;  /* 0x00000006cf007c0c */ /* 0x000fe4000bf26270 */
[----:B------:R-:W-:Y:S01]  /*104c0*/  @!P4 LEA.HI.X R29, R209, R3, R153, 0x2, P5 ;  /* 0x00000003d11dc211 */ /* 0x000fe200028f1499 */
[----:B------:R4:W-:Y:S01]  /*104d0*/  @!P3 ST.E.64 desc[UR40][R24.64], R120 ;  /* 0x000000781800b985 */ /* 0x0009e2000c101b28 */
[----:B------:R-:W-:Y:S02]  /*104e0*/  ISETP.GE.AND P0, PT, R206, UR6, PT ;  /* 0x00000006ce007c0c */ /* 0x000fe4000bf06270 */
[----:B---3--:R-:W-:Y:S01]  /*104f0*/  SHF.R.S32.HI R5, RZ, 0x1f, R206 ;  /* 0x0000001fff057819 */ /* 0x008fe200000114ce */
[----:B------:R4:W-:Y:S01]  /*10500*/  @!P4 ST.E.64 desc[UR40][R28.64], R124 ;  /* 0x0000007c1c00c985 */ /* 0x0009e2000c101b28 */
[----:B------:R-:W-:Y:S01]  /*10510*/  ISETP.GE.AND P4, PT, R21, UR6, PT ;  /* 0x0000000615007c0c */ /* 0x000fe2000bf86270 */
[C---:B0-----:R-:W-:Y:S01]  /*10520*/  VIADD R15, R19.reuse, 0xf0 ;  /* 0x000000f0130f7836 */ /* 0x041fe20000000000 */
[----:B------:R-:W-:Y:S01]  /*10530*/  @!P2 LEA R8, P5, R208, R2, 0x2 ;  /* 0x00000002d008a211 */ /* 0x000fe200078a10ff */
[----:B-1----:R-:W-:Y:S01]  /*10540*/  VIADD R17, R19, 0xf8 ;  /* 0x000000f813117836 */ /* 0x002fe20000000000 */
[----:B------:R-:W-:-:S02]  /*10550*/  SHF.R.S32.HI R13, RZ, 0x1f, R21 ;  /* 0x0000001fff0d7819 */ /* 0x000fc40000011415 */
[-C--:B------:R-:W-:Y:S02]  /*10560*/  @!P1 LEA R6, P6, R207, R2.reuse, 0x2 ;  /* 0x00000002cf069211 */ /* 0x080fe400078c10ff */
[----:B------:R-:W-:Y:S02]  /*10570*/  ISETP.GE.AND P3, PT, R15, UR6, PT ;  /* 0x000000060f007c0c */ /* 0x000fe4000bf66270 */
[-C--:B------:R-:W-:Y:S02]  /*10580*/  @!P2 LEA.HI.X R9, R208, R3.reuse, R237, 0x2, P5 ;  /* 0x00000003d009a211 */ /* 0x080fe400028f14ed */
[----:B------:R-:W-:Y:S02]  /*10590*/  @!P0 LEA R4, P5, R206, R2, 0x2 ;  /* 0x00000002ce048211 */ /* 0x000fe400078a10ff */
[----:B------:R-:W-:Y:S01]  /*105a0*/  @!P1 LEA.HI.X R7, R207, R3, R236, 0x2, P6 ;  /* 0x00000003cf079211 */ /* 0x000fe200030f14ec */
[----:B------:R4:W-:Y:S01]  /*105b0*/  @!P2 ST.E.64 desc[UR40][R8.64], R128 ;  /* 0x000000800800a985 */ /* 0x0009e2000c101b28 */
[----:B------:R-:W-:-:S02]  /*105c0*/  ISETP.GE.AND P6, PT, R17, UR6, PT ;  /* 0x0000000611007c0c */ /* 0x000fc4000bfc6270 */
[-C--:B------:R-:W-:Y:S01]  /*105d0*/  @!P0 LEA.HI.X R5, R206, R3.reuse, R5, 0x2, P5 ;  /* 0x00000003ce058211 */ /* 0x080fe200028f1405 */
[----:B------:R4:W-:Y:S01]  /*105e0*/  @!P1 ST.E.64 desc[UR40][R6.64], R132 ;  /* 0x0000008406009985 */ /* 0x0009e2000c101b28 */
[CC--:B------:R-:W-:Y:S02]  /*105f0*/  @!P4 LEA R12, P5, R21.reuse, R2.reuse, 0x2 ;  /* 0x00000002150cc211 */ /* 0x0c0fe400078a10ff */
[----:B------:R-:W-:Y:S01]  /*10600*/  SHF.R.S32.HI R16, RZ, 0x1f, R15 ;  /* 0x0000001fff107819 */ /* 0x000fe2000001140f */
[----:B------:R4:W-:Y:S01]  /*10610*/  @!P0 ST.E.64 desc[UR40][R4.64], R136 ;  /* 0x0000008804008985 */ /* 0x0009e2000c101b28 */
        /* <DEDUP_REMOVED lines=9> */
.L_x_2428:
[----:B------:R-:W-:Y:S05]  /*106b0*/  BSYNC B1 ;  /* 0x0000000000017941 */ /* 0x000fea0003800000 */
.L_x_2427:
[----:B------:R-:W-:Y:S01]  /*106c0*/  ISETP.GE.AND P0, PT, R11, UR8, PT ;  /* 0x000000080b007c0c */ /* 0x000fe2000bf06270 */
[----:B--2-4-:R0:W2:Y:S04]  /*106d0*/  SHFL.IDX PT, R3, R20, 0x1, 0x1c1f ;  /* 0x003c1f0014037f89 */ /* 0x0140a800000e0000 */
[----:B-1----:R0:W1:Y:S08]  /*106e0*/  SHFL.IDX PT, R2, R0, 0x1, 0x1c1f ;  /* 0x003c1f0000027f89 */ /* 0x00207000000e0000 */
[----:B0-----:R-:W-:Y:S05]  /*106f0*/  @P0 BRA `(.L_x_2426) ;  /* 0x0000001400c00947 */ /* 0x001fea0003800000 */
        /* <DEDUP_REMOVED lines=8> */
[----:B------:R-:W-:-:S03]  /*10780*/  SHF.R.S32.HI R0, RZ, 0x1f, R21 ;  /* 0x0000001fff007819 */ /* 0x000fc60000011415 */
[-C--:B-1----:R-:W-:Y:S02]  /*10790*/  @!P5 LEA R6, P3, R233, R2.reuse, 0x2 ;  /* 0x00000002e906d211 */ /* 0x082fe400078610ff */
[----:B--2---:R-:W-:Y:S02]  /*107a0*/  @!P4 IMAD.WIDE R4, R19, 0x4, R2 ;  /* 0x000000041304c825 */ /* 0x004fe400078e0202 */
        /* <DEDUP_REMOVED lines=126> */
.L_x_2417:
[----:B------:R-:W0:Y:S01]  /*10f90*/  LDC.64 R6, c[0x0][0xc08] ;  /* 0x00030200ff067b82 */ /* 0x000e220000000a00 */
[----:B------:R-:W-:-:S07]  /*10fa0*/  IMAD.MOV.U32 R11, RZ, RZ, RZ ;  /* 0x000000ffff0b7224 */ /* 0x000fce00078e00ff */
[----:B------:R-:W1:Y:S08]  /*10fb0*/  LDC.64 R4, c[0x0][0xc00] ;  /* 0x00030000ff047b82 */ /* 0x000e700000000a00 */
[----:B------:R-:W2:Y:S01]  /*10fc0*/  LDC.64 R2, c[0x0][0xc00] ;  /* 0x00030000ff027b82 */ /* 0x000ea20000000a00 */
[----:B0-----:R-:W-:-:S04]  /*10fd0*/  ISETP.NE.U32.AND P0, PT, R6, RZ, PT ;  /* 0x000000ff0600720c */ /* 0x001fc80003f05070 */
[----:B------:R-:W-:Y:S02]  /*10fe0*/  ISETP.NE.AND.EX P1, PT, R7, RZ, PT, P0 ;  /* 0x000000ff0700720c */ /* 0x000fe40003f25300 */
[----:B-1----:R-:W-:-:S04]  /*10ff0*/  ISETP.NE.U32.AND P0, PT, R4, RZ, PT ;  /* 0x000000ff0400720c */ /* 0x002fc80003f05070 */
[----:B------:R-:W-:Y:S01]  /*11000*/  ISETP.NE.AND.EX P0, PT, R5, RZ, PT, P0 ;  /* 0x000000ff0500720c */ /* 0x000fe20003f05300 */
[----:B------:R-:W-:Y:S01]  /*11010*/  ULDC UR6, c[0x0][0xa88] ;  /* 0x0002a20000067ab9 */ /* 0x000fe20000000800 */
[----:B--2---:R-:W-:-:S05]  /*11020*/  IMAD.WIDE R2, R205, 0x4, R2 ;  /* 0x00000004cd027825 */ /* 0x004fca00078e0202 */
[----:B------:R-:W0:Y:S01]  /*11030*/  @P1 LDC.64 R4, c[0x0][0xc08] ;  /* 0x00030200ff041b82 */ /* 0x000e220000000a00 */
[----:B------:R-:W-:-:S05]  /*11040*/  IMAD.U32 R0, RZ, RZ, UR6 ;  /* 0x00000006ff007e24 */ /* 0x000fca000f8e00ff */
[----:B------:R1:W5:Y:S01]  /*11050*/  @P0 LDG.E R11, desc[UR40][R2.64] ;  /* 0x00000028020b0981 */ /* 0x000362000c1e1900 */
[----:B0-----:R-:W-:-:S05]  /*11060*/  @P1 IMAD.WIDE R4, R205, 0x4, R4 ;  /* 0x00000004cd041825 */ /* 0x001fca00078e0204 */
[----:B------:R1:W5:Y:S01]  /*11070*/  @P1 LDG.E R0, desc[UR40][R4.64] ;  /* 0x0000002804001981 */ /* 0x000362000c1e1900 */
[----:B------:R-:W-:Y:S02]  /*11080*/  ISETP.NE.AND P2, PT, R204, RZ, PT ;  /* 0x000000ffcc00720c */ /* 0x000fe40003f45270 */
[----:B------:R-:W-:Y:S01]  /*11090*/  SHF.R.S32.HI R24, RZ, 0x1f, R205 ;  /* 0x0000001fff187819 */ /* 0x000fe200000114cd */
[----:B------:R-:W0:Y:S10]  /*110a0*/  S2R R6, SR_TID.X ;  /* 0x0000000000067919 */ /* 0x000e340000002100 */
[----:B------:R-:W2:Y:S01]  /*110b0*/  @!P2 LDC R204, c[0x0][0xad4] ;  /* 0x0002b500ffccab82 */ /* 0x000ea20000000800 */
[----:B0-----:R-:W-:Y:S01]  /*110c0*/  VIADD R28, R6, 0xffffff80 ;  /* 0xffffff80061c7836 */ /* 0x001fe20000000000 */
[----:B--2---:R-:W-:-:S04]  /*110d0*/  ISETP.GT.AND P2, PT, R204, 0x1, PT ;  /* 0x00000001cc00780c */ /* 0x004fc80003f44270 */
[----:B------:R-:W-:Y:S01]  /*110e0*/  ISETP.GT.AND P3, PT, R28, 0x7f, PT ;  /* 0x0000007f1c00780c */ /* 0x000fe20003f64270 */
[----:B-1----:R-:W-:-:S12]  /*110f0*/  @P1 BRA `(.L_x_2429) ;  /* 0x0000000000101947 */ /* 0x002fd80003800000 */
[----:B------:R-:W-:Y:S05]  /*11100*/  @!P0 BRA `(.L_x_2429) ;  /* 0x00000000000c8947 */ /* 0x000fea0003800000 */
[----:B------:R-:W2:Y:S04]  /*11110*/  LDG.E R5, desc[UR40][R2.64] ;  /* 0x0000002802057981 */ /* 0x000ea8000c1e1900 */
[----:B-----5:R-:W2:Y:S02]  /*11120*/  LDG.E R0, desc[UR40][R2.64+0x4] ;  /* 0x0000042802007981 */ /* 0x020ea4000c1e1900 */
[----:B--2---:R-:W-:-:S07]  /*11130*/  IMAD.IADD R0, R0, 0x1, -R5 ;  /* 0x0000000100007824 */ /* 0x004fce00078e0a05 */
.L_x_2429:
[----:B------:R-:W-:Y:S01]  /*11140*/  BSSY B1, `(.L_x_2430) ;  /* 0x0000037000017945 */ /* 0x000fe20003800000 */
[----:B------:R-:W-:Y:S02]  /*11150*/  SEL R205, R205, RZ, !P0 ;  /* 0x000000ffcdcd7207 */ /* 0x000fe40004000000 */
[----:B------:R-:W-:Y:S02]  /*11160*/  SEL R24, R24, RZ, !P0 ;  /* 0x000000ff18187207 */ /* 0x000fe40004000000 */
[----:B-----5:R-:W-:Y:S01]  /*11170*/  SHF.R.S32.HI R20, RZ, 0x1f, R11 ;  /* 0x0000001fff147819 */ /* 0x020fe2000001140b */
[----:B------:R-:W-:Y:S06]  /*11180*/  @P3 BRA `(.L_x_2431) ;  /* 0x0000000000c83947 */ /* 0x000fec0003800000 */
[----:B------:R-:W0:Y:S01]  /*11190*/  S2R R25, SR_TID.X ;  /* 0x0000000000197919 */ /* 0x000e220000002100 */
[----:B------:R-:W1:Y:S01]  /*111a0*/  LDC R29, c[0x0][0xbe8] ;  /* 0x0002fa00ff1d7b82 */ /* 0x000e620000000800 */
[----:B------:R-:W-:Y:S02]  /*111b0*/  IMAD.U32 R4, RZ, RZ, UR42 ;  /* 0x0000002aff047e24 */ /* 0x000fe4000f8e00ff */
[----:B-1----:R-:W-:-:S03]  /*111c0*/  IMAD R2, R0, R29, RZ ;  /* 0x0000001d00027224 */ /* 0x002fc600078e02ff */
[----:B0-----:R-:W-:-:S04]  /*111d0*/  IADD3 R25, R4, -0x80, R25 ;  /* 0xffffff8004197810 */ /* 0x001fc80007ffe019 */
[----:B------:R-:W-:-:S13]  /*111e0*/  ISETP.GE.AND P0, PT, R25, R2, PT ;  /* 0x000000021900720c */ /* 0x000fda0003f06270 */
[----:B------:R-:W-:Y:S05]  /*111f0*/  @P0 BRA `(.L_x_2431) ;  /* 0x0000000000ac0947 */ /* 0x000fea0003800000 */
[----:B------:R-:W-:Y:S01]  /*11200*/  ISETP.NE.AND P1, PT, R29, 0x1, PT ;  /* 0x000000011d00780c */ /* 0x000fe20003f25270 */
[----:B------:R-:W-:Y:S01]  /*11210*/  IMAD.MOV.U32 R16, RZ, RZ, 0x9b8 ;  /* 0x000009b8ff107424 */ /* 0x000fe200078e00ff */
[----:B------:R-:W-:Y:S01]  /*11220*/  ISETP.GT.AND P0, PT, R204, 0x1, PT ;  /* 0x00000001cc00780c */ /* 0x000fe20003f04270 */
[----:B------:R-:W0:Y:S01]  /*11230*/  LDC.64 R26, c[0x0][0xba8] ;  /* 0x0002ea00ff1a7b82 */ /* 0x000e220000000a00 */
[----:B------:R-:W-:Y:S02]  /*11240*/  IMAD.MOV.U32 R15, RZ, RZ, R25 ;  /* 0x000000ffff0f7224 */ /* 0x000fe400078e0019 */
[----:B------:R-:W-:-:S05]  /*11250*/  SEL R16, R16, 0x978, P0 ;  /* 0x0000097810107807 */ /* 0x000fca0000000000 */
[----:B------:R-:W1:Y:S08]  /*11260*/  LDC.64 R4, c[0x0][R16+0x220] ;  /* 0x0000880010047b82 */ /* 0x000e700000000a00 */
[----:B------:R-:W2:Y:S08]  /*11270*/  @P1 LDC R14, c[0x0][0xbec] ;  /* 0x0002fb00ff0e1b82 */ /* 0x000eb00000000800 */
[----:B------:R-:W3:Y:S08]  /*11280*/  LDC.64 R2, c[0x0][R16+0x218] ;  /* 0x0000860010027b82 */ /* 0x000ef00000000a00 */
[----:B------:R-:W4:Y:S01]  /*11290*/  @P1 LDC R21, c[0x0][0xbf0] ;  /* 0x0002fc00ff151b82 */ /* 0x000f220000000800 */
[----:B-1----:R-:W-:-:S02]  /*112a0*/  IMAD R5, R5, R205, RZ ;  /* 0x000000cd05057224 */ /* 0x002fc400078e02ff */
[----:B------:R-:W-:-:S05]  /*112b0*/  IMAD.WIDE.U32 R12, R4, R205, RZ ;  /* 0x000000cd040c7225 */ /* 0x000fca00078e00ff */
[----:B------:R-:W1:Y:S01]  /*112c0*/  LDC.64 R6, c[0x0][R16+0x228] ;  /* 0x00008a0010067b82 */ /* 0x000e620000000a00 */
[----:B--2---:R-:W-:-:S07]  /*112d0*/  @P1 IMAD.HI.U32 R14, R25, R14, RZ ;  /* 0x0000000e190e1227 */ /* 0x004fce00078e00ff */
[----:B------:R-:W2:Y:S01]  /*112e0*/  LDC.64 R8, c[0x0][R16+0x210] ;  /* 0x0000840010087b82 */ /* 0x000ea20000000a00 */
[-C--:B---3--:R-:W-:Y:S02]  /*112f0*/  IMAD R17, R3, R23.reuse, RZ ;  /* 0x0000001703117224 */ /* 0x088fe400078e02ff */
[----:B------:R-:W-:-:S04]  /*11300*/  IMAD.WIDE.U32 R2, R2, R23, RZ ;  /* 0x0000001702027225 */ /* 0x000fc800078e00ff */
[----:B------:R-:W-:Y:S01]  /*11310*/  IMAD.IADD R17, R3, 0x1, R17 ;  /* 0x0000000103117824 */ /* 0x000fe200078e0211 */
[----:B----4-:R-:W-:Y:S01]  /*11320*/  @P1 SHF.R.U32.HI R15, RZ, R21, R14 ;  /* 0x00000015ff0f1219 */ /* 0x010fe2000001160e */
[----:B------:R-:W-:Y:S01]  /*11330*/  IMAD R21, R4, R24, R5 ;  /* 0x0000001804157224 */ /* 0x000fe200078e0205 */
[----:B------:R-:W-:Y:S01]  /*11340*/  SEL R5, R234, RZ, P0 ;  /* 0x000000ffea057207 */ /* 0x000fe20000000000 */
[----:B0-----:R-:W0:Y:S01]  /*11350*/  @!P0 LDC R26, c[0x0][0xb50] ;  /* 0x0002d400ff1a8b82 */ /* 0x001e220000000800 */
[----:B------:R-:W-:Y:S01]  /*11360*/  IADD3 R4, P1, P3, R12, R2, R11 ;  /* 0x000000020c047210 */ /* 0x000fe20007b3e00b */
[----:B------:R-:W-:Y:S02]  /*11370*/  IMAD.IADD R21, R13, 0x1, R21 ;  /* 0x000000010d157824 */ /* 0x000fe400078e0215 */
[----:B------:R-:W-:Y:S02]  /*11380*/  IMAD.MOV R12, RZ, RZ, -R15 ;  /* 0x000000ffff0c7224 */ /* 0x000fe400078e0a0f */
[----:B-1----:R-:W-:Y:S01]  /*11390*/  IMAD.WIDE.U32 R2, R6, R5, RZ ;  /* 0x0000000506027225 */ /* 0x002fe200078e00ff */
[----:B------:R-:W-:Y:S01]  /*113a0*/  IADD3.X R6, R21, R17, R20, P1, P3 ;  /* 0x0000001115067210 */ /* 0x000fe20000fe6414 */
[----:B------:R-:W1:Y:S02]  /*113b0*/  @!P0 LDC R27, c[0x0][0xb54] ;  /* 0x0002d500ff1b8b82 */ /* 0x000e640000000800 */
[----:B------:R-:W-:Y:S01]  /*113c0*/  IMAD R7, R7, R5, RZ ;  /* 0x0000000507077224 */ /* 0x000fe200078e02ff */
[----:B------:R-:W-:Y:S01]  /*113d0*/  IADD3 R2, P0, P1, R15, R4, R2 ;  /* 0x000000040f027210 */ /* 0x000fe2000791e002 */
[----:B------:R-:W-:Y:S01]  /*113e0*/  IMAD R5, R29, R12, R25 ;  /* 0x0000000c1d057224 */ /* 0x000fe200078e0219 */
[----:B------:R-:W-:Y:S01]  /*113f0*/  SHF.R.S32.HI R15, RZ, 0x1f, R15 ;  /* 0x0000001fff0f7819 */ /* 0x000fe2000001140f */
[----:B------:R-:W-:-:S02]  /*11400*/  IMAD.IADD R7, R3, 0x1, R7 ;  /* 0x0000000103077824 */ /* 0x000fc400078e0207 */
[----:B--2---:R-:W-:-:S03]  /*11410*/  IMAD R4, R9, R5, RZ ;  /* 0x0000000509047224 */ /* 0x004fc600078e02ff */
        /* <DEDUP_REMOVED lines=9> */
.L_x_2431:
[----:B------:R-:W-:Y:S05]  /*114b0*/  BSYNC B1 ;  /* 0x0000000000017941 */ /* 0x000fea0003800000 */
.L_x_2430:
[----:B------:R-:W-:Y:S05]  /*114c0*/  @P2 BRA `(.L_x_2426) ;  /* 0x00000008004c2947 */ /* 0x000fea0003800000 */
[----:B------:R-:W1:Y:S01]  /*114d0*/  LDC R13, c[0x0][0xbe8] ;  /* 0x0002fa00ff0d7b82 */ /* 0x000e620000000800 */
        /* <DEDUP_REMOVED lines=14> */
[----:B-1----:R-:W-:-:S03]  /*115c0*/  ISETP.NE.AND P0, PT, R13, 0x1, PT ;  /* 0x000000010d00780c */ /* 0x002fc60003f05270 */
[----:B------:R-:W-:Y:S02]  /*115d0*/  VIADD R9, R4, UR42 ;  /* 0x0000002a04097c36 */ /* 0x000fe40008000000 */
[----:B------:R-:W-:Y:S01]  /*115e0*/  IMAD R3, R23, UR7, R3 ;  /* 0x0000000717037c24 */ /* 0x000fe2000f8e0203 */
[----:B------:R-:W-:Y:S01]  /*115f0*/  ULDC.64 UR6, c[0x0][0xaf0] ;  /* 0x0002bc0000067ab9 */ /* 0x000fe20000000a00 */
[----:B------:R-:W-:Y:S02]  /*11600*/  IMAD.MOV.U32 R5, RZ, RZ, R9 ;  /* 0x000000ffff057224 */ /* 0x000fe400078e0009 */
[----:B------:R-:W-:-:S04]  /*11610*/  IMAD.WIDE.U32 R2, R205, UR6, R2 ;  /* 0x00000006cd027c25 */ /* 0x000fc8000f8e0002 */
[----:B------:R-:W0:Y:S08]  /*11620*/  @P0 LDC R6, c[0x0][0xbec] ;  /* 0x0002fb00ff060b82 */ /* 0x000e300000000800 */
[----:B------:R-:W1:Y:S01]  /*11630*/  @P0 LDC R7, c[0x0][0xbf0] ;  /* 0x0002fc00ff070b82 */ /* 0x000e620000000800 */
[----:B0-----:R-:W-:-:S04]  /*11640*/  @P0 IMAD.HI.U32 R4, R9, R6, RZ ;  /* 0x0000000609040227 */ /* 0x001fc800078e00ff */
[----:B------:R-:W-:Y:S01]  /*11650*/  IMAD R6, R24, UR6, RZ ;  /* 0x0000000618067c24 */ /* 0x000fe2000f8e02ff */
[----:B-1----:R-:W-:-:S03]  /*11660*/  @P0 SHF.R.U32.HI R5, RZ, R7, R4 ;  /* 0x00000007ff050219 */ /* 0x002fc60000011604 */
        /* <DEDUP_REMOVED lines=10> */
[----:B------:R-:W-:Y:S01]  /*11710*/  ULDC.64 UR6, c[0x0][0xad8] ;  /* 0x0002b60000067ab9 */ /* 0x000fe20000000a00 */
[----:B------:R-:W-:Y:S02]  /*11720*/  VIADD R6, R11, UR42 ;  /* 0x0000002a0b067c36 */ /* 0x000fe40008000000 */
        /* <DEDUP_REMOVED lines=42> */
.L_x_2433:
[----:B------:R-:W-:Y:S05]  /*119d0*/  BSYNC B1 ;  /* 0x0000000000017941 */ /* 0x000fea0003800000 */
.L_x_2432:
        /* <DEDUP_REMOVED lines=21> */
.L_x_2435:
[----:B------:R-:W-:Y:S05]  /*11b30*/  BSYNC B1 ;  /* 0x0000000000017941 */ /* 0x000fea0003800000 */
.L_x_2434:
        /* <DEDUP_REMOVED lines=21> */
.L_x_2437:
[----:B------:R-:W-:Y:S05]  /*11c90*/  BSYNC B1 ;  /* 0x0000000000017941 */ /* 0x000fea0003800000 */
.L_x_2436:
[----:B0-----:R-:W-:Y:S01]  /*11ca0*/  VIADD R0, R6, 0x60 ;  /* 0x0000006006007836 */ /* 0x001fe20000000000 */
[----:B--2-4-:R-:W2:Y:S04]  /*11cb0*/  SHFL.IDX PT, R4, R4, 0x3, 0x181f ;  /* 0x00781f0004047f89 */ /* 0x014ea800000e0000 */
[----:B------:R-:W-:Y:S01]  /*11cc0*/  ISETP.GE.AND P0, PT, R0, R13, PT ;  /* 0x0000000d0000720c */ /* 0x000fe20003f06270 */
[----:B-1-3--:R1:W3:-:S12]  /*11cd0*/  SHFL.IDX PT, R2, R5, 0x3, 0x181f ;  /* 0x00781f0005027f89 */ /* 0x00a2d800000e0000 */
[----:B-1----:R-:W-:Y:S05]  /*11ce0*/  @P0 BRA `(.L_x_2426) ;  /* 0x0000000000440947 */ /* 0x002fea0003800000 */
[----:B------:R-:W-:Y:S02]  /*11cf0*/  ULDC UR6, c[0x0][0xac8] ;  /* 0x0002b20000067ab9 */ /* 0x000fe40000000800 */
[----:B------:R-:W-:Y:S02]  /*11d00*/  ISETP.GE.AND P3, PT, R7, UR6, PT ;  /* 0x0000000607007c0c */ /* 0x000fe4000bf66270 */
[----:B------:R-:W-:Y:S02]  /*11d10*/  ISETP.GE.AND P2, PT, R9, UR6, PT ;  /* 0x0000000609007c0c */ /* 0x000fe4000bf46270 */
[----:B------:R-:W-:Y:S02]  /*11d20*/  ISETP.GE.AND P1, PT, R11, UR6, PT ;  /* 0x000000060b007c0c */ /* 0x000fe4000bf26270 */
[----:B------:R-:W-:-:S07]  /*11d30*/  ISETP.GE.AND P0, PT, R15, UR6, PT ;  /* 0x000000060f007c0c */ /* 0x000fce000bf06270 */
[----:B---3--:R-:W-:-:S04]  /*11d40*/  @!P3 LEA R6, P4, R7, R2, 0x1 ;  /* 0x000000020706b211 */ /* 0x008fc800078808ff */
[----:B--2---:R-:W-:Y:S02]  /*11d50*/  @!P3 LEA.HI.X R7, R7, R4, R12, 0x1, P4 ;  /* 0x000000040707b211 */ /* 0x004fe400020f0c0c */
        /* <DEDUP_REMOVED lines=10> */
.L_x_2426:
[----:B------:R-:W-:Y:S05]  /*11e00*/  BSYNC B0 ;  /* 0x0000000000007941 */ /* 0x000fea0003800000 */
.L_x_2416:
[----:B------:R-:W-:Y:S02]  /*11e10*/  ULDC UR6, c[0x0][0xc3c] ;  /* 0x00030f0000067ab9 */ /* 0x000fe40000000800 */
[----:B------:R-:W-:-:S06]  /*11e20*/  UISETP.GE.AND UP0, UPT, UR5, UR6, UPT ;  /* 0x000000060500728c */ /* 0x000fcc000bf06270 */
[----:B------:R-:W-:-:S13]  /*11e30*/  PLOP3.LUT P0, PT, PT, PT, UP0, 0x80, 0x0 ;  /* 0x000000000000781c */ /* 0x000fda0003f0f008 */
[----:B------:R-:W-:Y:S05]  /*11e40*/  @!P0 BRA `(.L_x_2438) ;  /* 0xfffffef000b48947 */ /* 0x000fea000383ffff */
[----:B------:R-:W-:Y:S05]  /*11e50*/  EXIT ;  /* 0x000000000000794d */ /* 0x000fea0003800000 */
.L_x_2333:
[----:B------:R-:W-:-:S08]  /*11e60*/  NOP ;  /* 0x0000000000007918 */ /* 0x000fd00000000000 */
[----:B------:R-:W0:-:S00]  /*11e70*/  USETMAXREG.DEALLOC.CTAPOOL 0x18 ;  /* 0x00000018000079c8 */ /* 0x000e0000080e0500 */
[----:B0-----:R-:W-:Y:S01]  /*11e80*/  LOP3.LUT R0, R0, 0x3, RZ, 0xc0, !PT ;  /* 0x0000000300007812 */ /* 0x001fe200078ec0ff */
[----:B------:R-:W-:Y:S01]  /*11e90*/  IMAD.MOV.U32 R7, RZ, RZ, RZ ;  /* 0x000000ffff077224 */ /* 0x000fe200078e00ff */
[----:B------:R-:W-:-:S04]  /*11ea0*/  LOP3.LUT R18, R18, 0xfffffffd, RZ, 0xc0, !PT ;  /* 0xfffffffd12127812 */ /* 0x000fc800078ec0ff */
[----:B------:R-:W0:Y:S02]  /*11eb0*/  SHFL.IDX PT, R0, R0, RZ, 0x1f ;  /* 0x00001fff00007589 */ /* 0x000e2400000e0000 */
[----:B0-----:R-:W-:-:S13]  /*11ec0*/  ISETP.NE.AND P0, PT, R0, RZ, PT ;  /* 0x000000ff0000720c */ /* 0x001fda0003f05270 */
[----:B------:R-:W-:Y:S01]  /*11ed0*/  @P0 LOP3.LUT R18, R18, 0x2, RZ, 0xfc, !PT ;  /* 0x0000000212120812 */ /* 0x000fe200078efcff */
[----:B------:R-:W-:Y:S06]  /*11ee0*/  @!P0 BRA `(.L_x_2439) ;  /* 0x0000000000248947 */ /* 0x000fec0003800000 */
[----:B------:R-:W0:Y:S08]  /*11ef0*/  S2UR UR5, SR_CgaCtaId ;  /* 0x00000000000579c3 */ /* 0x000e300000008800 */
[----:B------:R-:W-:Y:S06]  /*11f00*/  BAR.SYNC.DEFER_BLOCKING 0x5, 0x180 ;  /* 0x0146000000007b1d */ /* 0x000fec0000010000 */
[----:B------:R-:W-:-:S02]  /*11f10*/  UMOV UR4, 0x400 ;  /* 0x0000040000047882 */ /* 0x000fc40000000000 */
[----:B0-----:R-:W-:-:S09]  /*11f20*/  ULEA UR4, UR5, UR4, 0x18 ;  /* 0x0000000405047291 */ /* 0x001fd2000f8ec03f */
[----:B------:R-:W0:Y:S04]  /*11f30*/  LDS.128 R8, [UR4+0x228d0] ;  /* 0x0228d004ff087984 */ /* 0x000e280008000c00 */
[----:B0-----:R3:W-:Y:S04]  /*11f40*/  STL.64 [R1], R8 ;  /* 0x0000000801007387 */ /* 0x0017e80000100a00 */
[----:B------:R3:W-:Y:S01]  /*11f50*/  STL.64 [R1+0x8], R10 ;  /* 0x0000080a01007387 */ /* 0x0007e20000100a00 */
[----:B------:R-:W-:Y:S06]  /*11f60*/  BAR.ARV 0x4, 0x180 ;  /* 0x0106000000007b1d */ /* 0x000fec0000002000 */
[----:B------:R-:W-:Y:S05]  /*11f70*/  BRA `(.L_x_2440) ;  /* 0x0000000c00b07947 */ /* 0x000fea0003800000 */
.L_x_2439:
[----:B------:R-:W-:Y:S01]  /*11f80*/  LOP3.LUT R0, R6, 0x1f, RZ, 0xc0, !PT ;  /* 0x0000001f06007812 */ /* 0x000fe200078ec0ff */
        /* <DEDUP_REMOVED lines=42> */
.L_x_2443:
        /* <DEDUP_REMOVED lines=38> */
[----:B------:R-:W-:-:S07]  /*12490*/  IMAD.MOV.U32 R5, RZ, RZ, R2 ;  /* 0x000000ffff057224 */ /* 0x000fce00078e0002 */
.L_x_2441:
[----:B------:R-:W-:Y:S02]  /*124a0*/  IMAD.IADD R10, R9, 0x1, -R4 ;  /* 0x00000001090a7824 */ /* 0x000fe400078e0a04 */
[----:B------:R-:W-:Y:S02]  /*124b0*/  IMAD.MOV.U32 R3, RZ, RZ, RZ ;  /* 0x000000ffff037224 */ /* 0x000fe400078e00ff */
[----:B------:R-:W-:-:S05]  /*124c0*/  IMAD R2, R5, UR5, R10 ;  /* 0x0000000505027c24 */ /* 0x000fca000f8e020a */
[----:B------:R-:W-:-:S13]  /*124d0*/  ISETP.GT.AND P0, PT, R2, UR6, PT ;  /* 0x0000000602007c0c */ /* 0x000fda000bf04270 */
[----:B------:R-:W-:-:S04]  /*124e0*/  VOTE.ANY R2, PT, !P0 ;  /* 0x0000000000027806 */ /* 0x000fc800040e0100 */
[----:B------:R-:W0:Y:S01]  /*124f0*/  POPC R9, R2 ;  /* 0x0000000200097309 */ /* 0x000e220000000000 */
[----:B------:R-:W-:Y:S01]  /*12500*/  ISETP.NE.AND P0, PT, R2, RZ, PT ;  /* 0x000000ff0200720c */ /* 0x000fe20003f05270 */
[----:B0-----:R0:W1:Y:S04]  /*12510*/  SHFL.IDX PT, R8, R8, R9, 0x1f ;  /* 0x00001f0908087589 */ /* 0x00106800000e0000 */
[----:B------:R0:W2:Y:S08]  /*12520*/  SHFL.IDX PT, R4, R7, R9, 0x1f ;  /* 0x00001f0907047589 */ /* 0x0000b000000e0000 */
[----:B------:R-:W-:Y:S05]  /*12530*/  @!P0 BRA `(.L_x_2444) ;  /* 0x0000000000088947 */ /* 0x000fea0003800000 */
[----:B------:R-:W-:-:S05]  /*12540*/  VIADD R2, R9, 0xffffffff ;  /* 0xffffffff09027836 */ /* 0x000fca0000000000 */
[----:B------:R3:W4:Y:S02]  /*12550*/  SHFL.IDX PT, R3, R5, R2, 0x1f ;  /* 0x00001f0205037589 */ /* 0x00072400000e0000 */
.L_x_2444:
[----:B---34-:R-:W-:Y:S01]  /*12560*/  IMAD R2, R3, UR5, R10 ;  /* 0x0000000503027c24 */ /* 0x018fe2000f8e020a */
[----:B-1----:R-:W-:Y:S01]  /*12570*/  ISETP.NE.AND P0, PT, R8, 0x1, PT ;  /* 0x000000010800780c */ /* 0x002fe20003f05270 */
[----:B------:R-:W-:-:S03]  /*12580*/  VIADD R14, R9, UR4 ;  /* 0x00000004090e7c36 */ /* 0x000fc60008000000 */
[----:B------:R1:W-:Y:S01]  /*12590*/  STL [R1], R2 ;  /* 0x0000000201007387 */ /* 0x0003e20000100800 */
[----:B------:R-:W-:-:S03]  /*125a0*/  IADD3 R5, -R2, UR6, RZ ;  /* 0x0000000602057c10 */ /* 0x000fc6000fffe1ff */
[----:B------:R1:W-:Y:S05]  /*125b0*/  STL [R1+0xc], R14 ;  /* 0x00000c0e01007387 */ /* 0x0003ea0000100800 */
[----:B------:R-:W-:Y:S05]  /*125c0*/  @!P0 BRA `(.L_x_2445) ;  /* 0x0000000000e08947 */ /* 0x000fea0003800000 */
[----:B0-2---:R-:W-:Y:S02]  /*125d0*/  IABS R7, R4 ;  /* 0x0000000400077213 */ /* 0x005fe40000000000 */
[----:B------:R-:W-:Y:S02]  /*125e0*/  IABS R9, R8 ;  /* 0x0000000800097213 */ /* 0x000fe40000000000 */
[----:B------:R-:W0:Y:S08]  /*125f0*/  I2F.RP R10, R7 ;  /* 0x00000007000a7306 */ /* 0x000e300000209400 */
[----:B------:R-:W2:Y:S08]  /*12600*/  I2F.RP R11, R9 ;  /* 0x00000009000b7306 */ /* 0x000eb00000209400 */
[----:B0-----:R-:W1:Y:S08]  /*12610*/  MUFU.RCP R10, R10 ;  /* 0x0000000a000a7308 */ /* 0x001e700000001000 */
[----:B--2---:R-:W-:Y:S01]  /*12620*/  MUFU.RCP R11, R11 ;  /* 0x0000000b000b7308 */ /* 0x004fe20000001000 */
[----:B-1----:R-:W-:Y:S01]  /*12630*/  VIADD R2, R10, 0xffffffe ;  /* 0x0ffffffe0a027836 */ /* 0x002fe20000000000 */
[----:B------:R-:W-:-:S06]  /*12640*/  IABS R10, R4 ;  /* 0x00000004000a7213 */ /* 0x000fcc0000000000 */
[----:B------:R0:W1:Y:S02]  /*12650*/  F2I.FTZ.U32.TRUNC.NTZ R3, R2 ;  /* 0x0000000200037305 */ /* 0x000064000021f000 */
[----:B0-----:R-:W-:Y:S02]  /*12660*/  IMAD.MOV.U32 R2, RZ, RZ, RZ ;  /* 0x000000ffff027224 */ /* 0x001fe400078e00ff */
[----:B-1----:R-:W-:-:S04]  /*12670*/  IMAD.MOV R12, RZ, RZ, -R3 ;  /* 0x000000ffff0c7224 */ /* 0x002fc800078e0a03 */
[----:B------:R-:W-:-:S04]  /*12680*/  IMAD R13, R12, R7, RZ ;  /* 0x000000070c0d7224 */ /* 0x000fc800078e02ff */
[----:B------:R-:W-:Y:S01]  /*12690*/  IMAD.HI.U32 R3, R3, R13, R2 ;  /* 0x0000000d03037227 */ /* 0x000fe200078e0002 */
[----:B------:R-:W-:-:S03]  /*126a0*/  IABS R2, R5 ;  /* 0x0000000500027213 */ /* 0x000fc60000000000 */
[----:B------:R-:W-:Y:S02]  /*126b0*/  IMAD.MOV R13, RZ, RZ, -R10 ;  /* 0x000000ffff0d7224 */ /* 0x000fe400078e0a0a */
[----:B------:R-:W-:-:S04]  /*126c0*/  IMAD.HI.U32 R10, R3, R2, RZ ;  /* 0x00000002030a7227 */ /* 0x000fc800078e00ff */
[----:B------:R-:W-:Y:S02]  /*126d0*/  IMAD R2, R10, R13, R2 ;  /* 0x0000000d0a027224 */ /* 0x000fe400078e0202 */
[----:B------:R-:W-:-:S03]  /*126e0*/  VIADD R3, R11, 0xffffffe ;  /* 0x0ffffffe0b037836 */ /* 0x000fc60000000000 */
[----:B------:R-:W-:-:S03]  /*126f0*/  ISETP.GT.U32.AND P1, PT, R7, R2, PT ;  /* 0x000000020700720c */ /* 0x000fc60003f24070 */
[----:B------:R-:W0:Y:S10]  /*12700*/  F2I.FTZ.U32.TRUNC.NTZ R3, R3 ;  /* 0x0000000300037305 */ /* 0x000e34000021f000 */
[----:B------:R-:W-:-:S02]  /*12710*/  @!P1 IMAD.IADD R2, R2, 0x1, -R7 ;  /* 0x0000000102029824 */ /* 0x000fc400078e0a07 */
[----:B------:R-:W-:Y:S01]  /*12720*/  @!P1 VIADD R10, R10, 0x1 ;  /* 0x000000010a0a9836 */ /* 0x000fe20000000000 */
[----:B------:R-:W-:Y:S02]  /*12730*/  ISETP.NE.AND P1, PT, R4, RZ, PT ;  /* 0x000000ff0400720c */ /* 0x000fe40003f25270 */
[----:B------:R-:W-:Y:S01]  /*12740*/  ISETP.GE.U32.AND P0, PT, R2, R7, PT ;  /* 0x000000070200720c */ /* 0x000fe20003f06070 */
[----:B0-----:R-:W-:-:S04]  /*12750*/  IMAD.MOV R2, RZ, RZ, -R3 ;  /* 0x000000ffff027224 */ /* 0x001fc800078e0a03 */
[----:B------:R-:W-:Y:S02]  /*12760*/  IMAD R7, R2, R9, RZ ;  /* 0x0000000902077224 */ /* 0x000fe400078e02ff */
[----:B------:R-:W-:-:S04]  /*12770*/  IMAD.MOV.U32 R2, RZ, RZ, RZ ;  /* 0x000000ffff027224 */ /* 0x000fc800078e00ff */
        /* <DEDUP_REMOVED lines=17> */
[----:B------:R-:W-:Y:S01]  /*12890*/  ISETP.GE.AND P2, PT, R2, RZ, PT ;  /* 0x000000ff0200720c */ /* 0x000fe20003f46270 */
[----:B------:R-:W-:-:S04]  /*128a0*/  IMAD.MOV R2, RZ, RZ, -R10 ;  /* 0x000000ffff027224 */ /* 0x000fc800078e0a0a */
[----:B------:R-:W-:Y:S02]  /*128b0*/  IMAD R2, R4, R2, R5 ;  /* 0x0000000204027224 */ /* 0x000fe400078e0205 */
[----:B------:R-:W-:-:S06]  /*128c0*/  @P0 VIADD R7, R7, 0x1 ;  /* 0x0000000107070836 */ /* 0x000fcc0000000000 */
[----:B------:R-:W-:Y:S01]  /*128d0*/  @!P2 IMAD.MOV R7, RZ, RZ, -R7 ;  /* 0x000000ffff07a224 */ /* 0x000fe200078e0a07 */
[----:B------:R-:W-:-:S05]  /*128e0*/  @!P1 LOP3.LUT R7, RZ, R8, RZ, 0x33, !PT ;  /* 0x00000008ff079212 */ /* 0x000fca00078e33ff */
[--C-:B------:R-:W-:Y:S02]  /*128f0*/  IMAD.MOV R3, RZ, RZ, -R7.reuse ;  /* 0x000000ffff037224 */ /* 0x100fe400078e0a07 */
[C---:B------:R-:W-:Y:S02]  /*12900*/  IMAD R7, R8.reuse, 0x1000000, R7 ;  /* 0x0100000008077824 */ /* 0x040fe400078e0207 */
[----:B------:R-:W-:-:S04]  /*12910*/  IMAD R8, R8, R3, R10 ;  /* 0x0000000308087224 */ /* 0x000fc800078e020a */
[----:B------:R-:W-:-:S05]  /*12920*/  IMAD R3, R8, 0x10000, R7 ;  /* 0x0001000008037824 */ /* 0x000fca00078e0207 */
[----:B------:R0:W-:Y:S01]  /*12930*/  STL [R1+0x8], R3 ;  /* 0x0000080301007387 */ /* 0x0001e20000100800 */
[----:B------:R-:W-:Y:S05]  /*12940*/  BRA `(.L_x_2446) ;  /* 0x0000000000f47947 */ /* 0x000fea0003800000 */
.L_x_2445:
[----:B-1----:R-:W1:Y:S02]  /*12950*/  LDC.64 R2, c[0x0][0xc90] ;  /* 0x00032400ff027b82 */ /* 0x002e640000000a00 */
[----:B-1----:R-:W-:-:S05]  /*12960*/  IMAD.WIDE R2, R14, 0x4, R2 ;  /* 0x000000040e027825 */ /* 0x002fca00078e0202 */
[----:B0-----:R0:W2:Y:S02]  /*12970*/  LDG.E R7, desc[UR40][R2.64] ;  /* 0x0000002802077981 */ /* 0x0010a4000c1e1900 */
[----:B0-----:R-:W-:Y:S02]  /*12980*/  IMAD.MOV.U32 R2, RZ, RZ, RZ ;  /* 0x000000ffff027224 */ /* 0x001fe400078e00ff */
[----:B--2---:R-:W-:-:S05]  /*12990*/  IMAD R8, R4, R7, RZ ;  /* 0x0000000704087224 */ /* 0x004fca00078e02ff */
[----:B------:R-:W-:-:S04]  /*129a0*/  IABS R9, R8 ;  /* 0x0000000800097213 */ /* 0x000fc80000000000 */
[----:B------:R-:W0:Y:S08]  /*129b0*/  I2F.RP R10, R9 ;  /* 0x00000009000a7306 */ /* 0x000e300000209400 */
[----:B0-----:R-:W0:Y:S02]  /*129c0*/  MUFU.RCP R10, R10 ;  /* 0x0000000a000a7308 */ /* 0x001e240000001000 */
[----:B0-----:R-:W-:-:S06]  /*129d0*/  VIADD R11, R10, 0xffffffe ;  /* 0x0ffffffe0a0b7836 */ /* 0x001fcc0000000000 */
[----:B------:R-:W0:Y:S02]  /*129e0*/  F2I.FTZ.U32.TRUNC.NTZ R3, R11 ;  /* 0x0000000b00037305 */ /* 0x000e24000021f000 */
[----:B0-----:R-:W-:-:S04]  /*129f0*/  IMAD.MOV R12, RZ, RZ, -R3 ;  /* 0x000000ffff0c7224 */ /* 0x001fc800078e0a03 */
[----:B------:R-:W-:-:S04]  /*12a00*/  IMAD R13, R12, R9, RZ ;  /* 0x000000090c0d7224 */ /* 0x000fc800078e02ff */
[----:B------:R-:W-:Y:S01]  /*12a10*/  IMAD.HI.U32 R2, R3, R13, R2 ;  /* 0x0000000d03027227 */ /* 0x000fe200078e0002 */
[----:B------:R-:W-:Y:S02]  /*12a20*/  IABS R13, R5 ;  /* 0x00000005000d7213 */ /* 0x000fe40000000000 */
[----:B------:R-:W-:-:S03]  /*12a30*/  IABS R3, R8 ;  /* 0x0000000800037213 */ /* 0x000fc60000000000 */
[----:B------:R-:W-:-:S04]  /*12a40*/  IMAD.HI.U32 R2, R2, R13, RZ ;  /* 0x0000000d02027227 */ /* 0x000fc800078e00ff */
[----:B------:R-:W-:-:S04]  /*12a50*/  IMAD.MOV R3, RZ, RZ, -R3 ;  /* 0x000000ffff037224 */ /* 0x000fc800078e0a03 */
        /* <DEDUP_REMOVED lines=11> */
[----:B------:R-:W-:Y:S02]  /*12b10*/  IMAD R9, R7, R2, RZ ;  /* 0x0000000207097224 */ /* 0x000fe400078e02ff */
[----:B------:R-:W-:Y:S02]  /*12b20*/  IMAD.MOV R2, RZ, RZ, -R2 ;  /* 0x000000ffff027224 */ /* 0x000fe400078e0a02 */
[----:B------:R-:W-:Y:S02]  /*12b30*/  IMAD.MOV R10, RZ, RZ, -R9 ;  /* 0x000000ffff0a7224 */ /* 0x000fe400078e0a09 */
[----:B------:R-:W-:Y:S02]  /*12b40*/  IMAD R8, R8, R2, R5 ;  /* 0x0000000208087224 */ /* 0x000fe400078e0205 */
[----:B------:R-:W-:Y:S01]  /*12b50*/  IMAD.MOV.U32 R2, RZ, RZ, RZ ;  /* 0x000000ffff027224 */ /* 0x000fe200078e00ff */
[----:B------:R-:W-:Y:S02]  /*12b60*/  VIADDMNMX R7, R10, UR5, R7, PT ;  /* 0x000000050a077c46 */ /* 0x000fe4000b800107 */
[----:B------:R-:W-:-:S02]  /*12b70*/  IADD3 R9, R9, 0x1000000, R8 ;  /* 0x0100000009097810 */ /* 0x000fc40007ffe008 */
[----:B------:R-:W-:-:S04]  /*12b80*/  IABS R10, R7 ;  /* 0x00000007000a7213 */ /* 0x000fc80000000000 */
[----:B------:R-:W0:Y:S08]  /*12b90*/  I2F.RP R11, R10 ;  /* 0x0000000a000b7306 */ /* 0x000e300000209400 */
[----:B0-----:R-:W0:Y:S02]  /*12ba0*/  MUFU.RCP R11, R11 ;  /* 0x0000000b000b7308 */ /* 0x001e240000001000 */
[----:B0-----:R-:W-:Y:S01]  /*12bb0*/  VIADD R3, R11, 0xffffffe ;  /* 0x0ffffffe0b037836 */ /* 0x001fe20000000000 */
[----:B------:R-:W-:-:S05]  /*12bc0*/  IABS R11, R7 ;  /* 0x00000007000b7213 */ /* 0x000fca0000000000 */
[----:B------:R-:W0:Y:S02]  /*12bd0*/  F2I.FTZ.U32.TRUNC.NTZ R3, R3 ;  /* 0x0000000300037305 */ /* 0x000e24000021f000 */
[----:B0-----:R-:W-:-:S04]  /*12be0*/  IMAD.MOV R5, RZ, RZ, -R3 ;  /* 0x000000ffff057224 */ /* 0x001fc800078e0a03 */
[----:B------:R-:W-:-:S04]  /*12bf0*/  IMAD R5, R5, R10, RZ ;  /* 0x0000000a05057224 */ /* 0x000fc800078e02ff */
[----:B------:R-:W-:Y:S01]  /*12c00*/  IMAD.HI.U32 R2, R3, R5, R2 ;  /* 0x0000000503027227 */ /* 0x000fe200078e0002 */
[----:B------:R-:W-:-:S03]  /*12c10*/  IABS R5, R8 ;  /* 0x0000000800057213 */ /* 0x000fc60000000000 */
[----:B------:R-:W-:Y:S02]  /*12c20*/  IMAD.MOV R3, RZ, RZ, -R11 ;  /* 0x000000ffff037224 */ /* 0x000fe400078e0a0b */
        /* <DEDUP_REMOVED lines=11> */
[----:B------:R-:W-:Y:S01]  /*12ce0*/  @!P1 LOP3.LUT R2, RZ, R7, RZ, 0x33, !PT ;  /* 0x00000007ff029212 */ /* 0x000fe200078e33ff */
[----:B------:R-:W-:-:S04]  /*12cf0*/  IMAD.MOV R7, RZ, RZ, -R7 ;  /* 0x000000ffff077224 */ /* 0x000fc800078e0a07 */
[----:B------:R-:W-:-:S05]  /*12d00*/  IMAD R3, R2, R7, R9 ;  /* 0x0000000702037224 */ /* 0x000fca00078e0209 */
[----:B------:R1:W-:Y:S02]  /*12d10*/  STL [R1+0x8], R3 ;  /* 0x0000080301007387 */ /* 0x0003e40000100800 */
.L_x_2446:
[----:B01----:R-:W-:-:S05]  /*12d20*/  LOP3.LUT R3, RZ, R2, RZ, 0x33, !PT ;  /* 0x00000002ff037212 */ /* 0x003fca00078e33ff */
[----:B------:R-:W-:-:S05]  /*12d30*/  IMAD.IADD R2, R4, 0x1, R3 ;  /* 0x0000000104027824 */ /* 0x000fca00078e0203 */
[----:B------:R1:W-:Y:S01]  /*12d40*/  STL [R1+0x4], R2 ;  /* 0x0000040201007387 */ /* 0x0003e20000100800 */
[----:B------:R-:W-:Y:S05]  /*12d50*/  BRA `(.L_x_2447) ;  /* 0x0000000000107947 */ /* 0x000fea0003800000 */
.L_x_2442:
[----:B------:R-:W-:Y:S01]  /*12d60*/  IMAD.U32 R2, RZ, RZ, UR6 ;  /* 0x00000006ff027e24 */ /* 0x000fe2000f8e00ff */
[----:B------:R0:W-:Y:S04]  /*12d70*/  STL [R1+0x4], RZ ;  /* 0x000004ff01007387 */ /* 0x0001e80000100800 */
[----:B------:R0:W-:Y:S04]  /*12d80*/  STL [R1+0x8], RZ ;  /* 0x000008ff01007387 */ /* 0x0001e80000100800 */
[----:B------:R0:W-:Y:S02]  /*12d90*/  STL [R1], R2 ;  /* 0x0000000201007387 */ /* 0x0001e40000100800 */
.L_x_2447:
[----:B------:R-:W2:Y:S04]  /*12da0*/  LDL R8, [R1] ;  /* 0x0000000001087983 */ /* 0x000ea80000100800 */
[----:B------:R-:W2:Y:S04]  /*12db0*/  LDL R9, [R1+0x4] ;  /* 0x0000040001097983 */ /* 0x000ea80000100800 */
[----:B------:R-:W2:Y:S04]  /*12dc0*/  LDL R10, [R1+0x8] ;  /* 0x00000800010a7983 */ /* 0x000ea80000100800 */
[----:B------:R-:W2:Y:S01]  /*12dd0*/  LDL R11, [R1+0xc] ;  /* 0x00000c00010b7983 */ /* 0x000ea20000100800 */
[----:B------:R-:W-:-:S13]  /*12de0*/  ISETP.NE.AND P0, PT, R0, RZ, PT ;  /* 0x000000ff0000720c */ /* 0x000fda0003f05270 */
[----:B------:R-:W3:Y:S01]  /*12df0*/  @!P0 S2R R3, SR_CgaCtaId ;  /* 0x0000000000038919 */ /* 0x000ee20000008800 */
[----:B------:R-:W-:-:S04]  /*12e00*/  @!P0 MOV R0, 0x400 ;  /* 0x0000040000008802 */ /* 0x000fc80000000f00 */
[----:B---3--:R-:W-:-:S05]  /*12e10*/  @!P0 LEA R0, R3, R0, 0x18 ;  /* 0x0000000003008211 */ /* 0x008fca00078ec0ff */
[----:B--2---:R2:W-:Y:S01]  /*12e20*/  @!P0 STS.128 [R0+0x228d0], R8 ;  /* 0x0228d00800008388 */ /* 0x0045e20000000c00 */
[----:B------:R-:W-:Y:S06]  /*12e30*/  BAR.ARV 0x5, 0x180 ;  /* 0x0146000000007b1d */ /* 0x000fec0000002000 */
.L_x_2440:
[----:B--2---:R-:W2:Y:S01]  /*12e40*/  LDL R0, [R1+0xc] ;  /* 0x00000c0001007983 */ /* 0x004ea20000100800 */
[----:B------:R-:W-:-:S03]  /*12e50*/  ULDC UR4, c[0x0][0xc3c] ;  /* 0x00030f0000047ab9 */ /* 0x000fc60000000800 */
[----:B------:R4:W-:Y:S01]  /*12e60*/  STL [R1+0x10], RZ ;  /* 0x000010ff01007387 */ /* 0x0009e20000100800 */
[----:B--2---:R-:W-:Y:S01]  /*12e70*/  ISETP.GE.AND P0, PT, R0, UR4, PT ;  /* 0x0000000400007c0c */ /* 0x004fe2000bf06270 */
[----:B------:R-:W-:-:S05]  /*12e80*/  IMAD.MOV.U32 R0, RZ, RZ, 0x1 ;  /* 0x00000001ff007424 */ /* 0x000fca00078e00ff */
[----:B------:R4:W-:Y:S04]  /*12e90*/  STL [R1+0x14], R0 ;  /* 0x0000140001007387 */ /* 0x0009e80000100800 */
[----:B------:R4:W-:Y:S03]  /*12ea0*/  STL [R1+0x48], RZ ;  /* 0x000048ff01007387 */ /* 0x0009e60000100800 */
[----:B------:R-:W-:Y:S05]  /*12eb0*/  @P0 BRA `(.L_x_2448) ;  /* 0x0000005c006c0947 */ /* 0x000fea0003800000 */
[----:B------:R-:W2:Y:S01]  /*12ec0*/  S2UR UR5, SR_CgaCtaId ;  /* 0x00000000000579c3 */ /* 0x000ea20000008800 */
[C---:B----4-:R-:W-:Y:S01]  /*12ed0*/  IMAD.SHL.U32 R0, R6.reuse, 0x8, RZ ;  /* 0x0000000806007824 */ /* 0x050fe200078e00ff */
[----:B------:R-:W-:Y:S01]  /*12ee0*/  LOP3.LUT R4, R6, 0x7f, RZ, 0xc0, !PT ;  /* 0x0000007f06047812 */ /* 0x000fe200078ec0ff */
[----:B------:R-:W-:Y:S01]  /*12ef0*/  UMOV UR4, 0x400 ;  /* 0x0000040000047882 */ /* 0x000fe20000000000 */
[----:B------:R-:W-:Y:S01]  /*12f00*/  BSSY B8, `(.L_x_2448) ;  /* 0x00005d6000087945 */ /* 0x000fe20003800000 */
[----:B------:R-:W-:Y:S01]  /*12f10*/  ULDC UR37, c[0x0][0xc] ;  /* 0x0000030000257ab9 */ /* 0x000fe20000000800 */
[----:B------:R-:W-:Y:S01]  /*12f20*/  LOP3.LUT R3, R0, 0x1f8, RZ, 0xc0, !PT ;  /* 0x000001f800037812 */ /* 0x000fe200078ec0ff */
[----:B01----:R-:W-:Y:S01]  /*12f30*/  IMAD.SHL.U32 R2, R4, 0x8, RZ ;  /* 0x0000000804027824 */ /* 0x003fe200078e00ff */
[----:B------:R-:W-:Y:S01]  /*12f40*/  ULDC.64 UR38, c[0x0][0x198] ;  /* 0x0000660000267ab9 */ /* 0x000fe20000000a00 */
[----:B------:R-:W-:Y:S01]  /*12f50*/  IMAD.MOV.U32 R0, RZ, RZ, 0x1 ;  /* 0x00000001ff007424 */ /* 0x000fe200078e00ff */
[----:B------:R-:W-:Y:S01]  /*12f60*/  LOP3.LUT R3, R3, 0x38, R6, 0x78, !PT ;  /* 0x0000003803037812 */ /* 0x000fe200078e7806 */
[----:B------:R-:W-:-:S03]  /*12f70*/  IMAD.SHL.U32 R6, R6, 0x10, RZ ;  /* 0x0000001006067824 */ /* 0x000fc600078e00ff */
[----:B------:R-:W-:Y:S02]  /*12f80*/  LOP3.LUT R2, R3, 0x200, R2, 0xf8, !PT ;  /* 0x0000020003027812 */ /* 0x000fe400078ef802 */
[----:B------:R-:W-:-:S04]  /*12f90*/  SHF.R.U32.HI R3, RZ, 0x3, R4 ;  /* 0x00000003ff037819 */ /* 0x000fc80000011604 */
[----:B------:R-:W-:Y:S01]  /*12fa0*/  LOP3.LUT R3, R3, 0x70, R6, 0xf8, !PT ;  /* 0x0000007003037812 */ /* 0x000fe200078ef806 */
[----:B--2---:R-:W-:-:S06]  /*12fb0*/  ULEA UR4, UR5, UR4, 0x18 ;  /* 0x0000000405047291 */ /* 0x004fcc000f8ec03f */
[----:B------:R-:W-:-:S04]  /*12fc0*/  IMAD.U32 R19, RZ, RZ, UR4 ;  /* 0x00000004ff137e24 */ /* 0x000fc8000f8e00ff */
[----:B------:R-:W-:-:S05]  /*12fd0*/  IMAD R2, R2, 0x2, R19 ;  /* 0x0000000202027824 */ /* 0x000fca00078e0213 */
[----:B------:R0:W-:Y:S04]  /*12fe0*/  STL [R1+0x24], R2 ;  /* 0x0000240201007387 */ /* 0x0001e80000100800 */
[----:B------:R0:W-:Y:S04]  /*12ff0*/  STL [R1+0x48], RZ ;  /* 0x000048ff01007387 */ /* 0x0001e80000100800 */
[----:B------:R0:W-:Y:S04]  /*13000*/  STL [R1+0x14], R0 ;  /* 0x0000140001007387 */ /* 0x0001e80000100800 */
[----:B------:R0:W-:Y:S02]  /*13010*/  STL [R1+0x10], RZ ;  /* 0x000010ff01007387 */ /* 0x0001e40000100800 */
.L_x_2560:
[----:B--23--:R-:W2:Y:S01]  /*13020*/  LDL R9, [R1+0xc] ;  /* 0x00000c0001097983 */ /* 0x00cea20000100800 */
[----:B------:R-:W-:Y:S05]  /*13030*/  YIELD ;  /* 0x0000000000007946 */ /* 0x000fea0003800000 */
[----:B------:R-:W-:Y:S01]  /*13040*/  ULDC.64 UR4, c[0x0][0xa28] ;  /* 0x00028a0000047ab9 */ /* 0x000fe20000000a00 */
[----:B0-----:R-:W-:Y:S01]  /*13050*/  IMAD.MOV.U32 R0, RZ, RZ, RZ ;  /* 0x000000ffff007224 */ /* 0x001fe200078e00ff */
[----:B------:R-:W-:Y:S01]  /*13060*/  ISETP.NE.U32.AND P0, PT, RZ, UR4, PT ;  /* 0x00000004ff007c0c */ /* 0x000fe2000bf05070 */
[----:B-1----:R-:W0:Y:S01]  /*13070*/  LDC.64 R4, c[0x0][0xa00] ;  /* 0x00028000ff047b82 */ /* 0x002e220000000a00 */
[----:B------:R-:W-:Y:S01]  /*13080*/  IMAD.MOV.U32 R10, RZ, RZ, RZ ;  /* 0x000000ffff0a7224 */ /* 0x000fe200078e00ff */
[----:B------:R-:W-:Y:S01]  /*13090*/  ULDC.64 UR6, c[0x0][0xa08] ;  /* 0x0002820000067ab9 */ /* 0x000fe20000000a00 */
[----:B------:R-:W-:Y:S01]  /*130a0*/  ISETP.NE.AND.EX P0, PT, RZ, UR5, PT, P0 ;  /* 0x00000005ff007c0c */ /* 0x000fe2000bf05300 */
[----:B------:R-:W-:-:S12]  /*130b0*/  ULDC.64 UR4, c[0x0][0xa18] ;  /* 0x0002860000047ab9 */ /* 0x000fd80000000a00 */
[----:B------:R-:W2:Y:S02]  /*130c0*/  @P0 LDC.64 R2, c[0x0][0xa28] ;  /* 0x00028a00ff020b82 */ /* 0x000ea40000000a00 */
[----:B--2---:R-:W-:-:S05]  /*130d0*/  @P0 IMAD.WIDE R2, R9, 0x4, R2 ;  /* 0x0000000409020825 */ /* 0x004fca00078e0202 */
[----:B------:R1:W5:Y:S01]  /*130e0*/  @P0 LDG.E R0, desc[UR40][R2.64] ;  /* 0x0000002802000981 */ /* 0x000362000c1e1900 */
[----:B------:R-:W-:Y:S01]  /*130f0*/  ISETP.NE.U32.AND P0, PT, RZ, UR4, PT ;  /* 0x00000004ff007c0c */ /* 0x000fe2000bf05070 */
[----:B0-----:R-:W-:Y:S01]  /*13100*/  IMAD.WIDE R4, R9, 0x4, R4 ;  /* 0x0000000409047825 */ /* 0x001fe200078e0204 */
[----:B------:R-:W-:Y:S02]  /*13110*/  ISETP.NE.U32.AND P1, PT, RZ, UR6, PT ;  /* 0x00000006ff007c0c */ /* 0x000fe4000bf25070 */
[----:B------:R-:W-:Y:S01]  /*13120*/  ISETP.NE.AND.EX P2, PT, RZ, UR5, PT, P0 ;  /* 0x00000005ff007c0c */ /* 0x000fe2000bf45300 */
[----:B------:R-:W-:Y:S01]  /*13130*/  ULDC.64 UR4, c[0x0][0xa00] ;  /* 0x0002800000047ab9 */ /* 0x000fe20000000a00 */
[----:B------:R-:W-:Y:S01]  /*13140*/  ISETP.NE.AND.EX P1, PT, RZ, UR7, PT, P1 ;  /* 0x00000007ff007c0c */ /* 0x000fe2000bf25310 */
[----:B------:R-:W-:Y:S01]  /*13150*/  IMAD.MOV.U32 R8, RZ, RZ, RZ ;  /* 0x000000ffff087224 */ /* 0x000fe200078e00ff */
[----:B------:R-:W-:Y:S01]  /*13160*/  ISETP.NE.U32.AND P0, PT, RZ, UR4, PT ;  /* 0x00000004ff007c0c */ /* 0x000fe2000bf05070 */
[----:B-1----:R-:W0:Y:S03]  /*13170*/  LDC.64 R2, c[0x0][0xa08] ;  /* 0x00028200ff027b82 */ /* 0x002e260000000a00 */
[----:B------:R-:W-:-:S05]  /*13180*/  ISETP.NE.AND.EX P0, PT, RZ, UR5, PT, P0 ;  /* 0x00000005ff007c0c */ /* 0x000fca000bf05300 */
[----:B------:R-:W1:Y:S08]  /*13190*/  @P2 LDC.64 R6, c[0x0][0xa18] ;  /* 0x00028600ff062b82 */ /* 0x000e700000000a00 */
[----:B------:R-:W2:Y:S01]  /*131a0*/  @P0 LDG.E R10, desc[UR40][R4.64] ;  /* 0x00000028040a0981 */ /* 0x000ea2000c1e1900 */
[----:B------:R-:W-:Y:S01]  /*131b0*/  ULDC UR4, c[0x0][0x288] ;  /* 0x0000a20000047ab9 */ /* 0x000fe20000000800 */
[----:B0-----:R-:W-:-:S05]  /*131c0*/  IMAD.WIDE R2, R9, 0x4, R2 ;  /* 0x0000000409027825 */ /* 0x001fca00078e0202 */
[----:B------:R-:W5:Y:S01]  /*131d0*/  @P1 LDG.E R8, desc[UR40][R2.64] ;  /* 0x0000002802081981 */ /* 0x000f62000c1e1900 */
[----:B-1----:R-:W-:-:S03]  /*131e0*/  @P2 IMAD.WIDE R6, R9, 0x4, R6 ;  /* 0x0000000409062825 */ /* 0x002fc600078e0206 */
        /* <DEDUP_REMOVED lines=14> */
[----:B------:R-:W0:Y:S04]  /*132d0*/  LDG.E R7, desc[UR40][R4.64] ;  /* 0x0000002804077981 */ /* 0x000e28000c1e1900 */
[----:B------:R-:W0:Y:S02]  /*132e0*/  LDG.E R4, desc[UR40][R4.64+0x4] ;  /* 0x0000042804047981 */ /* 0x000e24000c1e1900 */
[----:B0-----:R-:W-:-:S05]  /*132f0*/  IMAD.IADD R10, R4, 0x1, -R7 ;  /* 0x00000001040a7824 */ /* 0x001fca00078e0a07 */
[----:B------:R1:W-:Y:S02]  /*13300*/  STL [R1+0x2c], R10 ;  /* 0x00002c0a01007387 */ /* 0x0003e40000100800 */
.L_x_2449:
[----:B------:R-:W2:Y:S01]  /*13310*/  LDL.LU R5, [R1+0x8] ;  /* 0x0000080001057983 */ /* 0x000ea20000300800 */
[----:B------:R-:W-:Y:S02]  /*13320*/  ULDC.64 UR4, c[0x0][0xa20] ;  /* 0x0002880000047ab9 */ /* 0x000fe40000000a00 */
[----:B------:R-:W-:-:S04]  /*13330*/  ISETP.NE.U32.AND P0, PT, RZ, UR4, PT ;  /* 0x00000004ff007c0c */ /* 0x000fc8000bf05070 */
[----:B------:R-:W-:Y:S02]  /*13340*/  ISETP.NE.AND.EX P0, PT, RZ, UR5, PT, P0 ;  /* 0x00000005ff007c0c */ /* 0x000fe4000bf05300 */
[C---:B--2---:R-:W-:Y:S02]  /*13350*/  LOP3.LUT R7, R5.reuse, 0xff000000, RZ, 0xc0, !PT ;  /* 0xff00000005077812 */ /* 0x044fe400078ec0ff */
[C---:B------:R-:W-:Y:S02]  /*13360*/  LOP3.LUT R4, R5.reuse, 0xff0000, RZ, 0xc0, !PT ;  /* 0x00ff000005047812 */ /* 0x040fe400078ec0ff */
[----:B------:R-:W-:Y:S02]  /*13370*/  SHF.R.U32.HI R7, RZ, 0x8, R7 ;  /* 0x00000008ff077819 */ /* 0x000fe40000011607 */
[----:B------:R-:W-:Y:S02]  /*13380*/  LOP3.LUT R17, R5, 0xffff, RZ, 0xc0, !PT ;  /* 0x0000ffff05117812 */ /* 0x000fe400078ec0ff */
[----:B------:R-:W-:Y:S01]  /*13390*/  LEA.HI R7, R4, R7, RZ, 0x10 ;  /* 0x0000000704077211 */ /* 0x000fe200078f80ff */
[----:B-----5:R-:W-:-:S05]  /*133a0*/  IMAD.IADD R4, R8, 0x1, R0 ;  /* 0x0000000108047824 */ /* 0x020fca00078e0200 */
[----:B------:R2:W-:Y:S01]  /*133b0*/  STL [R1+0x18], R4 ;  /* 0x0000180401007387 */ /* 0x0005e20000100800 */
[----:B------:R-:W-:Y:S05]  /*133c0*/  @!P0 BRA `(.L_x_2450) ;  /* 0x0000000000108947 */ /* 0x000fea0003800000 */
[----:B------:R-:W3:Y:S02]  /*133d0*/  LDC.64 R2, c[0x0][0xa20] ;  /* 0x00028800ff027b82 */ /* 0x000ee40000000a00 */
[----:B---3--:R-:W-:-:S05]  /*133e0*/  IMAD.WIDE R2, R9, 0x4, R2 ;  /* 0x0000000409027825 */ /* 0x008fca00078e0202 */
[----:B------:R3:W5:Y:S01]  /*133f0*/  LDG.E R6, desc[UR40][R2.64] ;  /* 0x0000002802067981 */ /* 0x000762000c1e1900 */
[----:B------:R-:W-:Y:S05]  /*13400*/  BRA `(.L_x_2451) ;  /* 0x0000000000107947 */ /* 0x000fea0003800000 */
.L_x_2450:
[----:B------:R-:W-:Y:S05]  /*13410*/  @!P1 BRA `(.L_x_2451) ;  /* 0x00000000000c9947 */ /* 0x000fea0003800000 */
[----:B------:R-:W3:Y:S04]  /*13420*/  LDG.E R6, desc[UR40][R2.64] ;  /* 0x0000002802067981 */ /* 0x000ee8000c1e1900 */
[----:B------:R-:W3:Y:S02]  /*13430*/  LDG.E R2, desc[UR40][R2.64+0x4] ;  /* 0x0000042802027981 */ /* 0x000ee4000c1e1900 */
[----:B---3--:R-:W-:-:S07]  /*13440*/  IMAD.IADD R6, R2, 0x1, -R6 ;  /* 0x0000000102067824 */ /* 0x008fce00078e0a06 */
.L_x_2451:
[----:B--2---:R-:W2:Y:S01]  /*13450*/  LDL.LU R4, [R1+0x4] ;  /* 0x0000040001047983 */ /* 0x004ea20000300800 */
[----:B---3--:R-:W3:Y:S01]  /*13460*/  LDC R2, c[0x0][0x448] ;  /* 0x00011200ff027b82 */ /* 0x008ee20000000800 */
[----:B-----5:R-:W-:Y:S01]  /*13470*/  IMAD.IADD R0, R6, 0x1, -R0 ;  /* 0x0000000106007824 */ /* 0x020fe200078e0a00 */
[----:B---3--:R-:W-:-:S13]  /*13480*/  ISETP.NE.AND P1, PT, R2, 0x1, PT ;  /* 0x000000010200780c */ /* 0x008fda0003f25270 */
[----:B------:R-:W3:Y:S08]  /*13490*/  @P1 LDC R3, c[0x0][0x44c] ;  /* 0x00011300ff031b82 */ /* 0x000ef00000000800 */
[----:B------:R-:W4:Y:S01]  /*134a0*/  @P1 LDC R2, c[0x0][0x450] ;  /* 0x00011400ff021b82 */ /* 0x000f220000000800 */
[----:B--2---:R-:W-:-:S04]  /*134b0*/  IMAD.SHL.U32 R11, R4, 0x80, RZ ;  /* 0x00000080040b7824 */ /* 0x004fc800078e00ff */
[----:B------:R-:W-:Y:S01]  /*134c0*/  VIADD R4, R11, 0x7f ;  /* 0x0000007f0b047836 */ /* 0x000fe20000000000 */
[----:B------:R2:W-:Y:S03]  /*134d0*/  STL [R1+0x28], R11 ;  /* 0x0000280b01007387 */ /* 0x0005e60000100800 */
[----:B---3--:R-:W-:-:S04]  /*134e0*/  @P1 IMAD.HI.U32 R3, R4, R3, RZ ;  /* 0x0000000304031227 */ /* 0x008fc800078e00ff */
[----:B------:R-:W-:Y:S01]  /*134f0*/  IMAD.MOV.U32 R6, RZ, RZ, R4 ;  /* 0x000000ffff067224 */ /* 0x000fe200078e0004 */
[----:B----4-:R-:W-:Y:S01]  /*13500*/  @P1 SHF.R.U32.HI R6, RZ, R2, R3 ;  /* 0x00000002ff061219 */ /* 0x010fe20000011603 */
[----:B------:R-:W-:-:S04]  /*13510*/  VIADD R2, R0, 0x5f ;  /* 0x0000005f00027836 */ /* 0x000fc80000000000 */
[----:B------:R-:W-:-:S05]  /*13520*/  IMAD.HI R2, R2, 0x2aaaaaab, RZ ;  /* 0x2aaaaaab02027827 */ /* 0x000fca00078e02ff */
[----:B------:R-:W-:-:S04]  /*13530*/  SHF.R.U32.HI R3, RZ, 0x1f, R2 ;  /* 0x0000001fff037819 */ /* 0x000fc80000011602 */
[----:B------:R-:W-:Y:S02]  /*13540*/  LEA.HI.SX32 R9, R2, R3, 0x1c ;  /* 0x0000000302097211 */ /* 0x000fe400078fe2ff */
[----:B------:R-:W-:-:S03]  /*13550*/  IADD3 R2, R0, 0x1, -R10 ;  /* 0x0000000100027810 */ /* 0x000fc60007ffe80a */
[----:B------:R2:W-:Y:S02]  /*13560*/  STL [R1+0x58], R9 ;  /* 0x0000580901007387 */ /* 0x0005e40000100800 */
[----:B------:R-:W-:Y:S02]  /*13570*/  IMAD.IADD R6, R2, 0x1, R6 ;  /* 0x0000000102067824 */ /* 0x000fe400078e0206 */
[----:B------:R-:W3:Y:S02]  /*13580*/  LDC.64 R2, c[0x0][0x9e0] ;  /* 0x00027800ff027b82 */ /* 0x000ee40000000a00 */
[----:B---3--:R-:W-:Y:S01]  /*13590*/  ISETP.GE.AND P2, PT, R3, 0x1, PT ;  /* 0x000000010300780c */ /* 0x008fe20003f46270 */
[----:B------:R-:W-:-:S12]  /*135a0*/  IMAD.IADD R2, R6, 0x1, R2 ;  /* 0x0000000106027824 */ /* 0x000fd800078e0202 */
[----:B--2---:R-:W-:Y:S05]  /*135b0*/  @!P2 BRA `(.L_x_2452) ;  /* 0x000000000048a947 */ /* 0x004fea0003800000 */
[C---:B------:R-:W-:Y:S01]  /*135c0*/  ISETP.GT.AND P0, PT, R6.reuse, RZ, PT ;  /* 0x000000ff0600720c */ /* 0x040fe20003f04270 */
[----:B------:R-:W-:Y:S01]  /*135d0*/  BSSY B0, `(.L_x_2453) ;  /* 0x000000e000007945 */ /* 0x000fe20003800000 */
[----:B------:R-:W-:-:S11]  /*135e0*/  VIADD R8, R6, 0xffffffff ;  /* 0xffffffff06087836 */ /* 0x000fd60000000000 */
[----:B------:R-:W-:Y:S05]  /*135f0*/  @P0 BRA `(.L_x_2454) ;  /* 0x00000000001c0947 */ /* 0x000fea0003800000 */
[----:B------:R-:W-:Y:S01]  /*13600*/  ISETP.NE.AND P0, PT, R3, 0x1, PT ;  /* 0x000000010300780c */ /* 0x000fe20003f05270 */
[----:B------:R-:W-:-:S12]  /*13610*/  IMAD.MOV R6, RZ, RZ, -R6 ;  /* 0x000000ffff067224 */ /* 0x000fd800078e0a06 */
[----:B------:R-:W2:Y:S02]  /*13620*/  @P0 LDC.64 R4, c[0x0][0x9e8] ;  /* 0x00027a00ff040b82 */ /* 0x000ea40000000a00 */
[----:B--2---:R-:W-:-:S05]  /*13630*/  @P0 IMAD.HI.U32 R4, R6, R4, RZ ;  /* 0x0000000406040227 */ /* 0x004fca00078e00ff */
[----:B------:R-:W-:-:S04]  /*13640*/  @P0 SHF.R.U32.HI R6, RZ, R5, R4 ;  /* 0x00000005ff060219 */ /* 0x000fc80000011604 */
[----:B------:R-:W-:Y:S01]  /*13650*/  LOP3.LUT R8, RZ, R6, RZ, 0x33, !PT ;  /* 0x00000006ff087212 */ /* 0x000fe200078e33ff */
[----:B------:R-:W-:Y:S06]  /*13660*/  BRA `(.L_x_2455) ;  /* 0x0000000000107947 */ /* 0x000fec0003800000 */
.L_x_2454:
[----:B------:R-:W-:-:S13]  /*13670*/  ISETP.NE.AND P0, PT, R3, 0x1, PT ;  /* 0x000000010300780c */ /* 0x000fda0003f05270 */
[----:B------:R-:W2:Y:S02]  /*13680*/  @P0 LDC.64 R4, c[0x0][0x9e8] ;  /* 0x00027a00ff040b82 */ /* 0x000ea40000000a00 */
[----:B--2---:R-:W-:-:S05]  /*13690*/  @P0 IMAD.HI.U32 R4, R8, R4, RZ ;  /* 0x0000000408040227 */ /* 0x004fca00078e00ff */
[----:B------:R-:W-:-:S07]  /*136a0*/  @P0 SHF.R.U32.HI R8, RZ, R5, R4 ;  /* 0x00000005ff080219 */ /* 0x000fce0000011604 */
.L_x_2455:
[----:B------:R-:W-:Y:S05]  /*136b0*/  BSYNC B0 ;  /* 0x0000000000007941 */ /* 0x000fea0003800000 */
.L_x_2453:
[----:B------:R-:W-:-:S05]  /*136c0*/  IMAD R8, R8, R3, R3 ;  /* 0x0000000308087224 */ /* 0x000fca00078e0203 */
[----:B------:R-:W-:-:S07]  /*136d0*/  VIMNMX R2, R2, R8, PT ;  /* 0x0000000802027248 */ /* 0x000fce0003fe0100 */
.L_x_2452:
[----:B------:R-:W2:Y:S01]  /*136e0*/  @P1 LDC R4, c[0x0][0x44c] ;  /* 0x00011300ff041b82 */ /* 0x000ea20000000800 */
[----:B------:R-:W-:Y:S01]  /*136f0*/  VIADD R2, R2, 0x5f ;  /* 0x0000005f02027836 */ /* 0x000fe20000000000 */
[----:B------:R-:W-:Y:S01]  /*13700*/  ULDC UR4, c[0x0][0x9dc] ;  /* 0x0002770000047ab9 */ /* 0x000fe20000000800 */
[----:B------:R-:W-:Y:S02]  /*13710*/  IMAD.MOV.U32 R5, RZ, RZ, R11 ;  /* 0x000000ffff057224 */ /* 0x000fe400078e000b */
[----:B------:R-:W-:-:S03]  /*13720*/  IMAD.HI R2, R2, 0x2aaaaaab, RZ ;  /* 0x2aaaaaab02027827 */ /* 0x000fc600078e02ff */
[----:B------:R-:W3:Y:S01]  /*13730*/  @P1 LDC R6, c[0x0][0x450] ;  /* 0x00011400ff061b82 */ /* 0x000ee20000000800 */
[----:B--2---:R-:W-:-:S05]  /*13740*/  @P1 IMAD.HI.U32 R4, R11, R4, RZ ;  /* 0x000000040b041227 */ /* 0x004fca00078e00ff */
[----:B---3--:R-:W-:-:S04]  /*13750*/  @P1 SHF.R.U32.HI R5, RZ, R6, R4 ;  /* 0x00000006ff051219 */ /* 0x008fc80000011604 */
[----:B------:R-:W-:Y:S02]  /*13760*/  IADD3 R6, R5, R0, -R10 ;  /* 0x0000000005067210 */ /* 0x000fe40007ffe80a */
[----:B------:R-:W-:-:S04]  /*13770*/  SHF.R.U32.HI R0, RZ, 0x1f, R2 ;  /* 0x0000001fff007819 */ /* 0x000fc80000011602 */
[----:B------:R-:W-:Y:S01]  /*13780*/  LEA.HI.SX32 R4, R2, R0, 0x1c ;  /* 0x0000000002047211 */ /* 0x000fe200078fe2ff */
[----:B------:R-:W-:-:S03]  /*13790*/  VIADD R2, R6, -UR4 ;  /* 0x8000000406027c36 */ /* 0x000fc60008000000 */
[----:B------:R-:W-:Y:S01]  /*137a0*/  VIMNMX R0, R9, R4, PT ;  /* 0x0000000409007248 */ /* 0x000fe20003fe0100 */
[----:B------:R2:W-:Y:S01]  /*137b0*/  STL [R1+0x54], R4 ;  /* 0x0000540401007387 */ /* 0x0005e20000100800 */
[----:B------:R-:W-:Y:S05]  /*137c0*/  @!P2 BRA `(.L_x_2456) ;  /* 0x000000000044a947 */ /* 0x000fea0003800000 */
[----:B------:R-:W-:Y:S01]  /*137d0*/  ISETP.GT.AND P0, PT, R6, -0x1, PT ;  /* 0xffffffff0600780c */ /* 0x000fe20003f04270 */
[----:B------:R-:W-:-:S12]  /*137e0*/  BSSY B0, `(.L_x_2457) ;  /* 0x000000d000007945 */ /* 0x000fd80003800000 */
[----:B------:R-:W-:Y:S05]  /*137f0*/  @P0 BRA `(.L_x_2458) ;  /* 0x00000000001c0947 */ /* 0x000fea0003800000 */
[----:B------:R-:W-:Y:S02]  /*13800*/  ISETP.NE.AND P0, PT, R3, 0x1, PT ;  /* 0x000000010300780c */ /* 0x000fe40003f05270 */
[----:B------:R-:W-:-:S11]  /*13810*/  LOP3.LUT R6, RZ, R6, RZ, 0x33, !PT ;  /* 0x00000006ff067212 */ /* 0x000fd600078e33ff */
[----:B--2---:R-:W2:Y:S02]  /*13820*/  @P0 LDC.64 R4, c[0x0][0x9e8] ;  /* 0x00027a00ff040b82 */ /* 0x004ea40000000a00 */
[----:B--2---:R-:W-:-:S05]  /*13830*/  @P0 IMAD.HI.U32 R4, R6, R4, RZ ;  /* 0x0000000406040227 */ /* 0x004fca00078e00ff */
[----:B------:R-:W-:-:S04]  /*13840*/  @P0 SHF.R.U32.HI R6, RZ, R5, R4 ;  /* 0x00000005ff060219 */ /* 0x000fc80000011604 */
[----:B------:R-:W-:Y:S01]  /*13850*/  LOP3.LUT R6, RZ, R6, RZ, 0x33, !PT ;  /* 0x00000006ff067212 */ /* 0x000fe200078e33ff */
[----:B------:R-:W-:Y:S06]  /*13860*/  BRA `(.L_x_2459) ;  /* 0x0000000000107947 */ /* 0x000fec0003800000 */
.L_x_2458:
[----:B------:R-:W-:-:S13]  /*13870*/  ISETP.NE.AND P0, PT, R3, 0x1, PT ;  /* 0x000000010300780c */ /* 0x000fda0003f05270 */
[----:B--2---:R-:W2:Y:S02]  /*13880*/  @P0 LDC.64 R4, c[0x0][0x9e8] ;  /* 0x00027a00ff040b82 */ /* 0x004ea40000000a00 */
[----:B--2---:R-:W-:-:S05]  /*13890*/  @P0 IMAD.HI.U32 R4, R6, R4, RZ ;  /* 0x0000000406040227 */ /* 0x004fca00078e00ff */
[----:B------:R-:W-:-:S07]  /*138a0*/  @P0 SHF.R.U32.HI R6, RZ, R5, R4 ;  /* 0x00000005ff060219 */ /* 0x000fce0000011604 */
.L_x_2459:
[----:B------:R-:W-:Y:S05]  /*138b0*/  BSYNC B0 ;  /* 0x0000000000007941 */ /* 0x000fea0003800000 */
.L_x_2457:
[----:B------:R-:W-:-:S05]  /*138c0*/  IMAD R3, R6, R3, RZ ;  /* 0x0000000306037224 */ /* 0x000fca00078e02ff */
[----:B------:R-:W-:-:S07]  /*138d0*/  VIMNMX R2, R2, R3, !PT ;  /* 0x0000000302027248 */ /* 0x000fce0007fe0100 */
.L_x_2456:
[----:B------:R-:W-:Y:S01]  /*138e0*/  IMAD.HI R2, R2, 0x2aaaaaab, RZ ;  /* 0x2aaaaaab02027827 */ /* 0x000fe200078e02ff */
[----:B--2---:R-:W-:Y:S01]  /*138f0*/  SHF.R.U32.HI R4, RZ, 0x10, R7 ;  /* 0x00000010ff047819 */ /* 0x004fe20000011607 */
[----:B------:R-:W-:Y:S01]  /*13900*/  BSSY B0, `(.L_x_2460) ;  /* 0x000002a000007945 */ /* 0x000fe20003800000 */
[----:B------:R-:W-:Y:S01]  /*13910*/  LOP3.LUT R8, R7, 0xff, RZ, 0xc0, !PT ;  /* 0x000000ff07087812 */ /* 0x000fe200078ec0ff */
[----:B------:R-:W-:Y:S01]  /*13920*/  IMAD.MOV.U32 R5, RZ, RZ, RZ ;  /* 0x000000ffff057224 */ /* 0x000fe200078e00ff */
[----:B------:R-:W-:Y:S02]  /*13930*/  SHF.R.U32.HI R3, RZ, 0x1f, R2 ;  /* 0x0000001fff037819 */ /* 0x000fe40000011602 */
[----:B------:R-:W-:Y:S01]  /*13940*/  ISETP.NE.AND P0, PT, R4, RZ, PT ;  /* 0x000000ff0400720c */ /* 0x000fe20003f05270 */
[----:B01----:R-:W-:Y:S01]  /*13950*/  IMAD.MOV.U32 R10, RZ, RZ, R5 ;  /* 0x000000ffff0a7224 */ /* 0x003fe200078e0005 */
[----:B------:R-:W-:-:S04]  /*13960*/  LEA.HI.SX32 R3, R2, R3, 0x1c ;  /* 0x0000000302037211 */ /* 0x000fc800078fe2ff */
[----:B------:R-:W-:-:S04]  /*13970*/  VIMNMX R9, RZ, R3, !PT ;  /* 0x00000003ff097248 */ /* 0x000fc80007fe0100 */
[----:B------:R-:W-:Y:S01]  /*13980*/  ISETP.GT.AND P1, PT, R0, R9, PT ;  /* 0x000000090000720c */ /* 0x000fe20003f24270 */
[----:B------:R0:W-:Y:S02]  /*13990*/  STL [R1+0x34], R9 ;  /* 0x0000340901007387 */ /* 0x0001e40000100800 */
[----:B------:R-:W1:Y:S02]  /*139a0*/  @!P0 LDC R4, c[0x0][0x9f0] ;  /* 0x00027c00ff048b82 */ /* 0x000e640000000800 */
[----:B------:R0:W-:Y:S04]  /*139b0*/  STL [R1+0x38], R5 ;  /* 0x0000380501007387 */ /* 0x0001e80000100800 */
[----:B------:R0:W-:Y:S04]  /*139c0*/  STL [R1+0x50], R8 ;  /* 0x0000500801007387 */ /* 0x0001e80000100800 */
[----:B------:R-:W-:Y:S05]  /*139d0*/  @!P1 BRA `(.L_x_2461) ;  /* 0x0000000000709947 */ /* 0x000fea0003800000 */
[-C--:B01----:R-:W-:Y:S02]  /*139e0*/  IABS R5, R4.reuse ;  /* 0x0000000400057213 */ /* 0x083fe40000000000 */
[----:B------:R-:W-:Y:S02]  /*139f0*/  IABS R7, R4 ;  /* 0x0000000400077213 */ /* 0x000fe40000000000 */
[----:B------:R-:W0:Y:S03]  /*13a00*/  I2F.RP R2, R5 ;  /* 0x0000000500027306 */ /* 0x000e260000209400 */
[----:B------:R-:W-:-:S05]  /*13a10*/  IMAD.MOV R7, RZ, RZ, -R7 ;  /* 0x000000ffff077224 */ /* 0x000fca00078e0a07 */
[----:B0-----:R-:W0:Y:S02]  /*13a20*/  MUFU.RCP R2, R2 ;  /* 0x0000000200027308 */ /* 0x001e240000001000 */
[----:B0-----:R-:W-:-:S06]  /*13a30*/  VIADD R2, R2, 0xffffffe ;  /* 0x0ffffffe02027836 */ /* 0x001fcc0000000000 */
[----:B------:R-:W0:Y:S02]  /*13a40*/  F2I.FTZ.U32.TRUNC.NTZ R3, R2 ;  /* 0x0000000200037305 */ /* 0x000e24000021f000 */
[----:B0-----:R-:W-:-:S04]  /*13a50*/  IMAD.MOV R2, RZ, RZ, -R3 ;  /* 0x000000ffff027224 */ /* 0x001fc800078e0a03 */
[----:B------:R-:W-:Y:S02]  /*13a60*/  IMAD R6, R2, R5, RZ ;  /* 0x0000000502067224 */ /* 0x000fe400078e02ff */
[----:B------:R-:W-:-:S04]  /*13a70*/  IMAD.MOV.U32 R2, RZ, RZ, RZ ;  /* 0x000000ffff027224 */ /* 0x000fc800078e00ff */
[----:B------:R-:W-:Y:S01]  /*13a80*/  IMAD.HI.U32 R6, R3, R6, R2 ;  /* 0x0000000603067227 */ /* 0x000fe200078e0002 */
[----:B------:R-:W-:-:S05]  /*13a90*/  IADD3 R3, R4, -0x1, R0 ;  /* 0xffffffff04037810 */ /* 0x000fca0007ffe000 */
[----:B------:R-:W-:-:S05]  /*13aa0*/  IMAD.IADD R3, R3, 0x1, -R9 ;  /* 0x0000000103037824 */ /* 0x000fca00078e0a09 */
[----:B------:R-:W-:Y:S02]  /*13ab0*/  IABS R2, R3 ;  /* 0x0000000300027213 */ /* 0x000fe40000000000 */
[----:B------:R-:W-:-:S03]  /*13ac0*/  LOP3.LUT R3, R3, R4, RZ, 0x3c, !PT ;  /* 0x0000000403037212 */ /* 0x000fc600078e3cff */
        /* <DEDUP_REMOVED lines=13> */
.L_x_2461:
[----:B------:R-:W-:Y:S05]  /*13ba0*/  BSYNC B0 ;  /* 0x0000000000007941 */ /* 0x000fea0003800000 */
.L_x_2460:
[----:B------:R-:W-:Y:S01]  /*13bb0*/  IMAD.MOV.U32 R3, RZ, RZ, R10 ;  /* 0x000000ffff037224 */ /* 0x000fe200078e000a */
[----:B------:R-:W-:Y:S03]  /*13bc0*/  BSSY B7, `(.L_x_2462) ;  /* 0x00003ec000077945 */ /* 0x000fe60003800000 */
[----:B------:R-:W-:-:S05]  /*13bd0*/  IMAD R2, R8, R3, R9 ;  /* 0x0000000308027224 */ /* 0x000fca00078e0209 */
        /* <DEDUP_REMOVED lines=9> */
[----:B0-----:R-:W0:Y:S01]  /*13c70*/  S2R R5, SR_LANEID ;  /* 0x0000000000057919 */ /* 0x001e220000000000 */
[----:B------:R-:W-:Y:S01]  /*13c80*/  VOTEU.ANY UR4, UPT, PT ;  /* 0x0000000000047886 */ /* 0x000fe200038e0100 */
[----:B------:R-:W3:Y:S01]  /*13c90*/  LDC.64 R2, c[0x0][0xc60] ;  /* 0x00031800ff027b82 */ /* 0x000ee20000000a00 */
[----:B------:R-:W0:Y:S02]  /*13ca0*/  FLO.U32 R0, UR4 ;  /* 0x0000000400007d00 */ /* 0x000e2400080e0000 */
[----:B0-----:R-:W-:-:S06]  /*13cb0*/  ISETP.EQ.U32.AND P0, PT, R0, R5, PT ;  /* 0x000000050000720c */ /* 0x001fcc0003f02070 */
[----:B------:R-:W3:Y:S07]  /*13cc0*/  POPC R5, UR4 ;  /* 0x0000000400057d09 */ /* 0x000eee0008000000 */
[----:B---3--:R-:W3:Y:S01]  /*13cd0*/  @P0 ATOMG.E.ADD.STRONG.GPU PT, R3, desc[UR40][R2.64], R5 ;  /* 0x00000005020309a8 */ /* 0x008ee200081ee1e8 */
[----:B-1----:R-:W0:Y:S02]  /*13ce0*/  S2R R4, SR_LTMASK ;  /* 0x0000000000047919 */ /* 0x002e240000003900 */
[----:B0-----:R-:W-:-:S04]  /*13cf0*/  LOP3.LUT R4, R4, UR4, RZ, 0xc0, !PT ;  /* 0x0000000404047c12 */ /* 0x001fc8000f8ec0ff */
[----:B------:R-:W0:Y:S01]  /*13d00*/  POPC R7, R4 ;  /* 0x0000000400077309 */ /* 0x000e220000000000 */
[----:B---3--:R-:W0:Y:S02]  /*13d10*/  SHFL.IDX PT, R0, R3, R0, 0x1f ;  /* 0x00001f0003007589 */ /* 0x008e2400000e0000 */
[----:B0-----:R-:W-:-:S05]  /*13d20*/  IADD3 R0, R0, UR37, R7 ;  /* 0x0000002500007c10 */ /* 0x001fca000fffe007 */
[----:B------:R4:W-:Y:S01]  /*13d30*/  STL [R1], R0 ;  /* 0x0000000001007387 */ /* 0x0009e20000100800 */
[----:B------:R-:W-:Y:S05]  /*13d40*/  BRA `(.L_x_2464) ;  /* 0x0000003c004c7947 */ /* 0x000fea0003800000 */
.L_x_2463:
        /* <DEDUP_REMOVED lines=13> */
[----:B--2---:R-:W-:Y:S02]  /*13e20*/  IMAD.U32 R10, RZ, RZ, UR4 ;  /* 0x00000004ff0a7e24 */ /* 0x004fe4000f8e00ff */
[----:B------:R-:W-:Y:S02]  /*13e30*/  IMAD.U32 R11, RZ, RZ, UR5 ;  /* 0x00000005ff0b7e24 */ /* 0x000fe4000f8e00ff */
[----:B------:R-:W-:Y:S02]  /*13e40*/  IMAD.MOV.U32 R8, RZ, RZ, 0x70 ;  /* 0x00000070ff087424 */ /* 0x000fe400078e00ff */
[----:B------:R-:W-:Y:S02]  /*13e50*/  IMAD.MOV.U32 R12, RZ, RZ, 0x1 ;  /* 0x00000001ff0c7424 */ /* 0x000fe400078e00ff */
[----:B------:R-:W-:-:S07]  /*13e60*/  IMAD.MOV.U32 R13, RZ, RZ, RZ ;  /* 0x000000ffff0d7224 */ /* 0x000fce00078e00ff */
[----:B------:R-:W-:-:S07]  /*13e70*/  LEPC R20, `(.L_x_2466) ;  /* 0x000000001014794e */ /* 0x000fce0000000000 */
[----:B-1----:R-:W-:Y:S05]  /*13e80*/  CALL.ABS.NOINC R2 ;  /* 0x0000000002007343 */ /* 0x002fea0003c00000 */
.L_x_2466:
[----:B------:R-:W-:Y:S05]  /*13e90*/  BSYNC B6 ;  /* 0x0000000000067941 */ /* 0x000fea0003800000 */
.L_x_2465:
        /* <DEDUP_REMOVED lines=9> */
[----:B-1----:R-:W-:Y:S02]  /*13f30*/  IMAD.U32 R4, RZ, RZ, UR6 ;  /* 0x00000006ff047e24 */ /* 0x002fe4000f8e00ff */
[----:B0-----:R-:W-:Y:S02]  /*13f40*/  IMAD.U32 R5, RZ, RZ, UR7 ;  /* 0x00000007ff057e24 */ /* 0x001fe4000f8e00ff */
[----:B------:R-:W-:Y:S02]  /*13f50*/  IMAD.U32 R6, RZ, RZ, UR8 ;  /* 0x00000008ff067e24 */ /* 0x000fe4000f8e00ff */
[----:B------:R-:W-:-:S02]  /*13f60*/  IMAD.U32 R7, RZ, RZ, UR9 ;  /* 0x00000009ff077e24 */ /* 0x000fc4000f8e00ff */
[----:B--2---:R-:W-:Y:S02]  /*13f70*/  IMAD.U32 R10, RZ, RZ, UR4 ;  /* 0x00000004ff0a7e24 */ /* 0x004fe4000f8e00ff */
[----:B------:R-:W-:Y:S02]  /*13f80*/  IMAD.U32 R11, RZ, RZ, UR5 ;  /* 0x00000005ff0b7e24 */ /* 0x000fe4000f8e00ff */
[----:B------:R-:W-:Y:S02]  /*13f90*/  IMAD.MOV.U32 R8, RZ, RZ, 0x70 ;  /* 0x00000070ff087424 */ /* 0x000fe400078e00ff */
[----:B------:R-:W-:Y:S02]  /*13fa0*/  IMAD.MOV.U32 R12, RZ, RZ, 0x1 ;  /* 0x00000001ff0c7424 */ /* 0x000fe400078e00ff */
[----:B---3--:R-:W-:-:S07]  /*13fb0*/  IMAD.MOV.U32 R13, RZ, RZ, RZ ;  /* 0x000000ffff0d7224 */ /* 0x008fce00078e00ff */
[----:B------:R-:W-:-:S07]  /*13fc0*/  LEPC R20, `(.L_x_2469) ;  /* 0x000000001014794e */ /* 0x000fce0000000000 */
[----:B----4-:R-:W-:Y:S05]  /*13fd0*/  CALL.ABS.NOINC R2 ;  /* 0x0000000002007343 */ /* 0x010fea0003c00000 */
.L_x_2469:
        /* <DEDUP_REMOVED lines=15> */
.L_x_2468:
[----:B------:R-:W-:Y:S05]  /*140d0*/  BSYNC B6 ;  /* 0x0000000000067941 */ /* 0x000fea0003800000 */
.L_x_2467:
[----:B------:R-:W3:Y:S01]  /*140e0*/  LDL R0, [R1+0xc] ;  /* 0x00000c0001007983 */ /* 0x000ee20000100800 */
[----:B------:R-:W-:Y:S02]  /*140f0*/  ULDC.64 UR4, c[0x0][0x9f8] ;  /* 0x00027e0000047ab9 */ /* 0x000fe40000000a00 */
[----:B------:R-:W-:Y:S01]  /*14100*/  ISETP.NE.U32.AND P0, PT, RZ, UR4, PT ;  /* 0x00000004ff007c0c */ /* 0x000fe2000bf05070 */
[----:B------:R-:W4:Y:S03]  /*14110*/  LDL R16, [R1+0x30] ;  /* 0x0000300001107983 */ /* 0x000f260000100800 */
[----:B------:R-:W-:Y:S01]  /*14120*/  ISETP.NE.AND.EX P0, PT, RZ, UR5, PT, P0 ;  /* 0x00000005ff007c0c */ /* 0x000fe2000bf05300 */
[----:B------:R-:W-:-:S12]  /*14130*/  ULDC.64 UR4, c[0x0][0xa08] ;  /* 0x0002820000047ab9 */ /* 0x000fd80000000a00 */
[----:B------:R-:W5:Y:S01]  /*14140*/  @P0 LDC.64 R2, c[0x0][0x9f8] ;  /* 0x00027e00ff020b82 */ /* 0x000f620000000a00 */
[----:B---3--:R-:W-:Y:S02]  /*14150*/  IMAD.MOV.U32 R7, RZ, RZ, R0 ;  /* 0x000000ffff077224 */ /* 0x008fe400078e0000 */
[----:B-----5:R-:W-:-:S05]  /*14160*/  @P0 IMAD.WIDE R2, R0, 0x4, R2 ;  /* 0x0000000400020825 */ /* 0x020fca00078e0202 */
[----:B------:R3:W0:Y:S01]  /*14170*/  @P0 LDG.E R7, desc[UR40][R2.64] ;  /* 0x0000002802070981 */ /* 0x000622000c1e1900 */
[----:B----4-:R-:W-:Y:S01]  /*14180*/  VIADD R0, R16, 0xffffffff ;  /* 0xffffffff10007836 */ /* 0x010fe20000000000 */
[----:B---3--:R-:W3:Y:S02]  /*14190*/  LDC.64 R2, c[0x0][0x418] ;  /* 0x00010600ff027b82 */ /* 0x008ee40000000a00 */
[----:B---3--:R-:W-:Y:S01]  /*141a0*/  LOP3.LUT P0, RZ, R2, UR4, RZ, 0xfc, !PT ;  /* 0x0000000402ff7c12 */ /* 0x008fe2000f80fcff */
[----:B------:R-:W-:-:S03]  /*141b0*/  UMOV UR4, 0xffffffff ;  /* 0xffffffff00047882 */ /* 0x000fc60000000000 */
[----:B------:R-:W-:Y:S02]  /*141c0*/  LOP3.LUT P0, RZ, R3, UR5, RZ, 0xfc, P0 ;  /* 0x0000000503ff7c12 */ /* 0x000fe4000800fcff */
[----:B0-----:R-:W-:Y:S01]  /*141d0*/  SHF.R.S32.HI R8, RZ, 0x1f, R7 ;  /* 0x0000001fff087819 */ /* 0x001fe20000011407 */
[----:B------:R0:W-:Y:S01]  /*141e0*/  STL [R1+0x4], R7 ;  /* 0x0000040701007387 */ /* 0x0001e20000100800 */
[----:B------:R-:W-:-:S03]  /*141f0*/  SEL R16, R7, RZ, !P0 ;  /* 0x000000ff07107207 */ /* 0x000fc60004000000 */
[----:B------:R0:W-:Y:S01]  /*14200*/  STL [R1+0x8], R8 ;  /* 0x0000080801007387 */ /* 0x0001e20000100800 */
[----:B------:R-:W-:Y:S05]  /*14210*/  BRA.DIV UR4, `(.L_x_2470) ;  /* 0x0000005204507947 */ /* 0x000fea000b800000 */
[----:B-1----:R-:W1:Y:S02]  /*14220*/  S2R R4, SR_TID.X ;  /* 0x0000000000047919 */ /* 0x002e640000002100 */
[----:B-1----:R-:W-:-:S04]  /*14230*/  SHF.R.U32.HI R4, RZ, 0x5, R4 ;  /* 0x00000005ff047819 */ /* 0x002fc80000011604 */
[----:B------:R-:W-:-:S05]  /*14240*/  LOP3.LUT R4, R4, 0x3, RZ, 0xc0, !PT ;  /* 0x0000000304047812 */ /* 0x000fca00078ec0ff */
[----:B------:R1:W3:Y:S02]  /*14250*/  SHFL.IDX PT, R14, R4, RZ, 0x1f ;  /* 0x00001fff040e7589 */ /* 0x0002e400000e0000 */
.L_x_2576:
[----:B------:R4:W-:Y:S01]  /*14260*/  STL [R1+0x20], R0 ;  /* 0x0000200001007387 */ /* 0x0009e20000100800 */
[----:B---3--:R-:W-:Y:S02]  /*14270*/  ISETP.NE.AND P0, PT, R14, RZ, PT ;  /* 0x000000ff0e00720c */ /* 0x008fe40003f05270 */
[----:B------:R-:W-:Y:S02]  /*14280*/  PLOP3.LUT P1, PT, PT, PT, PT, 0x8, 0x0 ;  /* 0x000000000000781c */ /* 0x000fe40003f2e170 */
[----:B------:R-:W-:-:S11]  /*14290*/  LOP3.LUT R18, R18, 0xfffffffe, RZ, 0xc0, !PT ;  /* 0xfffffffe12127812 */ /* 0x000fd600078ec0ff */
[----:B------:R-:W-:Y:S01]  /*142a0*/  @P1 LOP3.LUT R18, R18, 0x1, RZ, 0xfc, !PT ;  /* 0x0000000112121812 */ /* 0x000fe200078efcff */
[----:B----4-:R-:W-:Y:S06]  /*142b0*/  @P0 BRA `(.L_x_2471) ;  /* 0x00000004000c0947 */ /* 0x010fec0003800000 */
[----:B------:R-:W-:-:S03]  /*142c0*/  UMOV UR4, 0xffffffff ;  /* 0xffffffff00047882 */ /* 0x000fc60000000000 */
[----:B------:R-:W-:Y:S05]  /*142d0*/  BRA.DIV UR4, `(.L_x_2472) ;  /* 0x0000005204547947 */ /* 0x000fea000b800000 */
[----:B------:R-:W-:-:S13]  /*142e0*/  ELECT P6, URZ, PT ;  /* 0x00000000003f782f */ /* 0x000fda00038c0000 */
.L_x_2579:
[----:B------:R-:W-:Y:S05]  /*142f0*/  @!P6 BRA `(.L_x_2471) ;  /* 0x0000000000fce947 */ /* 0x000fea0003800000 */
[----:B------:R-:W-:-:S04]  /*14300*/  ISETP.NE.U32.AND P0, PT, R2, RZ, PT ;  /* 0x000000ff0200720c */ /* 0x000fc80003f05070 */
[----:B------:R-:W-:-:S13]  /*14310*/  ISETP.NE.AND.EX P0, PT, R3, RZ, PT, P0 ;  /* 0x000000ff0300720c */ /* 0x000fda0003f05300 */
[----:B------:R-:W-:Y:S05]  /*14320*/  @!P0 BRA `(.L_x_2473) ;  /* 0x0000000000508947 */ /* 0x000fea0003800000 */
[----:B------:R-:W3:Y:S01]  /*14330*/  LDC R6, c[0x0][0x43c] ;  /* 0x00010f00ff067b82 */ /* 0x000ee20000000800 */
[----:B------:R-:W-:Y:S01]  /*14340*/  IMAD.MOV.U32 R9, RZ, RZ, R0 ;  /* 0x000000ffff097224 */ /* 0x000fe200078e0000 */
[----:B------:R-:W-:-:S03]  /*14350*/  ULDC.64 UR4, c[0x0][0x428] ;  /* 0x00010a0000047ab9 */ /* 0x000fc60000000a00 */
[----:B------:R-:W-:Y:S01]  /*14360*/  IMAD.MOV.U32 R0, RZ, RZ, R9 ;  /* 0x000000ffff007224 */ /* 0x000fe200078e0009 */
[----:B---3--:R-:W-:-:S13]  /*14370*/  ISETP.NE.AND P0, PT, R6, 0x1, PT ;  /* 0x000000010600780c */ /* 0x008fda0003f05270 */
[----:B-1----:R-:W1:Y:S02]  /*14380*/  @P0 LDC.64 R4, c[0x0][0x440] ;  /* 0x00011000ff040b82 */ /* 0x002e640000000a00 */
[----:B-1----:R-:W-:-:S05]  /*14390*/  @P0 IMAD.HI.U32 R4, R9, R4, RZ ;  /* 0x0000000409040227 */ /* 0x002fca00078e00ff */
        /* <DEDUP_REMOVED lines=13> */
.L_x_2473:
[----:B------:R-:W4:Y:S04]  /*14470*/  LDL R0, [R1+0x10] ;  /* 0x0000100001007983 */ /* 0x000f280000100800 */
[----:B---3--:R-:W3:Y:S01]  /*14480*/  LDL R2, [R1+0x14] ;  /* 0x0000140001027983 */ /* 0x008ee20000100800 */
[----:B----4-:R-:W-:Y:S01]  /*14490*/  IMAD R0, R0, 0x8, R19 ;  /* 0x0000000800007824 */ /* 0x010fe200078e0213 */
[----:B---3--:R-:W-:-:S04]  /*144a0*/  SHF.L.U32 R2, R2, 0x1f, RZ ;  /* 0x0000001f02027819 */ /* 0x008fc800000006ff */
[----:B------:R-:W3:Y:S02]  /*144b0*/  SYNCS.PHASECHK.TRANS64.TRYWAIT P0, [R0+URZ+0x22840], R2 ;  /* 0x02284002000075a7 */ /* 0x000ee4000800017f */
[----:B---3--:R-:W-:Y:S05]  /*144c0*/  @!P0 BRA `(.L_x_2474) ;  /* 0x0000004c00f88947 */ /* 0x008fea0003800000 */
.L_x_2580:
[----:B------:R-:W4:Y:S02]  /*144d0*/  S2R R3, SR_TID.X ;  /* 0x0000000000037919 */ /* 0x000f240000002100 */
[----:B----4-:R-:W-:-:S04]  /*144e0*/  LOP3.LUT R3, R3, 0x7f, RZ, 0xc0, !PT ;  /* 0x0000007f03037812 */ /* 0x010fc800078ec0ff */
[----:B------:R-:W-:-:S13]  /*144f0*/  ISETP.NE.AND P0, PT, R3, RZ, PT ;  /* 0x000000ff0300720c */ /* 0x000fda0003f05270 */
[----:B------:R-:W-:Y:S05]  /*14500*/  @P0 BRA `(.L_x_2475) ;  /* 0x00000000001c0947 */ /* 0x000fea0003800000 */
[----:B------:R-:W4:Y:S01]  /*14510*/  S2R R3, SR_TID.X ;  /* 0x0000000000037919 */ /* 0x000f220000002100 */
[----:B---3--:R-:W-:-:S04]  /*14520*/  IMAD.MOV.U32 R2, RZ, RZ, 0x3000 ;  /* 0x00003000ff027424 */ /* 0x008fc800078e00ff */
[----:B------:R3:W-:Y:S01]  /*14530*/  SYNCS.ARRIVE.TRANS64 RZ, [R0+URZ+0x22830], R2 ;  /* 0x0228300200ff79a7 */ /* 0x0007e2000800003f */
[----:B----4-:R-:W-:-:S04]  /*14540*/  LOP3.LUT R3, R3, 0x1f, RZ, 0xc0, !PT ;  /* 0x0000001f03037812 */ /* 0x010fc800078ec0ff */
[----:B------:R-:W-:-:S13]  /*14550*/  ISETP.NE.AND P0, PT, R3, RZ, PT ;  /* 0x000000ff0300720c */ /* 0x000fda0003f05270 */
[----:B---3--:R-:W-:Y:S05]  /*14560*/  @!P0 BRA `(.L_x_2475) ;  /* 0x0000000000048947 */ /* 0x008fea0003800000 */
[----:B------:R-:W-:Y:S01]  /*14570*/  BPT.TRAP 0x1 ;  /* 0x000000040000795c */ /* 0x000fe20000300000 */
.L_x_2475:
[----:B-1----:R-:W4:Y:S04]  /*14580*/  LDL R4, [R1+0x10] ;  /* 0x0000100001047983 */ /* 0x002f280000100800 */
[----:B------:R-:W2:Y:S04]  /*14590*/  LDL R3, [R1+0x20] ;  /* 0x0000200001037983 */ /* 0x000ea80000100800 */
[----:B---3--:R-:W3:Y:S01]  /*145a0*/  LDL R2, [R1+0x18] ;  /* 0x0000180001027983 */ /* 0x008ee20000100800 */
[----:B------:R-:W-:Y:S01]  /*145b0*/  R2UR UR9, R0 ;  /* 0x00000000000972ca */ /* 0x000fe200000e0000 */
[----:B------:R-:W-:Y:S01]  /*145c0*/  UIADD3 UR6, UP0, UR38, 0x370, URZ ;  /* 0x0000037026067890 */ /* 0x000fe2000ff1e03f */
[----:B------:R-:W-:Y:S01]  /*145d0*/  R2UR UR12, R17 ;  /* 0x00000000110c72ca */ /* 0x000fe200000e0000 */
[----:B------:R-:W-:Y:S01]  /*145e0*/  UMOV UR5, 0x14f00000 ;  /* 0x14f0000000057882 */ /* 0x000fe20000000000 */
[----:B-----5:R-:W-:Y:S01]  /*145f0*/  R2UR UR13, R16 ;  /* 0x00000000100d72ca */ /* 0x020fe200000e0000 */
[----:B------:R-:W-:Y:S01]  /*14600*/  UIADD3.X UR7, URZ, UR39, URZ, UP0, !UPT ;  /* 0x000000273f077290 */ /* 0x000fe200087fe43f */
[----:B------:R-:W-:Y:S01]  /*14610*/  PLOP3.LUT P0, PT, PT, PT, PT, 0x80, 0x0 ;  /* 0x000000000000781c */ /* 0x000fe20003f0f070 */
[----:B------:R-:W-:Y:S01]  /*14620*/  UMOV UR10, URZ ;  /* 0x0000003f000a7c82 */ /* 0x000fe20008000000 */
[----:B------:R-:W-:-:S05]  /*14630*/  LOP3.LUT R18, R18, 0xfffffffe, RZ, 0xc0, !PT ;  /* 0xfffffffe12127812 */ /* 0x000fca00078ec0ff */
[----:B------:R-:W-:-:S06]  /*14640*/  UIADD3 UR9, UR9, 0x22830, URZ ;  /* 0x0002283009097890 */ /* 0x000fcc000fffe03f */
[----:B------:R-:W-:Y:S01]  /*14650*/  @P0 LOP3.LUT R18, R18, 0x1, RZ, 0xfc, !PT ;  /* 0x0000000112120812 */ /* 0x000fe200078efcff */
[----:B----4-:R-:W-:Y:S01]  /*14660*/  IMAD R0, R4, 0x3000, R19 ;  /* 0x0000300004007824 */ /* 0x010fe200078e0213 */
[----:B--2---:R-:W-:-:S04]  /*14670*/  R2UR UR11, R3 ;  /* 0x00000000030b72ca */ /* 0x004fc800000e0000 */
[----:B------:R-:W-:Y:S02]  /*14680*/  R2UR UR8, R0 ;  /* 0x00000000000872ca */ /* 0x000fe400000e0000 */
[----:B---3--:R-:W-:-:S11]  /*14690*/  R2UR UR4, R2 ;  /* 0x00000000020472ca */ /* 0x008fd600000e0000 */
[----:B------:R-:W-:Y:S02]  /*146a0*/  UIADD3 UR8, UR8, 0x1c400, URZ ;  /* 0x0001c40008087890 */ /* 0x000fe4000fffe03f */
[----:B------:R-:W-:-:S03]  /*146b0*/  UIMAD UR11, UR11, 0x60, UR4 ;  /* 0x000000600b0b78a4 */ /* 0x000fc6000f8e0204 */
[----:B------:R-:W-:-:S06]  /*146c0*/  UMOV UR4, 0x0 ;  /* 0x0000000000047882 */ /* 0x000fcc0000000000 */
[----:B------:R3:W-:Y:S02]  /*146d0*/  UTMALDG.4D [UR8], [UR6], desc[UR4] ;  /* 0x00000408060075b4 */ /* 0x0007e40008019000 */
[----:B---3--:R-:W-:Y:S01]  /*146e0*/  NOP ;  /* 0x0000000000007918 */ /* 0x008fe20000000000 */
.L_x_2471:
[----:B------:R-:W3:Y:S01]  /*146f0*/  LDL.LU R3, [R1+0x40] ;  /* 0x0000400001037983 */ /* 0x000ee20000300800 */
[----:B------:R-:W-:Y:S05]  /*14700*/  WARPSYNC.ALL ;  /* 0x0000000000007948 */ /* 0x000fea0003800000 */
[----:B------:R-:W-:Y:S01]  /*14710*/  ULDC.64 UR4, c[0x0][0x298] ;  /* 0x0000a60000047ab9 */ /* 0x000fe20000000a00 */
[----:B------:R-:W-:Y:S01]  /*14720*/  BSSY B6, `(.L_x_2476) ;  /* 0x000001c000067945 */ /* 0x000fe20003800000 */
[----:B------:R-:W-:Y:S01]  /*14730*/  BAR.SYNC.DEFER_BLOCKING 0x8, 0x180 ;  /* 0x0206000000007b1d */ /* 0x000fe20000010000 */
[----:B---3--:R-:W-:Y:S01]  /*14740*/  SHF.R.S32.HI R0, RZ, 0x1f, R3 ;  /* 0x0000001fff007819 */ /* 0x008fe20000011403 */
[----:B-1----:R-:W-:-:S04]  /*14750*/  IMAD.WIDE.U32 R4, R3, UR4, RZ ;  /* 0x0000000403047c25 */ /* 0x002fc8000f8e00ff */
[----:B------:R-:W-:Y:S01]  /*14760*/  IMAD R2, R0, UR4, RZ ;  /* 0x0000000400027c24 */ /* 0x000fe2000f8e02ff */
[----:B------:R1:W-:Y:S01]  /*14770*/  STL.64 [R1+0x40], R4 ;  /* 0x0000400401007387 */ /* 0x0003e20000100a00 */
[----:B------:R-:W-:Y:S02]  /*14780*/  VIADD R0, R19, 0x18400 ;  /* 0x0001840013007836 */ /* 0x000fe40000000000 */
[----:B------:R-:W-:-:S03]  /*14790*/  IMAD R2, R3, UR5, R2 ;  /* 0x0000000503027c24 */ /* 0x000fc6000f8e0202 */
[----:B------:R-:W-:Y:S01]  /*147a0*/  LOP3.LUT P0, RZ, R0, 0x3ff, RZ, 0xc0, !PT ;  /* 0x000003ff00ff7812 */ /* 0x000fe2000780c0ff */
[----:B------:R-:W-:-:S05]  /*147b0*/  IMAD.IADD R0, R5, 0x1, R2 ;  /* 0x0000000105007824 */ /* 0x000fca00078e0202 */
[----:B------:R1:W-:Y:S07]  /*147c0*/  STL [R1+0x4c], R0 ;  /* 0x00004c0001007387 */ /* 0x0003ee0000100800 */
        /* <DEDUP_REMOVED lines=9> */
[----:B0-----:R-:W-:-:S02]  /*14860*/  IMAD.U32 R7, RZ, RZ, UR9 ;  /* 0x00000009ff077e24 */ /* 0x001fc4000f8e00ff */
[----:B--2---:R-:W-:Y:S02]  /*14870*/  IMAD.U32 R10, RZ, RZ, UR4 ;  /* 0x00000004ff0a7e24 */ /* 0x004fe4000f8e00ff */
[----:B------:R-:W-:Y:S02]  /*14880*/  IMAD.U32 R11, RZ, RZ, UR5 ;  /* 0x00000005ff0b7e24 */ /* 0x000fe4000f8e00ff */
[----:B------:R-:W-:Y:S02]  /*14890*/  IMAD.MOV.U32 R8, RZ, RZ, 0x70 ;  /* 0x00000070ff087424 */ /* 0x000fe400078e00ff */
[----:B------:R-:W-:Y:S02]  /*148a0*/  IMAD.MOV.U32 R12, RZ, RZ, 0x1 ;  /* 0x00000001ff0c7424 */ /* 0x000fe400078e00ff */
[----:B------:R-:W-:-:S07]  /*148b0*/  IMAD.MOV.U32 R13, RZ, RZ, RZ ;  /* 0x000000ffff0d7224 */ /* 0x000fce00078e00ff */
[----:B------:R-:W-:-:S07]  /*148c0*/  LEPC R20, `(.L_x_2477) ;  /* 0x000000001014794e */ /* 0x000fce0000000000 */
[----:B-1----:R-:W-:Y:S05]  /*148d0*/  CALL.ABS.NOINC R2 ;  /* 0x0000000002007343 */ /* 0x002fea0003c00000 */
.L_x_2477:
[----:B------:R-:W-:Y:S05]  /*148e0*/  BSYNC B6 ;  /* 0x0000000000067941 */ /* 0x000fea0003800000 */
.L_x_2476:
[----:B-1----:R-:W3:Y:S01]  /*148f0*/  LDL.LU R0, [R1+0x4c] ;  /* 0x00004c0001007983 */ /* 0x002ee20000300800 */
[----:B------:R-:W-:Y:S01]  /*14900*/  ULDC.64 UR6, c[0x0][0xa00] ;  /* 0x0002800000067ab9 */ /* 0x000fe20000000a00 */
[----:B------:R-:W-:Y:S01]  /*14910*/  ULDC.64 UR4, c[0x0][0x2d8] ;  /* 0x0000b60000047ab9 */ /* 0x000fe20000000a00 */
[----:B0-----:R-:W0:Y:S01]  /*14920*/  LDC R7, c[0x0][0x448] ;  /* 0x00011200ff077b82 */ /* 0x001e220000000800 */
[----:B------:R-:W3:Y:S04]  /*14930*/  LDL.LU.64 R2, [R1+0x40] ;  /* 0x0000400001027983 */ /* 0x000ee80000300a00 */
[----:B------:R-:W4:Y:S04]  /*14940*/  LDL R5, [R1+0xc] ;  /* 0x00000c0001057983 */ /* 0x000f280000100800 */
[----:B------:R-:W2:Y:S01]  /*14950*/  LDL R12, [R1+0x28] ;  /* 0x00002800010c7983 */ /* 0x000ea20000100800 */
[----:B------:R-:W-:Y:S01]  /*14960*/  ISETP.NE.U32.AND P0, PT, RZ, UR6, PT ;  /* 0x00000006ff007c0c */ /* 0x000fe2000bf05070 */
[----:B------:R-:W-:-:S03]  /*14970*/  ULDC UR6, c[0x0][0x2b8] ;  /* 0x0000ae0000067ab9 */ /* 0x000fc60000000800 */
[----:B------:R-:W-:Y:S01]  /*14980*/  ISETP.NE.AND.EX P0, PT, RZ, UR7, PT, P0 ;  /* 0x00000007ff007c0c */ /* 0x000fe2000bf05300 */
[----:B------:R-:W1:Y:S02]  /*14990*/  S2R R8, SR_TID.X ;  /* 0x0000000000087919 */ /* 0x000e640000002100 */
[----:B-1----:R-:W-:Y:S02]  /*149a0*/  IMAD.SHL.U32 R8, R8, 0x10, RZ ;  /* 0x0000001008087824 */ /* 0x002fe400078e00ff */
[----:B---3--:R-:W-:Y:S01]  /*149b0*/  IMAD.MOV.U32 R3, RZ, RZ, R0 ;  /* 0x000000ffff037224 */ /* 0x008fe200078e0000 */
[----:B----4-:R-:W-:-:S04]  /*149c0*/  SHF.R.S32.HI R0, RZ, 0x1f, R5 ;  /* 0x0000001fff007819 */ /* 0x010fc80000011405 */
[----:B------:R-:W-:Y:S02]  /*149d0*/  SEL R4, R0, RZ, !P0 ;  /* 0x000000ff00047207 */ /* 0x000fe40004000000 */
[----:B------:R-:W-:Y:S02]  /*149e0*/  SEL R0, R5, RZ, !P0 ;  /* 0x000000ff05007207 */ /* 0x000fe40004000000 */
[----:B------:R-:W1:Y:S01]  /*149f0*/  S2R R5, SR_TID.X ;  /* 0x0000000000057919 */ /* 0x000e620000002100 */
[----:B------:R-:W-:-:S04]  /*14a00*/  IMAD.WIDE.U32 R2, R17, UR4, R2 ;  /* 0x0000000411027c25 */ /* 0x000fc8000f8e0002 */
[----:B------:R-:W-:Y:S01]  /*14a10*/  IMAD R3, R17, UR5, R3 ;  /* 0x0000000511037c24 */ /* 0x000fe2000f8e0203 */
[----:B------:R-:W-:Y:S02]  /*14a20*/  ULDC.64 UR4, c[0x0][0x2e0] ;  /* 0x0000b80000047ab9 */ /* 0x000fe40000000a00 */
[----:B------:R-:W-:Y:S02]  /*14a30*/  IMAD R4, R4, UR4, RZ ;  /* 0x0000000404047c24 */ /* 0x000fe4000f8e02ff */
[----:B------:R-:W-:-:S04]  /*14a40*/  IMAD.WIDE.U32 R2, R0, UR4, R2 ;  /* 0x0000000400027c25 */ /* 0x000fc8000f8e0002 */
[----:B------:R-:W-:Y:S01]  /*14a50*/  IMAD R0, R0, UR5, R4 ;  /* 0x0000000500007c24 */ /* 0x000fe2000f8e0204 */
[----:B0-----:R-:W-:Y:S01]  /*14a60*/  ISETP.NE.AND P0, PT, R7, 0x1, PT ;  /* 0x000000010700780c */ /* 0x001fe20003f05270 */
[----:B------:R-:W0:Y:S01]  /*14a70*/  S2R R9, SR_TID.X ;  /* 0x0000000000097919 */ /* 0x000e220000002100 */
[----:B------:R-:W-:-:S11]  /*14a80*/  ULDC.64 UR4, c[0x0][0x2d0] ;  /* 0x0000b40000047ab9 */ /* 0x000fd60000000a00 */
[----:B------:R-:W3:Y:S01]  /*14a90*/  @P0 LDC R6, c[0x0][0x450] ;  /* 0x00011400ff060b82 */ /* 0x000ee20000000800 */
[----:B-1----:R-:W-:-:S04]  /*14aa0*/  LOP3.LUT R5, R5, 0x7f, RZ, 0xc0, !PT ;  /* 0x0000007f05057812 */ /* 0x002fc800078ec0ff */
[----:B------:R-:W-:-:S04]  /*14ab0*/  SHF.R.U32.HI R5, RZ, 0x3, R5 ;  /* 0x00000003ff057819 */ /* 0x000fc80000011605 */
[----:B------:R-:W-:Y:S02]  /*14ac0*/  LOP3.LUT R8, R5, 0x70, R8, 0xf8, !PT ;  /* 0x0000007005087812 */ /* 0x000fe400078ef808 */
[----:B------:R-:W1:Y:S03]  /*14ad0*/  @P0 LDC R5, c[0x0][0x44c] ;  /* 0x00011300ff050b82 */ /* 0x000e660000000800 */
[----:B--2---:R-:W-:Y:S02]  /*14ae0*/  IMAD.IADD R4, R8, 0x1, R12 ;  /* 0x0000000108047824 */ /* 0x004fe400078e020c */
[----:B------:R2:W5:Y:S01]  /*14af0*/  LDL R8, [R1+0x24] ;  /* 0x0000240001087983 */ /* 0x0005620000100800 */
[----:B------:R-:W-:Y:S02]  /*14b00*/  IMAD.IADD R3, R3, 0x1, R0 ;  /* 0x0000000103037824 */ /* 0x000fe400078e0200 */
[----:B------:R-:W-:Y:S01]  /*14b10*/  IMAD.MOV.U32 R0, RZ, RZ, R4 ;  /* 0x000000ffff007224 */ /* 0x000fe200078e0004 */
[----:B------:R-:W4:Y:S01]  /*14b20*/  S2R R10, SR_TID.X ;  /* 0x00000000000a7919 */ /* 0x000f220000002100 */
[----:B-1----:R-:W-:-:S05]  /*14b30*/  @P0 IMAD.HI.U32 R5, R4, R5, RZ ;  /* 0x0000000504050227 */ /* 0x002fca00078e00ff */
        /* <DEDUP_REMOVED lines=9> */
[----:B------:R-:W-:Y:S01]  /*14bd0*/  SHF.R.S32.HI R0, RZ, 0x1f, R4 ;  /* 0x0000001fff007819 */ /* 0x000fe20000011404 */
[----:B0-----:R-:W-:-:S04]  /*14be0*/  IMAD.SHL.U32 R9, R9, 0x8, RZ ;  /* 0x0000000809097824 */ /* 0x001fc800078e00ff */
[----:B------:R-:W-:Y:S02]  /*14bf0*/  IMAD R0, R0, UR4, RZ ;  /* 0x0000000400007c24 */ /* 0x000fe4000f8e02ff */
[----:B------:R-:W-:-:S04]  /*14c00*/  IMAD.WIDE.U32 R2, R4, UR4, R2 ;  /* 0x0000000404027c25 */ /* 0x000fc8000f8e0002 */
[----:B------:R-:W-:Y:S01]  /*14c10*/  IMAD R4, R4, UR5, R0 ;  /* 0x0000000504047c24 */ /* 0x000fe2000f8e0200 */
[----:B------:R-:W-:Y:S01]  /*14c20*/  ULDC.64 UR4, c[0x0][0x280] ;  /* 0x0000a00000047ab9 */ /* 0x000fe20000000a00 */
[----:B------:R-:W-:Y:S02]  /*14c30*/  LOP3.LUT R9, R9, 0x38, RZ, 0xc0, !PT ;  /* 0x0000003809097812 */ /* 0x000fe400078ec0ff */
[----:B------:R-:W-:Y:S01]  /*14c40*/  IMAD.IADD R4, R3, 0x1, R4 ;  /* 0x0000000103047824 */ /* 0x000fe200078e0204 */
[----:B------:R-:W-:Y:S01]  /*14c50*/  LEA R0, P1, R2, UR4, 0x1 ;  /* 0x0000000402007c11 */ /* 0x000fe2000f8208ff */
[----:B------:R-:W-:Y:S01]  /*14c60*/  UMOV UR4, 0xffffffff ;  /* 0xffffffff00047882 */ /* 0x000fe20000000000 */
[----:B----4-:R-:W-:Y:S02]  /*14c70*/  LOP3.LUT R10, R10, 0x7f, RZ, 0xc0, !PT ;  /* 0x0000007f0a0a7812 */ /* 0x010fe400078ec0ff */
[----:B------:R-:W-:Y:S02]  /*14c80*/  ISETP.GE.AND P0, PT, R9, UR6, PT ;  /* 0x0000000609007c0c */ /* 0x000fe4000bf06270 */
[----:B------:R-:W-:-:S02]  /*14c90*/  LEA.HI.X R2, R2, UR5, R4, 0x1, P1 ;  /* 0x0000000502027c11 */ /* 0x000fc400088f0c04 */
[----:B------:R-:W-:Y:S01]  /*14ca0*/  SHF.R.U32.HI R10, RZ, 0x3, R10 ;  /* 0x00000003ff0a7819 */ /* 0x000fe2000001160a */
[----:B--2---:R-:W-:Y:S08]  /*14cb0*/  BRA.DIV UR4, `(.L_x_2478) ;  /* 0x0000004a04107947 */ /* 0x004ff0000b800000 */
[----:B------:R-:W2:Y:S04]  /*14cc0*/  LDL.LU R6, [R1+0x2c] ;  /* 0x00002c0001067983 */ /* 0x000ea80000300800 */
[----:B------:R-:W3:Y:S01]  /*14cd0*/  LDL.LU R11, [R1+0x28] ;  /* 0x00002800010b7983 */ /* 0x000ee20000300800 */
[----:B--2---:R-:W-:-:S03]  /*14ce0*/  IMAD R4, R6, R7, RZ ;  /* 0x0000000706047224 */ /* 0x004fc600078e02ff */
[----:B------:R-:W0:Y:S01]  /*14cf0*/  SHFL.IDX PT, R7, R0, RZ, 0x181f ;  /* 0x00181fff00077589 */ /* 0x000e2200000e0000 */
[----:B---3--:R-:W-:-:S03]  /*14d00*/  IMAD.IADD R3, R10, 0x1, R11 ;  /* 0x000000010a037824 */ /* 0x008fc600078e020b */
[----:B------:R-:W1:Y:S01]  /*14d10*/  SHFL.IDX PT, R6, R2, RZ, 0x181f ;  /* 0x00181fff02067589 */ /* 0x000e6200000e0000 */
[C---:B------:R-:W-:Y:S01]  /*14d20*/  VIADD R5, R3.reuse, 0x10 ;  /* 0x0000001003057836 */ /* 0x040fe20000000000 */
        /* <DEDUP_REMOVED lines=55> */
[----:B------:R-:W-:Y:S04]  /*150a0*/  SHFL.IDX PT, R0, R0, 0x7, 0x181f ;  /* 0x00f81f0000007f89 */ /* 0x000fe800000e0000 */
[----:B0-----:R-:W0:Y:S03]  /*150b0*/  SHFL.IDX PT, R6, R2, 0x6, 0x181f ;  /* 0x00d81f0002067f89 */ /* 0x001e2600000e0000 */
[----:B-1----:R-:W-:-:S05]  /*150c0*/  @!P1 LEA R5, P2, R9, R5, 0x1 ;  /* 0x0000000509059211 */ /* 0x002fca00078408ff */
[----:B0-----:R-:W-:-:S04]  /*150d0*/  @!P1 IMAD.X R6, RZ, RZ, R6, P2 ;  /* 0x000000ffff069224 */ /* 0x001fc800010e0606 */
[----:B------:R-:W-:Y:S02]  /*150e0*/  @!P1 IMAD.MOV.U32 R7, RZ, RZ, R6 ;  /* 0x000000ffff079224 */ /* 0x000fe400078e0006 */
[----:B------:R-:W-:Y:S02]  /*150f0*/  @!P1 IMAD.MOV.U32 R6, RZ, RZ, R5 ;  /* 0x000000ffff069224 */ /* 0x000fe400078e0005 */
[----:B------:R0:W1:Y:S04]  /*15100*/  SHFL.IDX PT, R5, R2, 0x7, 0x181f ;  /* 0x00f81f0002057f89 */ /* 0x00006800000e0000 */
[----:B------:R0:W-:Y:S02]  /*15110*/  @!P1 LDGSTS.E.BYPASS.LTC128B.128 [R8+0x1b400], desc[UR40][R6.64], !P0 ;  /* 0x1b40000006089fae */ /* 0x0001e4000c101d68 */
.L_x_2597:
[----:B------:R-:W-:-:S05]  /*15120*/  VIADD R3, R3, 0x70 ;  /* 0x0000007003037836 */ /* 0x000fca0000000000 */
[----:B------:R-:W-:-:S13]  /*15130*/  ISETP.GE.AND P1, PT, R3, R4, PT ;  /* 0x000000040300720c */ /* 0x000fda0003f26270 */
[----:B0-----:R-:W-:-:S05]  /*15140*/  @!P1 LEA R2, P2, R9, R0, 0x1 ;  /* 0x0000000009029211 */ /* 0x001fca00078408ff */
[----:B-1----:R-:W-:-:S05]  /*15150*/  @!P1 IMAD.X R3, RZ, RZ, R5, P2 ;  /* 0x000000ffff039224 */ /* 0x002fca00010e0605 */
[----:B------:R-:W-:Y:S01]  /*15160*/  @!PT LDS RZ, [RZ] ;  /* 0x00000000fffff984 */ /* 0x000fe20000000800 */
[----:B------:R-:W-:Y:S01]  /*15170*/  @!PT LDS RZ, [RZ] ;  /* 0x00000000fffff984 */ /* 0x000fe20000000800 */
[----:B------:R-:W-:Y:S01]  /*15180*/  @!PT LDS RZ, [RZ] ;  /* 0x00000000fffff984 */ /* 0x000fe20000000800 */
[----:B------:R0:W-:Y:S01]  /*15190*/  @!P1 LDGSTS.E.BYPASS.LTC128B.128 [R8+0x1bc00], desc[UR40][R2.64], !P0 ;  /* 0x1bc0000002089fae */ /* 0x0001e2000c101d68 */
[----:B------:R-:W-:Y:S01]  /*151a0*/  PLOP3.LUT P0, PT, PT, PT, PT, 0x80, 0x0 ;  /* 0x000000000000781c */ /* 0x000fe20003f0f070 */
[----:B------:R-:W-:-:S12]  /*151b0*/  NOP ;  /* 0x0000000000007918 */ /* 0x000fd80000000000 */
.L_x_2479:
        /* <DEDUP_REMOVED lines=18> */
.L_x_2598:
[----:B------:R-:W-:Y:S05]  /*152e0*/  BSYNC B0 ;  /* 0x0000000000007941 */ /* 0x000fea0003800000 */
.L_x_2480:
[----:B------:R-:W-:Y:S01]  /*152f0*/  LOP3.LUT P0, RZ, R18, 0x1, RZ, 0xc0, !PT ;  /* 0x0000000112ff7812 */ /* 0x000fe2000780c0ff */
[----:B------:R-:W-:-:S12]  /*15300*/  BSSY B0, `(.L_x_2482) ;  /* 0x000005b000007945 */ /* 0x000fd80003800000 */
[----:B------:R-:W-:Y:S05]  /*15310*/  @!P0 BRA `(.L_x_2483) ;  /* 0x0000000400648947 */ /* 0x000fea0003800000 */
[----:B------:R-:W2:Y:S04]  /*15320*/  LDL R2, [R1+0x10] ;  /* 0x0000100001027983 */ /* 0x000ea80000100800 */
[----:B------:R-:W0:Y:S01]  /*15330*/  LDL R4, [R1+0x14] ;  /* 0x0000140001047983 */ /* 0x000e220000100800 */
[----:B------:R-:W-:Y:S01]  /*15340*/  BSSY B1, `(.L_x_2484) ;  /* 0x0000008000017945 */ /* 0x000fe20003800000 */
[----:B------:R-:W1:Y:S02]  /*15350*/  S2R R3, SR_TID.X ;  /* 0x0000000000037919 */ /* 0x000e640000002100 */
[----:B-1----:R-:W-:-:S04]  /*15360*/  LOP3.LUT R3, R3, 0x7f, RZ, 0xc0, !PT ;  /* 0x0000007f03037812 */ /* 0x002fc800078ec0ff */
[----:B------:R-:W-:Y:S01]  /*15370*/  ISETP.NE.AND P1, PT, R3, RZ, PT ;  /* 0x000000ff0300720c */ /* 0x000fe20003f25270 */
[----:B--2---:R-:W-:Y:S01]  /*15380*/  IMAD R2, R2, 0x8, R19 ;  /* 0x0000000802027824 */ /* 0x004fe200078e0213 */
[----:B0-----:R-:W-:-:S04]  /*15390*/  SHF.L.U32 R0, R4, 0x1f, RZ ;  /* 0x0000001f04007819 */ /* 0x001fc800000006ff */
[----:B------:R-:W0:Y:S02]  /*153a0*/  SYNCS.PHASECHK.TRANS64.TRYWAIT P0, [R2+URZ+0x22860], R0 ;  /* 0x02286000020075a7 */ /* 0x000e24000800017f */
[----:B0-----:R-:W-:Y:S05]  /*153b0*/  @!P0 BRA `(.L_x_2485) ;  /* 0x0000004800f88947 */ /* 0x001fea0003800000 */
.L_x_2599:
[----:B------:R-:W-:Y:S05]  /*153c0*/  BSYNC B1 ;  /* 0x0000000000017941 */ /* 0x000fea0003800000 */
.L_x_2484:
        /* <DEDUP_REMOVED lines=9> */
.L_x_2487:
[----:B------:R-:W-:Y:S05]  /*15460*/  BSYNC B1 ;  /* 0x0000000000017941 */ /* 0x000fea0003800000 */
.L_x_2486:
[----:B0-----:R-:W2:Y:S04]  /*15470*/  LDL R0, [R1+0x10] ;  /* 0x0000100001007983 */ /* 0x001ea80000100800 */
[----:B------:R-:W3:Y:S04]  /*15480*/  LDL R4, [R1+0x18] ;  /* 0x0000180001047983 */ /* 0x000ee80000100800 */
[----:B------:R-:W3:Y:S01]  /*15490*/  LDL.LU R3, [R1+0x20] ;  /* 0x0000200001037983 */ /* 0x000ee20000300800 */
        /* <DEDUP_REMOVED lines=8> */
[----:B---3--:R-:W-:Y:S02]  /*15520*/  IMAD R3, R3, 0x60, R4 ;  /* 0x0000006003037824 */ /* 0x008fe400078e0204 */
[----:B------:R-:W-:-:S07]  /*15530*/  VIADD R4, R0, 0x400 ;  /* 0x0000040000047836 */ /* 0x000fce0000000000 */
.L_x_2488:
        /* <DEDUP_REMOVED lines=15> */
.L_x_2489:
        /* <DEDUP_REMOVED lines=15> */
.L_x_2490:
        /* <DEDUP_REMOVED lines=15> */
.L_x_2491:
        /* <DEDUP_REMOVED lines=10> */
.L_x_2483:
[----:B------:R-:W-:Y:S05]  /*158b0*/  BSYNC B0 ;  /* 0x0000000000007941 */ /* 0x000fea0003800000 */
.L_x_2482:
        /* <DEDUP_REMOVED lines=8> */
[----:B------:R-:W4:Y:S04]  /*15940*/  LDL.LU R7, [R1+0x54] ;  /* 0x0000540001077983 */ /* 0x000f280000300800 */
[----:B------:R-:W5:Y:S04]  /*15950*/  LDL.LU R6, [R1+0x34] ;  /* 0x0000340001067983 */ /* 0x000f680000300800 */
[----:B------:R-:W5:Y:S01]  /*15960*/  LDL.LU R4, [R1+0x58] ;  /* 0x0000580001047983 */ /* 0x000f620000300800 */
[----:B------:R-:W-:Y:S01]  /*15970*/  BSSY B2, `(.L_x_2494) ;  /* 0x00000b0000027945 */ /* 0x000fe20003800000 */
[----:B--2---:R-:W-:-:S04]  /*15980*/  VIADD R2, R9, 0x1 ;  /* 0x0000000109027836 */ /* 0x004fc80000000000 */
[----:B---3--:R-:W-:Y:S01]  /*15990*/  IMAD R2, R2, R8, RZ ;  /* 0x0000000802027224 */ /* 0x008fe200078e02ff */
[----:B------:R-:W-:Y:S02]  /*159a0*/  LOP3.LUT R8, RZ, R5, RZ, 0x33, !PT ;  /* 0x00000005ff087212 */ /* 0x000fe400078e33ff */
[----:B----4-:R-:W-:Y:S02]  /*159b0*/  LOP3.LUT R3, RZ, R7, RZ, 0x33, !PT ;  /* 0x00000007ff037212 */ /* 0x010fe400078e33ff */
[----:B------:R-:W-:-:S04]  /*159c0*/  LOP3.LUT R2, RZ, R2, RZ, 0x33, !PT ;  /* 0x00000002ff027212 */ /* 0x000fc800078e33ff */
[----:B-----5:R-:W-:Y:S02]  /*159d0*/  VIADDMNMX R2, R2, -R6, R3, !PT ;  /* 0x8000000602027246 */ /* 0x020fe40007800103 */
[----:B------:R-:W-:-:S04]  /*159e0*/  LOP3.LUT R4, RZ, R4, RZ, 0x33, !PT ;  /* 0x00000004ff047212 */ /* 0x000fc800078e33ff */
[----:B------:R-:W-:-:S04]  /*159f0*/  VIMNMX R4, R2, R4, !PT ;  /* 0x0000000402047248 */ /* 0x000fc80007fe0100 */
[----:B------:R-:W-:Y:S02]  /*15a00*/  VIADDMNMX R8, R4, 0x2, R8, !PT ;  /* 0x0000000204087846 */ /* 0x000fe40007800108 */
[----:B------:R-:W-:-:S05]  /*15a10*/  LOP3.LUT R2, RZ, R4, RZ, 0x33, !PT ;  /* 0x00000004ff027212 */ /* 0x000fca00078e33ff */
[----:B------:R-:W-:-:S05]  /*15a20*/  IMAD.IADD R2, R8, 0x1, R2 ;  /* 0x0000000108027824 */ /* 0x000fca00078e0202 */
[----:B------:R-:W-:-:S04]  /*15a30*/  LOP3.LUT R2, R2, 0x1, RZ, 0xc0, !PT ;  /* 0x0000000102027812 */ /* 0x000fc800078ec0ff */
[----:B------:R-:W-:-:S13]  /*15a40*/  ISETP.NE.U32.AND P0, PT, R2, 0x1, PT ;  /* 0x000000010200780c */ /* 0x000fda0003f05070 */
[----:B------:R-:W-:Y:S05]  /*15a50*/  @P0 BRA `(.L_x_2495) ;  /* 0x0000000800840947 */ /* 0x000fea0003800000 */
[----:B------:R-:W2:Y:S04]  /*15a60*/  LDL.LU R5, [R1+0x10] ;  /* 0x0000100001057983 */ /* 0x000ea80000300800 */
[----:B------:R-:W3:Y:S01]  /*15a70*/  LDL.LU R9, [R1+0x14] ;  /* 0x0000140001097983 */ /* 0x000ee20000300800 */
[----:B------:R-:W-:Y:S01]  /*15a80*/  LOP3.LUT P2, RZ, R18, 0x1, RZ, 0xc0, !PT ;  /* 0x0000000112ff7812 */ /* 0x000fe2000784c0ff */
[----:B------:R-:W-:Y:S01]  /*15a90*/  BSSY B1, `(.L_x_2496) ;  /* 0x000009b000017945 */ /* 0x000fe20003800000 */
[----:B--2---:R-:W-:-:S05]  /*15aa0*/  VIADD R2, R5, 0x1 ;  /* 0x0000000105027836 */ /* 0x004fca0000000000 */
[----:B------:R-:W-:-:S04]  /*15ab0*/  ISETP.NE.AND P0, PT, R2, 0x2, PT ;  /* 0x000000020200780c */ /* 0x000fc80003f05270 */
[----:B------:R-:W-:Y:S02]  /*15ac0*/  SEL R3, RZ, 0x1, P0 ;  /* 0x00000001ff037807 */ /* 0x000fe40000000000 */
[----:B------:R-:W-:Y:S02]  /*15ad0*/  SEL R10, R2, RZ, P0 ;  /* 0x000000ff020a7207 */ /* 0x000fe40000000000 */
[----:B---3--:R-:W-:-:S05]  /*15ae0*/  LOP3.LUT R9, R9, R3, RZ, 0x3c, !PT ;  /* 0x0000000309097212 */ /* 0x008fca00078e3cff */
[----:B------:R0:W-:Y:S04]  /*15af0*/  STL [R1+0x14], R9 ;  /* 0x0000140901007387 */ /* 0x0001e80000100800 */
[----:B------:R0:W-:Y:S01]  /*15b00*/  STL [R1+0x10], R10 ;  /* 0x0000100a01007387 */ /* 0x0001e20000100800 */
        /* <DEDUP_REMOVED lines=24> */
.L_x_2498:
        /* <DEDUP_REMOVED lines=8> */
.L_x_2600:
[----:B------:R-:W-:Y:S05]  /*15d10*/  BSYNC B3 ;  /* 0x0000000000037941 */ /* 0x000fea0003800000 */
.L_x_2499:
        /* <DEDUP_REMOVED lines=9> */
.L_x_2502:
[----:B------:R-:W-:Y:S05]  /*15db0*/  BSYNC B3 ;  /* 0x0000000000037941 */ /* 0x000fea0003800000 */
.L_x_2501:
[----:B------:R-:W3:Y:S04]  /*15dc0*/  LDL R5, [R1+0x10] ;  /* 0x0000100001057983 */ /* 0x000ee80000100800 */
[----:B-1----:R-:W4:Y:S01]  /*15dd0*/  LDL R6, [R1+0x18] ;  /* 0x0000180001067983 */ /* 0x002f220000100800 */
[----:B0-----:R-:W-:Y:S01]  /*15de0*/  IMAD.MOV.U32 R9, RZ, RZ, RZ ;  /* 0x000000ffff097224 */ /* 0x001fe200078e00ff */
[----:B------:R-:W-:Y:S01]  /*15df0*/  UIADD3 UR4, UP0, UR38, 0x370, URZ ;  /* 0x0000037026047890 */ /* 0x000fe2000ff1e03f */
[----:B------:R-:W-:Y:S01]  /*15e00*/  PLOP3.LUT P0, PT, PT, PT, PT, 0x80, 0x0 ;  /* 0x000000000000781c */ /* 0x000fe20003f0f070 */
[----:B------:R-:W-:Y:S01]  /*15e10*/  UMOV UR6, 0x0 ;  /* 0x0000000000067882 */ /* 0x000fe20000000000 */
[----:B------:R-:W-:Y:S01]  /*15e20*/  UMOV UR7, 0x14f00000 ;  /* 0x14f0000000077882 */ /* 0x000fe20000000000 */
[----:B------:R-:W-:Y:S01]  /*15e30*/  R2UR UR10, R9 ;  /* 0x00000000090a72ca */ /* 0x000fe200000e0000 */
[----:B------:R-:W-:Y:S01]  /*15e40*/  UIADD3.X UR5, URZ, UR39, URZ, UP0, !UPT ;  /* 0x000000273f057290 */ /* 0x000fe200087fe43f */
[----:B---3--:R-:W-:-:S02]  /*15e50*/  IMAD R5, R5, 0x3000, R19 ;  /* 0x0000300005057824 */ /* 0x008fc400078e0213 */
[----:B----4-:R-:W-:Y:S02]  /*15e60*/  IMAD R0, R0, 0x60, R6 ;  /* 0x0000006000007824 */ /* 0x010fe400078e0206 */
[----:B------:R-:W-:Y:S02]  /*15e70*/  VIADD R5, R5, 0x1c400 ;  /* 0x0001c40005057836 */ /* 0x000fe40000000000 */
[----:B------:R-:W-:-:S07]  /*15e80*/  VIADD R6, R3, 0x22830 ;  /* 0x0002283003067836 */ /* 0x000fce0000000000 */
.L_x_2503:
        /* <DEDUP_REMOVED lines=13> */
.L_x_2601:
[----:B------:R-:W-:Y:S05]  /*15f60*/  BSYNC B3 ;  /* 0x0000000000037941 */ /* 0x000fea0003800000 */
.L_x_2504:
        /* <DEDUP_REMOVED lines=11> */
.L_x_2507:
[----:B------:R-:W-:Y:S05]  /*16020*/  BSYNC B3 ;  /* 0x0000000000037941 */ /* 0x000fea0003800000 */
.L_x_2506:
[----:B0-2---:R-:W2:Y:S01]  /*16030*/  LDL R2, [R1+0x10] ;  /* 0x0000100001027983 */ /* 0x005ea20000100800 */
        /* <DEDUP_REMOVED lines=9> */
.L_x_2508:
        /* <DEDUP_REMOVED lines=15> */
.L_x_2509:
        /* <DEDUP_REMOVED lines=15> */
.L_x_2510:
        /* <DEDUP_REMOVED lines=15> */
.L_x_2511:
        /* <DEDUP_REMOVED lines=10> */
.L_x_2497:
[----:B------:R-:W-:Y:S05]  /*16440*/  BSYNC B1 ;  /* 0x0000000000017941 */ /* 0x000fea0003800000 */
.L_x_2496:
[----:B------:R-:W2:Y:S02]  /*16450*/  LDL.LU R5, [R1+0x30] ;  /* 0x0000300001057983 */ /* 0x000ea40000300800 */
[----:B--2---:R-:W-:-:S07]  /*16460*/  VIADD R0, R5, 0xfffffffd ;  /* 0xfffffffd05007836 */ /* 0x004fce0000000000 */
.L_x_2495:
[----:B------:R-:W-:Y:S05]  /*16470*/  BSYNC B2 ;  /* 0x0000000000027941 */ /* 0x000fea0003800000 */
.L_x_2494:
[----:B------:R-:W-:-:S05]  /*16480*/  VIADD R8, R8, 0xfffffffe ;  /* 0xfffffffe08087836 */ /* 0x000fca0000000000 */
[----:B------:R-:W-:-:S13]  /*16490*/  ISETP.NE.AND P0, PT, R8, R4, PT ;  /* 0x000000040800720c */ /* 0x000fda0003f05270 */
[----:B------:R-:W-:Y:S05]  /*164a0*/  @!P0 BRA `(.L_x_2493) ;  /* 0x0000001400008947 */ /* 0x000fea0003800000 */
.L_x_2544:
[----:B------:R-:W2:Y:S04]  /*164b0*/  LDL.LU R3, [R1+0x10] ;  /* 0x0000100001037983 */ /* 0x000ea80000300800 */
[----:B------:R-:W3:Y:S01]  /*164c0*/  LDL.LU R2, [R1+0x14] ;  /* 0x0000140001027983 */ /* 0x000ee20000300800 */
[----:B------:R-:W-:Y:S01]  /*164d0*/  LOP3.LUT P1, RZ, R18, 0x1, RZ, 0xc0, !PT ;  /* 0x0000000112ff7812 */ /* 0x000fe2000782c0ff */
[----:B------:R-:W-:Y:S05]  /*164e0*/  YIELD ;  /* 0x0000000000007946 */ /* 0x000fea0003800000 */
[----:B------:R-:W-:Y:S01]  /*164f0*/  BSSY B1, `(.L_x_2512) ;  /* 0x0000098000017945 */ /* 0x000fe20003800000 */
[----:B--2---:R-:W-:-:S05]  /*16500*/  VIADD R7, R3, 0x1 ;  /* 0x0000000103077836 */ /* 0x004fca0000000000 */
[----:B------:R-:W-:-:S04]  /*16510*/  ISETP.NE.AND P0, PT, R7, 0x2, PT ;  /* 0x000000020700780c */ /* 0x000fc80003f05270 */
[----:B------:R-:W-:Y:S02]  /*16520*/  SEL R6, RZ, 0x1, P0 ;  /* 0x00000001ff067807 */ /* 0x000fe40000000000 */
[----:B------:R-:W-:Y:S02]  /*16530*/  SEL R7, R7, RZ, P0 ;  /* 0x000000ff07077207 */ /* 0x000fe40000000000 */
[----:B---3--:R-:W-:Y:S01]  /*16540*/  LOP3.LUT R6, R2, R6, RZ, 0x3c, !PT ;  /* 0x0000000602067212 */ /* 0x008fe200078e3cff */
[----:B0-----:R-:W-:Y:S06]  /*16550*/  @!P1 BRA `(.L_x_2513) ;  /* 0x0000000800449947 */ /* 0x001fec0003800000 */
        /* <DEDUP_REMOVED lines=24> */
.L_x_2514:
        /* <DEDUP_REMOVED lines=8> */
.L_x_2602:
[----:B------:R-:W-:Y:S05]  /*16760*/  BSYNC B2 ;  /* 0x0000000000027941 */ /* 0x000fea0003800000 */
.L_x_2515:
        /* <DEDUP_REMOVED lines=9> */
.L_x_2518:
[----:B------:R-:W-:Y:S05]  /*16800*/  BSYNC B2 ;  /* 0x0000000000027941 */ /* 0x000fea0003800000 */
.L_x_2517:
        /* <DEDUP_REMOVED lines=12> */
.L_x_2519:
        /* <DEDUP_REMOVED lines=13> */
.L_x_2603:
[----:B------:R-:W-:Y:S05]  /*169a0*/  BSYNC B2 ;  /* 0x0000000000027941 */ /* 0x000fea0003800000 */
.L_x_2520:
        /* <DEDUP_REMOVED lines=11> */
.L_x_2523:
[----:B------:R-:W-:Y:S05]  /*16a60*/  BSYNC B2 ;  /* 0x0000000000027941 */ /* 0x000fea0003800000 */
.L_x_2522:
        /* <DEDUP_REMOVED lines=9> */
.L_x_2524:
        /* <DEDUP_REMOVED lines=15> */
.L_x_2525:
        /* <DEDUP_REMOVED lines=15> */
.L_x_2526:
        /* <DEDUP_REMOVED lines=15> */
.L_x_2527:
        /* <DEDUP_REMOVED lines=10> */
.L_x_2513:
[----:B------:R-:W-:Y:S05]  /*16e70*/  BSYNC B1 ;  /* 0x0000000000017941 */ /* 0x000fea0003800000 */
.L_x_2512:
[----:B------:R-:W-:Y:S01]  /*16e80*/  VIADD R7, R7, 0x1 ;  /* 0x0000000107077836 */ /* 0x000fe20000000000 */
[----:B------:R-:W-:Y:S01]  /*16e90*/  LOP3.LUT P2, RZ, R18, 0x1, RZ, 0xc0, !PT ;  /* 0x0000000112ff7812 */ /* 0x000fe2000784c0ff */
[----:B------:R-:W-:Y:S03]  /*16ea0*/  BSSY B1, `(.L_x_2528) ;  /* 0x000009c000017945 */ /* 0x000fe60003800000 */
[----:B------:R-:W-:-:S04]  /*16eb0*/  ISETP.NE.AND P0, PT, R7, 0x2, PT ;  /* 0x000000020700780c */ /* 0x000fc80003f05270 */
[----:B------:R-:W-:Y:S02]  /*16ec0*/  SEL R2, RZ, 0x1, P0 ;  /* 0x00000001ff027807 */ /* 0x000fe40000000000 */
[----:B0-----:R-:W-:Y:S02]  /*16ed0*/  SEL R9, R7, RZ, P0 ;  /* 0x000000ff07097207 */ /* 0x001fe40000000000 */
[----:B------:R-:W-:Y:S01]  /*16ee0*/  LOP3.LUT R8, R6, R2, RZ, 0x3c, !PT ;  /* 0x0000000206087212 */ /* 0x000fe200078e3cff */
[----:B------:R-:W-:-:S04]  /*16ef0*/  VIADD R6, R0, 0xffffffff ;  /* 0xffffffff00067836 */ /* 0x000fc80000000000 */
[----:B------:R0:W-:Y:S04]  /*16f00*/  STL [R1+0x14], R8 ;  /* 0x0000140801007387 */ /* 0x0001e80000100800 */
[----:B------:R0:W-:Y:S01]  /*16f10*/  STL [R1+0x10], R9 ;  /* 0x0000100901007387 */ /* 0x0001e20000100800 */
[----:B------:R-:W-:Y:S05]  /*16f20*/  @!P2 BRA `(.L_x_2529) ;  /* 0x00000008004ca947 */ /* 0x000fea0003800000 */
        /* <DEDUP_REMOVED lines=24> */
.L_x_2530:
        /* <DEDUP_REMOVED lines=8> */
.L_x_2604:
[----:B------:R-:W-:Y:S05]  /*17130*/  BSYNC B2 ;  /* 0x0000000000027941 */ /* 0x000fea0003800000 */
.L_x_2531:
        /* <DEDUP_REMOVED lines=9> */
.L_x_2534:
[----:B------:R-:W-:Y:S05]  /*171d0*/  BSYNC B2 ;  /* 0x0000000000027941 */ /* 0x000fea0003800000 */
.L_x_2533:
[----:B------:R-:W2:Y:S04]  /*171e0*/  LDL R5, [R1+0x10] ;  /* 0x0000100001057983 */ /* 0x000ea80000100800 */
[----:B------:R-:W3:Y:S01]  /*171f0*/  LDL R4, [R1+0x18] ;  /* 0x0000180001047983 */ /* 0x000ee20000100800 */
[----:B------:R-:W-:Y:S01]  /*17200*/  IMAD.MOV.U32 R10, RZ, RZ, RZ ;  /* 0x000000ffff0a7224 */ /* 0x000fe200078e00ff */
[----:B------:R-:W-:Y:S01]  /*17210*/  UIADD3 UR4, UP0, UR38, 0x370, URZ ;  /* 0x0000037026047890 */ /* 0x000fe2000ff1e03f */
[----:B------:R-:W-:Y:S01]  /*17220*/  PLOP3.LUT P0, PT, PT, PT, PT, 0x80, 0x0 ;  /* 0x000000000000781c */ /* 0x000fe20003f0f070 */
[----:B------:R-:W-:Y:S01]  /*17230*/  UMOV UR6, 0x0 ;  /* 0x0000000000067882 */ /* 0x000fe20000000000 */
[----:B------:R-:W-:Y:S01]  /*17240*/  UMOV UR7, 0x14f00000 ;  /* 0x14f0000000077882 */ /* 0x000fe20000000000 */
[----:B------:R-:W-:Y:S01]  /*17250*/  R2UR UR10, R10 ;  /* 0x000000000a0a72ca */ /* 0x000fe200000e0000 */
[----:B------:R-:W-:Y:S01]  /*17260*/  UIADD3.X UR5, URZ, UR39, URZ, UP0, !UPT ;  /* 0x000000273f057290 */ /* 0x000fe200087fe43f */
[----:B--2---:R-:W-:-:S02]  /*17270*/  IMAD R5, R5, 0x3000, R19 ;  /* 0x0000300005057824 */ /* 0x004fc400078e0213 */
[----:B---3--:R-:W-:Y:S02]  /*17280*/  IMAD R4, R7, 0x60, R4 ;  /* 0x0000006007047824 */ /* 0x008fe400078e0204 */
[----:B------:R-:W-:Y:S02]  /*17290*/  VIADD R5, R5, 0x1c400 ;  /* 0x0001c40005057836 */ /* 0x000fe40000000000 */
[----:B------:R-:W-:-:S07]  /*172a0*/  VIADD R7, R2, 0x22830 ;  /* 0x0002283002077836 */ /* 0x000fce0000000000 */
.L_x_2535:
        /* <DEDUP_REMOVED lines=13> */
.L_x_2605:
[----:B------:R-:W-:Y:S05]  /*17380*/  BSYNC B2 ;  /* 0x0000000000027941 */ /* 0x000fea0003800000 */
.L_x_2536:
[----:B------:R-:W-:Y:S01]  /*17390*/  BSSY B2, `(.L_x_2538) ;  /* 0x000000b000027945 */ /* 0x000fe20003800000 */
[----:B0-----:R-:W-:Y:S02]  /*173a0*/  IMAD.MOV.U32 R8, RZ, RZ, 0x0 ;  /* 0x00000000ff087424 */ /* 0x001fe400078e00ff */
[----:B------:R-:W-:Y:S01]  /*173b0*/  IMAD.MOV.U32 R9, RZ, RZ, 0x14f00000 ;  /* 0x14f00000ff097424 */ /* 0x000fe200078e00ff */
        /* <DEDUP_REMOVED lines=8> */
.L_x_2539:
[----:B------:R-:W-:Y:S05]  /*17440*/  BSYNC B2 ;  /* 0x0000000000027941 */ /* 0x000fea0003800000 */
.L_x_2538:
[----:B-12---:R-:W2:Y:S01]  /*17450*/  LDL R3, [R1+0x10] ;  /* 0x0000100001037983 */ /* 0x006ea20000100800 */
        /* <DEDUP_REMOVED lines=9> */
.L_x_2540:
        /* <DEDUP_REMOVED lines=15> */
.L_x_2541:
        /* <DEDUP_REMOVED lines=15> */
.L_x_2542:
        /* <DEDUP_REMOVED lines=15> */
.L_x_2543:
        /* <DEDUP_REMOVED lines=10> */
.L_x_2529:
[----:B------:R-:W-:Y:S05]  /*17860*/  BSYNC B1 ;  /* 0x0000000000017941 */ /* 0x000fea0003800000 */
.L_x_2528:
[----:B------:R-:W2:Y:S01]  /*17870*/  LDL R5, [R1+0x1c] ;  /* 0x00001c0001057983 */ /* 0x000ea20000100800 */
[----:B------:R-:W-:Y:S01]  /*17880*/  VIADD R0, R0, 0xfffffffe ;  /* 0xfffffffe00007836 */ /* 0x000fe20000000000 */
[----:B--2---:R-:W-:-:S13]  /*17890*/  ISETP.GT.AND P0, PT, R6, R5, PT ;  /* 0x000000050600720c */ /* 0x004fda0003f04270 */
[----:B------:R-:W-:Y:S05]  /*178a0*/  @P0 BRA `(.L_x_2544) ;  /* 0xffffffec00000947 */ /* 0x000fea000383ffff */
.L_x_2493:
[----:B------:R-:W-:Y:S05]  /*178b0*/  BSYNC B0 ;  /* 0x0000000000007941 */ /* 0x000fea0003800000 */
.L_x_2492:
[----:B------:R-:W2:Y:S04]  /*178c0*/  LDL.LU R4, [R1+0x10] ;  /* 0x0000100001047983 */ /* 0x000ea80000300800 */
[----:B------:R-:W3:Y:S01]  /*178d0*/  LDL.LU R3, [R1+0x14] ;  /* 0x0000140001037983 */ /* 0x000ee20000300800 */
[----:B------:R-:W1:Y:S01]  /*178e0*/  S2R R2, SR_TID.X ;  /* 0x0000000000027919 */ /* 0x000e620000002100 */
[----:B------:R-:W-:Y:S01]  /*178f0*/  BSSY B0, `(.L_x_2545) ;  /* 0x0000016000007945 */ /* 0x000fe20003800000 */
[----:B-1----:R-:W-:-:S04]  /*17900*/  LOP3.LUT R2, R2, 0x7f, RZ, 0xc0, !PT ;  /* 0x0000007f02027812 */ /* 0x002fc800078ec0ff */
[----:B------:R-:W-:Y:S01]  /*17910*/  ISETP.NE.AND P1, PT, R2, RZ, PT ;  /* 0x000000ff0200720c */ /* 0x000fe20003f25270 */
[----:B--2---:R-:W-:-:S05]  /*17920*/  VIADD R0, R4, 0x1 ;  /* 0x0000000104007836 */ /* 0x004fca0000000000 */
[----:B------:R-:W-:-:S04]  /*17930*/  ISETP.NE.AND P0, PT, R0, 0x2, PT ;  /* 0x000000020000780c */ /* 0x000fc80003f05270 */
[----:B------:R-:W-:-:S04]  /*17940*/  SEL R2, RZ, 0x1, P0 ;  /* 0x00000001ff027807 */ /* 0x000fc80000000000 */
[----:B---3--:R-:W-:-:S05]  /*17950*/  LOP3.LUT R3, R3, R2, RZ, 0x3c, !PT ;  /* 0x0000000203037212 */ /* 0x008fca00078e3cff */
[----:B------:R1:W-:Y:S01]  /*17960*/  STL [R1+0x14], R3 ;  /* 0x0000140301007387 */ /* 0x0003e20000100800 */
        /* <DEDUP_REMOVED lines=14> */
.L_x_2546:
[----:B------:R-:W-:Y:S05]  /*17a50*/  BSYNC B0 ;  /* 0x0000000000007941 */ /* 0x000fea0003800000 */
.L_x_2545:
[----:B------:R-:W-:-:S05]  /*17a60*/  SEL R0, R0, RZ, P0 ;  /* 0x000000ff00007207 */ /* 0x000fca0000000000 */
[----:B------:R3:W-:Y:S02]  /*17a70*/  STL [R1+0x10], R0 ;  /* 0x0000100001007387 */ /* 0x0007e40000100800 */
.L_x_2464:
[----:B------:R-:W-:Y:S05]  /*17a80*/  BSYNC B7 ;  /* 0x0000000000077941 */ /* 0x000fea0003800000 */
.L_x_2462:
[----:B------:R-:W-:-:S13]  /*17a90*/  LOP3.LUT P0, RZ, R18, 0x2, RZ, 0xc0, !PT ;  /* 0x0000000212ff7812 */ /* 0x000fda000780c0ff */
[----:B------:R-:W-:Y:S05]  /*17aa0*/  @!P0 BRA `(.L_x_2547) ;  /* 0x00000000002c8947 */ /* 0x000fea0003800000 */
[----:B------:R-:W-:Y:S05]  /*17ab0*/  WARPSYNC.ALL ;  /* 0x0000000000007948 */ /* 0x000fea0003800000 */
[----:B------:R-:W5:Y:S08]  /*17ac0*/  S2UR UR5, SR_CgaCtaId ;  /* 0x00000000000579c3 */ /* 0x000f700000008800 */
[----:B------:R-:W-:Y:S06]  /*17ad0*/  BAR.SYNC.DEFER_BLOCKING 0x5, 0x180 ;  /* 0x0146000000007b1d */ /* 0x000fec0000010000 */
[----:B------:R-:W-:-:S02]  /*17ae0*/  UMOV UR4, 0x400 ;  /* 0x0000040000047882 */ /* 0x000fc40000000000 */
[----:B-----5:R-:W-:-:S06]  /*17af0*/  ULEA UR4, UR5, UR4, 0x18 ;  /* 0x0000000405047291 */ /* 0x020fcc000f8ec03f */
[----:B------:R-:W-:-:S05]  /*17b00*/  IMAD.U32 R19, RZ, RZ, UR4 ;  /* 0x00000004ff137e24 */ /* 0x000fca000f8e00ff */
[----:B01----:R-:W0:Y:S04]  /*17b10*/  LDS.128 R4, [R19+0x228d0] ;  /* 0x0228d00013047984 */ /* 0x003e280000000c00 */
[----:B0-----:R0:W-:Y:S04]  /*17b20*/  STL.64 [R1], R4 ;  /* 0x0000000401007387 */ /* 0x0011e80000100a00 */
[----:B------:R0:W-:Y:S01]  /*17b30*/  STL.64 [R1+0x8], R6 ;  /* 0x0000080601007387 */ /* 0x0001e20000100a00 */
[----:B------:R-:W-:Y:S06]  /*17b40*/  BAR.ARV 0x4, 0x180 ;  /* 0x0106000000007b1d */ /* 0x000fec0000002000 */
[----:B------:R-:W-:Y:S05]  /*17b50*/  BRA `(.L_x_2548) ;  /* 0x0000001000307947 */ /* 0x000fea0003800000 */
.L_x_2547:
[----:B------:R-:W5:Y:S01]  /*17b60*/  S2R R16, SR_TID.X ;  /* 0x0000000000107919 */ /* 0x000f620000002100 */
[----:B------:R-:W-:Y:S01]  /*17b70*/  UMOV UR4, 0xffffffff ;  /* 0xffffffff00047882 */ /* 0x000fe20000000000 */
[----:B-----5:R-:W-:-:S04]  /*17b80*/  LOP3.LUT R16, R16, 0x1f, RZ, 0xc0, !PT ;  /* 0x0000001f10107812 */ /* 0x020fc800078ec0ff */
[----:B------:R-:W-:Y:S01]  /*17b90*/  ISETP.NE.AND P0, PT, R16, 0x1f, PT ;  /* 0x0000001f1000780c */ /* 0x000fe20003f05270 */
[----:B------:R-:W-:-:S12]  /*17ba0*/  BRA.DIV UR4, `(.L_x_2549) ;  /* 0x0000002604887947 */ /* 0x000fd8000b800000 */
[----:B-1----:R-:W0:Y:S01]  /*17bb0*/  LDL.LU R3, [R1] ;  /* 0x0000000001037983 */ /* 0x002e220000300800 */
[----:B------:R-:W-:-:S03]  /*17bc0*/  ULDC UR4, c[0x0][0xc3c] ;  /* 0x00030f0000047ab9 */ /* 0x000fc60000000800 */
[----:B------:R-:W3:Y:S01]  /*17bd0*/  LDL R4, [R1+0xc] ;  /* 0x00000c0001047983 */ /* 0x000ee20000100800 */
[----:B0-2---:R-:W-:Y:S02]  /*17be0*/  IMAD.MOV.U32 R10, RZ, RZ, R3 ;  /* 0x000000ffff0a7224 */ /* 0x005fe400078e0003 */
[----:B---34-:R-:W-:-:S05]  /*17bf0*/  IMAD.IADD R0, R4, 0x1, R16 ;  /* 0x0000000104007824 */ /* 0x018fca00078e0210 */
        /* <DEDUP_REMOVED lines=36> */
.L_x_2615:
[----:B------:R-:W-:Y:S02]  /*17e40*/  ULDC UR4, c[0x0][0xc38] ;  /* 0x00030e0000047ab9 */ /* 0x000fe40000000800 */
[----:B------:R-:W-:-:S04]  /*17e50*/  IMAD.U32 R7, RZ, RZ, UR4 ;  /* 0x00000004ff077e24 */ /* 0x000fc8000f8e00ff */
[----:B-1----:R-:W-:-:S04]  /*17e60*/  IMAD R10, R14, R7, RZ ;  /* 0x000000070e0a7224 */ /* 0x002fc800078e02ff */
[----:B------:R-:W-:-:S05]  /*17e70*/  IMAD.IADD R4, R9, 0x1, R10 ;  /* 0x0000000109047824 */ /* 0x000fca00078e020a */
[----:B------:R-:W-:-:S13]  /*17e80*/  ISETP.GT.AND P6, PT, R4, R0, PT ;  /* 0x000000000400720c */ /* 0x000fda0003fc4270 */
[----:B------:R-:W-:Y:S05]  /*17e90*/  @P6 BRA `(.L_x_2550) ;  /* 0x0000000000ac6947 */ /* 0x000fea0003800000 */
.L_x_2553:
        /* <DEDUP_REMOVED lines=37> */
.L_x_2623:
[----:B------:R-:W-:Y:S02]  /*180f0*/  ULDC UR4, c[0x0][0xc38] ;  /* 0x00030e0000047ab9 */ /* 0x000fe40000000800 */
[----:B------:R-:W-:-:S04]  /*18100*/  IMAD.U32 R7, RZ, RZ, UR4 ;  /* 0x00000004ff077e24 */ /* 0x000fc8000f8e00ff */
[----:B-1----:R-:W-:-:S04]  /*18110*/  IMAD R10, R14, R7, RZ ;  /* 0x000000070e0a7224 */ /* 0x002fc800078e02ff */
[----:B------:R-:W-:-:S05]  /*18120*/  IMAD.IADD R4, R10, 0x1, R4 ;  /* 0x000000010a047824 */ /* 0x000fca00078e0204 */
[----:B------:R-:W-:-:S13]  /*18130*/  ISETP.GT.AND P6, PT, R4, R0, PT ;  /* 0x000000000400720c */ /* 0x000fda0003fc4270 */
[----:B------:R-:W-:Y:S05]  /*18140*/  @!P6 BRA `(.L_x_2553) ;  /* 0xfffffffc0054e947 */ /* 0x000fea000383ffff */
.L_x_2550:
[----:B------:R-:W-:Y:S01]  /*18150*/  IMAD.IADD R10, R4, 0x1, -R10 ;  /* 0x00000001040a7824 */ /* 0x000fe200078e0a0a */
[----:B------:R-:W-:-:S03]  /*18160*/  UMOV UR4, 0xffffffff ;  /* 0xffffffff00047882 */ /* 0x000fc60000000000 */
[----:B------:R-:W-:-:S05]  /*18170*/  IMAD R3, R2, R7, R10 ;  /* 0x0000000702037224 */ /* 0x000fca00078e020a */
[----:B------:R-:W-:Y:S01]  /*18180*/  ISETP.GT.AND P6, PT, R3, R0, PT ;  /* 0x000000000300720c */ /* 0x000fe20003fc4270 */
[----:B------:R-:W-:-:S12]  /*18190*/  BRA.DIV UR4, `(.L_x_2554) ;  /* 0x0000002a04147947 */ /* 0x000fd8000b800000 */
[----:B------:R-:W2:Y:S01]  /*181a0*/  LDL.LU R11, [R1+0xc] ;  /* 0x00000c00010b7983 */ /* 0x000ea20000300800 */
[----:B------:R-:W-:-:S04]  /*181b0*/  VOTE.ANY R3, PT, !P6 ;  /* 0x0000000000037806 */ /* 0x000fc800070e0100 */
[----:B------:R-:W1:Y:S02]  /*181c0*/  POPC R9, R3 ;  /* 0x0000000300097309 */ /* 0x000e640000000000 */
[----:B-1----:R2:W1:Y:S04]  /*181d0*/  SHFL.IDX PT, R4, R5, R9, 0x1f ;  /* 0x00001f0905047589 */ /* 0x00246800000e0000 */
[----:B------:R3:W4:Y:S01]  /*181e0*/  SHFL.IDX PT, R6, R6, R9, 0x1f ;  /* 0x00001f0906067589 */ /* 0x00072200000e0000 */
[----:B--2---:R-:W-:-:S05]  /*181f0*/  IMAD.IADD R5, R9, 0x1, R11 ;  /* 0x0000000109057824 */ /* 0x004fca00078e020b */
[----:B-1--4-:R3:W-:Y:S02]  /*18200*/  STL [R1+0xc], R5 ;  /* 0x00000c0501007387 */ /* 0x0127e40000100800 */
.L_x_2628:
[----:B------:R-:W-:-:S13]  /*18210*/  ISETP.NE.AND P0, PT, R3, RZ, PT ;  /* 0x000000ff0300720c */ /* 0x000fda0003f05270 */
[----:B------:R-:W-:Y:S05]  /*18220*/  @!P0 BRA `(.L_x_2555) ;  /* 0x0000000000108947 */ /* 0x000fea0003800000 */
[----:B------:R-:W-:Y:S01]  /*18230*/  UMOV UR4, 0xffffffff ;  /* 0xffffffff00047882 */ /* 0x000fe20000000000 */
[----:B------:R-:W-:Y:S02]  /*18240*/  VIADD R12, R9, 0xffffffff ;  /* 0xffffffff090c7836 */ /* 0x000fe40000000000 */
[----:B------:R-:W-:Y:S05]  /*18250*/  BRA.DIV UR4, `(.L_x_2556) ;  /* 0x0000002a044c7947 */ /* 0x000fea000b800000 */
[----:B------:R1:W2:Y:S02]  /*18260*/  SHFL.IDX PT, R8, R2, R12, 0x1f ;  /* 0x00001f0c02087589 */ /* 0x0002a400000e0000 */
.L_x_2555:
[----:B--2---:R-:W-:Y:S01]  /*18270*/  IMAD R3, R8, R7, R10 ;  /* 0x0000000708037224 */ /* 0x004fe200078e020a */
[----:B------:R-:W-:-:S03]  /*18280*/  ISETP.NE.AND P0, PT, R6, 0x1, PT ;  /* 0x000000010600780c */ /* 0x000fc60003f05270 */
[----:B------:R-:W-:Y:S01]  /*18290*/  IMAD.IADD R0, R0, 0x1, -R3 ;  /* 0x0000000100007824 */ /* 0x000fe200078e0a03 */
[----:B------:R2:W-:Y:S09]  /*182a0*/  STL [R1], R3 ;  /* 0x0000000301007387 */ /* 0x0005f20000100800 */
[----:B------:R-:W-:Y:S05]  /*182b0*/  @!P0 BRA `(.L_x_2557) ;  /* 0x0000000000e48947 */ /* 0x000fea0003800000 */
[----:B0--3--:R-:W-:-:S04]  /*182c0*/  IABS R5, R4 ;  /* 0x0000000400057213 */ /* 0x009fc80000000000 */
[----:B------:R-:W0:Y:S08]  /*182d0*/  I2F.RP R7, R5 ;  /* 0x0000000500077306 */ /* 0x000e300000209400 */
[----:B0-----:R-:W0:Y:S02]  /*182e0*/  MUFU.RCP R7, R7 ;  /* 0x0000000700077308 */ /* 0x001e240000001000 */
[----:B0-----:R-:W-:-:S06]  /*182f0*/  VIADD R9, R7, 0xffffffe ;  /* 0x0ffffffe07097836 */ /* 0x001fcc0000000000 */
[----:B--2---:R-:W1:Y:S02]  /*18300*/  F2I.FTZ.U32.TRUNC.NTZ R3, R9 ;  /* 0x0000000900037305 */ /* 0x004e64000021f000 */
[----:B-1----:R-:W-:-:S04]  /*18310*/  IMAD.MOV R2, RZ, RZ, -R3 ;  /* 0x000000ffff027224 */ /* 0x002fc800078e0a03 */
[----:B------:R-:W-:Y:S02]  /*18320*/  IMAD R11, R2, R5, RZ ;  /* 0x00000005020b7224 */ /* 0x000fe400078e02ff */
[----:B------:R-:W-:-:S04]  /*18330*/  IMAD.MOV.U32 R2, RZ, RZ, RZ ;  /* 0x000000ffff027224 */ /* 0x000fc800078e00ff */
[----:B------:R-:W-:Y:S01]  /*18340*/  IMAD.HI.U32 R8, R3, R11, R2 ;  /* 0x0000000b03087227 */ /* 0x000fe200078e0002 */
[----:B------:R-:W-:Y:S02]  /*18350*/  IABS R3, R0 ;  /* 0x0000000000037213 */ /* 0x000fe40000000000 */
[----:B------:R-:W-:-:S03]  /*18360*/  IABS R2, R4 ;  /* 0x0000000400027213 */ /* 0x000fc60000000000 */
[----:B------:R-:W-:-:S04]  /*18370*/  IMAD.HI.U32 R8, R8, R3, RZ ;  /* 0x0000000308087227 */ /* 0x000fc800078e00ff */
[----:B------:R-:W-:-:S04]  /*18380*/  IMAD.MOV R2, RZ, RZ, -R2 ;  /* 0x000000ffff027224 */ /* 0x000fc800078e0a02 */
[----:B------:R-:W-:-:S05]  /*18390*/  IMAD R2, R8, R2, R3 ;  /* 0x0000000208027224 */ /* 0x000fca00078e0203 */
[----:B------:R-:W-:-:S13]  /*183a0*/  ISETP.GT.U32.AND P1, PT, R5, R2, PT ;  /* 0x000000020500720c */ /* 0x000fda0003f24070 */
[----:B------:R-:W-:Y:S02]  /*183b0*/  @!P1 IMAD.IADD R2, R2, 0x1, -R5 ;  /* 0x0000000102029824 */ /* 0x000fe400078e0a05 */
[----:B------:R-:W-:Y:S01]  /*183c0*/  @!P1 VIADD R8, R8, 0x1 ;  /* 0x0000000108089836 */ /* 0x000fe20000000000 */
[----:B------:R-:W-:Y:S02]  /*183d0*/  ISETP.NE.AND P1, PT, R4, RZ, PT ;  /* 0x000000ff0400720c */ /* 0x000fe40003f25270 */
[----:B------:R-:W-:Y:S02]  /*183e0*/  ISETP.GE.U32.AND P0, PT, R2, R5, PT ;  /* 0x000000050200720c */ /* 0x000fe40003f06070 */
[----:B------:R-:W-:-:S04]  /*183f0*/  IABS R5, R6 ;  /* 0x0000000600057213 */ /* 0x000fc80000000000 */
        /* <DEDUP_REMOVED lines=9> */
[----:B------:R-:W-:-:S03]  /*18490*/  LOP3.LUT R2, R0, R4, RZ, 0x3c, !PT ;  /* 0x0000000400027212 */ /* 0x000fc600078e3cff */
[----:B------:R-:W-:Y:S01]  /*184a0*/  IMAD.MOV.U32 R3, RZ, RZ, R8 ;  /* 0x000000ffff037224 */ /* 0x000fe200078e0008 */
[----:B------:R-:W-:Y:S02]  /*184b0*/  ISETP.GE.AND P2, PT, R2, RZ, PT ;  /* 0x000000ff0200720c */ /* 0x000fe40003f46270 */
[----:B------:R-:W-:-:S05]  /*184c0*/  IABS R8, R6 ;  /* 0x0000000600087213 */ /* 0x000fca0000000000 */
[----:B------:R-:W-:-:S06]  /*184d0*/  IMAD.MOV R8, RZ, RZ, -R8 ;  /* 0x000000ffff087224 */ /* 0x000fcc00078e0a08 */
        /* <DEDUP_REMOVED lines=9> */
[----:B------:R-:W-:Y:S01]  /*18570*/  ISETP.GE.U32.AND P0, PT, R2, R5, PT ;  /* 0x000000050200720c */ /* 0x000fe20003f06070 */
[----:B------:R-:W-:Y:S01]  /*18580*/  IMAD.MOV R5, RZ, RZ, -R3 ;  /* 0x000000ffff057224 */ /* 0x000fe200078e0a03 */
[----:B------:R-:W-:-:S03]  /*18590*/  LOP3.LUT R2, R3, R6, RZ, 0x3c, !PT ;  /* 0x0000000603027212 */ /* 0x000fc600078e3cff */
[----:B------:R-:W-:Y:S01]  /*185a0*/  IMAD R0, R4, R5, R0 ;  /* 0x0000000504007224 */ /* 0x000fe200078e0200 */
[----:B------:R-:W-:-:S07]  /*185b0*/  ISETP.GE.AND P2, PT, R2, RZ, PT ;  /* 0x000000ff0200720c */ /* 0x000fce0003f46270 */
[----:B------:R-:W-:-:S06]  /*185c0*/  @P0 VIADD R7, R7, 0x1 ;  /* 0x0000000107070836 */ /* 0x000fcc0000000000 */
[----:B------:R-:W-:Y:S01]  /*185d0*/  @!P2 IMAD.MOV R7, RZ, RZ, -R7 ;  /* 0x000000ffff07a224 */ /* 0x000fe200078e0a07 */
[----:B------:R-:W-:-:S05]  /*185e0*/  @!P1 LOP3.LUT R7, RZ, R6, RZ, 0x33, !PT ;  /* 0x00000006ff079212 */ /* 0x000fca00078e33ff */
[----:B------:R-:W-:-:S04]  /*185f0*/  IMAD.MOV R2, RZ, RZ, -R7 ;  /* 0x000000ffff027224 */ /* 0x000fc800078e0a07 */
[C---:B------:R-:W-:Y:S02]  /*18600*/  IMAD R3, R6.reuse, R2, R3 ;  /* 0x0000000206037224 */ /* 0x040fe400078e0203 */
[----:B------:R-:W-:-:S04]  /*18610*/  IMAD R6, R6, 0x1000000, R7 ;  /* 0x0100000006067824 */ /* 0x000fc800078e0207 */
[----:B------:R-:W-:-:S05]  /*18620*/  IMAD R2, R3, 0x10000, R6 ;  /* 0x0001000003027824 */ /* 0x000fca00078e0206 */
[----:B------:R1:W-:Y:S01]  /*18630*/  STL [R1+0x8], R2 ;  /* 0x0000080201007387 */ /* 0x0003e20000100800 */
[----:B------:R-:W-:Y:S05]  /*18640*/  BRA `(.L_x_2558) ;  /* 0x0000000000fc7947 */ /* 0x000fea0003800000 */
.L_x_2557:
[----:B0--3--:R-:W3:Y:S01]  /*18650*/  LDL R5, [R1+0xc] ;  /* 0x00000c0001057983 */ /* 0x009ee20000100800 */
[----:B-12---:R-:W3:Y:S02]  /*18660*/  LDC.64 R2, c[0x0][0xc90] ;  /* 0x00032400ff027b82 */ /* 0x006ee40000000a00 */
[----:B---3--:R-:W-:-:S05]  /*18670*/  IMAD.WIDE R2, R5, 0x4, R2 ;  /* 0x0000000405027825 */ /* 0x008fca00078e0202 */
[----:B------:R-:W2:Y:S02]  /*18680*/  LDG.E R6, desc[UR40][R2.64] ;  /* 0x0000002802067981 */ /* 0x000ea4000c1e1900 */
[----:B--2---:R-:W-:-:S05]  /*18690*/  IMAD R5, R4, R6, RZ ;  /* 0x0000000604057224 */ /* 0x004fca00078e02ff */
[----:B------:R-:W-:-:S04]  /*186a0*/  IABS R8, R5 ;  /* 0x0000000500087213 */ /* 0x000fc80000000000 */
[----:B------:R-:W0:Y:S08]  /*186b0*/  I2F.RP R10, R8 ;  /* 0x00000008000a7306 */ /* 0x000e300000209400 */
[----:B0-----:R-:W0:Y:S02]  /*186c0*/  MUFU.RCP R10, R10 ;  /* 0x0000000a000a7308 */ /* 0x001e240000001000 */
[----:B0-----:R-:W-:-:S06]  /*186d0*/  VIADD R11, R10, 0xffffffe ;  /* 0x0ffffffe0a0b7836 */ /* 0x001fcc0000000000 */
[----:B------:R-:W0:Y:S02]  /*186e0*/  F2I.FTZ.U32.TRUNC.NTZ R3, R11 ;  /* 0x0000000b00037305 */ /* 0x000e24000021f000 */
[----:B0-----:R-:W-:-:S04]  /*186f0*/  IMAD.MOV R2, RZ, RZ, -R3 ;  /* 0x000000ffff027224 */ /* 0x001fc800078e0a03 */
        /* <DEDUP_REMOVED lines=18> */
[----:B------:R-:W-:Y:S02]  /*18820*/  IMAD R8, R6, R2, RZ ;  /* 0x0000000206087224 */ /* 0x000fe400078e02ff */
[----:B------:R-:W-:Y:S02]  /*18830*/  IMAD.MOV R2, RZ, RZ, -R2 ;  /* 0x000000ffff027224 */ /* 0x000fe400078e0a02 */
[----:B------:R-:W-:Y:S02]  /*18840*/  IMAD.MOV R3, RZ, RZ, -R8 ;  /* 0x000000ffff037224 */ /* 0x000fe400078e0a08 */
[----:B------:R-:W-:-:S03]  /*18850*/  IMAD R0, R5, R2, R0 ;  /* 0x0000000205007224 */ /* 0x000fc600078e0200 */
[----:B------:R-:W-:-:S04]  /*18860*/  VIADDMNMX R6, R3, R7, R6, PT ;  /* 0x0000000703067246 */ /* 0x000fc80003800106 */
        /* <DEDUP_REMOVED lines=16> */
[----:B------:R-:W-:Y:S02]  /*18970*/  ISETP.GE.AND P2, PT, R3, RZ, PT ;  /* 0x000000ff0300720c */ /* 0x000fe40003f46270 */
[----:B------:R-:W-:-:S09]  /*18980*/  IADD3 R3, R8, 0x1000000, R0 ;  /* 0x0100000008037810 */ /* 0x000fd20007ffe000 */
[----:B------:R-:W-:Y:S02]  /*18990*/  @!P1 IMAD.IADD R10, R10, 0x1, -R7 ;  /* 0x000000010a0a9824 */ /* 0x000fe400078e0a07 */
[----:B------:R-:W-:Y:S01]  /*189a0*/  @!P1 VIADD R2, R2, 0x1 ;  /* 0x0000000102029836 */ /* 0x000fe20000000000 */
[----:B------:R-:W-:Y:S02]  /*189b0*/  ISETP.NE.AND P1, PT, R6, RZ, PT ;  /* 0x000000ff0600720c */ /* 0x000fe40003f25270 */
[----:B------:R-:W-:-:S13]  /*189c0*/  ISETP.GE.U32.AND P0, PT, R10, R7, PT ;  /* 0x000000070a00720c */ /* 0x000fda0003f06070 */
[----:B------:R-:W-:-:S04]  /*189d0*/  @P0 VIADD R2, R2, 0x1 ;  /* 0x0000000102020836 */ /* 0x000fc80000000000 */
[----:B------:R-:W-:Y:S01]  /*189e0*/  @!P2 IMAD.MOV R2, RZ, RZ, -R2 ;  /* 0x000000ffff02a224 */ /* 0x000fe200078e0a02 */
[----:B------:R-:W-:Y:S01]  /*189f0*/  @!P1 LOP3.LUT R2, RZ, R6, RZ, 0x33, !PT ;  /* 0x00000006ff029212 */ /* 0x000fe200078e33ff */
[----:B------:R-:W-:-:S04]  /*18a00*/  IMAD.MOV R6, RZ, RZ, -R6 ;  /* 0x000000ffff067224 */ /* 0x000fc800078e0a06 */
[----:B------:R-:W-:Y:S02]  /*18a10*/  IMAD R3, R2, R6, R3 ;  /* 0x0000000602037224 */ /* 0x000fe400078e0203 */
[----:B------:R-:W-:-:S03]  /*18a20*/  IMAD.MOV.U32 R0, RZ, RZ, R2 ;  /* 0x000000ffff007224 */ /* 0x000fc600078e0002 */
[----:B------:R0:W-:Y:S04]  /*18a30*/  STL [R1+0x8], R3 ;  /* 0x0000080301007387 */ /* 0x0001e80000100800 */
.L_x_2558:
[----:B0-----:R-:W-:-:S05]  /*18a40*/  LOP3.LUT R3, RZ, R0, RZ, 0x33, !PT ;  /* 0x00000000ff037212 */ /* 0x001fca00078e33ff */
[----:B------:R-:W-:-:S05]  /*18a50*/  IMAD.IADD R0, R4, 0x1, R3 ;  /* 0x0000000104007824 */ /* 0x000fca00078e0203 */
[----:B------:R0:W-:Y:S01]  /*18a60*/  STL [R1+0x4], R0 ;  /* 0x0000040001007387 */ /* 0x0001e20000100800 */
[----:B------:R-:W-:Y:S05]  /*18a70*/  BRA `(.L_x_2559) ;  /* 0x0000000000287947 */ /* 0x000fea0003800000 */
.L_x_2551:
        /* <DEDUP_REMOVED lines=10> */
.L_x_2559:
[----:B--2---:R-:W2:Y:S04]  /*18b20*/  LDL R3, [R1+0x8] ;  /* 0x0000080001037983 */ /* 0x004ea80000100800 */
[----:B-1----:R-:W3:Y:S04]  /*18b30*/  LDL R2, [R1+0xc] ;  /* 0x00000c0001027983 */ /* 0x002ee80000100800 */
[----:B------:R-:W4:Y:S04]  /*18b40*/  LDL R5, [R1+0x4] ;  /* 0x0000040001057983 */ /* 0x000f280000100800 */
[----:B------:R-:W4:Y:S01]  /*18b50*/  LDL R4, [R1] ;  /* 0x0000000001047983 */ /* 0x000f220000100800 */
[----:B0-----:R-:W0:Y:S01]  /*18b60*/  S2R R0, SR_TID.X ;  /* 0x0000000000007919 */ /* 0x001e220000002100 */
        /* <DEDUP_REMOVED lines=11> */
.L_x_2548:
[----:B---34-:R-:W3:Y:S01]  /*18c20*/  LDL R0, [R1+0xc] ;  /* 0x00000c0001007983 */ /* 0x018ee20000100800 */
[----:B------:R-:W-:Y:S02]  /*18c30*/  ULDC UR4, c[0x0][0xc3c] ;  /* 0x00030f0000047ab9 */ /* 0x000fe40000000800 */
[----:B---3--:R-:W-:-:S13]  /*18c40*/  ISETP.GE.AND P0, PT, R0, UR4, PT ;  /* 0x0000000400007c0c */ /* 0x008fda000bf06270 */
[----:B------:R-:W-:Y:S05]  /*18c50*/  @!P0 BRA `(.L_x_2560) ;  /* 0xffffffa000f08947 */ /* 0x000fea000383ffff */
[----:B------:R-:W-:Y:S05]  /*18c60*/  BSYNC B8 ;  /* 0x0000000000087941 */ /* 0x000fea0003800000 */
.L_x_2448:
[----:B----4-:R-:W4:Y:S01]  /*18c70*/  LDL.LU R0, [R1+0x48] ;  /* 0x0000480001007983 */ /* 0x010f220000300800 */
[----:B------:R-:W-:Y:S01]  /*18c80*/  BSSY B0, `(.L_x_2561) ;  /* 0x000000b000007945 */ /* 0x000fe20003800000 */
[----:B01----:R-:W0:Y:S01]  /*18c90*/  S2R R5, SR_CgaCtaId ;  /* 0x0000000000057919 */ /* 0x003e220000008800 */
[----:B----4-:R-:W-:-:S05]  /*18ca0*/  VIADD R0, R0, 0x1 ;  /* 0x0000000100007836 */ /* 0x010fca0000000000 */
[----:B--2---:R-:W-:-:S04]  /*18cb0*/  LEA.HI R2, R0, R0, RZ, 0x1 ;  /* 0x0000000000027211 */ /* 0x004fc800078f08ff */
[----:B------:R-:W-:-:S05]  /*18cc0*/  LOP3.LUT R3, R2, 0xfffffffe, RZ, 0xc0, !PT ;  /* 0xfffffffe02037812 */ /* 0x000fca00078ec0ff */
[----:B------:R-:W-:Y:S01]  /*18cd0*/  IMAD.IADD R3, R0, 0x1, -R3 ;  /* 0x0000000100037824 */ /* 0x000fe200078e0a03 */
[----:B------:R-:W-:-:S04]  /*18ce0*/  MOV R0, 0x400 ;  /* 0x0000040000007802 */ /* 0x000fc80000000f00 */
[----:B0-----:R-:W-:Y:S02]  /*18cf0*/  LEA R0, R5, R0, 0x18 ;  /* 0x0000000005007211 */ /* 0x001fe400078ec0ff */
[----:B------:R-:W-:-:S04]  /*18d00*/  SHF.L.U32 R3, R3, 0x1f, RZ ;  /* 0x0000001f03037819 */ /* 0x000fc800000006ff */
[----:B------:R-:W0:Y:S02]  /*18d10*/  SYNCS.PHASECHK.TRANS64.TRYWAIT P0, [R0+URZ+0x22820], R3 ;  /* 0x02282003000075a7 */ /* 0x000e24000800017f */
[----:B0-----:R-:W-:Y:S05]  /*18d20*/  @!P0 BRA `(.L_x_2562) ;  /* 0x0000001c00c08947 */ /* 0x001fea0003800000 */
.L_x_2631:
[----:B------:R-:W-:Y:S05]  /*18d30*/  BSYNC B0 ;  /* 0x0000000000007941 */ /* 0x000fea0003800000 */
.L_x_2561:
[----:B------:R-:W-:-:S03]  /*18d40*/  UMOV UR4, 0xffffffff ;  /* 0xffffffff00047882 */ /* 0x000fc60000000000 */
[----:B------:R-:W-:Y:S05]  /*18d50*/  BRA.DIV UR4, `(.L_x_2563) ;  /* 0x0000001e04c87947 */ /* 0x000fea000b800000 */
[----:B------:R-:W1:Y:S02]  /*18d60*/  S2R R2, SR_TID.X ;  /* 0x0000000000027919 */ /* 0x000e640000002100 */
[----:B-1----:R-:W-:-:S04]  /*18d70*/  SHF.R.U32.HI R2, RZ, 0x5, R2 ;  /* 0x00000005ff027819 */ /* 0x002fc80000011602 */
[----:B------:R-:W-:-:S05]  /*18d80*/  LOP3.LUT R2, R2, 0x3, RZ, 0xc0, !PT ;  /* 0x0000000302027812 */ /* 0x000fca00078ec0ff */
[----:B------:R1:W2:Y:S02]  /*18d90*/  SHFL.IDX PT, R14, R2, RZ, 0x1f ;  /* 0x00001fff020e7589 */ /* 0x0002a400000e0000 */
.L_x_2634:
[----:B--2---:R-:W-:Y:S01]  /*18da0*/  ISETP.NE.AND P0, PT, R14, RZ, PT ;  /* 0x000000ff0e00720c */ /* 0x004fe20003f05270 */
[----:B------:R-:W-:-:S12]  /*18db0*/  BSSY B0, `(.L_x_2564) ;  /* 0x0000027000007945 */ /* 0x000fd80003800000 */
[----:B------:R-:W-:Y:S05]  /*18dc0*/  @P0 BRA `(.L_x_2565) ;  /* 0x0000000000940947 */ /* 0x000fea0003800000 */
[----:B------:R-:W-:-:S03]  /*18dd0*/  UMOV UR4, 0xffffffff ;  /* 0xffffffff00047882 */ /* 0x000fc60000000000 */
[----:B------:R-:W-:Y:S05]  /*18de0*/  BRA.DIV UR4, `(.L_x_2566) ;  /* 0x0000001e04d87947 */ /* 0x000fea000b800000 */
[----:B------:R-:W-:-:S13]  /*18df0*/  ELECT P6, URZ, PT ;  /* 0x00000000003f782f */ /* 0x000fda00038c0000 */
.L_x_2637:
[----:B------:R-:W-:Y:S05]  /*18e00*/  @!P6 BRA `(.L_x_2565) ;  /* 0x000000000084e947 */ /* 0x000fea0003800000 */
[----:B------:R-:W-:-:S06]  /*18e10*/  ULOP3.LUT UR4, UR36, 0x2, URZ, 0xfc, !UPT ;  /* 0x0000000224047892 */ /* 0x000fcc000f8efc3f */
[----:B-1----:R-:W-:-:S05]  /*18e20*/  IMAD.U32 R2, RZ, RZ, UR4 ;  /* 0x00000004ff027e24 */ /* 0x002fca000f8e00ff */
[----:B------:R-:W-:-:S13]  /*18e30*/  ISETP.NE.AND P2, PT, R2, 0x3, PT ;  /* 0x000000030200780c */ /* 0x000fda0003f45270 */
[----:B------:R-:W-:Y:S05]  /*18e40*/  @!P2 BRA `(.L_x_2567) ;  /* 0x000000000004a947 */ /* 0x000fea0003800000 */
[----:B------:R-:W-:Y:S01]  /*18e50*/  BPT.TRAP 0x1 ;  /* 0x000000040000795c */ /* 0x000fe20000300000 */
.L_x_2567:
[----:B0-----:R-:W2:Y:S04]  /*18e60*/  LDL R3, [R1+0x10] ;  /* 0x0000100001037983 */ /* 0x001ea80000100800 */
[----:B------:R-:W4:Y:S01]  /*18e70*/  LDL.LU R7, [R1+0x14] ;  /* 0x0000140001077983 */ /* 0x000f220000300800 */
[----:B------:R-:W-:-:S04]  /*18e80*/  VIADD R2, R0, 0x22840 ;  /* 0x0002284000027836 */ /* 0x000fc80000000000 */
[C---:B--2---:R-:W-:Y:S02]  /*18e90*/  IMAD R6, R3.reuse, 0x8, R2 ;  /* 0x0000000803067824 */ /* 0x044fe400078e0202 */
[----:B------:R-:W-:Y:S01]  /*18ea0*/  VIADD R3, R3, 0x1 ;  /* 0x0000000103037836 */ /* 0x000fe20000000000 */
[----:B----4-:R-:W-:-:S04]  /*18eb0*/  SHF.L.U32 R5, R7, 0x1f, RZ ;  /* 0x0000001f07057819 */ /* 0x010fc800000006ff */
        /* <DEDUP_REMOVED lines=8> */
.L_x_2638:
[----:B------:R-:W1:Y:S02]  /*18f40*/  SYNCS.PHASECHK.TRANS64.TRYWAIT P0, [R7+URZ], R2 ;  /* 0x00000002070075a7 */ /* 0x000e64000800017f */
[----:B-1----:R-:W-:Y:S05]  /*18f50*/  @!P0 BRA `(.L_x_2569) ;  /* 0x0000001c00b08947 */ /* 0x002fea0003800000 */
.L_x_2639:
[----:B------:R-:W-:Y:S05]  /*18f60*/  @!P2 BRA `(.L_x_2570) ;  /* 0x000000000004a947 */ /* 0x000fea0003800000 */
[----:B------:R-:W-:Y:S01]  /*18f70*/  BPT.TRAP 0x1 ;  /* 0x000000040000795c */ /* 0x000fe20000300000 */
.L_x_2570:
[----:B------:R-:W2:Y:S01]  /*18f80*/  LDL.LU R4, [R1+0x10] ;  /* 0x0000100001047983 */ /* 0x000ea20000300800 */
[----:B------:R-:W-:-:S04]  /*18f90*/  VIADD R0, R0, 0x22860 ;  /* 0x0002286000007836 */ /* 0x000fc80000000000 */
[----:B--2---:R-:W-:-:S04]  /*18fa0*/  IMAD R4, R4, 0x8, R0 ;  /* 0x0000000804047824 */ /* 0x004fc800078e0200 */
[----:B------:R-:W2:Y:S02]  /*18fb0*/  SYNCS.PHASECHK.TRANS64.TRYWAIT P0, [R4+URZ], R5 ;  /* 0x00000005040075a7 */ /* 0x000ea4000800017f */
[----:B--2---:R-:W-:Y:S05]  /*18fc0*/  @!P0 BRA `(.L_x_2571) ;  /* 0x0000001c00a88947 */ /* 0x004fea0003800000 */
.L_x_2640:
[----:B------:R-:W-:-:S07]  /*18fd0*/  IMAD R3, R3, 0x8, R0 ;  /* 0x0000000803037824 */ /* 0x000fce00078e0200 */
.L_x_2572:
[----:B----4-:R4:W0:Y:S02]  /*18fe0*/  SYNCS.PHASECHK.TRANS64.TRYWAIT P0, [R3+URZ], R2 ;  /* 0x00000002030075a7 */ /* 0x010824000800017f */
[----:B0-----:R-:W-:Y:S05]  /*18ff0*/  @!P0 NANOSLEEP.SYNCS 0x989680 ;  /* 0x009896800000895d */ /* 0x001fea0003900000 */
[----:B------:R-:W0:Y:S02]  /*19000*/  @!P0 SYNCS.PHASECHK.TRANS64 P0, [R3+URZ], R2 ;  /* 0x00000002030085a7 */ /* 0x000e24000800007f */
[----:B0-----:R-:W-:Y:S05]  /*19010*/  @!P0 BRA `(.L_x_2572) ;  /* 0xfffffffc00f08947 */ /* 0x001fea000383ffff */
.L_x_2565:
[----:B------:R-:W-:Y:S05]  /*19020*/  BSYNC B0 ;  /* 0x0000000000007941 */ /* 0x000fea0003800000 */
.L_x_2564:
[----:B------:R-:W-:Y:S05]  /*19030*/  EXIT ;  /* 0x000000000000794d */ /* 0x000fea0003800000 */
.L_x_2347:
[----:B0-----:R0:W1:Y:S02]  /*19040*/  SYNCS.PHASECHK.TRANS64.TRYWAIT P0, [R5+URZ+0x22800], R0 ;  /* 0x02280000050075a7 */ /* 0x001064000800017f */
[----:B-1----:R-:W-:Y:S05]  /*19050*/  @!P0 NANOSLEEP.SYNCS 0x989680 ;  /* 0x009896800000895d */ /* 0x002fea0003900000 */
[----:B------:R-:W1:Y:S02]  /*19060*/  @!P0 SYNCS.PHASECHK.TRANS64 P0, [R5+URZ+0x22800], R0 ;  /* 0x02280000050085a7 */ /* 0x000e64000800007f */
[----:B-1----:R-:W-:Y:S05]  /*19070*/  @!P0 BRA `(.L_x_2347) ;  /* 0xfffffffc00f08947 */ /* 0x002fea000383ffff */
[----:B------:R-:W-:Y:S05]  /*19080*/  BRA `(.L_x_2573) ;  /* 0xfffffe9000e07947 */ /* 0x000fea000383ffff */
.L_x_2351:
[----:B-1----:R-:W-:-:S04]  /*19090*/  IMAD.U32 R3, RZ, RZ, UR21 ;  /* 0x00000015ff037e24 */ /* 0x002fc8000f8e00ff */
[----:B------:R1:W2:Y:S03]  /*190a0*/  SYNCS.PHASECHK.TRANS64.TRYWAIT P1, [R3+URZ+0x22830], R8 ;  /* 0x02283008030075a7 */ /* 0x0002a6000802017f */
[----:B--2---:R-:W-:Y:S05]  /*190b0*/  @!P1 NANOSLEEP.SYNCS 0x989680 ;  /* 0x009896800000995d */ /* 0x004fea0003900000 */
[----:B------:R-:W2:Y:S02]  /*190c0*/  @!P1 SYNCS.PHASECHK.TRANS64 P1, [R3+URZ+0x22830], R8 ;  /* 0x02283008030095a7 */ /* 0x000ea4000802007f */
[----:B--2---:R-:W-:Y:S05]  /*190d0*/  @!P1 BRA `(.L_x_2351) ;  /* 0xfffffffc00ec9947 */ /* 0x004fea000383ffff */
[----:B------:R-:W-:Y:S05]  /*190e0*/  BRA `(.L_x_2350) ;  /* 0xfffffe9400087947 */ /* 0x000fea000383ffff */
.L_x_2363:
[----:B-1----:R-:W-:-:S04]  /*190f0*/  IMAD.U32 R9, RZ, RZ, UR21 ;  /* 0x00000015ff097e24 */ /* 0x002fc8000f8e00ff */
[----:B------:R1:W2:Y:S03]  /*19100*/  SYNCS.PHASECHK.TRANS64.TRYWAIT P2, [R9+URZ+0x22850], R8 ;  /* 0x02285008090075a7 */ /* 0x0002a6000804017f */
[----:B--2---:R-:W-:Y:S05]  /*19110*/  @!P2 NANOSLEEP.SYNCS 0x989680 ;  /* 0x009896800000a95d */ /* 0x004fea0003900000 */
[----:B------:R-:W2:Y:S02]  /*19120*/  @!P2 SYNCS.PHASECHK.TRANS64 P2, [R9+URZ+0x22850], R8 ;  /* 0x022850080900a5a7 */ /* 0x000ea4000804007f */
[----:B--2---:R-:W-:Y:S05]  /*19130*/  @!P2 BRA `(.L_x_2363) ;  /* 0xfffffffc00eca947 */ /* 0x004fea000383ffff */
[----:B------:R-:W-:Y:S05]  /*19140*/  BRA `(.L_x_2362) ;  /* 0xfffffeb400c07947 */ /* 0x000fea000383ffff */
.L_x_2371:
[----:B-1----:R-:W-:-:S04]  /*19150*/  IMAD.U32 R4, RZ, RZ, UR30 ;  /* 0x0000001eff047e24 */ /* 0x002fc8000f8e00ff */
[----:B------:R1:W2:Y:S03]  /*19160*/  SYNCS.PHASECHK.TRANS64.TRYWAIT P2, [R4+URZ+0x22830], R7 ;  /* 0x02283007040075a7 */ /* 0x0002a6000804017f */
[----:B--2---:R-:W-:Y:S05]  /*19170*/  @!P2 NANOSLEEP.SYNCS 0x989680 ;  /* 0x009896800000a95d */ /* 0x004fea0003900000 */
[----:B------:R-:W2:Y:S02]  /*19180*/  @!P2 SYNCS.PHASECHK.TRANS64 P2, [R4+URZ+0x22830], R7 ;  /* 0x022830070400a5a7 */ /* 0x000ea4000804007f */
[----:B--2---:R-:W-:Y:S05]  /*19190*/  @!P2 BRA `(.L_x_2371) ;  /* 0xfffffffc00eca947 */ /* 0x004fea000383ffff */
[----:B------:R-:W-:Y:S05]  /*191a0*/  BRA `(.L_x_2370) ;  /* 0xfffffebc004c7947 */ /* 0x000fea000383ffff */
.L_x_2383:
[----:B--2---:R2:W3:Y:S02]  /*191b0*/  SYNCS.PHASECHK.TRANS64.TRYWAIT P2, [R10+URZ+0x22850], R7 ;  /* 0x022850070a0075a7 */ /* 0x0044e4000804017f */
[----:B---3--:R-:W-:Y:S05]  /*191c0*/  @!P2 NANOSLEEP.SYNCS 0x989680 ;  /* 0x009896800000a95d */ /* 0x008fea0003900000 */
[----:B------:R-:W3:Y:S02]  /*191d0*/  @!P2 SYNCS.PHASECHK.TRANS64 P2, [R10+URZ+0x22850], R7 ;  /* 0x022850070a00a5a7 */ /* 0x000ee4000804007f */
[----:B---3--:R-:W-:Y:S05]  /*191e0*/  @!P2 BRA `(.L_x_2383) ;  /* 0xfffffffc00f0a947 */ /* 0x008fea000383ffff */
[----:B------:R-:W-:Y:S05]  /*191f0*/  BRA `(.L_x_2382) ;  /* 0xfffffee800287947 */ /* 0x000fea000383ffff */
.L_x_2392:
[----:B-1----:R-:W-:-:S04]  /*19200*/  IMAD.U32 R0, RZ, RZ, UR22 ;  /* 0x00000016ff007e24 */ /* 0x002fc8000f8e00ff */
[----:B------:R1:W3:Y:S03]  /*19210*/  SYNCS.PHASECHK.TRANS64.TRYWAIT P3, [R0+URZ+0x22830], R5 ;  /* 0x02283005000075a7 */ /* 0x0002e6000806017f */
[----:B---3--:R-:W-:Y:S05]  /*19220*/  @!P3 NANOSLEEP.SYNCS 0x989680 ;  /* 0x009896800000b95d */ /* 0x008fea0003900000 */
[----:B------:R-:W3:Y:S02]  /*19230*/  @!P3 SYNCS.PHASECHK.TRANS64 P3, [R0+URZ+0x22830], R5 ;  /* 0x022830050000b5a7 */ /* 0x000ee4000806007f */
[----:B---3--:R-:W-:Y:S05]  /*19240*/  @!P3 BRA `(.L_x_2392) ;  /* 0xfffffffc00ecb947 */ /* 0x008fea000383ffff */
[----:B------:R-:W-:Y:S05]  /*19250*/  BRA `(.L_x_2391) ;  /* 0xfffffeec00e07947 */ /* 0x000fea000383ffff */
.L_x_2396:
[----:B--2---:R2:W3:Y:S02]  /*19260*/  SYNCS.PHASECHK.TRANS64.TRYWAIT P3, [R10+URZ+0x22850], R5 ;  /* 0x022850050a0075a7 */ /* 0x0044e4000806017f */
[----:B---3--:R-:W-:Y:S05]  /*19270*/  @!P3 NANOSLEEP.SYNCS 0x989680 ;  /* 0x009896800000b95d */ /* 0x008fea0003900000 */
[----:B------:R-:W3:Y:S02]  /*19280*/  @!P3 SYNCS.PHASECHK.TRANS64 P3, [R10+URZ+0x22850], R5 ;  /* 0x022850050a00b5a7 */ /* 0x000ee4000806007f */
[----:B---3--:R-:W-:Y:S05]  /*19290*/  @!P3 BRA `(.L_x_2396) ;  /* 0xfffffffc00f0b947 */ /* 0x008fea000383ffff */
[----:B------:R-:W-:Y:S05]  /*192a0*/  BRA `(.L_x_2395) ;  /* 0xffffff0800047947 */ /* 0x000fea000383ffff */
.L_x_2402:
[----:B-1----:R-:W-:-:S04]  /*192b0*/  IMAD.U32 R7, RZ, RZ, UR21 ;  /* 0x00000015ff077e24 */ /* 0x002fc8000f8e00ff */
[----:B------:R1:W2:Y:S03]  /*192c0*/  SYNCS.PHASECHK.TRANS64.TRYWAIT P2, [R7+URZ+0x22830], R8 ;  /* 0x02283008070075a7 */ /* 0x0002a6000804017f */
[----:B--2---:R-:W-:Y:S05]  /*192d0*/  @!P2 NANOSLEEP.SYNCS 0x989680 ;  /* 0x009896800000a95d */ /* 0x004fea0003900000 */
[----:B------:R-:W2:Y:S02]  /*192e0*/  @!P2 SYNCS.PHASECHK.TRANS64 P2, [R7+URZ+0x22830], R8 ;  /* 0x022830080700a5a7 */ /* 0x000ea4000804007f */
[----:B--2---:R-:W-:Y:S05]  /*192f0*/  @!P2 BRA `(.L_x_2402) ;  /* 0xfffffffc00eca947 */ /* 0x004fea000383ffff */
[----:B------:R-:W-:Y:S05]  /*19300*/  BRA `(.L_x_2401) ;  /* 0xffffff0c00147947 */ /* 0x000fea000383ffff */
.L_x_2414:
[----:B--2---:R2:W3:Y:S02]  /*19310*/  SYNCS.PHASECHK.TRANS64.TRYWAIT P2, [R9+URZ+0x22850], R8 ;  /* 0x02285008090075a7 */ /* 0x0044e4000804017f */
[----:B---3--:R-:W-:Y:S05]  /*19320*/  @!P2 NANOSLEEP.SYNCS 0x989680 ;  /* 0x009896800000a95d */ /* 0x008fea0003900000 */
[----:B------:R-:W3:Y:S02]  /*19330*/  @!P2 SYNCS.PHASECHK.TRANS64 P2, [R9+URZ+0x22850], R8 ;  /* 0x022850080900a5a7 */ /* 0x000ee4000804007f */
[----:B---3--:R-:W-:Y:S05]  /*19340*/  @!P2 BRA `(.L_x_2414) ;  /* 0xfffffffc00f0a947 */ /* 0x008fea000383ffff */
[----:B------:R-:W-:Y:S05]  /*19350*/  BRA `(.L_x_2413) ;  /* 0xffffff3400e87947 */ /* 0x000fea000383ffff */
.L_x_2470:
[----:B-1----:R-:W1:Y:S01]  /*19360*/  S2R R4, SR_TID.X ;  /* 0x0000000000047919 */ /* 0x002e620000002100 */
        /* <DEDUP_REMOVED lines=8> */
[----:B------:R1:W3:Y:S02]  /*193f0*/  SHFL.IDX P6, R14, R13, R12, R11 ;  /* 0x0000000c0d0e7389 */ /* 0x0002e400000c000b */
[----:B0123--:R-:W-:Y:S01]  /*19400*/  ENDCOLLECTIVE ;  /* 0x000000000000791b */ /* 0x00ffe20003800000 */
.L_x_2575:
[----:B------:R-:W-:Y:S05]  /*19410*/  BSYNC B0 ;  /* 0x0000000000007941 */ /* 0x000fea0003800000 */
.L_x_2574:
[----:B------:R-:W-:Y:S05]  /*19420*/  BRA `(.L_x_2576) ;  /* 0xffffffac008c7947 */ /* 0x000fea000383ffff */
.L_x_2472:
[----:B------:R-:W-:Y:S01]  /*19430*/  BSSY B0, `(.L_x_2577) ;  /* 0x0000006000007945 */ /* 0x000fe20003800000 */
[----:B------:R-:W-:-:S07]  /*19440*/  IMAD.MOV.U32 R15, RZ, RZ, -0x1 ;  /* 0xffffffffff0f7424 */ /* 0x000fce00078e00ff */
[----:B012---:R-:W-:Y:S05]  /*19450*/  WARPSYNC.COLLECTIVE R15, `(.L_x_2578) ;  /* 0x000000000f0c7348 */ /* 0x007fea0003c00000 */
[----:B------:R-:W-:Y:S02]  /*19460*/  ELECT P6, UR62, PT ;  /* 0x00000000003e782f */ /* 0x000fe400038c0000 */
[----:B------:R-:W-:Y:S01]  /*19470*/  MOV R14, UR62 ;  /* 0x0000003e000e7c02 */ /* 0x000fe20008000f00 */
[----:B012---:R-:W-:Y:S10]  /*19480*/  ENDCOLLECTIVE ;  /* 0x000000000000791b */ /* 0x007ff40003800000 */
.L_x_2578:
[----:B------:R-:W-:Y:S05]  /*19490*/  BSYNC B0 ;  /* 0x0000000000007941 */ /* 0x000fea0003800000 */
.L_x_2577:
[----:B------:R-:W-:Y:S05]  /*194a0*/  BRA `(.L_x_2579) ;  /* 0xffffffac00907947 */ /* 0x000fea000383ffff */
.L_x_2474:
[----:B---3--:R3:W4:Y:S02]  /*194b0*/  SYNCS.PHASECHK.TRANS64.TRYWAIT P0, [R0+URZ+0x22840], R2 ;  /* 0x02284002000075a7 */ /* 0x008724000800017f */
[----:B----4-:R-:W-:Y:S05]  /*194c0*/  @!P0 NANOSLEEP.SYNCS 0x989680 ;  /* 0x009896800000895d */ /* 0x010fea0003900000 */
[----:B------:R-:W4:Y:S02]  /*194d0*/  @!P0 SYNCS.PHASECHK.TRANS64 P0, [R0+URZ+0x22840], R2 ;  /* 0x02284002000085a7 */ /* 0x000f24000800007f */
[----:B----4-:R-:W-:Y:S05]  /*194e0*/  @!P0 BRA `(.L_x_2474) ;  /* 0xfffffffc00f08947 */ /* 0x010fea000383ffff */
[----:B------:R-:W-:Y:S05]  /*194f0*/  BRA `(.L_x_2580) ;  /* 0xffffffac00f47947 */ /* 0x000fea000383ffff */
.L_x_2478:
[----:B------:R-:W2:Y:S01]  /*19500*/  LDL.LU R11, [R1+0x2c] ;  /* 0x00002c00010b7983 */ /* 0x000ea20000300800 */
[----:B------:R-:W-:Y:S02]  /*19510*/  IMAD.MOV.U32 R5, RZ, RZ, R12 ;  /* 0x000000ffff057224 */ /* 0x000fe400078e000c */
[----:B------:R-:W-:Y:S02]  /*19520*/  IMAD.MOV.U32 R13, RZ, RZ, R2 ;  /* 0x000000ffff0d7224 */ /* 0x000fe400078e0002 */
[----:B------:R-:W-:Y:S02]  /*19530*/  IMAD.MOV.U32 R12, RZ, RZ, RZ ;  /* 0x000000ffff0c7224 */ /* 0x000fe400078e00ff */
[----:B------:R-:W-:Y:S02]  /*19540*/  IMAD.MOV.U32 R15, RZ, RZ, -0x1 ;  /* 0xffffffffff0f7424 */ /* 0x000fe400078e00ff */
        /* <DEDUP_REMOVED lines=8> */
.L_x_2581:
[----:B------:R-:W-:Y:S02]  /*195d0*/  IMAD.MOV.U32 R13, RZ, RZ, R0 ;  /* 0x000000ffff0d7224 */ /* 0x000fe400078e0000 */
[----:B------:R-:W-:-:S07]  /*195e0*/  IMAD.MOV.U32 R6, RZ, RZ, R14 ;  /* 0x000000ffff067224 */ /* 0x000fce00078e000e */
[----:B------:R-:W-:Y:S05]  /*195f0*/  WARPSYNC.COLLECTIVE R15, `(.L_x_2582) ;  /* 0x000000000f087348 */ /* 0x000fea0003c00000 */
[----:B------:R0:W1:Y:S02]  /*19600*/  SHFL.IDX P6, R14, R13, R12, R11 ;  /* 0x0000000c0d0e7389 */ /* 0x00006400000c000b */
[----:B01----:R-:W-:Y:S01]  /*19610*/  ENDCOLLECTIVE ;  /* 0x000000000000791b */ /* 0x003fe20003800000 */
.L_x_2582:
[----:B------:R-:W-:Y:S02]  /*19620*/  IMAD.MOV.U32 R13, RZ, RZ, R2 ;  /* 0x000000ffff0d7224 */ /* 0x000fe400078e0002 */
[----:B------:R-:W-:Y:S02]  /*19630*/  IMAD.MOV.U32 R12, RZ, RZ, 0x1 ;  /* 0x00000001ff0c7424 */ /* 0x000fe400078e00ff */
[----:B------:R-:W-:-:S07]  /*19640*/  IMAD.MOV.U32 R7, RZ, RZ, R14 ;  /* 0x000000ffff077224 */ /* 0x000fce00078e000e */
[----:B------:R-:W-:Y:S05]  /*19650*/  WARPSYNC.COLLECTIVE R15, `(.L_x_2583) ;  /* 0x000000000f087348 */ /* 0x000fea0003c00000 */
[----:B------:R0:W1:Y:S02]  /*19660*/  SHFL.IDX P6, R14, R13, R12, R11 ;  /* 0x0000000c0d0e7389 */ /* 0x00006400000c000b */
[----:B01----:R-:W-:Y:S01]  /*19670*/  ENDCOLLECTIVE ;  /* 0x000000000000791b */ /* 0x003fe20003800000 */
.L_x_2583:
        /* <DEDUP_REMOVED lines=15> */
.L_x_2584:
[----:B------:R-:W-:Y:S02]  /*19770*/  IMAD.MOV.U32 R13, RZ, RZ, R2 ;  /* 0x000000ffff0d7224 */ /* 0x000fe400078e0002 */
[----:B------:R-:W-:Y:S02]  /*19780*/  IMAD.MOV.U32 R12, RZ, RZ, 0x2 ;  /* 0x00000002ff0c7424 */ /* 0x000fe400078e00ff */
[----:B------:R-:W-:-:S07]  /*19790*/  IMAD.MOV.U32 R5, RZ, RZ, R14 ;  /* 0x000000ffff057224 */ /* 0x000fce00078e000e */
[----:B------:R-:W-:Y:S05]  /*197a0*/  WARPSYNC.COLLECTIVE R15, `(.L_x_2585) ;  /* 0x000000000f087348 */ /* 0x000fea0003c00000 */
[----:B------:R0:W1:Y:S02]  /*197b0*/  SHFL.IDX P6, R14, R13, R12, R11 ;  /* 0x0000000c0d0e7389 */ /* 0x00006400000c000b */
[----:B01----:R-:W-:Y:S01]  /*197c0*/  ENDCOLLECTIVE ;  /* 0x000000000000791b */ /* 0x003fe20003800000 */
.L_x_2585:
        /* <DEDUP_REMOVED lines=15> */
.L_x_2586:
[----:B------:R-:W-:Y:S02]  /*198c0*/  IMAD.MOV.U32 R13, RZ, RZ, R2 ;  /* 0x000000ffff0d7224 */ /* 0x000fe400078e0002 */
[----:B------:R-:W-:Y:S02]  /*198d0*/  IMAD.MOV.U32 R12, RZ, RZ, 0x3 ;  /* 0x00000003ff0c7424 */ /* 0x000fe400078e00ff */
[----:B------:R-:W-:-:S07]  /*198e0*/  IMAD.MOV.U32 R5, RZ, RZ, R14 ;  /* 0x000000ffff057224 */ /* 0x000fce00078e000e */
[----:B------:R-:W-:Y:S05]  /*198f0*/  WARPSYNC.COLLECTIVE R15, `(.L_x_2587) ;  /* 0x000000000f087348 */ /* 0x000fea0003c00000 */
[----:B------:R0:W1:Y:S02]  /*19900*/  SHFL.IDX P6, R14, R13, R12, R11 ;  /* 0x0000000c0d0e7389 */ /* 0x00006400000c000b */
[----:B01----:R-:W-:Y:S01]  /*19910*/  ENDCOLLECTIVE ;  /* 0x000000000000791b */ /* 0x003fe20003800000 */
.L_x_2587:
        /* <DEDUP_REMOVED lines=15> */
.L_x_2588:
[----:B------:R-:W-:Y:S02]  /*19a10*/  IMAD.MOV.U32 R13, RZ, RZ, R2 ;  /* 0x000000ffff0d7224 */ /* 0x000fe400078e0002 */
[----:B------:R-:W-:Y:S02]  /*19a20*/  IMAD.MOV.U32 R12, RZ, RZ, 0x4 ;  /* 0x00000004ff0c7424 */ /* 0x000fe400078e00ff */
[----:B------:R-:W-:-:S07]  /*19a30*/  IMAD.MOV.U32 R5, RZ, RZ, R14 ;  /* 0x000000ffff057224 */ /* 0x000fce00078e000e */
[----:B------:R-:W-:Y:S05]  /*19a40*/  WARPSYNC.COLLECTIVE R15, `(.L_x_2589) ;  /* 0x000000000f087348 */ /* 0x000fea0003c00000 */
[----:B------:R0:W1:Y:S02]  /*19a50*/  SHFL.IDX P6, R14, R13, R12, R11 ;  /* 0x0000000c0d0e7389 */ /* 0x00006400000c000b */
[----:B01----:R-:W-:Y:S01]  /*19a60*/  ENDCOLLECTIVE ;  /* 0x000000000000791b */ /* 0x003fe20003800000 */
.L_x_2589:
        /* <DEDUP_REMOVED lines=15> */
.L_x_2590:
[----:B------:R-:W-:Y:S02]  /*19b60*/  IMAD.MOV.U32 R13, RZ, RZ, R2 ;  /* 0x000000ffff0d7224 */ /* 0x000fe400078e0002 */
[----:B------:R-:W-:Y:S02]  /*19b70*/  IMAD.MOV.U32 R12, RZ, RZ, 0x5 ;  /* 0x00000005ff0c7424 */ /* 0x000fe400078e00ff */
[----:B------:R-:W-:-:S07]  /*19b80*/  IMAD.MOV.U32 R5, RZ, RZ, R14 ;  /* 0x000000ffff057224 */ /* 0x000fce00078e000e */
[----:B------:R-:W-:Y:S05]  /*19b90*/  WARPSYNC.COLLECTIVE R15, `(.L_x_2591) ;  /* 0x000000000f087348 */ /* 0x000fea0003c00000 */
[----:B------:R0:W1:Y:S02]  /*19ba0*/  SHFL.IDX P6, R14, R13, R12, R11 ;  /* 0x0000000c0d0e7389 */ /* 0x00006400000c000b */
[----:B01----:R-:W-:Y:S01]  /*19bb0*/  ENDCOLLECTIVE ;  /* 0x000000000000791b */ /* 0x003fe20003800000 */
.L_x_2591:
        /* <DEDUP_REMOVED lines=15> */
.L_x_2592:
[----:B------:R-:W-:Y:S02]  /*19cb0*/  IMAD.MOV.U32 R13, RZ, RZ, R2 ;  /* 0x000000ffff0d7224 */ /* 0x000fe400078e0002 */
[----:B------:R-:W-:Y:S02]  /*19cc0*/  IMAD.MOV.U32 R12, RZ, RZ, 0x6 ;  /* 0x00000006ff0c7424 */ /* 0x000fe400078e00ff */
[----:B------:R-:W-:-:S07]  /*19cd0*/  IMAD.MOV.U32 R5, RZ, RZ, R14 ;  /* 0x000000ffff057224 */ /* 0x000fce00078e000e */
[----:B------:R-:W-:Y:S05]  /*19ce0*/  WARPSYNC.COLLECTIVE R15, `(.L_x_2593) ;  /* 0x000000000f087348 */ /* 0x000fea0003c00000 */
[----:B------:R0:W1:Y:S02]  /*19cf0*/  SHFL.IDX P6, R14, R13, R12, R11 ;  /* 0x0000000c0d0e7389 */ /* 0x00006400000c000b */
[----:B01----:R-:W-:Y:S01]  /*19d00*/  ENDCOLLECTIVE ;  /* 0x000000000000791b */ /* 0x003fe20003800000 */
.L_x_2593:
        /* <DEDUP_REMOVED lines=13> */
.L_x_2594:
        /* <DEDUP_REMOVED lines=8> */
.L_x_2595:
        /* <DEDUP_REMOVED lines=13> */
.L_x_2596:
[----:B------:R-:W-:Y:S01]  /*19f30*/  IMAD.MOV.U32 R0, RZ, RZ, R14 ;  /* 0x000000ffff007224 */ /* 0x000fe200078e000e */
[----:B------:R-:W-:Y:S06]  /*19f40*/  BRA `(.L_x_2597) ;  /* 0xffffffb000747947 */ /* 0x000fec000383ffff */
.L_x_2481:
[----:B0-----:R0:W1:Y:S02]  /*19f50*/  SYNCS.PHASECHK.TRANS64.TRYWAIT P0, [R19+URZ+0x22820], R0 ;  /* 0x02282000130075a7 */ /* 0x001064000800017f */
[----:B-1----:R-:W-:Y:S05]  /*19f60*/  @!P0 NANOSLEEP.SYNCS 0x989680 ;  /* 0x009896800000895d */ /* 0x002fea0003900000 */
[----:B------:R-:W1:Y:S02]  /*19f70*/  @!P0 SYNCS.PHASECHK.TRANS64 P0, [R19+URZ+0x22820], R0 ;  /* 0x02282000130085a7 */ /* 0x000e64000800007f */
[----:B-1----:R-:W-:Y:S05]  /*19f80*/  @!P0 BRA `(.L_x_2481) ;  /* 0xfffffffc00f08947 */ /* 0x002fea000383ffff */
[----:B------:R-:W-:Y:S05]  /*19f90*/  BRA `(.L_x_2598) ;  /* 0xffffffb000d07947 */ /* 0x000fea000383ffff */
.L_x_2485:
[----:B0-----:R0:W1:Y:S02]  /*19fa0*/  SYNCS.PHASECHK.TRANS64.TRYWAIT P0, [R2+URZ+0x22860], R0 ;  /* 0x02286000020075a7 */ /* 0x001064000800017f */
[----:B-1----:R-:W-:Y:S05]  /*19fb0*/  @!P0 NANOSLEEP.SYNCS 0x989680 ;  /* 0x009896800000895d */ /* 0x002fea0003900000 */
[----:B------:R-:W1:Y:S02]  /*19fc0*/  @!P0 SYNCS.PHASECHK.TRANS64 P0, [R2+URZ+0x22860], R0 ;  /* 0x02286000020085a7 */ /* 0x000e64000800007f */
[----:B-1----:R-:W-:Y:S05]  /*19fd0*/  @!P0 BRA `(.L_x_2485) ;  /* 0xfffffffc00f08947 */ /* 0x002fea000383ffff */
[----:B------:R-:W-:Y:S05]  /*19fe0*/  BRA `(.L_x_2599) ;  /* 0xffffffb000f47947 */ /* 0x000fea000383ffff */
.L_x_2500:
[----:B--2---:R2:W3:Y:S02]  /*19ff0*/  SYNCS.PHASECHK.TRANS64.TRYWAIT P0, [R3+URZ+0x22840], R2 ;  /* 0x02284002030075a7 */ /* 0x0044e4000800017f */
[----:B---3--:R-:W-:Y:S05]  /*1a000*/  @!P0 NANOSLEEP.SYNCS 0x989680 ;  /* 0x009896800000895d */ /* 0x008fea0003900000 */
[----:B------:R-:W3:Y:S02]  /*1a010*/  @!P0 SYNCS.PHASECHK.TRANS64 P0, [R3+URZ+0x22840], R2 ;  /* 0x02284002030085a7 */ /* 0x000ee4000800007f */
[----:B---3--:R-:W-:Y:S05]  /*1a020*/  @!P0 BRA `(.L_x_2500) ;  /* 0xfffffffc00f08947 */ /* 0x008fea000383ffff */
[----:B------:R-:W-:Y:S05]  /*1a030*/  BRA `(.L_x_2600) ;  /* 0xffffffbc00347947 */ /* 0x000fea000383ffff */
.L_x_2505:
[----:B0-----:R0:W1:Y:S02]  /*1a040*/  SYNCS.PHASECHK.TRANS64.TRYWAIT P0, [R3+URZ+0x22860], R2 ;  /* 0x02286002030075a7 */ /* 0x001064000800017f */
[----:B-1----:R-:W-:Y:S05]  /*1a050*/  @!P0 NANOSLEEP.SYNCS 0x989680 ;  /* 0x009896800000895d */ /* 0x002fea0003900000 */
[----:B------:R-:W1:Y:S02]  /*1a060*/  @!P0 SYNCS.PHASECHK.TRANS64 P0, [R3+URZ+0x22860], R2 ;  /* 0x02286002030085a7 */ /* 0x000e64000800007f */
[----:B-1----:R-:W-:Y:S05]  /*1a070*/  @!P0 BRA `(.L_x_2505) ;  /* 0xfffffffc00f08947 */ /* 0x002fea000383ffff */
[----:B------:R-:W-:Y:S05]  /*1a080*/  BRA `(.L_x_2601) ;  /* 0xffffffbc00b47947 */ /* 0x000fea000383ffff */
.L_x_2516:
[----:B-1----:R1:W2:Y:S02]  /*1a090*/  SYNCS.PHASECHK.TRANS64.TRYWAIT P0, [R4+URZ+0x22840], R2 ;  /* 0x02284002040075a7 */ /* 0x0022a4000800017f */
[----:B--2---:R-:W-:Y:S05]  /*1a0a0*/  @!P0 NANOSLEEP.SYNCS 0x989680 ;  /* 0x009896800000895d */ /* 0x004fea0003900000 */
[----:B------:R-:W2:Y:S02]  /*1a0b0*/  @!P0 SYNCS.PHASECHK.TRANS64 P0, [R4+URZ+0x22840], R2 ;  /* 0x02284002040085a7 */ /* 0x000ea4000800007f */
[----:B--2---:R-:W-:Y:S05]  /*1a0c0*/  @!P0 BRA `(.L_x_2516) ;  /* 0xfffffffc00f08947 */ /* 0x004fea000383ffff */
[----:B------:R-:W-:Y:S05]  /*1a0d0*/  BRA `(.L_x_2602) ;  /* 0xffffffc400a07947 */ /* 0x000fea000383ffff */
.L_x_2521:
[----:B0-----:R0:W2:Y:S02]  /*1a0e0*/  SYNCS.PHASECHK.TRANS64.TRYWAIT P0, [R4+URZ+0x22860], R2 ;  /* 0x02286002040075a7 */ /* 0x0010a4000800017f */
[----:B--2---:R-:W-:Y:S05]  /*1a0f0*/  @!P0 NANOSLEEP.SYNCS 0x989680 ;  /* 0x009896800000895d */ /* 0x004fea0003900000 */
[----:B------:R-:W2:Y:S02]  /*1a100*/  @!P0 SYNCS.PHASECHK.TRANS64 P0, [R4+URZ+0x22860], R2 ;  /* 0x02286002040085a7 */ /* 0x000ea4000800007f */
[----:B--2---:R-:W-:Y:S05]  /*1a110*/  @!P0 BRA `(.L_x_2521) ;  /* 0xfffffffc00f08947 */ /* 0x004fea000383ffff */
[----:B------:R-:W-:Y:S05]  /*1a120*/  BRA `(.L_x_2603) ;  /* 0xffffffc8001c7947 */ /* 0x000fea000383ffff */
.L_x_2532:
[----:B-1----:R1:W2:Y:S02]  /*1a130*/  SYNCS.PHASECHK.TRANS64.TRYWAIT P0, [R2+URZ+0x22840], R3 ;  /* 0x02284003020075a7 */ /* 0x0022a4000800017f */
[----:B--2---:R-:W-:Y:S05]  /*1a140*/  @!P0 NANOSLEEP.SYNCS 0x989680 ;  /* 0x009896800000895d */ /* 0x004fea0003900000 */
[----:B------:R-:W2:Y:S02]  /*1a150*/  @!P0 SYNCS.PHASECHK.TRANS64 P0, [R2+URZ+0x22840], R3 ;  /* 0x02284003020085a7 */ /* 0x000ea4000800007f */
[----:B--2---:R-:W-:Y:S05]  /*1a160*/  @!P0 BRA `(.L_x_2532) ;  /* 0xfffffffc00f08947 */ /* 0x004fea000383ffff */
[----:B------:R-:W-:Y:S05]  /*1a170*/  BRA `(.L_x_2604) ;  /* 0xffffffcc00ec7947 */ /* 0x000fea000383ffff */
.L_x_2537:
[----:B--2---:R2:W3:Y:S02]  /*1a180*/  SYNCS.PHASECHK.TRANS64.TRYWAIT P0, [R2+URZ+0x22860], R3 ;  /* 0x02286003020075a7 */ /* 0x0044e4000800017f */
[----:B---3--:R-:W-:Y:S05]  /*1a190*/  @!P0 NANOSLEEP.SYNCS 0x989680 ;  /* 0x009896800000895d */ /* 0x008fea0003900000 */
[----:B------:R-:W3:Y:S02]  /*1a1a0*/  @!P0 SYNCS.PHASECHK.TRANS64 P0, [R2+URZ+0x22860], R3 ;  /* 0x02286003020085a7 */ /* 0x000ee4000800007f */
[----:B---3--:R-:W-:Y:S05]  /*1a1b0*/  @!P0 BRA `(.L_x_2537) ;  /* 0xfffffffc00f08947 */ /* 0x008fea000383ffff */
[----:B------:R-:W-:Y:S05]  /*1a1c0*/  BRA `(.L_x_2605) ;  /* 0xffffffd0006c7947 */ /* 0x000fea000383ffff */
.L_x_2549:
[----:B-1----:R-:W5:Y:S01]  /*1a1d0*/  LDL R3, [R1] ;  /* 0x0000000001037983 */ /* 0x002f620000100800 */
[----:B------:R-:W-:Y:S01]  /*1a1e0*/  BSSY B0, `(.L_x_2606) ;  /* 0x0000008000007945 */ /* 0x000fe20003800000 */
[----:B------:R-:W-:Y:S02]  /*1a1f0*/  IMAD.MOV.U32 R12, RZ, RZ, RZ ;  /* 0x000000ffff0c7224 */ /* 0x000fe400078e00ff */
[----:B------:R-:W-:Y:S02]  /*1a200*/  IMAD.MOV.U32 R11, RZ, RZ, 0x1f ;  /* 0x0000001fff0b7424 */ /* 0x000fe400078e00ff */
[----:B------:R-:W-:Y:S02]  /*1a210*/  IMAD.MOV.U32 R15, RZ, RZ, -0x1 ;  /* 0xffffffffff0f7424 */ /* 0x000fe400078e00ff */
[----:B-----5:R-:W-:-:S07]  /*1a220*/  IMAD.MOV.U32 R13, RZ, RZ, R3 ;  /* 0x000000ffff0d7224 */ /* 0x020fce00078e0003 */
[----:B0-234-:R-:W-:Y:S05]  /*1a230*/  WARPSYNC.COLLECTIVE R15, `(.L_x_2607) ;  /* 0x000000000f087348 */ /* 0x01dfea0003c00000 */
[----:B------:R1:W0:Y:S02]  /*1a240*/  SHFL.IDX P6, R14, R13, R12, R11 ;  /* 0x0000000c0d0e7389 */ /* 0x00022400000c000b */
[----:B01234-:R-:W-:Y:S01]  /*1a250*/  ENDCOLLECTIVE ;  /* 0x000000000000791b */ /* 0x01ffe20003800000 */
.L_x_2607:
[----:B------:R-:W-:Y:S05]  /*1a260*/  BSYNC B0 ;  /* 0x0000000000007941 */ /* 0x000fea0003800000 */
.L_x_2606:
        /* <DEDUP_REMOVED lines=9> */
.L_x_2608:
        /* <DEDUP_REMOVED lines=26> */
.L_x_2609:
[----:B------:R-:W-:Y:S01]  /*1a4a0*/  IMAD.MOV.U32 R12, RZ, RZ, 0x2 ;  /* 0x00000002ff0c7424 */ /* 0x000fe200078e00ff */
[----:B------:R-:W-:-:S05]  /*1a4b0*/  SEL R3, R14, RZ, P1 ;  /* 0x000000ff0e037207 */ /* 0x000fca0000800000 */
[----:B------:R-:W-:-:S04]  /*1a4c0*/  IMAD.IADD R2, R2, 0x1, R3 ;  /* 0x0000000102027824 */ /* 0x000fc800078e0203 */
[----:B------:R-:W-:-:S07]  /*1a4d0*/  IMAD.MOV.U32 R13, RZ, RZ, R2 ;  /* 0x000000ffff0d7224 */ /* 0x000fce00078e0002 */
[----:B------:R-:W-:Y:S05]  /*1a4e0*/  WARPSYNC.COLLECTIVE R15, `(.L_x_2610) ;  /* 0x000000000f087348 */ /* 0x000fea0003c00000 */
[----:B------:R0:W1:Y:S02]  /*1a4f0*/  SHFL.UP P6, R14, R13, R12, R11 ;  /* 0x0400000c0d0e7389 */ /* 0x00006400000c000b */
[----:B01----:R-:W-:Y:S01]  /*1a500*/  ENDCOLLECTIVE ;  /* 0x000000000000791b */ /* 0x003fe20003800000 */
.L_x_2610:
[----:B------:R-:W-:Y:S01]  /*1a510*/  IMAD.MOV.U32 R12, RZ, RZ, 0x4 ;  /* 0x00000004ff0c7424 */ /* 0x000fe200078e00ff */
[----:B------:R-:W-:-:S05]  /*1a520*/  SEL R3, R14, RZ, P2 ;  /* 0x000000ff0e037207 */ /* 0x000fca0001000000 */
[----:B------:R-:W-:-:S04]  /*1a530*/  IMAD.IADD R2, R2, 0x1, R3 ;  /* 0x0000000102027824 */ /* 0x000fc800078e0203 */
[----:B------:R-:W-:-:S07]  /*1a540*/  IMAD.MOV.U32 R13, RZ, RZ, R2 ;  /* 0x000000ffff0d7224 */ /* 0x000fce00078e0002 */
[----:B------:R-:W-:Y:S05]  /*1a550*/  WARPSYNC.COLLECTIVE R15, `(.L_x_2611) ;  /* 0x000000000f087348 */ /* 0x000fea0003c00000 */
[----:B------:R0:W1:Y:S02]  /*1a560*/  SHFL.UP P6, R14, R13, R12, R11 ;  /* 0x0400000c0d0e7389 */ /* 0x00006400000c000b */
[----:B01----:R-:W-:Y:S01]  /*1a570*/  ENDCOLLECTIVE ;  /* 0x000000000000791b */ /* 0x003fe20003800000 */
.L_x_2611:
[----:B------:R-:W-:Y:S01]  /*1a580*/  IMAD.MOV.U32 R12, RZ, RZ, 0x8 ;  /* 0x00000008ff0c7424 */ /* 0x000fe200078e00ff */
[----:B------:R-:W-:-:S05]  /*1a590*/  SEL R3, R14, RZ, P3 ;  /* 0x000000ff0e037207 */ /* 0x000fca0001800000 */
[----:B------:R-:W-:-:S04]  /*1a5a0*/  IMAD.IADD R2, R2, 0x1, R3 ;  /* 0x0000000102027824 */ /* 0x000fc800078e0203 */
[----:B------:R-:W-:-:S07]  /*1a5b0*/  IMAD.MOV.U32 R13, RZ, RZ, R2 ;  /* 0x000000ffff0d7224 */ /* 0x000fce00078e0002 */
[----:B------:R-:W-:Y:S05]  /*1a5c0*/  WARPSYNC.COLLECTIVE R15, `(.L_x_2612) ;  /* 0x000000000f087348 */ /* 0x000fea0003c00000 */
[----:B------:R0:W1:Y:S02]  /*1a5d0*/  SHFL.UP P6, R14, R13, R12, R11 ;  /* 0x0400000c0d0e7389 */ /* 0x00006400000c000b */
[----:B01----:R-:W-:Y:S01]  /*1a5e0*/  ENDCOLLECTIVE ;  /* 0x000000000000791b */ /* 0x003fe20003800000 */
.L_x_2612:
[----:B------:R-:W-:Y:S01]  /*1a5f0*/  IMAD.MOV.U32 R12, RZ, RZ, 0x10 ;  /* 0x00000010ff0c7424 */ /* 0x000fe200078e00ff */
[----:B------:R-:W-:-:S05]  /*1a600*/  SEL R3, R14, RZ, P4 ;  /* 0x000000ff0e037207 */ /* 0x000fca0002000000 */
[----:B------:R-:W-:-:S04]  /*1a610*/  IMAD.IADD R2, R2, 0x1, R3 ;  /* 0x0000000102027824 */ /* 0x000fc800078e0203 */
[----:B------:R-:W-:-:S07]  /*1a620*/  IMAD.MOV.U32 R13, RZ, RZ, R2 ;  /* 0x000000ffff0d7224 */ /* 0x000fce00078e0002 */
[----:B------:R-:W-:Y:S05]  /*1a630*/  WARPSYNC.COLLECTIVE R15, `(.L_x_2613) ;  /* 0x000000000f087348 */ /* 0x000fea0003c00000 */
[----:B------:R0:W1:Y:S02]  /*1a640*/  SHFL.UP P6, R14, R13, R12, R11 ;  /* 0x0400000c0d0e7389 */ /* 0x00006400000c000b */
[----:B01----:R-:W-:Y:S01]  /*1a650*/  ENDCOLLECTIVE ;  /* 0x000000000000791b */ /* 0x003fe20003800000 */
.L_x_2613:
        /* <DEDUP_REMOVED lines=8> */
.L_x_2614:
[----:B------:R-:W-:Y:S05]  /*1a6e0*/  BRA `(.L_x_2615) ;  /* 0xffffffd400d47947 */ /* 0x000fea000383ffff */
.L_x_2552:
        /* <DEDUP_REMOVED lines=8> */
.L_x_2617:
[----:B------:R-:W-:Y:S05]  /*1a770*/  BSYNC B0 ;  /* 0x0000000000007941 */ /* 0x000fea0003800000 */
.L_x_2616:
        /* <DEDUP_REMOVED lines=9> */
.L_x_2618:
[----:B------:R-:W-:Y:S01]  /*1a810*/  IMAD.MOV.U32 R12, RZ, RZ, 0x4 ;  /* 0x00000004ff0c7424 */ /* 0x000fe200078e00ff */
[----:B------:R-:W-:-:S05]  /*1a820*/  SEL R3, R14, RZ, P2 ;  /* 0x000000ff0e037207 */ /* 0x000fca0001000000 */
[----:B------:R-:W-:-:S04]  /*1a830*/  IMAD.IADD R2, R2, 0x1, R3 ;  /* 0x0000000102027824 */ /* 0x000fc800078e0203 */
[----:B------:R-:W-:-:S07]  /*1a840*/  IMAD.MOV.U32 R13, RZ, RZ, R2 ;  /* 0x000000ffff0d7224 */ /* 0x000fce00078e0002 */
[----:B------:R-:W-:Y:S05]  /*1a850*/  WARPSYNC.COLLECTIVE R15, `(.L_x_2619) ;  /* 0x000000000f087348 */ /* 0x000fea0003c00000 */
[----:B------:R0:W1:Y:S02]  /*1a860*/  SHFL.UP P6, R14, R13, R12, R11 ;  /* 0x0400000c0d0e7389 */ /* 0x00006400000c000b */
[----:B01----:R-:W-:Y:S01]  /*1a870*/  ENDCOLLECTIVE ;  /* 0x000000000000791b */ /* 0x003fe20003800000 */
.L_x_2619:
[----:B------:R-:W-:Y:S01]  /*1a880*/  IMAD.MOV.U32 R12, RZ, RZ, 0x8 ;  /* 0x00000008ff0c7424 */ /* 0x000fe200078e00ff */
[----:B------:R-:W-:-:S05]  /*1a890*/  SEL R3, R14, RZ, P3 ;  /* 0x000000ff0e037207 */ /* 0x000fca0001800000 */
[----:B------:R-:W-:-:S04]  /*1a8a0*/  IMAD.IADD R2, R2, 0x1, R3 ;  /* 0x0000000102027824 */ /* 0x000fc800078e0203 */
[----:B------:R-:W-:-:S07]  /*1a8b0*/  IMAD.MOV.U32 R13, RZ, RZ, R2 ;  /* 0x000000ffff0d7224 */ /* 0x000fce00078e0002 */
[----:B------:R-:W-:Y:S05]  /*1a8c0*/  WARPSYNC.COLLECTIVE R15, `(.L_x_2620) ;  /* 0x000000000f087348 */ /* 0x000fea0003c00000 */
[----:B------:R0:W1:Y:S02]  /*1a8d0*/  SHFL.UP P6, R14, R13, R12, R11 ;  /* 0x0400000c0d0e7389 */ /* 0x00006400000c000b */
[----:B01----:R-:W-:Y:S01]  /*1a8e0*/  ENDCOLLECTIVE ;  /* 0x000000000000791b */ /* 0x003fe20003800000 */
.L_x_2620:
[----:B------:R-:W-:Y:S01]  /*1a8f0*/  IMAD.MOV.U32 R12, RZ, RZ, 0x10 ;  /* 0x00000010ff0c7424 */ /* 0x000fe200078e00ff */
[----:B------:R-:W-:-:S05]  /*1a900*/  SEL R3, R14, RZ, P4 ;  /* 0x000000ff0e037207 */ /* 0x000fca0002000000 */
[----:B------:R-:W-:-:S04]  /*1a910*/  IMAD.IADD R2, R2, 0x1, R3 ;  /* 0x0000000102027824 */ /* 0x000fc800078e0203 */
[----:B------:R-:W-:-:S07]  /*1a920*/  IMAD.MOV.U32 R13, RZ, RZ, R2 ;  /* 0x000000ffff0d7224 */ /* 0x000fce00078e0002 */
[----:B------:R-:W-:Y:S05]  /*1a930*/  WARPSYNC.COLLECTIVE R15, `(.L_x_2621) ;  /* 0x000000000f087348 */ /* 0x000fea0003c00000 */
[----:B------:R0:W1:Y:S02]  /*1a940*/  SHFL.UP P6, R14, R13, R12, R11 ;  /* 0x0400000c0d0e7389 */ /* 0x00006400000c000b */
[----:B01----:R-:W-:Y:S01]  /*1a950*/  ENDCOLLECTIVE ;  /* 0x000000000000791b */ /* 0x003fe20003800000 */
.L_x_2621:
        /* <DEDUP_REMOVED lines=8> */
.L_x_2622:
[----:B------:R-:W-:Y:S05]  /*1a9e0*/  BRA `(.L_x_2623) ;  /* 0xffffffd400c07947 */ /* 0x000fea000383ffff */
.L_x_2554:
[----:B------:R-:W-:Y:S01]  /*1a9f0*/  BSSY B0, `(.L_x_2624) ;  /* 0x0000006000007945 */ /* 0x000fe20003800000 */
[----:B------:R-:W-:Y:S01]  /*1aa00*/  PLOP3.LUT P6, PT, P6, PT, PT, 0x8, 0x0 ;  /* 0x000000000000781c */ /* 0x000fe200037ce170 */
[----:B------:R-:W-:-:S12]  /*1aa10*/  IMAD.MOV.U32 R15, RZ, RZ, -0x1 ;  /* 0xffffffffff0f7424 */ /* 0x000fd800078e00ff */
[----:B0-----:R-:W-:Y:S05]  /*1aa20*/  WARPSYNC.COLLECTIVE R15, `(.L_x_2625) ;  /* 0x000000000f087348 */ /* 0x001fea0003c00000 */
[----:B------:R-:W-:Y:S01]  /*1aa30*/  VOTE.ANY R14, PT, P6 ;  /* 0x00000000000e7806 */ /* 0x000fe200030e0100 */
[----:B0-----:R-:W-:Y:S06]  /*1aa40*/  ENDCOLLECTIVE ;  /* 0x000000000000791b */ /* 0x001fec0003800000 */
.L_x_2625:
[----:B------:R-:W-:Y:S05]  /*1aa50*/  BSYNC B0 ;  /* 0x0000000000007941 */ /* 0x000fea0003800000 */
.L_x_2624:
[----:B------:R0:W5:Y:S01]  /*1aa60*/  LDL.LU R16, [R1+0xc] ;  /* 0x00000c0001107983 */ /* 0x0001620000300800 */
[----:B------:R-:W-:Y:S02]  /*1aa70*/  IMAD.MOV.U32 R3, RZ, RZ, R14 ;  /* 0x000000ffff037224 */ /* 0x000fe400078e000e */
[----:B------:R-:W-:Y:S02]  /*1aa80*/  IMAD.MOV.U32 R13, RZ, RZ, R5 ;  /* 0x000000ffff0d7224 */ /* 0x000fe400078e0005 */
[----:B------:R-:W1:Y:S01]  /*1aa90*/  POPC R9, R3 ;  /* 0x0000000300097309 */ /* 0x000e620000000000 */
[----:B------:R-:W-:Y:S02]  /*1aaa0*/  IMAD.MOV.U32 R11, RZ, RZ, 0x1f ;  /* 0x0000001fff0b7424 */ /* 0x000fe400078e00ff */
[----:B------:R-:W-:Y:S02]  /*1aab0*/  IMAD.MOV.U32 R15, RZ, RZ, -0x1 ;  /* 0xffffffffff0f7424 */ /* 0x000fe400078e00ff */
[----:B01----:R-:W-:-:S07]  /*1aac0*/  IMAD.MOV.U32 R12, RZ, RZ, R9 ;  /* 0x000000ffff0c7224 */ /* 0x003fce00078e0009 */
[----:B-----5:R-:W-:Y:S05]  /*1aad0*/  WARPSYNC.COLLECTIVE R15, `(.L_x_2626) ;  /* 0x000000000f087348 */ /* 0x020fea0003c00000 */
[----:B------:R0:W1:Y:S02]  /*1aae0*/  SHFL.IDX P6, R14, R13, R12, R11 ;  /* 0x0000000c0d0e7389 */ /* 0x00006400000c000b */
[----:B01---5:R-:W-:Y:S01]  /*1aaf0*/  ENDCOLLECTIVE ;  /* 0x000000000000791b */ /* 0x023fe20003800000 */
.L_x_2626:
[----:B------:R-:W-:Y:S02]  /*1ab00*/  IMAD.MOV.U32 R13, RZ, RZ, R6 ;  /* 0x000000ffff0d7224 */ /* 0x000fe400078e0006 */
[----:B------:R-:W-:-:S07]  /*1ab10*/  IMAD.MOV.U32 R4, RZ, RZ, R14 ;  /* 0x000000ffff047224 */ /* 0x000fce00078e000e */
[----:B------:R-:W-:Y:S05]  /*1ab20*/  WARPSYNC.COLLECTIVE R15, `(.L_x_2627) ;  /* 0x000000000f087348 */ /* 0x000fea0003c00000 */
[----:B------:R0:W1:Y:S02]  /*1ab30*/  SHFL.IDX P6, R14, R13, R12, R11 ;  /* 0x0000000c0d0e7389 */ /* 0x00006400000c000b */
[----:B01----:R-:W-:Y:S01]  /*1ab40*/  ENDCOLLECTIVE ;  /* 0x000000000000791b */ /* 0x003fe20003800000 */
.L_x_2627:
[----:B------:R-:W-:Y:S02]  /*1ab50*/  IMAD.MOV.U32 R6, RZ, RZ, R14 ;  /* 0x000000ffff067224 */ /* 0x000fe400078e000e */
[----:B------:R-:W-:-:S05]  /*1ab60*/  IMAD.IADD R5, R9, 0x1, R16 ;  /* 0x0000000109057824 */ /* 0x000fca00078e0210 */
[----:B------:R0:W-:Y:S01]  /*1ab70*/  STL [R1+0xc], R5 ;  /* 0x00000c0501007387 */ /* 0x0001e20000100800 */
[----:B------:R-:W-:Y:S05]  /*1ab80*/  BRA `(.L_x_2628) ;  /* 0xffffffd400a07947 */ /* 0x000fea000383ffff */
.L_x_2556:
[----:B------:R-:W-:Y:S01]  /*1ab90*/  BSSY B0, `(.L_x_2629) ;  /* 0x0000007000007945 */ /* 0x000fe20003800000 */
[----:B------:R-:W-:Y:S02]  /*1aba0*/  IMAD.MOV.U32 R13, RZ, RZ, R2 ;  /* 0x000000ffff0d7224 */ /* 0x000fe400078e0002 */
[----:B------:R-:W-:Y:S02]  /*1abb0*/  IMAD.MOV.U32 R11, RZ, RZ, 0x1f ;  /* 0x0000001fff0b7424 */ /* 0x000fe400078e00ff */
[----:B------:R-:W-:-:S07]  /*1abc0*/  IMAD.MOV.U32 R15, RZ, RZ, -0x1 ;  /* 0xffffffffff0f7424 */ /* 0x000fce00078e00ff */
[----:B0--3--:R-:W-:Y:S05]  /*1abd0*/  WARPSYNC.COLLECTIVE R15, `(.L_x_2630) ;  /* 0x000000000f087348 */ /* 0x009fea0003c00000 */
[----:B------:R1:W2:Y:S02]  /*1abe0*/  SHFL.IDX P6, R14, R13, R12, R11 ;  /* 0x0000000c0d0e7389 */ /* 0x0002a400000c000b */
[----:B0123--:R-:W-:Y:S01]  /*1abf0*/  ENDCOLLECTIVE ;  /* 0x000000000000791b */ /* 0x00ffe20003800000 */
.L_x_2630:
[----:B------:R-:W-:Y:S05]  /*1ac00*/  BSYNC B0 ;  /* 0x0000000000007941 */ /* 0x000fea0003800000 */
.L_x_2629:
[----:B------:R-:W-:Y:S01]  /*1ac10*/  IMAD.MOV.U32 R8, RZ, RZ, R14 ;  /* 0x000000ffff087224 */ /* 0x000fe200078e000e */
[----:B------:R-:W-:Y:S06]  /*1ac20*/  BRA `(.L_x_2555) ;  /* 0xffffffd400907947 */ /* 0x000fec000383ffff */
.L_x_2562:
[----:B0-----:R0:W1:Y:S02]  /*1ac30*/  SYNCS.PHASECHK.TRANS64.TRYWAIT P0, [R0+URZ+0x22820], R3 ;  /* 0x02282003000075a7 */ /* 0x001064000800017f */
[----:B-1----:R-:W-:Y:S05]  /*1ac40*/  @!P0 NANOSLEEP.SYNCS 0x989680 ;  /* 0x009896800000895d */ /* 0x002fea0003900000 */
[----:B------:R-:W1:Y:S02]  /*1ac50*/  @!P0 SYNCS.PHASECHK.TRANS64 P0, [R0+URZ+0x22820], R3 ;  /* 0x02282003000085a7 */ /* 0x000e64000800007f */
[----:B-1----:R-:W-:Y:S05]  /*1ac60*/  @!P0 BRA `(.L_x_2562) ;  /* 0xfffffffc00f08947 */ /* 0x002fea000383ffff */
[----:B------:R-:W-:Y:S05]  /*1ac70*/  BRA `(.L_x_2631) ;  /* 0xffffffe0002c7947 */ /* 0x000fea000383ffff */
.L_x_2563:
[----:B------:R-:W1:Y:S01]  /*1ac80*/  S2R R2, SR_TID.X ;  /* 0x0000000000027919 */ /* 0x000e620000002100 */
[----:B------:R-:W-:Y:S01]  /*1ac90*/  BSSY B0, `(.L_x_2632) ;  /* 0x000000a000007945 */ /* 0x000fe20003800000 */
[----:B------:R-:W-:Y:S02]  /*1aca0*/  IMAD.MOV.U32 R12, RZ, RZ, RZ ;  /* 0x000000ffff0c7224 */ /* 0x000fe400078e00ff */
[----:B---3--:R-:W-:Y:S02]  /*1acb0*/  IMAD.MOV.U32 R11, RZ, RZ, 0x1f ;  /* 0x0000001fff0b7424 */ /* 0x008fe400078e00ff */
[----:B------:R-:W-:Y:S01]  /*1acc0*/  IMAD.MOV.U32 R15, RZ, RZ, -0x1 ;  /* 0xffffffffff0f7424 */ /* 0x000fe200078e00ff */
[----:B-1----:R-:W-:-:S04]  /*1acd0*/  SHF.R.U32.HI R2, RZ, 0x5, R2 ;  /* 0x00000005ff027819 */ /* 0x002fc80000011602 */
[----:B------:R-:W-:-:S05]  /*1ace0*/  LOP3.LUT R2, R2, 0x3, RZ, 0xc0, !PT ;  /* 0x0000000302027812 */ /* 0x000fca00078ec0ff */
[----:B------:R-:W-:-:S07]  /*1acf0*/  IMAD.MOV.U32 R13, RZ, RZ, R2 ;  /* 0x000000ffff0d7224 */ /* 0x000fce00078e0002 */
[----:B0-----:R-:W-:Y:S05]  /*1ad00*/  WARPSYNC.COLLECTIVE R15, `(.L_x_2633) ;  /* 0x000000000f087348 */ /* 0x001fea0003c00000 */
[----:B------:R1:W2:Y:S02]  /*1ad10*/  SHFL.IDX P6, R14, R13, R12, R11 ;  /* 0x0000000c0d0e7389 */ /* 0x0002a400000c000b */
[----:B012---:R-:W-:Y:S01]  /*1ad20*/  ENDCOLLECTIVE ;  /* 0x000000000000791b */ /* 0x007fe20003800000 */
.L_x_2633:
[----:B------:R-:W-:Y:S05]  /*1ad30*/  BSYNC B0 ;  /* 0x0000000000007941 */ /* 0x000fea0003800000 */
.L_x_2632:
[----:B------:R-:W-:Y:S05]  /*1ad40*/  BRA `(.L_x_2634) ;  /* 0xffffffe000147947 */ /* 0x000fea000383ffff */
.L_x_2566:
[----:B------:R-:W-:Y:S01]  /*1ad50*/  BSSY B1, `(.L_x_2635) ;  /* 0x0000006000017945 */ /* 0x000fe20003800000 */
[----:B------:R-:W-:-:S07]  /*1ad60*/  IMAD.MOV.U32 R15, RZ, RZ, -0x1 ;  /* 0xffffffffff0f7424 */ /* 0x000fce00078e00ff */
[----:B01-3--:R-:W-:Y:S05]  /*1ad70*/  WARPSYNC.COLLECTIVE R15, `(.L_x_2636) ;  /* 0x000000000f0c7348 */ /* 0x00bfea0003c00000 */
[----:B------:R-:W-:Y:S02]  /*1ad80*/  ELECT P6, UR62, PT ;  /* 0x00000000003e782f */ /* 0x000fe400038c0000 */
[----:B------:R-:W-:Y:S01]  /*1ad90*/  MOV R14, UR62 ;  /* 0x0000003e000e7c02 */ /* 0x000fe20008000f00 */
[----:B01-3--:R-:W-:Y:S10]  /*1ada0*/  ENDCOLLECTIVE ;  /* 0x000000000000791b */ /* 0x00bff40003800000 */
.L_x_2636:
[----:B------:R-:W-:Y:S05]  /*1adb0*/  BSYNC B1 ;  /* 0x0000000000017941 */ /* 0x000fea0003800000 */
.L_x_2635:
[----:B------:R-:W-:Y:S05]  /*1adc0*/  BRA `(.L_x_2637) ;  /* 0xffffffe0000c7947 */ /* 0x000fea000383ffff */
.L_x_2568:
[----:B0-----:R0:W1:Y:S02]  /*1add0*/  SYNCS.PHASECHK.TRANS64.TRYWAIT P0, [R6+URZ], R5 ;  /* 0x00000005060075a7 */ /* 0x001064000800017f */
[----:B-1----:R-:W-:Y:S05]  /*1ade0*/  @!P0 NANOSLEEP.SYNCS 0x989680 ;  /* 0x009896800000895d */ /* 0x002fea0003900000 */
[----:B------:R-:W1:Y:S02]  /*1adf0*/  @!P0 SYNCS.PHASECHK.TRANS64 P0, [R6+URZ], R5 ;  /* 0x00000005060085a7 */ /* 0x000e64000800007f */
[----:B-1----:R-:W-:Y:S05]  /*1ae00*/  @!P0 BRA `(.L_x_2568) ;  /* 0xfffffffc00f08947 */ /* 0x002fea000383ffff */
[----:B------:R-:W-:Y:S05]  /*1ae10*/  BRA `(.L_x_2638) ;  /* 0xffffffe000487947 */ /* 0x000fea000383ffff */
.L_x_2569:
[----:B-1----:R1:W2:Y:S02]  /*1ae20*/  SYNCS.PHASECHK.TRANS64.TRYWAIT P0, [R7+URZ], R2 ;  /* 0x00000002070075a7 */ /* 0x0022a4000800017f */
[----:B--2---:R-:W-:Y:S05]  /*1ae30*/  @!P0 NANOSLEEP.SYNCS 0x989680 ;  /* 0x009896800000895d */ /* 0x004fea0003900000 */
[----:B------:R-:W2:Y:S02]  /*1ae40*/  @!P0 SYNCS.PHASECHK.TRANS64 P0, [R7+URZ], R2 ;  /* 0x00000002070085a7 */ /* 0x000ea4000800007f */
[----:B--2---:R-:W-:Y:S05]  /*1ae50*/  @!P0 BRA `(.L_x_2569) ;  /* 0xfffffffc00f08947 */ /* 0x004fea000383ffff */
[----:B------:R-:W-:Y:S05]  /*1ae60*/  BRA `(.L_x_2639) ;  /* 0xffffffe0003c7947 */ /* 0x000fea000383ffff */
.L_x_2571:
[----:B--2---:R2:W4:Y:S02]  /*1ae70*/  SYNCS.PHASECHK.TRANS64.TRYWAIT P0, [R4+URZ], R5 ;  /* 0x00000005040075a7 */ /* 0x004524000800017f */
[----:B----4-:R-:W-:Y:S05]  /*1ae80*/  @!P0 NANOSLEEP.SYNCS 0x989680 ;  /* 0x009896800000895d */ /* 0x010fea0003900000 */
[----:B------:R-:W4:Y:S02]  /*1ae90*/  @!P0 SYNCS.PHASECHK.TRANS64 P0, [R4+URZ], R5 ;  /* 0x00000005040085a7 */ /* 0x000f24000800007f */
[----:B----4-:R-:W-:Y:S05]  /*1aea0*/  @!P0 BRA `(.L_x_2571) ;  /* 0xfffffffc00f08947 */ /* 0x010fea000383ffff */
[----:B------:R-:W-:Y:S05]  /*1aeb0*/  BRA `(.L_x_2640) ;  /* 0xffffffe000447947 */ /* 0x000fea000383ffff */
.L_x_2641:
        /* <DEDUP_REMOVED lines=12> */
.L_x_6137:


//--------------------- .text._ZN7cutlass13device_kernelIN5flash11enable_sm90INS1_16FlashAttnFwdSm90INS1_25CollectiveMainloopFwdSm90ILi2EN4cute5tupleIJNS5_1CILi1EEES8_S8_EEENS6_IJNS7_ILi128EEENS7_ILi96EEENS7_ILi64EEEEEELi256ENS_10bfloat16_tEfNS_4arch4Sm90ELb0ELb1ELb0ELb1ELb0ELb1ELb0ELb1ELb0ELb1ELb1ELb0EEENS1_21CollectiveEpilogueFwdINS6_IJSA_NS7_ILi256EEESB_EEES9_SE_SG_Li256ELb1ELb1ELb1ELb0EEENS1_36VarlenDynamicPersistentTileSchedulerILi128ELi96ELi256ELi128ELb1ELb1ELb1ELb1ELb0ELb1EEEEEEEEEvNT_6ParamsE --------------------------
	.section	.text._ZN7cutlass13device_kernelIN5flash11enable_sm90INS1_16FlashAttnFwdSm90INS1_25CollectiveMainloopFwdSm90ILi2EN4cute5tupleIJNS5_1CILi1EEES8_S8_EEENS6_IJNS7_ILi128EEENS7_ILi96EEENS7_ILi64EEEEEELi256ENS_10bfloat16_tEfNS_4arch4Sm90ELb0ELb1ELb0ELb1ELb0ELb1ELb0ELb1ELb0ELb1ELb1ELb0EEENS1_21CollectiveEpilogueFwdINS6_IJSA_NS7_ILi256EEESB_EEES9_SE_SG_Li256ELb1ELb1ELb1ELb0EEENS1_36VarlenDynamicPersistentTileSchedulerILi128ELi96ELi256ELi128ELb1ELb1ELb1ELb1ELb0ELb1EEEEEEEEEvNT_6ParamsE,"ax",@progbits
	.align	128
.text._ZN7cutlass13device_kernelIN5flash11enable_sm90INS1_16FlashAttnFwdSm90INS1_25CollectiveMainloopFwdSm90ILi2EN4cute5tupleIJNS5_1CILi1EEES8_S8_EEENS6_IJNS7_ILi128EEENS7_ILi96EEENS7_ILi64EEEEEELi256ENS_10bfloat16_tEfNS_4arch4Sm90ELb0ELb1ELb0ELb1ELb0ELb1ELb0ELb1ELb0ELb1ELb1ELb0EEENS1_21CollectiveEpilogueFwdINS6_IJSA_NS7_ILi256EEESB_EEES9_SE_SG_Li256ELb1ELb1ELb1ELb0EEENS1_36VarlenDynamicPersistentTileSchedulerILi128ELi96ELi256ELi128ELb1ELb1ELb1ELb1ELb0ELb1EEEEEEEEEvNT_6ParamsE:
        .type           _ZN7cutlass13device_kernelIN5flash11enable_sm90INS1_16FlashAttnFwdSm90INS1_25CollectiveMainloopFwdSm90ILi2EN4cute5tupleIJNS5_1CILi1EEES8_S8_EEENS6_IJNS7_ILi128EEENS7_ILi96EEENS7_ILi64EEEEEELi256ENS_10bfloat16_tEfNS_4arch4Sm90ELb0ELb1ELb0ELb1ELb0ELb1ELb0ELb1ELb0ELb1ELb1ELb0EEENS1_21CollectiveEpilogueFwdINS6_IJSA_NS7_ILi256EEESB_EEES9_SE_SG_Li256ELb1ELb1ELb1ELb0EEENS1_36VarlenDynamicPersistentTileSchedulerILi128ELi96ELi256ELi128ELb1ELb1ELb1ELb1ELb0ELb1EEEEEEEEEvNT_6ParamsE,@function
        .size           _ZN7cutlass13device_kernelIN5flash11enable_sm90INS1_16FlashAttnFwdSm90INS1_25CollectiveMainloopFwdSm90ILi2EN4cute5tupleIJNS5_1CILi1EEES8_S8_EEENS6_IJNS7_ILi128EEENS7_ILi96EEENS7_ILi64EEEEEELi256ENS_10bfloat16_tEfNS_4arch4Sm90ELb0ELb1ELb0ELb1ELb0ELb1ELb0ELb1ELb0ELb1ELb1ELb0EEENS1_21CollectiveEpilogueFwdINS6_IJSA_NS7_ILi256EEESB_EEES9_SE_SG_Li256ELb1ELb1ELb1ELb0EEENS1_36VarlenDynamicPersistentTileSchedulerILi128ELi96ELi256ELi128ELb1ELb1ELb1ELb1ELb0ELb1EEEEEEEEEvNT_6ParamsE,(.L_x_6138 - _ZN7cutlass13device_kernelIN5flash11enable_sm90INS1_16FlashAttnFwdSm90INS1_25CollectiveMainloopFwdSm90ILi2EN4cute5tupleIJNS5_1CILi1EEES8_S8_EEENS6_IJNS7_ILi128EEENS7_ILi96EEENS7_ILi64EEEEEELi256ENS_10bfloat16_tEfNS_4arch4Sm90ELb0ELb1ELb0ELb1ELb0ELb1ELb0ELb1ELb0ELb1ELb1ELb0EEENS1_21CollectiveEpilogueFwdINS6_IJSA_NS7_ILi256EEESB_EEES9_SE_SG_Li256ELb1ELb1ELb1ELb0EEENS1_36VarlenDynamicPersistentTileSchedulerILi128ELi96ELi256ELi128ELb1ELb1ELb1ELb1ELb0ELb1EEEEEEEEEvNT_6ParamsE)
        .other          _ZN7cutlass13device_kernelIN5flash11enable_sm90INS1_16FlashAttnFwdSm90INS1_25CollectiveMainloopFwdSm90ILi2EN4cute5tupleIJNS5_1CILi1EEES8_S8_EEENS6_IJNS7_ILi128EEENS7_ILi96EEENS7_ILi64EEEEEELi256ENS_10bfloat16_tEfNS_4arch4Sm90ELb0ELb1ELb0ELb1ELb0ELb1ELb0ELb1ELb0ELb1ELb1ELb0EEENS1_21CollectiveEpilogueFwdINS6_IJSA_NS7_ILi256EEESB_EEES9_SE_SG_Li256ELb1ELb1ELb1ELb0EEENS1_36VarlenDynamicPersistentTileSchedulerILi128ELi96ELi256ELi128ELb1ELb1ELb1ELb1ELb0ELb1EEEEEEEEEvNT_6ParamsE,@"STO_CUDA_ENTRY STV_DEFAULT"
_ZN7cutlass13device_kernelIN5flash11enable_sm90INS1_16FlashAttnFwdSm90INS1_25CollectiveMainloopFwdSm90ILi2EN4cute5tupleIJNS5_1CILi1EEES8_S8_EEENS6_IJNS7_ILi128EEENS7_ILi96EEENS7_ILi64EEEEEELi256ENS_10bfloat16_tEfNS_4arch4Sm90ELb0ELb1ELb0ELb1ELb0ELb1ELb0ELb1ELb0ELb1ELb1ELb0EEENS1_21CollectiveEpilogueFwdINS6_IJSA_NS7_ILi256EEESB_EEES9_SE_SG_Li256ELb1ELb1ELb1ELb0EEENS1_36VarlenDynamicPersistentTileSchedulerILi128ELi96ELi256ELi128ELb1ELb1ELb1ELb1ELb0ELb1EEEEEEEEEvNT_6ParamsE:
        /* <DEDUP_REMOVED lines=24> */
.L_x_2643:
[----:B------:R-:W-:Y:S05]  /*0180*/  BSYNC B0 ;  /* 0x0000000000007941 */ /* 0x000fea0003800000 */
.L_x_2642:
        /* <DEDUP_REMOVED lines=41> */
.L_x_2644:
        /* <DEDUP_REMOVED lines=22> */
.L_x_2645:
        /* <DEDUP_REMOVED lines=18> */
.L_x_2646:
        /* <DEDUP_REMOVED lines=22> */
.L_x_2647:
        /* <DEDUP_REMOVED lines=22> */
.L_x_2648:
        /* <DEDUP_REMOVED lines=8> */
.L_x_2651:
        /* <DEDUP_REMOVED lines=8> */
[----:B------:R-:W-:Y:S01]  /*0a60*/  UMOV UR4, 0x400 ;  /* 0x0000040000047882 */ /* 0x000fe20000000000 */
[----:B------:R-:W-:-:S11]  /*0a70*/  LOP3.LUT R18, R18, 0xffbfffff, RZ, 0xc0, !PT ;  /* 0xffbfffff12127812 */ /* 0x000fd600078ec0ff */
[----:B------:R-:W-:Y:S06]  /*0a80*/  @!P0 BAR.ARV 0x9, 0x100 ;  /* 0x0244000000008b1d */ /* 0x000fec0000002000 */
[----:B0-----:R-:W-:Y:S01]  /*0a90*/  ULEA UR4, UR5, UR4, 0x18 ;  /* 0x0000000405047291 */ /* 0x001fe2000f8ec03f */
[----:B------:R-:W-:Y:S01]  /*0aa0*/  @P0 LOP3.LUT R18, R18, 0x400000, RZ, 0xfc, !PT ;  /* 0x0040000012120812 */ /* 0x000fe200078efcff */
        /* <DEDUP_REMOVED lines=8> */
[----:B------:R-:W-:Y:S01]  /*0b30*/  ULOP3.LUT UR54, UR36, 0x1, URZ, 0xfc, !UPT ;  /* 0x0000000124367892 */ /* 0x000fe2000f8efc3f */
[----:B------:R-:W-:Y:S02]  /*0b40*/  IMAD.MOV.U32 R234, RZ, RZ, RZ ;  /* 0x000000ffffea7224 */ /* 0x000fe400078e00ff */
[----:B------:R-:W-:Y:S01]  /*0b50*/  IMAD.MOV.U32 R22, RZ, RZ, RZ ;  /* 0x000000ffff167224 */ /* 0x000fe200078e00ff */
[----:B------:R-:W-:Y:S01]  /*0b60*/  SHF.R.S32.HI R3, RZ, 0x1f, R6 ;  /* 0x0000001fff037819 */ /* 0x000fe20000011406 */
[----:B------:R-:W-:Y:S02]  /*0b70*/  IMAD.MOV.U32 R210, RZ, RZ, RZ ;  /* 0x000000ffffd27224 */ /* 0x000fe400078e00ff */
[----:B------:R-:W-:Y:S01]  /*0b80*/  IMAD.MOV.U32 R206, RZ, RZ, RZ ;  /* 0x000000ffffce7224 */ /* 0x000fe200078e00ff */
[CC--:B------:R-:W-:Y:S02]  /*0b90*/  LEA.HI R0, R3.reuse, R6.reuse, RZ, 0x7 ;  /* 0x0000000603007211 */ /* 0x0c0fe400078f38ff */
[----:B------:R-:W-:-:S02]  /*0ba0*/  LEA.HI R2, R3, R6, RZ, 0x4 ;  /* 0x0000000603027211 */ /* 0x000fc400078f20ff */
[----:B------:R-:W-:Y:S02]  /*0bb0*/  LOP3.LUT R5, R0, 0xffffff80, RZ, 0xc0, !PT ;  /* 0xffffff8000057812 */ /* 0x000fe400078ec0ff */
[----:B------:R-:W-:Y:S02]  /*0bc0*/  SHF.R.S32.HI R7, RZ, 0x4, R2 ;  /* 0x00000004ff077819 */ /* 0x000fe40000011402 */
[----:B------:R-:W-:Y:S01]  /*0bd0*/  LEA.HI R220, R3, R6, RZ, 0x5 ;  /* 0x0000000603dc7211 */ /* 0x000fe200078f28ff */
[----:B------:R-:W-:Y:S01]  /*0be0*/  IMAD.IADD R13, R6, 0x1, -R5 ;  /* 0x00000001060d7824 */ /* 0x000fe200078e0a05 */
[----:B------:R-:W-:Y:S02]  /*0bf0*/  SHF.R.S32.HI R5, RZ, 0x7, R0 ;  /* 0x00000007ff057819 */ /* 0x000fe40000011400 */
[----:B------:R-:W-:Y:S02]  /*0c00*/  LEA.HI R4, R2, R7, RZ, 0x1 ;  /* 0x0000000702047211 */ /* 0x000fe400078f08ff */
[----:B------:R-:W-:Y:S01]  /*0c10*/  SHF.R.S32.HI R8, RZ, 0x1f, R13 ;  /* 0x0000001fff087819 */ /* 0x000fe2000001140d */
[----:B------:R0:W-:Y:S01]  /*0c20*/  STL [R1+0x64], R13 ;  /* 0x0000640d01007387 */ /* 0x0001e20000100800 */
[----:B------:R-:W-:-:S02]  /*0c30*/  LEA.HI R0, R0, R5, RZ, 0x1 ;  /* 0x0000000500007211 */ /* 0x000fc400078f08ff */
[----:B------:R-:W-:Y:S02]  /*0c40*/  LEA.HI R9, R8, R13, RZ, 0x2 ;  /* 0x0000000d08097211 */ /* 0x000fe400078f10ff */
[----:B------:R-:W-:Y:S02]  /*0c50*/  LOP3.LUT R0, R0, 0x3fffffe, RZ, 0xc0, !PT ;  /* 0x03fffffe00007812 */ /* 0x000fe400078ec0ff */
[--C-:B------:R-:W-:Y:S02]  /*0c60*/  SHF.R.S32.HI R10, RZ, 0x2, R9.reuse ;  /* 0x00000002ff0a7819 */ /* 0x100fe40000011409 */
[----:B------:R-:W-:Y:S01]  /*0c70*/  SHF.R.S32.HI R11, RZ, 0x1f, R9 ;  /* 0x0000001fff0b7819 */ /* 0x000fe20000011409 */
[----:B------:R-:W-:Y:S01]  /*0c80*/  IMAD.IADD R0, R5, 0x1, -R0 ;  /* 0x0000000105007824 */ /* 0x000fe200078e0a00 */
[----:B------:R-:W-:Y:S02]  /*0c90*/  LOP3.LUT R4, R4, 0x1ffffffe, RZ, 0xc0, !PT ;  /* 0x1ffffffe04047812 */ /* 0x000fe400078ec0ff */
[----:B------:R-:W-:-:S02]  /*0ca0*/  LEA.HI R23, R3, R6, RZ, 0x2 ;  /* 0x0000000603177211 */ /* 0x000fc400078f10ff */
[----:B------:R-:W-:Y:S01]  /*0cb0*/  LEA.HI R3, R3, R6, RZ, 0x3 ;  /* 0x0000000603037211 */ /* 0x000fe200078f18ff */
[----:B------:R-:W-:Y:S01]  /*0cc0*/  IMAD.IADD R4, R7, 0x1, -R4 ;  /* 0x0000000107047824 */ /* 0x000fe200078e0a04 */
[----:B------:R-:W-:Y:S02]  /*0cd0*/  LEA.HI R11, R11, R10, RZ, 0x3 ;  /* 0x0000000a0b0b7211 */ /* 0x000fe400078f18ff */
[----:B------:R-:W-:Y:S01]  /*0ce0*/  LOP3.LUT R5, R2, 0x3fffff0, RZ, 0xc0, !PT ;  /* 0x03fffff002057812 */ /* 0x000fe200078ec0ff */
[----:B------:R-:W-:Y:S01]  /*0cf0*/  IMAD.MOV.U32 R2, RZ, RZ, RZ ;  /* 0x000000ffff027224 */ /* 0x000fe200078e00ff */
[----:B------:R-:W-:Y:S02]  /*0d00*/  LOP3.LUT R7, R3, 0xfffffff8, RZ, 0xc0, !PT ;  /* 0xfffffff803077812 */ /* 0x000fe400078ec0ff */
        /* <DEDUP_REMOVED lines=22> */
[----:B------:R-:W-:Y:S01]  /*0e70*/  IMAD.SHL.U32 R16, R3, 0x8, RZ ;  /* 0x0000000803107824 */ /* 0x000fe200078e00ff */
[----:B------:R-:W-:Y:S01]  /*0e80*/  LOP3.LUT R0, R0, 0x1ffffffe, RZ, 0xc0, !PT ;  /* 0x1ffffffe00007812 */ /* 0x000fe200078ec0ff */
[----:B------:R-:W-:Y:S01]  /*0e90*/  IMAD.IADD R9, R13, 0x1, -R9 ;  /* 0x000000010d097824 */ /* 0x000fe200078e0a09 */
[----:B------:R-:W-:Y:S01]  /*0ea0*/  LOP3.LUT R218, R218, 0x1c0, RZ, 0xc0, !PT ;  /* 0x000001c0dada7812 */ /* 0x000fe200078ec0ff */
[----:B------:R-:W-:Y:S01]  /*0eb0*/  IMAD.SHL.U32 R4, R4, 0x40, RZ ;  /* 0x0000004004047824 */ /* 0x000fe200078e00ff */
[----:B------:R-:W-:Y:S01]  /*0ec0*/  STL [R1+0x6c], R12 ;  /* 0x00006c0c01007387 */ /* 0x000fe20000100800 */
[C---:B------:R-:W-:Y:S01]  /*0ed0*/  IMAD.SHL.U32 R204, R3.reuse, 0x4, RZ ;  /* 0x0000000403cc7824 */ /* 0x040fe200078e00ff */
[----:B------:R-:W-:Y:S01]  /*0ee0*/  LOP3.LUT R6, R218, 0x38, R16, 0xf8, !PT ;  /* 0x00000038da067812 */ /* 0x000fe200078ef810 */
[----:B------:R-:W-:Y:S01]  /*0ef0*/  IMAD.IADD R0, R3, 0x1, -R0 ;  /* 0x0000000103007824 */ /* 0x000fe200078e0a00 */
[----:B------:R-:W-:Y:S01]  /*0f00*/  SHF.R.S32.HI R3, RZ, 0x1f, R212 ;  /* 0x0000001fff037819 */ /* 0x000fe200000114d4 */
[----:B------:R-:W-:Y:S01]  /*0f10*/  IMAD.SHL.U32 R209, R9, 0x2, RZ ;  /* 0x0000000209d17824 */ /* 0x000fe200078e00ff */
[----:B------:R-:W-:Y:S01]  /*0f20*/  SHF.R.U32.HI R3, RZ, 0x3, R218 ;  /* 0x00000003ff037819 */ /* 0x000fe200000116da */
[----:B------:R-:W-:Y:S01]  /*0f30*/  VIADD R223, R212, 0x40 ;  /* 0x00000040d4df7836 */ /* 0x000fe20000000000 */
[----:B------:R-:W-:Y:S01]  /*0f40*/  LOP3.LUT R221, R4, 0xfffffe00, RZ, 0xc0, !PT ;  /* 0xfffffe0004dd7812 */ /* 0x000fe200078ec0ff */
[----:B------:R-:W-:-:S02]  /*0f50*/  VIADD R39, R209, 0x10 ;  /* 0x00000010d1277836 */ /* 0x000fc40000000000 */
[----:B------:R-:W-:Y:S01]  /*0f60*/  VIADD R37, R209, 0x20 ;  /* 0x00000020d1257836 */ /* 0x000fe20000000000 */
[----:B------:R-:W-:Y:S01]  /*0f70*/  LOP3.LUT R6, R221, R6, R3, 0xf6, !PT ;  /* 0x00000006dd067212 */ /* 0x000fe200078ef603 */
[C---:B------:R-:W-:Y:S01]  /*0f80*/  VIADD R34, R209.reuse, 0x38 ;  /* 0x00000038d1227836 */ /* 0x040fe20000000000 */
[----:B------:R-:W-:Y:S01]  /*0f90*/  SHF.R.S32.HI R4, RZ, 0x1f, R223 ;  /* 0x0000001fff047819 */ /* 0x000fe200000114df */
[----:B------:R-:W-:Y:S02]  /*0fa0*/  VIADD R31, R209, 0x50 ;  /* 0x00000050d11f7836 */ /* 0x000fe40000000000 */
[----:B------:R-:W-:Y:S02]  /*0fb0*/  IMAD.SHL.U32 R4, R5, 0x8, RZ ;  /* 0x0000000805047824 */ /* 0x000fe400078e00ff */
[----:B------:R-:W-:Y:S01]  /*0fc0*/  IMAD R3, R6, 0x2, R19 ;  /* 0x0000000206037824 */ /* 0x000fe200078e0213 */
[----:B------:R-:W-:Y:S01]  /*0fd0*/  SHF.R.S32.HI R6, RZ, 0x1f, R39 ;  /* 0x0000001fff067819 */ /* 0x000fe20000011427 */
[C---:B------:R-:W-:Y:S01]  /*0fe0*/  VIADD R28, R209.reuse, 0x68 ;  /* 0x00000068d11c7836 */ /* 0x040fe20000000000 */
[----:B------:R-:W-:Y:S01]  /*0ff0*/  SHF.R.S32.HI R6, RZ, 0x1f, R37 ;  /* 0x0000001fff067819 */ /* 0x000fe20000011425 */
[C---:B------:R-:W-:Y:S01]  /*1000*/  VIADD R25, R209.reuse, 0x80 ;  /* 0x00000080d1197836 */ /* 0x040fe20000000000 */
[----:B------:R-:W-:Y:S01]  /*1010*/  SHF.R.S32.HI R6, RZ, 0x1f, R34 ;  /* 0x0000001fff067819 */ /* 0x000fe20000011422 */
[----:B------:R-:W-:Y:S01]  /*1020*/  VIADD R222, R212, 0x80 ;  /* 0x00000080d4de7836 */ /* 0x000fe20000000000 */
[----:B------:R-:W-:Y:S01]  /*1030*/  SHF.R.S32.HI R6, RZ, 0x1f, R31 ;  /* 0x0000001fff067819 */ /* 0x000fe2000001141f */
[C---:B------:R-:W-:Y:S01]  /*1040*/  VIADD R20, R209.reuse, 0x98 ;  /* 0x00000098d1147836 */ /* 0x040fe20000000000 */
[----:B------:R1:W-:Y:S01]  /*1050*/  STL [R1+0x70], R4 ;  /* 0x0000700401007387 */ /* 0x0003e20000100800 */
[C---:B0-----:R-:W-:Y:S01]  /*1060*/  VIADD R13, R209.reuse, 0xb0 ;  /* 0x000000b0d10d7836 */ /* 0x041fe20000000000 */
        /* <DEDUP_REMOVED lines=9> */
[C---:B-1----:R-:W-:Y:S01]  /*1100*/  VIADD R4, R209.reuse, 0xe8 ;  /* 0x000000e8d1047836 */ /* 0x042fe20000000000 */
[----:B------:R-:W-:Y:S01]  /*1110*/  SHF.R.S32.HI R6, RZ, 0x1f, R13 ;  /* 0x0000001fff067819 */ /* 0x000fe2000001140d */
[C---:B------:R-:W-:Y:S01]  /*1120*/  VIADD R36, R209.reuse, 0x28 ;  /* 0x00000028d1247836 */ /* 0x040fe20000000000 */
[----:B------:R-:W-:Y:S01]  /*1130*/  SHF.R.S32.HI R6, RZ, 0x1f, R9 ;  /* 0x0000001fff067819 */ /* 0x000fe20000011409 */
[C---:B0-----:R-:W-:Y:S01]  /*1140*/  VIADD R3, R209.reuse, 0xf0 ;  /* 0x000000f0d1037836 */ /* 0x041fe20000000000 */
        /* <DEDUP_REMOVED lines=32> */
[----:B------:R-:W-:Y:S01]  /*1350*/  SHF.R.S32.HI R14, RZ, 0x1f, R14 ;  /* 0x0000001fff0e7819 */ /* 0x000fe2000001140e */
[----:B------:R-:W-:Y:S01]  /*1360*/  VIADD R211, R204, 0x10 ;  /* 0x00000010ccd37836 */ /* 0x000fe20000000000 */
[----:B------:R-:W-:Y:S01]  /*1370*/  SHF.R.S32.HI R11, RZ, 0x1f, R11 ;  /* 0x0000001fff0b7819 */ /* 0x000fe2000001140b */
[----:B------:R-:W-:Y:S01]  /*1380*/  IMAD R215, R0, 0x8, R12 ;  /* 0x0000000800d77824 */ /* 0x000fe200078e020c */
[----:B------:R-:W-:-:S02]  /*1390*/  SHF.R.S32.HI R10, RZ, 0x1f, R10 ;  /* 0x0000001fff0a7819 */ /* 0x000fc4000001140a */
[----:B------:R-:W-:Y:S02]  /*13a0*/  SHF.R.S32.HI R8, RZ, 0x1f, R8 ;  /* 0x0000001fff087819 */ /* 0x000fe40000011408 */
[----:B------:R-:W-:Y:S02]  /*13b0*/  SHF.R.S32.HI R7, RZ, 0x1f, R7 ;  /* 0x0000001fff077819 */ /* 0x000fe40000011407 */
[----:B------:R-:W-:-:S07]  /*13c0*/  SHF.R.S32.HI R3, RZ, 0x1f, R237 ;  /* 0x0000001fff037819 */ /* 0x000fce00000114ed */
.L_x_2871:
[----:B------:R-:W-:Y:S05]  /*13d0*/  YIELD ;  /* 0x0000000000007946 */ /* 0x000fea0003800000 */
[----:B------:R-:W-:Y:S01]  /*13e0*/  ULDC.64 UR4, c[0x0][0xa28] ;  /* 0x00028a0000047ab9 */ /* 0x000fe20000000a00 */
[----:B01----:R-:W0:Y:S01]  /*13f0*/  LDC.64 R6, c[0x0][0xa08] ;  /* 0x00028200ff067b82 */ /* 0x003e220000000a00 */
[----:B------:R-:W-:Y:S01]  /*1400*/  ISETP.NE.U32.AND P1, PT, RZ, UR4, PT ;  /* 0x00000004ff007c0c */ /* 0x000fe2000bf25070 */
[----:B------:R-:W-:Y:S02]  /*1410*/  IMAD.MOV.U32 R12, RZ, RZ, RZ ;  /* 0x000000ffff0c7224 */ /* 0x000fe400078e00ff */
[----:B------:R-:W-:Y:S01]  /*1420*/  IMAD.MOV.U32 R30, RZ, RZ, RZ ;  /* 0x000000ffff1e7224 */ /* 0x000fe200078e00ff */
[----:B------:R-:W-:Y:S01]  /*1430*/  ISETP.NE.AND.EX P1, PT, RZ, UR5, PT, P1 ;  /* 0x00000005ff007c0c */ /* 0x000fe2000bf25310 */
[----:B------:R-:W-:-:S02]  /*1440*/  ULDC.64 UR4, c[0x0][0xa18] ;  /* 0x0002860000047ab9 */ /* 0x000fc40000000a00 */
[----:B------:R-:W-:-:S04]  /*1450*/  ISETP.NE.U32.AND P2, PT, RZ, UR4, PT ;  /* 0x00000004ff007c0c */ /* 0x000fc8000bf45070 */
[----:B------:R-:W-:Y:S01]  /*1460*/  ISETP.NE.AND.EX P2, PT, RZ, UR5, PT, P2 ;  /* 0x00000005ff007c0c */ /* 0x000fe2000bf45320 */
[----:B------:R-:W-:Y:S02]  /*1470*/  ULDC.64 UR4, c[0x0][0xa08] ;  /* 0x0002820000047ab9 */ /* 0x000fe40000000a00 */
[----:B------:R-:W-:-:S03]  /*1480*/  ISETP.NE.U32.AND P0, PT, RZ, UR4, PT ;  /* 0x00000004ff007c0c */ /* 0x000fc6000bf05070 */
[----:B---3--:R-:W1:Y:S01]  /*1490*/  @P1 LDC.64 R4, c[0x0][0xa28] ;  /* 0x00028a00ff041b82 */ /* 0x008e620000000a00 */
[----:B------:R-:W-:Y:S01]  /*14a0*/  ISETP.NE.AND.EX P0, PT, RZ, UR5, PT, P0 ;  /* 0x00000005ff007c0c */ /* 0x000fe2000bf05300 */
[----:B0---4-:R-:W-:-:S06]  /*14b0*/  IMAD.WIDE R10, R155, 0x4, R6 ;  /* 0x000000049b0a7825 */ /* 0x011fcc00078e0206 */
[----:B------:R-:W0:Y:S01]  /*14c0*/  @P2 LDC.64 R8, c[0x0][0xa18] ;  /* 0x00028600ff082b82 */ /* 0x000e220000000a00 */
[----:B------:R-:W-:Y:S02]  /*14d0*/  ULDC UR4, c[0x0][0x288] ;  /* 0x0000a20000047ab9 */ /* 0x000fe40000000800 */
[----:B------:R-:W-:Y:S01]  /*14e0*/  IMAD.U32 R207, RZ, RZ, UR4 ;  /* 0x00000004ffcf7e24 */ /* 0x000fe2000f8e00ff */
[----:B------:R-:W-:Y:S02]  /*14f0*/  ULDC.64 UR4, c[0x0][0x418] ;  /* 0x0001060000047ab9 */ /* 0x000fe40000000a00 */
[----:B------:R2:W5:Y:S01]  /*1500*/  @P0 LDG.E R30, desc[UR38][R10.64] ;  /* 0x000000260a1e0981 */ /* 0x000562000c1e1900 */
[----:B-1----:R-:W-:-:S05]  /*1510*/  @P1 IMAD.WIDE R4, R155, 0x4, R4 ;  /* 0x000000049b041825 */ /* 0x002fca00078e0204 */
[----:B------:R2:W5:Y:S01]  /*1520*/  @P1 LDG.E R12, desc[UR38][R4.64] ;  /* 0x00000026040c1981 */ /* 0x000562000c1e1900 */
[----:B0-----:R-:W-:-:S05]  /*1530*/  @P2 IMAD.WIDE R6, R155, 0x4, R8 ;  /* 0x000000049b062825 */ /* 0x001fca00078e0208 */
        /* <DEDUP_REMOVED lines=10> */
[----:B--2---:R-:W-:Y:S06]  /*15e0*/  @P2 BRA `(.L_x_2653) ;  /* 0x0000000000242947 */ /* 0x004fec0003800000 */
        /* <DEDUP_REMOVED lines=9> */
.L_x_2653:
        /* <DEDUP_REMOVED lines=10> */
[----:B------:R-:W0:Y:S02]  /*1720*/  LDC.64 R4, c[0x0][0xa20] ;  /* 0x00028800ff047b82 */ /* 0x000e240000000a00 */
[----:B0-----:R-:W-:-:S05]  /*1730*/  IMAD.WIDE R4, R155, 0x4, R4 ;  /* 0x000000049b047825 */ /* 0x001fca00078e0204 */
[----:B------:R0:W5:Y:S01]  /*1740*/  LDG.E R31, desc[UR38][R4.64] ;  /* 0x00000026041f7981 */ /* 0x000162000c1e1900 */
[----:B------:R-:W-:Y:S05]  /*1750*/  BRA `(.L_x_2655) ;  /* 0x0000000000107947 */ /* 0x000fea0003800000 */
.L_x_2654:
[----:B------:R-:W-:Y:S05]  /*1760*/  @!P0 BRA `(.L_x_2655) ;  /* 0x00000000000c8947 */ /* 0x000fea0003800000 */
[----:B------:R-:W2:Y:S04]  /*1770*/  LDG.E R0, desc[UR38][R10.64] ;  /* 0x000000260a007981 */ /* 0x000ea8000c1e1900 */
[----:B------:R-:W2:Y:S02]  /*1780*/  LDG.E R31, desc[UR38][R10.64+0x4] ;  /* 0x000004260a1f7981 */ /* 0x000ea4000c1e1900 */
[----:B--2---:R-:W-:-:S07]  /*1790*/  IMAD.IADD R31, R31, 0x1, -R0 ;  /* 0x000000011f1f7824 */ /* 0x004fce00078e0a00 */
.L_x_2655:
[----:B------:R-:W-:Y:S01]  /*17a0*/  ULDC.64 UR4, c[0x0][0xa10] ;  /* 0x0002840000047ab9 */ /* 0x000fe20000000a00 */
[----:B0-----:R-:W0:Y:S01]  /*17b0*/  LDC R4, c[0x0][0x448] ;  /* 0x00011200ff047b82 */ /* 0x001e220000000800 */
[----:B------:R-:W-:-:S04]  /*17c0*/  ISETP.NE.U32.AND P0, PT, RZ, UR4, PT ;  /* 0x00000004ff007c0c */ /* 0x000fc8000bf05070 */
[----:B------:R-:W-:Y:S01]  /*17d0*/  ISETP.NE.AND.EX P0, PT, RZ, UR5, PT, P0 ;  /* 0x00000005ff007c0c */ /* 0x000fe2000bf05300 */
[----:B------:R-:W-:Y:S02]  /*17e0*/  ULDC.64 UR4, c[0x0][0xa30] ;  /* 0x00028c0000047ab9 */ /* 0x000fe40000000a00 */
[----:B------:R-:W-:-:S04]  /*17f0*/  ISETP.NE.U32.AND P1, PT, RZ, UR4, PT ;  /* 0x00000004ff007c0c */ /* 0x000fc8000bf25070 */
[----:B------:R-:W-:-:S06]  /*1800*/  ISETP.NE.AND.EX P1, PT, RZ, UR5, PT, P1 ;  /* 0x00000005ff007c0c */ /* 0x000fcc000bf25310 */
[----:B------:R-:W1:Y:S08]  /*1810*/  @P0 LDC.64 R6, c[0x0][0xa10] ;  /* 0x00028400ff060b82 */ /* 0x000e700000000a00 */
[----:B------:R-:W2:Y:S01]  /*1820*/  @P1 LDC.64 R8, c[0x0][0xa30] ;  /* 0x00028c00ff081b82 */ /* 0x000ea20000000a00 */
[----:B-1----:R-:W-:-:S05]  /*1830*/  @P0 IMAD.WIDE R6, R155, 0x4, R6 ;  /* 0x000000049b060825 */ /* 0x002fca00078e0206 */
[----:B------:R-:W3:Y:S04]  /*1840*/  @P0 LDG.E R0, desc[UR38][R6.64] ;  /* 0x0000002606000981 */ /* 0x000ee8000c1e1900 */
[----:B------:R-:W3:Y:S01]  /*1850*/  @P0 LDG.E R3, desc[UR38][R6.64+0x4] ;  /* 0x0000042606030981 */ /* 0x000ee2000c1e1900 */
[----:B-----5:R-:W-:Y:S02]  /*1860*/  IMAD.MOV.U32 R152, RZ, RZ, R31 ;  /* 0x000000ffff987224 */ /* 0x020fe400078e001f */
[----:B--2---:R-:W-:-:S05]  /*1870*/  @P1 IMAD.WIDE R8, R155, 0x4, R8 ;  /* 0x000000049b081825 */ /* 0x004fca00078e0208 */
[----:B------:R1:W5:Y:S01]  /*1880*/  @P1 LDG.E R152, desc[UR38][R8.64] ;  /* 0x0000002608981981 */ /* 0x000362000c1e1900 */
[----:B0-----:R-:W-:Y:S01]  /*1890*/  ISETP.NE.AND P1, PT, R4, 0x1, PT ;  /* 0x000000010400780c */ /* 0x001fe20003f25270 */
[----:B------:R-:W-:Y:S01]  /*18a0*/  IMAD.SHL.U32 R213, R153, 0x80, RZ ;  /* 0x0000008099d57824 */ /* 0x000fe200078e00ff */
[----:B------:R-:W0:Y:S01]  /*18b0*/  LDC.64 R4, c[0x0][0x9e0] ;  /* 0x00027800ff047b82 */ /* 0x000e220000000a00 */
[----:B------:R-:W-:-:S10]  /*18c0*/  IMAD.IADD R13, R31, 0x1, -R12 ;  /* 0x000000011f0d7824 */ /* 0x000fd400078e0a0c */
[----:B------:R-:W2:Y:S08]  /*18d0*/  @P1 LDC R10, c[0x0][0x44c] ;  /* 0x00011300ff0a1b82 */ /* 0x000eb00000000800 */
[----:B------:R-:W4:Y:S01]  /*18e0*/  @P1 LDC R11, c[0x0][0x450] ;  /* 0x00011400ff0b1b82 */ /* 0x000f220000000800 */
[----:B0-----:R-:W-:Y:S01]  /*18f0*/  ISETP.GE.AND P2, PT, R5, 0x1, PT ;  /* 0x000000010500780c */ /* 0x001fe20003f46270 */
[----:B---3--:R-:W-:-:S02]  /*1900*/  @P0 IMAD.IADD R24, R3, 0x1, -R0 ;  /* 0x0000000103180824 */ /* 0x008fc400078e0a00 */
[----:B------:R-:W-:Y:S02]  /*1910*/  VIADD R3, R213, 0x7f ;  /* 0x0000007fd5037836 */ /* 0x000fe40000000000 */
[----:B------:R-:W-:Y:S02]  /*1920*/  IMAD.IADD R208, R13, 0x1, R24 ;  /* 0x000000010dd07824 */ /* 0x000fe400078e0218 */
[----:B--2---:R-:W-:-:S04]  /*1930*/  @P1 IMAD.HI.U32 R6, R3, R10, RZ ;  /* 0x0000000a03061227 */ /* 0x004fc800078e00ff */
[C---:B------:R-:W-:Y:S01]  /*1940*/  VIADD R0, R208.reuse, 0x5f ;  /* 0x0000005fd0007836 */ /* 0x040fe20000000000 */
[----:B----4-:R-:W-:Y:S02]  /*1950*/  @P1 SHF.R.U32.HI R3, RZ, R11, R6 ;  /* 0x0000000bff031219 */ /* 0x010fe40000011606 */
[----:B------:R-:W-:Y:S01]  /*1960*/  IADD3 R6, R208, 0x1, -R207 ;  /* 0x00000001d0067810 */ /* 0x000fe20007ffe8cf */
[----:B------:R-:W-:-:S04]  /*1970*/  IMAD.HI R0, R0, 0x2aaaaaab, RZ ;  /* 0x2aaaaaab00007827 */ /* 0x000fc800078e02ff */
[----:B------:R-:W-:Y:S01]  /*1980*/  IMAD.IADD R3, R6, 0x1, R3 ;  /* 0x0000000106037824 */ /* 0x000fe200078e0203 */
[----:B------:R-:W-:-:S03]  /*1990*/  SHF.R.U32.HI R29, RZ, 0x1f, R0 ;  /* 0x0000001fff1d7819 */ /* 0x000fc60000011600 */
[----:B------:R-:W-:Y:S01]  /*19a0*/  IMAD.IADD R4, R3, 0x1, R4 ;  /* 0x0000000103047824 */ /* 0x000fe200078e0204 */
[----:B------:R-:W-:Y:S01]  /*19b0*/  LEA.HI.SX32 R29, R0, R29, 0x1c ;  /* 0x0000001d001d7211 */ /* 0x000fe200078fe2ff */
[----:B-1----:R-:W-:Y:S06]  /*19c0*/  @!P2 BRA `(.L_x_2656) ;  /* 0x000000000048a947 */ /* 0x002fec0003800000 */
[C---:B------:R-:W-:Y:S01]  /*19d0*/  ISETP.GT.AND P0, PT, R3.reuse, RZ, PT ;  /* 0x000000ff0300720c */ /* 0x040fe20003f04270 */
[----:B------:R-:W-:Y:S01]  /*19e0*/  BSSY B0, `(.L_x_2657) ;  /* 0x000000e000007945 */ /* 0x000fe20003800000 */
[----:B------:R-:W-:-:S11]  /*19f0*/  VIADD R0, R3, 0xffffffff ;  /* 0xffffffff03007836 */ /* 0x000fd60000000000 */
        /* <DEDUP_REMOVED lines=8> */
.L_x_2658:
[----:B------:R-:W-:-:S13]  /*1a80*/  ISETP.NE.AND P0, PT, R5, 0x1, PT ;  /* 0x000000010500780c */ /* 0x000fda0003f05270 */
[----:B------:R-:W0:Y:S02]  /*1a90*/  @P0 LDC.64 R6, c[0x0][0x9e8] ;  /* 0x00027a00ff060b82 */ /* 0x000e240000000a00 */
[----:B0-----:R-:W-:-:S05]  /*1aa0*/  @P0 IMAD.HI.U32 R6, R0, R6, RZ ;  /* 0x0000000600060227 */ /* 0x001fca00078e00ff */
[----:B------:R-:W-:-:S07]  /*1ab0*/  @P0 SHF.R.U32.HI R0, RZ, R7, R6 ;  /* 0x00000007ff000219 */ /* 0x000fce0000011606 */
.L_x_2659:
[----:B------:R-:W-:Y:S05]  /*1ac0*/  BSYNC B0 ;  /* 0x0000000000007941 */ /* 0x000fea0003800000 */
.L_x_2657:
[----:B------:R-:W-:-:S05]  /*1ad0*/  IMAD R3, R0, R5, R5 ;  /* 0x0000000500037224 */ /* 0x000fca00078e0205 */
[----:B------:R-:W-:-:S07]  /*1ae0*/  VIMNMX R4, R4, R3, PT ;  /* 0x0000000304047248 */ /* 0x000fce0003fe0100 */
.L_x_2656:
[----:B------:R-:W0:Y:S01]  /*1af0*/  @P1 LDC R6, c[0x0][0x44c] ;  /* 0x00011300ff061b82 */ /* 0x000e220000000800 */
[----:B------:R-:W-:Y:S01]  /*1b00*/  VIADD R4, R4, 0x5f ;  /* 0x0000005f04047836 */ /* 0x000fe20000000000 */
[----:B------:R-:W-:Y:S01]  /*1b10*/  ULDC UR4, c[0x0][0x9dc] ;  /* 0x0002770000047ab9 */ /* 0x000fe20000000800 */
[----:B------:R-:W-:Y:S02]  /*1b20*/  IMAD.MOV.U32 R0, RZ, RZ, R213 ;  /* 0x000000ffff007224 */ /* 0x000fe400078e00d5 */
[----:B------:R-:W-:-:S03]  /*1b30*/  IMAD.HI R4, R4, 0x2aaaaaab, RZ ;  /* 0x2aaaaaab04047827 */ /* 0x000fc600078e02ff */
[----:B------:R-:W1:Y:S02]  /*1b40*/  @P1 LDC R7, c[0x0][0x450] ;  /* 0x00011400ff071b82 */ /* 0x000e640000000800 */
[----:B------:R-:W-:-:S04]  /*1b50*/  SHF.R.U32.HI R3, RZ, 0x1f, R4 ;  /* 0x0000001fff037819 */ /* 0x000fc80000011604 */
[----:B------:R-:W-:-:S04]  /*1b60*/  LEA.HI.SX32 R4, R4, R3, 0x1c ;  /* 0x0000000304047211 */ /* 0x000fc800078fe2ff */
[----:B------:R-:W-:Y:S01]  /*1b70*/  VIMNMX R8, R29, R4, PT ;  /* 0x000000041d087248 */ /* 0x000fe20003fe0100 */
[----:B0-----:R-:W-:-:S05]  /*1b80*/  @P1 IMAD.HI.U32 R6, R213, R6, RZ ;  /* 0x00000006d5061227 */ /* 0x001fca00078e00ff */
[----:B-1----:R-:W-:-:S04]  /*1b90*/  @P1 SHF.R.U32.HI R0, RZ, R7, R6 ;  /* 0x00000007ff001219 */ /* 0x002fc80000011606 */
[----:B------:R-:W-:-:S05]  /*1ba0*/  IADD3 R0, R0, R208, -R207 ;  /* 0x000000d000007210 */ /* 0x000fca0007ffe8cf */
[----:B------:R-:W-:Y:S01]  /*1bb0*/  VIADD R3, R0, -UR4 ;  /* 0x8000000400037c36 */ /* 0x000fe20008000000 */
[----:B------:R-:W-:Y:S06]  /*1bc0*/  @!P2 BRA `(.L_x_2660) ;  /* 0x000000000044a947 */ /* 0x000fec0003800000 */
        /* <DEDUP_REMOVED lines=10> */
.L_x_2662:
[----:B------:R-:W-:-:S13]  /*1c70*/  ISETP.NE.AND P0, PT, R5, 0x1, PT ;  /* 0x000000010500780c */ /* 0x000fda0003f05270 */
[----:B------:R-:W0:Y:S02]  /*1c80*/  @P0 LDC.64 R6, c[0x0][0x9e8] ;  /* 0x00027a00ff060b82 */ /* 0x000e240000000a00 */
[----:B0-----:R-:W-:-:S05]  /*1c90*/  @P0 IMAD.HI.U32 R4, R0, R6, RZ ;  /* 0x0000000600040227 */ /* 0x001fca00078e00ff */
[----:B------:R-:W-:-:S07]  /*1ca0*/  @P0 SHF.R.U32.HI R0, RZ, R7, R4 ;  /* 0x00000007ff000219 */ /* 0x000fce0000011604 */
.L_x_2663:
[----:B------:R-:W-:Y:S05]  /*1cb0*/  BSYNC B0 ;  /* 0x0000000000007941 */ /* 0x000fea0003800000 */
.L_x_2661:
[----:B------:R-:W-:-:S05]  /*1cc0*/  IMAD R0, R0, R5, RZ ;  /* 0x0000000500007224 */ /* 0x000fca00078e02ff */
[----:B------:R-:W-:-:S07]  /*1cd0*/  VIMNMX R3, R3, R0, !PT ;  /* 0x0000000003037248 */ /* 0x000fce0007fe0100 */
.L_x_2660:
[----:B------:R-:W-:Y:S01]  /*1ce0*/  IMAD.HI R3, R3, 0x2aaaaaab, RZ ;  /* 0x2aaaaaab03037827 */ /* 0x000fe200078e02ff */
[----:B------:R-:W-:Y:S01]  /*1cf0*/  BSSY B0, `(.L_x_2664) ;  /* 0x0000028000007945 */ /* 0x000fe20003800000 */
[----:B------:R-:W-:Y:S02]  /*1d00*/  LOP3.LUT R235, R231, 0xff, RZ, 0xc0, !PT ;  /* 0x000000ffe7eb7812 */ /* 0x000fe400078ec0ff */
[----:B------:R-:W-:Y:S02]  /*1d10*/  SHF.R.U32.HI R231, RZ, 0x10, R231 ;  /* 0x00000010ffe77819 */ /* 0x000fe400000116e7 */
[----:B------:R-:W-:-:S04]  /*1d20*/  SHF.R.U32.HI R0, RZ, 0x1f, R3 ;  /* 0x0000001fff007819 */ /* 0x000fc80000011603 */
[----:B------:R-:W-:-:S04]  /*1d30*/  LEA.HI.SX32 R0, R3, R0, 0x1c ;  /* 0x0000000003007211 */ /* 0x000fc800078fe2ff */
[----:B------:R-:W-:Y:S01]  /*1d40*/  VIMNMX R9, RZ, R0, !PT ;  /* 0x00000000ff097248 */ /* 0x000fe20007fe0100 */
[----:B------:R-:W-:-:S03]  /*1d50*/  IMAD.MOV.U32 R0, RZ, RZ, RZ ;  /* 0x000000ffff007224 */ /* 0x000fc600078e00ff */
[----:B------:R-:W-:-:S13]  /*1d60*/  ISETP.GT.AND P0, PT, R8, R9, PT ;  /* 0x000000090800720c */ /* 0x000fda0003f04270 */
[----:B------:R-:W-:Y:S05]  /*1d70*/  @!P0 BRA `(.L_x_2665) ;  /* 0x00000000007c8947 */ /* 0x000fea0003800000 */
[----:B------:R-:W-:Y:S01]  /*1d80*/  ISETP.NE.AND P0, PT, R231, RZ, PT ;  /* 0x000000ffe700720c */ /* 0x000fe20003f05270 */
[----:B------:R-:W-:-:S03]  /*1d90*/  ULDC UR4, c[0x0][0x9f0] ;  /* 0x00027c0000047ab9 */ /* 0x000fc60000000800 */
[----:B------:R-:W-:-:S04]  /*1da0*/  SEL R11, R231, UR4, P0 ;  /* 0x00000004e70b7c07 */ /* 0x000fc80008000000 */
[-C--:B------:R-:W-:Y:S02]  /*1db0*/  IABS R6, R11.reuse ;  /* 0x0000000b00067213 */ /* 0x080fe40000000000 */
[----:B------:R-:W-:Y:S02]  /*1dc0*/  IADD3 R0, R11, -0x1, R8 ;  /* 0xffffffff0b007810 */ /* 0x000fe40007ffe008 */
[----:B------:R-:W0:Y:S01]  /*1dd0*/  I2F.RP R3, R6 ;  /* 0x0000000600037306 */ /* 0x000e220000209400 */
[----:B------:R-:W-:Y:S02]  /*1de0*/  IABS R12, R11 ;  /* 0x0000000b000c7213 */ /* 0x000fe40000000000 */
[----:B------:R-:W-:-:S05]  /*1df0*/  IMAD.IADD R0, R0, 0x1, -R9 ;  /* 0x0000000100007824 */ /* 0x000fca00078e0a09 */
        /* <DEDUP_REMOVED lines=23> */
.L_x_2665:
[----:B------:R-:W-:Y:S05]  /*1f70*/  BSYNC B0 ;  /* 0x0000000000007941 */ /* 0x000fea0003800000 */
.L_x_2664:
[----:B------:R-:W-:-:S05]  /*1f80*/  IMAD R3, R235, R0, R9 ;  /* 0x00000000eb037224 */ /* 0x000fca00078e0209 */
        /* <DEDUP_REMOVED lines=36> */
.L_x_2668:
[----:B------:R-:W-:Y:S05]  /*21d0*/  BSYNC B6 ;  /* 0x0000000000067941 */ /* 0x000fea0003800000 */
.L_x_2667:
        /* <DEDUP_REMOVED lines=20> */
.L_x_2670:
[----:B------:R-:W-:Y:S05]  /*2320*/  BSYNC B6 ;  /* 0x0000000000067941 */ /* 0x000fea0003800000 */
.L_x_2669:
[----:B------:R-:W-:Y:S01]  /*2330*/  ULDC.64 UR4, c[0x0][0x9f8] ;  /* 0x00027e0000047ab9 */ /* 0x000fe20000000a00 */
[----:B------:R-:W0:Y:S01]  /*2340*/  LDC.64 R8, c[0x0][0x300] ;  /* 0x0000c000ff087b82 */ /* 0x000e220000000a00 */
[----:B------:R-:W-:-:S04]  /*2350*/  ISETP.NE.U32.AND P0, PT, RZ, UR4, PT ;  /* 0x00000004ff007c0c */ /* 0x000fc8000bf05070 */
[----:B------:R-:W-:Y:S01]  /*2360*/  ISETP.NE.AND.EX P0, PT, RZ, UR5, PT, P0 ;  /* 0x00000005ff007c0c */ /* 0x000fe2000bf05300 */
[----:B------:R-:W1:Y:S01]  /*2370*/  S2R R36, SR_TID.X ;  /* 0x0000000000247919 */ /* 0x000e620000002100 */
[----:B------:R-:W2:Y:S01]  /*2380*/  S2R R10, SR_TID.X ;  /* 0x00000000000a7919 */ /* 0x000ea20000002100 */
[----:B------:R-:W-:Y:S01]  /*2390*/  IMAD.IADD R58, R30, 0x1, R31 ;  /* 0x000000011e3a7824 */ /* 0x000fe200078e021f */
[----:B------:R-:W-:Y:S01]  /*23a0*/  ULDC.64 UR4, c[0x0][0xa08] ;  /* 0x0002820000047ab9 */ /* 0x000fe20000000a00 */
[----:B------:R-:W-:Y:S01]  /*23b0*/  SHF.R.S32.HI R17, RZ, 0x1f, R16 ;  /* 0x0000001fff117819 */ /* 0x000fe20000011410 */
[C---:B------:R-:W-:Y:S01]  /*23c0*/  VIADD R14, R16.reuse, 0xe0 ;  /* 0x000000e0100e7836 */ /* 0x040fe20000000000 */
[----:B------:R-:W3:Y:S08]  /*23d0*/  LDC R41, c[0x0][0x3f4] ;  /* 0x0000fd00ff297b82 */ /* 0x000ef00000000800 */
[----:B------:R-:W4:Y:S01]  /*23e0*/  @P0 LDC.64 R4, c[0x0][0x9f8] ;  /* 0x00027e00ff040b82 */ /* 0x000f220000000a00 */
[----:B------:R-:W-:-:S02]  /*23f0*/  VIADD R62, R16, 0x40 ;  /* 0x00000040103e7836 */ /* 0x000fc40000000000 */
[C---:B------:R-:W-:Y:S02]  /*2400*/  VIADD R63, R16.reuse, 0x60 ;  /* 0x00000060103f7836 */ /* 0x040fe40000000000 */
[C---:B------:R-:W-:Y:S02]  /*2410*/  VIADD R12, R16.reuse, 0xc0 ;  /* 0x000000c0100c7836 */ /* 0x040fe40000000000 */
[----:B------:R-:W-:Y:S01]  /*2420*/  VIADD R64, R16, 0x80 ;  /* 0x0000008010407836 */ /* 0x000fe20000000000 */
[----:B------:R-:W3:Y:S01]  /*2430*/  LDC.64 R56, c[0x0][0x408] ;  /* 0x00010200ff387b82 */ /* 0x000ee20000000a00 */
[----:B----4-:R-:W-:-:S05]  /*2440*/  @P0 IMAD.WIDE R4, R155, 0x4, R4 ;  /* 0x000000049b040825 */ /* 0x010fca00078e0204 */
[----:B------:R4:W3:Y:S01]  /*2450*/  @P0 LDG.E R155, desc[UR38][R4.64] ;  /* 0x00000026049b0981 */ /* 0x0008e2000c1e1900 */
[----:B------:R-:W-:Y:S01]  /*2460*/  SHF.R.S32.HI R43, RZ, 0x1f, R58 ;  /* 0x0000001fff2b7819 */ /* 0x000fe2000001143a */
[-C--:B0-----:R-:W-:Y:S01]  /*2470*/  IMAD.WIDE.U32 R6, R58, R8.reuse, RZ ;  /* 0x000000083a067225 */ /* 0x081fe200078e00ff */
[----:B------:R-:W-:Y:S02]  /*2480*/  ISETP.NE.U32.AND P0, PT, RZ, UR4, PT ;  /* 0x00000004ff007c0c */ /* 0x000fe4000bf05070 */
[----:B-1----:R-:W-:Y:S01]  /*2490*/  SHF.R.U32.HI R36, RZ, 0x7, R36 ;  /* 0x00000007ff247819 */ /* 0x002fe20000011624 */
[----:B------:R-:W-:Y:S01]  /*24a0*/  IMAD R0, R43, R8, RZ ;  /* 0x000000082b007224 */ /* 0x000fe200078e02ff */
[----:B------:R-:W-:Y:S01]  /*24b0*/  ISETP.NE.AND.EX P0, PT, RZ, UR5, PT, P0 ;  /* 0x00000005ff007c0c */ /* 0x000fe2000bf05300 */
[----:B------:R-:W-:Y:S01]  /*24c0*/  ULDC.64 UR4, c[0x0][0x308] ;  /* 0x0000c20000047ab9 */ /* 0x000fe20000000a00 */
[----:B--2---:R-:W-:Y:S01]  /*24d0*/  VIADD R10, R10, 0xffffff80 ;  /* 0xffffff800a0a7836 */ /* 0x004fe20000000000 */
[----:B------:R-:W-:Y:S01]  /*24e0*/  ISETP.NE.AND P6, PT, R36, 0x1, PT ;  /* 0x000000012400780c */ /* 0x000fe20003fc5270 */
[----:B------:R-:W-:Y:S01]  /*24f0*/  IMAD R3, R58, R9, R0 ;  /* 0x000000093a037224 */ /* 0x000fe200078e0200 */
[----:B------:R-:W-:Y:S01]  /*2500*/  SHF.R.S32.HI R205, RZ, 0x1f, R204 ;  /* 0x0000001fffcd7819 */ /* 0x000fe200000114cc */
[----:B------:R-:W-:Y:S01]  /*2510*/  VIADD R65, R16, 0xa0 ;  /* 0x000000a010417836 */ /* 0x000fe20000000000 */
[----:B------:R-:W-:Y:S01]  /*2520*/  SHF.L.U64.HI R66, R8, 0x6, R9 ;  /* 0x0000000608427819 */ /* 0x000fe20000010209 */
[----:B------:R-:W-:Y:S01]  /*2530*/  IMAD.IADD R7, R7, 0x1, R3 ;  /* 0x0000000107077824 */ /* 0x000fe200078e0203 */
[----:B------:R-:W-:Y:S01]  /*2540*/  SHF.R.S32.HI R3, RZ, 0x1f, R10 ;  /* 0x0000001fff037819 */ /* 0x000fe2000001140a */
[----:B------:R-:W-:Y:S01]  /*2550*/  VIADD R73, R36, 0x8 ;  /* 0x0000000824497836 */ /* 0x000fe20000000000 */
[----:B------:R-:W-:Y:S01]  /*2560*/  SHF.R.U32.HI R36, RZ, 0x3, R218 ;  /* 0x00000003ff247819 */ /* 0x000fe200000116da */
[----:B----4-:R-:W-:Y:S01]  /*2570*/  IMAD.WIDE.U32 R4, R224, UR4, R6 ;  /* 0x00000004e0047c25 */ /* 0x010fe2000f8e0006 */
[----:B------:R-:W-:-:S02]  /*2580*/  LEA.HI R34, R3, R10, RZ, 0x2 ;  /* 0x0000000a03227211 */ /* 0x000fc400078f10ff */
[----:B---3--:R-:W-:Y:S01]  /*2590*/  SHF.L.U64.HI R70, R56, 0x6, R57 ;  /* 0x0000000638467819 */ /* 0x008fe20000010239 */
[----:B------:R-:W-:Y:S01]  /*25a0*/  IMAD R5, R224, UR5, R5 ;  /* 0x00000005e0057c24 */ /* 0x000fe2000f8e0205 */
[----:B------:R-:W-:Y:S01]  /*25b0*/  ULDC.64 UR4, c[0x0][0x310] ;  /* 0x0000c40000047ab9 */ /* 0x000fe20000000a00 */
[-C--:B------:R-:W-:Y:S01]  /*25c0*/  IMAD R10, R236, R8.reuse, RZ ;  /* 0x00000008ec0a7224 */ /* 0x080fe200078e02ff */
[----:B------:R-:W-:Y:S01]  /*25d0*/  SHF.R.S32.HI R34, RZ, 0x1f, R34 ;  /* 0x0000001fff227819 */ /* 0x000fe20000011422 */
[C---:B------:R-:W-:Y:S01]  /*25e0*/  IMAD.WIDE.U32 R6, R23.reuse, R8, R16 ;  /* 0x0000000817067225 */ /* 0x040fe200078e0010 */
[----:B------:R-:W-:Y:S02]  /*25f0*/  SHF.R.S32.HI R72, RZ, 0x1f, R233 ;  /* 0x0000001fff487819 */ /* 0x000fe400000114e9 */
[----:B------:R-:W-:Y:S01]  /*2600*/  LEA.HI R34, R34, R23, RZ, 0x3 ;  /* 0x0000001722227211 */ /* 0x000fe200078f18ff */
[C---:B------:R-:W-:Y:S02]  /*2610*/  IMAD R61, R23.reuse, R9, R10 ;  /* 0x00000009173d7224 */ /* 0x040fe400078e020a */
[-C--:B------:R-:W-:Y:S01]  /*2620*/  IMAD R30, R236, R56.reuse, RZ ;  /* 0x00000038ec1e7224 */ /* 0x080fe200078e02ff */
[----:B------:R-:W-:Y:S01]  /*2630*/  LOP3.LUT R34, R34, 0xfffffff8, RZ, 0xc0, !PT ;  /* 0xfffffff822227812 */ /* 0x000fe200078ec0ff */
[----:B------:R-:W-:-:S04]  /*2640*/  IMAD.WIDE.U32 R20, R23, R56, R204 ;  /* 0x0000003817147225 */ /* 0x000fc800078e00cc */
[C---:B------:R-:W-:Y:S02]  /*2650*/  IMAD.IADD R34, R23.reuse, 0x1, -R34 ;  /* 0x0000000117227824 */ /* 0x040fe400078e0a22 */
[C---:B------:R-:W-:Y:S02]  /*2660*/  IMAD R37, R23.reuse, R57, R30 ;  /* 0x0000003917257224 */ /* 0x040fe400078e021e */
[----:B------:R-:W-:Y:S02]  /*2670*/  IMAD.SHL.U32 R82, R34, 0x40, RZ ;  /* 0x0000004022527824 */ /* 0x000fe400078e00ff */
[----:B------:R-:W-:-:S03]  /*2680*/  IMAD.WIDE.U32 R30, R23, R56, R16 ;  /* 0x00000038171e7225 */ /* 0x000fc600078e0010 */
[----:B------:R-:W-:Y:S01]  /*2690*/  LOP3.LUT R82, R82, 0x1c0, RZ, 0xc0, !PT ;  /* 0x000001c052527812 */ /* 0x000fe200078ec0ff */
[----:B------:R-:W-:Y:S02]  /*26a0*/  IMAD.MOV.U32 R88, RZ, RZ, 0x20 ;  /* 0x00000020ff587424 */ /* 0x000fe400078e00ff */
[----:B------:R-:W-:Y:S01]  /*26b0*/  IMAD.IADD R21, R21, 0x1, R37 ;  /* 0x0000000115157824 */ /* 0x000fe200078e0225 */
[----:B------:R-:W-:Y:S01]  /*26c0*/  SHF.R.U32.HI R85, RZ, 0x3, R82 ;  /* 0x00000003ff557819 */ /* 0x000fe20000011652 */
[----:B------:R-:W-:Y:S02]  /*26d0*/  IMAD.IADD R31, R37, 0x1, R31 ;  /* 0x00000001251f7824 */ /* 0x000fe400078e021f */
[----:B------:R-:W-:Y:S02]  /*26e0*/  IMAD R75, R9, 0x60, RZ ;  /* 0x00000060094b7824 */ /* 0x000fe400078e02ff */
[----:B------:R-:W-:Y:S02]  /*26f0*/  IMAD.SHL.U32 R67, R8, 0x40, RZ ;  /* 0x0000004008437824 */ /* 0x000fe400078e00ff */
[----:B------:R-:W-:-:S02]  /*2700*/  IMAD R77, R57, 0x60, RZ ;  /* 0x00000060394d7824 */ /* 0x000fc400078e02ff */
[----:B------:R-:W-:Y:S02]  /*2710*/  IMAD.SHL.U32 R71, R56, 0x40, RZ ;  /* 0x0000004038477824 */ /* 0x000fe400078e00ff */
[----:B-----5:R-:W-:-:S04]  /*2720*/  IMAD.WIDE.U32 R20, R152, R56, R20 ;  /* 0x0000003898147225 */ /* 0x020fc800078e0014 */
[----:B------:R-:W-:-:S04]  /*2730*/  IMAD.WIDE.U32 R30, R152, R56, R30 ;  /* 0x00000038981e7225 */ /* 0x000fc800078e001e */
[----:B------:R-:W-:-:S04]  /*2740*/  IMAD.WIDE.U32 R8, R8, 0x60, RZ ;  /* 0x0000006008087825 */ /* 0x000fc800078e00ff */
[----:B------:R-:W-:Y:S02]  /*2750*/  IMAD.SHL.U32 R74, R41, 0x2, RZ ;  /* 0x00000002294a7824 */ /* 0x000fe400078e00ff */
[----:B------:R-:W-:Y:S01]  /*2760*/  IMAD.IADD R75, R9, 0x1, R75 ;  /* 0x00000001094b7824 */ /* 0x000fe200078e024b */
[----:B------:R-:W-:Y:S02]  /*2770*/  SHF.R.S32.HI R0, RZ, 0x1f, R155 ;  /* 0x0000001fff007819 */ /* 0x000fe4000001149b */
[----:B------:R-:W-:Y:S02]  /*2780*/  SEL R155, R155, RZ, !P0 ;  /* 0x000000ff9b9b7207 */ /* 0x000fe40004000000 */
[----:B------:R-:W-:-:S03]  /*2790*/  SEL R13, R0, RZ, !P0 ;  /* 0x000000ff000d7207 */ /* 0x000fc60004000000 */
[----:B------:R-:W-:-:S04]  /*27a0*/  IMAD.WIDE.U32 R4, R155, UR4, R4 ;  /* 0x000000049b047c25 */ /* 0x000fc8000f8e0004 */
[----:B------:R-:W-:-:S04]  /*27b0*/  IMAD R0, R13, UR4, RZ ;  /* 0x000000040d007c24 */ /* 0x000fc8000f8e02ff */
[----:B------:R-:W-:Y:S01]  /*27c0*/  IMAD R3, R155, UR5, R0 ;  /* 0x000000059b037c24 */ /* 0x000fe2000f8e0200 */
[----:B------:R-:W-:Y:S05]  /*27d0*/  @!P6 WARPSYNC.ALL ;  /* 0x000000000000e948 */ /* 0x000fea0003800000 */
[----:B------:R-:W-:Y:S01]  /*27e0*/  VIADD R0, R16, 0x20 ;  /* 0x0000002010007836 */ /* 0x000fe20000000000 */
[----:B------:R-:W-:Y:S01]  /*27f0*/  ULDC UR4, c[0x0][0x320] ;  /* 0x0000c80000047ab9 */ /* 0x000fe20000000800 */
[----:B------:R-:W-:Y:S01]  /*2800*/  IMAD.IADD R3, R5, 0x1, R3 ;  /* 0x0000000105037824 */ /* 0x000fe200078e0203 */
[----:B------:R-:W-:Y:S01]  /*2810*/  @!P6 BAR.SYNC.DEFER_BLOCKING 0x9, 0x100 ;  /* 0x024400000000eb1d */ /* 0x000fe20000010000 */
[----:B------:R-:W-:-:S02]  /*2820*/  ISETP.GE.AND P3, PT, R14, UR4, PT ;  /* 0x000000040e007c0c */ /* 0x000fc4000bf66270 */
[----:B------:R-:W-:Y:S02]  /*2830*/  ISETP.GE.AND P1, PT, R0, UR4, PT ;  /* 0x0000000400007c0c */ /* 0x000fe4000bf26270 */
[----:B------:R-:W-:-:S03]  /*2840*/  ISETP.GE.AND P0, PT, R16, UR4, PT ;  /* 0x0000000410007c0c */ /* 0x000fc6000bf06270 */
[----:B------:R-:W0:Y:S01]  /*2850*/  LDC.64 R14, c[0x0][0x3f8] ;  /* 0x0000fe00ff0e7b82 */ /* 0x000e220000000a00 */
[----:B------:R-:W-:Y:S01]  /*2860*/  SEL R10, RZ, 0xffffffff, P1 ;  /* 0xffffffffff0a7807 */ /* 0x000fe20000800000 */
[----:B------:R-:W-:Y:S01]  /*2870*/  ULDC.64 UR6, c[0x0][0x330] ;  /* 0x0000cc0000067ab9 */ /* 0x000fe20000000a00 */
[----:B------:R-:W-:Y:S02]  /*2880*/  IADD3 R60, P1, R4, R6, RZ ;  /* 0x00000006043c7210 */ /* 0x000fe40007f3e0ff */
[----:B------:R-:W-:Y:S01]  /*2890*/  SEL R6, RZ, 0x1, P0 ;  /* 0x00000001ff067807 */ /* 0x000fe20000000000 */
[----:B------:R-:W-:Y:S01]  /*28a0*/  IMAD.SHL.U32 R11, R10, 0x2, RZ ;  /* 0x000000020a0b7824 */ /* 0x000fe200078e00ff */
[----:B------:R-:W-:Y:S02]  /*28b0*/  IADD3.X R61, R3, R7, R61, P1, !PT ;  /* 0x00000007033d7210 */ /* 0x000fe40000ffe43d */
[----:B------:R-:W-:Y:S02]  /*28c0*/  ISETP.GE.AND P0, PT, R62, UR4, PT ;  /* 0x000000043e007c0c */ /* 0x000fe4000bf06270 */
[----:B------:R-:W-:-:S02]  /*28d0*/  ISETP.GE.AND P1, PT, R63, UR4, PT ;  /* 0x000000043f007c0c */ /* 0x000fc4000bf26270 */
[----:B------:R-:W-:Y:S02]  /*28e0*/  ISETP.GE.AND P2, PT, R12, UR4, PT ;  /* 0x000000040c007c0c */ /* 0x000fe4000bf46270 */
[----:B------:R-:W-:Y:S01]  /*28f0*/  LOP3.LUT R10, R11, 0x2, R6, 0xe2, !PT ;  /* 0x000000020b0a7812 */ /* 0x000fe200078ee206 */
[C---:B------:R-:W-:Y:S01]  /*2900*/  IMAD.WIDE.U32 R6, R224.reuse, UR6, R16 ;  /* 0x00000006e0067c25 */ /* 0x040fe2000f8e0010 */
[----:B------:R-:W-:Y:S02]  /*2910*/  SEL R11, RZ, 0x4, P0 ;  /* 0x00000004ff0b7807 */ /* 0x000fe40000000000 */
        /* <DEDUP_REMOVED lines=8> */
[----:B0-----:R-:W-:Y:S01]  /*29a0*/  IMAD R37, R15, 0x60, RZ ;  /* 0x000000600f257824 */ /* 0x001fe200078e02ff */
[----:B------:R-:W-:Y:S01]  /*29b0*/  SEL R12, RZ, 0x20, P1 ;  /* 0x00000020ff0c7807 */ /* 0x000fe20000800000 */
[----:B------:R-:W-:Y:S01]  /*29c0*/  IMAD R39, R155, UR5, R13 ;  /* 0x000000059b277c24 */ /* 0x000fe2000f8e020d */
[----:B------:R-:W-:Y:S01]  /*29d0*/  ISETP.GE.AND P0, PT, R16, R41, PT ;  /* 0x000000291000720c */ /* 0x000fe20003f06270 */
[----:B------:R-:W-:Y:S01]  /*29e0*/  IMAD.SHL.U32 R69, R14, 0x40, RZ ;  /* 0x000000400e457824 */ /* 0x000fe200078e00ff */
[----:B------:R-:W-:Y:S01]  /*29f0*/  LOP3.LUT R11, R12, R10, R11, 0xfe, !PT ;  /* 0x0000000a0c0b7212 */ /* 0x000fe200078efe0b */
[----:B------:R-:W-:Y:S01]  /*2a00*/  IMAD.WIDE.U32 R12, R23, R14, R16 ;  /* 0x0000000e170c7225 */ /* 0x000fe200078e0010 */
[----:B------:R-:W-:-:S02]  /*2a10*/  SEL R10, RZ, 0x40, P2 ;  /* 0x00000040ff0a7807 */ /* 0x000fc40001000000 */
[----:B------:R-:W-:Y:S01]  /*2a20*/  SEL R33, R41, RZ, P0 ;  /* 0x000000ff29217207 */ /* 0x000fe20000000000 */
[----:B------:R-:W-:Y:S01]  /*2a30*/  IMAD.WIDE.U32 R6, R155, UR4, R6 ;  /* 0x000000049b067c25 */ /* 0x000fe2000f8e0006 */
[----:B------:R-:W-:Y:S01]  /*2a40*/  LOP3.LUT R94, R11, R10, RZ, 0xfc, !PT ;  /* 0x0000000a0b5e7212 */ /* 0x000fe200078efcff */
[----:B------:R-:W-:Y:S01]  /*2a50*/  ULDC UR4, c[0x0][0x2f4] ;  /* 0x0000bd0000047ab9 */ /* 0x000fe20000000800 */
[C---:B------:R-:W-:Y:S01]  /*2a60*/  IADD3 R58, P1, R23.reuse, R58, RZ ;  /* 0x0000003a173a7210 */ /* 0x040fe20007f3e0ff */
[-C--:B------:R-:W-:Y:S01]  /*2a70*/  IMAD R10, R236, R14.reuse, RZ ;  /* 0x0000000eec0a7224 */ /* 0x080fe200078e02ff */
[----:B------:R-:W-:Y:S01]  /*2a80*/  SHF.L.U64.HI R68, R14, 0x6, R15 ;  /* 0x000000060e447819 */ /* 0x000fe2000001020f */
[----:B------:R-:W-:Y:S01]  /*2a90*/  IMAD.IADD R33, R16, 0x1, R33 ;  /* 0x0000000110217824 */ /* 0x000fe200078e0221 */
[----:B------:R-:W-:Y:S01]  /*2aa0*/  SEL R93, RZ, 0xffffff80, P3 ;  /* 0xffffff80ff5d7807 */ /* 0x000fe20001800000 */
[C---:B------:R-:W-:Y:S01]  /*2ab0*/  IMAD R35, R23.reuse, R15, R10 ;  /* 0x0000000f17237224 */ /* 0x040fe200078e020a */
[----:B------:R-:W-:Y:S01]  /*2ac0*/  ISETP.GE.AND P2, PT, R0, UR4, PT ;  /* 0x0000000400007c0c */ /* 0x000fe2000bf46270 */
[----:B------:R-:W-:Y:S01]  /*2ad0*/  IMAD.WIDE.U32 R10, R23, R14, R204 ;  /* 0x0000000e170a7225 */ /* 0x000fe200078e00cc */
[----:B------:R-:W-:-:S02]  /*2ae0*/  SHF.R.S32.HI R32, RZ, 0x1f, R33 ;  /* 0x0000001fff207819 */ /* 0x000fc40000011421 */
[----:B------:R-:W-:Y:S01]  /*2af0*/  LOP3.LUT R93, R94, 0x80, R93, 0xc8, !PT ;  /* 0x000000805e5d7812 */ /* 0x000fe200078ec85d */
[----:B------:R-:W-:Y:S01]  /*2b00*/  IMAD.IADD R11, R11, 0x1, R35 ;  /* 0x000000010b0b7824 */ /* 0x000fe200078e0223 */
[----:B------:R-:W-:Y:S01]  /*2b10*/  LEA.HI R33, R32, R33, RZ, 0x3 ;  /* 0x0000002120217211 */ /* 0x000fe200078f18ff */
[----:B------:R-:W-:Y:S01]  /*2b20*/  IMAD.IADD R13, R35, 0x1, R13 ;  /* 0x00000001230d7824 */ /* 0x000fe200078e020d */
[----:B------:R-:W-:Y:S01]  /*2b30*/  SHF.R.S32.HI R35, RZ, 0x1f, R152 ;  /* 0x0000001fff237819 */ /* 0x000fe20000011498 */
[----:B------:R-:W-:Y:S01]  /*2b40*/  IMAD.X R59, R236, 0x1, R43, P1 ;  /* 0x00000001ec3b7824 */ /* 0x000fe200008e062b */
[----:B------:R-:W-:Y:S01]  /*2b50*/  LOP3.LUT P1, RZ, R34, 0x4, RZ, 0xc0, !PT ;  /* 0x0000000422ff7812 */ /* 0x000fe2000782c0ff */
[-C--:B------:R-:W-:Y:S01]  /*2b60*/  IMAD.WIDE.U32 R10, R152, R14.reuse, R10 ;  /* 0x0000000e980a7225 */ /* 0x080fe200078e000a */
[----:B------:R-:W-:Y:S02]  /*2b70*/  LOP3.LUT R34, R82, 0x18, R16, 0xf8, !PT ;  /* 0x0000001852227812 */ /* 0x000fe400078ef810 */
[--C-:B------:R-:W-:Y:S01]  /*2b80*/  SHF.R.S32.HI R83, RZ, 0x3, R33.reuse ;  /* 0x00000003ff537819 */ /* 0x100fe20000011421 */
[C---:B------:R-:W-:Y:S01]  /*2b90*/  IMAD R32, R35.reuse, R14, RZ ;  /* 0x0000000e23207224 */ /* 0x040fe200078e02ff */
[----:B------:R-:W-:Y:S01]  /*2ba0*/  LOP3.LUT R89, R34, R85, RZ, 0x3c, !PT ;  /* 0x0000005522597212 */ /* 0x000fe200078e3cff */
[----:B------:R-:W-:Y:S01]  /*2bb0*/  IMAD R35, R35, R56, RZ ;  /* 0x0000003823237224 */ /* 0x000fe200078e02ff */
[----:B------:R-:W-:Y:S01]  /*2bc0*/  LOP3.LUT R84, R33, 0xfffffff8, RZ, 0xc0, !PT ;  /* 0xfffffff821547812 */ /* 0x000fe200078ec0ff */
[----:B------:R-:W-:Y:S01]  /*2bd0*/  IMAD R79, R152, R15, R32 ;  /* 0x0000000f984f7224 */ /* 0x000fe200078e0220 */
[----:B------:R-:W-:Y:S01]  /*2be0*/  LOP3.LUT R32, R218, 0x38, R33, 0xf8, !PT ;  /* 0x00000038da207812 */ /* 0x000fe200078ef821 */
[----:B------:R-:W-:Y:S01]  /*2bf0*/  IMAD.WIDE.U32 R12, R152, R14, R12 ;  /* 0x0000000e980c7225 */ /* 0x000fe200078e000c */
[----:B------:R-:W-:-:S02]  /*2c00*/  SEL R88, R88, 0xffffffe0, !P1 ;  /* 0xffffffe058587807 */ /* 0x000fc40004800000 */
[----:B------:R-:W-:Y:S01]  /*2c10*/  LOP3.LUT R32, R32, R36, RZ, 0x3c, !PT ;  /* 0x0000002420207212 */ /* 0x000fe200078e3cff */
[----:B------:R-:W-:Y:S01]  /*2c20*/  IMAD R35, R152, R57, R35 ;  /* 0x0000003998237224 */ /* 0x000fe200078e0223 */
[----:B------:R-:W-:Y:S01]  /*2c30*/  SHF.R.S32.HI R86, RZ, 0x1f, R84 ;  /* 0x0000001fff567819 */ /* 0x000fe20000011454 */
[----:B------:R-:W-:Y:S01]  /*2c40*/  IMAD.WIDE.U32 R14, R14, 0x60, RZ ;  /* 0x000000600e0e7825 */ /* 0x000fe200078e00ff */
[----:B------:R-:W-:Y:S02]  /*2c50*/  ISETP.GE.AND P1, PT, R16, UR4, PT ;  /* 0x0000000410007c0c */ /* 0x000fe4000bf26270 */
[----:B------:R-:W-:Y:S01]  /*2c60*/  LOP3.LUT R94, R94, 0x40, RZ, 0xc0, !PT ;  /* 0x000000405e5e7812 */ /* 0x000fe200078ec0ff */
[----:B------:R-:W-:Y:S01]  /*2c70*/  IMAD.IADD R87, R221, 0x1, R32 ;  /* 0x00000001dd577824 */ /* 0x000fe200078e0220 */
[----:B------:R-:W-:Y:S01]  /*2c80*/  LOP3.LUT R32, R82, 0x38, R33, 0xf8, !PT ;  /* 0x0000003852207812 */ /* 0x000fe200078ef821 */
[----:B------:R-:W-:-:S03]  /*2c90*/  IMAD.WIDE.U32 R56, R56, 0x60, RZ ;  /* 0x0000006038387825 */ /* 0x000fc600078e00ff */
[----:B------:R-:W-:Y:S01]  /*2ca0*/  LOP3.LUT R33, R32, R85, RZ, 0x3c, !PT ;  /* 0x0000005520217212 */ /* 0x000fe200078e3cff */
        /* <DEDUP_REMOVED lines=10> */
.L_x_2718:
[----:B------:R-:W0:Y:S01]  /*2d50*/  LDC.64 R98, c[0x0][0x2e8] ;  /* 0x0000ba00ff627b82 */ /* 0x000e220000000a00 */
[----:B------:R-:W-:Y:S01]  /*2d60*/  VIADD R45, R27, 0xffffffff ;  /* 0xffffffff1b2d7836 */ /* 0x000fe20000000000 */
[----:B------:R-:W-:Y:S05]  /*2d70*/  YIELD ;  /* 0x0000000000007946 */ /* 0x000fea0003800000 */
[----:B------:R-:W-:Y:S01]  /*2d80*/  SHF.R.S32.HI R39, RZ, 0x1f, R45 ;  /* 0x0000001fff277819 */ /* 0x000fe2000001142d */
[----:B-1----:R-:W1:Y:S01]  /*2d90*/  LDC R102, c[0x0][0x3f4] ;  /* 0x0000fd00ff667b82 */ /* 0x002e620000000800 */
[-C--:B------:R-:W-:Y:S01]  /*2da0*/  IMAD R27, R75, R45.reuse, RZ ;  /* 0x0000002d4b1b7224 */ /* 0x080fe200078e02ff */
[----:B------:R-:W-:Y:S01]  /*2db0*/  BSSY B0, `(.L_x_2671) ;  /* 0x00002d1000007945 */ /* 0x000fe20003800000 */
[----:B------:R-:W-:-:S04]  /*2dc0*/  IMAD.WIDE.U32 R100, R8, R45, RZ ;  /* 0x0000002d08647225 */ /* 0x000fc800078e00ff */
[----:B------:R-:W-:Y:S01]  /*2dd0*/  IMAD R27, R39, R8, R27 ;  /* 0x00000008271b7224 */ /* 0x000fe200078e021b */
[-C--:B------:R-:W-:Y:S01]  /*2de0*/  IADD3 R33, P5, R60, R100.reuse, RZ ;  /* 0x000000643c217210 */ /* 0x080fe20007fbe0ff */
[----:B------:R-:W-:Y:S02]  /*2df0*/  IMAD R103, R22, 0x1800, R91 ;  /* 0x0000180016677824 */ /* 0x000fe400078e025b */
[----:B------:R-:W-:Y:S01]  /*2e00*/  IMAD.IADD R50, R101, 0x1, R27 ;  /* 0x0000000165327824 */ /* 0x000fe200078e021b */
[----:B------:R-:W-:Y:S01]  /*2e10*/  IADD3 R27, P3, P4, R60, R100, R67 ;  /* 0x000000643c1b7210 */ /* 0x000fe20007c7e043 */
[----:B------:R-:W-:Y:S02]  /*2e20*/  IMAD R103, R103, 0x2, R26 ;  /* 0x0000000267677824 */ /* 0x000fe400078e021a */
[----:B------:R-:W-:Y:S01]  /*2e30*/  IMAD.X R34, R50, 0x1, R61, P5 ;  /* 0x0000000132227824 */ /* 0x000fe200028e063d */
[----:B------:R-:W-:Y:S02]  /*2e40*/  IADD3.X R32, R61, R50, R66, P3, P4 ;  /* 0x000000323d207210 */ /* 0x000fe40001fe8442 */
[----:B0-----:R-:W-:-:S02]  /*2e50*/  LEA R40, P3, R27, R98, 0x1 ;  /* 0x000000621b287211 */ /* 0x001fc400078608ff */
[----:B------:R-:W-:Y:S02]  /*2e60*/  LEA R42, P5, R33, R98, 0x1 ;  /* 0x00000062212a7211 */ /* 0x000fe400078a08ff */
[-C--:B------:R-:W-:Y:S01]  /*2e70*/  LEA.HI.X R41, R27, R99.reuse, R32, 0x1, P3 ;  /* 0x000000631b297211 */ /* 0x080fe200018f0c20 */
[----:B------:R-:W-:Y:S01]  /*2e80*/  IMAD R27, R22, 0x1800, R89 ;  /* 0x00001800161b7824 */ /* 0x000fe200078e0259 */
[----:B-1----:R-:W-:Y:S02]  /*2e90*/  ISETP.GE.AND P3, PT, R102, 0x1, PT ;  /* 0x000000016600780c */ /* 0x002fe40003f66270 */
[----:B------:R-:W-:Y:S01]  /*2ea0*/  ISETP.GT.AND P4, PT, R45, R28, PT ;  /* 0x0000001c2d00720c */ /* 0x000fe20003f84270 */
[----:B------:R-:W-:Y:S01]  /*2eb0*/  IMAD R104, R27, 0x2, R26 ;  /* 0x000000021b687824 */ /* 0x000fe200078e021a */
[----:B------:R-:W-:Y:S01]  /*2ec0*/  LEA.HI.X R43, R33, R99, R34, 0x1, P5 ;  /* 0x00000063212b7211 */ /* 0x000fe200028f0c22 */
[----:B------:R-:W-:Y:S01]  /*2ed0*/  IMAD.MOV.U32 R27, RZ, RZ, R45 ;  /* 0x000000ffff1b7224 */ /* 0x000fe200078e002d */
[----:B------:R-:W-:-:S07]  /*2ee0*/  P2R R96, PR, RZ, 0x10 ;  /* 0x00000010ff607803 */ /* 0x000fce0000000000 */
        /* <DEDUP_REMOVED lines=20> */
[----:B------:R-:W-:-:S03]  /*3030*/  CS2R R54, SRZ ;  /* 0x0000000000367805 */ /* 0x000fc6000001ff00 */
[----:B------:R-:W-:Y:S05]  /*3040*/  @P4 BRA `(.L_x_2675) ;  /* 0x0000000000504947 */ /* 0x000fea0003800000 */
[----:B------:R-:W-:Y:S01]  /*3050*/  IADD3 R37, P3, R10, R32, RZ ;  /* 0x000000200a257210 */ /* 0x000fe20007f7e0ff */
[----:B------:R-:W-:Y:S01]  /*3060*/  ULDC.64 UR4, c[0x0][0x3e8] ;  /* 0x0000fa0000047ab9 */ /* 0x000fe20000000a00 */
[----:B------:R-:W-:Y:S02]  /*3070*/  CS2R R52, SRZ ;  /* 0x0000000000347805 */ /* 0x000fe4000001ff00 */
[----:B------:R-:W-:Y:S01]  /*3080*/  CS2R R54, SRZ ;  /* 0x0000000000367805 */ /* 0x000fe2000001ff00 */
[----:B------:R-:W-:Y:S01]  /*3090*/  IMAD.X R44, R95, 0x1, R78, P3 ;  /* 0x000000015f2c7824 */ /* 0x000fe200018e064e */
[----:B------:R-:W-:-:S04]  /*30a0*/  LEA R36, P3, R37, UR4, 0x1 ;  /* 0x0000000425247c11 */ /* 0x000fc8000f8608ff */
[----:B------:R-:W-:Y:S01]  /*30b0*/  LEA.HI.X R37, R37, UR5, R44, 0x1, P3 ;  /* 0x0000000525257c11 */ /* 0x000fe200098f0c2c */
[----:B------:R-:W-:Y:S01]  /*30c0*/  ULDC.64 UR4, c[0x0][0x400] ;  /* 0x0001000000047ab9 */ /* 0x000fe20000000a00 */
[----:B------:R-:W-:-:S05]  /*30d0*/  IADD3 R45, P3, R20, R34, RZ ;  /* 0x00000022142d7210 */ /* 0x000fca0007f7e0ff */
[----:B------:R-:W-:Y:S01]  /*30e0*/  IMAD.X R46, R105, 0x1, R80, P3 ;  /* 0x00000001692e7824 */ /* 0x000fe200018e0650 */
        /* <DEDUP_REMOVED lines=10> */
.L_x_2675:
[----:B------:R-:W-:Y:S05]  /*3190*/  BSYNC B1 ;  /* 0x0000000000017941 */ /* 0x000fea0003800000 */
.L_x_2674:
[----:B------:R-:W-:Y:S01]  /*31a0*/  ISETP.GE.AND P5, PT, R233, R97, PT ;  /* 0x00000061e900720c */ /* 0x000fe20003fa6270 */
[----:B------:R-:W-:Y:S01]  /*31b0*/  BSSY B1, `(.L_x_2676) ;  /* 0x000001b000017945 */ /* 0x000fe20003800000 */
[----:B0-----:R-:W-:Y:S02]  /*31c0*/  CS2R R44, SRZ ;  /* 0x00000000002c7805 */ /* 0x001fe4000001ff00 */
[----:B------:R-:W-:Y:S01]  /*31d0*/  CS2R R36, SRZ ;  /* 0x0000000000247805 */ /* 0x000fe2000001ff00 */
[----:B-----5:R-:W-:Y:S01]  /*31e0*/  IMAD.MOV.U32 R98, RZ, RZ, R50 ;  /* 0x000000ffff627224 */ /* 0x020fe200078e0032 */
[----:B------:R-:W-:Y:S01]  /*31f0*/  CS2R R46, SRZ ;  /* 0x00000000002e7805 */ /* 0x000fe2000001ff00 */
[----:B------:R-:W-:-:S06]  /*3200*/  IMAD.MOV.U32 R99, RZ, RZ, R51 ;  /* 0x000000ffff637224 */ /* 0x000fcc00078e0033 */
        /* <DEDUP_REMOVED lines=21> */
.L_x_2677:
[----:B------:R-:W-:Y:S05]  /*3360*/  BSYNC B1 ;  /* 0x0000000000017941 */ /* 0x000fea0003800000 */
.L_x_2676:
[----:B0-----:R-:W-:Y:S01]  /*3370*/  IMAD.MOV.U32 R32, RZ, RZ, R52 ;  /* 0x000000ffff207224 */ /* 0x001fe200078e0034 */
[----:B------:R-:W-:Y:S01]  /*3380*/  UISETP.NE.AND UP0, UPT, UR54, 0x3, UPT ;  /* 0x000000033600788c */ /* 0x000fe2000bf05270 */
[----:B------:R-:W-:Y:S01]  /*3390*/  IMAD.MOV.U32 R33, RZ, RZ, R53 ;  /* 0x000000ffff217224 */ /* 0x000fe200078e0035 */
[----:B------:R-:W-:Y:S01]  /*33a0*/  PRMT R98, R98, 0x5410, R98 ;  /* 0x0000541062627816 */ /* 0x000fe20000000062 */
        /* <DEDUP_REMOVED lines=30> */
.L_x_2678:
[----:B------:R-:W-:Y:S01]  /*3590*/  IMAD R95, R22, 0x8, R19 ;  /* 0x00000008165f7824 */ /* 0x000fe200078e0213 */
[----:B------:R-:W-:Y:S01]  /*35a0*/  SHF.L.U32 R106, R210, 0x1f, RZ ;  /* 0x0000001fd26a7819 */ /* 0x000fe200000006ff */
[----:B------:R-:W-:Y:S03]  /*35b0*/  BSSY B1, `(.L_x_2679) ;  /* 0x0000003000017945 */ /* 0x000fe60003800000 */
[----:B------:R-:W0:Y:S02]  /*35c0*/  SYNCS.PHASECHK.TRANS64.TRYWAIT P6, [R95+URZ+0x22890], R106 ;  /* 0x0228906a5f0075a7 */ /* 0x000e2400080c017f */
[----:B0-----:R-:W-:Y:S05]  /*35d0*/  @!P6 BRA `(.L_x_2680) ;  /* 0x000002040000e947 */ /* 0x001fea0003800000 */
.L_x_3052:
[----:B------:R-:W-:Y:S05]  /*35e0*/  BSYNC B1 ;  /* 0x0000000000017941 */ /* 0x000fea0003800000 */
.L_x_2679:
        /* <DEDUP_REMOVED lines=10> */
[----:B------:R-:W-:Y:S02]  /*3690*/  PRMT R113, R111, 0x5410, R113 ;  /* 0x000054106f717816 */ /* 0x000fe40000000071 */
[----:B------:R-:W-:Y:S02]  /*36a0*/  PRMT R110, R100, 0x5432, R110 ;  /* 0x00005432646e7816 */ /* 0x000fe4000000006e */
[----:B------:R-:W-:Y:S01]  /*36b0*/  SHF.R.U32.HI R112, RZ, 0x10, R53 ;  /* 0x00000010ff707819 */ /* 0x000fe20000011635 */
[----:B--2---:R-:W-:Y:S01]  /*36c0*/  IMAD.U32 R53, R34, 0x10000, RZ ;  /* 0x0001000022357824 */ /* 0x004fe200078e00ff */
[----:B------:R-:W-:-:S02]  /*36d0*/  SHF.R.U32.HI R116, RZ, 0x10, R55 ;  /* 0x00000010ff747819 */ /* 0x000fc40000011637 */
[----:B------:R-:W-:Y:S02]  /*36e0*/  LOP3.LUT R54, R33, 0xffff0000, RZ, 0xc0, !PT ;  /* 0xffff000021367812 */ /* 0x000fe400078ec0ff */
[C---:B------:R-:W-:Y:S01]  /*36f0*/  LOP3.LUT R115, R113.reuse, 0xffff0000, RZ, 0xc0, !PT ;  /* 0xffff000071737812 */ /* 0x040fe200078ec0ff */
[----:B------:R-:W-:Y:S01]  /*3700*/  IMAD.U32 R113, R113, 0x10000, RZ ;  /* 0x0001000071717824 */ /* 0x000fe200078e00ff */
[C---:B------:R-:W-:Y:S01]  /*3710*/  LOP3.LUT R111, R110.reuse, 0xffff0000, RZ, 0xc0, !PT ;  /* 0xffff00006e6f7812 */ /* 0x040fe200078ec0ff */
[----:B------:R-:W-:Y:S01]  /*3720*/  IMAD.U32 R110, R110, 0x10000, RZ ;  /* 0x000100006e6e7824 */ /* 0x000fe200078e00ff */
[----:B------:R-:W-:Y:S01]  /*3730*/  PRMT R112, R101, 0x5432, R112 ;  /* 0x0000543265707816 */ /* 0x000fe20000000070 */
[----:B------:R-:W-:Y:S01]  /*3740*/  FMUL.FTZ R120, R54, R115 ;  /* 0x0000007336787220 */ /* 0x000fe20000410000 */
[----:B------:R-:W-:Y:S01]  /*3750*/  PRMT R116, R108, 0x5432, R116 ;  /* 0x000054326c747816 */ /* 0x000fe20000000074 */
[----:B------:R-:W-:Y:S01]  /*3760*/  FMUL.FTZ R54, R54, R111 ;  /* 0x0000006f36367220 */ /* 0x000fe20000410000 */
[----:B------:R-:W-:Y:S01]  /*3770*/  LOP3.LUT R55, R34, 0xffff0000, RZ, 0xc0, !PT ;  /* 0xffff000022377812 */ /* 0x000fe200078ec0ff */
[C---:B------:R-:W-:Y:S01]  /*3780*/  IMAD.U32 R34, R35.reuse, 0x10000, RZ ;  /* 0x0001000023227824 */ /* 0x040fe200078e00ff */
[----:B------:R-:W-:Y:S01]  /*3790*/  LOP3.LUT R52, R35, 0xffff0000, RZ, 0xc0, !PT ;  /* 0xffff000023347812 */ /* 0x000fe200078ec0ff */
[----:B------:R-:W-:-:S02]  /*37a0*/  IMAD.U32 R35, R33, 0x10000, RZ ;  /* 0x0001000021237824 */ /* 0x000fc400078e00ff */
[----:B------:R-:W-:Y:S02]  /*37b0*/  IMAD.U32 R118, R116, 0x10000, RZ ;  /* 0x0001000074767824 */ /* 0x000fe400078e00ff */
[----:B------:R-:W-:Y:S02]  /*37c0*/  IMAD.U32 R114, R112, 0x10000, RZ ;  /* 0x0001000070727824 */ /* 0x000fe400078e00ff */
[----:B------:R-:W-:Y:S01]  /*37d0*/  FFMA.FTZ R115, R35, R115, R54 ;  /* 0x0000007323737223 */ /* 0x000fe20000010036 */
[----:B------:R-:W-:Y:S01]  /*37e0*/  FMUL.FTZ R122, R55, R118 ;  /* 0x00000076377a7220 */ /* 0x000fe20000410000 */
[----:B------:R-:W-:Y:S01]  /*37f0*/  FFMA.FTZ R120, R35, R111, -R120 ;  /* 0x0000006f23787223 */ /* 0x000fe20000010878 */
[-C--:B------:R-:W-:Y:S01]  /*3800*/  FMUL.FTZ R54, R55, R114.reuse ;  /* 0x0000007237367220 */ /* 0x080fe20000410000 */
[----:B------:R-:W-:Y:S01]  /*3810*/  IMAD.U32 R33, R32, 0x10000, RZ ;  /* 0x0001000020217824 */ /* 0x000fe200078e00ff */
[----:B------:R-:W-:Y:S01]  /*3820*/  LOP3.LUT R55, R116, 0xffff0000, RZ, 0xc0, !PT ;  /* 0xffff000074377812 */ /* 0x000fe200078ec0ff */
[C---:B------:R-:W-:Y:S01]  /*3830*/  FFMA.FTZ R122, R53.reuse, R114, -R122 ;  /* 0x00000072357a7223 */ /* 0x040fe2000001087a */
[----:B------:R-:W-:Y:S01]  /*3840*/  LOP3.LUT R35, R112, 0xffff0000, RZ, 0xc0, !PT ;  /* 0xffff000070237812 */ /* 0x000fe200078ec0ff */
[----:B------:R-:W-:Y:S01]  /*3850*/  FFMA.FTZ R53, R53, R118, R54 ;  /* 0x0000007635357223 */ /* 0x000fe20000010036 */
[----:B------:R-:W-:Y:S01]  /*3860*/  LOP3.LUT R32, R32, 0xffff0000, RZ, 0xc0, !PT ;  /* 0xffff000020207812 */ /* 0x000fe200078ec0ff */
[C---:B------:R-:W-:Y:S01]  /*3870*/  FMUL.FTZ R111, R52.reuse, R55 ;  /* 0x00000037346f7220 */ /* 0x040fe20000410000 */
[----:B------:R-:W-:Y:S01]  /*3880*/  F2FP.BF16.F32.PACK_AB R115, R115, R120 ;  /* 0x000000787373723e */ /* 0x000fe200000010ff */
[----:B------:R-:W-:-:S02]  /*3890*/  FMUL.FTZ R54, R52, R35 ;  /* 0x0000002334367220 */ /* 0x000fc40000410000 */
[C---:B------:R-:W-:Y:S01]  /*38a0*/  FMUL.FTZ R52, R32.reuse, R113 ;  /* 0x0000007120347220 */ /* 0x040fe20000410000 */
[-C--:B------:R-:W-:Y:S01]  /*38b0*/  FMUL.FTZ R32, R32, R110.reuse ;  /* 0x0000006e20207220 */ /* 0x080fe20000410000 */
[C---:B------:R-:W-:Y:S01]  /*38c0*/  FFMA.FTZ R111, R34.reuse, R35, -R111 ;  /* 0x00000023226f7223 */ /* 0x040fe2000001086f */
[----:B------:R-:W-:Y:S01]  /*38d0*/  FFMA.FTZ R54, R34, R55, R54 ;  /* 0x0000003722367223 */ /* 0x000fe20000010036 */
[C---:B------:R-:W-:Y:S01]  /*38e0*/  FFMA.FTZ R52, R33.reuse, R110, -R52 ;  /* 0x0000006e21347223 */ /* 0x040fe20000010834 */
[----:B------:R-:W-:Y:S01]  /*38f0*/  FFMA.FTZ R33, R33, R113, R32 ;  /* 0x0000007121217223 */ /* 0x000fe20000010020 */
[----:B------:R-:W-:Y:S02]  /*3900*/  F2FP.BF16.F32.PACK_AB R34, R53, R122 ;  /* 0x0000007a3522723e */ /* 0x000fe400000010ff */
[----:B------:R-:W-:Y:S02]  /*3910*/  F2FP.BF16.F32.PACK_AB R35, R54, R111 ;  /* 0x0000006f3623723e */ /* 0x000fe400000010ff */
[----:B------:R-:W-:Y:S01]  /*3920*/  F2FP.BF16.F32.PACK_AB R32, R33, R52 ;  /* 0x000000342120723e */ /* 0x000fe200000010ff */
[----:B------:R-:W-:-:S07]  /*3930*/  IMAD.MOV.U32 R33, RZ, RZ, R115 ;  /* 0x000000ffff217224 */ /* 0x000fce00078e0073 */
.L_x_2686:
[----:B------:R-:W-:Y:S05]  /*3940*/  BSYNC B3 ;  /* 0x0000000000037941 */ /* 0x000fea0003800000 */
.L_x_2685:
[----:B--2---:R1:W-:Y:S02]  /*3950*/  STG.E.128 desc[UR38][R42.64], R32 ;  /* 0x000000202a007986 */ /* 0x0043e4000c101d26 */
.L_x_2684:
[----:B------:R-:W-:Y:S05]  /*3960*/  BSYNC B2 ;  /* 0x0000000000027941 */ /* 0x000fea0003800000 */
.L_x_2683:
[----:B------:R-:W-:Y:S05]  /*3970*/  @P2 BRA `(.L_x_2682) ;  /* 0x0000000000d02947 */ /* 0x000fea0003800000 */
[----:B-1----:R1:W2:Y:S01]  /*3980*/  LDS.128 R32, [R103] ;  /* 0x0000000067207984 */ /* 0x0022a20000000c00 */
[----:B------:R-:W-:Y:S01]  /*3990*/  ISETP.GE.AND P4, PT, R211, R102, PT ;  /* 0x00000066d300720c */ /* 0x000fe20003f86270 */
[----:B------:R-:W-:-:S12]  /*39a0*/  BSSY B2, `(.L_x_2687) ;  /* 0x0000030000027945 */ /* 0x000fd80003800000 */
[----:B-1----:R-:W-:Y:S05]  /*39b0*/  @P4 BRA `(.L_x_2688) ;  /* 0x0000000000b84947 */ /* 0x002fea0003800000 */
[----:B------:R-:W-:Y:S01]  /*39c0*/  SHF.R.U64 R52, R50, 0x10, R51 ;  /* 0x0000001032347819 */ /* 0x000fe20000001233 */
[----:B--2---:R-:W-:Y:S01]  /*39d0*/  IMAD.U32 R50, R35, 0x10000, RZ ;  /* 0x0001000023327824 */ /* 0x004fe200078e00ff */
[--C-:B------:R-:W-:Y:S01]  /*39e0*/  SHF.R.U64 R110, R48, 0x10, R49.reuse ;  /* 0x00000010306e7819 */ /* 0x100fe20000001231 */
[----:B------:R-:W-:Y:S01]  /*39f0*/  IMAD.U32 R48, R34, 0x10000, RZ ;  /* 0x0001000022307824 */ /* 0x000fe200078e00ff */
[----:B------:R-:W-:Y:S02]  /*3a00*/  SHF.R.U32.HI R112, RZ, 0x10, R49 ;  /* 0x00000010ff707819 */ /* 0x000fe40000011631 */
[----:B------:R-:W-:Y:S02]  /*3a10*/  SHF.R.U32.HI R54, RZ, 0x10, R51 ;  /* 0x00000010ff367819 */ /* 0x000fe40000011633 */
[----:B------:R-:W-:Y:S02]  /*3a20*/  PRMT R52, R98, 0x5432, R52 ;  /* 0x0000543262347816 */ /* 0x000fe40000000034 */
[----:B------:R-:W-:-:S02]  /*3a30*/  PRMT R110, R105, 0x5432, R110 ;  /* 0x00005432696e7816 */ /* 0x000fc4000000006e */
[----:B------:R-:W-:Y:S02]  /*3a40*/  PRMT R112, R107, 0x5432, R112 ;  /* 0x000054326b707816 */ /* 0x000fe40000000070 */
[----:B------:R-:W-:Y:S02]  /*3a50*/  PRMT R54, R99, 0x5432, R54 ;  /* 0x0000543263367816 */ /* 0x000fe40000000036 */
[----:B------:R-:W-:Y:S01]  /*3a60*/  LOP3.LUT R51, R35, 0xffff0000, RZ, 0xc0, !PT ;  /* 0xffff000023337812 */ /* 0x000fe200078ec0ff */
[----:B------:R-:W-:Y:S01]  /*3a70*/  IMAD.U32 R113, R112, 0x10000, RZ ;  /* 0x0001000070717824 */ /* 0x000fe200078e00ff */
[----:B------:R-:W-:Y:S01]  /*3a80*/  LOP3.LUT R35, R33, 0xffff0000, RZ, 0xc0, !PT ;  /* 0xffff000021237812 */ /* 0x000fe200078ec0ff */
[----:B------:R-:W-:Y:S01]  /*3a90*/  IMAD.U32 R55, R54, 0x10000, RZ ;  /* 0x0001000036377824 */ /* 0x000fe200078e00ff */
[C---:B------:R-:W-:Y:S01]  /*3aa0*/  LOP3.LUT R111, R110.reuse, 0xffff0000, RZ, 0xc0, !PT ;  /* 0xffff00006e6f7812 */ /* 0x040fe200078ec0ff */
[----:B------:R-:W-:Y:S01]  /*3ab0*/  IMAD.U32 R110, R110, 0x10000, RZ ;  /* 0x000100006e6e7824 */ /* 0x000fe200078e00ff */
[C---:B------:R-:W-:Y:S01]  /*3ac0*/  LOP3.LUT R53, R52.reuse, 0xffff0000, RZ, 0xc0, !PT ;  /* 0xffff000034357812 */ /* 0x040fe200078ec0ff */
[----:B------:R-:W-:Y:S01]  /*3ad0*/  IMAD.U32 R52, R52, 0x10000, RZ ;  /* 0x0001000034347824 */ /* 0x000fe200078e00ff */
[----:B------:R-:W-:Y:S01]  /*3ae0*/  LOP3.LUT R49, R34, 0xffff0000, RZ, 0xc0, !PT ;  /* 0xffff000022317812 */ /* 0x000fe200078ec0ff */
[C---:B------:R-:W-:Y:S01]  /*3af0*/  FMUL.FTZ R115, R35.reuse, R111 ;  /* 0x0000006f23737220 */ /* 0x040fe20000410000 */
[----:B------:R-:W-:Y:S01]  /*3b00*/  LOP3.LUT R112, R112, 0xffff0000, RZ, 0xc0, !PT ;  /* 0xffff000070707812 */ /* 0x000fe200078ec0ff */
[----:B------:R-:W-:Y:S01]  /*3b10*/  FMUL.FTZ R114, R35, R53 ;  /* 0x0000003523727220 */ /* 0x000fe20000410000 */
[----:B------:R-:W-:Y:S01]  /*3b20*/  LOP3.LUT R54, R54, 0xffff0000, RZ, 0xc0, !PT ;  /* 0xffff000036367812 */ /* 0x000fe200078ec0ff */
[C---:B------:R-:W-:Y:S01]  /*3b30*/  FMUL.FTZ R35, R49.reuse, R113 ;  /* 0x0000007131237220 */ /* 0x040fe20000410000 */
[----:B------:R-:W-:Y:S01]  /*3b40*/  FMUL.FTZ R49, R49, R55 ;  /* 0x0000003731317220 */ /* 0x000fe20000410000 */
[----:B------:R-:W-:-:S02]  /*3b50*/  IMAD.U32 R34, R33, 0x10000, RZ ;  /* 0x0001000021227824 */ /* 0x000fc400078e00ff */
[----:B------:R-:W-:Y:S01]  /*3b60*/  FFMA.FTZ R55, R48, R55, -R35 ;  /* 0x0000003730377223 */ /* 0x000fe20000010823 */
[----:B------:R-:W-:Y:S02]  /*3b70*/  IMAD.U32 R33, R32, 0x10000, RZ ;  /* 0x0001000020217824 */ /* 0x000fe400078e00ff */
[----:B------:R-:W-:Y:S01]  /*3b80*/  FFMA.FTZ R48, R48, R113, R49 ;  /* 0x0000007130307223 */ /* 0x000fe20000010031 */
[----:B------:R-:W-:Y:S01]  /*3b90*/  LOP3.LUT R32, R32, 0xffff0000, RZ, 0xc0, !PT ;  /* 0xffff000020207812 */ /* 0x000fe200078ec0ff */
[C---:B------:R-:W-:Y:S01]  /*3ba0*/  FMUL.FTZ R49, R51.reuse, R112 ;  /* 0x0000007033317220 */ /* 0x040fe20000410000 */
[-C--:B------:R-:W-:Y:S01]  /*3bb0*/  FMUL.FTZ R51, R51, R54.reuse ;  /* 0x0000003633337220 */ /* 0x080fe20000410000 */
[C---:B------:R-:W-:Y:S01]  /*3bc0*/  FFMA.FTZ R115, R34.reuse, R53, -R115 ;  /* 0x0000003522737223 */ /* 0x040fe20000010873 */
[----:B------:R-:W-:Y:S01]  /*3bd0*/  FFMA.FTZ R114, R34, R111, R114 ;  /* 0x0000006f22727223 */ /* 0x000fe20000010072 */
[----:B------:R-:W-:Y:S01]  /*3be0*/  FFMA.FTZ R49, R50, R54, -R49 ;  /* 0x0000003632317223 */ /* 0x000fe20000010831 */
[C---:B------:R-:W-:Y:S01]  /*3bf0*/  FMUL.FTZ R34, R32.reuse, R110 ;  /* 0x0000006e20227220 */ /* 0x040fe20000410000 */
[----:B------:R-:W-:Y:S01]  /*3c00*/  FMUL.FTZ R35, R32, R52 ;  /* 0x0000003420237220 */ /* 0x000fe20000410000 */
[----:B------:R-:W-:Y:S01]  /*3c10*/  FFMA.FTZ R50, R50, R112, R51 ;  /* 0x0000007032327223 */ /* 0x000fe20000010033 */
[----:B------:R-:W-:Y:S01]  /*3c20*/  F2FP.BF16.F32.PACK_AB R48, R48, R55 ;  /* 0x000000373030723e */ /* 0x000fe200000010ff */
[C---:B------:R-:W-:Y:S01]  /*3c30*/  FFMA.FTZ R34, R33.reuse, R52, -R34 ;  /* 0x0000003421227223 */ /* 0x040fe20000010822 */
[----:B------:R-:W-:Y:S01]  /*3c40*/  FFMA.FTZ R35, R33, R110, R35 ;  /* 0x0000006e21237223 */ /* 0x000fe20000010023 */
[----:B------:R-:W-:-:S02]  /*3c50*/  F2FP.BF16.F32.PACK_AB R33, R114, R115 ;  /* 0x000000737221723e */ /* 0x000fc400000010ff */
[----:B------:R-:W-:Y:S02]  /*3c60*/  F2FP.BF16.F32.PACK_AB R49, R50, R49 ;  /* 0x000000313231723e */ /* 0x000fe400000010ff */
[----:B------:R-:W-:Y:S01]  /*3c70*/  F2FP.BF16.F32.PACK_AB R32, R35, R34 ;  /* 0x000000222320723e */ /* 0x000fe200000010ff */
[----:B------:R-:W-:Y:S02]  /*3c80*/  IMAD.MOV.U32 R34, RZ, RZ, R48 ;  /* 0x000000ffff227224 */ /* 0x000fe400078e0030 */
[----:B------:R-:W-:-:S07]  /*3c90*/  IMAD.MOV.U32 R35, RZ, RZ, R49 ;  /* 0x000000ffff237224 */ /* 0x000fce00078e0031 */
.L_x_2688:
[----:B------:R-:W-:Y:S05]  /*3ca0*/  BSYNC B2 ;  /* 0x0000000000027941 */ /* 0x000fea0003800000 */
.L_x_2687:
[----:B--2---:R2:W-:Y:S02]  /*3cb0*/  STG.E.128 desc[UR38][R42.64+0x40], R32 ;  /* 0x000040202a007986 */ /* 0x0045e4000c101d26 */
.L_x_2682:
[----:B------:R-:W-:Y:S05]  /*3cc0*/  BSYNC B1 ;  /* 0x0000000000017941 */ /* 0x000fea0003800000 */
.L_x_2681:
        /* <DEDUP_REMOVED lines=53> */
.L_x_2693:
[----:B------:R-:W-:Y:S05]  /*4020*/  BSYNC B2 ;  /* 0x0000000000027941 */ /* 0x000fea0003800000 */
.L_x_2692:
[----:B--2---:R3:W-:Y:S02]  /*4030*/  STG.E.128 desc[UR38][R40.64], R32 ;  /* 0x0000002028007986 */ /* 0x0047e4000c101d26 */
.L_x_2691:
[----:B------:R-:W-:Y:S05]  /*4040*/  BSYNC B1 ;  /* 0x0000000000017941 */ /* 0x000fea0003800000 */
.L_x_2690:
        /* <DEDUP_REMOVED lines=51> */
.L_x_2695:
[----:B------:R-:W-:Y:S05]  /*4380*/  BSYNC B1 ;  /* 0x0000000000017941 */ /* 0x000fea0003800000 */
.L_x_2694:
[----:B--2---:R1:W-:Y:S01]  /*4390*/  STG.E.128 desc[UR38][R40.64+0x40], R32 ;  /* 0x0000402028007986 */ /* 0x0043e2000c101d26 */
[----:B------:R-:W-:Y:S05]  /*43a0*/  BRA `(.L_x_2689) ;  /* 0x0000001400c47947 */ /* 0x000fea0003800000 */
.L_x_2673:
[----:B------:R-:W-:-:S04]  /*43b0*/  ISETP.GE.AND P3, PT, R233, R97, PT ;  /* 0x00000061e900720c */ /* 0x000fc80003f66270 */
        /* <DEDUP_REMOVED lines=20> */
[----:B------:R-:W-:Y:S02]  /*4500*/  CS2R R32, SRZ ;  /* 0x0000000000207805 */ /* 0x000fe4000001ff00 */
[----:B------:R-:W-:-:S04]  /*4510*/  CS2R R38, SRZ ;  /* 0x0000000000267805 */ /* 0x000fc8000001ff00 */
[----:B------:R2:W3:Y:S02]  /*4520*/  @!P4 LDG.E.128 R32, desc[UR38][R36.64] ;  /* 0x000000262420c981 */ /* 0x0004e4000c1e1d00 */
[----:B--2---:R-:W-:-:S06]  /*4530*/  CS2R R36, SRZ ;  /* 0x0000000000247805 */ /* 0x004fcc000001ff00 */
[----:B------:R2:W4:Y:S01]  /*4540*/  @!P4 LDG.E.128 R36, desc[UR38][R40.64] ;  /* 0x000000262824c981 */ /* 0x000522000c1e1d00 */
[----:B0-----:R-:W-:-:S04]  /*4550*/  @!P3 LEA R44, P4, R42, R44, 0x1 ;  /* 0x0000002c2a2cb211 */ /* 0x001fc800078808ff */
[----:B------:R-:W-:Y:S02]  /*4560*/  @!P3 LEA.HI.X R45, R42, R45, R43, 0x1, P4 ;  /* 0x0000002d2a2db211 */ /* 0x000fe400020f0c2b */
[----:B------:R-:W-:Y:S02]  /*4570*/  CS2R R42, SRZ ;  /* 0x00000000002a7805 */ /* 0x000fe4000001ff00 */
[C---:B-1----:R-:W-:Y:S02]  /*4580*/  @!P3 LEA R48, P4, R46.reuse, R48, 0x1 ;  /* 0x000000302e30b211 */ /* 0x042fe400078808ff */
[----:B--2---:R-:W-:Y:S02]  /*4590*/  CS2R R40, SRZ ;  /* 0x0000000000287805 */ /* 0x004fe4000001ff00 */
[----:B------:R-:W-:Y:S02]  /*45a0*/  @!P3 LEA.HI.X R49, R46, R49, R47, 0x1, P4 ;  /* 0x000000312e31b211 */ /* 0x000fe400020f0c2f */
[----:B------:R-:W-:-:S02]  /*45b0*/  CS2R R46, SRZ ;  /* 0x00000000002e7805 */ /* 0x000fc4000001ff00 */
[----:B------:R0:W2:Y:S02]  /*45c0*/  @!P3 LDG.E.128 R40, desc[UR38][R44.64] ;  /* 0x000000262c28b981 */ /* 0x0000a4000c1e1d00 */
[----:B0-----:R-:W-:-:S06]  /*45d0*/  CS2R R44, SRZ ;  /* 0x00000000002c7805 */ /* 0x001fcc000001ff00 */
[----:B------:R0:W5:Y:S01]  /*45e0*/  @!P3 LDG.E.128 R44, desc[UR38][R48.64] ;  /* 0x00000026302cb981 */ /* 0x000162000c1e1d00 */
[----:B------:R-:W-:Y:S01]  /*45f0*/  UISETP.NE.AND UP0, UPT, UR54, 0x3, UPT ;  /* 0x000000033600788c */ /* 0x000fe2000bf05270 */
[----:B------:R-:W-:-:S05]  /*4600*/  ISETP.GE.AND P4, PT, R16, R102, PT ;  /* 0x000000661000720c */ /* 0x000fca0003f86270 */
[----:B------:R-:W-:Y:S01]  /*4610*/  PLOP3.LUT P3, PT, PT, PT, UP0, 0x80, 0x0 ;  /* 0x000000000000781c */ /* 0x000fe20003f6f008 */
[----:B---3--:R-:W-:Y:S02]  /*4620*/  IMAD.MOV.U32 R51, RZ, RZ, R34 ;  /* 0x000000ffff337224 */ /* 0x008fe400078e0022 */
[----:B------:R-:W-:Y:S02]  /*4630*/  IMAD.MOV.U32 R52, RZ, RZ, R35 ;  /* 0x000000ffff347224 */ /* 0x000fe400078e0023 */
[----:B------:R-:W-:Y:S01]  /*4640*/  IMAD.MOV.U32 R53, RZ, RZ, R32 ;  /* 0x000000ffff357224 */ /* 0x000fe200078e0020 */
[----:B------:R-:W-:Y:S01]  /*4650*/  PRMT R120, R120, 0x5410, R51 ;  /* 0x0000541078787816 */ /* 0x000fe20000000033 */
[----:B------:R-:W-:Y:S01]  /*4660*/  IMAD.MOV.U32 R54, RZ, RZ, R33 ;  /* 0x000000ffff367224 */ /* 0x000fe200078e0021 */
[----:B------:R-:W-:Y:S02]  /*4670*/  PRMT R131, R52, 0x7610, R131 ;  /* 0x0000761034837816 */ /* 0x000fe40000000083 */
[----:B------:R-:W-:-:S02]  /*4680*/  PRMT R121, R121, 0x5410, R53 ;  /* 0x0000541079797816 */ /* 0x000fc40000000035 */
[----:B------:R-:W-:Y:S01]  /*4690*/  PRMT R130, R54, 0x7610, R130 ;  /* 0x0000761036827816 */ /* 0x000fe20000000082 */
[----:B----4-:R-:W-:Y:S02]  /*46a0*/  IMAD.MOV.U32 R51, RZ, RZ, R38 ;  /* 0x000000ffff337224 */ /* 0x010fe400078e0026 */
[----:B0-----:R-:W-:Y:S02]  /*46b0*/  IMAD.MOV.U32 R48, RZ, RZ, R39 ;  /* 0x000000ffff307224 */ /* 0x001fe400078e0027 */
[----:B------:R-:W-:Y:S01]  /*46c0*/  IMAD.MOV.U32 R49, RZ, RZ, R36 ;  /* 0x000000ffff317224 */ /* 0x000fe200078e0024 */
[----:B------:R-:W-:Y:S01]  /*46d0*/  PRMT R133, R51, 0x7610, R133 ;  /* 0x0000761033857816 */ /* 0x000fe20000000085 */
[----:B------:R-:W-:Y:S01]  /*46e0*/  IMAD.MOV.U32 R52, RZ, RZ, R37 ;  /* 0x000000ffff347224 */ /* 0x000fe200078e0025 */
[----:B------:R-:W-:Y:S02]  /*46f0*/  PRMT R122, R122, 0x5410, R48 ;  /* 0x000054107a7a7816 */ /* 0x000fe40000000030 */
[----:B------:R-:W-:-:S02]  /*4700*/  PRMT R123, R123, 0x5410, R49 ;  /* 0x000054107b7b7816 */ /* 0x000fc40000000031 */
[----:B------:R-:W-:Y:S01]  /*4710*/  PRMT R132, R52, 0x7610, R132 ;  /* 0x0000761034847816 */ /* 0x000fe20000000084 */
[----:B--2---:R-:W-:Y:S02]  /*4720*/  IMAD.MOV.U32 R48, RZ, RZ, R42 ;  /* 0x000000ffff307224 */ /* 0x004fe400078e002a */
[----:B------:R-:W-:Y:S02]  /*4730*/  IMAD.MOV.U32 R49, RZ, RZ, R43 ;  /* 0x000000ffff317224 */ /* 0x000fe400078e002b */
[----:B------:R-:W-:Y:S01]  /*4740*/  IMAD.MOV.U32 R51, RZ, RZ, R40 ;  /* 0x000000ffff337224 */ /* 0x000fe200078e0028 */
[----:B------:R-:W-:Y:S01]  /*4750*/  PRMT R125, R48, 0x7610, R125 ;  /* 0x00007610307d7816 */ /* 0x000fe2000000007d */
[----:B------:R-:W-:Y:S01]  /*4760*/  IMAD.MOV.U32 R52, RZ, RZ, R41 ;  /* 0x000000ffff347224 */ /* 0x000fe200078e0029 */
[----:B------:R-:W-:Y:S02]  /*4770*/  PRMT R121, R49, 0x7610, R121 ;  /* 0x0000761031797816 */ /* 0x000fe40000000079 */
[----:B------:R-:W-:-:S02]  /*4780*/  PRMT R127, R51, 0x7610, R127 ;  /* 0x00007610337f7816 */ /* 0x000fc4000000007f */
[----:B------:R-:W-:Y:S01]  /*4790*/  PRMT R126, R52, 0x7610, R126 ;  /* 0x00007610347e7816 */ /* 0x000fe2000000007e */
[----:B-----5:R-:W-:Y:S02]  /*47a0*/  IMAD.MOV.U32 R48, RZ, RZ, R46 ;  /* 0x000000ffff307224 */ /* 0x020fe400078e002e */
[----:B------:R-:W-:Y:S02]  /*47b0*/  IMAD.MOV.U32 R49, RZ, RZ, R47 ;  /* 0x000000ffff317224 */ /* 0x000fe400078e002f */
[----:B------:R-:W-:Y:S01]  /*47c0*/  IMAD.MOV.U32 R51, RZ, RZ, R44 ;  /* 0x000000ffff337224 */ /* 0x000fe200078e002c */
[----:B------:R-:W-:Y:S01]  /*47d0*/  PRMT R122, R48, 0x7610, R122 ;  /* 0x00007610307a7816 */ /* 0x000fe2000000007a */
[----:B------:R-:W-:Y:S01]  /*47e0*/  IMAD.MOV.U32 R52, RZ, RZ, R45 ;  /* 0x000000ffff347224 */ /* 0x000fe200078e002d */
[----:B------:R-:W-:Y:S02]  /*47f0*/  PRMT R120, R49, 0x7610, R120 ;  /* 0x0000761031787816 */ /* 0x000fe40000000078 */
[----:B------:R-:W-:-:S02]  /*4800*/  PRMT R123, R51, 0x7610, R123 ;  /* 0x00007610337b7816 */ /* 0x000fc4000000007b */
[----:B------:R-:W-:Y:S01]  /*4810*/  PRMT R124, R52, 0x7610, R124 ;  /* 0x00007610347c7816 */ /* 0x000fe2000000007c */
[----:B------:R-:W-:Y:S06]  /*4820*/  @!P3 BRA `(.L_x_2696) ;  /* 0x000000000004b947 */ /* 0x000fec0003800000 */
[----:B------:R-:W-:Y:S01]  /*4830*/  BPT.TRAP 0x1 ;  /* 0x000000040000795c */ /* 0x000fe20000300000 */
.L_x_2696:
        /* <DEDUP_REMOVED lines=9> */
.L_x_3053:
[----:B------:R-:W-:Y:S05]  /*48d0*/  BSYNC B1 ;  /* 0x0000000000017941 */ /* 0x000fea0003800000 */
.L_x_2697:
        /* <DEDUP_REMOVED lines=29> */
[----:B------:R-:W-:Y:S01]  /*4ab0*/  SHF.R.U64 R32, R32, 0x10, R33 ;  /* 0x0000001020207819 */ /* 0x000fe20000001221 */
[----:B-1----:R-:W-:Y:S01]  /*4ac0*/  IMAD.U32 R117, R49, 0x10000, RZ ;  /* 0x0001000031757824 */ /* 0x002fe200078e00ff */
[----:B------:R-:W-:Y:S01]  /*4ad0*/  SHF.R.U64 R36, R36, 0x10, R37 ;  /* 0x0000001024247819 */ /* 0x000fe20000001225 */
[----:B------:R-:W-:Y:S01]  /*4ae0*/  IMAD.U32 R37, R52, 0x10000, RZ ;  /* 0x0001000034257824 */ /* 0x000fe200078e00ff */
[----:B------:R-:W-:Y:S02]  /*4af0*/  PRMT R113, R130, 0x5410, R113 ;  /* 0x0000541082717816 */ /* 0x000fe40000000071 */
[----:B------:R-:W-:-:S02]  /*4b00*/  PRMT R129, R132, 0x5410, R129 ;  /* 0x0000541084817816 */ /* 0x000fc40000000081 */
[----:B------:R-:W-:Y:S02]  /*4b10*/  SHF.R.U64 R33, R38, 0x10, R39 ;  /* 0x0000001026217819 */ /* 0x000fe40000001227 */
[----:B------:R-:W-:Y:S01]  /*4b20*/  LOP3.LUT R118, R53, 0xffff0000, RZ, 0xc0, !PT ;  /* 0xffff000035767812 */ /* 0x000fe200078ec0ff */
[C---:B------:R-:W-:Y:S01]  /*4b30*/  IMAD.U32 R53, R51.reuse, 0x10000, RZ ;  /* 0x0001000033357824 */ /* 0x040fe200078e00ff */
[----:B------:R-:W-:Y:S01]  /*4b40*/  LOP3.LUT R38, R51, 0xffff0000, RZ, 0xc0, !PT ;  /* 0xffff000033267812 */ /* 0x000fe200078ec0ff */
[----:B------:R-:W-:Y:S01]  /*4b50*/  IMAD.U32 R130, R129, 0x10000, RZ ;  /* 0x0001000081827824 */ /* 0x000fe200078e00ff */
[----:B------:R-:W-:Y:S02]  /*4b60*/  LOP3.LUT R51, R55, 0xffff0000, RZ, 0xc0, !PT ;  /* 0xffff000037337812 */ /* 0x000fe400078ec0ff */
[----:B------:R-:W-:Y:S01]  /*4b70*/  SHF.R.U32.HI R115, RZ, 0x10, R35 ;  /* 0x00000010ff737819 */ /* 0x000fe20000011623 */
[----:B------:R-:W-:Y:S01]  /*4b80*/  FMUL.FTZ R132, R128, R130 ;  /* 0x0000008280847220 */ /* 0x000fe20000410000 */
[----:B------:R-:W-:Y:S01]  /*4b90*/  PRMT R55, R123, 0x5432, R36 ;  /* 0x000054327b377816 */ /* 0x000fe20000000024 */
[----:B------:R-:W-:Y:S01]  /*4ba0*/  IMAD.U32 R36, R113, 0x10000, RZ ;  /* 0x0001000071247824 */ /* 0x000fe200078e00ff */
[----:B------:R-:W-:Y:S01]  /*4bb0*/  SHF.R.U32.HI R116, RZ, 0x10, R39 ;  /* 0x00000010ff747819 */ /* 0x000fe20000011627 */
[----:B------:R-:W-:Y:S01]  /*4bc0*/  IMAD.U32 R39, R50, 0x10000, RZ ;  /* 0x0001000032277824 */ /* 0x000fe200078e00ff */
[----:B------:R-:W-:Y:S01]  /*4bd0*/  PRMT R115, R131, 0x5410, R115 ;  /* 0x0000541083737816 */ /* 0x000fe20000000073 */
[-C--:B------:R-:W-:Y:S01]  /*4be0*/  FMUL.FTZ R131, R128, R36.reuse ;  /* 0x0000002480837220 */ /* 0x080fe20000410000 */
[----:B------:R-:W-:Y:S01]  /*4bf0*/  PRMT R128, R122, 0x5432, R116 ;  /* 0x000054327a807816 */ /* 0x000fe20000000074 */
[----:B------:R-:W-:Y:S01]  /*4c00*/  FFMA.FTZ R36, R117, R36, -R132 ;  /* 0x0000002475247223 */ /* 0x000fe20000010884 */
[----:B------:R-:W-:Y:S01]  /*4c10*/  LOP3.LUT R129, R129, 0xffff0000, RZ, 0xc0, !PT ;  /* 0xffff000081817812 */ /* 0x000fe200078ec0ff */
[----:B------:R-:W-:Y:S01]  /*4c20*/  FFMA.FTZ R117, R117, R130, R131 ;  /* 0x0000008275757223 */ /* 0x000fe20000010083 */
[----:B------:R-:W-:Y:S01]  /*4c30*/  LOP3.LUT R113, R113, 0xffff0000, RZ, 0xc0, !PT ;  /* 0xffff000071717812 */ /* 0x000fe200078ec0ff */
[----:B------:R-:W-:Y:S01]  /*4c40*/  IMAD.U32 R130, R128, 0x10000, RZ ;  /* 0x0001000080827824 */ /* 0x000fe200078e00ff */
[----:B------:R-:W-:Y:S01]  /*4c50*/  PRMT R33, R133, 0x5410, R33 ;  /* 0x0000541085217816 */ /* 0x000fe20000000021 */
[----:B------:R-:W-:-:S02]  /*4c60*/  IMAD.U32 R116, R115, 0x10000, RZ ;  /* 0x0001000073747824 */ /* 0x000fc400078e00ff */
[C---:B------:R-:W-:Y:S01]  /*4c70*/  FMUL.FTZ R131, R118.reuse, R129 ;  /* 0x0000008176837220 */ /* 0x040fe20000410000 */
[-C--:B------:R-:W-:Y:S01]  /*4c80*/  FMUL.FTZ R133, R118, R113.reuse ;  /* 0x0000007176857220 */ /* 0x080fe20000410000 */
[C---:B------:R-:W-:Y:S01]  /*4c90*/  FMUL.FTZ R132, R119.reuse, R130 ;  /* 0x0000008277847220 */ /* 0x040fe20000410000 */
[----:B------:R-:W-:Y:S01]  /*4ca0*/  SHF.R.U64 R114, R34, 0x10, R35 ;  /* 0x0000001022727819 */ /* 0x000fe20000001223 */
[-C--:B------:R-:W-:Y:S01]  /*4cb0*/  FMUL.FTZ R119, R119, R116.reuse ;  /* 0x0000007477777220 */ /* 0x080fe20000410000 */
[----:B------:R-:W-:Y:S01]  /*4cc0*/  LOP3.LUT R118, R128, 0xffff0000, RZ, 0xc0, !PT ;  /* 0xffff000080767812 */ /* 0x000fe200078ec0ff */
[----:B------:R-:W-:Y:S01]  /*4cd0*/  FFMA.FTZ R116, R53, R116, -R132 ;  /* 0x0000007435747223 */ /* 0x000fe20000010884 */
[----:B------:R-:W-:Y:S01]  /*4ce0*/  LOP3.LUT R34, R49, 0xffff0000, RZ, 0xc0, !PT ;  /* 0xffff000031227812 */ /* 0x000fe200078ec0ff */
[----:B------:R-:W-:Y:S01]  /*4cf0*/  FFMA.FTZ R53, R53, R130, R119 ;  /* 0x0000008235357223 */ /* 0x000fe20000010077 */
[----:B------:R-:W-:Y:S01]  /*4d00*/  LOP3.LUT R115, R115, 0xffff0000, RZ, 0xc0, !PT ;  /* 0xffff000073737812 */ /* 0x000fe200078ec0ff */
[----:B------:R-:W-:Y:S01]  /*4d10*/  FMUL.FTZ R119, R51, R118 ;  /* 0x0000007633777220 */ /* 0x000fe20000410000 */
[----:B------:R-:W-:Y:S01]  /*4d20*/  PRMT R32, R121, 0x5432, R32 ;  /* 0x0000543279207816 */ /* 0x000fe20000000020 */
[C---:B------:R-:W-:Y:S01]  /*4d30*/  FFMA.FTZ R113, R34.reuse, R113, -R131 ;  /* 0x0000007122717223 */ /* 0x040fe20000010883 */
[----:B------:R-:W-:Y:S01]  /*4d40*/  FFMA.FTZ R34, R34, R129, R133 ;  /* 0x0000008122227223 */ /* 0x000fe20000010085 */
[----:B------:R-:W-:-:S02]  /*4d50*/  IMAD.U32 R130, R55, 0x10000, RZ ;  /* 0x0001000037827824 */ /* 0x000fc400078e00ff */
[-C--:B------:R-:W-:Y:S01]  /*4d60*/  FMUL.FTZ R129, R51, R115.reuse ;  /* 0x0000007333817220 */ /* 0x080fe20000410000 */
[----:B------:R-:W-:Y:S02]  /*4d70*/  IMAD.U32 R128, R32, 0x10000, RZ ;  /* 0x0001000020807824 */ /* 0x000fe400078e00ff */
[----:B------:R-:W-:Y:S01]  /*4d80*/  FFMA.FTZ R51, R38, R115, -R119 ;  /* 0x0000007326337223 */ /* 0x000fe20000010877 */
[----:B------:R-:W-:Y:S01]  /*4d90*/  LOP3.LUT R115, R55, 0xffff0000, RZ, 0xc0, !PT ;  /* 0xffff000037737812 */ /* 0x000fe200078ec0ff */
[----:B------:R-:W-:Y:S01]  /*4da0*/  IMAD.U32 R35, R48, 0x10000, RZ ;  /* 0x0001000030237824 */ /* 0x000fe200078e00ff */
[----:B------:R-:W-:Y:S01]  /*4db0*/  LOP3.LUT R55, R32, 0xffff0000, RZ, 0xc0, !PT ;  /* 0xffff000020377812 */ /* 0x000fe200078ec0ff */
[C---:B------:R-:W-:Y:S01]  /*4dc0*/  FMUL.FTZ R32, R37.reuse, R130 ;  /* 0x0000008225207220 */ /* 0x040fe20000410000 */
[----:B------:R-:W-:Y:S01]  /*4dd0*/  LOP3.LUT R52, R52, 0xffff0000, RZ, 0xc0, !PT ;  /* 0xffff000034347812 */ /* 0x000fe200078ec0ff */
[-C--:B------:R-:W-:Y:S01]  /*4de0*/  FMUL.FTZ R37, R37, R128.reuse ;  /* 0x0000008025257220 */ /* 0x080fe20000410000 */
[----:B------:R-:W-:Y:S01]  /*4df0*/  PRMT R114, R120, 0x5432, R114 ;  /* 0x0000543278727816 */ /* 0x000fe20000000072 */
[----:B------:R-:W-:Y:S01]  /*4e00*/  FFMA.FTZ R32, R35, R128, -R32 ;  /* 0x0000008023207223 */ /* 0x000fe20000010820 */
[----:B------:R-:W-:Y:S01]  /*4e10*/  LOP3.LUT R48, R48, 0xffff0000, RZ, 0xc0, !PT ;  /* 0xffff000030307812 */ /* 0x000fe200078ec0ff */
[----:B------:R-:W-:-:S02]  /*4e20*/  IMAD.U32 R49, R54, 0x10000, RZ ;  /* 0x0001000036317824 */ /* 0x000fc400078e00ff */
[----:B------:R-:W-:Y:S01]  /*4e30*/  FFMA.FTZ R38, R38, R118, R129 ;  /* 0x0000007626267223 */ /* 0x000fe20000010081 */
[----:B------:R-:W-:Y:S01]  /*4e40*/  FFMA.FTZ R35, R35, R130, R37 ;  /* 0x0000008223237223 */ /* 0x000fe20000010025 */
[----:B------:R-:W-:Y:S01]  /*4e50*/  LOP3.LUT R54, R54, 0xffff0000, RZ, 0xc0, !PT ;  /* 0xffff000036367812 */ /* 0x000fe200078ec0ff */
[C---:B------:R-:W-:Y:S01]  /*4e60*/  FMUL.FTZ R119, R52.reuse, R115 ;  /* 0x0000007334777220 */ /* 0x040fe20000410000 */
[C---:B------:R-:W-:Y:S01]  /*4e70*/  IMAD.U32 R118, R33.reuse, 0x10000, RZ ;  /* 0x0001000021767824 */ /* 0x040fe200078e00ff */
[----:B------:R-:W-:Y:S01]  /*4e80*/  LOP3.LUT R37, R33, 0xffff0000, RZ, 0xc0, !PT ;  /* 0xffff000021257812 */ /* 0x000fe200078ec0ff */
[-C--:B------:R-:W-:Y:S01]  /*4e90*/  FMUL.FTZ R129, R52, R55.reuse ;  /* 0x0000003734817220 */ /* 0x080fe20000410000 */
[C---:B------:R-:W-:Y:S01]  /*4ea0*/  LOP3.LUT R33, R114.reuse, 0xffff0000, RZ, 0xc0, !PT ;  /* 0xffff000072217812 */ /* 0x040fe200078ec0ff */
[----:B------:R-:W-:Y:S02]  /*4eb0*/  IMAD.U32 R52, R114, 0x10000, RZ ;  /* 0x0001000072347824 */ /* 0x000fe400078e00ff */
[----:B------:R-:W-:Y:S01]  /*4ec0*/  FFMA.FTZ R119, R48, R55, -R119 ;  /* 0x0000003730777223 */ /* 0x000fe20000010877 */
[----:B------:R-:W-:Y:S01]  /*4ed0*/  LOP3.LUT R50, R50, 0xffff0000, RZ, 0xc0, !PT ;  /* 0xffff000032327812 */ /* 0x000fe200078ec0ff */
[C---:B------:R-:W-:Y:S01]  /*4ee0*/  FMUL.FTZ R114, R49.reuse, R118 ;  /* 0x0000007631727220 */ /* 0x040fe20000410000 */
[C---:B------:R-:W-:Y:S01]  /*4ef0*/  FMUL.FTZ R55, R54.reuse, R37 ;  /* 0x0000002536377220 */ /* 0x040fe20000410000 */
[-C--:B------:R-:W-:Y:S01]  /*4f00*/  FMUL.FTZ R49, R49, R52.reuse ;  /* 0x0000003431317220 */ /* 0x080fe20000410000 */
[----:B------:R-:W-:Y:S01]  /*4f10*/  FMUL.FTZ R54, R54, R33 ;  /* 0x0000002136367220 */ /* 0x000fe20000410000 */
[----:B------:R-:W-:Y:S01]  /*4f20*/  FFMA.FTZ R48, R48, R115, R129 ;  /* 0x0000007330307223 */ /* 0x000fe20000010081 */
        /* <DEDUP_REMOVED lines=15> */
[----:B------:R-:W-:-:S07]  /*5020*/  IMAD.MOV.U32 R55, RZ, RZ, R38 ;  /* 0x000000ffff377224 */ /* 0x000fce00078e0026 */
.L_x_2702:
[----:B------:R-:W-:Y:S05]  /*5030*/  BSYNC B2 ;  /* 0x0000000000027941 */ /* 0x000fea0003800000 */
.L_x_2701:
        /* <DEDUP_REMOVED lines=12> */
.L_x_2700:
[----:B------:R-:W-:Y:S05]  /*5100*/  BSYNC B1 ;  /* 0x0000000000017941 */ /* 0x000fea0003800000 */
.L_x_2699:
        /* <DEDUP_REMOVED lines=18> */
[----:B------:R-:W-:-:S05]  /*5230*/  LOP3.LUT R32, R32, R34, RZ, 0x3c, !PT ;  /* 0x0000002220207212 */ /* 0x000fca00078e3cff */
[----:B------:R-:W-:Y:S02]  /*5240*/  IMAD.IADD R33, R221, 0x1, R32 ;  /* 0x00000001dd217824 */ /* 0x000fe400078e0220 */
[C---:B------:R-:W-:Y:S02]  /*5250*/  IMAD R32, R22.reuse, 0x1800, R87 ;  /* 0x0000180016207824 */ /* 0x040fe400078e0257 */
[----:B------:R-:W-:Y:S02]  /*5260*/  IMAD R34, R22, 0x1800, R33 ;  /* 0x0000180016227824 */ /* 0x000fe400078e0221 */
[--C-:B------:R-:W-:Y:S02]  /*5270*/  IMAD R32, R32, 0x2, R19.reuse ;  /* 0x0000000220207824 */ /* 0x100fe400078e0213 */
[----:B------:R-:W-:-:S04]  /*5280*/  IMAD R36, R34, 0x2, R19 ;  /* 0x0000000222247824 */ /* 0x000fc800078e0213 */
[----:B------:R-:W1:Y:S04]  /*5290*/  LDS.128 R32, [R32+0x1c400] ;  /* 0x01c4000020207984 */ /* 0x000e680000000c00 */
[----:B------:R-:W2:Y:S01]  /*52a0*/  LDS.128 R36, [R36+0x1c400] ;  /* 0x01c4000024247984 */ /* 0x000ea20000000c00 */
[----:B------:R-:W-:Y:S05]  /*52b0*/  @P4 BRA `(.L_x_2704) ;  /* 0x00000004006c4947 */ /* 0x000fea0003800000 */
[----:B------:R-:W-:Y:S01]  /*52c0*/  SHF.R.U32.HI R53, RZ, 0x10, R45 ;  /* 0x00000010ff357819 */ /* 0x000fe2000001162d */
[----:B--2---:R-:W-:Y:S01]  /*52d0*/  IMAD.U32 R52, R39, 0x10000, RZ ;  /* 0x0001000027347824 */ /* 0x004fe200078e00ff */
[----:B------:R-:W-:Y:S02]  /*52e0*/  SHF.R.U32.HI R105, RZ, 0x10, R41 ;  /* 0x00000010ff697819 */ /* 0x000fe40000011629 */
[----:B------:R-:W-:Y:S02]  /*52f0*/  PRMT R124, R124, 0x5410, R53 ;  /* 0x000054107c7c7816 */ /* 0x000fe40000000035 */
[----:B------:R-:W-:Y:S02]  /*5300*/  PRMT R126, R126, 0x5410, R105 ;  /* 0x000054107e7e7816 */ /* 0x000fe40000000069 */
[--C-:B------:R-:W-:Y:S01]  /*5310*/  SHF.R.U64 R104, R42, 0x10, R43.reuse ;  /* 0x000000102a687819 */ /* 0x100fe2000000122b */
[----:B------:R-:W-:Y:S01]  /*5320*/  IMAD.U32 R53, R124, 0x10000, RZ ;  /* 0x000100007c357824 */ /* 0x000fe200078e00ff */
[----:B------:R-:W-:Y:S01]  /*5330*/  SHF.R.U32.HI R102, RZ, 0x10, R43 ;  /* 0x00000010ff667819 */ /* 0x000fe2000001162b */
[----:B-1----:R-:W-:Y:S01]  /*5340*/  IMAD.U32 R42, R33, 0x10000, RZ ;  /* 0x00010000212a7824 */ /* 0x002fe200078e00ff */
[----:B------:R-:W-:Y:S01]  /*5350*/  SHF.R.U64 R54, R44, 0x10, R45 ;  /* 0x000000102c367819 */ /* 0x000fe2000000122d */
[----:B------:R-:W-:Y:S01]  /*5360*/  IMAD.U32 R44, R37, 0x10000, RZ ;  /* 0x00010000252c7824 */ /* 0x000fe200078e00ff */
[--C-:B------:R-:W-:Y:S01]  /*5370*/  SHF.R.U64 R55, R46, 0x10, R47.reuse ;  /* 0x000000102e377819 */ /* 0x100fe2000000122f */
[----:B------:R-:W-:Y:S01]  /*5380*/  IMAD.U32 R46, R35, 0x10000, RZ ;  /* 0x00010000232e7824 */ /* 0x000fe200078e00ff */
[----:B------:R-:W-:-:S02]  /*5390*/  SHF.R.U32.HI R103, RZ, 0x10, R47 ;  /* 0x00000010ff677819 */ /* 0x000fc4000001162f */
[----:B------:R-:W-:Y:S01]  /*53a0*/  LOP3.LUT R43, R39, 0xffff0000, RZ, 0xc0, !PT ;  /* 0xffff0000272b7812 */ /* 0x000fe200078ec0ff */
[----:B------:R-:W-:Y:S01]  /*53b0*/  IMAD.U32 R39, R126, 0x10000, RZ ;  /* 0x000100007e277824 */ /* 0x000fe200078e00ff */
[----:B------:R-:W-:Y:S01]  /*53c0*/  PRMT R122, R122, 0x5410, R55 ;  /* 0x000054107a7a7816 */ /* 0x000fe20000000037 */
[----:B------:R-:W-:Y:S01]  /*53d0*/  FMUL.FTZ R55, R44, R53 ;  /* 0x000000352c377220 */ /* 0x000fe20000410000 */
[----:B------:R-:W-:Y:S01]  /*53e0*/  LOP3.LUT R47, R37, 0xffff0000, RZ, 0xc0, !PT ;  /* 0xffff0000252f7812 */ /* 0x000fe200078ec0ff */
[----:B------:R-:W-:Y:S01]  /*53f0*/  IMAD.U32 R37, R36, 0x10000, RZ ;  /* 0x0001000024257824 */ /* 0x000fe200078e00ff */
[----:B------:R-:W-:Y:S01]  /*5400*/  PRMT R120, R120, 0x5410, R103 ;  /* 0x0000541078787816 */ /* 0x000fe20000000067 */
[-C--:B------:R-:W-:Y:S01]  /*5410*/  FMUL.FTZ R103, R44, R39.reuse ;  /* 0x000000272c677220 */ /* 0x080fe20000410000 */
[----:B------:R-:W-:Y:S01]  /*5420*/  LOP3.LUT R124, R124, 0xffff0000, RZ, 0xc0, !PT ;  /* 0xffff00007c7c7812 */ /* 0x000fe200078ec0ff */
[C---:B------:R-:W-:Y:S01]  /*5430*/  FFMA.FTZ R39, R42.reuse, R39, -R55 ;  /* 0x000000272a277223 */ /* 0x040fe20000010837 */
[----:B------:R-:W-:Y:S01]  /*5440*/  PRMT R121, R121, 0x5410, R102 ;  /* 0x0000541079797816 */ /* 0x000fe20000000066 */
[----:B------:R-:W-:Y:S01]  /*5450*/  FFMA.FTZ R42, R42, R53, R103 ;  /* 0x000000352a2a7223 */ /* 0x000fe20000010067 */
[----:B------:R-:W-:Y:S01]  /*5460*/  LOP3.LUT R44, R126, 0xffff0000, RZ, 0xc0, !PT ;  /* 0xffff00007e2c7812 */ /* 0x000fe200078ec0ff */
[----:B------:R-:W-:Y:S01]  /*5470*/  IMAD.U32 R55, R120, 0x10000, RZ ;  /* 0x0001000078377824 */ /* 0x000fe200078e00ff */
[----:B------:R-:W-:Y:S01]  /*5480*/  LOP3.LUT R45, R33, 0xffff0000, RZ, 0xc0, !PT ;  /* 0xffff0000212d7812 */ /* 0x000fe200078ec0ff */
[----:B------:R-:W-:Y:S01]  /*5490*/  IMAD.U32 R53, R121, 0x10000, RZ ;  /* 0x0001000079357824 */ /* 0x000fe200078e00ff */
[----:B------:R-:W-:Y:S01]  /*54a0*/  PRMT R123, R123, 0x5410, R54 ;  /* 0x000054107b7b7816 */ /* 0x000fe20000000036 */
[C---:B------:R-:W-:Y:S01]  /*54b0*/  FMUL.FTZ R54, R47.reuse, R124 ;  /* 0x0000007c2f367220 */ /* 0x040fe20000410000 */
[----:B------:R-:W-:Y:S01]  /*54c0*/  SHF.R.U64 R108, R40, 0x10, R41 ;  /* 0x00000010286c7819 */ /* 0x000fe20000001229 */
[-C--:B------:R-:W-:Y:S01]  /*54d0*/  FMUL.FTZ R102, R47, R44.reuse ;  /* 0x0000002c2f667220 */ /* 0x080fe20000410000 */
[C---:B------:R-:W-:Y:S01]  /*54e0*/  FMUL.FTZ R103, R52.reuse, R55 ;  /* 0x0000003734677220 */ /* 0x040fe20000410000 */
[----:B------:R-:W-:Y:S01]  /*54f0*/  FFMA.FTZ R44, R45, R44, -R54 ;  /* 0x0000002c2d2c7223 */ /* 0x000fe20000010836 */
[-C--:B------:R-:W-:Y:S01]  /*5500*/  FMUL.FTZ R54, R52, R53.reuse ;  /* 0x0000003534367220 */ /* 0x080fe20000410000 */
[----:B------:R-:W-:Y:S01]  /*5510*/  PRMT R127, R127, 0x5410, R108 ;  /* 0x000054107f7f7816 */ /* 0x000fe2000000006c */
[----:B------:R-:W-:Y:S01]  /*5520*/  FFMA.FTZ R103, R46, R53, -R103 ;  /* 0x000000352e677223 */ /* 0x000fe20000010867 */
[----:B------:R-:W-:Y:S01]  /*5530*/  LOP3.LUT R120, R120, 0xffff0000, RZ, 0xc0, !PT ;  /* 0xffff000078787812 */ /* 0x000fe200078ec0ff */
[----:B------:R-:W-:Y:S01]  /*5540*/  FFMA.FTZ R54, R46, R55, R54 ;  /* 0x000000372e367223 */ /* 0x000fe20000010036 */
[----:B------:R-:W-:Y:S01]  /*5550*/  LOP3.LUT R52, R121, 0xffff0000, RZ, 0xc0, !PT ;  /* 0xffff000079347812 */ /* 0x000fe200078ec0ff */
[----:B------:R-:W-:Y:S01]  /*5560*/  FFMA.FTZ R47, R45, R124, R102 ;  /* 0x0000007c2d2f7223 */ /* 0x000fe20000010066 */
[----:B------:R-:W-:Y:S01]  /*5570*/  IMAD.U32 R46, R123, 0x10000, RZ ;  /* 0x000100007b2e7824 */ /* 0x000fe200078e00ff */
[----:B------:R-:W-:Y:S01]  /*5580*/  PRMT R125, R125, 0x5410, R104 ;  /* 0x000054107d7d7816 */ /* 0x000fe20000000068 */
[----:B------:R-:W-:-:S02]  /*5590*/  IMAD.U32 R45, R127, 0x10000, RZ ;  /* 0x000100007f2d7824 */ /* 0x000fc400078e00ff */
[C---:B------:R-:W-:Y:S01]  /*55a0*/  FMUL.FTZ R102, R43.reuse, R120 ;  /* 0x000000782b667220 */ /* 0x040fe20000410000 */
[----:B------:R-:W-:Y:S01]  /*55b0*/  FMUL.FTZ R104, R43, R52 ;  /* 0x000000342b687220 */ /* 0x000fe20000410000 */
[----:B------:R-:W-:Y:S01]  /*55c0*/  IMAD.U32 R40, R32, 0x10000, RZ ;  /* 0x0001000020287824 */ /* 0x000fe200078e00ff */
[----:B------:R-:W-:Y:S01]  /*55d0*/  LOP3.LUT R41, R35, 0xffff0000, RZ, 0xc0, !PT ;  /* 0xffff000023297812 */ /* 0x000fe200078ec0ff */
[C---:B------:R-:W-:Y:S01]  /*55e0*/  FMUL.FTZ R43, R37.reuse, R46 ;  /* 0x0000002e252b7220 */ /* 0x040fe20000410000 */
[----:B------:R-:W-:Y:S01]  /*55f0*/  LOP3.LUT R36, R36, 0xffff0000, RZ, 0xc0, !PT ;  /* 0xffff000024247812 */ /* 0x000fe200078ec0ff */
[-C--:B------:R-:W-:Y:S01]  /*5600*/  FMUL.FTZ R37, R37, R45.reuse ;  /* 0x0000002d25257220 */ /* 0x080fe20000410000 */
[----:B------:R-:W-:Y:S01]  /*5610*/  LOP3.LUT R123, R123, 0xffff0000, RZ, 0xc0, !PT ;  /* 0xffff00007b7b7812 */ /* 0x000fe200078ec0ff */
[----:B------:R-:W-:Y:S01]  /*5620*/  FFMA.FTZ R43, R40, R45, -R43 ;  /* 0x0000002d282b7223 */ /* 0x000fe2000001082b */
[----:B------:R-:W-:Y:S01]  /*5630*/  LOP3.LUT R127, R127, 0xffff0000, RZ, 0xc0, !PT ;  /* 0xffff00007f7f7812 */ /* 0x000fe200078ec0ff */
[C---:B------:R-:W-:Y:S01]  /*5640*/  IMAD.U32 R33, R34.reuse, 0x10000, RZ ;  /* 0x0001000022217824 */ /* 0x040fe200078e00ff */
[----:B------:R-:W-:Y:S01]  /*5650*/  LOP3.LUT R35, R34, 0xffff0000, RZ, 0xc0, !PT ;  /* 0xffff000022237812 */ /* 0x000fe200078ec0ff */
[C---:B------:R-:W-:Y:S01]  /*5660*/  FFMA.FTZ R102, R41.reuse, R52, -R102 ;  /* 0x0000003429667223 */ /* 0x040fe20000010866 */
[----:B------:R-:W-:Y:S01]  /*5670*/  FFMA.FTZ R53, R41, R120, R104 ;  /* 0x0000007829357223 */ /* 0x000fe20000010068 */
[----:B------:R-:W-:Y:S01]  /*5680*/  FFMA.FTZ R40, R40, R46, R37 ;  /* 0x0000002e28287223 */ /* 0x000fe20000010025 */
[----:B------:R-:W-:Y:S01]  /*5690*/  LOP3.LUT R32, R32, 0xffff0000, RZ, 0xc0, !PT ;  /* 0xffff000020207812 */ /* 0x000fe200078ec0ff */
[----:B------:R-:W-:-:S02]  /*56a0*/  IMAD.U32 R34, R38, 0x10000, RZ ;  /* 0x0001000026227824 */ /* 0x000fc400078e00ff */
[C---:B------:R-:W-:Y:S01]  /*56b0*/  FMUL.FTZ R41, R36.reuse, R123 ;  /* 0x0000007b24297220 */ /* 0x040fe20000410000 */
[-C--:B------:R-:W-:Y:S01]  /*56c0*/  FMUL.FTZ R45, R36, R127.reuse ;  /* 0x0000007f242d7220 */ /* 0x080fe20000410000 */
[----:B------:R-:W-:Y:S01]  /*56d0*/  IMAD.U32 R37, R122, 0x10000, RZ ;  /* 0x000100007a257824 */ /* 0x000fe200078e00ff */
[----:B------:R-:W-:Y:S01]  /*56e0*/  LOP3.LUT R38, R38, 0xffff0000, RZ, 0xc0, !PT ;  /* 0xffff000026267812 */ /* 0x000fe200078ec0ff */
[C---:B------:R-:W-:Y:S01]  /*56f0*/  IMAD.U32 R36, R125.reuse, 0x10000, RZ ;  /* 0x000100007d247824 */ /* 0x040fe200078e00ff */
[----:B------:R-:W-:Y:S01]  /*5700*/  LOP3.LUT R122, R122, 0xffff0000, RZ, 0xc0, !PT ;  /* 0xffff00007a7a7812 */ /* 0x000fe200078ec0ff */
[C---:B------:R-:W-:Y:S01]  /*5710*/  FFMA.FTZ R46, R32.reuse, R127, -R41 ;  /* 0x0000007f202e7223 */ /* 0x040fe20000010829 */
[----:B------:R-:W-:Y:S01]  /*5720*/  LOP3.LUT R125, R125, 0xffff0000, RZ, 0xc0, !PT ;  /* 0xffff00007d7d7812 */ /* 0x000fe200078ec0ff */
[----:B------:R-:W-:Y:S01]  /*5730*/  FFMA.FTZ R45, R32, R123, R45 ;  /* 0x0000007b202d7223 */ /* 0x000fe2000001002d */
[----:B------:R-:W-:Y:S01]  /*5740*/  FMUL.FTZ R32, R34, R37 ;  /* 0x0000002522207220 */ /* 0x000fe20000410000 */
[----:B------:R-:W-:Y:S01]  /*5750*/  FMUL.FTZ R52, R38, R122 ;  /* 0x0000007a26347220 */ /* 0x000fe20000410000 */
[-C--:B------:R-:W-:Y:S01]  /*5760*/  FMUL.FTZ R34, R34, R36.reuse ;  /* 0x0000002422227220 */ /* 0x080fe20000410000 */
[-C--:B------:R-:W-:Y:S01]  /*5770*/  FMUL.FTZ R41, R38, R125.reuse ;  /* 0x0000007d26297220 */ /* 0x080fe20000410000 */
[----:B------:R-:W-:Y:S01]  /*5780*/  FFMA.FTZ R32, R33, R36, -R32 ;  /* 0x0000002421207223 */ /* 0x000fe20000010820 */
[----:B------:R-:W-:Y:S01]  /*5790*/  FFMA.FTZ R125, R35, R125, -R52 ;  /* 0x0000007d237d7223 */ /* 0x000fe20000010834 */
[----:B------:R-:W-:Y:S01]  /*57a0*/  FFMA.FTZ R34, R33, R37, R34 ;  /* 0x0000002521227223 */ /* 0x000fe20000010022 */
[----:B------:R-:W-:Y:S01]  /*57b0*/  FFMA.FTZ R41, R35, R122, R41 ;  /* 0x0000007a23297223 */ /* 0x000fe20000010029 */
[----:B------:R-:W-:-:S02]  /*57c0*/  F2FP.BF16.F32.PACK_AB R36, R45, R40 ;  /* 0x000000282d24723e */ /* 0x000fc400000010ff */
        /* <DEDUP_REMOVED lines=8> */
[----:B------:R-:W-:-:S02]  /*5850*/  F2FP.BF16.F32.PACK_AB R37, R47, R42 ;  /* 0x0000002a2f25723e */ /* 0x000fc400000010ff */
[----:B------:R-:W-:-:S07]  /*5860*/  F2FP.BF16.F32.PACK_AB R39, R53, R54 ;  /* 0x000000363527723e */ /* 0x000fce00000010ff */
.L_x_2704:
[----:B------:R-:W-:Y:S05]  /*5870*/  BSYNC B1 ;  /* 0x0000000000017941 */ /* 0x000fea0003800000 */
.L_x_2703:
[----:B-1----:R4:W-:Y:S01]  /*5880*/  STG.E.128 desc[UR38][R48.64], R32 ;  /* 0x0000002030007986 */ /* 0x0029e2000c101d26 */
[----:B------:R-:W-:-:S13]  /*5890*/  ISETP.GE.AND P4, PT, R51, R107, PT ;  /* 0x0000006b3300720c */ /* 0x000fda0003f86270 */
[----:B------:R-:W-:Y:S05]  /*58a0*/  @P4 BRA `(.L_x_2689) ;  /* 0x0000000000844947 */ /* 0x000fea0003800000 */
[--C-:B----4-:R-:W-:Y:S02]  /*58b0*/  SHF.R.S32.HI R32, RZ, 0x1f, R51.reuse ;  /* 0x0000001fff207819 */ /* 0x110fe40000011433 */
[----:B------:R-:W-:-:S04]  /*58c0*/  IADD3 R51, P4, P5, R4, R100, R51 ;  /* 0x0000006404337210 */ /* 0x000fc80007d9e033 */
[----:B------:R-:W-:Y:S02]  /*58d0*/  IADD3.X R50, R3, R50, R32, P4, P5 ;  /* 0x0000003203327210 */ /* 0x000fe400027ea420 */
[----:B------:R-:W-:-:S04]  /*58e0*/  LEA R98, P4, R51, R98, 0x1 ;  /* 0x0000006233627211 */ /* 0x000fc800078808ff */
[----:B------:R-:W-:-:S05]  /*58f0*/  LEA.HI.X R99, R51, R99, R50, 0x1, P4 ;  /* 0x0000006333637211 */ /* 0x000fca00020f0c32 */
[----:B--2---:R1:W-:Y:S01]  /*5900*/  STG.E.128 desc[UR38][R98.64], R36 ;  /* 0x0000002462007986 */ /* 0x0043e2000c101d26 */
[----:B------:R-:W-:Y:S05]  /*5910*/  BRA `(.L_x_2689) ;  /* 0x0000000000687947 */ /* 0x000fea0003800000 */
.L_x_2672:
[----:B------:R-:W-:-:S06]  /*5920*/  UISETP.NE.AND UP0, UPT, UR54, 0x3, UPT ;  /* 0x000000033600788c */ /* 0x000fcc000bf05270 */
[----:B------:R-:W-:-:S13]  /*5930*/  PLOP3.LUT P3, PT, PT, PT, UP0, 0x80, 0x0 ;  /* 0x000000000000781c */ /* 0x000fda0003f6f008 */
[----:B------:R-:W-:Y:S05]  /*5940*/  @!P3 BRA `(.L_x_2705) ;  /* 0x000000000004b947 */ /* 0x000fea0003800000 */
[----:B------:R-:W-:Y:S01]  /*5950*/  BPT.TRAP 0x1 ;  /* 0x000000040000795c */ /* 0x000fe20000300000 */
.L_x_2705:
[----:B------:R-:W-:Y:S01]  /*5960*/  IMAD R95, R22, 0x8, R19 ;  /* 0x00000008165f7824 */ /* 0x000fe200078e0213 */
[----:B------:R-:W-:Y:S01]  /*5970*/  SHF.L.U32 R106, R210, 0x1f, RZ ;  /* 0x0000001fd26a7819 */ /* 0x000fe200000006ff */
[----:B------:R-:W-:Y:S01]  /*5980*/  IMAD R97, R27, -0x60, R24 ;  /* 0xffffffa01b617824 */ /* 0x000fe200078e0218 */
[----:B------:R-:W-:Y:S02]  /*5990*/  BSSY B1, `(.L_x_2706) ;  /* 0x0000004000017945 */ /* 0x000fe40003800000 */
[----:B------:R-:W0:Y:S02]  /*59a0*/  SYNCS.PHASECHK.TRANS64.TRYWAIT P4, [R95+URZ+0x22890], R106 ;  /* 0x0228906a5f0075a7 */ /* 0x000e24000808017f */
[----:B------:R-:W-:Y:S01]  /*59b0*/  VIMNMX R97, R97, 0x60, PT ;  /* 0x0000006061617848 */ /* 0x000fe20003fe0100 */
[----:B0-----:R-:W-:Y:S06]  /*59c0*/  @!P4 BRA `(.L_x_2707) ;  /* 0x000001e0002cc947 */ /* 0x001fec0003800000 */
.L_x_3054:
[----:B------:R-:W-:Y:S05]  /*59d0*/  BSYNC B1 ;  /* 0x0000000000017941 */ /* 0x000fea0003800000 */
.L_x_2706:
[-C--:B------:R-:W-:Y:S01]  /*59e0*/  ISETP.GE.AND P5, PT, R23, R97.reuse, PT ;  /* 0x000000611700720c */ /* 0x080fe20003fa6270 */
[----:B------:R-:W-:Y:S01]  /*59f0*/  BSSY B1, `(.L_x_2708) ;  /* 0x0000007000017945 */ /* 0x000fe20003800000 */
[----:B------:R-:W-:-:S11]  /*5a00*/  ISETP.GE.AND P4, PT, R233, R97, PT ;  /* 0x00000061e900720c */ /* 0x000fd60003f86270 */
[----:B------:R-:W-:Y:S05]  /*5a10*/  @P5 BRA `(.L_x_2709) ;  /* 0x0000000000105947 */ /* 0x000fea0003800000 */
[----:B------:R-:W1:Y:S04]  /*5a20*/  @!P1 LDS.128 R32, [R104] ;  /* 0x0000000068209984 */ /* 0x000e680000000c00 */
[----:B------:R-:W2:Y:S04]  /*5a30*/  @!P2 LDS.128 R36, [R103] ;  /* 0x000000006724a984 */ /* 0x000ea80000000c00 */
[----:B-1----:R1:W-:Y:S04]  /*5a40*/  @!P1 STG.E.128 desc[UR38][R42.64], R32 ;  /* 0x000000202a009986 */ /* 0x0023e8000c101d26 */
[----:B--2---:R1:W-:Y:S02]  /*5a50*/  @!P2 STG.E.128 desc[UR38][R42.64+0x40], R36 ;  /* 0x000040242a00a986 */ /* 0x0043e4000c101d26 */
.L_x_2709:
[----:B------:R-:W-:Y:S05]  /*5a60*/  BSYNC B1 ;  /* 0x0000000000017941 */ /* 0x000fea0003800000 */
.L_x_2708:
[----:B------:R-:W-:Y:S05]  /*5a70*/  @P4 BRA `(.L_x_2689) ;  /* 0x0000000000104947 */ /* 0x000fea0003800000 */
[----:B-1----:R-:W1:Y:S04]  /*5a80*/  @!P1 LDS.128 R32, [R104+0x2000] ;  /* 0x0020000068209984 */ /* 0x002e680000000c00 */
[----:B------:R-:W2:Y:S04]  /*5a90*/  @!P2 LDS.128 R36, [R103+0x2000] ;  /* 0x002000006724a984 */ /* 0x000ea80000000c00 */
[----:B-1----:R3:W-:Y:S04]  /*5aa0*/  @!P1 STG.E.128 desc[UR38][R40.64], R32 ;  /* 0x0000002028009986 */ /* 0x0027e8000c101d26 */
[----:B--2---:R3:W-:Y:S02]  /*5ab0*/  @!P2 STG.E.128 desc[UR38][R40.64+0x40], R36 ;  /* 0x000040242800a986 */ /* 0x0047e4000c101d26 */
.L_x_2689:
[----:B------:R-:W-:Y:S05]  /*5ac0*/  BSYNC B0 ;  /* 0x0000000000007941 */ /* 0x000fea0003800000 */
.L_x_2671:
        /* <DEDUP_REMOVED lines=17> */
.L_x_2711:
[----:B------:R-:W-:Y:S05]  /*5be0*/  BSYNC B0 ;  /* 0x0000000000007941 */ /* 0x000fea0003800000 */
.L_x_2710:
[----:B------:R-:W2:Y:S01]  /*5bf0*/  SYNCS.PHASECHK.TRANS64.TRYWAIT P3, [R95+URZ+0x228b0], R106 ;  /* 0x0228b06a5f0075a7 */ /* 0x000ea2000806017f */
[----:B------:R-:W-:Y:S01]  /*5c00*/  ULDC UR52, c[0x0][0x320] ;  /* 0x0000c80000347ab9 */ /* 0x000fe20000000800 */
[----:B------:R-:W-:Y:S01]  /*5c10*/  ULDC.64 UR48, c[0x0][0x328] ;  /* 0x0000ca0000307ab9 */ /* 0x000fe20000000a00 */
[----:B------:R-:W-:Y:S01]  /*5c20*/  ULDC.64 UR46, c[0x0][0x318] ;  /* 0x0000c600002e7ab9 */ /* 0x000fe20000000a00 */
[----:B------:R-:W-:Y:S01]  /*5c30*/  BSSY B0, `(.L_x_2712) ;  /* 0x0000003000007945 */ /* 0x000fe20003800000 */
[----:B------:R-:W-:-:S03]  /*5c40*/  IMAD R41, R22, 0x6000, R89 ;  /* 0x0000600016297824 */ /* 0x000fc600078e0259 */
[----:B--2---:R-:W-:Y:S05]  /*5c50*/  @!P3 BRA `(.L_x_2713) ;  /* 0x000001dc009cb947 */ /* 0x004fea0003800000 */
.L_x_3055:
[----:B------:R-:W-:Y:S05]  /*5c60*/  BSYNC B0 ;  /* 0x0000000000007941 */ /* 0x000fea0003800000 */
.L_x_2712:
[----:B------:R-:W-:Y:S01]  /*5c70*/  ISETP.GE.AND P3, PT, R23, R97, PT ;  /* 0x000000611700720c */ /* 0x000fe20003f66270 */
[----:B------:R-:W-:Y:S01]  /*5c80*/  IMAD.IADD R40, R88, 0x1, R41 ;  /* 0x0000000158287824 */ /* 0x000fe200078e0229 */
[----:B------:R-:W-:Y:S01]  /*5c90*/  BSSY B0, `(.L_x_2714) ;  /* 0x0000025000007945 */ /* 0x000fe20003800000 */
[----:B------:R-:W-:Y:S02]  /*5ca0*/  IMAD R41, R41, 0x2, R25 ;  /* 0x0000000229297824 */ /* 0x000fe400078e0219 */
[----:B------:R-:W-:-:S04]  /*5cb0*/  IMAD.WIDE R36, R27, 0x60, R58 ;  /* 0x000000601b247825 */ /* 0x000fc800078e023a */
[----:B------:R-:W-:-:S04]  /*5cc0*/  IMAD R40, R40, 0x2, R25 ;  /* 0x0000000228287824 */ /* 0x000fc800078e0219 */
        /* <DEDUP_REMOVED lines=33> */
.L_x_2715:
[----:B------:R-:W-:Y:S05]  /*5ee0*/  BSYNC B0 ;  /* 0x0000000000007941 */ /* 0x000fea0003800000 */
.L_x_2714:
        /* <DEDUP_REMOVED lines=37> */
.L_x_2717:
[----:B------:R-:W-:Y:S05]  /*6140*/  BSYNC B0 ;  /* 0x0000000000007941 */ /* 0x000fea0003800000 */
.L_x_2716:
        /* <DEDUP_REMOVED lines=12> */
[----:B---34-:R-:W-:Y:S02]  /*6210*/  SEL R33, RZ, 0x1, P3 ;  /* 0x00000001ff217807 */ /* 0x018fe40001800000 */
[----:B------:R-:W-:Y:S02]  /*6220*/  SEL R22, R22, RZ, P3 ;  /* 0x000000ff16167207 */ /* 0x000fe40001800000 */
[----:B------:R-:W-:Y:S01]  /*6230*/  LOP3.LUT R210, R210, R33, RZ, 0x3c, !PT ;  /* 0x00000021d2d27212 */ /* 0x000fe200078e3cff */
[----:B------:R1:W-:Y:S01]  /*6240*/  @!P4 SYNCS.ARRIVE.TRANS64.RED.A1T0 RZ, [R95+URZ], RZ ;  /* 0x000000ff5fffc9a7 */ /* 0x0003e2000810043f */
[----:B------:R-:W-:Y:S05]  /*6250*/  @P5 BRA `(.L_x_2718) ;  /* 0xffffffc800bc5947 */ /* 0x000fea000383ffff */
[----:B-1----:R-:W0:Y:S01]  /*6260*/  S2R R32, SR_TID.X ;  /* 0x0000000000207919 */ /* 0x002e220000002100 */
[----:B------:R-:W-:Y:S02]  /*6270*/  PLOP3.LUT P0, PT, PT, PT, PT, 0x8, 0x0 ;  /* 0x000000000000781c */ /* 0x000fe40003f0e170 */
[----:B0-----:R-:W-:-:S04]  /*6280*/  SHF.R.U32.HI R32, RZ, 0x7, R32 ;  /* 0x00000007ff207819 */ /* 0x001fc80000011620 */
[----:B------:R-:W-:-:S13]  /*6290*/  ISETP.NE.AND P5, PT, R32, 0x1, PT ;  /* 0x000000012000780c */ /* 0x000fda0003fa5270 */
[----:B------:R-:W-:Y:S06]  /*62a0*/  @!P5 BAR.ARV 0x9, 0x100 ;  /* 0x024400000000db1d */ /* 0x000fec0000002000 */
.L_x_2666:
[----:B------:R-:W0:Y:S01]  /*62b0*/  LDC R0, c[0x0][0x448] ;  /* 0x00011200ff007b82 */ /* 0x000e220000000800 */
[----:B------:R-:W-:-:S07]  /*62c0*/  IADD3 R7, R208, 0x1, -R207 ;  /* 0x00000001d0077810 */ /* 0x000fce0007ffe8cf */
[----:B------:R-:W1:Y:S01]  /*62d0*/  LDC.64 R4, c[0x0][0x9e0] ;  /* 0x00027800ff047b82 */ /* 0x000e620000000a00 */
[----:B0-----:R-:W-:Y:S01]  /*62e0*/  ISETP.NE.AND P1, PT, R0, 0x1, PT ;  /* 0x000000010000780c */ /* 0x001fe20003f25270 */
[----:B------:R-:W-:Y:S01]  /*62f0*/  VIADD R0, R213, 0x7f ;  /* 0x0000007fd5007836 */ /* 0x000fe20000000000 */
[----:B-1----:R-:W-:-:S11]  /*6300*/  ISETP.GE.AND P2, PT, R5, 0x1, PT ;  /* 0x000000010500780c */ /* 0x002fd60003f46270 */
[----:B------:R-:W0:Y:S08]  /*6310*/  @P1 LDC R3, c[0x0][0x44c] ;  /* 0x00011300ff031b82 */ /* 0x000e300000000800 */
[----:B------:R-:W1:Y:S01]  /*6320*/  @P1 LDC R6, c[0x0][0x450] ;  /* 0x00011400ff061b82 */ /* 0x000e620000000800 */
[----:B0-----:R-:W-:-:S05]  /*6330*/  @P1 IMAD.HI.U32 R3, R0, R3, RZ ;  /* 0x0000000300031227 */ /* 0x001fca00078e00ff */
[----:B-1----:R-:W-:-:S05]  /*6340*/  @P1 SHF.R.U32.HI R0, RZ, R6, R3 ;  /* 0x00000006ff001219 */ /* 0x002fca0000011603 */
[----:B------:R-:W-:Y:S01]  /*6350*/  IMAD.IADD R3, R7, 0x1, R0 ;  /* 0x0000000107037824 */ /* 0x000fe200078e0200 */
[----:B------:R-:W-:Y:S06]  /*6360*/  @P0 BRA `(.L_x_2719) ;  /* 0x00000000000c0947 */ /* 0x000fec0003800000 */
[----:B------:R-:W0:Y:S01]  /*6370*/  FENCE.VIEW.ASYNC.G ;  /* 0x00000000000073c6 */ /* 0x000e220000000100 */
[----:B------:R-:W-:Y:S05]  /*6380*/  WARPSYNC.ALL ;  /* 0x0000000000007948 */ /* 0x000fea0003800000 */
[----:B0-----:R-:W-:Y:S06]  /*6390*/  BAR.ARV 0xc, 0x180 ;  /* 0x0306000000007b1d */ /* 0x001fec0000002000 */
.L_x_2719:
[----:B------:R-:W-:Y:S01]  /*63a0*/  IMAD.IADD R4, R3, 0x1, R4 ;  /* 0x0000000103047824 */ /* 0x000fe200078e0204 */
[----:B------:R-:W-:Y:S06]  /*63b0*/  @!P2 BRA `(.L_x_2720) ;  /* 0x000000000048a947 */ /* 0x000fec0003800000 */
        /* <DEDUP_REMOVED lines=11> */
.L_x_2722:
[----:B------:R-:W-:-:S13]  /*6470*/  ISETP.NE.AND P0, PT, R5, 0x1, PT ;  /* 0x000000010500780c */ /* 0x000fda0003f05270 */
[----:B------:R-:W0:Y:S02]  /*6480*/  @P0 LDC.64 R6, c[0x0][0x9e8] ;  /* 0x00027a00ff060b82 */ /* 0x000e240000000a00 */
[----:B0-----:R-:W-:-:S05]  /*6490*/  @P0 IMAD.HI.U32 R6, R0, R6, RZ ;  /* 0x0000000600060227 */ /* 0x001fca00078e00ff */
[----:B------:R-:W-:-:S07]  /*64a0*/  @P0 SHF.R.U32.HI R0, RZ, R7, R6 ;  /* 0x00000007ff000219 */ /* 0x000fce0000011606 */
.L_x_2723:
[----:B------:R-:W-:Y:S05]  /*64b0*/  BSYNC B0 ;  /* 0x0000000000007941 */ /* 0x000fea0003800000 */
.L_x_2721:
[----:B------:R-:W-:-:S05]  /*64c0*/  IMAD R3, R0, R5, R5 ;  /* 0x0000000500037224 */ /* 0x000fca00078e0205 */
[----:B------:R-:W-:-:S07]  /*64d0*/  VIMNMX R4, R4, R3, PT ;  /* 0x0000000304047248 */ /* 0x000fce0003fe0100 */
.L_x_2720:
[----:B------:R-:W0:Y:S01]  /*64e0*/  @P1 LDC R0, c[0x0][0x44c] ;  /* 0x00011300ff001b82 */ /* 0x000e220000000800 */
[----:B------:R-:W-:Y:S01]  /*64f0*/  VIADD R4, R4, 0x5f ;  /* 0x0000005f04047836 */ /* 0x000fe20000000000 */
[----:B------:R-:W-:-:S03]  /*6500*/  ULDC UR4, c[0x0][0x9dc] ;  /* 0x0002770000047ab9 */ /* 0x000fc60000000800 */
[----:B------:R-:W-:-:S03]  /*6510*/  IMAD.HI R4, R4, 0x2aaaaaab, RZ ;  /* 0x2aaaaaab04047827 */ /* 0x000fc600078e02ff */
[----:B------:R-:W1:Y:S02]  /*6520*/  @P1 LDC R7, c[0x0][0x450] ;  /* 0x00011400ff071b82 */ /* 0x000e640000000800 */
[----:B------:R-:W-:-:S04]  /*6530*/  SHF.R.U32.HI R3, RZ, 0x1f, R4 ;  /* 0x0000001fff037819 */ /* 0x000fc80000011604 */
[----:B------:R-:W-:-:S04]  /*6540*/  LEA.HI.SX32 R4, R4, R3, 0x1c ;  /* 0x0000000304047211 */ /* 0x000fc800078fe2ff */
[----:B------:R-:W-:Y:S01]  /*6550*/  VIMNMX R29, R29, R4, PT ;  /* 0x000000041d1d7248 */ /* 0x000fe20003fe0100 */
[----:B0-----:R-:W-:-:S04]  /*6560*/  @P1 IMAD.HI.U32 R6, R213, R0, RZ ;  /* 0x00000000d5061227 */ /* 0x001fc800078e00ff */
[----:B------:R-:W-:Y:S01]  /*6570*/  IMAD.MOV.U32 R0, RZ, RZ, R213 ;  /* 0x000000ffff007224 */ /* 0x000fe200078e00d5 */
        /* <DEDUP_REMOVED lines=14> */
.L_x_2726:
[----:B------:R-:W-:-:S13]  /*6660*/  ISETP.NE.AND P0, PT, R5, 0x1, PT ;  /* 0x000000010500780c */ /* 0x000fda0003f05270 */
[----:B------:R-:W0:Y:S02]  /*6670*/  @P0 LDC.64 R6, c[0x0][0x9e8] ;  /* 0x00027a00ff060b82 */ /* 0x000e240000000a00 */
[----:B0-----:R-:W-:-:S05]  /*6680*/  @P0 IMAD.HI.U32 R4, R0, R6, RZ ;  /* 0x0000000600040227 */ /* 0x001fca00078e00ff */
[----:B------:R-:W-:-:S07]  /*6690*/  @P0 SHF.R.U32.HI R0, RZ, R7, R4 ;  /* 0x00000007ff000219 */ /* 0x000fce0000011604 */
.L_x_2727:
[----:B------:R-:W-:Y:S05]  /*66a0*/  BSYNC B0 ;  /* 0x0000000000007941 */ /* 0x000fea0003800000 */
.L_x_2725:
[----:B------:R-:W-:-:S05]  /*66b0*/  IMAD R0, R0, R5, RZ ;  /* 0x0000000500007224 */ /* 0x000fca00078e02ff */
[----:B------:R-:W-:-:S07]  /*66c0*/  VIMNMX R3, R3, R0, !PT ;  /* 0x0000000003037248 */ /* 0x000fce0007fe0100 */
.L_x_2724:
[----:B------:R-:W-:Y:S01]  /*66d0*/  IMAD.HI R3, R3, 0x2aaaaaab, RZ ;  /* 0x2aaaaaab03037827 */ /* 0x000fe200078e02ff */
[----:B------:R-:W-:Y:S03]  /*66e0*/  BSSY B0, `(.L_x_2728) ;  /* 0x0000026000007945 */ /* 0x000fe60003800000 */
[----:B------:R-:W-:Y:S01]  /*66f0*/  IMAD.MOV.U32 R176, RZ, RZ, RZ ;  /* 0x000000ffffb07224 */ /* 0x000fe200078e00ff */
[----:B------:R-:W-:-:S04]  /*6700*/  SHF.R.U32.HI R0, RZ, 0x1f, R3 ;  /* 0x0000001fff007819 */ /* 0x000fc80000011603 */
[----:B------:R-:W-:-:S04]  /*6710*/  LEA.HI.SX32 R0, R3, R0, 0x1c ;  /* 0x0000000003007211 */ /* 0x000fc800078fe2ff */
[----:B------:R-:W-:-:S04]  /*6720*/  VIMNMX R219, RZ, R0, !PT ;  /* 0x00000000ffdb7248 */ /* 0x000fc80007fe0100 */
        /* <DEDUP_REMOVED lines=33> */
.L_x_2729:
[----:B------:R-:W-:Y:S05]  /*6940*/  BSYNC B0 ;  /* 0x0000000000007941 */ /* 0x000fea0003800000 */
.L_x_2728:
[-C--:B------:R-:W-:Y:S01]  /*6950*/  IMAD R219, R235, R176.reuse, R219 ;  /* 0x000000b0ebdb7224 */ /* 0x080fe200078e02db */
        /* <DEDUP_REMOVED lines=78> */
.L_x_3058:
        /* <DEDUP_REMOVED lines=26> */
.L_x_2733:
[----:B------:R-:W-:Y:S05]  /*6fe0*/  BSYNC B6 ;  /* 0x0000000000067941 */ /* 0x000fea0003800000 */
.L_x_2732:
        /* <DEDUP_REMOVED lines=12> */
.L_x_2737:
[----:B--2---:R2:W3:Y:S02]  /*70b0*/  SYNCS.PHASECHK.TRANS64.TRYWAIT P0, [R19+URZ+0x22800], R0 ;  /* 0x02280000130075a7 */ /* 0x0044e4000800017f */
[----:B---3--:R-:W-:Y:S05]  /*70c0*/  @!P0 NANOSLEEP.SYNCS 0x989680 ;  /* 0x009896800000895d */ /* 0x008fea0003900000 */
[----:B------:R-:W3:Y:S02]  /*70d0*/  @!P0 SYNCS.PHASECHK.TRANS64 P0, [R19+URZ+0x22800], R0 ;  /* 0x02280000130085a7 */ /* 0x000ee4000800007f */
[----:B---3--:R-:W-:Y:S05]  /*70e0*/  @!P0 BRA `(.L_x_2737) ;  /* 0xfffffffc00f08947 */ /* 0x008fea000383ffff */
.L_x_2736:
[----:B------:R-:W-:Y:S05]  /*70f0*/  BSYNC B0 ;  /* 0x0000000000007941 */ /* 0x000fea0003800000 */
.L_x_2735:
[----:B------:R-:W-:Y:S05]  /*7100*/  BRA `(.L_x_2738) ;  /* 0x0000002c00947947 */ /* 0x000fea0003800000 */
.L_x_2734:
[----:B------:R-:W-:Y:S01]  /*7110*/  LOP3.LUT P0, RZ, R24, 0x3ff, RZ, 0xc0, !PT ;  /* 0x000003ff18ff7812 */ /* 0x000fe2000780c0ff */
[----:B------:R-:W-:Y:S01]  /*7120*/  ULDC.64 UR4, c[0x0][0x3f8] ;  /* 0x0000fe0000047ab9 */ /* 0x000fe20000000a00 */
[----:B-----5:R-:W-:Y:S01]  /*7130*/  SHF.R.S32.HI R0, RZ, 0x1f, R152 ;  /* 0x0000001fff007819 */ /* 0x020fe20000011498 */
[----:B------:R-:W-:Y:S01]  /*7140*/  ULDC.64 UR6, c[0x0][0x408] ;  /* 0x0001020000067ab9 */ /* 0x000fe20000000a00 */
[----:B------:R-:W-:Y:S01]  /*7150*/  IMAD.WIDE.U32 R24, R152, UR4, RZ ;  /* 0x0000000498187c25 */ /* 0x000fe2000f8e00ff */
[----:B------:R-:W-:Y:S03]  /*7160*/  BSSY B6, `(.L_x_2739) ;  /* 0x0000019000067945 */ /* 0x000fe60003800000 */
[C---:B------:R-:W-:Y:S02]  /*7170*/  IMAD R3, R0.reuse, UR4, RZ ;  /* 0x0000000400037c24 */ /* 0x040fe4000f8e02ff */
[----:B------:R-:W-:-:S02]  /*7180*/  IMAD R5, R0, UR6, RZ ;  /* 0x0000000600057c24 */ /* 0x000fc4000f8e02ff */
[C---:B------:R-:W-:Y:S02]  /*7190*/  IMAD R3, R152.reuse, UR5, R3 ;  /* 0x0000000598037c24 */ /* 0x040fe4000f8e0203 */
[C---:B------:R-:W-:Y:S02]  /*71a0*/  IMAD R5, R152.reuse, UR7, R5 ;  /* 0x0000000798057c24 */ /* 0x040fe4000f8e0205 */
[----:B------:R-:W-:-:S04]  /*71b0*/  IMAD.WIDE.U32 R152, R152, UR6, RZ ;  /* 0x0000000698987c25 */ /* 0x000fc8000f8e00ff */
[----:B------:R-:W-:Y:S02]  /*71c0*/  IMAD.IADD R27, R3, 0x1, R25 ;  /* 0x00000001031b7824 */ /* 0x000fe400078e0219 */
[----:B------:R-:W-:Y:S01]  /*71d0*/  IMAD.IADD R29, R5, 0x1, R153 ;  /* 0x00000001051d7824 */ /* 0x000fe200078e0299 */
        /* <DEDUP_REMOVED lines=17> */
.L_x_2740:
[----:B------:R-:W-:Y:S05]  /*72f0*/  BSYNC B6 ;  /* 0x0000000000067941 */ /* 0x000fea0003800000 */
.L_x_2739:
[----:B------:R-:W-:Y:S01]  /*7300*/  LEA.HI R31, R31, R26, RZ, 0x2 ;  /* 0x0000001a1f1f7211 */ /* 0x000fe200078f10ff */
[----:B------:R-:W-:Y:S01]  /*7310*/  ULDC.U8 UR4, c[0x0][0x410] ;  /* 0x0001040000047ab9 */ /* 0x000fe20000000000 */
[----:B------:R-:W-:Y:S01]  /*7320*/  BSSY B0, `(.L_x_2741) ;  /* 0x00002bb000007945 */ /* 0x000fe20003800000 */
[----:B------:R-:W-:Y:S01]  /*7330*/  ISETP.NE.AND P0, PT, RZ, UR4, PT ;  /* 0x00000004ff007c0c */ /* 0x000fe2000bf05270 */
[----:B------:R-:W-:Y:S01]  /*7340*/  IMAD.IADD R41, R23, 0x1, R213 ;  /* 0x0000000117297824 */ /* 0x000fe200078e02d5 */
[----:B------:R-:W-:Y:S02]  /*7350*/  SHF.R.S32.HI R0, RZ, 0x1f, R31 ;  /* 0x0000001fff007819 */ /* 0x000fe4000001141f */
[----:B------:R-:W-:Y:S02]  /*7360*/  LOP3.LUT R31, R31, 0xfffffffc, RZ, 0xc0, !PT ;  /* 0xfffffffc1f1f7812 */ /* 0x000fe400078ec0ff */
[----:B------:R-:W-:-:S03]  /*7370*/  LEA.HI R0, R0, R23, RZ, 0x3 ;  /* 0x0000001700007211 */ /* 0x000fc600078f18ff */
[----:B------:R-:W-:Y:S01]  /*7380*/  IMAD.IADD R26, R26, 0x1, -R31 ;  /* 0x000000011a1a7824 */ /* 0x000fe200078e0a1f */
[----:B------:R-:W-:-:S05]  /*7390*/  LOP3.LUT R0, R0, 0xfffffff8, RZ, 0xc0, !PT ;  /* 0xfffffff800007812 */ /* 0x000fca00078ec0ff */
[----:B------:R-:W-:Y:S01]  /*73a0*/  IMAD.IADD R38, R23, 0x1, -R0 ;  /* 0x0000000117267824 */ /* 0x000fe200078e0a00 */
[----:B------:R-:W-:Y:S06]  /*73b0*/  @!P0 BRA `(.L_x_2742) ;  /* 0x0000001400988947 */ /* 0x000fec0003800000 */
[----:B------:R-:W1:Y:S01]  /*73c0*/  LDC R42, c[0x0][0x448] ;  /* 0x00011200ff2a7b82 */ /* 0x000e620000000800 */
[----:B------:R-:W-:Y:S01]  /*73d0*/  IMAD R3, R26, 0x40, R41 ;  /* 0x000000401a037824 */ /* 0x000fe200078e0229 */
[----:B------:R-:W-:Y:S01]  /*73e0*/  ULDC.64 UR4, c[0x0][0x3f8] ;  /* 0x0000fe0000047ab9 */ /* 0x000fe20000000a00 */
[----:B------:R-:W-:Y:S01]  /*73f0*/  ULDC.64 UR6, c[0x0][0x408] ;  /* 0x0001020000067ab9 */ /* 0x000fe20000000a00 */
[----:B------:R-:W-:Y:S01]  /*7400*/  IMAD.MOV.U32 R8, RZ, RZ, R24 ;  /* 0x000000ffff087224 */ /* 0x000fe200078e0018 */
[----:B------:R-:W-:Y:S01]  /*7410*/  SHF.R.S32.HI R32, RZ, 0x1f, R211 ;  /* 0x0000001fff207819 */ /* 0x000fe200000114d3 */
[----:B------:R-:W-:Y:S02]  /*7420*/  IMAD.MOV.U32 R9, RZ, RZ, R27 ;  /* 0x000000ffff097224 */ /* 0x000fe400078e001b */
[----:B------:R-:W-:Y:S02]  /*7430*/  IMAD.MOV.U32 R10, RZ, RZ, R152 ;  /* 0x000000ffff0a7224 */ /* 0x000fe400078e0098 */
[----:B------:R-:W-:Y:S01]  /*7440*/  IMAD.MOV.U32 R11, RZ, RZ, R29 ;  /* 0x000000ffff0b7224 */ /* 0x000fe200078e001d */
[----:B-1----:R-:W-:-:S13]  /*7450*/  ISETP.NE.AND P0, PT, R42, 0x1, PT ;  /* 0x000000012a00780c */ /* 0x002fda0003f05270 */
[----:B------:R-:W1:Y:S08]  /*7460*/  @P0 LDC R0, c[0x0][0x44c] ;  /* 0x00011300ff000b82 */ /* 0x000e700000000800 */
[----:B------:R-:W2:Y:S01]  /*7470*/  @P0 LDC R5, c[0x0][0x450] ;  /* 0x00011400ff050b82 */ /* 0x000ea20000000800 */
[----:B-1----:R-:W-:-:S05]  /*7480*/  @P0 IMAD.HI.U32 R0, R3, R0, RZ ;  /* 0x0000000003000227 */ /* 0x002fca00078e00ff */
[----:B--2---:R-:W-:-:S04]  /*7490*/  @P0 SHF.R.U32.HI R3, RZ, R5, R0 ;  /* 0x00000005ff030219 */ /* 0x004fc80000011600 */
[----:B------:R-:W-:Y:S01]  /*74a0*/  SHF.R.S32.HI R0, RZ, 0x1f, R3 ;  /* 0x0000001fff007819 */ /* 0x000fe20000011403 */
[----:B------:R-:W-:-:S04]  /*74b0*/  IMAD.WIDE.U32 R8, R3, UR4, R8 ;  /* 0x0000000403087c25 */ /* 0x000fc8000f8e0008 */
[C---:B------:R-:W-:Y:S02]  /*74c0*/  IMAD R4, R0.reuse, UR4, RZ ;  /* 0x0000000400047c24 */ /* 0x040fe4000f8e02ff */
[----:B------:R-:W-:Y:S02]  /*74d0*/  IMAD R0, R0, UR6, RZ ;  /* 0x0000000600007c24 */ /* 0x000fe4000f8e02ff */
[C---:B------:R-:W-:Y:S01]  /*74e0*/  IMAD R7, R3.reuse, UR5, R4 ;  /* 0x0000000503077c24 */ /* 0x040fe2000f8e0204 */
[----:B------:R-:W-:Y:S01]  /*74f0*/  ULDC.64 UR4, c[0x0][0x3e8] ;  /* 0x0000fa0000047ab9 */ /* 0x000fe20000000a00 */
[C---:B------:R-:W-:Y:S01]  /*7500*/  IMAD.WIDE.U32 R10, R3.reuse, UR6, R10 ;  /* 0x00000006030a7c25 */ /* 0x040fe2000f8e000a */
[----:B------:R-:W-:Y:S01]  /*7510*/  LEA R6, P0, R8, UR4, 0x1 ;  /* 0x0000000408067c11 */ /* 0x000fe2000f8008ff */
[----:B------:R-:W-:Y:S02]  /*7520*/  UMOV UR4, 0xffffffff ;  /* 0xffffffff00047882 */ /* 0x000fe40000000000 */
[----:B------:R-:W-:Y:S01]  /*7530*/  IMAD R3, R3, UR7, R0 ;  /* 0x0000000703037c24 */ /* 0x000fe2000f8e0200 */
[----:B------:R-:W-:Y:S01]  /*7540*/  ULDC.64 UR6, c[0x0][0x400] ;  /* 0x0001000000067ab9 */ /* 0x000fe20000000a00 */
[----:B------:R-:W-:Y:S01]  /*7550*/  IMAD.IADD R7, R9, 0x1, R7 ;  /* 0x0000000109077824 */ /* 0x000fe200078e0207 */
[----:B------:R-:W-:Y:S01]  /*7560*/  LEA R4, P1, R10, UR6, 0x1 ;  /* 0x000000060a047c11 */ /* 0x000fe2000f8208ff */
[----:B------:R-:W-:-:S03]  /*7570*/  IMAD.IADD R3, R11, 0x1, R3 ;  /* 0x000000010b037824 */ /* 0x000fc600078e0203 */
[----:B------:R-:W-:Y:S02]  /*7580*/  LEA.HI.X R7, R8, UR5, R7, 0x1, P0 ;  /* 0x0000000508077c11 */ /* 0x000fe400080f0c07 */
[----:B------:R-:W-:Y:S01]  /*7590*/  LEA.HI.X R10, R10, UR7, R3, 0x1, P1 ;  /* 0x000000070a0a7c11 */ /* 0x000fe200088f0c03 */
[----:B------:R-:W-:Y:S06]  /*75a0*/  BRA.DIV UR4, `(.L_x_2743) ;  /* 0x000001c604807947 */ /* 0x000fec000b800000 */
[----:B------:R1:W2:Y:S04]  /*75b0*/  SHFL.IDX PT, R3, R7, RZ, 0x1c1f ;  /* 0x001c1fff07037589 */ /* 0x0002a800000e0000 */
[----:B------:R1:W3:Y:S04]  /*75c0*/  SHFL.IDX PT, R0, R6, RZ, 0x1c1f ;  /* 0x001c1fff06007589 */ /* 0x0002e800000e0000 */
[----:B------:R1:W4:Y:S04]  /*75d0*/  SHFL.IDX PT, R5, R10, RZ, 0x1c1f ;  /* 0x001c1fff0a057589 */ /* 0x00032800000e0000 */
[----:B------:R1:W0:Y:S02]  /*75e0*/  SHFL.IDX PT, R14, R4, RZ, 0x1c1f ;  /* 0x001c1fff040e7589 */ /* 0x00022400000e0000 */
.L_x_3064:
[----:B------:R-:W-:Y:S01]  /*75f0*/  IMAD R42, R207, R42, RZ ;  /* 0x0000002acf2a7224 */ /* 0x000fe200078e02ff */
[----:B------:R-:W-:Y:S01]  /*7600*/  BSSY B1, `(.L_x_2744) ;  /* 0x000001d000017945 */ /* 0x000fe20003800000 */
[----:B------:R-:W-:Y:S02]  /*7610*/  CS2R R26, SRZ ;  /* 0x00000000001a7805 */ /* 0x000fe4000001ff00 */
[----:B------:R-:W-:Y:S02]  /*7620*/  CS2R R24, SRZ ;  /* 0x0000000000187805 */ /* 0x000fe4000001ff00 */
[----:B------:R-:W-:Y:S02]  /*7630*/  CS2R R28, SRZ ;  /* 0x00000000001c7805 */ /* 0x000fe4000001ff00 */
[----:B------:R-:W-:Y:S02]  /*7640*/  ISETP.GE.AND P0, PT, R41, R42, PT ;  /* 0x0000002a2900720c */ /* 0x000fe40003f06270 */
[----:B------:R-:W-:-:S11]  /*7650*/  CS2R R20, SRZ ;  /* 0x0000000000147805 */ /* 0x000fd6000001ff00 */
[----:B------:R-:W-:Y:S05]  /*7660*/  @P0 BRA `(.L_x_2745) ;  /* 0x0000000000580947 */ /* 0x000fea0003800000 */
[----:B------:R-:W-:Y:S01]  /*7670*/  ULDC UR4, c[0x0][0x3f4] ;  /* 0x0000fd0000047ab9 */ /* 0x000fe20000000800 */
[----:B---3--:R-:W-:Y:S01]  /*7680*/  IMAD.MOV.U32 R8, RZ, RZ, R0 ;  /* 0x000000ffff087224 */ /* 0x008fe200078e0000 */
[----:B------:R-:W-:Y:S01]  /*7690*/  ISETP.GE.AND P3, PT, R211, UR4, PT ;  /* 0x00000004d3007c0c */ /* 0x000fe2000bf66270 */
[----:B--2---:R-:W-:Y:S01]  /*76a0*/  IMAD.MOV.U32 R9, RZ, RZ, R3 ;  /* 0x000000ffff097224 */ /* 0x004fe200078e0003 */
[----:B------:R-:W-:Y:S01]  /*76b0*/  ISETP.GE.AND P2, PT, R204, UR4, PT ;  /* 0x00000004cc007c0c */ /* 0x000fe2000bf46270 */
[----:B----4-:R-:W-:Y:S01]  /*76c0*/  IMAD.MOV.U32 R15, RZ, RZ, R5 ;  /* 0x000000ffff0f7224 */ /* 0x010fe200078e0005 */
[----:B------:R-:W-:-:S09]  /*76d0*/  CS2R R28, SRZ ;  /* 0x00000000001c7805 */ /* 0x000fd2000001ff00 */
[C---:B0-----:R-:W-:Y:S01]  /*76e0*/  @!P3 IMAD.SHL.U32 R13, R211.reuse, 0x2, RZ ;  /* 0x00000002d30db824 */ /* 0x041fe200078e00ff */
[----:B------:R-:W-:Y:S01]  /*76f0*/  @!P3 SHF.L.U64.HI R24, R211, 0x1, R32 ;  /* 0x00000001d318b819 */ /* 0x000fe20000010220 */
[----:B------:R-:W-:-:S03]  /*7700*/  @!P2 IMAD.WIDE R30, R204, 0x2, R8 ;  /* 0x00000002cc1ea825 */ /* 0x000fc600078e0208 */
[-C--:B------:R-:W-:Y:S02]  /*7710*/  @!P3 IADD3 R8, P0, R0, R13.reuse, RZ ;  /* 0x0000000d0008b210 */ /* 0x080fe40007f1e0ff */
[----:B------:R-:W-:Y:S02]  /*7720*/  @!P3 IADD3 R12, P1, R14, R13, RZ ;  /* 0x0000000d0e0cb210 */ /* 0x000fe40007f3e0ff */
        /* <DEDUP_REMOVED lines=10> */
.L_x_2745:
[----:B------:R-:W-:Y:S05]  /*77d0*/  BSYNC B1 ;  /* 0x0000000000017941 */ /* 0x000fea0003800000 */
.L_x_2744:
[----:B0----5:R-:W-:Y:S01]  /*77e0*/  IMAD.MOV.U32 R8, RZ, RZ, R25 ;  /* 0x000000ffff087224 */ /* 0x021fe200078e0019 */
[----:B------:R-:W-:Y:S01]  /*77f0*/  UMOV UR4, 0xffffffff ;  /* 0xffffffff00047882 */ /* 0x000fe20000000000 */
[----:B---3--:R-:W-:Y:S02]  /*7800*/  IMAD.MOV.U32 R0, RZ, RZ, R26 ;  /* 0x000000ffff007224 */ /* 0x008fe400078e001a */
[----:B--2---:R-:W-:Y:S01]  /*7810*/  IMAD.MOV.U32 R3, RZ, RZ, R27 ;  /* 0x000000ffff037224 */ /* 0x004fe200078e001b */
[----:B------:R-:W-:Y:S01]  /*7820*/  PRMT R44, R8, 0x7610, R44 ;  /* 0x00007610082c7816 */ /* 0x000fe2000000002c */
[----:B----4-:R-:W-:Y:S02]  /*7830*/  IMAD.MOV.U32 R5, RZ, RZ, R24 ;  /* 0x000000ffff057224 */ /* 0x010fe400078e0018 */
[----:B------:R-:W-:Y:S01]  /*7840*/  IMAD.MOV.U32 R8, RZ, RZ, R21 ;  /* 0x000000ffff087224 */ /* 0x000fe200078e0015 */
[----:B------:R-:W-:Y:S01]  /*7850*/  PRMT R39, R0, 0x5410, R3 ;  /* 0x0000541000277816 */ /* 0x000fe20000000003 */
[----:B------:R-:W-:Y:S01]  /*7860*/  IMAD.MOV.U32 R0, RZ, RZ, R28 ;  /* 0x000000ffff007224 */ /* 0x000fe200078e001c */
[----:B------:R-:W-:Y:S01]  /*7870*/  PRMT R43, R5, 0x7610, R43 ;  /* 0x00007610052b7816 */ /* 0x000fe2000000002b */
[----:B------:R-:W-:Y:S01]  /*7880*/  IMAD.MOV.U32 R3, RZ, RZ, R29 ;  /* 0x000000ffff037224 */ /* 0x000fe200078e001d */
[----:B------:R-:W-:Y:S01]  /*7890*/  PRMT R46, R8, 0x7610, R46 ;  /* 0x00007610082e7816 */ /* 0x000fe2000000002e */
[----:B------:R-:W-:Y:S01]  /*78a0*/  IMAD.MOV.U32 R5, RZ, RZ, R20 ;  /* 0x000000ffff057224 */ /* 0x000fe200078e0014 */
[----:B------:R-:W-:-:S02]  /*78b0*/  PRMT R45, R0, 0x7610, R45 ;  /* 0x00007610002d7816 */ /* 0x000fc4000000002d */
[----:B------:R-:W-:Y:S02]  /*78c0*/  CS2R R8, SRZ ;  /* 0x0000000000087805 */ /* 0x000fe4000001ff00 */
[----:B------:R-:W-:Y:S02]  /*78d0*/  PRMT R43, R43, 0x5410, R3 ;  /* 0x000054102b2b7816 */ /* 0x000fe40000000003 */
[----:B------:R-:W-:Y:S01]  /*78e0*/  PRMT R44, R44, 0x5410, R5 ;  /* 0x000054102c2c7816 */ /* 0x000fe20000000005 */
[----:B------:R-:W-:Y:S06]  /*78f0*/  BRA.DIV UR4, `(.L_x_2746) ;  /* 0x000001c6041c7947 */ /* 0x000fec000b800000 */
[----:B------:R0:W2:Y:S04]  /*7900*/  SHFL.IDX PT, R3, R7, 0x1, 0x1c1f ;  /* 0x003c1f0007037f89 */ /* 0x0000a800000e0000 */
[----:B------:R0:W3:Y:S04]  /*7910*/  SHFL.IDX PT, R0, R6, 0x1, 0x1c1f ;  /* 0x003c1f0006007f89 */ /* 0x0000e800000e0000 */
[----:B------:R0:W4:Y:S04]  /*7920*/  SHFL.IDX PT, R5, R10, 0x1, 0x1c1f ;  /* 0x003c1f000a057f89 */ /* 0x00012800000e0000 */
[----:B-1----:R-:W1:Y:S02]  /*7930*/  SHFL.IDX PT, R4, R4, 0x1, 0x1c1f ;  /* 0x003c1f0004047f89 */ /* 0x002e6400000e0000 */
.L_x_3070:
[----:B------:R-:W-:Y:S01]  /*7940*/  VIADD R41, R41, 0x40 ;  /* 0x0000004029297836 */ /* 0x000fe20000000000 */
[----:B0-----:R-:W-:Y:S01]  /*7950*/  LEA.HI R6, R234, R234, RZ, 0x1 ;  /* 0x000000eaea067211 */ /* 0x001fe200078f08ff */
[----:B------:R-:W-:Y:S01]  /*7960*/  BSSY B1, `(.L_x_2747) ;  /* 0x000001e000017945 */ /* 0x000fe20003800000 */
[----:B------:R-:W-:Y:S02]  /*7970*/  CS2R R10, SRZ ;  /* 0x00000000000a7805 */ /* 0x000fe4000001ff00 */
[----:B------:R-:W-:Y:S02]  /*7980*/  CS2R R14, SRZ ;  /* 0x00000000000e7805 */ /* 0x000fe4000001ff00 */
[----:B------:R-:W-:Y:S02]  /*7990*/  ISETP.GE.AND P0, PT, R41, R42, PT ;  /* 0x0000002a2900720c */ /* 0x000fe40003f06270 */
[----:B------:R-:W-:Y:S02]  /*79a0*/  CS2R R12, SRZ ;  /* 0x00000000000c7805 */ /* 0x000fe4000001ff00 */
[----:B------:R-:W-:-:S05]  /*79b0*/  LOP3.LUT R7, R6, 0xfffffffe, RZ, 0xc0, !PT ;  /* 0xfffffffe06077812 */ /* 0x000fca00078ec0ff */
[----:B------:R-:W-:-:S05]  /*79c0*/  IMAD.IADD R7, R234, 0x1, -R7 ;  /* 0x00000001ea077824 */ /* 0x000fca00078e0a07 */
[----:B------:R-:W-:Y:S01]  /*79d0*/  SHF.L.U32 R40, R7, 0x1f, RZ ;  /* 0x0000001f07287819 */ /* 0x000fe200000006ff */
[----:B------:R-:W-:Y:S06]  /*79e0*/  @P0 BRA `(.L_x_2748) ;  /* 0x0000000000540947 */ /* 0x000fec0003800000 */
[----:B------:R-:W-:Y:S01]  /*79f0*/  ULDC UR4, c[0x0][0x3f4] ;  /* 0x0000fd0000047ab9 */ /* 0x000fe20000000800 */
[----:B---3--:R-:W-:Y:S01]  /*7a00*/  IMAD.MOV.U32 R6, RZ, RZ, R0 ;  /* 0x000000ffff067224 */ /* 0x008fe200078e0000 */
[----:B------:R-:W-:Y:S01]  /*7a10*/  ISETP.GE.AND P2, PT, R204, UR4, PT ;  /* 0x00000004cc007c0c */ /* 0x000fe2000bf46270 */
[----:B--2---:R-:W-:Y:S01]  /*7a20*/  IMAD.MOV.U32 R7, RZ, RZ, R3 ;  /* 0x000000ffff077224 */ /* 0x004fe200078e0003 */
[----:B------:R-:W-:Y:S02]  /*7a30*/  ISETP.GE.AND P3, PT, R211, UR4, PT ;  /* 0x00000004d3007c0c */ /* 0x000fe4000bf66270 */
[----:B------:R-:W-:-:S09]  /*7a40*/  CS2R R14, SRZ ;  /* 0x00000000000e7805 */ /* 0x000fd2000001ff00 */
[C---:B------:R-:W-:Y:S02]  /*7a50*/  @!P2 IMAD.WIDE R36, R204.reuse, 0x2, R6 ;  /* 0x00000002cc24a825 */ /* 0x040fe400078e0206 */
[C---:B------:R-:W-:Y:S02]  /*7a60*/  @!P3 SHF.L.U64.HI R10, R211.reuse, 0x1, R32 ;  /* 0x00000001d30ab819 */ /* 0x040fe40000010220 */
[----:B------:R-:W-:Y:S01]  /*7a70*/  @!P3 IMAD.SHL.U32 R7, R211, 0x2, RZ ;  /* 0x00000002d307b824 */ /* 0x000fe200078e00ff */
[----:B------:R-:W-:Y:S02]  /*7a80*/  CS2R R8, SRZ ;  /* 0x0000000000087805 */ /* 0x000fe4000001ff00 */
[----:B------:R-:W-:Y:S01]  /*7a90*/  CS2R R12, SRZ ;  /* 0x00000000000c7805 */ /* 0x000fe2000001ff00 */
[----:B------:R0:W5:Y:S01]  /*7aa0*/  @!P2 LD.E.64 R14, desc[UR38][R36.64] ;  /* 0x00000026240ea980 */ /* 0x000162000c101b00 */
[----:B-1--4-:R-:W-:Y:S01]  /*7ab0*/  @!P2 IMAD.WIDE R32, R204, 0x2, R4 ;  /* 0x00000002cc20a825 */ /* 0x012fe200078e0204 */
[----:B------:R-:W-:-:S02]  /*7ac0*/  @!P3 IADD3 R30, P0, R0, R7, RZ ;  /* 0x00000007001eb210 */ /* 0x000fc40007f1e0ff */
[----:B------:R-:W-:Y:S02]  /*7ad0*/  @!P3 IADD3 R6, P1, R4, R7, RZ ;  /* 0x000000070406b210 */ /* 0x000fe40007f3e0ff */
[----:B------:R0:W5:Y:S01]  /*7ae0*/  @!P2 LD.E.64 R8, desc[UR38][R32.64] ;  /* 0x000000262008a980 */ /* 0x000162000c101b00 */
[--C-:B------:R-:W-:Y:S02]  /*7af0*/  @!P3 IMAD.X R31, R3, 0x1, R10.reuse, P0 ;  /* 0x00000001031fb824 */ /* 0x100fe400000e060a */
[----:B------:R-:W-:Y:S01]  /*7b00*/  @!P3 IMAD.X R7, R5, 0x1, R10, P1 ;  /* 0x000000010507b824 */ /* 0x000fe200008e060a */
[----:B------:R-:W-:Y:S02]  /*7b10*/  CS2R R10, SRZ ;  /* 0x00000000000a7805 */ /* 0x000fe4000001ff00 */
[----:B------:R0:W5:Y:S04]  /*7b20*/  @!P3 LD.E.64 R12, desc[UR38][R30.64] ;  /* 0x000000261e0cb980 */ /* 0x000168000c101b00 */
[----:B------:R0:W5:Y:S02]  /*7b30*/  @!P3 LD.E.64 R10, desc[UR38][R6.64] ;  /* 0x00000026060ab980 */ /* 0x000164000c101b00 */
.L_x_2748:
[----:B------:R-:W-:Y:S05]  /*7b40*/  BSYNC B1 ;  /* 0x0000000000017941 */ /* 0x000fea0003800000 */
.L_x_2747:
[----:B------:R-:W2:Y:S01]  /*7b50*/  SYNCS.PHASECHK.TRANS64.TRYWAIT P0, [R19+URZ+0x22800], R40 ;  /* 0x02280028130075a7 */ /* 0x000ea2000800017f */
[----:B---3--:R-:W-:Y:S01]  /*7b60*/  IMAD.SHL.U32 R0, R38, 0x40, RZ ;  /* 0x0000004026007824 */ /* 0x008fe200078e00ff */
[----:B0-----:R-:W-:Y:S01]  /*7b70*/  VIADDMNMX R30, R42, -R213, 0x80, PT ;  /* 0x000000802a1e7446 */ /* 0x001fe200038009d5 */
[----:B-1---5:R-:W-:Y:S01]  /*7b80*/  IMAD.MOV.U32 R4, RZ, RZ, R8 ;  /* 0x000000ffff047224 */ /* 0x022fe200078e0008 */
[----:B------:R-:W-:Y:S01]  /*7b90*/  BSSY B1, `(.L_x_2749) ;  /* 0x000001a000017945 */ /* 0x000fe20003800000 */
[----:B----4-:R-:W-:Y:S01]  /*7ba0*/  IMAD.MOV.U32 R5, RZ, RZ, R11 ;  /* 0x000000ffff057224 */ /* 0x010fe200078e000b */
[----:B--2---:R-:W-:Y:S01]  /*7bb0*/  LOP3.LUT R3, R0, 0x1c0, RZ, 0xc0, !PT ;  /* 0x000001c000037812 */ /* 0x004fe200078ec0ff */
[----:B------:R-:W-:Y:S01]  /*7bc0*/  IMAD.MOV.U32 R6, RZ, RZ, R14 ;  /* 0x000000ffff067224 */ /* 0x000fe200078e000e */
[----:B------:R-:W-:Y:S01]  /*7bd0*/  PRMT R41, R4, 0x7610, R41 ;  /* 0x0000761004297816 */ /* 0x000fe20000000029 */
[----:B------:R-:W-:Y:S01]  /*7be0*/  IMAD.MOV.U32 R4, RZ, RZ, R10 ;  /* 0x000000ffff047224 */ /* 0x000fe200078e000a */
[----:B------:R-:W-:-:S02]  /*7bf0*/  LOP3.LUT R0, R3, 0x18, R16, 0xf8, !PT ;  /* 0x0000001803007812 */ /* 0x000fc400078ef810 */
[----:B------:R-:W-:Y:S02]  /*7c00*/  SHF.R.U32.HI R3, RZ, 0x3, R3 ;  /* 0x00000003ff037819 */ /* 0x000fe40000011603 */
[----:B------:R-:W-:Y:S01]  /*7c10*/  PRMT R45, R45, 0x5410, R4 ;  /* 0x000054102d2d7816 */ /* 0x000fe20000000004 */
[----:B------:R-:W-:Y:S01]  /*7c20*/  IMAD.MOV.U32 R4, RZ, RZ, R15 ;  /* 0x000000ffff047224 */ /* 0x000fe200078e000f */
[----:B------:R-:W-:Y:S01]  /*7c30*/  LOP3.LUT R3, R0, R3, RZ, 0x3c, !PT ;  /* 0x0000000300037212 */ /* 0x000fe200078e3cff */
[----:B------:R-:W-:Y:S01]  /*7c40*/  IMAD.MOV.U32 R0, RZ, RZ, R9 ;  /* 0x000000ffff007224 */ /* 0x000fe200078e0009 */
[----:B------:R-:W-:Y:S01]  /*7c50*/  PRMT R47, R5, 0x7610, R47 ;  /* 0x00007610052f7816 */ /* 0x000fe2000000002f */
[----:B------:R-:W-:Y:S01]  /*7c60*/  IMAD.MOV.U32 R5, RZ, RZ, R12 ;  /* 0x000000ffff057224 */ /* 0x000fe200078e000c */
[----:B------:R-:W-:Y:S02]  /*7c70*/  PRMT R42, R4, 0x7610, R42 ;  /* 0x00007610042a7816 */ /* 0x000fe4000000002a */
[----:B------:R-:W-:Y:S01]  /*7c80*/  PRMT R41, R41, 0x5410, R0 ;  /* 0x0000541029297816 */ /* 0x000fe20000000000 */
[----:B------:R-:W-:Y:S01]  /*7c90*/  IMAD R0, R220, 0x200, R3 ;  /* 0x00000200dc007824 */ /* 0x000fe200078e0203 */
[----:B------:R-:W-:Y:S01]  /*7ca0*/  PRMT R48, R5, 0x7610, R48 ;  /* 0x0000761005307816 */ /* 0x000fe20000000030 */
[----:B------:R-:W-:Y:S01]  /*7cb0*/  IMAD.MOV.U32 R5, RZ, RZ, R13 ;  /* 0x000000ffff057224 */ /* 0x000fe200078e000d */
[----:B------:R-:W-:Y:S01]  /*7cc0*/  LOP3.LUT P2, RZ, R38, 0x4, RZ, 0xc0, !PT ;  /* 0x0000000426ff7812 */ /* 0x000fe2000784c0ff */
[----:B------:R-:W-:Y:S01]  /*7cd0*/  IMAD R3, R0, 0x2, R19 ;  /* 0x0000000200037824 */ /* 0x000fe200078e0213 */
[----:B------:R-:W-:-:S02]  /*7ce0*/  PRMT R46, R46, 0x5410, R6 ;  /* 0x000054102e2e7816 */ /* 0x000fc40000000006 */
[----:B------:R-:W-:Y:S01]  /*7cf0*/  ISETP.GE.AND P1, PT, R23, R30, PT ;  /* 0x0000001e1700720c */ /* 0x000fe20003f26270 */
[C---:B------:R-:W-:Y:S02]  /*7d00*/  VIADD R4, R3.reuse, 0x18400 ;  /* 0x0001840003047836 */ /* 0x040fe40000000000 */
[----:B------:R-:W-:Y:S01]  /*7d10*/  VIADD R0, R3, 0x18440 ;  /* 0x0001844003007836 */ /* 0x000fe20000000000 */
[----:B------:R-:W-:Y:S09]  /*7d20*/  @!P0 BRA `(.L_x_2750) ;  /* 0x000001c000848947 */ /* 0x000ff20003800000 */
.L_x_3071:
[----:B------:R-:W-:Y:S05]  /*7d30*/  BSYNC B1 ;  /* 0x0000000000017941 */ /* 0x000fea0003800000 */
.L_x_2749:
[----:B------:R-:W-:Y:S01]  /*7d40*/  BSSY B1, `(.L_x_2751) ;  /* 0x0000067000017945 */ /* 0x000fe20003800000 */
[----:B------:R-:W-:Y:S01]  /*7d50*/  PRMT R42, R42, 0x5410, R5 ;  /* 0x000054102a2a7816 */ /* 0x000fe20000000005 */
[----:B------:R-:W-:Y:S02]  /*7d60*/  @P2 VIADD R0, R4, 0xffffffc0 ;  /* 0xffffffc004002836 */ /* 0x000fe40000000000 */
[----:B------:R-:W-:Y:S05]  /*7d70*/  @P1 BRA `(.L_x_2752) ;  /* 0x00000004008c1947 */ /* 0x000fea0003800000 */
[----:B------:R-:W1:Y:S01]  /*7d80*/  LDC R4, c[0x0][0x3f4] ;  /* 0x0000fd00ff047b82 */ /* 0x000e620000000800 */
[----:B------:R-:W-:Y:S01]  /*7d90*/  BSSY B2, `(.L_x_2753) ;  /* 0x0000032000027945 */ /* 0x000fe20003800000 */
[-C--:B-1----:R-:W-:Y:S02]  /*7da0*/  ISETP.GE.AND P0, PT, R204, R4.reuse, PT ;  /* 0x00000004cc00720c */ /* 0x082fe40003f06270 */
[----:B------:R-:W-:-:S11]  /*7db0*/  ISETP.GE.AND P1, PT, R211, R4, PT ;  /* 0x00000004d300720c */ /* 0x000fd60003f26270 */
[----:B------:R-:W-:Y:S05]  /*7dc0*/  @P0 BRA `(.L_x_2754) ;  /* 0x0000000000b80947 */ /* 0x000fea0003800000 */
[----:B------:R-:W1:Y:S01]  /*7dd0*/  LDS.128 R4, [R3+0x18400] ;  /* 0x0184000003047984 */ /* 0x000e620000000c00 */
[----:B------:R-:W-:Y:S02]  /*7de0*/  SHF.R.U32.HI R36, RZ, 0x10, R27 ;  /* 0x00000010ff247819 */ /* 0x000fe4000001161b */
[----:B------:R-:W-:Y:S02]  /*7df0*/  SHF.R.U32.HI R32, RZ, 0x10, R29 ;  /* 0x00000010ff207819 */ /* 0x000fe4000001161d */
[----:B------:R-:W-:Y:S02]  /*7e00*/  PRMT R36, R39, 0x5432, R36 ;  /* 0x0000543227247816 */ /* 0x000fe40000000024 */
[----:B------:R-:W-:Y:S02]  /*7e10*/  PRMT R32, R43, 0x5432, R32 ;  /* 0x000054322b207816 */ /* 0x000fe40000000020 */
[----:B------:R-:W-:Y:S01]  /*7e20*/  SHF.R.U64 R35, R26, 0x10, R27 ;  /* 0x000000101a237819 */ /* 0x000fe2000000121b */
[----:B------:R-:W-:Y:S01]  /*7e30*/  IMAD.U32 R37, R36, 0x10000, RZ ;  /* 0x0001000024257824 */ /* 0x000fe200078e00ff */
[----:B------:R-:W-:Y:S01]  /*7e40*/  SHF.R.U64 R31, R28, 0x10, R29 ;  /* 0x000000101c1f7819 */ /* 0x000fe2000000121d */
[----:B------:R-:W-:Y:S01]  /*7e50*/  IMAD.U32 R33, R32, 0x10000, RZ ;  /* 0x0001000020217824 */ /* 0x000fe200078e00ff */
[----:B------:R-:W-:-:S02]  /*7e60*/  LOP3.LUT R36, R36, 0xffff0000, RZ, 0xc0, !PT ;  /* 0xffff000024247812 */ /* 0x000fc400078ec0ff */
[----:B------:R-:W-:Y:S02]  /*7e70*/  PRMT R35, R39, 0x5410, R35 ;  /* 0x0000541027237816 */ /* 0x000fe40000000023 */
[----:B------:R-:W-:Y:S02]  /*7e80*/  LOP3.LUT R32, R32, 0xffff0000, RZ, 0xc0, !PT ;  /* 0xffff000020207812 */ /* 0x000fe400078ec0ff */
[----:B------:R-:W-:Y:S02]  /*7e90*/  PRMT R31, R45, 0x5410, R31 ;  /* 0x000054102d1f7816 */ /* 0x000fe4000000001f */
[C---:B-1----:R-:W-:Y:S01]  /*7ea0*/  LOP3.LUT R27, R6.reuse, 0xffff0000, RZ, 0xc0, !PT ;  /* 0xffff0000061b7812 */ /* 0x042fe200078ec0ff */
[----:B------:R-:W-:Y:S01]  /*7eb0*/  IMAD.U32 R26, R6, 0x10000, RZ ;  /* 0x00010000061a7824 */ /* 0x000fe200078e00ff */
[C---:B------:R-:W-:Y:S01]  /*7ec0*/  LOP3.LUT R29, R7.reuse, 0xffff0000, RZ, 0xc0, !PT ;  /* 0xffff0000071d7812 */ /* 0x040fe200078ec0ff */
[----:B------:R-:W-:Y:S02]  /*7ed0*/  IMAD.U32 R28, R7, 0x10000, RZ ;  /* 0x00010000071c7824 */ /* 0x000fe400078e00ff */
[C---:B------:R-:W-:Y:S01]  /*7ee0*/  FMUL.FTZ R39, R27.reuse, R37 ;  /* 0x000000251b277220 */ /* 0x040fe20000410000 */
[----:B------:R-:W-:Y:S01]  /*7ef0*/  FMUL.FTZ R38, R27, R33 ;  /* 0x000000211b267220 */ /* 0x000fe20000410000 */
[----:B------:R-:W-:Y:S01]  /*7f00*/  FMUL.FTZ R27, R29, R36 ;  /* 0x000000241d1b7220 */ /* 0x000fe20000410000 */
[----:B------:R-:W-:-:S02]  /*7f10*/  IMAD.U32 R6, R4, 0x10000, RZ ;  /* 0x0001000004067824 */ /* 0x000fc400078e00ff */
[C---:B------:R-:W-:Y:S01]  /*7f20*/  FFMA.FTZ R39, R26.reuse, R33, -R39 ;  /* 0x000000211a277223 */ /* 0x040fe20000010827 */
[----:B------:R-:W-:Y:S01]  /*7f30*/  FFMA.FTZ R38, R26, R37, R38 ;  /* 0x000000251a267223 */ /* 0x000fe20000010026 */
[----:B------:R-:W-:Y:S02]  /*7f40*/  IMAD.U32 R7, R5, 0x10000, RZ ;  /* 0x0001000005077824 */ /* 0x000fe400078e00ff */
[-C--:B------:R-:W-:Y:S01]  /*7f50*/  FMUL.FTZ R33, R29, R32.reuse ;  /* 0x000000201d217220 */ /* 0x080fe20000410000 */
[----:B------:R-:W-:Y:S01]  /*7f60*/  FFMA.FTZ R37, R28, R32, -R27 ;  /* 0x000000201c257223 */ /* 0x000fe2000001081b */
[----:B------:R-:W-:Y:S01]  /*7f70*/  LOP3.LUT R4, R4, 0xffff0000, RZ, 0xc0, !PT ;  /* 0xffff000004047812 */ /* 0x000fe200078ec0ff */
[----:B------:R-:W-:Y:S01]  /*7f80*/  IMAD.U32 R29, R35, 0x10000, RZ ;  /* 0x00010000231d7824 */ /* 0x000fe200078e00ff */
[----:B------:R-:W-:Y:S01]  /*7f90*/  LOP3.LUT R5, R5, 0xffff0000, RZ, 0xc0, !PT ;  /* 0xffff000005057812 */ /* 0x000fe200078ec0ff */
[----:B------:R-:W-:Y:S01]  /*7fa0*/  IMAD.U32 R27, R31, 0x10000, RZ ;  /* 0x000100001f1b7824 */ /* 0x000fe200078e00ff */
[----:B------:R-:W-:Y:S01]  /*7fb0*/  LOP3.LUT R32, R35, 0xffff0000, RZ, 0xc0, !PT ;  /* 0xffff000023207812 */ /* 0x000fe200078ec0ff */
[----:B0-----:R-:W-:Y:S01]  /*7fc0*/  FFMA.FTZ R40, R28, R36, R33 ;  /* 0x000000241c287223 */ /* 0x001fe20000010021 */
[----:B------:R-:W-:Y:S01]  /*7fd0*/  LOP3.LUT R26, R31, 0xffff0000, RZ, 0xc0, !PT ;  /* 0xffff00001f1a7812 */ /* 0x000fe200078ec0ff */
[C---:B------:R-:W-:Y:S01]  /*7fe0*/  FMUL.FTZ R31, R4.reuse, R29 ;  /* 0x0000001d041f7220 */ /* 0x040fe20000410000 */
[----:B------:R-:W-:Y:S01]  /*7ff0*/  FMUL.FTZ R28, R4, R27 ;  /* 0x0000001b041c7220 */ /* 0x000fe20000410000 */
[----:B------:R-:W-:-:S02]  /*8000*/  FMUL.FTZ R36, R5, R32 ;  /* 0x0000002005247220 */ /* 0x000fc40000410000 */
[-C--:B------:R-:W-:Y:S01]  /*8010*/  FMUL.FTZ R33, R5, R26.reuse ;  /* 0x0000001a05217220 */ /* 0x080fe20000410000 */
[C---:B------:R-:W-:Y:S01]  /*8020*/  FFMA.FTZ R4, R6.reuse, R27, -R31 ;  /* 0x0000001b06047223 */ /* 0x040fe2000001081f */
[----:B------:R-:W-:Y:S01]  /*8030*/  FFMA.FTZ R29, R6, R29, R28 ;  /* 0x0000001d061d7223 */ /* 0x000fe2000001001c */
[C---:B------:R-:W-:Y:S01]  /*8040*/  FFMA.FTZ R5, R7.reuse, R26, -R36 ;  /* 0x0000001a07057223 */ /* 0x040fe20000010824 */
[----:B------:R-:W-:Y:S01]  /*8050*/  FFMA.FTZ R32, R7, R32, R33 ;  /* 0x0000002007207223 */ /* 0x000fe20000010021 */
[----:B------:R-:W-:Y:S02]  /*8060*/  F2FP.BF16.F32.PACK_AB R6, R38, R39 ;  /* 0x000000272606723e */ /* 0x000fe400000010ff */
[----:B------:R-:W-:Y:S02]  /*8070*/  F2FP.BF16.F32.PACK_AB R7, R40, R37 ;  /* 0x000000252807723e */ /* 0x000fe400000010ff */
[----:B------:R-:W-:Y:S02]  /*8080*/  F2FP.BF16.F32.PACK_AB R4, R29, R4 ;  /* 0x000000041d04723e */ /* 0x000fe400000010ff */
[----:B------:R-:W-:-:S05]  /*8090*/  F2FP.BF16.F32.PACK_AB R5, R32, R5 ;  /* 0x000000052005723e */ /* 0x000fca00000010ff */
[----:B------:R1:W-:Y:S02]  /*80a0*/  STS.128 [R3+0x18400], R4 ;  /* 0x0184000403007388 */ /* 0x0003e40000000c00 */
.L_x_2754:
[----:B------:R-:W-:Y:S05]  /*80b0*/  BSYNC B2 ;  /* 0x0000000000027941 */ /* 0x000fea0003800000 */
.L_x_2753:
[----:B------:R-:W-:Y:S05]  /*80c0*/  @P1 BRA `(.L_x_2752) ;  /* 0x0000000000b81947 */ /* 0x000fea0003800000 */
[----:B-1----:R-:W1:Y:S01]  /*80d0*/  LDS.128 R4, [R0] ;  /* 0x0000000000047984 */ /* 0x002e620000000c00 */
        /* <DEDUP_REMOVED lines=8> */
[----:B------:R-:W-:-:S02]  /*8160*/  PRMT R26, R44, 0x5432, R26 ;  /* 0x000054322c1a7816 */ /* 0x000fc4000000001a */
[----:B------:R-:W-:Y:S02]  /*8170*/  LOP3.LUT R31, R31, 0xffff0000, RZ, 0xc0, !PT ;  /* 0xffff00001f1f7812 */ /* 0x000fe400078ec0ff */
        /* <DEDUP_REMOVED lines=8> */
[C---:B------:R-:W-:Y:S01]  /*8200*/  IMAD.U32 R6, R4.reuse, 0x10000, RZ ;  /* 0x0001000004067824 */ /* 0x040fe200078e00ff */
[----:B------:R-:W-:Y:S01]  /*8210*/  LOP3.LUT R4, R4, 0xffff0000, RZ, 0xc0, !PT ;  /* 0xffff000004047812 */ /* 0x000fe200078ec0ff */
[----:B------:R-:W-:-:S02]  /*8220*/  IMAD.U32 R7, R5, 0x10000, RZ ;  /* 0x0001000005077824 */ /* 0x000fc400078e00ff */
[C---:B------:R-:W-:Y:S01]  /*8230*/  FFMA.FTZ R32, R20.reuse, R32, R21 ;  /* 0x0000002014207223 */ /* 0x040fe20000010015 */
[----:B------:R-:W-:Y:S01]  /*8240*/  FFMA.FTZ R33, R20, R28, -R33 ;  /* 0x0000001c14217223 */ /* 0x000fe20000010821 */
[C---:B------:R-:W-:Y:S01]  /*8250*/  IMAD.U32 R21, R26.reuse, 0x10000, RZ ;  /* 0x000100001a157824 */ /* 0x040fe200078e00ff */
[----:B------:R-:W-:Y:S01]  /*8260*/  LOP3.LUT R5, R5, 0xffff0000, RZ, 0xc0, !PT ;  /* 0xffff000005057812 */ /* 0x000fe200078ec0ff */
[C---:B------:R-:W-:Y:S01]  /*8270*/  FMUL.FTZ R35, R25.reuse, R31 ;  /* 0x0000001f19237220 */ /* 0x040fe20000410000 */
[-C--:B------:R-:W-:Y:S01]  /*8280*/  FMUL.FTZ R37, R25, R27.reuse ;  /* 0x0000001b19257220 */ /* 0x080fe20000410000 */
[C---:B------:R-:W-:Y:S01]  /*8290*/  LOP3.LUT R20, R29.reuse, 0xffff0000, RZ, 0xc0, !PT ;  /* 0xffff00001d147812 */ /* 0x040fe200078ec0ff */
[----:B------:R-:W-:Y:S01]  /*82a0*/  IMAD.U32 R25, R29, 0x10000, RZ ;  /* 0x000100001d197824 */ /* 0x000fe200078e00ff */
[----:B------:R-:W-:Y:S01]  /*82b0*/  LOP3.LUT R26, R26, 0xffff0000, RZ, 0xc0, !PT ;  /* 0xffff00001a1a7812 */ /* 0x000fe200078ec0ff */
[C---:B------:R-:W-:Y:S01]  /*82c0*/  FFMA.FTZ R35, R24.reuse, R27, -R35 ;  /* 0x0000001b18237223 */ /* 0x040fe20000010823 */
[----:B------:R-:W-:Y:S01]  /*82d0*/  FFMA.FTZ R36, R24, R31, R37 ;  /* 0x0000001f18247223 */ /* 0x000fe20000010025 */
        /* <DEDUP_REMOVED lines=13> */
.L_x_2752:
[----:B------:R-:W-:Y:S05]  /*83b0*/  BSYNC B1 ;  /* 0x0000000000017941 */ /* 0x000fea0003800000 */
.L_x_2751:
        /* <DEDUP_REMOVED lines=17> */
[----:B------:R-:W-:Y:S02]  /*84d0*/  LOP3.LUT R21, R21, 0xffff0000, RZ, 0xc0, !PT ;  /* 0xffff000015157812 */ /* 0x000fe400078ec0ff */
[----:B------:R-:W-:Y:S02]  /*84e0*/  PRMT R20, R46, 0x5432, R20 ;  /* 0x000054322e147816 */ /* 0x000fe40000000014 */
        /* <DEDUP_REMOVED lines=11> */
[-C--:B------:R-:W-:Y:S01]  /*85a0*/  FFMA.FTZ R27, R14, R21.reuse, -R9 ;  /* 0x000000150e1b7223 */ /* 0x080fe20000010809 */
[C---:B------:R-:W-:Y:S01]  /*85b0*/  IMAD.U32 R7, R5.reuse, 0x10000, RZ ;  /* 0x0001000005077824 */ /* 0x040fe200078e00ff */
[----:B------:R-:W-:Y:S01]  /*85c0*/  LOP3.LUT R4, R4, 0xffff0000, RZ, 0xc0, !PT ;  /* 0xffff000004047812 */ /* 0x000fe200078ec0ff */
[C---:B------:R-:W-:Y:S01]  /*85d0*/  IMAD.U32 R9, R20.reuse, 0x10000, RZ ;  /* 0x0001000014097824 */ /* 0x040fe200078e00ff */
[----:B------:R-:W-:Y:S01]  /*85e0*/  LOP3.LUT R5, R5, 0xffff0000, RZ, 0xc0, !PT ;  /* 0xffff000005057812 */ /* 0x000fe200078ec0ff */
[----:B------:R-:W-:Y:S01]  /*85f0*/  FMUL.FTZ R31, R15, R21 ;  /* 0x000000150f1f7220 */ /* 0x000fe20000410000 */
[C---:B------:R-:W-:Y:S01]  /*8600*/  LOP3.LUT R8, R25.reuse, 0xffff0000, RZ, 0xc0, !PT ;  /* 0xffff000019087812 */ /* 0x040fe200078ec0ff */
[----:B------:R-:W-:Y:S01]  /*8610*/  IMAD.U32 R15, R25, 0x10000, RZ ;  /* 0x00010000190f7824 */ /* 0x000fe200078e00ff */
[----:B------:R-:W-:Y:S01]  /*8620*/  LOP3.LUT R20, R20, 0xffff0000, RZ, 0xc0, !PT ;  /* 0xffff000014147812 */ /* 0x000fe200078ec0ff */
        /* <DEDUP_REMOVED lines=12> */
[----:B------:R-:W-:-:S05]  /*86f0*/  F2FP.BF16.F32.PACK_AB R5, R8, R5 ;  /* 0x000000050805723e */ /* 0x000fca00000010ff */
[----:B------:R1:W-:Y:S02]  /*8700*/  STS.128 [R3+0x1a400], R4 ;  /* 0x01a4000403007388 */ /* 0x0003e40000000c00 */
.L_x_2757:
[----:B------:R-:W-:Y:S05]  /*8710*/  BSYNC B1 ;  /* 0x0000000000017941 */ /* 0x000fea0003800000 */
.L_x_2756:
[----:B------:R-:W-:Y:S05]  /*8720*/  @P1 BRA `(.L_x_2755) ;  /* 0x0000001400e81947 */ /* 0x000fea0003800000 */
[----:B-1----:R-:W1:Y:S01]  /*8730*/  LDS.128 R4, [R0+0x2000] ;  /* 0x0020000000047984 */ /* 0x002e620000000c00 */
[----:B------:R-:W-:Y:S02]  /*8740*/  SHF.R.U64 R3, R12, 0x10, R13 ;  /* 0x000000100c037819 */ /* 0x000fe4000000120d */
[----:B------:R-:W-:Y:S02]  /*8750*/  SHF.R.U32.HI R15, RZ, 0x10, R11 ;  /* 0x00000010ff0f7819 */ /* 0x000fe4000001160b */
[----:B------:R-:W-:Y:S02]  /*8760*/  SHF.R.U32.HI R12, RZ, 0x10, R13 ;  /* 0x00000010ff0c7819 */ /* 0x000fe4000001160d */
[----:B------:R-:W-:Y:S02]  /*8770*/  PRMT R15, R47, 0x5410, R15 ;  /* 0x000054102f0f7816 */ /* 0x000fe4000000000f */
[----:B------:R-:W-:Y:S02]  /*8780*/  PRMT R12, R42, 0x5432, R12 ;  /* 0x000054322a0c7816 */ /* 0x000fe4000000000c */
[----:B------:R-:W-:Y:S01]  /*8790*/  SHF.R.U64 R14, R10, 0x10, R11 ;  /* 0x000000100a0e7819 */ /* 0x000fe2000000120b */
[C---:B------:R-:W-:Y:S01]  /*87a0*/  IMAD.U32 R20, R15.reuse, 0x10000, RZ ;  /* 0x000100000f147824 */ /* 0x040fe200078e00ff */
[----:B------:R-:W-:Y:S01]  /*87b0*/  LOP3.LUT R15, R15, 0xffff0000, RZ, 0xc0, !PT ;  /* 0xffff00000f0f7812 */ /* 0x000fe200078ec0ff */
[C---:B------:R-:W-:Y:S01]  /*87c0*/  IMAD.U32 R13, R12.reuse, 0x10000, RZ ;  /* 0x000100000c0d7824 */ /* 0x040fe200078e00ff */
[----:B------:R-:W-:-:S02]  /*87d0*/  LOP3.LUT R12, R12, 0xffff0000, RZ, 0xc0, !PT ;  /* 0xffff00000c0c7812 */ /* 0x000fc400078ec0ff */
[----:B------:R-:W-:Y:S02]  /*87e0*/  PRMT R11, R48, 0x5410, R3 ;  /* 0x00005410300b7816 */ /* 0x000fe40000000003 */
[----:B------:R-:W-:Y:S02]  /*87f0*/  PRMT R14, R45, 0x5432, R14 ;  /* 0x000054322d0e7816 */ /* 0x000fe4000000000e */
[C---:B-1----:R-:W-:Y:S01]  /*8800*/  LOP3.LUT R9, R6.reuse, 0xffff0000, RZ, 0xc0, !PT ;  /* 0xffff000006097812 */ /* 0x042fe200078ec0ff */
[C---:B------:R-:W-:Y:S01]  /*8810*/  IMAD.U32 R10, R7.reuse, 0x10000, RZ ;  /* 0x00010000070a7824 */ /* 0x040fe200078e00ff */
[----:B------:R-:W-:Y:S01]  /*8820*/  LOP3.LUT R7, R7, 0xffff0000, RZ, 0xc0, !PT ;  /* 0xffff000007077812 */ /* 0x000fe200078ec0ff */
[----:B------:R-:W-:Y:S02]  /*8830*/  IMAD.U32 R8, R6, 0x10000, RZ ;  /* 0x0001000006087824 */ /* 0x000fe400078e00ff */
[C---:B------:R-:W-:Y:S01]  /*8840*/  FMUL.FTZ R21, R9.reuse, R20 ;  /* 0x0000001409157220 */ /* 0x040fe20000410000 */
[----:B------:R-:W-:Y:S01]  /*8850*/  FMUL.FTZ R9, R9, R13 ;  /* 0x0000000d09097220 */ /* 0x000fe20000410000 */
[----:B------:R-:W-:Y:S01]  /*8860*/  FMUL.FTZ R25, R7, R15 ;  /* 0x0000000f07197220 */ /* 0x000fe20000410000 */
[----:B------:R-:W-:-:S02]  /*8870*/  IMAD.U32 R3, R4, 0x10000, RZ ;  /* 0x0001000004037824 */ /* 0x000fc400078e00ff */
[C---:B------:R-:W-:Y:S01]  /*8880*/  FFMA.FTZ R21, R8.reuse, R13, -R21 ;  /* 0x0000000d08157223 */ /* 0x040fe20000010815 */
        /* <DEDUP_REMOVED lines=9> */
[----:B------:R-:W-:Y:S01]  /*8920*/  LOP3.LUT R11, R11, 0xffff0000, RZ, 0xc0, !PT ;  /* 0xffff00000b0b7812 */ /* 0x000fe200078ec0ff */
        /* <DEDUP_REMOVED lines=13> */
[----:B------:R3:W-:Y:S01]  /*8a00*/  STS.128 [R0+0x2000], R4 ;  /* 0x0020000400007388 */ /* 0x0007e20000000c00 */
[----:B------:R-:W-:Y:S05]  /*8a10*/  BRA `(.L_x_2755) ;  /* 0x00000014002c7947 */ /* 0x000fea0003800000 */
.L_x_2742:
[----:B------:R-:W1:Y:S01]  /*8a20*/  LDC R36, c[0x0][0x448] ;  /* 0x00011200ff247b82 */ /* 0x000e620000000800 */
[----:B------:R-:W-:Y:S01]  /*8a30*/  IMAD R3, R26, 0x40, R41 ;  /* 0x000000401a037824 */ /* 0x000fe200078e0229 */
[----:B------:R-:W-:Y:S01]  /*8a40*/  ULDC.64 UR4, c[0x0][0x3f8] ;  /* 0x0000fe0000047ab9 */ /* 0x000fe20000000a00 */
[----:B------:R-:W-:Y:S01]  /*8a50*/  ULDC.64 UR6, c[0x0][0x408] ;  /* 0x0001020000067ab9 */ /* 0x000fe20000000a00 */
[----:B------:R-:W-:Y:S01]  /*8a60*/  IMAD.MOV.U32 R26, RZ, RZ, R24 ;  /* 0x000000ffff1a7224 */ /* 0x000fe200078e0018 */
[----:B------:R-:W-:Y:S01]  /*8a70*/  SHF.R.S32.HI R43, RZ, 0x1f, R16 ;  /* 0x0000001fff2b7819 */ /* 0x000fe20000011410 */
[----:B------:R-:W-:Y:S01]  /*8a80*/  IMAD.MOV.U32 R4, RZ, RZ, R152 ;  /* 0x000000ffff047224 */ /* 0x000fe200078e0098 */
[----:B-1----:R-:W-:-:S13]  /*8a90*/  ISETP.NE.AND P0, PT, R36, 0x1, PT ;  /* 0x000000012400780c */ /* 0x002fda0003f05270 */
[----:B------:R-:W1:Y:S08]  /*8aa0*/  @P0 LDC R0, c[0x0][0x44c] ;  /* 0x00011300ff000b82 */ /* 0x000e700000000800 */
[----:B------:R-:W2:Y:S01]  /*8ab0*/  @P0 LDC R5, c[0x0][0x450] ;  /* 0x00011400ff050b82 */ /* 0x000ea20000000800 */
[----:B-1----:R-:W-:-:S05]  /*8ac0*/  @P0 IMAD.HI.U32 R0, R3, R0, RZ ;  /* 0x0000000003000227 */ /* 0x002fca00078e00ff */
[----:B--2---:R-:W-:Y:S01]  /*8ad0*/  @P0 SHF.R.U32.HI R3, RZ, R5, R0 ;  /* 0x00000005ff030219 */ /* 0x004fe20000011600 */
[----:B------:R-:W-:-:S03]  /*8ae0*/  IMAD.MOV.U32 R5, RZ, RZ, R29 ;  /* 0x000000ffff057224 */ /* 0x000fc600078e001d */
        /* <DEDUP_REMOVED lines=17> */
[----:B------:R-:W1:Y:S01]  /*8c00*/  LDC R39, c[0x0][0x3f4] ;  /* 0x0000fd00ff277b82 */ /* 0x000e620000000800 */
[----:B------:R-:W2:Y:S01]  /*8c10*/  SHFL.IDX PT, R3, R25, RZ, 0x1c1f ;  /* 0x001c1fff19037589 */ /* 0x000ea200000e0000 */
[----:B------:R-:W-:-:S03]  /*8c20*/  IMAD R36, R207, R36, RZ ;  /* 0x00000024cf247224 */ /* 0x000fc600078e02ff */
[----:B------:R-:W3:Y:S04]  /*8c30*/  SHFL.IDX PT, R0, R26, RZ, 0x1c1f ;  /* 0x001c1fff1a007589 */ /* 0x000ee800000e0000 */
[----:B------:R-:W4:Y:S04]  /*8c40*/  SHFL.IDX PT, R14, R27, RZ, 0x1c1f ;  /* 0x001c1fff1b0e7589 */ /* 0x000f2800000e0000 */
[----:B------:R-:W5:Y:S01]  /*8c50*/  SHFL.IDX PT, R4, R24, RZ, 0x1c1f ;  /* 0x001c1fff18047589 */ /* 0x000f6200000e0000 */
[----:B-1----:R-:W-:-:S04]  /*8c60*/  ISETP.GE.AND P0, PT, R16, R39, PT ;  /* 0x000000271000720c */ /* 0x002fc80003f06270 */
[----:B------:R-:W-:-:S13]  /*8c70*/  ISETP.GE.OR P1, PT, R41, R36, P0 ;  /* 0x000000242900720c */ /* 0x000fda0000726670 */
[C---:B------:R-:W-:Y:S01]  /*8c80*/  @!P1 IMAD.SHL.U32 R5, R16.reuse, 0x2, RZ ;  /* 0x0000000210059824 */ /* 0x040fe200078e00ff */
[----:B------:R-:W-:-:S04]  /*8c90*/  @!P1 SHF.L.U64.HI R21, R16, 0x1, R43 ;  /* 0x0000000110159819 */ /* 0x000fc8000001022b */
[----:B--2---:R-:W-:-:S05]  /*8ca0*/  @!P1 IADD3 R6, P2, R3, R5, RZ ;  /* 0x0000000503069210 */ /* 0x004fca0007f5e0ff */
[----:B---3--:R-:W-:-:S05]  /*8cb0*/  @!P1 IMAD.X R7, R0, 0x1, R21, P2 ;  /* 0x0000000100079824 */ /* 0x008fca00010e0615 */
[----:B------:R-:W2:Y:S01]  /*8cc0*/  @!P1 LD.E.128 R8, desc[UR38][R6.64] ;  /* 0x0000002606089980 */ /* 0x000ea2000c101d00 */
[----:B----4-:R-:W-:-:S05]  /*8cd0*/  @!P1 IADD3 R14, P2, R14, R5, RZ ;  /* 0x000000050e0e9210 */ /* 0x010fca0007f5e0ff */
[----:B-----5:R-:W-:-:S04]  /*8ce0*/  @!P1 IMAD.X R3, R4, 0x1, R21, P2 ;  /* 0x0000000104039824 */ /* 0x020fc800010e0615 */
[----:B------:R-:W-:-:S05]  /*8cf0*/  @!P1 IMAD.MOV.U32 R15, RZ, RZ, R3 ;  /* 0x000000ffff0f9224 */ /* 0x000fca00078e0003 */
[----:B------:R1:W3:Y:S01]  /*8d00*/  @!P1 LD.E.128 R4, desc[UR38][R14.64] ;  /* 0x000000260e049980 */ /* 0x0002e2000c101d00 */
[----:B------:R-:W-:Y:S02]  /*8d10*/  CS2R R20, SRZ ;  /* 0x0000000000147805 */ /* 0x000fe4000001ff00 */
[----:B------:R-:W-:Y:S02]  /*8d20*/  CS2R R28, SRZ ;  /* 0x00000000001c7805 */ /* 0x000fe4000001ff00 */
[----:B------:R-:W-:Y:S01]  /*8d30*/  CS2R R30, SRZ ;  /* 0x00000000001e7805 */ /* 0x000fe2000001ff00 */
[----:B------:R-:W4:Y:S01]  /*8d40*/  SHFL.IDX PT, R24, R24, 0x1, 0x1c1f ;  /* 0x003c1f0018187f89 */ /* 0x000f2200000e0000 */
[----:B------:R-:W-:-:S03]  /*8d50*/  CS2R R32, SRZ ;  /* 0x0000000000207805 */ /* 0x000fc6000001ff00 */
[----:B-1----:R1:W0:Y:S01]  /*8d60*/  SHFL.IDX PT, R14, R27, 0x1, 0x1c1f ;  /* 0x003c1f001b0e7f89 */ /* 0x00222200000e0000 */
[----:B--2---:R-:W-:Y:S02]  /*8d70*/  @!P1 IMAD.MOV.U32 R20, RZ, RZ, R8 ;  /* 0x000000ffff149224 */ /* 0x004fe400078e0008 */
[----:B------:R-:W-:Y:S02]  /*8d80*/  @!P1 IMAD.MOV.U32 R21, RZ, RZ, R9 ;  /* 0x000000ffff159224 */ /* 0x000fe400078e0009 */
[----:B------:R-:W-:Y:S02]  /*8d90*/  IMAD.MOV.U32 R0, RZ, RZ, R20 ;  /* 0x000000ffff007224 */ /* 0x000fe400078e0014 */
[----:B------:R-:W-:Y:S02]  /*8da0*/  IMAD.MOV.U32 R3, RZ, RZ, R21 ;  /* 0x000000ffff037224 */ /* 0x000fe400078e0015 */
[----:B------:R-:W-:Y:S01]  /*8db0*/  @!P1 IMAD.MOV.U32 R28, RZ, RZ, R10 ;  /* 0x000000ffff1c9224 */ /* 0x000fe200078e000a */
[----:B------:R-:W-:Y:S01]  /*8dc0*/  PRMT R37, R37, 0x5410, R0 ;  /* 0x0000541025257816 */ /* 0x000fe20000000000 */
[----:B------:R-:W-:Y:S01]  /*8dd0*/  @!P1 IMAD.MOV.U32 R29, RZ, RZ, R11 ;  /* 0x000000ffff1d9224 */ /* 0x000fe200078e000b */
[----:B------:R-:W-:Y:S01]  /*8de0*/  PRMT R49, R49, 0x5410, R3 ;  /* 0x0000541031317816 */ /* 0x000fe20000000003 */
[----:B------:R1:W2:Y:S01]  /*8df0*/  SHFL.IDX PT, R0, R26, 0x1, 0x1c1f ;  /* 0x003c1f001a007f89 */ /* 0x0002a200000e0000 */
[----:B------:R-:W-:-:S02]  /*8e00*/  IMAD.MOV.U32 R8, RZ, RZ, R28 ;  /* 0x000000ffff087224 */ /* 0x000fc400078e001c */
[----:B---3--:R-:W-:Y:S01]  /*8e10*/  @!P1 IMAD.MOV.U32 R30, RZ, RZ, R4 ;  /* 0x000000ffff1e9224 */ /* 0x008fe200078e0004 */
[----:B------:R1:W3:Y:S01]  /*8e20*/  SHFL.IDX PT, R3, R25, 0x1, 0x1c1f ;  /* 0x003c1f0019037f89 */ /* 0x0002e200000e0000 */
[----:B------:R-:W-:Y:S01]  /*8e30*/  @!P1 IMAD.MOV.U32 R31, RZ, RZ, R5 ;  /* 0x000000ffff1f9224 */ /* 0x000fe200078e0005 */
[----:B------:R-:W-:Y:S01]  /*8e40*/  PRMT R35, R8, 0x7610, R35 ;  /* 0x0000761008237816 */ /* 0x000fe20000000023 */
[----:B------:R-:W-:Y:S02]  /*8e50*/  @!P1 IMAD.MOV.U32 R33, RZ, RZ, R7 ;  /* 0x000000ffff219224 */ /* 0x000fe400078e0007 */
[----:B------:R-:W-:Y:S02]  /*8e60*/  @!P1 IMAD.MOV.U32 R32, RZ, RZ, R6 ;  /* 0x000000ffff209224 */ /* 0x000fe400078e0006 */
[----:B------:R-:W-:Y:S02]  /*8e70*/  IMAD.MOV.U32 R4, RZ, RZ, R30 ;  /* 0x000000ffff047224 */ /* 0x000fe400078e001e */
[----:B------:R-:W-:-:S02]  /*8e80*/  IMAD.MOV.U32 R5, RZ, RZ, R31 ;  /* 0x000000ffff057224 */ /* 0x000fc400078e001f */
[----:B------:R-:W-:Y:S01]  /*8e90*/  IMAD.MOV.U32 R7, RZ, RZ, R33 ;  /* 0x000000ffff077224 */ /* 0x000fe200078e0021 */
[----:B------:R-:W-:Y:S01]  /*8ea0*/  PRMT R35, R35, 0x5410, R4 ;  /* 0x0000541023237816 */ /* 0x000fe20000000004 */
[----:B------:R-:W-:Y:S02]  /*8eb0*/  IMAD.MOV.U32 R9, RZ, RZ, R29 ;  /* 0x000000ffff097224 */ /* 0x000fe400078e001d */
[----:B------:R-:W-:Y:S01]  /*8ec0*/  IMAD.MOV.U32 R6, RZ, RZ, R32 ;  /* 0x000000ffff067224 */ /* 0x000fe200078e0020 */
[----:B------:R-:W-:Y:S02]  /*8ed0*/  PRMT R45, R7, 0x5410, R5 ;  /* 0x00005410072d7816 */ /* 0x000fe40000000005 */
[----:B------:R-:W-:Y:S02]  /*8ee0*/  CS2R R4, SRZ ;  /* 0x0000000000047805 */ /* 0x000fe4000001ff00 */
[----:B------:R-:W-:Y:S02]  /*8ef0*/  PRMT R37, R9, 0x7610, R37 ;  /* 0x0000761009257816 */ /* 0x000fe40000000025 */
[----:B012-4-:R-:W-:-:S07]  /*8f00*/  PRMT R48, R48, 0x5410, R6 ;  /* 0x0000541030307816 */ /* 0x017fce0000000006 */
.L_x_3081:
[----:B------:R-:W-:Y:S01]  /*8f10*/  VIADD R41, R41, 0x40 ;  /* 0x0000004029297836 */ /* 0x000fe20000000000 */
[----:B------:R-:W-:Y:S01]  /*8f20*/  LEA.HI R6, R234, R234, RZ, 0x1 ;  /* 0x000000eaea067211 */ /* 0x000fe200078f08ff */
[----:B------:R-:W-:Y:S01]  /*8f30*/  BSSY B1, `(.L_x_2759) ;  /* 0x0000015000017945 */ /* 0x000fe20003800000 */
[----:B------:R-:W-:Y:S02]  /*8f40*/  CS2R R8, SRZ ;  /* 0x0000000000087805 */ /* 0x000fe4000001ff00 */
[----:B------:R-:W-:Y:S02]  /*8f50*/  CS2R R10, SRZ ;  /* 0x00000000000a7805 */ /* 0x000fe4000001ff00 */
[----:B------:R-:W-:Y:S02]  /*8f60*/  ISETP.GE.AND P1, PT, R41, R36, PT ;  /* 0x000000242900720c */ /* 0x000fe40003f26270 */
[----:B------:R-:W-:-:S05]  /*8f70*/  LOP3.LUT R7, R6, 0xfffffffe, RZ, 0xc0, !PT ;  /* 0xfffffffe06077812 */ /* 0x000fca00078ec0ff */
[----:B------:R-:W-:Y:S01]  /*8f80*/  IMAD.IADD R12, R234, 0x1, -R7 ;  /* 0x00000001ea0c7824 */ /* 0x000fe200078e0a07 */
[----:B------:R-:W-:-:S04]  /*8f90*/  CS2R R6, SRZ ;  /* 0x0000000000067805 */ /* 0x000fc8000001ff00 */
[----:B------:R-:W-:Y:S01]  /*8fa0*/  SHF.L.U32 R12, R12, 0x1f, RZ ;  /* 0x0000001f0c0c7819 */ /* 0x000fe200000006ff */
[----:B------:R-:W-:Y:S06]  /*8fb0*/  @P1 BRA `(.L_x_2760) ;  /* 0x0000000000301947 */ /* 0x000fec0003800000 */
[----:B------:R-:W-:Y:S02]  /*8fc0*/  CS2R R6, SRZ ;  /* 0x0000000000067805 */ /* 0x000fe4000001ff00 */
[----:B------:R-:W-:Y:S02]  /*8fd0*/  CS2R R8, SRZ ;  /* 0x0000000000087805 */ /* 0x000fe4000001ff00 */
[----:B------:R-:W-:Y:S01]  /*8fe0*/  CS2R R10, SRZ ;  /* 0x00000000000a7805 */ /* 0x000fe2000001ff00 */
[----:B------:R-:W-:Y:S06]  /*8ff0*/  @P0 BRA `(.L_x_2760) ;  /* 0x0000000000200947 */ /* 0x000fec0003800000 */
[C---:B------:R-:W-:Y:S01]  /*9000*/  IMAD.SHL.U32 R4, R16.reuse, 0x2, RZ ;  /* 0x0000000210047824 */ /* 0x040fe200078e00ff */
[----:B------:R-:W-:-:S04]  /*9010*/  SHF.L.U64.HI R5, R16, 0x1, R43 ;  /* 0x0000000110057819 */ /* 0x000fc8000001022b */
[-C--:B---3--:R-:W-:Y:S02]  /*9020*/  IADD3 R8, P1, R3, R4.reuse, RZ ;  /* 0x0000000403087210 */ /* 0x088fe40007f3e0ff */
[----:B------:R-:W-:-:S03]  /*9030*/  IADD3 R4, P2, R14, R4, RZ ;  /* 0x000000040e047210 */ /* 0x000fc60007f5e0ff */
[--C-:B------:R-:W-:Y:S02]  /*9040*/  IMAD.X R9, R0, 0x1, R5.reuse, P1 ;  /* 0x0000000100097824 */ /* 0x100fe400008e0605 */
[----:B------:R-:W-:-:S04]  /*9050*/  IMAD.X R5, R24, 0x1, R5, P2 ;  /* 0x0000000118057824 */ /* 0x000fc800010e0605 */
[----:B------:R-:W5:Y:S04]  /*9060*/  LD.E.128 R8, desc[UR38][R8.64] ;  /* 0x0000002608087980 */ /* 0x000f68000c101d00 */
[----:B------:R-:W5:Y:S02]  /*9070*/  LD.E.128 R4, desc[UR38][R4.64] ;  /* 0x0000002604047980 */ /* 0x000f64000c101d00 */
.L_x_2760:
[----:B------:R-:W-:Y:S05]  /*9080*/  BSYNC B1 ;  /* 0x0000000000017941 */ /* 0x000fea0003800000 */
.L_x_2759:
[----:B------:R-:W0:Y:S01]  /*9090*/  SYNCS.PHASECHK.TRANS64.TRYWAIT P1, [R19+URZ+0x22800], R12 ;  /* 0x0228000c130075a7 */ /* 0x000e22000802017f */
[----:B-----5:R-:W-:Y:S01]  /*90a0*/  IMAD.MOV.U32 R0, RZ, RZ, R4 ;  /* 0x000000ffff007224 */ /* 0x020fe200078e0004 */
[----:B------:R-:W-:Y:S01]  /*90b0*/  VIADDMNMX R36, R36, -R213, 0x80, PT ;  /* 0x0000008024247446 */ /* 0x000fe200038009d5 */
[----:B---3--:R-:W-:Y:S01]  /*90c0*/  IMAD.MOV.U32 R3, RZ, RZ, R5 ;  /* 0x000000ffff037224 */ /* 0x008fe200078e0005 */
[----:B------:R-:W-:Y:S01]  /*90d0*/  BSSY B1, `(.L_x_2761) ;  /* 0x000000f000017945 */ /* 0x000fe20003800000 */
[----:B------:R-:W-:Y:S01]  /*90e0*/  IMAD.MOV.U32 R13, RZ, RZ, R8 ;  /* 0x000000ffff0d7224 */ /* 0x000fe200078e0008 */
[-C--:B------:R-:W-:Y:S01]  /*90f0*/  ISETP.GE.OR P2, PT, R23, R36.reuse, P0 ;  /* 0x000000241700720c */ /* 0x080fe20000746670 */
[----:B------:R-:W-:Y:S01]  /*9100*/  IMAD.MOV.U32 R14, RZ, RZ, R9 ;  /* 0x000000ffff0e7224 */ /* 0x000fe200078e0009 */
[----:B------:R-:W-:Y:S01]  /*9110*/  PRMT R54, R3, 0x5410, R0 ;  /* 0x0000541003367816 */ /* 0x000fe20000000000 */
[----:B------:R-:W-:Y:S01]  /*9120*/  IMAD.MOV.U32 R0, RZ, RZ, R6 ;  /* 0x000000ffff007224 */ /* 0x000fe200078e0006 */
[----:B------:R-:W-:Y:S01]  /*9130*/  ISETP.GE.OR P0, PT, R233, R36, P0 ;  /* 0x00000024e900720c */ /* 0x000fe20000706670 */
[----:B------:R-:W-:Y:S01]  /*9140*/  IMAD.MOV.U32 R3, RZ, RZ, R7 ;  /* 0x000000ffff037224 */ /* 0x000fe200078e0007 */
[----:B------:R-:W-:-:S02]  /*9150*/  PRMT R57, R13, 0x7610, R57 ;  /* 0x000076100d397816 */ /* 0x000fc40000000039 */
[----:B------:R-:W-:Y:S01]  /*9160*/  PRMT R55, R0, 0x7610, R55 ;  /* 0x0000761000377816 */ /* 0x000fe20000000037 */
[----:B------:R-:W-:Y:S01]  /*9170*/  IMAD.MOV.U32 R0, RZ, RZ, R10 ;  /* 0x000000ffff007224 */ /* 0x000fe200078e000a */
[----:B------:R-:W-:Y:S01]  /*9180*/  PRMT R56, R3, 0x7610, R56 ;  /* 0x0000761003387816 */ /* 0x000fe20000000038 */
[----:B------:R-:W-:Y:S01]  /*9190*/  IMAD.MOV.U32 R3, RZ, RZ, R11 ;  /* 0x000000ffff037224 */ /* 0x000fe200078e000b */
[----:B------:R-:W-:Y:S01]  /*91a0*/  PRMT R58, R14, 0x7610, R58 ;  /* 0x000076100e3a7816 */ /* 0x000fe2000000003a */
[----:B0-----:R-:W-:Y:S06]  /*91b0*/  @!P1 BRA `(.L_x_2762) ;  /* 0x000001b000e09947 */ /* 0x001fec0003800000 */
.L_x_3082:
[----:B------:R-:W-:Y:S05]  /*91c0*/  BSYNC B1 ;  /* 0x0000000000017941 */ /* 0x000fea0003800000 */
.L_x_2761:
[----:B------:R-:W-:Y:S04]  /*91d0*/  BSSY B1, `(.L_x_2763) ;  /* 0x000006a000017945 */ /* 0x000fe80003800000 */
[----:B------:R-:W-:Y:S05]  /*91e0*/  @P2 BRA `(.L_x_2764) ;  /* 0x0000000400a02947 */ /* 0x000fea0003800000 */
[----:B------:R-:W-:Y:S01]  /*91f0*/  IMAD.SHL.U32 R38, R38, 0x40, RZ ;  /* 0x0000004026267824 */ /* 0x000fe200078e00ff */
[----:B------:R-:W-:Y:S01]  /*9200*/  SHF.R.U64 R42, R30, 0x10, R31 ;  /* 0x000000101e2a7819 */ /* 0x000fe2000000121f */
[----:B------:R-:W-:Y:S01]  /*9210*/  IMAD.IADD R14, R16, 0x1, R39 ;  /* 0x00000001100e7824 */ /* 0x000fe200078e0227 */
[--C-:B------:R-:W-:Y:S02]  /*9220*/  SHF.R.U32.HI R40, RZ, 0x10, R21.reuse ;  /* 0x00000010ff287819 */ /* 0x100fe40000011615 */
[----:B------:R-:W-:Y:S02]  /*9230*/  LOP3.LUT R15, R38, 0x1c0, RZ, 0xc0, !PT ;  /* 0x000001c0260f7812 */ /* 0x000fe400078ec0ff */
[----:B------:R-:W-:Y:S02]  /*9240*/  SHF.R.U64 R38, R20, 0x10, R21 ;  /* 0x0000001014267819 */ /* 0x000fe40000001215 */
[----:B0-----:R-:W-:Y:S02]  /*9250*/  LOP3.LUT R12, R15, 0x38, R16, 0xf8, !PT ;  /* 0x000000380f0c7812 */ /* 0x001fe400078ef810 */
[----:B------:R-:W-:-:S02]  /*9260*/  SHF.R.U32.HI R25, RZ, 0x3, R15 ;  /* 0x00000003ff197819 */ /* 0x000fc4000001160f */
[----:B------:R-:W-:Y:S02]  /*9270*/  LOP3.LUT R14, R15, 0x38, R14, 0xf8, !PT ;  /* 0x000000380f0e7812 */ /* 0x000fe400078ef80e */
[-C--:B------:R-:W-:Y:S02]  /*9280*/  LOP3.LUT R13, R12, R25.reuse, RZ, 0x3c, !PT ;  /* 0x000000190c0d7212 */ /* 0x080fe400078e3cff */
[----:B------:R-:W-:Y:S02]  /*9290*/  PRMT R42, R35, 0x5432, R42 ;  /* 0x00005432232a7816 */ /* 0x000fe4000000002a */
[----:B------:R-:W-:Y:S01]  /*92a0*/  SHF.R.U64 R20, R28, 0x10, R29 ;  /* 0x000000101c147819 */ /* 0x000fe2000000121d */
[----:B------:R-:W-:Y:S01]  /*92b0*/  IMAD R36, R220, 0x200, R13 ;  /* 0x00000200dc247824 */ /* 0x000fe200078e020d */
[----:B------:R-:W-:Y:S01]  /*92c0*/  LOP3.LUT R13, R14, R25, RZ, 0x3c, !PT ;  /* 0x000000190e0d7212 */ /* 0x000fe200078e3cff */
[----:B------:R-:W-:Y:S01]  /*92d0*/  IMAD.U32 R43, R42, 0x10000, RZ ;  /* 0x000100002a2b7824 */ /* 0x000fe200078e00ff */
[----:B------:R-:W-:Y:S01]  /*92e0*/  PRMT R38, R37, 0x5432, R38 ;  /* 0x0000543225267816 */ /* 0x000fe20000000026 */
[----:B------:R-:W-:Y:S01]  /*92f0*/  IMAD R36, R36, 0x2, R19 ;  /* 0x0000000224247824 */ /* 0x000fe200078e0213 */
[----:B------:R-:W-:Y:S01]  /*9300*/  SHF.R.U32.HI R44, RZ, 0x10, R31 ;  /* 0x00000010ff2c7819 */ /* 0x000fe2000001161f */
[----:B------:R-:W-:Y:S01]  /*9310*/  IMAD R24, R220, 0x200, R13 ;  /* 0x00000200dc187824 */ /* 0x000fe200078e020d */
[----:B------:R-:W-:-:S02]  /*9320*/  PRMT R40, R49, 0x5432, R40 ;  /* 0x0000543231287816 */ /* 0x000fc40000000028 */
[----:B------:R-:W0:Y:S01]  /*9330*/  LDS.128 R12, [R36+0x18400] ;  /* 0x01840000240c7984 */ /* 0x000e220000000c00 */
[----:B------:R-:W-:Y:S01]  /*9340*/  IMAD R52, R24, 0x2, R19 ;  /* 0x0000000218347824 */ /* 0x000fe200078e0213 */
[----:B------:R-:W-:Y:S01]  /*9350*/  PRMT R41, R35, 0x5410, R20 ;  /* 0x0000541023297816 */ /* 0x000fe20000000014 */
[----:B------:R-:W-:Y:S01]  /*9360*/  IMAD.U32 R35, R38, 0x10000, RZ ;  /* 0x0001000026237824 */ /* 0x000fe200078e00ff */
[----:B------:R-:W-:Y:S02]  /*9370*/  SHF.R.U32.HI R47, RZ, 0x10, R33 ;  /* 0x00000010ff2f7819 */ /* 0x000fe40000011621 */
[----:B------:R-:W1:Y:S01]  /*9380*/  LDS.128 R24, [R52+0x18400] ;  /* 0x0184000034187984 */ /* 0x000e620000000c00 */
[C---:B------:R-:W-:Y:S02]  /*9390*/  PRMT R44, R45.reuse, 0x5432, R44 ;  /* 0x000054322d2c7816 */ /* 0x040fe4000000002c */
[----:B------:R-:W-:Y:S02]  /*93a0*/  PRMT R47, R45, 0x5410, R47 ;  /* 0x000054102d2f7816 */ /* 0x000fe4000000002f */
[----:B------:R-:W-:-:S02]  /*93b0*/  SHF.R.U64 R46, R32, 0x10, R33 ;  /* 0x00000010202e7819 */ /* 0x000fc40000001221 */
[----:B------:R-:W-:Y:S02]  /*93c0*/  LOP3.LUT R45, R42, 0xffff0000, RZ, 0xc0, !PT ;  /* 0xffff00002a2d7812 */ /* 0x000fe400078ec0ff */
[----:B------:R-:W-:Y:S02]  /*93d0*/  SHF.R.U32.HI R28, RZ, 0x10, R29 ;  /* 0x00000010ff1c7819 */ /* 0x000fe4000001161d */
[----:B------:R-:W-:Y:S02]  /*93e0*/  PRMT R46, R48, 0x5432, R46 ;  /* 0x00005432302e7816 */ /* 0x000fe4000000002e */
[----:B------:R-:W-:Y:S01]  /*93f0*/  PRMT R37, R37, 0x5410, R28 ;  /* 0x0000541025257816 */ /* 0x000fe2000000001c */
[C---:B0-----:R-:W-:Y:S01]  /*9400*/  IMAD.U32 R20, R12.reuse, 0x10000, RZ ;  /* 0x000100000c147824 */ /* 0x041fe200078e00ff */
        /* <DEDUP_REMOVED lines=14> */
[----:B------:R-:W-:Y:S01]  /*94f0*/  LOP3.LUT R35, R38, 0xffff0000, RZ, 0xc0, !PT ;  /* 0xffff000026237812 */ /* 0x000fe200078ec0ff */
[----:B------:R-:W-:Y:S01]  /*9500*/  FFMA.FTZ R51, R20, R43, R51 ;  /* 0x0000002b14337223 */ /* 0x000fe20000010033 */
[----:B------:R-:W-:Y:S02]  /*9510*/  IMAD.U32 R20, R40, 0x10000, RZ ;  /* 0x0001000028147824 */ /* 0x000fe400078e00ff */
[----:B------:R-:W-:Y:S01]  /*9520*/  FMUL.FTZ R48, R31, R30 ;  /* 0x0000001e1f307220 */ /* 0x000fe20000410000 */
[----:B------:R-:W-:Y:S02]  /*9530*/  IMAD.U32 R33, R27, 0x10000, RZ ;  /* 0x000100001b217824 */ /* 0x000fe400078e00ff */
[----:B------:R-:W-:Y:S01]  /*9540*/  FMUL.FTZ R43, R24, R35 ;  /* 0x00000023182b7220 */ /* 0x000fe20000410000 */
[----:B------:R-:W-:-:S02]  /*9550*/  IMAD.U32 R24, R47, 0x10000, RZ ;  /* 0x000100002f187824 */ /* 0x000fc400078e00ff */
[C---:B------:R-:W-:Y:S01]  /*9560*/  FFMA.FTZ R38, R12.reuse, R35, -R53 ;  /* 0x000000230c267223 */ /* 0x040fe20000010835 */
[-C--:B------:R-:W-:Y:S01]  /*9570*/  FMUL.FTZ R31, R31, R20.reuse ;  /* 0x000000141f1f7220 */ /* 0x080fe20000410000 */
[----:B------:R-:W-:Y:S01]  /*9580*/  FFMA.FTZ R42, R12, R45, R43 ;  /* 0x0000002d0c2a7223 */ /* 0x000fe2000001002b */
[----:B------:R-:W-:Y:S01]  /*9590*/  FFMA.FTZ R48, R21, R20, -R48 ;  /* 0x0000001415307223 */ /* 0x000fe20000010830 */
[----:B------:R-:W-:Y:S02]  /*95a0*/  IMAD.U32 R12, R37, 0x10000, RZ ;  /* 0x00010000250c7824 */ /* 0x000fe400078e00ff */
[----:B------:R-:W-:Y:S01]  /*95b0*/  FMUL.FTZ R20, R33, R24 ;  /* 0x0000001821147220 */ /* 0x000fe20000410000 */
[----:B------:R-:W-:Y:S01]  /*95c0*/  LOP3.LUT R40, R40, 0xffff0000, RZ, 0xc0, !PT ;  /* 0xffff000028287812 */ /* 0x000fe200078ec0ff */
[----:B------:R-:W-:Y:S01]  /*95d0*/  FFMA.FTZ R30, R21, R30, R31 ;  /* 0x0000001e151e7223 */ /* 0x000fe2000001001f */
[----:B------:R-:W-:Y:S01]  /*95e0*/  LOP3.LUT R44, R44, 0xffff0000, RZ, 0xc0, !PT ;  /* 0xffff00002c2c7812 */ /* 0x000fe200078ec0ff */
[-C--:B------:R-:W-:Y:S01]  /*95f0*/  FMUL.FTZ R50, R33, R12.reuse ;  /* 0x0000000c21327220 */ /* 0x080fe20000410000 */
[----:B------:R-:W-:Y:S01]  /*9600*/  FFMA.FTZ R43, R29, R12, -R20 ;  /* 0x0000000c1d2b7223 */ /* 0x000fe20000010814 */
[----:B------:R-:W-:Y:S01]  /*9610*/  FMUL.FTZ R33, R25, R40 ;  /* 0x0000002819217220 */ /* 0x000fe20000410000 */
[----:B------:R-:W-:-:S02]  /*9620*/  IMAD.U32 R32, R26, 0x10000, RZ ;  /* 0x000100001a207824 */ /* 0x000fc400078e00ff */
[----:B------:R-:W-:Y:S01]  /*9630*/  FMUL.FTZ R12, R25, R44 ;  /* 0x0000002c190c7220 */ /* 0x000fe20000410000 */
[----:B------:R-:W-:Y:S02]  /*9640*/  IMAD.U32 R31, R46, 0x10000, RZ ;  /* 0x000100002e1f7824 */ /* 0x000fe400078e00ff */
[----:B------:R-:W-:Y:S01]  /*9650*/  FFMA.FTZ R50, R29, R24, R50 ;  /* 0x000000181d327223 */ /* 0x000fe20000010032 */
[C---:B------:R-:W-:Y:S01]  /*9660*/  FFMA.FTZ R33, R13.reuse, R44, R33 ;  /* 0x0000002c0d217223 */ /* 0x040fe20000010021 */
[----:B------:R-:W-:Y:S01]  /*9670*/  FFMA.FTZ R25, R13, R40, -R12 ;  /* 0x000000280d197223 */ /* 0x000fe2000001080c */
[----:B------:R-:W-:Y:S01]  /*9680*/  IMAD.U32 R28, R14, 0x10000, RZ ;  /* 0x000100000e1c7824 */ /* 0x000fe200078e00ff */
[----:B------:R-:W-:Y:S01]  /*9690*/  LOP3.LUT R26, R26, 0xffff0000, RZ, 0xc0, !PT ;  /* 0xffff00001a1a7812 */ /* 0x000fe200078ec0ff */
[----:B------:R-:W-:Y:S01]  /*96a0*/  IMAD.U32 R21, R41, 0x10000, RZ ;  /* 0x0001000029157824 */ /* 0x000fe200078e00ff */
[----:B------:R-:W-:Y:S01]  /*96b0*/  LOP3.LUT R27, R27, 0xffff0000, RZ, 0xc0, !PT ;  /* 0xffff00001b1b7812 */ /* 0x000fe200078ec0ff */
[----:B------:R-:W-:Y:S01]  /*96c0*/  FMUL.FTZ R29, R32, R31 ;  /* 0x0000001f201d7220 */ /* 0x000fe20000410000 */
[----:B------:R-:W-:Y:S01]  /*96d0*/  LOP3.LUT R13, R46, 0xffff0000, RZ, 0xc0, !PT ;  /* 0xffff00002e0d7812 */ /* 0x000fe200078ec0ff */
[-C--:B------:R-:W-:Y:S01]  /*96e0*/  FMUL.FTZ R35, R32, R21.reuse ;  /* 0x0000001520237220 */ /* 0x080fe20000410000 */
[----:B------:R-:W-:Y:S01]  /*96f0*/  LOP3.LUT R20, R47, 0xffff0000, RZ, 0xc0, !PT ;  /* 0xffff00002f147812 */ /* 0x000fe200078ec0ff */
[----:B------:R-:W-:Y:S01]  /*9700*/  FFMA.FTZ R29, R28, R21, -R29 ;  /* 0x000000151c1d7223 */ /* 0x000fe2000001081d */
[----:B------:R-:W-:Y:S01]  /*9710*/  LOP3.LUT R41, R41, 0xffff0000, RZ, 0xc0, !PT ;  /* 0xffff000029297812 */ /* 0x000fe200078ec0ff */
[----:B------:R-:W-:Y:S01]  /*9720*/  FMUL.FTZ R21, R26, R13 ;  /* 0x0000000d1a157220 */ /* 0x000fe20000410000 */
[----:B------:R-:W-:Y:S01]  /*9730*/  LOP3.LUT R12, R37, 0xffff0000, RZ, 0xc0, !PT ;  /* 0xffff0000250c7812 */ /* 0x000fe200078ec0ff */
[C---:B------:R-:W-:Y:S01]  /*9740*/  FMUL.FTZ R32, R27.reuse, R20 ;  /* 0x000000141b207220 */ /* 0x040fe20000410000 */
[----:B------:R-:W-:Y:S01]  /*9750*/  LOP3.LUT R14, R14, 0xffff0000, RZ, 0xc0, !PT ;  /* 0xffff00000e0e7812 */ /* 0x000fe200078ec0ff */
[----:B------:R-:W-:Y:S01]  /*9760*/  FMUL.FTZ R24, R26, R41 ;  /* 0x000000291a187220 */ /* 0x000fe20000410000 */
[----:B------:R-:W-:Y:S01]  /*9770*/  FFMA.FTZ R35, R28, R31, R35 ;  /* 0x0000001f1c237223 */ /* 0x000fe20000010023 */
[-C--:B------:R-:W-:Y:S01]  /*9780*/  FMUL.FTZ R27, R27, R12.reuse ;  /* 0x0000000c1b1b7220 */ /* 0x080fe20000410000 */
[C---:B------:R-:W-:Y:S01]  /*9790*/  FFMA.FTZ R32, R15.reuse, R12, -R32 ;  /* 0x0000000c0f207223 */ /* 0x040fe20000010820 */
[C---:B------:R-:W-:Y:S01]  /*97a0*/  FFMA.FTZ R26, R14.reuse, R41, -R21 ;  /* 0x000000290e1a7223 */ /* 0x040fe20000010815 */
[----:B------:R-:W-:Y:S01]  /*97b0*/  FFMA.FTZ R28, R14, R13, R24 ;  /* 0x0000000d0e1c7223 */ /* 0x000fe20000010018 */
[----:B------:R-:W-:Y:S01]  /*97c0*/  FFMA.FTZ R27, R15, R20, R27 ;  /* 0x000000140f1b7223 */ /* 0x000fe2000001001b */
[----:B------:R-:W-:-:S02]  /*97d0*/  F2FP.BF16.F32.PACK_AB R12, R38, R49 ;  /* 0x00000031260c723e */ /* 0x000fc400000010ff */
[----:B------:R-:W-:Y:S02]  /*97e0*/  F2FP.BF16.F32.PACK_AB R13, R25, R48 ;  /* 0x00000030190d723e */ /* 0x000fe400000010ff */
[----:B------:R-:W-:Y:S02]  /*97f0*/  F2FP.BF16.F32.PACK_AB R14, R26, R29 ;  /* 0x0000001d1a0e723e */ /* 0x000fe400000010ff */
[----:B------:R-:W-:Y:S02]  /*9800*/  F2FP.BF16.F32.PACK_AB R15, R32, R43 ;  /* 0x0000002b200f723e */ /* 0x000fe400000010ff */
[----:B------:R-:W-:Y:S02]  /*9810*/  F2FP.BF16.F32.PACK_AB R24, R42, R51 ;  /* 0x000000332a18723e */ /* 0x000fe400000010ff */
[----:B------:R-:W-:Y:S01]  /*9820*/  F2FP.BF16.F32.PACK_AB R25, R33, R30 ;  /* 0x0000001e2119723e */ /* 0x000fe200000010ff */
[----:B------:R1:W-:Y:S01]  /*9830*/  STS.128 [R36+0x18400], R12 ;  /* 0x0184000c24007388 */ /* 0x0003e20000000c00 */
[----:B------:R-:W-:-:S02]  /*9840*/  F2FP.BF16.F32.PACK_AB R26, R28, R35 ;  /* 0x000000231c1a723e */ /* 0x000fc400000010ff */
[----:B------:R-:W-:-:S05]  /*9850*/  F2FP.BF16.F32.PACK_AB R27, R27, R50 ;  /* 0x000000321b1b723e */ /* 0x000fca00000010ff */
[----:B------:R1:W-:Y:S02]  /*9860*/  STS.128 [R52+0x18400], R24 ;  /* 0x0184001834007388 */ /* 0x0003e40000000c00 */
.L_x_2764:
[----:B------:R-:W-:Y:S05]  /*9870*/  BSYNC B1 ;  /* 0x0000000000017941 */ /* 0x000fea0003800000 */
.L_x_2763:
[----:B------:R-:W-:Y:S01]  /*9880*/  PRMT R3, R3, 0x5410, R0 ;  /* 0x0000541003037816 */ /* 0x000fe20000000000 */
[----:B------:R-:W-:Y:S06]  /*9890*/  @P0 BRA `(.L_x_2755) ;  /* 0x00000004008c0947 */ /* 0x000fec0003800000 */
[----:B------:R-:W2:Y:S01]  /*98a0*/  LDL R41, [R1+0x68] ;  /* 0x0000680001297983 */ /* 0x000ea20000100800 */
[----:B------:R-:W-:Y:S01]  /*98b0*/  IMAD.IADD R39, R16, 0x1, R39 ;  /* 0x0000000110277824 */ /* 0x000fe200078e0227 */
[----:B01----:R-:W-:-:S04]  /*98c0*/  SHF.R.U32.HI R12, RZ, 0x3, R218 ;  /* 0x00000003ff0c7819 */ /* 0x003fc800000116da */
[----:B------:R-:W-:-:S04]  /*98d0*/  LOP3.LUT R0, R218, 0x38, R39, 0xf8, !PT ;  /* 0x00000038da007812 */ /* 0x000fc800078ef827 */
[----:B------:R-:W-:-:S05]  /*98e0*/  LOP3.LUT R0, R0, R12, RZ, 0x3c, !PT ;  /* 0x0000000c00007212 */ /* 0x000fca00078e3cff */
[----:B------:R-:W-:-:S04]  /*98f0*/  IMAD.IADD R0, R221, 0x1, R0 ;  /* 0x00000001dd007824 */ /* 0x000fc800078e0200 */
[----:B------:R-:W-:-:S05]  /*9900*/  IMAD R0, R0, 0x2, R19 ;  /* 0x0000000200007824 */ /* 0x000fca00078e0213 */
[----:B------:R-:W0:Y:S01]  /*9910*/  LDS.128 R24, [R0+0x18400] ;  /* 0x0184000000187984 */ /* 0x000e220000000c00 */
[----:B------:R-:W-:Y:S02]  /*9920*/  SHF.R.U64 R32, R4, 0x10, R5 ;  /* 0x0000001004207819 */ /* 0x000fe40000001205 */
[--C-:B------:R-:W-:Y:S02]  /*9930*/  SHF.R.U64 R21, R8, 0x10, R9.reuse ;  /* 0x0000001008157819 */ /* 0x100fe40000001209 */
[----:B------:R-:W-:Y:S02]  /*9940*/  PRMT R32, R54, 0x5432, R32 ;  /* 0x0000543236207816 */ /* 0x000fe40000000020 */
[----:B------:R-:W-:Y:S02]  /*9950*/  SHF.R.U32.HI R29, RZ, 0x10, R9 ;  /* 0x00000010ff1d7819 */ /* 0x000fe40000011609 */
[--C-:B------:R-:W-:Y:S01]  /*9960*/  SHF.R.U64 R30, R10, 0x10, R11.reuse ;  /* 0x000000100a1e7819 */ /* 0x100fe2000000120b */
[----:B------:R-:W-:Y:S01]  /*9970*/  IMAD.U32 R36, R32, 0x10000, RZ ;  /* 0x0001000020247824 */ /* 0x000fe200078e00ff */
[----:B------:R-:W-:-:S02]  /*9980*/  SHF.R.U32.HI R31, RZ, 0x10, R11 ;  /* 0x00000010ff1f7819 */ /* 0x000fc4000001160b */
[----:B------:R-:W-:Y:S02]  /*9990*/  SHF.R.U32.HI R33, RZ, 0x10, R5 ;  /* 0x00000010ff217819 */ /* 0x000fe40000011605 */
[----:B------:R-:W-:Y:S02]  /*99a0*/  PRMT R21, R57, 0x5410, R21 ;  /* 0x0000541039157816 */ /* 0x000fe40000000015 */
[----:B------:R-:W-:Y:S02]  /*99b0*/  SHF.R.U32.HI R37, RZ, 0x10, R7 ;  /* 0x00000010ff257819 */ /* 0x000fe40000011607 */
[----:B------:R-:W-:Y:S01]  /*99c0*/  PRMT R30, R3, 0x5432, R30 ;  /* 0x00005432031e7816 */ /* 0x000fe2000000001e */
[----:B------:R-:W-:Y:S01]  /*99d0*/  IMAD.U32 R28, R21, 0x10000, RZ ;  /* 0x00010000151c7824 */ /* 0x000fe200078e00ff */
[----:B------:R-:W-:Y:S02]  /*99e0*/  PRMT R31, R3, 0x5410, R31 ;  /* 0x00005410031f7816 */ /* 0x000fe4000000001f */
[----:B------:R-:W-:-:S02]  /*99f0*/  PRMT R33, R54, 0x5410, R33 ;  /* 0x0000541036217816 */ /* 0x000fc40000000021 */
[----:B------:R-:W-:Y:S02]  /*9a00*/  PRMT R29, R58, 0x5410, R29 ;  /* 0x000054103a1d7816 */ /* 0x000fe4000000001d */
[----:B------:R-:W-:Y:S01]  /*9a10*/  PRMT R37, R56, 0x5410, R37 ;  /* 0x0000541038257816 */ /* 0x000fe20000000025 */
[----:B------:R-:W-:Y:S02]  /*9a20*/  IMAD.U32 R38, R33, 0x10000, RZ ;  /* 0x0001000021267824 */ /* 0x000fe400078e00ff */
[----:B0-----:R-:W-:-:S04]  /*9a30*/  IMAD.U32 R9, R24, 0x10000, RZ ;  /* 0x0001000018097824 */ /* 0x001fc800078e00ff */
[----:B------:R-:W-:Y:S01]  /*9a40*/  FMUL.FTZ R40, R9, R36 ;  /* 0x0000002409287220 */ /* 0x000fe20000410000 */
[----:B------:R-:W-:Y:S01]  /*9a50*/  IMAD.U32 R11, R25, 0x10000, RZ ;  /* 0x00010000190b7824 */ /* 0x000fe200078e00ff */
[----:B------:R-:W-:Y:S01]  /*9a60*/  LOP3.LUT R10, R24, 0xffff0000, RZ, 0xc0, !PT ;  /* 0xffff0000180a7812 */ /* 0x000fe200078ec0ff */
[----:B------:R-:W-:Y:S01]  /*9a70*/  FMUL.FTZ R42, R9, R28 ;  /* 0x0000001c092a7220 */ /* 0x000fe20000410000 */
[----:B------:R-:W-:Y:S01]  /*9a80*/  LOP3.LUT R24, R25, 0xffff0000, RZ, 0xc0, !PT ;  /* 0xffff000019187812 */ /* 0x000fe200078ec0ff */
[----:B------:R-:W-:Y:S02]  /*9a90*/  IMAD.U32 R20, R27, 0x10000, RZ ;  /* 0x000100001b147824 */ /* 0x000fe400078e00ff */
[----:B------:R-:W-:Y:S02]  /*9aa0*/  IMAD.U32 R25, R37, 0x10000, RZ ;  /* 0x0001000025197824 */ /* 0x000fe400078e00ff */
[----:B------:R-:W-:Y:S01]  /*9ab0*/  FMUL.FTZ R44, R11, R38 ;  /* 0x000000260b2c7220 */ /* 0x000fe20000410000 */
[----:B------:R-:W-:-:S02]  /*9ac0*/  SHF.R.U64 R35, R6, 0x10, R7 ;  /* 0x0000001006237819 */ /* 0x000fc40000001207 */
[----:B------:R-:W-:Y:S02]  /*9ad0*/  LOP3.LUT R9, R32, 0xffff0000, RZ, 0xc0, !PT ;  /* 0xffff000020097812 */ /* 0x000fe400078ec0ff */
[----:B------:R-:W-:Y:S02]  /*9ae0*/  LOP3.LUT R21, R21, 0xffff0000, RZ, 0xc0, !PT ;  /* 0xffff000015157812 */ /* 0x000fe400078ec0ff */
[----:B------:R-:W-:Y:S02]  /*9af0*/  PRMT R35, R55, 0x5410, R35 ;  /* 0x0000541037237816 */ /* 0x000fe40000000023 */
[----:B------:R-:W-:Y:S02]  /*9b00*/  LOP3.LUT R33, R33, 0xffff0000, RZ, 0xc0, !PT ;  /* 0xffff000021217812 */ /* 0x000fe400078ec0ff */
[----:B------:R-:W-:Y:S01]  /*9b10*/  LOP3.LUT R37, R37, 0xffff0000, RZ, 0xc0, !PT ;  /* 0xffff000025257812 */ /* 0x000fe200078ec0ff */
[----:B--2---:R-:W0:Y:S02]  /*9b20*/  LDS.128 R12, [R41+0x18400] ;  /* 0x01840000290c7984 */ /* 0x004e240000000c00 */
[----:B0-----:R-:W-:-:S04]  /*9b30*/  IMAD.U32 R3, R12, 0x10000, RZ ;  /* 0x000100000c037824 */ /* 0x001fc800078e00ff */
[----:B------:R-:W-:Y:S01]  /*9b40*/  FFMA.FTZ R40, R3, R28, -R40 ;  /* 0x0000001c03287223 */ /* 0x000fe20000010828 */
[----:B------:R-:W-:Y:S02]  /*9b50*/  IMAD.U32 R28, R29, 0x10000, RZ ;  /* 0x000100001d1c7824 */ /* 0x000fe400078e00ff */
[----:B------:R-:W-:Y:S01]  /*9b60*/  FFMA.FTZ R42, R3, R36, R42 ;  /* 0x00000024032a7223 */ /* 0x000fe2000001002a */
[----:B------:R-:W-:Y:S02]  /*9b70*/  IMAD.U32 R5, R13, 0x10000, RZ ;  /* 0x000100000d057824 */ /* 0x000fe400078e00ff */
[----:B------:R-:W-:Y:S02]  /*9b80*/  IMAD.U32 R3, R31, 0x10000, RZ ;  /* 0x000100001f037824 */ /* 0x000fe400078e00ff */
[-C--:B------:R-:W-:Y:S01]  /*9b90*/  FMUL.FTZ R36, R11, R28.reuse ;  /* 0x0000001c0b247220 */ /* 0x080fe20000410000 */
[----:B------:R-:W-:Y:S02]  /*9ba0*/  IMAD.U32 R8, R15, 0x10000, RZ ;  /* 0x000100000f087824 */ /* 0x000fe400078e00ff */
[C---:B------:R-:W-:Y:S01]  /*9bb0*/  FMUL.FTZ R11, R20.reuse, R25 ;  /* 0x00000019140b7220 */ /* 0x040fe20000410000 */
[----:B------:R-:W-:Y:S01]  /*9bc0*/  FFMA.FTZ R44, R5, R28, -R44 ;  /* 0x0000001c052c7223 */ /* 0x000fe2000001082c */
[-C--:B------:R-:W-:Y:S01]  /*9bd0*/  FMUL.FTZ R28, R20, R3.reuse ;  /* 0x00000003141c7220 */ /* 0x080fe20000410000 */
[----:B------:R-:W-:Y:S01]  /*9be0*/  LOP3.LUT R4, R12, 0xffff0000, RZ, 0xc0, !PT ;  /* 0xffff00000c047812 */ /* 0x000fe200078ec0ff */
[----:B------:R-:W-:Y:S01]  /*9bf0*/  FFMA.FTZ R20, R8, R3, -R11 ;  /* 0x0000000308147223 */ /* 0x000fe2000001080b */
[C---:B------:R-:W-:Y:S01]  /*9c00*/  FMUL.FTZ R3, R10.reuse, R9 ;  /* 0x000000090a037220 */ /* 0x040fe20000410000 */
[----:B------:R-:W-:Y:S01]  /*9c10*/  LOP3.LUT R12, R13, 0xffff0000, RZ, 0xc0, !PT ;  /* 0xffff00000d0c7812 */ /* 0x000fe200078ec0ff */
[----:B------:R-:W-:Y:S01]  /*9c20*/  FFMA.FTZ R36, R5, R38, R36 ;  /* 0x0000002605247223 */ /* 0x000fe20000010024 */
[----:B------:R-:W-:Y:S01]  /*9c30*/  FMUL.FTZ R11, R10, R21 ;  /* 0x000000150a0b7220 */ /* 0x000fe20000410000 */
[C---:B------:R-:W-:Y:S01]  /*9c40*/  IMAD.U32 R6, R14.reuse, 0x10000, RZ ;  /* 0x000100000e067824 */ /* 0x040fe200078e00ff */
[----:B------:R-:W-:Y:S01]  /*9c50*/  LOP3.LUT R7, R14, 0xffff0000, RZ, 0xc0, !PT ;  /* 0xffff00000e077812 */ /* 0x000fe200078ec0ff */
[----:B------:R-:W-:-:S02]  /*9c60*/  IMAD.U32 R13, R26, 0x10000, RZ ;  /* 0x000100001a0d7824 */ /* 0x000fc400078e00ff */
[----:B------:R-:W-:Y:S01]  /*9c70*/  FFMA.FTZ R21, R4, R21, -R3 ;  /* 0x0000001504157223 */ /* 0x000fe20000010803 */
[----:B------:R-:W-:Y:S01]  /*9c80*/  IMAD.U32 R5, R35, 0x10000, RZ ;  /* 0x0001000023057824 */ /* 0x000fe200078e00ff */
[----:B------:R-:W-:Y:S01]  /*9c90*/  LOP3.LUT R14, R15, 0xffff0000, RZ, 0xc0, !PT ;  /* 0xffff00000f0e7812 */ /* 0x000fe200078ec0ff */
[----:B------:R-:W-:Y:S01]  /*9ca0*/  IMAD.U32 R3, R30, 0x10000, RZ ;  /* 0x000100001e037824 */ /* 0x000fe200078e00ff */
[----:B------:R-:W-:Y:S01]  /*9cb0*/  LOP3.LUT R15, R26, 0xffff0000, RZ, 0xc0, !PT ;  /* 0xffff00001a0f7812 */ /* 0x000fe200078ec0ff */
[----:B------:R-:W-:Y:S01]  /*9cc0*/  FFMA.FTZ R11, R4, R9, R11 ;  /* 0x00000009040b7223 */ /* 0x000fe2000001000b */
[----:B------:R-:W-:Y:S01]  /*9cd0*/  LOP3.LUT R26, R27, 0xffff0000, RZ, 0xc0, !PT ;  /* 0xffff00001b1a7812 */ /* 0x000fe200078ec0ff */
[C---:B------:R-:W-:Y:S01]  /*9ce0*/  FMUL.FTZ R27, R13.reuse, R5 ;  /* 0x000000050d1b7220 */ /* 0x040fe20000410000 */
[----:B------:R-:W-:Y:S01]  /*9cf0*/  FMUL.FTZ R13, R13, R3 ;  /* 0x000000030d0d7220 */ /* 0x000fe20000410000 */
[----:B------:R-:W-:Y:S02]  /*9d00*/  LOP3.LUT R4, R35, 0xffff0000, RZ, 0xc0, !PT ;  /* 0xffff000023047812 */ /* 0x000fe400078ec0ff */
[----:B------:R-:W-:-:S02]  /*9d10*/  LOP3.LUT R29, R29, 0xffff0000, RZ, 0xc0, !PT ;  /* 0xffff00001d1d7812 */ /* 0x000fc400078ec0ff */
[----:B------:R-:W-:Y:S02]  /*9d20*/  LOP3.LUT R30, R30, 0xffff0000, RZ, 0xc0, !PT ;  /* 0xffff00001e1e7812 */ /* 0x000fe400078ec0ff */
[----:B------:R-:W-:Y:S01]  /*9d30*/  LOP3.LUT R31, R31, 0xffff0000, RZ, 0xc0, !PT ;  /* 0xffff00001f1f7812 */ /* 0x000fe200078ec0ff */
[----:B------:R-:W-:Y:S01]  /*9d40*/  FFMA.FTZ R28, R8, R25, R28 ;  /* 0x00000019081c7223 */ /* 0x000fe2000001001c */
[C---:B------:R-:W-:Y:S01]  /*9d50*/  FFMA.FTZ R27, R6.reuse, R3, -R27 ;  /* 0x00000003061b7223 */ /* 0x040fe2000001081b */
[----:B------:R-:W-:Y:S01]  /*9d60*/  FFMA.FTZ R10, R6, R5, R13 ;  /* 0x00000005060a7223 */ /* 0x000fe2000001000d */
[----:B------:R-:W-:Y:S01]  /*9d70*/  FMUL.FTZ R25, R24, R33 ;  /* 0x0000002118197220 */ /* 0x000fe20000410000 */
[C---:B------:R-:W-:Y:S01]  /*9d80*/  FMUL.FTZ R6, R15.reuse, R4 ;  /* 0x000000040f067220 */ /* 0x040fe20000410000 */
[----:B------:R-:W-:Y:S01]  /*9d90*/  FMUL.FTZ R3, R26, R37 ;  /* 0x000000251a037220 */ /* 0x000fe20000410000 */
[----:B------:R-:W-:Y:S01]  /*9da0*/  FMUL.FTZ R24, R24, R29 ;  /* 0x0000001d18187220 */ /* 0x000fe20000410000 */
[-C--:B------:R-:W-:Y:S01]  /*9db0*/  FMUL.FTZ R15, R15, R30.reuse ;  /* 0x0000001e0f0f7220 */ /* 0x080fe20000410000 */
[----:B------:R-:W-:Y:S01]  /*9dc0*/  FMUL.FTZ R26, R26, R31 ;  /* 0x0000001f1a1a7220 */ /* 0x000fe20000410000 */
[----:B------:R-:W-:Y:S01]  /*9dd0*/  FFMA.FTZ R25, R12, R29, -R25 ;  /* 0x0000001d0c197223 */ /* 0x000fe20000010819 */
[C---:B------:R-:W-:Y:S01]  /*9de0*/  FFMA.FTZ R6, R7.reuse, R30, -R6 ;  /* 0x0000001e07067223 */ /* 0x040fe20000010806 */
        /* <DEDUP_REMOVED lines=14> */
.L_x_2755:
[----:B------:R-:W-:Y:S05]  /*9ed0*/  BSYNC B0 ;  /* 0x0000000000007941 */ /* 0x000fea0003800000 */
.L_x_2741:
        /* <DEDUP_REMOVED lines=8> */
.L_x_2738:
[----:B-1----:R-:W1:Y:S01]  /*9f60*/  S2R R3, SR_TID.X ;  /* 0x0000000000037919 */ /* 0x002e620000002100 */
[----:B--23--:R-:W-:Y:S01]  /*9f70*/  IMAD.U32 R0, RZ, RZ, UR54 ;  /* 0x00000036ff007e24 */ /* 0x00cfe2000f8e00ff */
[----:B------:R-:W-:Y:S05]  /*9f80*/  WARPSYNC.ALL ;  /* 0x0000000000007948 */ /* 0x000fea0003800000 */
[----:B------:R-:W-:Y:S02]  /*9f90*/  ISETP.NE.AND P0, PT, R0, 0x3, PT ;  /* 0x000000030000780c */ /* 0x000fe40003f05270 */
[----:B------:R-:W-:-:S11]  /*9fa0*/  LOP3.LUT R18, R18, 0xfff7ffff, RZ, 0xc0, !PT ;  /* 0xfff7ffff12127812 */ /* 0x000fd600078ec0ff */
[----:B------:R-:W-:Y:S02]  /*9fb0*/  @P0 LOP3.LUT R18, R18, 0x80000, RZ, 0xfc, !PT ;  /* 0x0008000012120812 */ /* 0x000fe400078efcff */
[----:B-1----:R-:W-:-:S05]  /*9fc0*/  SHF.R.U32.HI R3, RZ, 0x7, R3 ;  /* 0x00000007ff037819 */ /* 0x002fca0000011603 */
[----:B------:R-:W-:-:S05]  /*9fd0*/  VIADD R72, R3, 0x8 ;  /* 0x0000000803487836 */ /* 0x000fca0000000000 */
[----:B------:R1:W-:Y:S06]  /*9fe0*/  BAR.SYNC.DEFER_BLOCKING R72, 0x100 ;  /* 0x000400480000751d */ /* 0x0003ec0000010000 */
[----:B------:R-:W-:Y:S05]  /*9ff0*/  @!P0 BRA `(.L_x_2765) ;  /* 0x0000000000048947 */ /* 0x000fea0003800000 */
[----:B------:R-:W-:Y:S01]  /*a000*/  BPT.TRAP 0x1 ;  /* 0x000000040000795c */ /* 0x000fe20000300000 */
.L_x_2765:
[----:B------:R-:W-:Y:S01]  /*a010*/  IMAD R4, R2, 0x8, R19 ;  /* 0x0000000802047824 */ /* 0x000fe200078e0213 */
[----:B------:R-:W-:-:S04]  /*a020*/  SHF.L.U32 R73, R206, 0x1f, RZ ;  /* 0x0000001fce497819 */ /* 0x000fc800000006ff */
[----:B------:R2:W3:Y:S01]  /*a030*/  SYNCS.PHASECHK.TRANS64.TRYWAIT P1, [R4+URZ+0x22830], R73 ;  /* 0x02283049040075a7 */ /* 0x0004e2000802017f */
[----:B------:R-:W-:Y:S05]  /*a040*/  @!P0 BRA `(.L_x_2766) ;  /* 0x0000000000048947 */ /* 0x000fea0003800000 */
[----:B------:R-:W-:Y:S01]  /*a050*/  BPT.TRAP 0x1 ;  /* 0x000000040000795c */ /* 0x000fe20000300000 */
.L_x_2766:
[----:B------:R-:W4:Y:S01]  /*a060*/  S2R R3, SR_TID.X ;  /* 0x0000000000037919 */ /* 0x000f220000002100 */
[----:B------:R-:W-:-:S05]  /*a070*/  VIADD R0, R19, 0x1c400 ;  /* 0x0001c40013007836 */ /* 0x000fca0000000000 */
[----:B------:R-:W-:-:S04]  /*a080*/  SHF.R.U32.HI R0, RZ, 0x4, R0 ;  /* 0x00000004ff007819 */ /* 0x000fc80000011600 */
[----:B------:R-:W-:Y:S02]  /*a090*/  LOP3.LUT R0, R0, 0x3fff, RZ, 0xc0, !PT ;  /* 0x00003fff00007812 */ /* 0x000fe400078ec0ff */
[----:B----4-:R-:W-:-:S04]  /*a0a0*/  LOP3.LUT R3, R3, 0x7f, RZ, 0xc0, !PT ;  /* 0x0000007f03037812 */ /* 0x010fc800078ec0ff */
[----:B------:R-:W-:Y:S01]  /*a0b0*/  ISETP.NE.AND P0, PT, R3, RZ, PT ;  /* 0x000000ff0300720c */ /* 0x000fe20003f05270 */
[----:B---3--:R-:W-:-:S12]  /*a0c0*/  @P1 BRA `(.L_x_2767) ;  /* 0x0000000000081947 */ /* 0x008fd80003800000 */
[----:B------:R-:W3:Y:S02]  /*a0d0*/  SYNCS.PHASECHK.TRANS64.TRYWAIT P1, [R4+URZ+0x22830], R73 ;  /* 0x02283049040075a7 */ /* 0x000ee4000802017f */
[----:B---3--:R-:W-:Y:S05]  /*a0e0*/  @!P1 BRA `(.L_x_2768) ;  /* 0x000001a400289947 */ /* 0x008fea0003800000 */
.L_x_2767:
[----:B------:R-:W-:Y:S05]  /*a0f0*/  WARPSYNC.ALL ;  /* 0x0000000000007948 */ /* 0x000fea0003800000 */
[----:B------:R-:W-:-:S05]  /*a100*/  LOP3.LUT R214, R0, 0x10000, RZ, 0xfc, !PT ;  /* 0x0001000000d67812 */ /* 0x000fca00078efcff */
[----:B------:R-:W-:Y:S01]  /*a110*/  IMAD R8, R2, 0x300, R214 ;  /* 0x0000030002087824 */ /* 0x000fe200078e02d6 */
[----:B------:R-:W-:Y:S01]  /*a120*/  LOP3.LUT R6, R34, 0x10000, RZ, 0xfc, !PT ;  /* 0x0001000022067812 */ /* 0x000fe200078efcff */
[----:B------:R-:W-:Y:S01]  /*a130*/  IMAD.MOV.U32 R9, RZ, RZ, 0x40000040 ;  /* 0x40000040ff097424 */ /* 0x000fe200078e00ff */
[----:B0-----:R-:W-:Y:S01]  /*a140*/  WARPGROUP.ARRIVE ;  /* 0x00000000000079c5 */ /* 0x001fe20000000000 */
[----:B------:R-:W-:Y:S01]  /*a150*/  IMAD.MOV.U32 R7, RZ, RZ, 0x40000040 ;  /* 0x40000040ff077424 */ /* 0x000fe200078e00ff */
[C---:B------:R-:W-:Y:S01]  /*a160*/  R2UR UR6, R8.reuse ;  /* 0x00000000080672ca */ /* 0x040fe200000e0000 */
[----:B------:R-:W-:Y:S01]  /*a170*/  VIADD R10, R8, 0x2 ;  /* 0x00000002080a7836 */ /* 0x000fe20000000000 */
[----:B------:R-:W-:Y:S01]  /*a180*/  R2UR UR7, R9 ;  /* 0x00000000090772ca */ /* 0x000fe200000e0000 */
[C---:B------:R-:W-:Y:S01]  /*a190*/  VIADD R20, R6.reuse, 0x2 ;  /* 0x0000000206147836 */ /* 0x040fe20000000000 */
[C---:B------:R-:W-:Y:S01]  /*a1a0*/  R2UR UR4, R6.reuse ;  /* 0x00000000060472ca */ /* 0x040fe200000e0000 */
[----:B------:R-:W-:Y:S01]  /*a1b0*/  IMAD.MOV.U32 R11, RZ, RZ, 0x40000040 ;  /* 0x40000040ff0b7424 */ /* 0x000fe200078e00ff */
[----:B------:R-:W-:Y:S01]  /*a1c0*/  R2UR UR5, R7 ;  /* 0x00000000070572ca */ /* 0x000fe200000e0000 */
[----:B------:R-:W-:Y:S01]  /*a1d0*/  IMAD.MOV.U32 R21, RZ, RZ, 0x40000040 ;  /* 0x40000040ff157424 */ /* 0x000fe200078e00ff */
[----:B------:R-:W0:Y:S01]  /*a1e0*/  LDC R0, c[0x0][0x448] ;  /* 0x00011200ff007b82 */ /* 0x000e220000000800 */
[C---:B------:R-:W-:Y:S01]  /*a1f0*/  VIADD R14, R6.reuse, 0x4 ;  /* 0x00000004060e7836 */ /* 0x040fe20000000000 */
[----:B------:R-:W4:Y:S01]  /*a200*/  S2R R5, SR_TID.X ;  /* 0x0000000000057919 */ /* 0x000f220000002100 */
[----:B------:R-:W-:Y:S01]  /*a210*/  IMAD.MOV.U32 R15, RZ, RZ, 0x40000040 ;  /* 0x40000040ff0f7424 */ /* 0x000fe200078e00ff */
[----:B------:R-:W-:Y:S01]  /*a220*/  ULDC.64 UR8, c[0x0][0x9e0] ;  /* 0x0002780000087ab9 */ /* 0x000fe20000000a00 */
[----:B------:R-:W-:Y:S01]  /*a230*/  VIADD R12, R6, 0x6 ;  /* 0x00000006060c7836 */ /* 0x000fe20000000000 */
[----:B------:R-:W-:Y:S01]  /*a240*/  UISETP.GE.AND UP0, UPT, UR9, 0x1, UPT ;  /* 0x000000010900788c */ /* 0x000fe2000bf06270 */
[----:B------:R-:W-:Y:S01]  /*a250*/  IMAD.MOV.U32 R9, RZ, RZ, 0x40000040 ;  /* 0x40000040ff097424 */ /* 0x000fe200078e00ff */
[----:B------:R-:W-:Y:S01]  /*a260*/  LOP3.LUT R18, R18, 0xffefffff, RZ, 0xc0, !PT ;  /* 0xffefffff12127812 */ /* 0x000fe200078ec0ff */
[----:B------:R-:W-:Y:S01]  /*a270*/  IMAD.MOV.U32 R13, RZ, RZ, 0x40000040 ;  /* 0x40000040ff0d7424 */ /* 0x000fe200078e00ff */
[----:B------:R-:W-:Y:S01]  /*a280*/  UP2UR UR55, UPR, URZ, 0x1 ;  /* 0x000000013f377883 */ /* 0x000fe20008000000 */
[----:B------:R-:W-:Y:S01]  /*a290*/  HGMMA.64x96x16.F32.BF16 R24, gdesc[UR4], RZ, !UPT, gsb0 ;  /* 0x01600000041879f0 */ /* 0x000fe2000c0018ff */
[----:B------:R-:W-:Y:S01]  /*a2a0*/  R2UR UR6, R10 ;  /* 0x000000000a0672ca */ /* 0x000fe200000e0000 */
[----:B------:R-:W-:Y:S01]  /*a2b0*/  VIADD R10, R8, 0x4 ;  /* 0x00000004080a7836 */ /* 0x000fe20000000000 */
[----:B------:R-:W-:Y:S01]  /*a2c0*/  R2UR UR7, R11 ;  /* 0x000000000b0772ca */ /* 0x000fe200000e0000 */
[----:B------:R-:W-:Y:S01]  /*a2d0*/  IMAD.MOV.U32 R11, RZ, RZ, 0x40000040 ;  /* 0x40000040ff0b7424 */ /* 0x000fe200078e00ff */
[----:B------:R-:W-:Y:S01]  /*a2e0*/  R2UR UR4, R20 ;  /* 0x00000000140472ca */ /* 0x000fe200000e0000 */
[----:B------:R-:W-:Y:S01]  /*a2f0*/  VIADD R8, R8, 0x6 ;  /* 0x0000000608087836 */ /* 0x000fe20000000000 */
[----:B------:R-:W-:-:S02]  /*a300*/  R2UR UR5, R21 ;  /* 0x00000000150572ca */ /* 0x000fc400000e0000 */
[----:B0-----:R-:W-:Y:S01]  /*a310*/  ISETP.NE.AND P1, PT, R0, 0x1, PT ;  /* 0x000000010000780c */ /* 0x001fe20003f25270 */
[----:B------:R-:W-:Y:S01]  /*a320*/  IMAD.IADD R0, R215, 0x1, R213 ;  /* 0x00000001d7007824 */ /* 0x000fe200078e02d5 */
[----:B----4-:R-:W-:-:S11]  /*a330*/  SHF.R.U32.HI R5, RZ, 0x7, R5 ;  /* 0x00000007ff057819 */ /* 0x010fd60000011605 */
[----:B------:R-:W0:Y:S01]  /*a340*/  @P1 LDC R3, c[0x0][0x44c] ;  /* 0x00011300ff031b82 */ /* 0x000e220000000800 */
[----:B------:R-:W-:Y:S01]  /*a350*/  @P1 LOP3.LUT R18, R18, 0x100000, RZ, 0xfc, !PT ;  /* 0x0010000012121812 */ /* 0x000fe200078efcff */
[----:B0-----:R-:W-:Y:S01]  /*a360*/  @P1 IMAD.HI.U32 R3, R0, R3, RZ ;  /* 0x0000000300031227 */ /* 0x001fe200078e00ff */
[----:B------:R-:W-:Y:S02]  /*a370*/  WARPGROUP.DEPBAR.LE gsb0, 0x0 ;  /* 0x00008000000079c5 */ /* 0x000fe40000010000 */
[----:B------:R-:W-:-:S06]  /*a380*/  WARPGROUP.ARRIVE ;  /* 0x00000000000079c5 */ /* 0x000fcc0000000000 */
[----:B------:R-:W-:Y:S01]  /*a390*/  HGMMA.64x96x16.F32.BF16 R24, gdesc[UR4], R24, gsb0 ;  /* 0x01600000041879f0 */ /* 0x000fe20008001818 */
[----:B------:R-:W-:Y:S02]  /*a3a0*/  R2UR UR6, R10 ;  /* 0x000000000a0672ca */ /* 0x000fe400000e0000 */
[----:B------:R-:W-:Y:S02]  /*a3b0*/  R2UR UR7, R11 ;  /* 0x000000000b0772ca */ /* 0x000fe400000e0000 */
[----:B------:R-:W-:Y:S02]  /*a3c0*/  R2UR UR4, R14 ;  /* 0x000000000e0472ca */ /* 0x000fe400000e0000 */
[----:B------:R-:W-:Y:S02]  /*a3d0*/  R2UR UR5, R15 ;  /* 0x000000000f0572ca */ /* 0x000fe400000e0000 */
[----:B------:R-:W-:Y:S01]  /*a3e0*/  IADD3 R10, -R5, 0xb, RZ ;  /* 0x0000000b050a7810 */ /* 0x000fe20007ffe1ff */
[----:B------:R-:W-:-:S04]  /*a3f0*/  IMAD.MOV.U32 R5, RZ, RZ, -0x60 ;  /* 0xffffffa0ff057424 */ /* 0x000fc800078e00ff */
[----:B------:R-:W-:-:S04]  /*a400*/  IMAD R92, R176, R5, 0x60 ;  /* 0x00000060b05c7424 */ /* 0x000fc800078e0205 */
[----:B------:R-:W-:Y:S01]  /*a410*/  IMAD.IADD R79, R92, 0x1, -R209 ;  /* 0x000000015c4f7824 */ /* 0x000fe200078e0ad1 */
[----:B------:R-:W-:Y:S02]  /*a420*/  WARPGROUP.DEPBAR.LE gsb0, 0x0 ;  /* 0x00008000000079c5 */ /* 0x000fe40000010000 */
[----:B------:R-:W-:-:S06]  /*a430*/  WARPGROUP.ARRIVE ;  /* 0x00000000000079c5 */ /* 0x000fcc0000000000 */
[----:B------:R-:W-:Y:S01]  /*a440*/  HGMMA.64x96x16.F32.BF16 R24, gdesc[UR4], R24, gsb0 ;  /* 0x01600000041879f0 */ /* 0x000fe20008001818 */
[----:B------:R-:W-:Y:S02]  /*a450*/  R2UR UR6, R8 ;  /* 0x00000000080672ca */ /* 0x000fe400000e0000 */
[----:B------:R-:W-:Y:S01]  /*a460*/  R2UR UR7, R9 ;  /* 0x00000000090772ca */ /* 0x000fe200000e0000 */
[----:B------:R-:W0:Y:S01]  /*a470*/  @P1 LDC R8, c[0x0][0x450] ;  /* 0x00011400ff081b82 */ /* 0x000e220000000800 */
[----:B------:R-:W-:Y:S01]  /*a480*/  R2UR UR4, R12 ;  /* 0x000000000c0472ca */ /* 0x000fe200000e0000 */
[----:B------:R-:W-:Y:S01]  /*a490*/  IMAD.MOV.U32 R9, RZ, RZ, R0 ;  /* 0x000000ffff097224 */ /* 0x000fe200078e0000 */
[----:B------:R-:W-:Y:S01]  /*a4a0*/  R2UR UR5, R13 ;  /* 0x000000000d0572ca */ /* 0x000fe200000e0000 */
[----:B------:R-:W-:-:S05]  /*a4b0*/  @!P0 VIADD R0, R4, 0x22840 ;  /* 0x0002284004008836 */ /* 0x000fca0000000000 */
[----:B------:R-:W-:Y:S02]  /*a4c0*/  @!P0 PRMT R0, RZ, 0x654, R0 ;  /* 0x00000654ff008816 */ /* 0x000fe40000000000 */
[----:B0-----:R-:W-:Y:S01]  /*a4d0*/  @P1 SHF.R.U32.HI R9, RZ, R8, R3 ;  /* 0x00000008ff091219 */ /* 0x001fe20000011603 */
[----:B------:R-:W-:Y:S01]  /*a4e0*/  IMAD R8, R176, -0x60, R208 ;  /* 0xffffffa0b0087824 */ /* 0x000fe200078e02d0 */
[----:B------:R-:W-:-:S03]  /*a4f0*/  PLOP3.LUT P1, PT, PT, PT, UP0, 0x40, 0x0 ;  /* 0x000000000000781c */ /* 0x000fc60003f2e808 */
[----:B------:R-:W0:Y:S01]  /*a500*/  SHFL.IDX PT, R74, R9, RZ, 0x1c1f ;  /* 0x001c1fff094a7589 */ /* 0x000e2200000e0000 */
[----:B------:R-:W-:Y:S01]  /*a510*/  IADD3 R75, -R209, 0x60, R8 ;  /* 0x00000060d14b7810 */ /* 0x000fe20007ffe108 */
[----:B------:R-:W-:Y:S02]  /*a520*/  WARPGROUP.DEPBAR.LE gsb0, 0x0 ;  /* 0x00008000000079c5 */ /* 0x000fe40000010000 */
[----:B------:R-:W-:-:S06]  /*a530*/  WARPGROUP.ARRIVE ;  /* 0x00000000000079c5 */ /* 0x000fcc0000000000 */
[----:B------:R-:W-:Y:S01]  /*a540*/  HGMMA.64x96x16.F32.BF16 R24, gdesc[UR4], R24, gsb0 ;  /* 0x01600000041879f0 */ /* 0x000fe20008001818 */
[----:B------:R-:W-:Y:S02]  /*a550*/  ULDC UR4, c[0x0][0x9dc] ;  /* 0x0002770000047ab9 */ /* 0x000fe40000000800 */
[----:B------:R-:W-:-:S05]  /*a560*/  IMAD.U32 R11, RZ, RZ, UR4 ;  /* 0x00000004ff0b7e24 */ /* 0x000fca000f8e00ff */
[----:B------:R-:W-:Y:S01]  /*a570*/  LOP3.LUT R3, RZ, R11, RZ, 0x33, !PT ;  /* 0x0000000bff037212 */ /* 0x000fe200078e33ff */
[----:B------:R-:W-:Y:S02]  /*a580*/  WARPGROUP.DEPBAR.LE gsb0, 0x0 ;  /* 0x00008000000079c5 */ /* 0x000fe40000010000 */
[----:B------:R4:W-:Y:S06]  /*a590*/  BAR.ARV R10, 0x100 ;  /* 0x0004000a0000751d */ /* 0x0009ec0000002000 */
[----:B------:R1:W-:Y:S02]  /*a5a0*/  @!P0 SYNCS.ARRIVE.TRANS64.RED.A1T0 RZ, [R0+URZ], RZ ;  /* 0x000000ff00ff89a7 */ /* 0x0003e4000810043f */
[----:B-1----:R-:W-:-:S05]  /*a5b0*/  IADD3 R0, -R209, 0x61, R8 ;  /* 0x00000061d1007810 */ /* 0x002fca0007ffe108 */
[----:B------:R-:W-:-:S04]  /*a5c0*/  IMAD.IADD R0, R0, 0x1, -R207 ;  /* 0x0000000100007824 */ /* 0x000fc800078e0acf */
[C---:B------:R-:W-:Y:S02]  /*a5d0*/  VIADD R90, R0.reuse, UR8 ;  /* 0x00000008005a7c36 */ /* 0x040fe40008000000 */
[----:B------:R-:W-:-:S03]  /*a5e0*/  IMAD.IADD R77, R0, 0x1, R3 ;  /* 0x00000001004d7824 */ /* 0x000fc600078e0203 */
[----:B0-----:R-:W-:Y:S01]  /*a5f0*/  VIADDMNMX R0, R74, R90, R75, PT ;  /* 0x0000005a4a007246 */ /* 0x001fe2000380014b */
[----:B------:R-:W-:Y:S01]  /*a600*/  IMAD.IADD R3, R77, 0x1, R74 ;  /* 0x000000014d037824 */ /* 0x000fe200078e024a */
[----:B----4-:R-:W-:Y:S06]  /*a610*/  @P1 BRA `(.L_x_2769) ;  /* 0x0000000000541947 */ /* 0x010fec0003800000 */
        /* <DEDUP_REMOVED lines=12> */
.L_x_2771:
[----:B------:R-:W-:-:S06]  /*a6e0*/  UISETP.NE.AND UP0, UPT, UR9, 0x1, UPT ;  /* 0x000000010900788c */ /* 0x000fcc000bf05270 */
[----:B------:R-:W-:-:S05]  /*a6f0*/  PLOP3.LUT P1, PT, PT, PT, UP0, 0x80, 0x0 ;  /* 0x000000000000781c */ /* 0x000fca0003f2f008 */
[----:B------:R-:W-:-:S08]  /*a700*/  @UP0 ULDC.64 UR4, c[0x0][0x9e8] ;  /* 0x00027a0000040ab9 */ /* 0x000fd00000000a00 */
[----:B------:R-:W-:-:S05]  /*a710*/  @P1 IMAD.HI.U32 R8, R5, UR4, RZ ;  /* 0x0000000405081c27 */ /* 0x000fca000f8e00ff */
[----:B------:R-:W-:-:S07]  /*a720*/  @P1 SHF.R.U32.HI R5, RZ, UR5, R8 ;  /* 0x00000005ff051c19 */ /* 0x000fce0008011608 */
.L_x_2772:
[----:B------:R-:W-:Y:S05]  /*a730*/  BSYNC B0 ;  /* 0x0000000000007941 */ /* 0x000fea0003800000 */
.L_x_2770:
[----:B------:R-:W-:-:S05]  /*a740*/  IMAD R5, R5, UR9, R79 ;  /* 0x0000000905057c24 */ /* 0x000fca000f8e024f */
[----:B------:R-:W-:Y:S02]  /*a750*/  VIMNMX R3, R3, R5, !PT ;  /* 0x0000000503037248 */ /* 0x000fe40007fe0100 */
[----:B------:R-:W-:-:S07]  /*a760*/  VIADDMNMX R0, R5, UR9, R0, PT ;  /* 0x0000000905007c46 */ /* 0x000fce000b800100 */
.L_x_2769:
[C---:B------:R-:W-:Y:S01]  /*a770*/  ISETP.GE.AND P1, PT, R92.reuse, 0x2, PT ;  /* 0x000000025c00780c */ /* 0x040fe20003f26270 */
[----:B------:R-:W-:Y:S01]  /*a780*/  UISETP.NE.AND UP0, UPT, UR55, URZ, UPT ;  /* 0x0000003f3700728c */ /* 0x000fe2000bf05270 */
[C---:B------:R-:W-:Y:S02]  /*a790*/  ISETP.GE.AND P6, PT, R92.reuse, 0x9, PT ;  /* 0x000000095c00780c */ /* 0x040fe40003fc6270 */
[----:B------:R-:W-:Y:S02]  /*a7a0*/  ISETP.GT.AND P2, PT, R3, 0x1, !P1 ;  /* 0x000000010300780c */ /* 0x000fe40004f44270 */
[----:B------:R-:W-:Y:S02]  /*a7b0*/  ISETP.GE.AND P3, PT, R92, 0xa, PT ;  /* 0x0000000a5c00780c */ /* 0x000fe40003f66270 */
[----:B------:R-:W-:Y:S02]  /*a7c0*/  ISETP.LT.OR P2, PT, R0, 0x2, P2 ;  /* 0x000000020000780c */ /* 0x000fe40001741670 */
[----:B------:R-:W-:-:S02]  /*a7d0*/  ISETP.GE.AND P5, PT, R92, 0x1, PT ;  /* 0x000000015c00780c */ /* 0x000fc40003fa6270 */
[----:B------:R-:W-:Y:S02]  /*a7e0*/  FSEL R112, R25, -INF , !P2 ;  /* 0xff80000019707808 */ /* 0x000fe40005000000 */
[----:B------:R-:W-:Y:S02]  /*a7f0*/  ISETP.GT.AND P2, PT, R3, 0x8, !P6 ;  /* 0x000000080300780c */ /* 0x000fe40007744270 */
[----:B------:R-:W-:Y:S02]  /*a800*/  P2R R25, PR, RZ, 0x8 ;  /* 0x00000008ff197803 */ /* 0x000fe40000000000 */
[----:B------:R-:W-:-:S04]  /*a810*/  ISETP.LT.OR P2, PT, R0, 0x9, P2 ;  /* 0x000000090000780c */ /* 0x000fc80001741670 */
[----:B------:R-:W-:Y:S02]  /*a820*/  FSEL R110, R28, -INF , !P2 ;  /* 0xff8000001c6e7808 */ /* 0x000fe40005000000 */
[----:B------:R-:W-:Y:S02]  /*a830*/  ISETP.GT.AND P2, PT, R3, 0x9, !P3 ;  /* 0x000000090300780c */ /* 0x000fe40005f44270 */
[----:B------:R-:W-:Y:S02]  /*a840*/  ISETP.GE.AND P3, PT, R92, 0x11, PT ;  /* 0x000000115c00780c */ /* 0x000fe40003f66270 */
[----:B------:R-:W-:-:S04]  /*a850*/  ISETP.LT.OR P2, PT, R0, 0xa, P2 ;  /* 0x0000000a0000780c */ /* 0x000fc80001741670 */
        /* <DEDUP_REMOVED lines=98> */
[----:B------:R-:W-:-:S04]  /*ae80*/  ISETP.GT.AND P4, PT, R3, 0x59, !P4 ;  /* 0x000000590300780c */ /* 0x000fc80006784270 */
[----:B------:R-:W-:Y:S02]  /*ae90*/  ISETP.LT.OR P4, PT, R0, 0x5a, P4 ;  /* 0x0000005a0000780c */ /* 0x000fe40002781670 */
[----:B------:R-:W0:Y:S02]  /*aea0*/  SHFL.IDX PT, R0, R9, 0x1, 0x1c1f ;  /* 0x003c1f0009007f89 */ /* 0x000e2400000e0000 */
[----:B------:R-:W-:Y:S02]  /*aeb0*/  FSEL R24, R69, -INF , !P4 ;  /* 0xff80000045187808 */ /* 0x000fe40006000000 */
[----:B------:R-:W-:Y:S02]  /*aec0*/  PLOP3.LUT P4, PT, PT, PT, UP0, 0x40, 0x0 ;  /* 0x000000000000781c */ /* 0x000fe40003f8e808 */
[----:B0-----:R-:W-:Y:S01]  /*aed0*/  VIADDMNMX R3, R0, R90, R75, PT ;  /* 0x0000005a00037246 */ /* 0x001fe2000380014b */
[----:B------:R-:W-:-:S10]  /*aee0*/  IMAD.IADD R5, R77, 0x1, R0 ;  /* 0x000000014d057824 */ /* 0x000fd400078e0200 */
        /* <DEDUP_REMOVED lines=14> */
.L_x_2775:
[----:B------:R-:W-:-:S06]  /*afd0*/  UISETP.NE.AND UP0, UPT, UR9, 0x1, UPT ;  /* 0x000000010900788c */ /* 0x000fcc000bf05270 */
[----:B------:R-:W-:-:S05]  /*afe0*/  PLOP3.LUT P4, PT, PT, PT, UP0, 0x80, 0x0 ;  /* 0x000000000000781c */ /* 0x000fca0003f8f008 */
[----:B------:R-:W-:-:S08]  /*aff0*/  @UP0 ULDC.64 UR4, c[0x0][0x9e8] ;  /* 0x00027a0000040ab9 */ /* 0x000fd00000000a00 */
[----:B------:R-:W-:Y:S01]  /*b000*/  @P4 IMAD.HI.U32 R9, R0, UR4, RZ ;  /* 0x0000000400094c27 */ /* 0x000fe2000f8e00ff */
[----:B------:R-:W-:-:S13]  /*b010*/  PLOP3.LUT P4, PT, PT, PT, UP0, 0x80, 0x0 ;  /* 0x000000000000781c */ /* 0x000fda0003f8f008 */
[----:B------:R-:W-:-:S07]  /*b020*/  @P4 SHF.R.U32.HI R0, RZ, UR5, R9 ;  /* 0x00000005ff004c19 */ /* 0x000fce0008011609 */
.L_x_2776:
[----:B------:R-:W-:Y:S05]  /*b030*/  BSYNC B0 ;  /* 0x0000000000007941 */ /* 0x000fea0003800000 */
.L_x_2774:
[----:B------:R-:W-:-:S05]  /*b040*/  IMAD R0, R0, UR9, R79 ;  /* 0x0000000900007c24 */ /* 0x000fca000f8e024f */
[----:B------:R-:W-:Y:S02]  /*b050*/  VIMNMX R5, R5, R0, !PT ;  /* 0x0000000005057248 */ /* 0x000fe40007fe0100 */
[----:B------:R-:W-:-:S07]  /*b060*/  VIADDMNMX R3, R0, UR9, R3, PT ;  /* 0x0000000900037c46 */ /* 0x000fce000b800103 */
.L_x_2773:
[----:B------:R-:W-:Y:S01]  /*b070*/  ISETP.GT.AND P1, PT, R5, 0x1, !P1 ;  /* 0x000000010500780c */ /* 0x000fe20004f24270 */
[----:B------:R-:W-:Y:S01]  /*b080*/  ULDC UR4, c[0x0][0x988] ;  /* 0x0002620000047ab9 */ /* 0x000fe20000000800 */
[----:B------:R-:W-:Y:S01]  /*b090*/  FMNMX.FTZ R9, R114, R112, !PT ;  /* 0x0000007072097209 */ /* 0x000fe20007810000 */
[----:B------:R-:W-:Y:S01]  /*b0a0*/  IMAD.U32 R65, RZ, RZ, UR54 ;  /* 0x00000036ff417e24 */ /* 0x000fe2000f8e00ff */
[----:B------:R-:W-:Y:S02]  /*b0b0*/  ISETP.LT.OR P1, PT, R3, 0x2, P1 ;  /* 0x000000020300780c */ /* 0x000fe40000f21670 */
[----:B------:R-:W-:Y:S02]  /*b0c0*/  FMNMX.FTZ R9, R110, R9, !PT ;  /* 0x000000096e097209 */ /* 0x000fe40007810000 */
[----:B------:R-:W-:Y:S02]  /*b0d0*/  FSEL R106, R27, -INF , !P1 ;  /* 0xff8000001b6a7808 */ /* 0x000fe40004800000 */
[----:B------:R-:W-:-:S02]  /*b0e0*/  ISETP.NE.AND P1, PT, R25, RZ, PT ;  /* 0x000000ff1900720c */ /* 0x000fc40003f25270 */
[C---:B------:R-:W-:Y:S02]  /*b0f0*/  ISETP.GT.AND P6, PT, R5.reuse, 0x8, !P6 ;  /* 0x000000080500780c */ /* 0x040fe400077c4270 */
[----:B------:R-:W-:Y:S02]  /*b100*/  ISETP.GT.AND P1, PT, R5, 0x9, !P1 ;  /* 0x000000090500780c */ /* 0x000fe40004f24270 */
[----:B------:R-:W-:Y:S02]  /*b110*/  FMNMX.FTZ R9, R88, R9, !PT ;  /* 0x0000000958097209 */ /* 0x000fe40007810000 */
[C---:B------:R-:W-:Y:S02]  /*b120*/  ISETP.LT.OR P1, PT, R3.reuse, 0xa, P1 ;  /* 0x0000000a0300780c */ /* 0x040fe40000f21670 */
[----:B------:R-:W-:Y:S02]  /*b130*/  ISETP.LT.OR P6, PT, R3, 0x9, P6 ;  /* 0x000000090300780c */ /* 0x000fe400037c1670 */
[----:B------:R-:W-:-:S02]  /*b140*/  FSEL R104, R31, -INF , !P1 ;  /* 0xff8000001f687808 */ /* 0x000fc40004800000 */
[----:B------:R-:W-:Y:S02]  /*b150*/  ISETP.NE.AND P1, PT, R29, RZ, PT ;  /* 0x000000ff1d00720c */ /* 0x000fe40003f25270 */
[----:B------:R-:W-:Y:S02]  /*b160*/  FMNMX.FTZ R9, R84, R9, !PT ;  /* 0x0000000954097209 */ /* 0x000fe40007810000 */
[----:B------:R-:W-:Y:S02]  /*b170*/  ISETP.GT.AND P1, PT, R5, 0x10, !P1 ;  /* 0x000000100500780c */ /* 0x000fe40004f24270 */
[----:B------:R-:W-:Y:S02]  /*b180*/  FSEL R30, R30, -INF , !P6 ;  /* 0xff8000001e1e7808 */ /* 0x000fe40007000000 */
[----:B------:R-:W-:Y:S02]  /*b190*/  ISETP.LT.OR P1, PT, R3, 0x11, P1 ;  /* 0x000000110300780c */ /* 0x000fe40000f21670 */
[----:B------:R-:W-:-:S02]  /*b1a0*/  ISETP.NE.AND P6, PT, R85, RZ, PT ;  /* 0x000000ff5500720c */ /* 0x000fc40003fc5270 */
[----:B------:R-:W-:Y:S02]  /*b1b0*/  FSEL R34, R34, -INF , !P1 ;  /* 0xff80000022227808 */ /* 0x000fe40004800000 */
[----:B------:R-:W-:Y:S02]  /*b1c0*/  ISETP.NE.AND P1, PT, R81, RZ, PT ;  /* 0x000000ff5100720c */ /* 0x000fe40003f25270 */
[----:B------:R-:W-:Y:S02]  /*b1d0*/  FMNMX.FTZ R9, R80, R9, !PT ;  /* 0x0000000950097209 */ /* 0x000fe40007810000 */
[----:B------:R-:W-:Y:S02]  /*b1e0*/  ISETP.GT.AND P1, PT, R5, 0x11, !P1 ;  /* 0x000000110500780c */ /* 0x000fe40004f24270 */
[----:B------:R-:W-:Y:S02]  /*b1f0*/  FMNMX.FTZ R9, R82, R9, !PT ;  /* 0x0000000952097209 */ /* 0x000fe40007810000 */
[----:B------:R-:W-:-:S02]  /*b200*/  ISETP.LT.OR P1, PT, R3, 0x12, P1 ;  /* 0x000000120300780c */ /* 0x000fc40000f21670 */
[----:B------:R-:W-:Y:S02]  /*b210*/  ISETP.NE.AND P4, PT, R37, RZ, PT ;  /* 0x000000ff2500720c */ /* 0x000fe40003f85270 */
        /* <DEDUP_REMOVED lines=40> */
[----:B------:R-:W-:Y:S01]  /*b4a0*/  FMNMX.FTZ R25, R24, R9, !PT ;  /* 0x0000000918197209 */ /* 0x000fe20007810000 */
[----:B------:R-:W-:Y:S01]  /*b4b0*/  IMAD.U32 R9, RZ, RZ, UR4 ;  /* 0x00000004ff097e24 */ /* 0x000fe2000f8e00ff */
[----:B------:R-:W-:-:S02]  /*b4c0*/  ISETP.GT.AND P1, PT, R5, 0x30, !P1 ;  /* 0x000000300500780c */ /* 0x000fc40004f24270 */
[----:B------:R-:W-:Y:S01]  /*b4d0*/  ISETP.GT.AND P5, PT, R5, RZ, !P5 ;  /* 0x000000ff0500720c */ /* 0x000fe20006fa4270 */
[----:B------:R-:W0:Y:S01]  /*b4e0*/  SHFL.BFLY PT, R0, R25, 0x2, 0x1f ;  /* 0x0c401f0019007f89 */ /* 0x000e2200000e0000 */
[C---:B------:R-:W-:Y:S02]  /*b4f0*/  ISETP.LT.OR P1, PT, R3.reuse, 0x31, P1 ;  /* 0x000000310300780c */ /* 0x040fe40000f21670 */
[----:B------:R-:W-:Y:S02]  /*b500*/  ISETP.LT.OR P5, PT, R3, 0x1, P5 ;  /* 0x000000010300780c */ /* 0x000fe40002fa1670 */
[----:B------:R-:W-:Y:S02]  /*b510*/  FSEL R92, R50, -INF , !P1 ;  /* 0xff800000325c7808 */ /* 0x000fe40004800000 */
[----:B------:R-:W-:Y:S02]  /*b520*/  ISETP.NE.AND P1, PT, R91, RZ, PT ;  /* 0x000000ff5b00720c */ /* 0x000fe40003f25270 */
[----:B------:R-:W-:-:S02]  /*b530*/  FSEL R26, R26, -INF , !P5 ;  /* 0xff8000001a1a7808 */ /* 0x000fc40006800000 */
[----:B------:R-:W-:Y:S02]  /*b540*/  ISETP.GT.AND P1, PT, R5, 0x31, !P1 ;  /* 0x000000310500780c */ /* 0x000fe40004f24270 */
[----:B------:R-:W-:Y:S02]  /*b550*/  ISETP.NE.AND P4, PT, R94, RZ, PT ;  /* 0x000000ff5e00720c */ /* 0x000fe40003f85270 */
[----:B------:R-:W-:Y:S02]  /*b560*/  ISETP.LT.OR P1, PT, R3, 0x32, P1 ;  /* 0x000000320300780c */ /* 0x000fe40000f21670 */
[----:B------:R-:W-:Y:S02]  /*b570*/  ISETP.NE.AND P6, PT, R57, RZ, PT ;  /* 0x000000ff3900720c */ /* 0x000fe40003fc5270 */
[----:B------:R-:W-:Y:S02]  /*b580*/  FSEL R50, R51, -INF , !P1 ;  /* 0xff80000033327808 */ /* 0x000fe40004800000 */
[----:B------:R-:W-:-:S02]  /*b590*/  ISETP.NE.AND P1, PT, R49, RZ, PT ;  /* 0x000000ff3100720c */ /* 0x000fc40003f25270 */
[C---:B------:R-:W-:Y:S02]  /*b5a0*/  ISETP.GT.AND P2, PT, R5.reuse, 0x51, !P2 ;  /* 0x000000510500780c */ /* 0x040fe40005744270 */
[----:B------:R-:W-:Y:S02]  /*b5b0*/  ISETP.GT.AND P1, PT, R5, 0x38, !P1 ;  /* 0x000000380500780c */ /* 0x000fe40004f24270 */
[----:B0-----:R-:W-:Y:S02]  /*b5c0*/  FMNMX.FTZ R27, R25, R0, !PT ;  /* 0x00000000191b7209 */ /* 0x001fe40007810000 */
[----:B------:R-:W-:Y:S02]  /*b5d0*/  ISETP.LT.OR P1, PT, R3, 0x39, P1 ;  /* 0x000000390300780c */ /* 0x000fe40000f21670 */
[----:B------:R-:W-:Y:S01]  /*b5e0*/  FMNMX.FTZ R25, R26, R106, !PT ;  /* 0x0000006a1a197209 */ /* 0x000fe20007810000 */
[----:B------:R-:W0:Y:S01]  /*b5f0*/  SHFL.BFLY PT, R0, R27, 0x1, 0x1f ;  /* 0x0c201f001b007f89 */ /* 0x000e2200000e0000 */
[----:B------:R-:W-:-:S02]  /*b600*/  FSEL R54, R54, -INF , !P1 ;  /* 0xff80000036367808 */ /* 0x000fc40004800000 */
[----:B------:R-:W-:Y:S02]  /*b610*/  ISETP.NE.AND P1, PT, R93, RZ, PT ;  /* 0x000000ff5d00720c */ /* 0x000fe40003f25270 */
[----:B------:R-:W-:Y:S02]  /*b620*/  FMNMX.FTZ R25, R30, R25, !PT ;  /* 0x000000191e197209 */ /* 0x000fe40007810000 */
[----:B------:R-:W-:Y:S02]  /*b630*/  ISETP.GT.AND P1, PT, R5, 0x39, !P1 ;  /* 0x000000390500780c */ /* 0x000fe40004f24270 */
[----:B------:R-:W-:Y:S02]  /*b640*/  FMNMX.FTZ R25, R104, R25, !PT ;  /* 0x0000001968197209 */ /* 0x000fe40007810000 */
[----:B------:R-:W-:Y:S02]  /*b650*/  ISETP.LT.OR P1, PT, R3, 0x3a, P1 ;  /* 0x0000003a0300780c */ /* 0x000fe40000f21670 */
[----:B------:R-:W-:-:S02]  /*b660*/  ISETP.GT.AND P3, PT, R5, 0x58, !P3 ;  /* 0x000000580500780c */ /* 0x000fc40005f64270 */
[----:B------:R-:W-:Y:S02]  /*b670*/  FSEL R90, R55, -INF , !P1 ;  /* 0xff800000375a7808 */ /* 0x000fe40004800000 */
[----:B------:R-:W-:Y:S02]  /*b680*/  ISETP.NE.AND P1, PT, R53, RZ, PT ;  /* 0x000000ff3500720c */ /* 0x000fe40003f25270 */
[----:B------:R-:W-:Y:S02]  /*b690*/  ISETP.LT.OR P2, PT, R3, 0x52, P2 ;  /* 0x000000520300780c */ /* 0x000fe40001741670 */
[----:B------:R-:W-:Y:S02]  /*b6a0*/  ISETP.GT.AND P1, PT, R5, 0x40, !P1 ;  /* 0x000000400500780c */ /* 0x000fe40004f24270 */
[C---:B------:R-:W-:Y:S02]  /*b6b0*/  ISETP.LT.OR P3, PT, R3.reuse, 0x59, P3 ;  /* 0x000000590300780c */ /* 0x040fe40001f61670 */
[----:B------:R-:W-:-:S02]  /*b6c0*/  ISETP.LT.OR P1, PT, R3, 0x41, P1 ;  /* 0x000000410300780c */ /* 0x000fc40000f21670 */
[----:B0-----:R-:W-:Y:S02]  /*b6d0*/  FMNMX.FTZ R0, R27, R0, !PT ;  /* 0x000000001b007209 */ /* 0x001fe40007810000 */
[----:B------:R-:W-:Y:S02]  /*b6e0*/  FSEL R94, R58, -INF , !P1 ;  /* 0xff8000003a5e7808 */ /* 0x000fe40004800000 */
[----:B------:R-:W-:Y:S01]  /*b6f0*/  ISETP.NE.AND P1, PT, R95, RZ, PT ;  /* 0x000000ff5f00720c */ /* 0x000fe20003f25270 */
[----:B------:R-:W-:Y:S01]  /*b700*/  FMUL.FTZ R29, R0, R9 ;  /* 0x00000009001d7220 */ /* 0x000fe20000410000 */
        /* <DEDUP_REMOVED lines=16> */
[----:B------:R-:W-:Y:S02]  /*b810*/  FSETP.NEU.FTZ.AND P1, PT, R0, -INF , PT ;  /* 0xff8000000000780b */ /* 0x000fe40003f3d000 */
[----:B------:R-:W-:Y:S02]  /*b820*/  ISETP.NE.AND P4, PT, R61, RZ, PT ;  /* 0x000000ff3d00720c */ /* 0x000fe40003f85270 */
[----:B------:R-:W-:Y:S02]  /*b830*/  FMNMX.FTZ R31, R96, R31, !PT ;  /* 0x0000001f601f7209 */ /* 0x000fe40007810000 */
[----:B------:R-:W-:Y:S02]  /*b840*/  FSEL R29, R29, RZ, P1 ;  /* 0x000000ff1d1d7208 */ /* 0x000fe40000800000 */
[----:B------:R-:W-:-:S02]  /*b850*/  ISETP.GT.AND P1, PT, R5, 0x50, !P4 ;  /* 0x000000500500780c */ /* 0x000fc40006724270 */
[----:B------:R-:W-:Y:S01]  /*b860*/  ISETP.NE.AND P4, PT, R33, RZ, PT ;  /* 0x000000ff2100720c */ /* 0x000fe20003f85270 */
[--C-:B------:R-:W-:Y:S01]  /*b870*/  FFMA.FTZ R78, R78, R9, -R29.reuse ;  /* 0x000000094e4e7223 */ /* 0x100fe2000001081d */
[----:B------:R-:W-:Y:S01]  /*b880*/  FMNMX.FTZ R33, R92, R31, !PT ;  /* 0x0000001f5c217209 */ /* 0x000fe20007810000 */
[-CC-:B------:R-:W-:Y:S01]  /*b890*/  FFMA.FTZ R37, R76, R9.reuse, -R29.reuse ;  /* 0x000000094c257223 */ /* 0x180fe2000001081d */
[----:B------:R-:W-:Y:S01]  /*b8a0*/  ISETP.LT.OR P1, PT, R3, 0x51, P1 ;  /* 0x000000510300780c */ /* 0x000fe20000f21670 */
[--C-:B-----5:R-:W-:Y:S01]  /*b8b0*/  FFMA.FTZ R152, R114, R9, -R29.reuse ;  /* 0x0000000972987223 */ /* 0x120fe2000001081d */
[----:B------:R-:W-:Y:S01]  /*b8c0*/  FMNMX.FTZ R33, R50, R33, !PT ;  /* 0x0000002132217209 */ /* 0x000fe20007810000 */
[-CC-:B------:R-:W-:Y:S01]  /*b8d0*/  FFMA.FTZ R112, R112, R9.reuse, -R29.reuse ;  /* 0x0000000970707223 */ /* 0x180fe2000001081d */
[----:B------:R-:W-:Y:S01]  /*b8e0*/  FSEL R66, R66, -INF , !P1 ;  /* 0xff80000042427808 */ /* 0x000fe20004800000 */
[--C-:B------:R-:W-:Y:S01]  /*b8f0*/  FFMA.FTZ R154, R110, R9, -R29.reuse ;  /* 0x000000096e9a7223 */ /* 0x100fe2000001081d */
[----:B------:R-:W-:Y:S01]  /*b900*/  FMNMX.FTZ R33, R54, R33, !PT ;  /* 0x0000002136217209 */ /* 0x000fe20007810000 */
[----:B------:R-:W-:Y:S01]  /*b910*/  MUFU.EX2 R152, R152 ;  /* 0x0000009800987308 */ /* 0x000fe20000000800 */
[----:B------:R-:W-:Y:S01]  /*b920*/  ISETP.GT.AND P1, PT, R5, 0x59, !P4 ;  /* 0x000000590500780c */ /* 0x000fe20006724270 */
[--C-:B------:R-:W-:Y:S01]  /*b930*/  FFMA.FTZ R5, R8, R9, -R29.reuse ;  /* 0x0000000908057223 */ /* 0x100fe2000001081d */
[----:B------:R-:W-:Y:S01]  /*b940*/  FMNMX.FTZ R33, R90, R33, !PT ;  /* 0x000000215a217209 */ /* 0x000fe20007810000 */
[-CC-:B------:R-:W-:Y:S01]  /*b950*/  FFMA.FTZ R88, R88, R9.reuse, -R29.reuse ;  /* 0x0000000958587223 */ /* 0x180fe2000001081d */
[----:B------:R-:W-:Y:S01]  /*b960*/  ISETP.LT.OR P1, PT, R3, 0x5a, P1 ;  /* 0x0000005a0300780c */ /* 0x000fe20000f21670 */
[--C-:B------:R-:W-:Y:S01]  /*b970*/  FFMA.FTZ R156, R84, R9, -R29.reuse ;  /* 0x00000009549c7223 */ /* 0x100fe2000001081d */
[----:B------:R-:W-:Y:S01]  /*b980*/  FMNMX.FTZ R35, R94, R33, !PT ;  /* 0x000000215e237209 */ /* 0x000fe20007810000 */
[----:B------:R0:W-:Y:S01]  /*b990*/  MUFU.EX2 R3, R37 ;  /* 0x0000002500037308 */ /* 0x0001e20000000800 */
[----:B------:R-:W-:Y:S01]  /*b9a0*/  FSEL R70, R70, -INF , !P3 ;  /* 0xff80000046467808 */ /* 0x000fe20005800000 */
[--C-:B------:R-:W-:Y:S01]  /*b9b0*/  FFMA.FTZ R80, R80, R9, -R29.reuse ;  /* 0x0000000950507223 */ /* 0x100fe2000001081d */
[----:B------:R-:W-:Y:S01]  /*b9c0*/  FMNMX.FTZ R35, R58, R35, !PT ;  /* 0x000000233a237209 */ /* 0x000fe20007810000 */
[-CC-:B------:R-:W-:Y:S01]  /*b9d0*/  FFMA.FTZ R158, R82, R9.reuse, -R29.reuse ;  /* 0x00000009529e7223 */ /* 0x180fe2000001081d */
[----:B------:R-:W-:Y:S01]  /*b9e0*/  FSEL R76, R71, -INF , !P1 ;  /* 0xff800000474c7808 */ /* 0x000fe20004800000 */
[--C-:B------:R-:W-:Y:S01]  /*b9f0*/  FFMA.FTZ R160, R86, R9, -R29.reuse ;  /* 0x0000000956a07223 */ /* 0x100fe2000001081d */
[----:B------:R-:W-:Y:S01]  /*ba00*/  FMNMX.FTZ R35, R62, R35, !PT ;  /* 0x000000233e237209 */ /* 0x000fe20007810000 */
[----:B------:R1:W-:Y:S01]  /*ba10*/  MUFU.EX2 R33, R78 ;  /* 0x0000004e00217308 */ /* 0x0003e20000000800 */
[-CC-:B0-----:R-:W-:Y:S01]  /*ba20*/  FFMA.FTZ R37, R40, R9.reuse, -R29.reuse ;  /* 0x0000000928257223 */ /* 0x181fe2000001081d */
[--C-:B------:R-:W-:Y:S01]  /*ba30*/  FFMA.FTZ R162, R44, R9, -R29.reuse ;  /* 0x000000092ca27223 */ /* 0x100fe2000001081d */
[----:B------:R-:W-:Y:S01]  /*ba40*/  FMNMX.FTZ R35, R108, R35, !PT ;  /* 0x000000236c237209 */ /* 0x000fe20007810000 */
[-CC-:B------:R-:W-:Y:S01]  /*ba50*/  FFMA.FTZ R164, R48, R9.reuse, -R29.reuse ;  /* 0x0000000930a47223 */ /* 0x180fe2000001081d */
[-CC-:B------:R-:W-:Y:S01]  /*ba60*/  FFMA.FTZ R166, R52, R9.reuse, -R29.reuse ;  /* 0x0000000934a67223 */ /* 0x180fe2000001081d */
[--C-:B------:R-:W-:Y:S01]  /*ba70*/  FFMA.FTZ R168, R56, R9, -R29.reuse ;  /* 0x0000000938a87223 */ /* 0x100fe2000001081d */
[----:B------:R-:W-:Y:S01]  /*ba80*/  FMNMX.FTZ R35, R66, R35, !PT ;  /* 0x0000002342237209 */ /* 0x000fe20007810000 */
[----:B------:R-:W0:Y:S01]  /*ba90*/  MUFU.EX2 R25, R112 ;  /* 0x0000007000197308 */ /* 0x000e220000000800 */
[----:B-1----:R-:W-:Y:S01]  /*baa0*/  FSEL R78, R67, -INF , !P2 ;  /* 0xff800000434e7808 */ /* 0x002fe20005000000 */
[-CC-:B------:R-:W-:Y:S01]  /*bab0*/  FFMA.FTZ R170, R60, R9.reuse, -R29.reuse ;  /* 0x000000093caa7223 */ /* 0x180fe2000001081d */
[-CC-:B------:R-:W-:Y:S01]  /*bac0*/  FFMA.FTZ R41, R32, R9.reuse, -R29.reuse ;  /* 0x0000000920297223 */ /* 0x180fe2000001081d */
[--C-:B------:R-:W-:Y:S01]  /*bad0*/  FFMA.FTZ R172, R64, R9, -R29.reuse ;  /* 0x0000000940ac7223 */ /* 0x100fe2000001081d */
[----:B------:R-:W-:Y:S01]  /*bae0*/  FMNMX.FTZ R35, R78, R35, !PT ;  /* 0x000000234e237209 */ /* 0x000fe20007810000 */
[-CC-:B------:R-:W-:Y:S01]  /*baf0*/  FFMA.FTZ R43, R28, R9.reuse, -R29.reuse ;  /* 0x000000091c2b7223 */ /* 0x180fe2000001081d */
[----:B------:R-:W-:Y:S01]  /*bb00*/  FFMA.FTZ R174, R68, R9, -R29 ;  /* 0x0000000944ae7223 */ /* 0x000fe2000001081d */
[----:B------:R-:W1:Y:S01]  /*bb10*/  MUFU.EX2 R154, R154 ;  /* 0x0000009a009a7308 */ /* 0x000e620000000800 */
[----:B------:R-:W-:-:S02]  /*bb20*/  FMNMX.FTZ R35, R70, R35, !PT ;  /* 0x0000002346237209 */ /* 0x000fc40007810000 */
[----:B------:R-:W-:Y:S02]  /*bb30*/  ISETP.NE.AND P4, PT, R65, 0x3, PT ;  /* 0x000000034100780c */ /* 0x000fe40003f85270 */
[----:B------:R-:W-:Y:S01]  /*bb40*/  FMNMX.FTZ R39, R76, R35, !PT ;  /* 0x000000234c277209 */ /* 0x000fe20007810000 */
[----:B------:R-:W-:Y:S02]  /*bb50*/  FFMA.FTZ R35, R74, R9, -R29 ;  /* 0x000000094a237223 */ /* 0x000fe4000001081d */
[----:B------:R-:W4:Y:S01]  /*bb60*/  MUFU.EX2 R27, R88 ;  /* 0x00000058001b7308 */ /* 0x000f220000000800 */
[----:B0-----:R-:W-:Y:S01]  /*bb70*/  FADD.FTZ R47, R152, R25 ;  /* 0x00000019982f7221 */ /* 0x001fe20000010000 */
[----:B------:R-:W0:Y:S01]  /*bb80*/  SHFL.BFLY PT, R8, R39, 0x2, 0x1f ;  /* 0x0c401f0027087f89 */ /* 0x000e2200000e0000 */
[----:B------:R-:W-:-:S05]  /*bb90*/  F2FP.BF16.F32.PACK_AB R152, R25, R152 ;  /* 0x000000981998723e */ /* 0x000fca00000010ff */
[----:B------:R-:W2:Y:S08]  /*bba0*/  MUFU.EX2 R156, R156 ;  /* 0x0000009c009c7308 */ /* 0x000eb00000000800 */
[----:B------:R-:W3:Y:S08]  /*bbb0*/  MUFU.EX2 R31, R80 ;  /* 0x00000050001f7308 */ /* 0x000ef00000000800 */
[----:B------:R-:W3:Y:S01]  /*bbc0*/  MUFU.EX2 R158, R158 ;  /* 0x0000009e009e7308 */ /* 0x000ee20000000800 */
[----:B0-----:R-:W-:Y:S01]  /*bbd0*/  FMNMX.FTZ R40, R39, R8, !PT ;  /* 0x0000000827287209 */ /* 0x001fe20007810000 */
[-CC-:B------:R-:W-:Y:S01]  /*bbe0*/  FFMA.FTZ R39, R36, R9.reuse, -R29.reuse ;  /* 0x0000000924277223 */ /* 0x180fe2000001081d */
[----:B------:R-:W-:-:S03]  /*bbf0*/  FFMA.FTZ R29, R24, R9, -R29 ;  /* 0x00000009181d7223 */ /* 0x000fc6000001081d */
[----:B------:R-:W0:Y:S02]  /*bc00*/  SHFL.BFLY PT, R45, R40, 0x1, 0x1f ;  /* 0x0c201f00282d7f89 */ /* 0x000e2400000e0000 */
[----:B------:R-:W-:Y:S08]  /*bc10*/  MUFU.EX2 R160, R160 ;  /* 0x000000a000a07308 */ /* 0x000ff00000000800 */
[----:B------:R-:W-:Y:S08]  /*bc20*/  MUFU.EX2 R162, R162 ;  /* 0x000000a200a27308 */ /* 0x000ff00000000800 */
[----:B------:R-:W-:Y:S01]  /*bc30*/  MUFU.EX2 R5, R5 ;  /* 0x0000000500057308 */ /* 0x000fe20000000800 */
[----:B0-----:R-:W-:-:S07]  /*bc40*/  FMNMX.FTZ R8, R40, R45, !PT ;  /* 0x0000002d28087209 */ /* 0x001fce0007810000 */
[----:B------:R-:W-:Y:S01]  /*bc50*/  MUFU.EX2 R164, R164 ;  /* 0x000000a400a47308 */ /* 0x000fe20000000800 */
[C---:B------:R-:W-:Y:S01]  /*bc60*/  FSETP.NEU.FTZ.AND P1, PT, R8.reuse, -INF , PT ;  /* 0xff8000000800780b */ /* 0x040fe20003f3d000 */
[----:B------:R-:W-:-:S06]  /*bc70*/  FMUL.FTZ R45, R8, R9 ;  /* 0x00000009082d7220 */ /* 0x000fcc0000410000 */
[----:B------:R-:W-:Y:S01]  /*bc80*/  MUFU.EX2 R35, R35 ;  /* 0x0000002300237308 */ /* 0x000fe20000000800 */
[----:B------:R-:W-:-:S05]  /*bc90*/  FSEL R45, R45, RZ, P1 ;  /* 0x000000ff2d2d7208 */ /* 0x000fca0000800000 */
[-CC-:B------:R-:W-:Y:S01]  /*bca0*/  FFMA.FTZ R153, R26, R9.reuse, -R45.reuse ;  /* 0x000000091a997223 */ /* 0x180fe2000001082d */
[-CC-:B------:R-:W-:Y:S01]  /*bcb0*/  FFMA.FTZ R24, R106, R9.reuse, -R45.reuse ;  /* 0x000000096a187223 */ /* 0x180fe2000001082d */
[-CC-:B------:R-:W-:Y:S01]  /*bcc0*/  FFMA.FTZ R155, R30, R9.reuse, -R45.reuse ;  /* 0x000000091e9b7223 */ /* 0x180fe2000001082d */
[-CC-:B------:R-:W-:Y:S01]  /*bcd0*/  FFMA.FTZ R26, R104, R9.reuse, -R45.reuse ;  /* 0x00000009681a7223 */ /* 0x180fe2000001082d */
[-CC-:B------:R-:W-:Y:S01]  /*bce0*/  FFMA.FTZ R157, R34, R9.reuse, -R45.reuse ;  /* 0x00000009229d7223 */ /* 0x180fe2000001082d */
[-C--:B------:R-:W-:Y:S01]  /*bcf0*/  FFMA.FTZ R159, R38, R9.reuse, -R45 ;  /* 0x00000009269f7223 */ /* 0x080fe2000001082d */
[----:B------:R-:W-:Y:S01]  /*bd00*/  MUFU.EX2 R153, R153 ;  /* 0x0000009900997308 */ /* 0x000fe20000000800 */
[----:B-1----:R-:W-:Y:S01]  /*bd10*/  FADD.FTZ R38, R154, R47 ;  /* 0x0000002f9a267221 */ /* 0x002fe20000010000 */
[-CC-:B------:R-:W-:Y:S01]  /*bd20*/  FFMA.FTZ R28, R102, R9.reuse, -R45.reuse ;  /* 0x00000009661c7223 */ /* 0x180fe2000001082d */
[-CC-:B------:R-:W-:Y:S01]  /*bd30*/  FFMA.FTZ R30, R100, R9.reuse, -R45.reuse ;  /* 0x00000009641e7223 */ /* 0x180fe2000001082d */
[-CC-:B------:R-:W-:Y:S01]  /*bd40*/  FFMA.FTZ R161, R42, R9.reuse, -R45.reuse ;  /* 0x000000092aa17223 */ /* 0x180fe2000001082d */
[----:B----4-:R-:W-:Y:S01]  /*bd50*/  FADD.FTZ R47, R27, R38 ;  /* 0x000000261b2f7221 */ /* 0x010fe20000010000 */
[-CC-:B------:R-:W-:Y:S01]  /*bd60*/  FFMA.FTZ R32, R98, R9.reuse, -R45.reuse ;  /* 0x0000000962207223 */ /* 0x180fe2000001082d */
[-C--:B------:R-:W-:Y:S01]  /*bd70*/  FFMA.FTZ R163, R46, R9.reuse, -R45 ;  /* 0x000000092ea37223 */ /* 0x080fe2000001082d */
[----:B------:R-:W0:Y:S01]  /*bd80*/  MUFU.EX2 R24, R24 ;  /* 0x0000001800187308 */ /* 0x000e220000000800 */
[----:B--2---:R-:W-:Y:S01]  /*bd90*/  FADD.FTZ R38, R156, R47 ;  /* 0x0000002f9c267221 */ /* 0x004fe20000010000 */
[-CC-:B------:R-:W-:Y:S01]  /*bda0*/  FFMA.FTZ R34, R96, R9.reuse, -R45.reuse ;  /* 0x0000000960227223 */ /* 0x180fe2000001082d */
[-CC-:B------:R-:W-:Y:S01]  /*bdb0*/  FFMA.FTZ R165, R92, R9.reuse, -R45.reuse ;  /* 0x000000095ca57223 */ /* 0x180fe2000001082d */
[-CC-:B------:R-:W-:Y:S01]  /*bdc0*/  FFMA.FTZ R36, R50, R9.reuse, -R45.reuse ;  /* 0x0000000932247223 */ /* 0x180fe2000001082d */
[----:B---3--:R-:W-:Y:S01]  /*bdd0*/  FADD.FTZ R49, R31, R38 ;  /* 0x000000261f317221 */ /* 0x008fe20000010000 */
[-CC-:B------:R-:W-:Y:S01]  /*bde0*/  FFMA.FTZ R167, R54, R9.reuse, -R45.reuse ;  /* 0x0000000936a77223 */ /* 0x180fe2000001082d */
[-C--:B------:R-:W-:Y:S01]  /*bdf0*/  FFMA.FTZ R38, R90, R9.reuse, -R45 ;  /* 0x000000095a267223 */ /* 0x080fe2000001082d */
[----:B------:R-:W1:Y:S01]  /*be00*/  MUFU.EX2 R155, R155 ;  /* 0x0000009b009b7308 */ /* 0x000e620000000800 */
[----:B------:R-:W-:Y:S01]  /*be10*/  FADD.FTZ R42, R158, R49 ;  /* 0x000000319e2a7221 */ /* 0x000fe20000010000 */
[-CC-:B------:R-:W-:Y:S01]  /*be20*/  FFMA.FTZ R169, R94, R9.reuse, -R45.reuse ;  /* 0x000000095ea97223 */ /* 0x180fe2000001082d */
[-CC-:B------:R-:W-:Y:S01]  /*be30*/  FFMA.FTZ R58, R58, R9.reuse, -R45.reuse ;  /* 0x000000093a3a7223 */ /* 0x180fe2000001082d */
[-CC-:B------:R-:W-:Y:S01]  /*be40*/  FFMA.FTZ R62, R62, R9.reuse, -R45.reuse ;  /* 0x000000093e3e7223 */ /* 0x180fe2000001082d */
[----:B------:R-:W-:Y:S01]  /*be50*/  FADD.FTZ R49, R33, R42 ;  /* 0x0000002a21317221 */ /* 0x000fe20000010000 */
[----:B------:R-:W-:Y:S01]  /*be60*/  F2FP.BF16.F32.PACK_AB R154, R27, R154 ;  /* 0x0000009a1b9a723e */ /* 0x000fe200000010ff */
[-C--:B------:R-:W-:Y:S01]  /*be70*/  FFMA.FTZ R108, R108, R9.reuse, -R45 ;  /* 0x000000096c6c7223 */ /* 0x080fe2000001082d */
[----:B------:R-:W2:Y:S01]  /*be80*/  MUFU.EX2 R26, R26 ;  /* 0x0000001a001a7308 */ /* 0x000ea20000000800 */
[----:B0-----:R-:W-:Y:S01]  /*be90*/  FADD.FTZ R40, R153, R24 ;  /* 0x0000001899287221 */ /* 0x001fe20000010000 */
[----:B------:R-:W-:Y:S01]  /*bea0*/  FADD.FTZ R42, R160, R49 ;  /* 0x00000031a02a7221 */ /* 0x000fe20000010000 */
[-CC-:B------:R-:W-:Y:S01]  /*beb0*/  FFMA.FTZ R66, R66, R9.reuse, -R45.reuse ;  /* 0x0000000942427223 */ /* 0x180fe2000001082d */
[-CC-:B------:R-:W-:Y:S01]  /*bec0*/  FFMA.FTZ R78, R78, R9.reuse, -R45.reuse ;  /* 0x000000094e4e7223 */ /* 0x180fe2000001082d */
[C---:B------:R-:W-:Y:S01]  /*bed0*/  F2FP.BF16.F32.PACK_AB R160, R3.reuse, R160 ;  /* 0x000000a003a0723e */ /* 0x040fe200000010ff */
[----:B------:R-:W-:Y:S01]  /*bee0*/  FADD.FTZ R49, R3, R42 ;  /* 0x0000002a03317221 */ /* 0x000fe20000010000 */
[-C--:B------:R-:W-:Y:S01]  /*bef0*/  FFMA.FTZ R70, R70, R9.reuse, -R45 ;  /* 0x0000000946467223 */ /* 0x080fe2000001082d */
[----:B------:R-:W0:Y:S01]  /*bf00*/  MUFU.EX2 R157, R157 ;  /* 0x0000009d009d7308 */ /* 0x000e220000000800 */
[----:B-1----:R-:W-:Y:S01]  /*bf10*/  FADD.FTZ R47, R155, R40 ;  /* 0x000000289b2f7221 */ /* 0x002fe20000010000 */
[----:B------:R-:W-:Y:S01]  /*bf20*/  FADD.FTZ R42, R162, R49 ;  /* 0x00000031a22a7221 */ /* 0x000fe20000010000 */
[----:B------:R-:W-:Y:S01]  /*bf30*/  FFMA.FTZ R45, R76, R9, -R45 ;  /* 0x000000094c2d7223 */ /* 0x000fe2000001082d */
[----:B------:R-:W-:-:S02]  /*bf40*/  F2FP.BF16.F32.PACK_AB R162, R5, R162 ;  /* 0x000000a205a2723e */ /* 0x000fc400000010ff */
[----:B------:R-:W-:Y:S01]  /*bf50*/  FADD.FTZ R49, R5, R42 ;  /* 0x0000002a05317221 */ /* 0x000fe20000010000 */
[----:B------:R-:W-:Y:S01]  /*bf60*/  F2FP.BF16.F32.PACK_AB R153, R24, R153 ;  /* 0x000000991899723e */ /* 0x000fe200000010ff */
[----:B------:R-:W1:Y:S01]  /*bf70*/  MUFU.EX2 R28, R28 ;  /* 0x0000001c001c7308 */ /* 0x000e620000000800 */
[----:B--2---:R-:W-:Y:S01]  /*bf80*/  FADD.FTZ R40, R26, R47 ;  /* 0x0000002f1a287221 */ /* 0x004fe20000010000 */
[----:B------:R-:W-:Y:S01]  /*bf90*/  FADD.FTZ R42, R164, R49 ;  /* 0x00000031a42a7221 */ /* 0x000fe20000010000 */
[----:B------:R-:W-:Y:S02]  /*bfa0*/  F2FP.BF16.F32.PACK_AB R156, R31, R156 ;  /* 0x0000009c1f9c723e */ /* 0x000fe400000010ff */
[----:B------:R-:W-:Y:S01]  /*bfb0*/  F2FP.BF16.F32.PACK_AB R158, R33, R158 ;  /* 0x0000009e219e723e */ /* 0x000fe200000010ff */
[C---:B------:R-:W-:Y:S01]  /*bfc0*/  FADD.FTZ R49, R35.reuse, R42 ;  /* 0x0000002a23317221 */ /* 0x040fe20000010000 */
[----:B------:R-:W-:Y:S01]  /*bfd0*/  F2FP.BF16.F32.PACK_AB R164, R35, R164 ;  /* 0x000000a423a4723e */ /* 0x000fe200000010ff */
        /* <DEDUP_REMOVED lines=69> */
[----:B0-----:R-:W-:Y:S01]  /*c430*/  FADD.FTZ R24, R70, R3 ;  /* 0x0000000346187221 */ /* 0x001fe20000010000 */
[C---:B-1----:R-:W-:Y:S01]  /*c440*/  FADD.FTZ R5, R29.reuse, R42 ;  /* 0x0000002a1d057221 */ /* 0x042fe20000010000 */
[----:B------:R-:W-:Y:S02]  /*c450*/  F2FP.BF16.F32.PACK_AB R174, R29, R174 ;  /* 0x000000ae1dae723e */ /* 0x000fe400000010ff */
[C---:B--2---:R-:W-:Y:S01]  /*c460*/  FADD.FTZ R3, R45.reuse, R24 ;  /* 0x000000182d037221 */ /* 0x044fe20000010000 */
[----:B------:R-:W-:Y:S01]  /*c470*/  F2FP.BF16.F32.PACK_AB R175, R45, R70 ;  /* 0x000000462daf723e */ /* 0x000fe200000010ff */
[----:B------:R-:W-:Y:S06]  /*c480*/  @!P4 BRA `(.L_x_2777) ;  /* 0x000000000004c947 */ /* 0x000fec0003800000 */
[----:B------:R-:W-:Y:S01]  /*c490*/  BPT.TRAP 0x1 ;  /* 0x000000040000795c */ /* 0x000fe20000300000 */
.L_x_2777:
[----:B------:R0:W1:Y:S01]  /*c4a0*/  SYNCS.PHASECHK.TRANS64.TRYWAIT P1, [R4+URZ+0x22850], R73 ;  /* 0x02285049040075a7 */ /* 0x000062000802017f */
[----:B------:R-:W-:Y:S05]  /*c4b0*/  @!P4 BRA `(.L_x_2778) ;  /* 0x000000000004c947 */ /* 0x000fea0003800000 */
[----:B------:R-:W-:Y:S01]  /*c4c0*/  BPT.TRAP 0x1 ;  /* 0x000000040000795c */ /* 0x000fe20000300000 */
.L_x_2778:
[----:B------:R-:W-:Y:S04]  /*c4d0*/  BSSY B0, `(.L_x_2779) ;  /* 0x0000004000007945 */ /* 0x000fe80003800000 */
[----:B-1----:R-:W-:Y:S05]  /*c4e0*/  @P1 BRA `(.L_x_2780) ;  /* 0x0000000000081947 */ /* 0x002fea0003800000 */
[----:B------:R-:W1:Y:S02]  /*c4f0*/  SYNCS.PHASECHK.TRANS64.TRYWAIT P1, [R4+URZ+0x22850], R73 ;  /* 0x02285049040075a7 */ /* 0x000e64000802017f */
[----:B-1----:R-:W-:Y:S05]  /*c500*/  @!P1 BRA `(.L_x_2781) ;  /* 0x0000018000349947 */ /* 0x002fea0003800000 */
.L_x_2780:
[----:B------:R-:W-:Y:S05]  /*c510*/  BSYNC B0 ;  /* 0x0000000000007941 */ /* 0x000fea0003800000 */
.L_x_2779:
[----:B------:R-:W-:Y:S05]  /*c520*/  WARPSYNC.ALL ;  /* 0x0000000000007948 */ /* 0x000fea0003800000 */
[----:B------:R-:W2:Y:S01]  /*c530*/  LDC R24, c[0x0][0x448] ;  /* 0x00011200ff187b82 */ /* 0x000ea20000000800 */
[----:B------:R-:W-:Y:S01]  /*c540*/  R2UR UR4, R19 ;  /* 0x00000000130472ca */ /* 0x000fe200000e0000 */
[----:B------:R-:W-:Y:S01]  /*c550*/  IMAD.MOV.U32 R27, RZ, RZ, 0xc00 ;  /* 0x00000c00ff1b7424 */ /* 0x000fe200078e00ff */
[----:B------:R-:W-:Y:S01]  /*c560*/  UISETP.NE.AND UP0, UPT, UR55, URZ, UPT ;  /* 0x0000003f3700728c */ /* 0x000fe2000bf05270 */
[----:B------:R-:W-:Y:S02]  /*c570*/  IMAD.MOV.U32 R177, RZ, RZ, R213 ;  /* 0x000000ffffb17224 */ /* 0x000fe400078e00d5 */
[----:B------:R-:W-:-:S02]  /*c580*/  IMAD.MOV.U32 R29, RZ, RZ, 0x40000040 ;  /* 0x40000040ff1d7424 */ /* 0x000fc400078e00ff */
[----:B------:R-:W-:Y:S02]  /*c590*/  IMAD.MOV.U32 R31, RZ, RZ, 0x40000040 ;  /* 0x40000040ff1f7424 */ /* 0x000fe400078e00ff */
[----:B01----:R-:W-:Y:S01]  /*c5a0*/  @!P0 VIADD R4, R4, 0x22860 ;  /* 0x0002286004048836 */ /* 0x003fe20000000000 */
[C---:B------:R-:W-:Y:S02]  /*c5b0*/  R2UR UR11, R29.reuse ;  /* 0x000000001d0b72ca */ /* 0x040fe400000e0000 */
[----:B------:R-:W-:Y:S01]  /*c5c0*/  R2UR UR19, R29 ;  /* 0x000000001d1372ca */ /* 0x000fe200000e0000 */
[----:B------:R-:W-:Y:S01]  /*c5d0*/  UIADD3 UR4, UR4, 0x400, URZ ;  /* 0x0000040004047890 */ /* 0x000fe2000fffe03f */
[----:B------:R-:W-:Y:S02]  /*c5e0*/  R2UR UR23, R31 ;  /* 0x000000001f1772ca */ /* 0x000fe400000e0000 */
[----:B------:R-:W-:Y:S01]  /*c5f0*/  @!P0 PRMT R4, RZ, 0x654, R4 ;  /* 0x00000654ff048816 */ /* 0x000fe20000000004 */
[----:B------:R-:W-:-:S04]  /*c600*/  USHF.R.U32.HI UR4, URZ, 0x4, UR4 ;  /* 0x000000043f047899 */ /* 0x000fc80008011604 */
[----:B------:R-:W-:Y:S01]  /*c610*/  ULOP3.LUT UR4, UR4, 0x3fff, URZ, 0xc0, !UPT ;  /* 0x00003fff04047892 */ /* 0x000fe2000f8ec03f */
[----:B------:R0:W-:Y:S01]  /*c620*/  BAR.SYNC.DEFER_BLOCKING R72, 0x100 ;  /* 0x000400480000751d */ /* 0x0001e20000010000 */
[----:B--2---:R-:W-:Y:S02]  /*c630*/  ISETP.NE.AND P1, PT, R24, 0x1, PT ;  /* 0x000000011800780c */ /* 0x004fe40003f25270 */
[----:B------:R-:W-:-:S06]  /*c640*/  ULOP3.LUT UR53, UR4, 0x3000000, URZ, 0xfc, !UPT ;  /* 0x0300000004357892 */ /* 0x000fcc000f8efc3f */
[----:B------:R-:W-:Y:S02]  /*c650*/  IMAD R24, R2, R27, UR53 ;  /* 0x0000003502187e24 */ /* 0x000fe4000f8e021b */
[----:B------:R-:W-:Y:S02]  /*c660*/  IMAD.MOV.U32 R27, RZ, RZ, 0x40000040 ;  /* 0x40000040ff1b7424 */ /* 0x000fe400078e00ff */
[C---:B------:R-:W-:Y:S01]  /*c670*/  VIADD R28, R24.reuse, 0x80 ;  /* 0x00000080181c7836 */ /* 0x040fe20000000000 */
[----:B------:R-:W1:Y:S01]  /*c680*/  @P1 LDC R26, c[0x0][0x44c] ;  /* 0x00011300ff1a1b82 */ /* 0x000e620000000800 */
[C---:B------:R-:W-:Y:S01]  /*c690*/  R2UR UR6, R24.reuse ;  /* 0x00000000180672ca */ /* 0x040fe200000e0000 */
[----:B------:R-:W-:Y:S01]  /*c6a0*/  VIADD R30, R24, 0x200 ;  /* 0x00000200181e7836 */ /* 0x000fe20000000000 */
[----:B------:R-:W-:Y:S02]  /*c6b0*/  R2UR UR15, R27 ;  /* 0x000000001b0f72ca */ /* 0x000fe400000e0000 */
[----:B------:R-:W-:Y:S01]  /*c6c0*/  R2UR UR10, R28 ;  /* 0x000000001c0a72ca */ /* 0x000fe200000e0000 */
[----:B------:R-:W-:Y:S01]  /*c6d0*/  VIADD R28, R24, 0x180 ;  /* 0x00000180181c7836 */ /* 0x000fe20000000000 */
[----:B------:R-:W-:Y:S01]  /*c6e0*/  R2UR UR22, R30 ;  /* 0x000000001e1672ca */ /* 0x000fe200000e0000 */
[----:B------:R-:W2:Y:S03]  /*c6f0*/  @P1 LDC R25, c[0x0][0x450] ;  /* 0x00011400ff191b82 */ /* 0x000ea60000000800 */
[----:B------:R-:W-:Y:S01]  /*c700*/  R2UR UR18, R28 ;  /* 0x000000001c1272ca */ /* 0x000fe200000e0000 */
[----:B-1----:R-:W-:-:S05]  /*c710*/  @P1 IMAD.HI.U32 R26, R213, R26, RZ ;  /* 0x0000001ad51a1227 */ /* 0x002fca00078e00ff */
[----:B--2---:R-:W-:Y:S01]  /*c720*/  @P1 SHF.R.U32.HI R177, RZ, R25, R26 ;  /* 0x00000019ffb11219 */ /* 0x004fe2000001161a */
[----:B------:R-:W-:Y:S01]  /*c730*/  IMAD.MOV.U32 R25, RZ, RZ, 0x40000040 ;  /* 0x40000040ff197424 */ /* 0x000fe200078e00ff */
[----:B------:R-:W-:Y:S01]  /*c740*/  PLOP3.LUT P1, PT, PT, PT, UP0, 0x40, 0x0 ;  /* 0x000000000000781c */ /* 0x000fe20003f2e808 */
[C---:B------:R-:W-:Y:S02]  /*c750*/  VIADD R26, R24.reuse, 0x100 ;  /* 0x00000100181a7836 */ /* 0x040fe40000000000 */
[----:B------:R-:W-:Y:S01]  /*c760*/  VIADD R24, R24, 0x280 ;  /* 0x0000028018187836 */ /* 0x000fe20000000000 */
[----:B------:R-:W-:Y:S02]  /*c770*/  R2UR UR7, R25 ;  /* 0x00000000190772ca */ /* 0x000fe400000e0000 */
[----:B------:R-:W-:Y:S02]  /*c780*/  R2UR UR14, R26 ;  /* 0x000000001a0e72ca */ /* 0x000fe400000e0000 */
[----:B------:R-:W-:-:S02]  /*c790*/  R2UR UR26, R24 ;  /* 0x00000000181a72ca */ /* 0x000fc400000e0000 */
[----:B------:R-:W-:Y:S02]  /*c7a0*/  R2UR UR27, R25 ;  /* 0x00000000191b72ca */ /* 0x000fe400000e0000 */
[----:B0-----:R-:W-:-:S06]  /*c7b0*/  WARPGROUP.ARRIVE ;  /* 0x00000000000079c5 */ /* 0x001fcc0000000000 */
[----:B------:R-:W-:Y:S03]  /*c7c0*/  HGMMA.64x256x16.F32.BF16 R24, R152, gdesc[UR4].tnspB, RZ, !UPT, gsb0 ;  /* 0x43e0000498187df0 */ /* 0x000fe6000c0018ff */
[----:B------:R-:W-:Y:S02]  /*c7d0*/  WARPGROUP.DEPBAR.LE gsb0, 0x0 ;  /* 0x00008000000079c5 */ /* 0x000fe40000010000 */
[----:B------:R-:W-:Y:S01]  /*c7e0*/  WARPGROUP.ARRIVE ;  /* 0x00000000000079c5 */ /* 0x000fe20000000000 */
[----:B------:R-:W-:-:S15]  /*c7f0*/  IADD3 R152, R177, R208, -R207 ;  /* 0x000000d0b1987210 */ /* 0x000fde0007ffe8cf */
[----:B------:R-:W-:-:S07]  /*c800*/  NOP ;  /* 0x0000000000007918 */ /* 0x000fce0000000000 */
[----:B------:R-:W-:Y:S01]  /*c810*/  HGMMA.64x256x16.F32.BF16 R24, R156, gdesc[UR8].tnspB, R24, gsb0 ;  /* 0x43e000089c187df0 */ /* 0x000fe20008001818 */
[----:B------:R-:W-:Y:S02]  /*c820*/  VIADD R153, R152, UR8 ;  /* 0x0000000898997c36 */ /* 0x000fe40008000000 */
        /* <DEDUP_REMOVED lines=18> */
[----:B0-----:R-:W-:Y:S01]  /*c950*/  VIADD R4, R176, 0xfffffffe ;  /* 0xfffffffeb0047836 */ /* 0x001fe20000000000 */
[----:B------:R-:W-:Y:S06]  /*c960*/  @P1 BRA `(.L_x_2782) ;  /* 0x0000000000541947 */ /* 0x000fec0003800000 */
[C---:B------:R-:W-:Y:S01]  /*c970*/  ISETP.GT.AND P1, PT, R152.reuse, RZ, PT ;  /* 0x000000ff9800720c */ /* 0x040fe20003f24270 */
[----:B------:R-:W-:Y:S01]  /*c980*/  BSSY B0, `(.L_x_2783) ;  /* 0x0000010000007945 */ /* 0x000fe20003800000 */
[----:B------:R-:W-:-:S11]  /*c990*/  VIADD R154, R152, 0xffffffff ;  /* 0xffffffff989a7836 */ /* 0x000fd60000000000 */
[----:B------:R-:W-:Y:S05]  /*c9a0*/  @P1 BRA `(.L_x_2784) ;  /* 0x0000000000201947 */ /* 0x000fea0003800000 */
[----:B------:R-:W-:Y:S01]  /*c9b0*/  UISETP.NE.AND UP0, UPT, UR9, 0x1, UPT ;  /* 0x000000010900788c */ /* 0x000fe2000bf05270 */
[----:B------:R-:W-:-:S05]  /*c9c0*/  IMAD.MOV R152, RZ, RZ, -R152 ;  /* 0x000000ffff987224 */ /* 0x000fca00078e0a98 */
[----:B------:R-:W-:-:S05]  /*c9d0*/  PLOP3.LUT P1, PT, PT, PT, UP0, 0x80, 0x0 ;  /* 0x000000000000781c */ /* 0x000fca0003f2f008 */
[----:B------:R-:W-:-:S08]  /*c9e0*/  @UP0 ULDC.64 UR4, c[0x0][0x9e8] ;  /* 0x00027a0000040ab9 */ /* 0x000fd00000000a00 */
[----:B------:R-:W-:-:S05]  /*c9f0*/  @P1 IMAD.HI.U32 R154, R152, UR4, RZ ;  /* 0x00000004989a1c27 */ /* 0x000fca000f8e00ff */
[----:B------:R-:W-:-:S04]  /*ca00*/  @P1 SHF.R.U32.HI R152, RZ, UR5, R154 ;  /* 0x00000005ff981c19 */ /* 0x000fc8000801169a */
[----:B------:R-:W-:Y:S01]  /*ca10*/  LOP3.LUT R154, RZ, R152, RZ, 0x33, !PT ;  /* 0x00000098ff9a7212 */ /* 0x000fe200078e33ff */
[----:B------:R-:W-:Y:S06]  /*ca20*/  BRA `(.L_x_2785) ;  /* 0x0000000000147947 */ /* 0x000fec0003800000 */
.L_x_2784:
[----:B------:R-:W-:-:S06]  /*ca30*/  UISETP.NE.AND UP0, UPT, UR9, 0x1, UPT ;  /* 0x000000010900788c */ /* 0x000fcc000bf05270 */
[----:B------:R-:W-:-:S05]  /*ca40*/  PLOP3.LUT P1, PT, PT, PT, UP0, 0x80, 0x0 ;  /* 0x000000000000781c */ /* 0x000fca0003f2f008 */
[----:B------:R-:W-:-:S08]  /*ca50*/  @UP0 ULDC.64 UR4, c[0x0][0x9e8] ;  /* 0x00027a0000040ab9 */ /* 0x000fd00000000a00 */
[----:B------:R-:W-:-:S05]  /*ca60*/  @P1 IMAD.HI.U32 R152, R154, UR4, RZ ;  /* 0x000000049a981c27 */ /* 0x000fca000f8e00ff */
[----:B------:R-:W-:-:S07]  /*ca70*/  @P1 SHF.R.U32.HI R154, RZ, UR5, R152 ;  /* 0x00000005ff9a1c19 */ /* 0x000fce0008011698 */
.L_x_2785:
[----:B------:R-:W-:Y:S05]  /*ca80*/  BSYNC B0 ;  /* 0x0000000000007941 */ /* 0x000fea0003800000 */
.L_x_2783:
[----:B------:R-:W-:-:S04]  /*ca90*/  IMAD.U32 R152, RZ, RZ, UR9 ;  /* 0x00000009ff987e24 */ /* 0x000fc8000f8e00ff */
[----:B------:R-:W-:-:S05]  /*caa0*/  IMAD R152, R154, R152, UR9 ;  /* 0x000000099a987e24 */ /* 0x000fca000f8e0298 */
[----:B------:R-:W-:-:S07]  /*cab0*/  VIMNMX R153, R153, R152, PT ;  /* 0x0000009899997248 */ /* 0x000fce0003fe0100 */
.L_x_2782:
[----:B------:R-:W-:Y:S01]  /*cac0*/  IMAD.HI R153, R153, 0x2aaaaaab, RZ ;  /* 0x2aaaaaab99997827 */ /* 0x000fe200078e02ff */
[----:B------:R-:W-:Y:S01]  /*cad0*/  ULDC UR43, c[0x0][0x9e4] ;  /* 0x00027900002b7ab9 */ /* 0x000fe20000000800 */
[----:B------:R-:W-:Y:S01]  /*cae0*/  ULDC UR40, c[0x0][0x9e4] ;  /* 0x0002790000287ab9 */ /* 0x000fe20000000800 */
[----:B------:R-:W-:Y:S01]  /*caf0*/  ULDC UR44, c[0x0][0x9dc] ;  /* 0x00027700002c7ab9 */ /* 0x000fe20000000800 */
[----:B------:R-:W-:Y:S01]  /*cb00*/  ULDC UR50, c[0x0][0x9dc] ;  /* 0x0002770000327ab9 */ /* 0x000fe20000000800 */
[----:B------:R-:W-:Y:S01]  /*cb10*/  SHF.R.U32.HI R152, RZ, 0x1f, R153 ;  /* 0x0000001fff987819 */ /* 0x000fe20000011699 */
[----:B------:R-:W-:Y:S01]  /*cb20*/  ULDC UR37, c[0x0][0x988] ;  /* 0x0002620000257ab9 */ /* 0x000fe20000000800 */
[----:B------:R-:W-:Y:S01]  /*cb30*/  ULDC UR42, c[0x0][0x988] ;  /* 0x00026200002a7ab9 */ /* 0x000fe20000000800 */
[----:B------:R-:W-:Y:S01]  /*cb40*/  ULDC UR41, c[0x0][0x988] ;  /* 0x0002620000297ab9 */ /* 0x000fe20000000800 */
[----:B------:R-:W-:Y:S01]  /*cb50*/  LEA.HI.SX32 R152, R153, R152, 0x1c ;  /* 0x0000009899987211 */ /* 0x000fe200078fe2ff */
[----:B------:R-:W-:Y:S01]  /*cb60*/  ULDC UR51, c[0x0][0x9e0] ;  /* 0x0002780000337ab9 */ /* 0x000fe20000000800 */
[----:B------:R-:W-:-:S02]  /*cb70*/  ULDC UR45, c[0x0][0x9e0] ;  /* 0x00027800002d7ab9 */ /* 0x000fc40000000800 */
[----:B------:R-:W-:-:S04]  /*cb80*/  VIMNMX R216, R219, R152, !PT ;  /* 0x00000098dbd87248 */ /* 0x000fc80007fe0100 */
[----:B------:R-:W-:-:S13]  /*cb90*/  ISETP.GE.AND P1, PT, R4, R216, PT ;  /* 0x000000d80400720c */ /* 0x000fda0003f26270 */
[----:B------:R-:W-:Y:S05]  /*cba0*/  @!P1 BRA `(.L_x_2786) ;  /* 0x0000003000789947 */ /* 0x000fea0003800000 */
.L_x_2804:
[----:B------:R-:W-:Y:S01]  /*cbb0*/  IMAD.U32 R10, RZ, RZ, UR54 ;  /* 0x00000036ff0a7e24 */ /* 0x000fe2000f8e00ff */
[----:B------:R-:W-:Y:S05]  /*cbc0*/  YIELD ;  /* 0x0000000000007946 */ /* 0x000fea0003800000 */
[----:B------:R-:W-:Y:S01]  /*cbd0*/  ISETP.NE.AND P2, PT, R10, 0x3, PT ;  /* 0x000000030a00780c */ /* 0x000fe20003f45270 */
[----:B------:R-:W-:-:S05]  /*cbe0*/  VIADD R2, R2, 0x1 ;  /* 0x0000000102027836 */ /* 0x000fca0000000000 */
[----:B------:R-:W-:-:S04]  /*cbf0*/  ISETP.NE.AND P1, PT, R2, 0x2, PT ;  /* 0x000000020200780c */ /* 0x000fc80003f25270 */
[----:B------:R-:W-:Y:S02]  /*cc00*/  SEL R9, RZ, 0x1, P1 ;  /* 0x00000001ff097807 */ /* 0x000fe40000800000 */
[----:B------:R-:W-:Y:S02]  /*cc10*/  SEL R2, R2, RZ, P1 ;  /* 0x000000ff02027207 */ /* 0x000fe40000800000 */
[----:B------:R-:W-:Y:S01]  /*cc20*/  LOP3.LUT R206, R206, R9, RZ, 0x3c, !PT ;  /* 0x00000009cece7212 */ /* 0x000fe200078e3cff */
[----:B0-----:R-:W-:Y:S06]  /*cc30*/  @!P2 BRA `(.L_x_2787) ;  /* 0x000000000004a947 */ /* 0x001fec0003800000 */
[----:B------:R-:W-:Y:S01]  /*cc40*/  BPT.TRAP 0x1 ;  /* 0x000000040000795c */ /* 0x000fe20000300000 */
.L_x_2787:
[----:B------:R-:W-:Y:S01]  /*cc50*/  IMAD R200, R2, 0x8, R19 ;  /* 0x0000000802c87824 */ /* 0x000fe200078e0213 */
[----:B------:R-:W-:-:S04]  /*cc60*/  SHF.L.U32 R201, R206, 0x1f, RZ ;  /* 0x0000001fcec97819 */ /* 0x000fc800000006ff */
[----:B------:R0:W1:Y:S01]  /*cc70*/  SYNCS.PHASECHK.TRANS64.TRYWAIT P1, [R200+URZ+0x22830], R201 ;  /* 0x022830c9c80075a7 */ /* 0x000062000802017f */
[----:B------:R-:W-:Y:S05]  /*cc80*/  @!P2 BRA `(.L_x_2788) ;  /* 0x000000000004a947 */ /* 0x000fea0003800000 */
[----:B------:R-:W-:Y:S01]  /*cc90*/  BPT.TRAP 0x1 ;  /* 0x000000040000795c */ /* 0x000fe20000300000 */
.L_x_2788:
[----:B------:R-:W-:Y:S02]  /*cca0*/  IMAD R10, R2, 0x300, R214 ;  /* 0x00000300020a7824 */ /* 0x000fe400078e02d6 */
[----:B------:R-:W-:Y:S01]  /*ccb0*/  IMAD.MOV.U32 R11, RZ, RZ, 0x40000040 ;  /* 0x40000040ff0b7424 */ /* 0x000fe200078e00ff */
[----:B-1----:R-:W-:Y:S06]  /*ccc0*/  @P1 BRA `(.L_x_2789) ;  /* 0x0000000000081947 */ /* 0x002fec0003800000 */
[----:B------:R-:W1:Y:S02]  /*ccd0*/  SYNCS.PHASECHK.TRANS64.TRYWAIT P1, [R200+URZ+0x22830], R201 ;  /* 0x022830c9c80075a7 */ /* 0x000e64000802017f */
[----:B-1----:R-:W-:Y:S05]  /*cce0*/  @!P1 BRA `(.L_x_2790) ;  /* 0x0000017800509947 */ /* 0x002fea0003800000 */
.L_x_2789:
[----:B------:R-:W-:Y:S05]  /*ccf0*/  WARPSYNC.ALL ;  /* 0x0000000000007948 */ /* 0x000fea0003800000 */
[C---:B------:R-:W-:Y:S01]  /*cd00*/  R2UR UR6, R10.reuse ;  /* 0x000000000a0672ca */ /* 0x040fe200000e0000 */
[----:B------:R-:W-:Y:S01]  /*cd10*/  WARPGROUP.ARRIVE ;  /* 0x00000000000079c5 */ /* 0x000fe20000000000 */
[----:B------:R-:W-:Y:S01]  /*cd20*/  R2UR UR7, R11 ;  /* 0x000000000b0772ca */ /* 0x000fe200000e0000 */
[----:B------:R-:W-:Y:S01]  /*cd30*/  VIADD R202, R10, 0x2 ;  /* 0x000000020aca7836 */ /* 0x000fe20000000000 */
[----:B------:R-:W-:Y:S01]  /*cd40*/  R2UR UR4, R6 ;  /* 0x00000000060472ca */ /* 0x000fe200000e0000 */
[----:B------:R-:W-:Y:S01]  /*cd50*/  IMAD.MOV.U32 R203, RZ, RZ, 0x40000040 ;  /* 0x40000040ffcb7424 */ /* 0x000fe200078e00ff */
[----:B------:R-:W-:Y:S01]  /*cd60*/  R2UR UR5, R7 ;  /* 0x00000000070572ca */ /* 0x000fe200000e0000 */
[----:B------:R-:W-:Y:S01]  /*cd70*/  IMAD.MOV.U32 R11, RZ, RZ, 0x40000040 ;  /* 0x40000040ff0b7424 */ /* 0x000fe200078e00ff */
[----:B------:R-:W2:Y:S01]  /*cd80*/  LDC R9, c[0x0][0x448] ;  /* 0x00011200ff097b82 */ /* 0x000ea20000000800 */
[----:B------:R-:W3:Y:S01]  /*cd90*/  S2R R217, SR_TID.X ;  /* 0x0000000000d97919 */ /* 0x000ee20000002100 */
[----:B------:R-:W-:Y:S01]  /*cda0*/  IMAD.IADD R228, R215, 0x1, R213 ;  /* 0x00000001d7e47824 */ /* 0x000fe200078e02d5 */
[----:B------:R-:W-:-:S08]  /*cdb0*/  UISETP.NE.AND UP0, UPT, UR55, URZ, UPT ;  /* 0x0000003f3700728c */ /* 0x000fd0000bf05270 */
[----:B------:R-:W-:Y:S01]  /*cdc0*/  HGMMA.64x96x16.F32.BF16 R152, gdesc[UR4], RZ, !UPT, gsb0 ;  /* 0x01600000049879f0 */ /* 0x000fe2000c0018ff */
[----:B------:R-:W-:Y:S01]  /*cdd0*/  R2UR UR6, R202 ;  /* 0x00000000ca0672ca */ /* 0x000fe200000e0000 */
[----:B------:R-:W-:Y:S01]  /*cde0*/  VIADD R202, R10, 0x4 ;  /* 0x000000040aca7836 */ /* 0x000fe20000000000 */
[----:B------:R-:W-:Y:S01]  /*cdf0*/  R2UR UR7, R203 ;  /* 0x00000000cb0772ca */ /* 0x000fe200000e0000 */
[----:B------:R-:W-:Y:S01]  /*ce00*/  IMAD.MOV.U32 R203, RZ, RZ, 0x40000040 ;  /* 0x40000040ffcb7424 */ /* 0x000fe200078e00ff */
[----:B------:R-:W-:Y:S01]  /*ce10*/  R2UR UR4, R20 ;  /* 0x00000000140472ca */ /* 0x000fe200000e0000 */
[----:B------:R-:W-:Y:S01]  /*ce20*/  VIADD R10, R10, 0x6 ;  /* 0x000000060a0a7836 */ /* 0x000fe20000000000 */
[----:B------:R-:W-:Y:S02]  /*ce30*/  R2UR UR5, R21 ;  /* 0x00000000150572ca */ /* 0x000fe400000e0000 */
[----:B--2---:R-:W-:Y:S02]  /*ce40*/  ISETP.NE.AND P1, PT, R9, 0x1, PT ;  /* 0x000000010900780c */ /* 0x004fe40003f25270 */
[----:B---3--:R-:W-:-:S11]  /*ce50*/  SHF.R.U32.HI R217, RZ, 0x7, R217 ;  /* 0x00000007ffd97819 */ /* 0x008fd600000116d9 */
[----:B------:R-:W2:Y:S01]  /*ce60*/  @P1 LDC R9, c[0x0][0x450] ;  /* 0x00011400ff091b82 */ /* 0x000ea20000000800 */
[----:B------:R-:W-:Y:S02]  /*ce70*/  WARPGROUP.DEPBAR.LE gsb0, 0x0 ;  /* 0x00008000000079c5 */ /* 0x000fe40000010000 */
[----:B------:R-:W-:-:S06]  /*ce80*/  WARPGROUP.ARRIVE ;  /* 0x00000000000079c5 */ /* 0x000fcc0000000000 */
        /* <DEDUP_REMOVED lines=9> */
[----:B------:R-:W-:Y:S01]  /*cf20*/  R2UR UR7, R11 ;  /* 0x000000000b0772ca */ /* 0x000fe200000e0000 */
[----:B------:R-:W3:Y:S01]  /*cf30*/  @P1 LDC R10, c[0x0][0x44c] ;  /* 0x00011300ff0a1b82 */ /* 0x000ee20000000800 */
[----:B------:R-:W-:Y:S01]  /*cf40*/  R2UR UR4, R12 ;  /* 0x000000000c0472ca */ /* 0x000fe200000e0000 */
[----:B------:R-:W-:Y:S01]  /*cf50*/  IMAD.U32 R11, RZ, RZ, UR44 ;  /* 0x0000002cff0b7e24 */ /* 0x000fe2000f8e00ff */
[----:B------:R-:W-:-:S04]  /*cf60*/  R2UR UR5, R13 ;  /* 0x000000000d0572ca */ /* 0x000fc800000e0000 */
[----:B------:R-:W-:Y:S01]  /*cf70*/  LOP3.LUT R227, RZ, R11, RZ, 0x33, !PT ;  /* 0x0000000bffe37212 */ /* 0x000fe200078e33ff */
[----:B---3--:R-:W-:-:S05]  /*cf80*/  @P1 IMAD.HI.U32 R10, R228, R10, RZ ;  /* 0x0000000ae40a1227 */ /* 0x008fca00078e00ff */
[----:B--2---:R-:W-:Y:S01]  /*cf90*/  @P1 SHF.R.U32.HI R228, RZ, R9, R10 ;  /* 0x00000009ffe41219 */ /* 0x004fe2000001160a */
[----:B------:R-:W-:Y:S01]  /*cfa0*/  @!P0 VIADD R9, R200, 0x22840 ;  /* 0x00022840c8098836 */ /* 0x000fe20000000000 */
[----:B------:R-:W-:Y:S02]  /*cfb0*/  IADD3 R10, -R217, 0xb, RZ ;  /* 0x0000000bd90a7810 */ /* 0x000fe40007ffe1ff */
[----:B------:R-:W-:Y:S01]  /*cfc0*/  PLOP3.LUT P1, PT, PT, PT, UP0, 0x40, 0x0 ;  /* 0x000000000000781c */ /* 0x000fe20003f2e808 */
[----:B------:R-:W2:Y:S01]  /*cfd0*/  SHFL.IDX PT, R229, R228, RZ, 0x1c1f ;  /* 0x001c1fffe4e57589 */ /* 0x000ea200000e0000 */
[----:B------:R-:W-:Y:S01]  /*cfe0*/  @!P0 PRMT R9, RZ, 0x654, R9 ;  /* 0x00000654ff098816 */ /* 0x000fe20000000009 */
[----:B------:R-:W-:Y:S02]  /*cff0*/  WARPGROUP.DEPBAR.LE gsb0, 0x0 ;  /* 0x00008000000079c5 */ /* 0x000fe40000010000 */
[----:B------:R-:W-:-:S06]  /*d000*/  WARPGROUP.ARRIVE ;  /* 0x00000000000079c5 */ /* 0x000fcc0000000000 */
[----:B------:R-:W-:Y:S03]  /*d010*/  HGMMA.64x96x16.F32.BF16 R152, gdesc[UR4], R152, gsb0 ;  /* 0x01600000049879f0 */ /* 0x000fe60008001898 */
[----:B------:R-:W-:Y:S02]  /*d020*/  WARPGROUP.DEPBAR.LE gsb0, 0x0 ;  /* 0x00008000000079c5 */ /* 0x000fe40000010000 */
[----:B------:R3:W-:Y:S06]  /*d030*/  BAR.ARV R10, 0x100 ;  /* 0x0004000a0000751d */ /* 0x0007ec0000002000 */
[----:B------:R4:W-:Y:S02]  /*d040*/  @!P0 SYNCS.ARRIVE.TRANS64.RED.A1T0 RZ, [R9+URZ], RZ ;  /* 0x000000ff09ff89a7 */ /* 0x0009e4000810043f */
[----:B----4-:R-:W-:-:S05]  /*d050*/  IMAD R9, R4, -0x60, RZ ;  /* 0xffffffa004097824 */ /* 0x010fca00078e02ff */
[----:B------:R-:W-:-:S04]  /*d060*/  IADD3 R226, -R209, 0x1, R9 ;  /* 0x00000001d1e27810 */ /* 0x000fc80007ffe109 */
[----:B------:R-:W-:-:S05]  /*d070*/  IADD3 R226, -R207, R226, R208 ;  /* 0x000000e2cfe27210 */ /* 0x000fca0007ffe1d0 */
[----:B------:R-:W-:Y:S02]  /*d080*/  IMAD.IADD R227, R227, 0x1, R226 ;  /* 0x00000001e3e37824 */ /* 0x000fe400078e02e2 */
[----:B------:R-:W-:Y:S02]  /*d090*/  VIADD R226, R226, UR51 ;  /* 0x00000033e2e27c36 */ /* 0x000fe40008000000 */
[C---:B--2---:R-:W-:Y:S02]  /*d0a0*/  IMAD.IADD R217, R229.reuse, 0x1, R227 ;  /* 0x00000001e5d97824 */ /* 0x044fe400078e02e3 */
[----:B------:R-:W-:Y:S01]  /*d0b0*/  IMAD.IADD R225, R229, 0x1, R226 ;  /* 0x00000001e5e17824 */ /* 0x000fe200078e02e2 */
[----:B---3--:R-:W-:Y:S06]  /*d0c0*/  @P1 BRA `(.L_x_2791) ;  /* 0x0000000000581947 */ /* 0x008fec0003800000 */
[----:B------:R-:W-:Y:S01]  /*d0d0*/  IADD3 R229, -R207, R208, R229 ;  /* 0x000000d0cfe57210 */ /* 0x000fe20007ffe1e5 */
[----:B------:R-:W-:Y:S03]  /*d0e0*/  BSSY B0, `(.L_x_2792) ;  /* 0x0000010000007945 */ /* 0x000fe60003800000 */
[----:B------:R-:W-:-:S13]  /*d0f0*/  ISETP.GT.AND P1, PT, R229, -0x1, PT ;  /* 0xffffffffe500780c */ /* 0x000fda0003f24270 */
[----:B------:R-:W-:Y:S05]  /*d100*/  @P1 BRA `(.L_x_2793) ;  /* 0x0000000000201947 */ /* 0x000fea0003800000 */
[----:B------:R-:W-:Y:S01]  /*d110*/  IMAD.U32 R230, RZ, RZ, UR43 ;  /* 0x0000002bffe67e24 */ /* 0x000fe2000f8e00ff */
[----:B------:R-:W-:-:S04]  /*d120*/  LOP3.LUT R229, RZ, R229, RZ, 0x33, !PT ;  /* 0x000000e5ffe57212 */ /* 0x000fc800078e33ff */
[----:B------:R-:W-:-:S13]  /*d130*/  ISETP.NE.AND P1, PT, R230, 0x1, PT ;  /* 0x00000001e600780c */ /* 0x000fda0003f25270 */
[----:B------:R-:W2:Y:S02]  /*d140*/  @P1 LDC.64 R202, c[0x0][0x9e8] ;  /* 0x00027a00ffca1b82 */ /* 0x000ea40000000a00 */
[----:B--2---:R-:W-:-:S05]  /*d150*/  @P1 IMAD.HI.U32 R202, R229, R202, RZ ;  /* 0x000000cae5ca1227 */ /* 0x004fca00078e00ff */
[----:B------:R-:W-:-:S04]  /*d160*/  @P1 SHF.R.U32.HI R229, RZ, R203, R202 ;  /* 0x000000cbffe51219 */ /* 0x000fc800000116ca */
[----:B------:R-:W-:Y:S01]  /*d170*/  LOP3.LUT R229, RZ, R229, RZ, 0x33, !PT ;  /* 0x000000e5ffe57212 */ /* 0x000fe200078e33ff */
[----:B------:R-:W-:Y:S06]  /*d180*/  BRA `(.L_x_2794) ;  /* 0x0000000000147947 */ /* 0x000fec0003800000 */
.L_x_2793:
[----:B------:R-:W-:-:S05]  /*d190*/  IMAD.U32 R230, RZ, RZ, UR43 ;  /* 0x0000002bffe67e24 */ /* 0x000fca000f8e00ff */
[----:B------:R-:W-:-:S13]  /*d1a0*/  ISETP.NE.AND P1, PT, R230, 0x1, PT ;  /* 0x00000001e600780c */ /* 0x000fda0003f25270 */
[----:B------:R-:W2:Y:S02]  /*d1b0*/  @P1 LDC.64 R202, c[0x0][0x9e8] ;  /* 0x00027a00ffca1b82 */ /* 0x000ea40000000a00 */
[----:B--2---:R-:W-:-:S05]  /*d1c0*/  @P1 IMAD.HI.U32 R202, R229, R202, RZ ;  /* 0x000000cae5ca1227 */ /* 0x004fca00078e00ff */
[----:B------:R-:W-:-:S07]  /*d1d0*/  @P1 SHF.R.U32.HI R229, RZ, R203, R202 ;  /* 0x000000cbffe51219 */ /* 0x000fce00000116ca */
.L_x_2794:
[----:B------:R-:W-:Y:S05]  /*d1e0*/  BSYNC B0 ;  /* 0x0000000000007941 */ /* 0x000fea0003800000 */
.L_x_2792:
[----:B------:R-:W-:-:S04]  /*d1f0*/  IMAD.IADD R202, R9, 0x1, -R209 ;  /* 0x0000000109ca7824 */ /* 0x000fc800078e0ad1 */
[----:B------:R-:W-:-:S05]  /*d200*/  IMAD R202, R229, R230, R202 ;  /* 0x000000e6e5ca7224 */ /* 0x000fca00078e02ca */
[----:B------:R-:W-:Y:S02]  /*d210*/  VIADDMNMX R225, R202, R230, R225, PT ;  /* 0x000000e6cae17246 */ /* 0x000fe400038001e1 */
[----:B------:R-:W-:-:S07]  /*d220*/  VIMNMX R217, R217, R202, !PT ;  /* 0x000000cad9d97248 */ /* 0x000fce0007fe0100 */
.L_x_2791:
[C---:B------:R-:W-:Y:S01]  /*d230*/  ISETP.GE.AND P1, PT, R9.reuse, 0x1, PT ;  /* 0x000000010900780c */ /* 0x040fe20003f26270 */
[----:B------:R-:W-:Y:S01]  /*d240*/  UISETP.NE.AND UP0, UPT, UR55, URZ, UPT ;  /* 0x0000003f3700728c */ /* 0x000fe2000bf05270 */
[----:B------:R-:W-:Y:S02]  /*d250*/  LOP3.LUT R18, R18, 0xfffbffff, RZ, 0xc0, !PT ;  /* 0xfffbffff12127812 */ /* 0x000fe400078ec0ff */
[----:B------:R-:W-:-:S09]  /*d260*/  ISETP.GE.AND P3, PT, R9, 0x9, PT ;  /* 0x000000090900780c */ /* 0x000fd20003f66270 */
[----:B------:R-:W-:Y:S02]  /*d270*/  @P1 LOP3.LUT R18, R18, 0x40000, RZ, 0xfc, !PT ;  /* 0x0004000012121812 */ /* 0x000fe400078efcff */
[----:B------:R-:W-:Y:S02]  /*d280*/  ISETP.GT.AND P1, PT, R217, RZ, !P1 ;  /* 0x000000ffd900720c */ /* 0x000fe40004f24270 */
[----:B------:R-:W-:Y:S02]  /*d290*/  LOP3.LUT R18, R18, 0xfffffffd, RZ, 0xc0, !PT ;  /* 0xfffffffd12127812 */ /* 0x000fe400078ec0ff */
[----:B------:R-:W-:Y:S02]  /*d2a0*/  ISETP.LT.OR P2, PT, R225, 0x1, P1 ;  /* 0x00000001e100780c */ /* 0x000fe40000f41670 */
[----:B------:R-:W-:Y:S02]  /*d2b0*/  ISETP.GE.AND P1, PT, R9, 0x2, PT ;  /* 0x000000020900780c */ /* 0x000fe40003f26270 */
[----:B------:R-:W-:-:S02]  /*d2c0*/  FSEL R152, R152, -INF , !P2 ;  /* 0xff80000098987808 */ /* 0x000fc40005000000 */
[----:B------:R-:W-:Y:S02]  /*d2d0*/  ISETP.GT.AND P2, PT, R217, 0x1, !P1 ;  /* 0x00000001d900780c */ /* 0x000fe40004f44270 */
[----:B------:R-:W-:Y:S02]  /*d2e0*/  @P3 LOP3.LUT R18, R18, 0x2, RZ, 0xfc, !PT ;  /* 0x0000000212123812 */ /* 0x000fe400078efcff */
[----:B------:R-:W-:Y:S02]  /*d2f0*/  ISETP.LT.OR P2, PT, R225, 0x2, P2 ;  /* 0x00000002e100780c */ /* 0x000fe40001741670 */
[----:B------:R-:W-:Y:S02]  /*d300*/  LOP3.LUT R18, R18, 0xfffffffb, RZ, 0xc0, !PT ;  /* 0xfffffffb12127812 */ /* 0x000fe400078ec0ff */
[----:B------:R-:W-:Y:S02]  /*d310*/  FSEL R153, R153, -INF , !P2 ;  /* 0xff80000099997808 */ /* 0x000fe40005000000 */
[----:B------:R-:W-:-:S02]  /*d320*/  ISETP.GT.AND P2, PT, R217, 0x8, !P3 ;  /* 0x00000008d900780c */ /* 0x000fc40005f44270 */
[----:B------:R-:W-:Y:S02]  /*d330*/  ISETP.GE.AND P3, PT, R9, 0xa, PT ;  /* 0x0000000a0900780c */ /* 0x000fe40003f66270 */
[----:B------:R-:W-:-:S04]  /*d340*/  ISETP.LT.OR P2, PT, R225, 0x9, P2 ;  /* 0x00000009e100780c */ /* 0x000fc80001741670 */
        /* <DEDUP_REMOVED lines=134> */
.L_x_2797:
[----:B------:R-:W-:-:S05]  /*dbb0*/  IMAD.U32 R225, RZ, RZ, UR43 ;  /* 0x0000002bffe17e24 */ /* 0x000fca000f8e00ff */
[----:B------:R-:W-:-:S13]  /*dbc0*/  ISETP.NE.AND P6, PT, R225, 0x1, PT ;  /* 0x00000001e100780c */ /* 0x000fda0003fc5270 */
[----:B------:R-:W2:Y:S02]  /*dbd0*/  @P6 LDC.64 R156, c[0x0][0x9e8] ;  /* 0x00027a00ff9c6b82 */ /* 0x000ea40000000a00 */
[----:B--2---:R-:W-:-:S05]  /*dbe0*/  @P6 IMAD.HI.U32 R156, R217, R156, RZ ;  /* 0x0000009cd99c6227 */ /* 0x004fca00078e00ff */
[----:B------:R-:W-:-:S07]  /*dbf0*/  @P6 SHF.R.U32.HI R217, RZ, R157, R156 ;  /* 0x0000009dffd96219 */ /* 0x000fce000001169c */
.L_x_2798:
[----:B------:R-:W-:Y:S05]  /*dc00*/  BSYNC B0 ;  /* 0x0000000000007941 */ /* 0x000fea0003800000 */
.L_x_2796:
[----:B------:R-:W-:-:S04]  /*dc10*/  IMAD.IADD R9, R9, 0x1, -R209 ;  /* 0x0000000109097824 */ /* 0x000fc800078e0ad1 */
[----:B------:R-:W-:-:S05]  /*dc20*/  IMAD R9, R217, R225, R9 ;  /* 0x000000e1d9097224 */ /* 0x000fca00078e0209 */
[----:B------:R-:W-:Y:S02]  /*dc30*/  VIMNMX R227, R227, R9, !PT ;  /* 0x00000009e3e37248 */ /* 0x000fe40007fe0100 */
[----:B------:R-:W-:-:S07]  /*dc40*/  VIADDMNMX R226, R9, R225, R226, PT ;  /* 0x000000e109e27246 */ /* 0x000fce00038001e2 */
.L_x_2795:
[----:B------:R-:W-:Y:S02]  /*dc50*/  ISETP.GT.AND P1, PT, R227, 0x1, !P1 ;  /* 0x00000001e300780c */ /* 0x000fe40004f24270 */
[----:B------:R-:W-:Y:S02]  /*dc60*/  FMNMX.FTZ R9, R152, R0, !PT ;  /* 0x0000000098097209 */ /* 0x000fe40007810000 */
        /* <DEDUP_REMOVED lines=58> */
[----:B------:R-:W2:Y:S01]  /*e010*/  SHFL.BFLY PT, R157, R9, 0x2, 0x1f ;  /* 0x0c401f00099d7f89 */ /* 0x000ea200000e0000 */
[----:B------:R-:W-:-:S02]  /*e020*/  LOP3.LUT P6, RZ, R18, 0x20, RZ, 0xc0, !PT ;  /* 0x0000002012ff7812 */ /* 0x000fc400078cc0ff */
[C---:B------:R-:W-:Y:S02]  /*e030*/  ISETP.GT.AND P1, PT, R227.reuse, 0x28, !P1 ;  /* 0x00000028e300780c */ /* 0x040fe40004f24270 */
[----:B------:R-:W-:Y:S02]  /*e040*/  ISETP.GT.AND P2, PT, R227, 0x49, !P2 ;  /* 0x00000049e300780c */ /* 0x000fe40005744270 */
[C---:B------:R-:W-:Y:S02]  /*e050*/  ISETP.LT.OR P1, PT, R226.reuse, 0x29, P1 ;  /* 0x00000029e200780c */ /* 0x040fe40000f21670 */
[----:B------:R-:W-:Y:S02]  /*e060*/  ISETP.LT.OR P2, PT, R226, 0x4a, P2 ;  /* 0x0000004ae200780c */ /* 0x000fe40001741670 */
[----:B------:R-:W-:Y:S02]  /*e070*/  FSEL R174, R174, -INF , !P1 ;  /* 0xff800000aeae7808 */ /* 0x000fe40004800000 */
[----:B------:R-:W-:-:S02]  /*e080*/  LOP3.LUT P1, RZ, R18, 0x1000, RZ, 0xc0, !PT ;  /* 0x0000100012ff7812 */ /* 0x000fc4000782c0ff */
[----:B------:R-:W-:Y:S02]  /*e090*/  FSEL R191, R191, -INF , !P2 ;  /* 0xff800000bfbf7808 */ /* 0x000fe40005000000 */
[C---:B------:R-:W-:Y:S02]  /*e0a0*/  ISETP.GT.AND P1, PT, R227.reuse, 0x29, !P1 ;  /* 0x00000029e300780c */ /* 0x040fe40004f24270 */
[----:B------:R-:W-:Y:S02]  /*e0b0*/  LOP3.LUT P2, RZ, R18, 0x40000, RZ, 0xc0, !PT ;  /* 0x0004000012ff7812 */ /* 0x000fe4000784c0ff */
[----:B------:R-:W-:Y:S02]  /*e0c0*/  ISETP.LT.OR P1, PT, R226, 0x2a, P1 ;  /* 0x0000002ae200780c */ /* 0x000fe40000f21670 */
[----:B------:R-:W-:Y:S02]  /*e0d0*/  ISETP.GT.AND P3, PT, R227, 0x50, !P3 ;  /* 0x00000050e300780c */ /* 0x000fe40005f64270 */
[----:B------:R-:W-:-:S02]  /*e0e0*/  FSEL R175, R175, -INF , !P1 ;  /* 0xff800000afaf7808 */ /* 0x000fc40004800000 */
[----:B------:R-:W-:Y:S02]  /*e0f0*/  LOP3.LUT P1, RZ, R18, 0x800, RZ, 0xc0, !PT ;  /* 0x0000080012ff7812 */ /* 0x000fe4000782c0ff */
[----:B--2---:R-:W-:Y:S01]  /*e100*/  FMNMX.FTZ R157, R9, R157, !PT ;  /* 0x0000009d099d7209 */ /* 0x004fe20007810000 */
[----:B------:R-:W-:Y:S01]  /*e110*/  IMAD.U32 R9, RZ, RZ, UR42 ;  /* 0x0000002aff097e24 */ /* 0x000fe2000f8e00ff */
[C---:B------:R-:W-:Y:S02]  /*e120*/  ISETP.GT.AND P1, PT, R227.reuse, 0x30, !P1 ;  /* 0x00000030e300780c */ /* 0x040fe40004f24270 */
[C---:B------:R-:W-:Y:S02]  /*e130*/  ISETP.LT.OR P3, PT, R226.reuse, 0x51, P3 ;  /* 0x00000051e200780c */ /* 0x040fe40001f61670 */
[----:B------:R-:W-:Y:S02]  /*e140*/  ISETP.LT.OR P1, PT, R226, 0x31, P1 ;  /* 0x00000031e200780c */ /* 0x000fe40000f21670 */
[----:B------:R-:W-:-:S02]  /*e150*/  ISETP.GT.AND P4, PT, R227, 0x51, !P4 ;  /* 0x00000051e300780c */ /* 0x000fc40006784270 */
[----:B------:R-:W-:Y:S02]  /*e160*/  FSEL R156, R178, -INF , !P1 ;  /* 0xff800000b29c7808 */ /* 0x000fe40004800000 */
[----:B------:R-:W-:Y:S01]  /*e170*/  LOP3.LUT P1, RZ, R18, 0x400, RZ, 0xc0, !PT ;  /* 0x0000040012ff7812 */ /* 0x000fe2000782c0ff */
[----:B------:R-:W2:Y:S01]  /*e180*/  SHFL.BFLY PT, R178, R157, 0x1, 0x1f ;  /* 0x0c201f009db27f89 */ /* 0x000ea200000e0000 */
[----:B------:R-:W-:Y:S02]  /*e190*/  FSEL R194, R194, -INF , !P3 ;  /* 0xff800000c2c27808 */ /* 0x000fe40005800000 */
[C---:B------:R-:W-:Y:S02]  /*e1a0*/  ISETP.GT.AND P1, PT, R227.reuse, 0x31, !P1 ;  /* 0x00000031e300780c */ /* 0x040fe40004f24270 */
[----:B------:R-:W-:Y:S02]  /*e1b0*/  ISETP.GT.AND P5, PT, R227, 0x58, !P5 ;  /* 0x00000058e300780c */ /* 0x000fe40006fa4270 */
[----:B------:R-:W-:-:S02]  /*e1c0*/  ISETP.LT.OR P1, PT, R226, 0x32, P1 ;  /* 0x00000032e200780c */ /* 0x000fc40000f21670 */
[----:B------:R-:W-:Y:S02]  /*e1d0*/  ISETP.LT.OR P4, PT, R226, 0x52, P4 ;  /* 0x00000052e200780c */ /* 0x000fe40002781670 */
[----:B------:R-:W-:Y:S02]  /*e1e0*/  FSEL R179, R179, -INF , !P1 ;  /* 0xff800000b3b37808 */ /* 0x000fe40004800000 */
[----:B------:R-:W-:Y:S02]  /*e1f0*/  LOP3.LUT P1, RZ, R18, 0x200, RZ, 0xc0, !PT ;  /* 0x0000020012ff7812 */ /* 0x000fe4000782c0ff */
[----:B------:R-:W-:Y:S02]  /*e200*/  ISETP.LT.OR P5, PT, R226, 0x59, P5 ;  /* 0x00000059e200780c */ /* 0x000fe40002fa1670 */
[----:B------:R-:W-:Y:S02]  /*e210*/  ISETP.GT.AND P1, PT, R227, 0x38, !P1 ;  /* 0x00000038e300780c */ /* 0x000fe40004f24270 */
[----:B------:R-:W-:-:S02]  /*e220*/  FSEL R195, R195, -INF , !P4 ;  /* 0xff800000c3c37808 */ /* 0x000fc40006000000 */
[----:B------:R-:W-:Y:S02]  /*e230*/  ISETP.LT.OR P1, PT, R226, 0x39, P1 ;  /* 0x00000039e200780c */ /* 0x000fe40000f21670 */
[----:B------:R-:W-:Y:S02]  /*e240*/  FSEL R198, R198, -INF , !P5 ;  /* 0xff800000c6c67808 */ /* 0x000fe40006800000 */
[----:B------:R-:W-:Y:S02]  /*e250*/  FSEL R182, R182, -INF , !P1 ;  /* 0xff800000b6b67808 */ /* 0x000fe40004800000 */
[----:B------:R-:W-:Y:S02]  /*e260*/  LOP3.LUT P1, RZ, R18, 0x100, RZ, 0xc0, !PT ;  /* 0x0000010012ff7812 */ /* 0x000fe4000782c0ff */
[----:B--2---:R-:W-:Y:S02]  /*e270*/  FMNMX.FTZ R178, R157, R178, !PT ;  /* 0x000000b29db27209 */ /* 0x004fe40007810000 */
        /* <DEDUP_REMOVED lines=18> */
[----:B------:R-:W-:-:S05]  /*e3a0*/  FMUL.FTZ R0, R178, R9 ;  /* 0x00000009b2007220 */ /* 0x000fca0000410000 */
[----:B------:R-:W-:Y:S02]  /*e3b0*/  FSEL R0, R0, RZ, P1 ;  /* 0x000000ff00007208 */ /* 0x000fe40000800000 */
[----:B------:R-:W-:-:S03]  /*e3c0*/  ISETP.GT.AND P1, PT, R227, RZ, !P2 ;  /* 0x000000ffe300720c */ /* 0x000fc60005724270 */
        /* <DEDUP_REMOVED lines=23> */
[-C--:B------:R-:W-:Y:S01]  /*e540*/  FFMA.FTZ R197, R197, R9.reuse, -R0 ;  /* 0x00000009c5c57223 */ /* 0x080fe20000010800 */
[----:B------:R-:W-:Y:S01]  /*e550*/  FMUL.FTZ R0, R157, R9 ;  /* 0x000000099d007220 */ /* 0x000fe20000410000 */
[----:B------:R-:W-:Y:S01]  /*e560*/  MUFU.EX2 R152, R152 ;  /* 0x0000009800987308 */ /* 0x000fe20000000800 */
[----:B------:R-:W-:-:S04]  /*e570*/  ISETP.LT.OR P1, PT, R226, 0x1, P1 ;  /* 0x00000001e200780c */ /* 0x000fc80000f21670 */
[----:B------:R-:W-:Y:S02]  /*e580*/  FSEL R154, R154, -INF , !P1 ;  /* 0xff8000009a9a7808 */ /* 0x000fe40004800000 */
[----:B------:R-:W-:Y:S01]  /*e590*/  ISETP.GT.AND P1, PT, R227, 0x59, !P6 ;  /* 0x00000059e300780c */ /* 0x000fe20007724270 */
[----:B------:R-:W2:Y:S03]  /*e5a0*/  MUFU.EX2 R0, R0 ;  /* 0x0000000000007308 */ /* 0x000ea60000000800 */
[----:B------:R-:W-:-:S04]  /*e5b0*/  ISETP.LT.OR P1, PT, R226, 0x5a, P1 ;  /* 0x0000005ae200780c */ /* 0x000fc80000f21670 */
[----:B------:R-:W-:Y:S01]  /*e5c0*/  FSEL R199, R199, -INF , !P1 ;  /* 0xff800000c7c77808 */ /* 0x000fe20004800000 */
[----:B------:R-:W3:Y:S08]  /*e5d0*/  MUFU.EX2 R153, R153 ;  /* 0x0000009900997308 */ /* 0x000ef00000000800 */
        /* <DEDUP_REMOVED lines=9> */
[C---:B---3--:R-:W-:Y:S01]  /*e670*/  FADD.FTZ R5, R153.reuse, R5 ;  /* 0x0000000599057221 */ /* 0x048fe20000010000 */
[----:B------:R-:W-:Y:S01]  /*e680*/  F2FP.BF16.F32.PACK_AB R152, R153, R152 ;  /* 0x000000989998723e */ /* 0x000fe200000010ff */
[----:B------:R-:W-:Y:S01]  /*e690*/  FMUL.FTZ R36, R36, R0 ;  /* 0x0000000024247220 */ /* 0x000fe20000410000 */
[----:B------:R-:W-:Y:S01]  /*e6a0*/  FMNMX.FTZ R153, R154, R8, !PT ;  /* 0x000000089a997209 */ /* 0x000fe20007810000 */
[-C--:B------:R-:W-:Y:S01]  /*e6b0*/  FMUL.FTZ R37, R37, R0.reuse ;  /* 0x0000000025257220 */ /* 0x080fe20000410000 */
[-C--:B------:R-:W-:Y:S01]  /*e6c0*/  FMUL.FTZ R40, R40, R0.reuse ;  /* 0x0000000028287220 */ /* 0x080fe20000410000 */
[-C--:B------:R-:W-:Y:S01]  /*e6d0*/  FMUL.FTZ R41, R41, R0.reuse ;  /* 0x0000000029297220 */ /* 0x080fe20000410000 */
[----:B------:R-:W-:Y:S01]  /*e6e0*/  FMNMX.FTZ R153, R155, R153, !PT ;  /* 0x000000999b997209 */ /* 0x000fe20007810000 */
[----:B------:R-:W3:Y:S01]  /*e6f0*/  MUFU.EX2 R160, R160 ;  /* 0x000000a000a07308 */ /* 0x000ee20000000800 */
[----:B----4-:R-:W-:Y:S01]  /*e700*/  FADD.FTZ R5, R202, R5 ;  /* 0x00000005ca057221 */ /* 0x010fe20000010000 */
[-C--:B------:R-:W-:Y:S01]  /*e710*/  FMUL.FTZ R44, R44, R0.reuse ;  /* 0x000000002c2c7220 */ /* 0x080fe20000410000 */
[----:B------:R-:W-:Y:S01]  /*e720*/  FMNMX.FTZ R153, R158, R153, !PT ;  /* 0x000000999e997209 */ /* 0x000fe20007810000 */
[-C--:B------:R-:W-:Y:S01]  /*e730*/  FMUL.FTZ R45, R45, R0.reuse ;  /* 0x000000002d2d7220 */ /* 0x080fe20000410000 */
[-C--:B------:R-:W-:Y:S01]  /*e740*/  FMUL.FTZ R48, R48, R0.reuse ;  /* 0x0000000030307220 */ /* 0x080fe20000410000 */
[-C--:B------:R-:W-:Y:S01]  /*e750*/  FMUL.FTZ R49, R49, R0.reuse ;  /* 0x0000000031317220 */ /* 0x080fe20000410000 */
[----:B------:R-:W-:Y:S01]  /*e760*/  FMNMX.FTZ R153, R159, R153, !PT ;  /* 0x000000999f997209 */ /* 0x000fe20007810000 */
[----:B------:R-:W-:Y:S01]  /*e770*/  MUFU.EX2 R217, R176 ;  /* 0x000000b000d97308 */ /* 0x000fe20000000800 */
[----:B--2---:R-:W-:Y:S01]  /*e780*/  FADD.FTZ R5, R203, R5 ;  /* 0x00000005cb057221 */ /* 0x004fe20000010000 */
[-C--:B------:R-:W-:Y:S01]  /*e790*/  FMUL.FTZ R52, R52, R0.reuse ;  /* 0x0000000034347220 */ /* 0x080fe20000410000 */
[----:B------:R-:W-:Y:S01]  /*e7a0*/  FMNMX.FTZ R153, R162, R153, !PT ;  /* 0x00000099a2997209 */ /* 0x000fe20007810000 */
[-C--:B------:R-:W-:Y:S01]  /*e7b0*/  FMUL.FTZ R53, R53, R0.reuse ;  /* 0x0000000035357220 */ /* 0x080fe20000410000 */
[-C--:B------:R-:W-:Y:S01]  /*e7c0*/  FMUL.FTZ R56, R56, R0.reuse ;  /* 0x0000000038387220 */ /* 0x080fe20000410000 */
[-C--:B------:R-:W-:Y:S01]  /*e7d0*/  FMUL.FTZ R57, R57, R0.reuse ;  /* 0x0000000039397220 */ /* 0x080fe20000410000 */
[----:B------:R-:W-:Y:S01]  /*e7e0*/  FMNMX.FTZ R153, R163, R153, !PT ;  /* 0x00000099a3997209 */ /* 0x000fe20007810000 */
[----:B------:R-:W2:Y:S01]  /*e7f0*/  MUFU.EX2 R161, R161 ;  /* 0x000000a100a17308 */ /* 0x000ea20000000800 */
[----:B---3--:R-:W-:Y:S01]  /*e800*/  FADD.FTZ R5, R160, R5 ;  /* 0x00000005a0057221 */ /* 0x008fe20000010000 */
[-C--:B------:R-:W-:Y:S01]  /*e810*/  FMUL.FTZ R60, R60, R0.reuse ;  /* 0x000000003c3c7220 */ /* 0x080fe20000410000 */
[----:B------:R-:W-:Y:S01]  /*e820*/  FMNMX.FTZ R153, R166, R153, !PT ;  /* 0x00000099a6997209 */ /* 0x000fe20007810000 */
[-C--:B------:R-:W-:Y:S01]  /*e830*/  FMUL.FTZ R61, R61, R0.reuse ;  /* 0x000000003d3d7220 */ /* 0x080fe20000410000 */
[-C--:B------:R-:W-:Y:S01]  /*e840*/  FMUL.FTZ R64, R64, R0.reuse ;  /* 0x0000000040407220 */ /* 0x080fe20000410000 */
[-C--:B------:R-:W-:Y:S01]  /*e850*/  FMUL.FTZ R65, R65, R0.reuse ;  /* 0x0000000041417220 */ /* 0x080fe20000410000 */
[----:B------:R-:W-:Y:S01]  /*e860*/  FMNMX.FTZ R153, R167, R153, !PT ;  /* 0x00000099a7997209 */ /* 0x000fe20007810000 */
[----:B------:R-:W3:Y:S01]  /*e870*/  MUFU.EX2 R164, R164 ;  /* 0x000000a400a47308 */ /* 0x000ee20000000800 */
[-C--:B------:R-:W-:Y:S01]  /*e880*/  FMUL.FTZ R68, R68, R0.reuse ;  /* 0x0000000044447220 */ /* 0x080fe20000410000 */
[-C--:B------:R-:W-:Y:S01]  /*e890*/  FMUL.FTZ R69, R69, R0.reuse ;  /* 0x0000000045457220 */ /* 0x080fe20000410000 */
[----:B------:R-:W-:Y:S01]  /*e8a0*/  FMNMX.FTZ R153, R170, R153, !PT ;  /* 0x00000099aa997209 */ /* 0x000fe20007810000 */
[-C--:B------:R-:W-:Y:S01]  /*e8b0*/  FMUL.FTZ R72, R72, R0.reuse ;  /* 0x0000000048487220 */ /* 0x080fe20000410000 */
[-C--:B------:R-:W-:Y:S01]  /*e8c0*/  FMUL.FTZ R73, R73, R0.reuse ;  /* 0x0000000049497220 */ /* 0x080fe20000410000 */
[-C--:B------:R-:W-:Y:S01]  /*e8d0*/  FMUL.FTZ R76, R76, R0.reuse ;  /* 0x000000004c4c7220 */ /* 0x080fe20000410000 */
[----:B------:R-:W-:Y:S01]  /*e8e0*/  FMNMX.FTZ R153, R171, R153, !PT ;  /* 0x00000099ab997209 */ /* 0x000fe20007810000 */
[----:B------:R-:W4:Y:S01]  /*e8f0*/  MUFU.EX2 R165, R165 ;  /* 0x000000a500a57308 */ /* 0x000f220000000800 */
        /* <DEDUP_REMOVED lines=52> */
[----:B------:R-:W-:Y:S01]  /*ec40*/  FADD.FTZ R5, R217, R5 ;  /* 0x00000005d9057221 */ /* 0x000fe20000010000 */
[-C--:B------:R-:W-:Y:S01]  /*ec50*/  FMUL.FTZ R129, R129, R0.reuse ;  /* 0x0000000081817220 */ /* 0x080fe20000410000 */
[----:B------:R-:W-:Y:S01]  /*ec60*/  FMNMX.FTZ R153, R199, R153, !PT ;  /* 0x00000099c7997209 */ /* 0x000fe20007810000 */
[----:B------:R-:W2:Y:S01]  /*ec70*/  MUFU.EX2 R181, R181 ;  /* 0x000000b500b57308 */ /* 0x000ea20000000800 */
[----:B---3--:R-:W-:Y:S01]  /*ec80*/  FADD.FTZ R5, R177, R5 ;  /* 0x00000005b1057221 */ /* 0x008fe20000010000 */
[-C--:B------:R-:W-:Y:S01]  /*ec90*/  FMUL.FTZ R132, R132, R0.reuse ;  /* 0x0000000084847220 */ /* 0x080fe20000410000 */
[-C--:B------:R-:W-:Y:S01]  /*eca0*/  FMUL.FTZ R133, R133, R0.reuse ;  /* 0x0000000085857220 */ /* 0x080fe20000410000 */
[----:B------:R-:W3:Y:S01]  /*ecb0*/  SHFL.BFLY PT, R157, R153, 0x2, 0x1f ;  /* 0x0c401f00999d7f89 */ /* 0x000ee200000e0000 */
[-C--:B------:R-:W-:Y:S01]  /*ecc0*/  FMUL.FTZ R136, R136, R0.reuse ;  /* 0x0000000088887220 */ /* 0x080fe20000410000 */
[-C--:B------:R-:W-:Y:S01]  /*ecd0*/  FMUL.FTZ R137, R137, R0.reuse ;  /* 0x0000000089897220 */ /* 0x080fe20000410000 */
[-C--:B------:R-:W-:Y:S01]  /*ece0*/  FMUL.FTZ R140, R140, R0.reuse ;  /* 0x000000008c8c7220 */ /* 0x080fe20000410000 */
[----:B------:R-:W5:Y:S01]  /*ecf0*/  MUFU.EX2 R184, R184 ;  /* 0x000000b800b87308 */ /* 0x000f620000000800 */
[----:B----4-:R-:W-:Y:S01]  /*ed00*/  FADD.FTZ R5, R180, R5 ;  /* 0x00000005b4057221 */ /* 0x010fe20000010000 */
[-C--:B------:R-:W-:Y:S01]  /*ed10*/  FMUL.FTZ R141, R141, R0.reuse ;  /* 0x000000008d8d7220 */ /* 0x080fe20000410000 */
[-C--:B------:R-:W-:Y:S01]  /*ed20*/  FMUL.FTZ R144, R144, R0.reuse ;  /* 0x0000000090907220 */ /* 0x080fe20000410000 */
[-C--:B------:R-:W-:Y:S01]  /*ed30*/  FMUL.FTZ R145, R145, R0.reuse ;  /* 0x0000000091917220 */ /* 0x080fe20000410000 */
[-C--:B------:R-:W-:Y:S01]  /*ed40*/  FMUL.FTZ R148, R148, R0.reuse ;  /* 0x0000000094947220 */ /* 0x080fe20000410000 */
[----:B------:R-:W-:-:S02]  /*ed50*/  FMUL.FTZ R149, R149, R0 ;  /* 0x0000000095957220 */ /* 0x000fc40000410000 */
[----:B------:R-:W4:Y:S01]  /*ed60*/  MUFU.EX2 R185, R185 ;  /* 0x000000b900b97308 */ /* 0x000f220000000800 */
[----:B--2---:R-:W-:-:S07]  /*ed70*/  FADD.FTZ R5, R181, R5 ;  /* 0x00000005b5057221 */ /* 0x004fce0000010000 */
[----:B------:R-:W2:Y:S01]  /*ed80*/  MUFU.EX2 R188, R188 ;  /* 0x000000bc00bc7308 */ /* 0x000ea20000000800 */
[----:B-----5:R-:W-:Y:S01]  /*ed90*/  FADD.FTZ R5, R184, R5 ;  /* 0x00000005b8057221 */ /* 0x020fe20000010000 */
[----:B---3--:R-:W-:-:S06]  /*eda0*/  FMNMX.FTZ R153, R153, R157, !PT ;  /* 0x0000009d99997209 */ /* 0x008fcc0007810000 */
[----:B------:R-:W3:Y:S01]  /*edb0*/  MUFU.EX2 R189, R189 ;  /* 0x000000bd00bd7308 */ /* 0x000ee20000000800 */
[----:B------:R-:W5:Y:S01]  /*edc0*/  SHFL.BFLY PT, R157, R153, 0x1, 0x1f ;  /* 0x0c201f00999d7f89 */ /* 0x000f6200000e0000 */
[----:B----4-:R-:W-:-:S06]  /*edd0*/  FADD.FTZ R5, R185, R5 ;  /* 0x00000005b9057221 */ /* 0x010fcc0000010000 */
[----:B------:R-:W4:Y:S01]  /*ede0*/  MUFU.EX2 R192, R192 ;  /* 0x000000c000c07308 */ /* 0x000f220000000800 */
[----:B--2---:R-:W-:-:S07]  /*edf0*/  FADD.FTZ R5, R188, R5 ;  /* 0x00000005bc057221 */ /* 0x004fce0000010000 */
[----:B------:R-:W2:Y:S01]  /*ee00*/  MUFU.EX2 R193, R193 ;  /* 0x000000c100c17308 */ /* 0x000ea20000000800 */
[----:B---3--:R-:W-:-:S07]  /*ee10*/  FADD.FTZ R5, R189, R5 ;  /* 0x00000005bd057221 */ /* 0x008fce0000010000 */
[----:B------:R-:W-:Y:S01]  /*ee20*/  MUFU.EX2 R197, R197 ;  /* 0x000000c500c57308 */ /* 0x000fe20000000800 */
[----:B-----5:R-:W-:Y:S01]  /*ee30*/  FMNMX.FTZ R176, R153, R157, !PT ;  /* 0x0000009d99b07209 */ /* 0x020fe20007810000 */
[----:B----4-:R-:W-:-:S03]  /*ee40*/  FADD.FTZ R5, R192, R5 ;  /* 0x00000005c0057221 */ /* 0x010fc60000010000 */
[C---:B------:R-:W-:Y:S01]  /*ee50*/  FSETP.NEU.FTZ.AND P1, PT, R176.reuse, -INF , PT ;  /* 0xff800000b000780b */ /* 0x040fe20003f3d000 */
[----:B------:R-:W-:Y:S01]  /*ee60*/  FMUL.FTZ R226, R176, R9 ;  /* 0x00000009b0e27220 */ /* 0x000fe20000410000 */
[----:B--2---:R-:W-:-:S04]  /*ee70*/  FADD.FTZ R5, R193, R5 ;  /* 0x00000005c1057221 */ /* 0x004fc80000010000 */
[----:B------:R-:W-:-:S05]  /*ee80*/  FSEL R226, R226, RZ, P1 ;  /* 0x000000ffe2e27208 */ /* 0x000fca0000800000 */
[-CC-:B------:R-:W-:Y:S01]  /*ee90*/  FFMA.FTZ R153, R170, R9.reuse, -R226.reuse ;  /* 0x00000009aa997223 */ /* 0x180fe200000108e2 */
[-CC-:B------:R-:W-:Y:S01]  /*eea0*/  FFMA.FTZ R230, R156, R9.reuse, -R226.reuse ;  /* 0x000000099ce67223 */ /* 0x180fe200000108e2 */
[----:B------:R-:W-:Y:S01]  /*eeb0*/  F2FP.BF16.F32.PACK_AB R156, R161, R160 ;  /* 0x000000a0a19c723e */ /* 0x000fe200000010ff */
[-CC-:B------:R-:W-:Y:S01]  /*eec0*/  FFMA.FTZ R229, R154, R9.reuse, -R226.reuse ;  /* 0x000000099ae57223 */ /* 0x180fe200000108e2 */
[----:B------:R2:W-:Y:S01]  /*eed0*/  MUFU.EX2 R161, R153 ;  /* 0x0000009900a17308 */ /* 0x0005e20000000800 */
[-CC-:B------:R-:W-:Y:S01]  /*eee0*/  FFMA.FTZ R157, R155, R9.reuse, -R226.reuse ;  /* 0x000000099b9d7223 */ /* 0x180fe200000108e2 */
[-CC-:B------:R-:W-:Y:S01]  /*eef0*/  FFMA.FTZ R228, R158, R9.reuse, -R226.reuse ;  /* 0x000000099ee47223 */ /* 0x180fe200000108e2 */
[-CC-:B------:R-:W-:Y:S01]  /*ef00*/  FFMA.FTZ R159, R159, R9.reuse, -R226.reuse ;  /* 0x000000099f9f7223 */ /* 0x180fe200000108e2 */
[-CC-:B------:R-:W-:Y:S01]  /*ef10*/  FFMA.FTZ R227, R162, R9.reuse, -R226.reuse ;  /* 0x00000009a2e37223 */ /* 0x180fe200000108e2 */
[-CC-:B------:R-:W-:Y:S01]  /*ef20*/  FFMA.FTZ R163, R163, R9.reuse, -R226.reuse ;  /* 0x00000009a3a37223 */ /* 0x180fe200000108e2 */
[-CC-:B------:R-:W-:Y:S01]  /*ef30*/  FFMA.FTZ R225, R166, R9.reuse, -R226.reuse ;  /* 0x00000009a6e17223 */ /* 0x180fe200000108e2 */
[-CC-:B------:R-:W-:Y:S01]  /*ef40*/  FFMA.FTZ R167, R167, R9.reuse, -R226.reuse ;  /* 0x00000009a7a77223 */ /* 0x180fe200000108e2 */
[----:B------:R-:W-:Y:S01]  /*ef50*/  MUFU.EX2 R229, R229 ;  /* 0x000000e500e57308 */ /* 0x000fe20000000800 */
[----:B--2---:R-:W-:Y:S01]  /*ef60*/  FSEL R153, R176, RZ, P1 ;  /* 0x000000ffb0997208 */ /* 0x004fe20000800000 */
[-CC-:B------:R-:W-:Y:S01]  /*ef70*/  FFMA.FTZ R171, R171, R9.reuse, -R226.reuse ;  /* 0x00000009abab7223 */ /* 0x180fe200000108e2 */
[-CC-:B------:R-:W-:Y:S01]  /*ef80*/  FFMA.FTZ R155, R174, R9.reuse, -R226.reuse ;  /* 0x00000009ae9b7223 */ /* 0x180fe200000108e2 */
[-C--:B------:R-:W-:Y:S01]  /*ef90*/  FFMA.FTZ R175, R175, R9.reuse, -R226 ;  /* 0x00000009afaf7223 */ /* 0x080fe200000108e2 */
[----:B------:R-:W-:Y:S01]  /*efa0*/  F2FP.BF16.F32.PACK_AB R158, R165, R164 ;  /* 0x000000a4a59e723e */ /* 0x000fe200000010ff */
[----:B------:R-:W-:Y:S01]  /*efb0*/  FADD.FTZ R8, -R153, R8 ;  /* 0x0000000899087221 */ /* 0x000fe20000010100 */
[-CC-:B------:R-:W-:Y:S01]  /*efc0*/  FFMA.FTZ R179, R179, R9.reuse, -R226.reuse ;  /* 0x00000009b3b37223 */ /* 0x180fe200000108e2 */
[----:B------:R-:W2:Y:S01]  /*efd0*/  MUFU.EX2 R157, R157 ;  /* 0x0000009d009d7308 */ /* 0x000ea20000000800 */
[-CC-:B------:R-:W-:Y:S01]  /*efe0*/  FFMA.FTZ R182, R182, R9.reuse, -R226.reuse ;  /* 0x00000009b6b67223 */ /* 0x180fe200000108e2 */
[-C--:B------:R-:W-:Y:S01]  /*eff0*/  FMUL.FTZ R8, R8, R9.reuse ;  /* 0x0000000908087220 */ /* 0x080fe20000410000 */
[-CC-:B------:R-:W-:Y:S01]  /*f000*/  FFMA.FTZ R183, R183, R9.reuse, -R226.reuse ;  /* 0x00000009b7b77223 */ /* 0x180fe200000108e2 */
[-CC-:B------:R-:W-:Y:S01]  /*f010*/  FFMA.FTZ R186, R186, R9.reuse, -R226.reuse ;  /* 0x00000009baba7223 */ /* 0x180fe200000108e2 */
[-CC-:B------:R-:W-:Y:S01]  /*f020*/  FFMA.FTZ R187, R187, R9.reuse, -R226.reuse ;  /* 0x00000009bbbb7223 */ /* 0x180fe200000108e2 */
[----:B------:R-:W-:Y:S01]  /*f030*/  F2FP.BF16.F32.PACK_AB R160, R169, R168 ;  /* 0x000000a8a9a0723e */ /* 0x000fe200000010ff */
[-CC-:B------:R-:W-:Y:S01]  /*f040*/  FFMA.FTZ R190, R190, R9.reuse, -R226.reuse ;  /* 0x00000009bebe7223 */ /* 0x180fe200000108e2 */
[----:B------:R-:W3:Y:S01]  /*f050*/  MUFU.EX2 R8, R8 ;  /* 0x0000000800087308 */ /* 0x000ee20000000800 */
[-CC-:B------:R-:W-:Y:S01]  /*f060*/  FFMA.FTZ R191, R191, R9.reuse, -R226.reuse ;  /* 0x00000009bfbf7223 */ /* 0x180fe200000108e2 */
[-CC-:B------:R-:W-:Y:S01]  /*f070*/  FFMA.FTZ R194, R194, R9.reuse, -R226.reuse ;  /* 0x00000009c2c27223 */ /* 0x180fe200000108e2 */
[-CC-:B------:R-:W-:Y:S01]  /*f080*/  FFMA.FTZ R195, R195, R9.reuse, -R226.reuse ;  /* 0x00000009c3c37223 */ /* 0x180fe200000108e2 */
[----:B------:R-:W-:Y:S01]  /*f090*/  F2FP.BF16.F32.PACK_AB R162, R173, R172 ;  /* 0x000000acada2723e */ /* 0x000fe200000010ff */
[-CC-:B------:R-:W-:Y:S01]  /*f0a0*/  FFMA.FTZ R198, R198, R9.reuse, -R226.reuse ;  /* 0x00000009c6c67223 */ /* 0x180fe200000108e2 */
[----:B------:R-:W-:Y:S01]  /*f0b0*/  FFMA.FTZ R199, R199, R9, -R226 ;  /* 0x00000009c7c77223 */ /* 0x000fe200000108e2 */
[----:B------:R-:W-:Y:S01]  /*f0c0*/  IMAD.U32 R226, RZ, RZ, UR54 ;  /* 0x00000036ffe27e24 */ /* 0x000fe2000f8e00ff */
[----:B------:R-:W4:Y:S01]  /*f0d0*/  MUFU.EX2 R228, R228 ;  /* 0x000000e400e47308 */ /* 0x000f220000000800 */
[----:B--2---:R-:W-:-:S02]  /*f0e0*/  F2FP.BF16.F32.PACK_AB R153, R157, R229 ;  /* 0x000000e59d99723e */ /* 0x004fc400000010ff */
[----:B------:R-:W-:Y:S02]  /*f0f0*/  F2FP.BF16.F32.PACK_AB R154, R203, R202 ;  /* 0x000000cacb9a723e */ /* 0x000fe400000010ff */
[----:B------:R-:W-:Y:S02]  /*f100*/  ISETP.NE.AND P2, PT, R226, 0x3, PT ;  /* 0x00000003e200780c */ /* 0x000fe40003f45270 */
[----:B------:R-:W-:Y:S01]  /*f110*/  F2FP.BF16.F32.PACK_AB R164, R177, R217 ;  /* 0x000000d9b1a4723e */ /* 0x000fe200000010ff */
[----:B------:R-:W2:Y:S01]  /*f120*/  MUFU.EX2 R159, R159 ;  /* 0x0000009f009f7308 */ /* 0x000ea20000000800 */
[----:B---3--:R-:W-:Y:S01]  /*f130*/  FFMA.FTZ R3, R8, R3, R229 ;  /* 0x0000000308037223 */ /* 0x008fe200000100e5 */
[----:B------:R-:W-:Y:S01]  /*f140*/  F2FP.BF16.F32.PACK_AB R166, R181, R180 ;  /* 0x000000b4b5a6723e */ /* 0x000fe200000010ff */
[----:B------:R-:W-:Y:S01]  /*f150*/  FMUL.FTZ R26, R26, R8 ;  /* 0x000000081a1a7220 */ /* 0x000fe20000410000 */
[----:B------:R-:W-:Y:S01]  /*f160*/  F2FP.BF16.F32.PACK_AB R168, R185, R184 ;  /* 0x000000b8b9a8723e */ /* 0x000fe200000010ff */
[----:B------:R-:W-:Y:S01]  /*f170*/  FADD.FTZ R3, R157, R3 ;  /* 0x000000039d037221 */ /* 0x000fe20000010000 */
[----:B------:R-:W-:Y:S01]  /*f180*/  F2FP.BF16.F32.PACK_AB R170, R189, R188 ;  /* 0x000000bcbdaa723e */ /* 0x000fe200000010ff */
[----:B------:R-:W-:Y:S01]  /*f190*/  FMUL.FTZ R27, R27, R8 ;  /* 0x000000081b1b7220 */ /* 0x000fe20000410000 */
[----:B------:R-:W3:Y:S01]  /*f1a0*/  MUFU.EX2 R227, R227 ;  /* 0x000000e300e37308 */ /* 0x000ee20000000800 */
[----:B----4-:R-:W-:Y:S01]  /*f1b0*/  FADD.FTZ R3, R228, R3 ;  /* 0x00000003e4037221 */ /* 0x010fe20000010000 */
[----:B------:R-:W-:Y:S01]  /*f1c0*/  F2FP.BF16.F32.PACK_AB R172, R193, R192 ;  /* 0x000000c0c1ac723e */ /* 0x000fe200000010ff */
[-C--:B------:R-:W-:Y:S01]  /*f1d0*/  FMUL.FTZ R30, R30, R8.reuse ;  /* 0x000000081e1e7220 */ /* 0x080fe20000410000 */
        /* <DEDUP_REMOVED lines=36> */
[----:B------:R2:W5:Y:S01]  /*f420*/  MUFU.EX2 R165, R155 ;  /* 0x0000009b00a57308 */ /* 0x0005620000000800 */
[----:B---3--:R-:W-:Y:S01]  /*f430*/  FADD.FTZ R3, R167, R3 ;  /* 0x00000003a7037221 */ /* 0x008fe20000010000 */
[-C--:B------:R-:W-:Y:S01]  /*f440*/  FMUL.FTZ R86, R86, R8.reuse ;  /* 0x0000000856567220 */ /* 0x080fe20000410000 */
[-C--:B------:R-:W-:Y:S01]  /*f450*/  FMUL.FTZ R87, R87, R8.reuse ;  /* 0x0000000857577220 */ /* 0x080fe20000410000 */
[-C--:B------:R-:W-:Y:S01]  /*f460*/  FMUL.FTZ R90, R90, R8.reuse ;  /* 0x000000085a5a7220 */ /* 0x080fe20000410000 */
[----:B------:R-:W-:Y:S01]  /*f470*/  FADD.FTZ R3, R161, R3 ;  /* 0x00000003a1037221 */ /* 0x000fe20000010000 */
[-C--:B------:R-:W-:Y:S01]  /*f480*/  FMUL.FTZ R91, R91, R8.reuse ;  /* 0x000000085b5b7220 */ /* 0x080fe20000410000 */
[----:B------:R-:W-:Y:S01]  /*f490*/  FMUL.FTZ R94, R94, R8 ;  /* 0x000000085e5e7220 */ /* 0x000fe20000410000 */
[----:B------:R-:W3:Y:S01]  /*f4a0*/  MUFU.EX2 R175, R175 ;  /* 0x000000af00af7308 */ /* 0x000ee20000000800 */
[----:B----4-:R-:W-:Y:S01]  /*f4b0*/  FADD.FTZ R3, R171, R3 ;  /* 0x00000003ab037221 */ /* 0x010fe20000010000 */
[----:B--2---:R-:W-:Y:S01]  /*f4c0*/  F2FP.BF16.F32.PACK_AB R155, R159, R228 ;  /* 0x000000e49f9b723e */ /* 0x004fe200000010ff */
[-C--:B------:R-:W-:Y:S01]  /*f4d0*/  FMUL.FTZ R95, R95, R8.reuse ;  /* 0x000000085f5f7220 */ /* 0x080fe20000410000 */
[----:B------:R-:W-:Y:S01]  /*f4e0*/  F2FP.BF16.F32.PACK_AB R159, R167, R225 ;  /* 0x000000e1a79f723e */ /* 0x000fe200000010ff */
[-C--:B------:R-:W-:Y:S01]  /*f4f0*/  FMUL.FTZ R98, R98, R8.reuse ;  /* 0x0000000862627220 */ /* 0x080fe20000410000 */
[----:B------:R-:W-:Y:S01]  /*f500*/  F2FP.BF16.F32.PACK_AB R161, R171, R161 ;  /* 0x000000a1aba1723e */ /* 0x000fe200000010ff */
[-C--:B------:R-:W-:Y:S01]  /*f510*/  FMUL.FTZ R99, R99, R8.reuse ;  /* 0x0000000863637220 */ /* 0x080fe20000410000 */
[----:B------:R-:W2:Y:S01]  /*f520*/  MUFU.EX2 R230, R230 ;  /* 0x000000e600e67308 */ /* 0x000ea20000000800 */
        /* <DEDUP_REMOVED lines=32> */
[----:B---3--:R-:W-:Y:S01]  /*f730*/  FADD.FTZ R3, R182, R3 ;  /* 0x00000003b6037221 */ /* 0x008fe20000010000 */
[-C--:B------:R-:W-:Y:S01]  /*f740*/  FMUL.FTZ R146, R146, R8.reuse ;  /* 0x0000000892927220 */ /* 0x080fe20000410000 */
[-C--:B------:R-:W-:Y:S01]  /*f750*/  FMUL.FTZ R147, R147, R8.reuse ;  /* 0x0000000893937220 */ /* 0x080fe20000410000 */
[-C--:B------:R-:W-:Y:S01]  /*f760*/  FMUL.FTZ R150, R150, R8.reuse ;  /* 0x0000000896967220 */ /* 0x080fe20000410000 */
[----:B------:R-:W-:-:S03]  /*f770*/  FMUL.FTZ R151, R151, R8 ;  /* 0x0000000897977220 */ /* 0x000fc60000410000 */
[----:B------:R-:W3:Y:S01]  /*f780*/  MUFU.EX2 R187, R187 ;  /* 0x000000bb00bb7308 */ /* 0x000ee20000000800 */
[C---:B--2---:R-:W-:Y:S01]  /*f790*/  FADD.FTZ R3, R183.reuse, R3 ;  /* 0x00000003b7037221 */ /* 0x044fe20000010000 */
[----:B------:R-:W-:-:S06]  /*f7a0*/  F2FP.BF16.F32.PACK_AB R167, R183, R182 ;  /* 0x000000b6b7a7723e */ /* 0x000fcc00000010ff */
[----:B------:R-:W2:Y:S01]  /*f7b0*/  MUFU.EX2 R190, R190 ;  /* 0x000000be00be7308 */ /* 0x000ea20000000800 */
[----:B----4-:R-:W-:-:S07]  /*f7c0*/  FADD.FTZ R3, R169, R3 ;  /* 0x00000003a9037221 */ /* 0x010fce0000010000 */
[----:B------:R-:W4:Y:S01]  /*f7d0*/  MUFU.EX2 R191, R191 ;  /* 0x000000bf00bf7308 */ /* 0x000f220000000800 */
[C---:B---3--:R-:W-:Y:S01]  /*f7e0*/  FADD.FTZ R3, R187.reuse, R3 ;  /* 0x00000003bb037221 */ /* 0x048fe20000010000 */
[----:B------:R-:W-:-:S06]  /*f7f0*/  F2FP.BF16.F32.PACK_AB R169, R187, R169 ;  /* 0x000000a9bba9723e */ /* 0x000fcc00000010ff */
[----:B------:R-:W3:Y:S01]  /*f800*/  MUFU.EX2 R173, R194 ;  /* 0x000000c200ad7308 */ /* 0x000ee20000000800 */
[----:B--2---:R-:W-:-:S07]  /*f810*/  FADD.FTZ R3, R190, R3 ;  /* 0x00000003be037221 */ /* 0x004fce0000010000 */
[----:B------:R-:W2:Y:S01]  /*f820*/  MUFU.EX2 R195, R195 ;  /* 0x000000c300c37308 */ /* 0x000ea20000000800 */
[C---:B----4-:R-:W-:Y:S01]  /*f830*/  FADD.FTZ R3, R191.reuse, R3 ;  /* 0x00000003bf037221 */ /* 0x050fe20000010000 */
[----:B------:R-:W-:-:S06]  /*f840*/  F2FP.BF16.F32.PACK_AB R171, R191, R190 ;  /* 0x000000bebfab723e */ /* 0x000fcc00000010ff */
[----:B------:R-:W4:Y:S01]  /*f850*/  MUFU.EX2 R174, R196 ;  /* 0x000000c400ae7308 */ /* 0x000f220000000800 */
[----:B---3--:R-:W-:-:S07]  /*f860*/  FADD.FTZ R3, R173, R3 ;  /* 0x00000003ad037221 */ /* 0x008fce0000010000 */
[----:B------:R-:W3:Y:S01]  /*f870*/  MUFU.EX2 R198, R198 ;  /* 0x000000c600c67308 */ /* 0x000ee20000000800 */
[C---:B--2---:R-:W-:Y:S01]  /*f880*/  FADD.FTZ R3, R195.reuse, R3 ;  /* 0x00000003c3037221 */ /* 0x044fe20000010000 */
[----:B------:R-:W-:-:S06]  /*f890*/  F2FP.BF16.F32.PACK_AB R173, R195, R173 ;  /* 0x000000adc3ad723e */ /* 0x000fcc00000010ff */
[----:B------:R-:W2:Y:S01]  /*f8a0*/  MUFU.EX2 R199, R199 ;  /* 0x000000c700c77308 */ /* 0x000ea20000000800 */
[----:B----4-:R-:W-:Y:S01]  /*f8b0*/  FADD.FTZ R5, R174, R5 ;  /* 0x00000005ae057221 */ /* 0x010fe20000010000 */
[----:B------:R-:W-:-:S03]  /*f8c0*/  F2FP.BF16.F32.PACK_AB R174, R197, R174 ;  /* 0x000000aec5ae723e */ /* 0x000fc600000010ff */
[----:B------:R-:W-:Y:S01]  /*f8d0*/  FADD.FTZ R5, R197, R5 ;  /* 0x00000005c5057221 */ /* 0x000fe20000010000 */
[----:B---3--:R-:W-:-:S04]  /*f8e0*/  FADD.FTZ R3, R198, R3 ;  /* 0x00000003c6037221 */ /* 0x008fc80000010000 */
[C---:B--2---:R-:W-:Y:S01]  /*f8f0*/  FADD.FTZ R3, R199.reuse, R3 ;  /* 0x00000003c7037221 */ /* 0x044fe20000010000 */
[----:B------:R-:W-:Y:S01]  /*f900*/  F2FP.BF16.F32.PACK_AB R175, R199, R198 ;  /* 0x000000c6c7af723e */ /* 0x000fe200000010ff */
[----:B------:R-:W-:Y:S06]  /*f910*/  @!P2 BRA `(.L_x_2799) ;  /* 0x000000000004a947 */ /* 0x000fec0003800000 */
[----:B------:R-:W-:Y:S01]  /*f920*/  BPT.TRAP 0x1 ;  /* 0x000000040000795c */ /* 0x000fe20000300000 */
.L_x_2799:
[----:B------:R2:W3:Y:S01]  /*f930*/  SYNCS.PHASECHK.TRANS64.TRYWAIT P1, [R200+URZ+0x22850], R201 ;  /* 0x022850c9c80075a7 */ /* 0x0004e2000802017f */
[----:B------:R-:W-:Y:S05]  /*f940*/  @!P2 BRA `(.L_x_2800) ;  /* 0x000000000004a947 */ /* 0x000fea0003800000 */
[----:B------:R-:W-:Y:S01]  /*f950*/  BPT.TRAP 0x1 ;  /* 0x000000040000795c */ /* 0x000fe20000300000 */
.L_x_2800:
[----:B------:R-:W-:Y:S04]  /*f960*/  BSSY B0, `(.L_x_2801) ;  /* 0x0000004000007945 */ /* 0x000fe80003800000 */
[----:B---3--:R-:W-:Y:S05]  /*f970*/  @P1 BRA `(.L_x_2802) ;  /* 0x0000000000081947 */ /* 0x008fea0003800000 */
[----:B------:R-:W3:Y:S02]  /*f980*/  SYNCS.PHASECHK.TRANS64.TRYWAIT P1, [R200+URZ+0x22850], R201 ;  /* 0x022850c9c80075a7 */ /* 0x000ee4000802017f */
[----:B---3--:R-:W-:Y:S05]  /*f990*/  @!P1 BRA `(.L_x_2803) ;  /* 0x0000014c00389947 */ /* 0x008fea0003800000 */
.L_x_2802:
[----:B------:R-:W-:Y:S05]  /*f9a0*/  BSYNC B0 ;  /* 0x0000000000007941 */ /* 0x000fea0003800000 */
.L_x_2801:
[----:B------:R-:W4:Y:S01]  /*f9b0*/  S2R R0, SR_TID.X ;  /* 0x0000000000007919 */ /* 0x000f220000002100 */
[----:B------:R-:W-:Y:S05]  /*f9c0*/  WARPSYNC.ALL ;  /* 0x0000000000007948 */ /* 0x000fea0003800000 */
[----:B------:R-:W-:Y:S01]  /*f9d0*/  IMAD.MOV.U32 R180, RZ, RZ, 0xc00 ;  /* 0x00000c00ffb47424 */ /* 0x000fe200078e00ff */
[----:B------:R-:W-:Y:S01]  /*f9e0*/  ISETP.GT.AND P1, PT, R4, R216, PT ;  /* 0x000000d80400720c */ /* 0x000fe20003f24270 */
[----:B------:R-:W-:Y:S02]  /*f9f0*/  IMAD.MOV.U32 R181, RZ, RZ, 0x40000040 ;  /* 0x40000040ffb57424 */ /* 0x000fe400078e00ff */
[----:B------:R-:W-:-:S02]  /*fa00*/  IMAD R180, R2, R180, UR53 ;  /* 0x0000003502b47e24 */ /* 0x000fc4000f8e02b4 */
[----:B0123--:R-:W-:Y:S01]  /*fa10*/  @!P0 VIADD R200, R200, 0x22860 ;  /* 0x00022860c8c88836 */ /* 0x00ffe20000000000 */
[----:B------:R-:W-:Y:S01]  /*fa20*/  R2UR UR7, R181 ;  /* 0x00000000b50772ca */ /* 0x000fe200000e0000 */
[----:B------:R-:W-:Y:S01]  /*fa30*/  IMAD.MOV.U32 R181, RZ, RZ, 0x40000040 ;  /* 0x40000040ffb57424 */ /* 0x000fe200078e00ff */
[----:B------:R-:W-:Y:S01]  /*fa40*/  R2UR UR6, R180 ;  /* 0x00000000b40672ca */ /* 0x000fe200000e0000 */
[----:B------:R-:W-:Y:S01]  /*fa50*/  VIADD R4, R4, 0xffffffff ;  /* 0xffffffff04047836 */ /* 0x000fe20000000000 */
[----:B------:R-:W-:Y:S01]  /*fa60*/  @!P0 PRMT R200, RZ, 0x654, R200 ;  /* 0x00000654ffc88816 */ /* 0x000fe200000000c8 */
[----:B------:R-:W-:Y:S01]  /*fa70*/  IMAD.MOV.U32 R8, RZ, RZ, R176 ;  /* 0x000000ffff087224 */ /* 0x000fe200078e00b0 */
[----:B----4-:R-:W-:-:S05]  /*fa80*/  SHF.R.U32.HI R0, RZ, 0x7, R0 ;  /* 0x00000007ff007819 */ /* 0x010fca0000011600 */
[----:B------:R-:W-:-:S05]  /*fa90*/  VIADD R0, R0, 0x8 ;  /* 0x0000000800007836 */ /* 0x000fca0000000000 */
[----:B------:R0:W-:Y:S02]  /*faa0*/  BAR.SYNC.DEFER_BLOCKING R0, 0x100 ;  /* 0x000400000000751d */ /* 0x0001e40000010000 */
[----:B0-----:R-:W-:-:S04]  /*fab0*/  IMAD.MOV.U32 R0, RZ, RZ, R178 ;  /* 0x000000ffff007224 */ /* 0x001fc800078e00b2 */
[----:B------:R-:W-:-:S06]  /*fac0*/  WARPGROUP.ARRIVE ;  /* 0x00000000000079c5 */ /* 0x000fcc0000000000 */
        /* <DEDUP_REMOVED lines=42> */
[----:B------:R-:W-:Y:S02]  /*fd70*/  IMAD.MOV.U32 R8, RZ, RZ, R176 ;  /* 0x000000ffff087224 */ /* 0x000fe400078e00b0 */
[----:B------:R-:W-:-:S07]  /*fd80*/  IMAD.MOV.U32 R0, RZ, RZ, R178 ;  /* 0x000000ffff007224 */ /* 0x000fce00078e00b2 */
.L_x_2786:
[----:B------:R-:W1:Y:S01]  /*fd90*/  LDC R152, c[0x0][0x448] ;  /* 0x00011200ff987b82 */ /* 0x000e620000000800 */
[----:B------:R-:W-:Y:S01]  /*fda0*/  VIADD R153, R213, 0x7f ;  /* 0x0000007fd5997836 */ /* 0x000fe20000000000 */
[----:B------:R-:W-:-:S06]  /*fdb0*/  LOP3.LUT R18, R18, 0xffefffff, RZ, 0xc0, !PT ;  /* 0xffefffff12127812 */ /* 0x000fcc00078ec0ff */
[----:B------:R-:W2:Y:S01]  /*fdc0*/  LDC R230, c[0x0][0x9e4] ;  /* 0x00027900ffe67b82 */ /* 0x000ea20000000800 */
[----:B-1----:R-:W-:-:S13]  /*fdd0*/  ISETP.NE.AND P1, PT, R152, 0x1, PT ;  /* 0x000000019800780c */ /* 0x002fda0003f25270 */
[----:B------:R-:W1:Y:S01]  /*fde0*/  @P1 LDC R154, c[0x0][0x44c] ;  /* 0x00011300ff9a1b82 */ /* 0x000e620000000800 */
[----:B------:R-:W-:-:S04]  /*fdf0*/  @P1 LOP3.LUT R18, R18, 0x100000, RZ, 0xfc, !PT ;  /* 0x0010000012121812 */ /* 0x000fc800078efcff */
[----:B------:R-:W-:-:S03]  /*fe00*/  LOP3.LUT R18, R18, 0xffdfffff, RZ, 0xc0, !PT ;  /* 0xffdfffff12127812 */ /* 0x000fc600078ec0ff */
[----:B------:R-:W3:Y:S01]  /*fe10*/  @P1 LDC R152, c[0x0][0x450] ;  /* 0x00011400ff981b82 */ /* 0x000ee20000000800 */
[----:B-1----:R-:W-:-:S05]  /*fe20*/  @P1 IMAD.HI.U32 R154, R153, R154, RZ ;  /* 0x0000009a999a1227 */ /* 0x002fca00078e00ff */
[----:B---3--:R-:W-:Y:S02]  /*fe30*/  @P1 SHF.R.U32.HI R153, RZ, R152, R154 ;  /* 0x00000098ff991219 */ /* 0x008fe4000001169a */
[----:B--2---:R-:W-:Y:S02]  /*fe40*/  ISETP.GE.AND P1, PT, R230, 0x1, PT ;  /* 0x00000001e600780c */ /* 0x004fe40003f26270 */
[----:B------:R-:W-:-:S05]  /*fe50*/  IADD3 R154, R208, 0x1, -R207 ;  /* 0x00000001d09a7810 */ /* 0x000fca0007ffe8cf */
[----:B------:R-:W-:-:S04]  /*fe60*/  IMAD.IADD R154, R154, 0x1, R153 ;  /* 0x000000019a9a7824 */ /* 0x000fc800078e0299 */
[----:B------:R-:W-:Y:S02]  /*fe70*/  IMAD.IADD R11, R154, 0x1, -R11 ;  /* 0x000000019a0b7824 */ /* 0x000fe400078e0a0b */
[----:B------:R-:W-:Y:S01]  /*fe80*/  @P1 LOP3.LUT R18, R18, 0x200000, RZ, 0xfc, !PT ;  /* 0x0020000012121812 */ /* 0x000fe200078efcff */
[----:B------:R-:W-:Y:S06]  /*fe90*/  @!P1 BRA `(.L_x_2805) ;  /* 0x0000000000449947 */ /* 0x000fec0003800000 */
[----:B------:R-:W-:Y:S01]  /*fea0*/  ISETP.GT.AND P1, PT, R154, -0x1, PT ;  /* 0xffffffff9a00780c */ /* 0x000fe20003f24270 */
[----:B------:R-:W-:-:S12]  /*feb0*/  BSSY B0, `(.L_x_2806) ;  /* 0x000000d000007945 */ /* 0x000fd80003800000 */
[----:B------:R-:W-:Y:S05]  /*fec0*/  @P1 BRA `(.L_x_2807) ;  /* 0x00000000001c1947 */ /* 0x000fea0003800000 */
[----:B------:R-:W-:Y:S02]  /*fed0*/  ISETP.NE.AND P1, PT, R230, 0x1, PT ;  /* 0x00000001e600780c */ /* 0x000fe40003f25270 */
[----:B------:R-:W-:-:S11]  /*fee0*/  LOP3.LUT R154, RZ, R154, RZ, 0x33, !PT ;  /* 0x0000009aff9a7212 */ /* 0x000fd600078e33ff */
[----:B------:R-:W1:Y:S02]  /*fef0*/  @P1 LDC.64 R152, c[0x0][0x9e8] ;  /* 0x00027a00ff981b82 */ /* 0x000e640000000a00 */
[----:B-1----:R-:W-:-:S05]  /*ff00*/  @P1 IMAD.HI.U32 R152, R154, R152, RZ ;  /* 0x000000989a981227 */ /* 0x002fca00078e00ff */
[----:B------:R-:W-:-:S04]  /*ff10*/  @P1 SHF.R.U32.HI R154, RZ, R153, R152 ;  /* 0x00000099ff9a1219 */ /* 0x000fc80000011698 */
[----:B------:R-:W-:Y:S01]  /*ff20*/  LOP3.LUT R154, RZ, R154, RZ, 0x33, !PT ;  /* 0x0000009aff9a7212 */ /* 0x000fe200078e33ff */
[----:B------:R-:W-:Y:S06]  /*ff30*/  BRA `(.L_x_2808) ;  /* 0x0000000000107947 */ /* 0x000fec0003800000 */
.L_x_2807:
[----:B------:R-:W-:-:S13]  /*ff40*/  ISETP.NE.AND P1, PT, R230, 0x1, PT ;  /* 0x00000001e600780c */ /* 0x000fda0003f25270 */
[----:B------:R-:W1:Y:S02]  /*ff50*/  @P1 LDC.64 R152, c[0x0][0x9e8] ;  /* 0x00027a00ff981b82 */ /* 0x000e640000000a00 */
[----:B-1----:R-:W-:-:S05]  /*ff60*/  @P1 IMAD.HI.U32 R152, R154, R152, RZ ;  /* 0x000000989a981227 */ /* 0x002fca00078e00ff */
[----:B------:R-:W-:-:S07]  /*ff70*/  @P1 SHF.R.U32.HI R154, RZ, R153, R152 ;  /* 0x00000099ff9a1219 */ /* 0x000fce0000011698 */
.L_x_2808:
[----:B------:R-:W-:Y:S05]  /*ff80*/  BSYNC B0 ;  /* 0x0000000000007941 */ /* 0x000fea0003800000 */
.L_x_2806:
[----:B------:R-:W-:-:S05]  /*ff90*/  IMAD R154, R154, R230, RZ ;  /* 0x000000e69a9a7224 */ /* 0x000fca00078e02ff */
[----:B------:R-:W-:-:S07]  /*ffa0*/  VIMNMX R11, R11, R154, !PT ;  /* 0x0000009a0b0b7248 */ /* 0x000fce0007fe0100 */
.L_x_2805:
[----:B------:R-:W-:-:S04]  /*ffb0*/  VIADD R11, R11, 0x5f ;  /* 0x0000005f0b0b7836 */ /* 0x000fc80000000000 */
[----:B------:R-:W-:-:S05]  /*ffc0*/  IMAD.HI R11, R11, 0x2aaaaaab, RZ ;  /* 0x2aaaaaab0b0b7827 */ /* 0x000fca00078e02ff */
[----:B------:R-:W-:-:S04]  /*ffd0*/  SHF.R.U32.HI R152, RZ, 0x1f, R11 ;  /* 0x0000001fff987819 */ /* 0x000fc8000001160b */
[----:B------:R-:W-:-:S04]  /*ffe0*/  LEA.HI.SX32 R11, R11, R152, 0x1c ;  /* 0x000000980b0b7211 */ /* 0x000fc800078fe2ff */
[----:B------:R-:W-:-:S04]  /*fff0*/  VIMNMX R11, R219, R11, !PT ;  /* 0x0000000bdb0b7248 */ /* 0x000fc80007fe0100 */
[----:B------:R-:W-:-:S13]  /*10000*/  ISETP.GE.AND P1, PT, R4, R11, PT ;  /* 0x0000000b0400720c */ /* 0x000fda0003f26270 */
[----:B------:R-:W-:Y:S05]  /*10010*/  @!P1 BRA `(.L_x_2809) ;  /* 0x0000001c00d09947 */ /* 0x000fea0003800000 */
[----:B------:R-:W-:Y:S02]  /*10020*/  IMAD.MOV.U32 R201, RZ, RZ, R8 ;  /* 0x000000ffffc97224 */ /* 0x000fe400078e0008 */
[----:B0-----:R-:W-:Y:S02]  /*10030*/  IMAD.MOV.U32 R200, RZ, RZ, R0 ;  /* 0x000000ffffc87224 */ /* 0x001fe400078e0000 */
[----:B------:R-:W-:-:S07]  /*10040*/  IMAD.MOV.U32 R217, RZ, RZ, R4 ;  /* 0x000000ffffd97224 */ /* 0x000fce00078e0004 */
.L_x_2819:
[----:B0-----:R-:W-:Y:S01]  /*10050*/  IMAD.U32 R4, RZ, RZ, UR54 ;  /* 0x00000036ff047e24 */ /* 0x001fe2000f8e00ff */
[----:B------:R-:W-:Y:S05]  /*10060*/  YIELD ;  /* 0x0000000000007946 */ /* 0x000fea0003800000 */
[----:B------:R-:W-:Y:S01]  /*10070*/  ISETP.NE.AND P3, PT, R4, 0x3, PT ;  /* 0x000000030400780c */ /* 0x000fe20003f65270 */
[----:B------:R-:W-:Y:S02]  /*10080*/  VIADD R2, R2, 0x1 ;  /* 0x0000000102027836 */ /* 0x000fe40000000000 */
[----:B------:R-:W-:Y:S02]  /*10090*/  IMAD.MOV.U32 R0, RZ, RZ, R217 ;  /* 0x000000ffff007224 */ /* 0x000fe400078e00d9 */
[----:B------:R-:W-:Y:S01]  /*100a0*/  VIADD R217, R217, 0xffffffff ;  /* 0xffffffffd9d97836 */ /* 0x000fe20000000000 */
[----:B------:R-:W-:-:S02]  /*100b0*/  ISETP.NE.AND P2, PT, R2, 0x2, PT ;  /* 0x000000020200780c */ /* 0x000fc40003f45270 */
[----:B------:R-:W-:Y:S02]  /*100c0*/  ISETP.GT.AND P1, PT, R0, R11, PT ;  /* 0x0000000b0000720c */ /* 0x000fe40003f24270 */
[----:B------:R-:W-:Y:S02]  /*100d0*/  SEL R0, RZ, 0x1, P2 ;  /* 0x00000001ff007807 */ /* 0x000fe40001000000 */
[----:B------:R-:W-:Y:S02]  /*100e0*/  SEL R2, R2, RZ, P2 ;  /* 0x000000ff02027207 */ /* 0x000fe40001000000 */
[----:B------:R-:W-:Y:S01]  /*100f0*/  LOP3.LUT R206, R206, R0, RZ, 0x3c, !PT ;  /* 0x00000000cece7212 */ /* 0x000fe200078e3cff */
[----:B------:R-:W-:Y:S06]  /*10100*/  @!P3 BRA `(.L_x_2810) ;  /* 0x000000000004b947 */ /* 0x000fec0003800000 */
[----:B------:R-:W-:Y:S01]  /*10110*/  BPT.TRAP 0x1 ;  /* 0x000000040000795c */ /* 0x000fe20000300000 */
.L_x_2810:
[----:B------:R-:W-:Y:S01]  /*10120*/  IMAD R4, R2, 0x8, R19 ;  /* 0x0000000802047824 */ /* 0x000fe200078e0213 */
[----:B------:R-:W-:-:S04]  /*10130*/  SHF.L.U32 R216, R206, 0x1f, RZ ;  /* 0x0000001fced87819 */ /* 0x000fc800000006ff */
[----:B------:R0:W1:Y:S01]  /*10140*/  SYNCS.PHASECHK.TRANS64.TRYWAIT P2, [R4+URZ+0x22830], R216 ;  /* 0x022830d8040075a7 */ /* 0x000062000804017f */
[----:B------:R-:W-:Y:S05]  /*10150*/  @!P3 BRA `(.L_x_2811) ;  /* 0x000000000004b947 */ /* 0x000fea0003800000 */
[----:B------:R-:W-:Y:S01]  /*10160*/  BPT.TRAP 0x1 ;  /* 0x000000040000795c */ /* 0x000fe20000300000 */
.L_x_2811:
[----:B------:R-:W-:Y:S02]  /*10170*/  IMAD R154, R2, 0x300, R214 ;  /* 0x00000300029a7824 */ /* 0x000fe400078e02d6 */
[----:B------:R-:W-:Y:S01]  /*10180*/  IMAD.MOV.U32 R155, RZ, RZ, 0x40000040 ;  /* 0x40000040ff9b7424 */ /* 0x000fe200078e00ff */
[----:B-1----:R-:W-:Y:S06]  /*10190*/  @P2 BRA `(.L_x_2812) ;  /* 0x0000000000082947 */ /* 0x002fec0003800000 */
[----:B------:R-:W1:Y:S02]  /*101a0*/  SYNCS.PHASECHK.TRANS64.TRYWAIT P2, [R4+URZ+0x22830], R216 ;  /* 0x022830d8040075a7 */ /* 0x000e64000804017f */
[----:B-1----:R-:W-:Y:S05]  /*101b0*/  @!P2 BRA `(.L_x_2813) ;  /* 0x000001440044a947 */ /* 0x002fea0003800000 */
.L_x_2812:
        /* <DEDUP_REMOVED lines=13> */
[----:B------:R-:W-:Y:S01]  /*10290*/  R2UR UR11, R153 ;  /* 0x00000000990b72ca */ /* 0x000fe200000e0000 */
[----:B------:R-:W2:Y:S01]  /*102a0*/  S2R R225, SR_TID.X ;  /* 0x0000000000e17919 */ /* 0x000ea20000002100 */
[----:B------:R-:W-:-:S02]  /*102b0*/  R2UR UR19, R155 ;  /* 0x000000009b1372ca */ /* 0x000fc400000e0000 */
[----:B------:R-:W-:Y:S01]  /*102c0*/  WARPGROUP.ARRIVE ;  /* 0x00000000000079c5 */ /* 0x000fe20000000000 */
[----:B------:R-:W-:Y:S02]  /*102d0*/  R2UR UR8, R20 ;  /* 0x00000000140872ca */ /* 0x000fe400000e0000 */
[----:B------:R-:W-:Y:S02]  /*102e0*/  R2UR UR9, R21 ;  /* 0x00000000150972ca */ /* 0x000fe400000e0000 */
[----:B------:R-:W-:Y:S01]  /*102f0*/  R2UR UR14, R8 ;  /* 0x00000000080e72ca */ /* 0x000fe200000e0000 */
[----:B------:R-:W-:Y:S01]  /*10300*/  HGMMA.64x96x16.F32.BF16 R152, gdesc[UR4], RZ, !UPT, gsb0 ;  /* 0x01600000049879f0 */ /* 0x000fe2000c0018ff */
[----:B------:R-:W-:Y:S01]  /*10310*/  R2UR UR15, R9 ;  /* 0x00000000090f72ca */ /* 0x000fe200000e0000 */
[----:B------:R-:W-:Y:S01]  /*10320*/  IMAD.U32 R9, RZ, RZ, UR41 ;  /* 0x00000029ff097e24 */ /* 0x000fe2000f8e00ff */
[----:B------:R-:W-:Y:S02]  /*10330*/  R2UR UR12, R14 ;  /* 0x000000000e0c72ca */ /* 0x000fe400000e0000 */
[----:B------:R-:W-:-:S02]  /*10340*/  R2UR UR13, R15 ;  /* 0x000000000f0d72ca */ /* 0x000fc400000e0000 */
[----:B------:R-:W-:Y:S02]  /*10350*/  R2UR UR16, R12 ;  /* 0x000000000c1072ca */ /* 0x000fe400000e0000 */
[----:B------:R-:W-:Y:S02]  /*10360*/  R2UR UR17, R13 ;  /* 0x000000000d1172ca */ /* 0x000fe400000e0000 */
[----:B--2---:R-:W-:Y:S01]  /*10370*/  SHF.R.U32.HI R225, RZ, 0x7, R225 ;  /* 0x00000007ffe17819 */ /* 0x004fe200000116e1 */
        /* <DEDUP_REMOVED lines=37> */
[----:B--2---:R-:W-:-:S05]  /*105d0*/  FMNMX.FTZ R0, R0, R8, !PT ;  /* 0x0000000800007209 */ /* 0x004fca0007810000 */
[C---:B------:R-:W-:Y:S01]  /*105e0*/  FMUL.FTZ R8, R0.reuse, R9 ;  /* 0x0000000900087220 */ /* 0x040fe20000410000 */
[----:B------:R-:W-:-:S03]  /*105f0*/  FADD.FTZ R10, -R0, R200 ;  /* 0x000000c8000a7221 */ /* 0x000fc60000010100 */
        /* <DEDUP_REMOVED lines=24> */
[----:B------:R-:W-:Y:S01]  /*10780*/  FMNMX.FTZ R8, R154, R201, !PT ;  /* 0x000000c99a087209 */ /* 0x000fe20007810000 */
[----:B------:R-:W-:Y:S01]  /*10790*/  FMUL.FTZ R10, R10, R9 ;  /* 0x000000090a0a7220 */ /* 0x000fe20000410000 */
[----:B------:R-:W-:Y:S02]  /*107a0*/  MUFU.EX2 R152, R152 ;  /* 0x0000009800987308 */ /* 0x000fe40000000800 */
[----:B------:R-:W-:-:S04]  /*107b0*/  FMNMX.FTZ R8, R155, R8, !PT ;  /* 0x000000089b087209 */ /* 0x000fc80007810000 */
[----:B------:R-:W-:Y:S02]  /*107c0*/  FMNMX.FTZ R8, R158, R8, !PT ;  /* 0x000000089e087209 */ /* 0x000fe40007810000 */
[----:B------:R-:W2:Y:S02]  /*107d0*/  MUFU.EX2 R10, R10 ;  /* 0x0000000a000a7308 */ /* 0x000ea40000000800 */
[----:B------:R-:W-:-:S04]  /*107e0*/  FMNMX.FTZ R8, R159, R8, !PT ;  /* 0x000000089f087209 */ /* 0x000fc80007810000 */
[----:B------:R-:W-:Y:S02]  /*107f0*/  FMNMX.FTZ R8, R162, R8, !PT ;  /* 0x00000008a2087209 */ /* 0x000fe40007810000 */
[----:B------:R-:W3:Y:S02]  /*10800*/  MUFU.EX2 R153, R153 ;  /* 0x0000009900997308 */ /* 0x000ee40000000800 */
[----:B------:R-:W-:-:S04]  /*10810*/  FMNMX.FTZ R8, R163, R8, !PT ;  /* 0x00000008a3087209 */ /* 0x000fc80007810000 */
[----:B------:R-:W-:Y:S02]  /*10820*/  FMNMX.FTZ R8, R166, R8, !PT ;  /* 0x00000008a6087209 */ /* 0x000fe40007810000 */
[----:B------:R-:W4:Y:S01]  /*10830*/  MUFU.EX2 R156, R156 ;  /* 0x0000009c009c7308 */ /* 0x000f220000000800 */
[----:B--2---:R-:W-:Y:S01]  /*10840*/  FMUL.FTZ R24, R24, R10 ;  /* 0x0000000a18187220 */ /* 0x004fe20000410000 */
        /* <DEDUP_REMOVED lines=81> */
[C---:B---3--:R-:W-:Y:S01]  /*10d60*/  F2FP.BF16.F32.PACK_AB R200, R153.reuse, R152 ;  /* 0x0000009899c8723e */ /* 0x048fe200000010ff */
[----:B------:R-:W2:Y:S01]  /*10d70*/  SHFL.BFLY PT, R10, R8, 0x2, 0x1f ;  /* 0x0c401f00080a7f89 */ /* 0x000ea200000e0000 */
[----:B------:R-:W3:Y:S01]  /*10d80*/  MUFU.EX2 R157, R157 ;  /* 0x0000009d009d7308 */ /* 0x000ee20000000800 */
[----:B------:R-:W-:-:S04]  /*10d90*/  FADD.FTZ R5, R153, R5 ;  /* 0x0000000599057221 */ /* 0x000fc80000010000 */
[----:B----4-:R-:W-:-:S03]  /*10da0*/  FADD.FTZ R5, R156, R5 ;  /* 0x000000059c057221 */ /* 0x010fc60000010000 */
[----:B------:R-:W4:Y:S08]  /*10db0*/  MUFU.EX2 R152, R160 ;  /* 0x000000a000987308 */ /* 0x000f300000000800 */
[----:B------:R-:W5:Y:S01]  /*10dc0*/  MUFU.EX2 R161, R161 ;  /* 0x000000a100a17308 */ /* 0x000f620000000800 */
[C---:B---3--:R-:W-:Y:S01]  /*10dd0*/  FADD.FTZ R5, R157.reuse, R5 ;  /* 0x000000059d057221 */ /* 0x048fe20000010000 */
[----:B------:R-:W-:-:S02]  /*10de0*/  F2FP.BF16.F32.PACK_AB R202, R157, R156 ;  /* 0x0000009c9dca723e */ /* 0x000fc400000010ff */
[----:B--2---:R-:W-:-:S04]  /*10df0*/  FMNMX.FTZ R8, R8, R10, !PT ;  /* 0x0000000a08087209 */ /* 0x004fc80007810000 */
[----:B------:R-:W-:Y:S01]  /*10e00*/  MUFU.EX2 R160, R176 ;  /* 0x000000b000a07308 */ /* 0x000fe20000000800 */
[----:B----4-:R-:W-:Y:S01]  /*10e10*/  FADD.FTZ R5, R152, R5 ;  /* 0x0000000598057221 */ /* 0x010fe20000010000 */
[----:B------:R-:W2:Y:S06]  /*10e20*/  SHFL.BFLY PT, R10, R8, 0x1, 0x1f ;  /* 0x0c201f00080a7f89 */ /* 0x000eac00000e0000 */
[----:B------:R-:W3:Y:S01]  /*10e30*/  MUFU.EX2 R164, R164 ;  /* 0x000000a400a47308 */ /* 0x000ee20000000800 */
[C---:B-----5:R-:W-:Y:S01]  /*10e40*/  FADD.FTZ R5, R161.reuse, R5 ;  /* 0x00000005a1057221 */ /* 0x060fe20000010000 */
[----:B------:R-:W-:-:S06]  /*10e50*/  F2FP.BF16.F32.PACK_AB R152, R161, R152 ;  /* 0x00000098a198723e */ /* 0x000fcc00000010ff */
[----:B------:R-:W4:Y:S08]  /*10e60*/  MUFU.EX2 R165, R165 ;  /* 0x000000a500a57308 */ /* 0x000f300000000800 */
[----:B------:R-:W5:Y:S01]  /*10e70*/  MUFU.EX2 R156, R168 ;  /* 0x000000a8009c7308 */ /* 0x000f620000000800 */
[----:B---3--:R-:W-:Y:S01]  /*10e80*/  FADD.FTZ R5, R164, R5 ;  /* 0x00000005a4057221 */ /* 0x008fe20000010000 */
[----:B--2---:R-:W-:-:S06]  /*10e90*/  FMNMX.FTZ R8, R8, R10, !PT ;  /* 0x0000000a08087209 */ /* 0x004fcc0007810000 */
[----:B------:R-:W2:Y:S01]  /*10ea0*/  MUFU.EX2 R169, R169 ;  /* 0x000000a900a97308 */ /* 0x000ea20000000800 */
        /* <DEDUP_REMOVED lines=20> */
[----:B-----5:R-:W-:Y:S01]  /*10ff0*/  FADD.FTZ R5, R156, R5 ;  /* 0x000000059c057221 */ /* 0x020fe20000010000 */
[----:B------:R-:W-:Y:S01]  /*11000*/  FFMA.FTZ R182, R182, R9, -R10 ;  /* 0x00000009b6b67223 */ /* 0x000fe2000001080a */
[----:B---3--:R-:W-:-:S02]  /*11010*/  @!P0 VIADD R154, R4, 0x22840 ;  /* 0x00022840049a8836 */ /* 0x008fc40000000000 */
[-CC-:B------:R-:W-:Y:S01]  /*11020*/  FFMA.FTZ R183, R183, R9.reuse, -R10.reuse ;  /* 0x00000009b7b77223 */ /* 0x180fe2000001080a */
[----:B------:R-:W3:Y:S01]  /*11030*/  MUFU.EX2 R155, R155 ;  /* 0x0000009b009b7308 */ /* 0x000ee20000000800 */
[----:B--2---:R-:W-:Y:S01]  /*11040*/  FADD.FTZ R5, R169, R5 ;  /* 0x00000005a9057221 */ /* 0x004fe20000010000 */
[-CC-:B------:R-:W-:Y:S01]  /*11050*/  FFMA.FTZ R186, R186, R9.reuse, -R10.reuse ;  /* 0x00000009baba7223 */ /* 0x180fe2000001080a */
[-CC-:B------:R-:W-:Y:S01]  /*11060*/  FFMA.FTZ R187, R187, R9.reuse, -R10.reuse ;  /* 0x00000009bbbb7223 */ /* 0x180fe2000001080a */
[-CC-:B------:R-:W-:Y:S01]  /*11070*/  FFMA.FTZ R190, R190, R9.reuse, -R10.reuse ;  /* 0x00000009bebe7223 */ /* 0x180fe2000001080a */
[-CC-:B------:R-:W-:Y:S01]  /*11080*/  FFMA.FTZ R191, R191, R9.reuse, -R10.reuse ;  /* 0x00000009bfbf7223 */ /* 0x180fe2000001080a */
[-CC-:B------:R-:W-:Y:S01]  /*11090*/  FFMA.FTZ R194, R194, R9.reuse, -R10.reuse ;  /* 0x00000009c2c27223 */ /* 0x180fe2000001080a */
[--C-:B------:R-:W-:Y:S01]  /*110a0*/  FFMA.FTZ R195, R195, R9, -R10.reuse ;  /* 0x00000009c3c37223 */ /* 0x100fe2000001080a */
[----:B------:R-:W2:Y:S01]  /*110b0*/  MUFU.EX2 R203, R158 ;  /* 0x0000009e00cb7308 */ /* 0x000ea20000000800 */
[----:B----4-:R-:W-:Y:S01]  /*110c0*/  FFMA.FTZ R3, R153, R3, R201 ;  /* 0x0000000399037223 */ /* 0x010fe200000100c9 */
[-CC-:B------:R-:W-:Y:S01]  /*110d0*/  FFMA.FTZ R198, R198, R9.reuse, -R10.reuse ;  /* 0x00000009c6c67223 */ /* 0x180fe2000001080a */
[----:B------:R-:W-:Y:S01]  /*110e0*/  FFMA.FTZ R199, R199, R9, -R10 ;  /* 0x00000009c7c77223 */ /* 0x000fe2000001080a */
[----:B------:R-:W-:Y:S01]  /*110f0*/  IADD3 R10, -R225, 0xb, RZ ;  /* 0x0000000be10a7810 */ /* 0x000fe20007ffe1ff */
[-C--:B------:R-:W-:Y:S01]  /*11100*/  FMUL.FTZ R26, R26, R153.reuse ;  /* 0x000000991a1a7220 */ /* 0x080fe20000410000 */
[----:B------:R-:W-:Y:S01]  /*11110*/  @!P0 PRMT R154, RZ, 0x654, R154 ;  /* 0x00000654ff9a8816 */ /* 0x000fe2000000009a */
[-C--:B------:R-:W-:Y:S01]  /*11120*/  FMUL.FTZ R27, R27, R153.reuse ;  /* 0x000000991b1b7220 */ /* 0x080fe20000410000 */
[----:B------:R-:W4:Y:S01]  /*11130*/  MUFU.EX2 R159, R159 ;  /* 0x0000009f009f7308 */ /* 0x000f220000000800 */
[----:B---3--:R-:W-:Y:S01]  /*11140*/  FADD.FTZ R3, R155, R3 ;  /* 0x000000039b037221 */ /* 0x008fe20000010000 */
[----:B------:R3:W-:Y:S06]  /*11150*/  BAR.ARV R10, 0x100 ;  /* 0x0004000a0000751d */ /* 0x0007ec0000002000 */
[----:B------:R-:W5:Y:S01]  /*11160*/  MUFU.EX2 R176, R162 ;  /* 0x000000a200b07308 */ /* 0x000f620000000800 */
[----:B--2---:R-:W-:Y:S01]  /*11170*/  FADD.FTZ R3, R203, R3 ;  /* 0x00000003cb037221 */ /* 0x004fe20000010000 */
[----:B------:R2:W-:Y:S01]  /*11180*/  @!P0 SYNCS.ARRIVE.TRANS64.RED.A1T0 RZ, [R154+URZ], RZ ;  /* 0x000000ff9aff89a7 */ /* 0x0005e2000810043f */
[----:B------:R-:W-:Y:S01]  /*11190*/  F2FP.BF16.F32.PACK_AB R156, R169, R156 ;  /* 0x0000009ca99c723e */ /* 0x000fe200000010ff */
[-C--:B------:R-:W-:Y:S01]  /*111a0*/  FMUL.FTZ R30, R30, R153.reuse ;  /* 0x000000991e1e7220 */ /* 0x080fe20000410000 */
[-C--:B------:R-:W-:Y:S01]  /*111b0*/  FMUL.FTZ R31, R31, R153.reuse ;  /* 0x000000991f1f7220 */ /* 0x080fe20000410000 */
[-C--:B------:R-:W-:Y:S01]  /*111c0*/  FMUL.FTZ R34, R34, R153.reuse ;  /* 0x0000009922227220 */ /* 0x080fe20000410000 */
[-C--:B------:R-:W-:Y:S01]  /*111d0*/  FMUL.FTZ R35, R35, R153.reuse ;  /* 0x0000009923237220 */ /* 0x080fe20000410000 */
[----:B------:R-:W0:Y:S01]  /*111e0*/  MUFU.EX2 R163, R163 ;  /* 0x000000a300a37308 */ /* 0x000e220000000800 */
[----:B----4-:R-:W-:Y:S01]  /*111f0*/  FADD.FTZ R3, R159, R3 ;  /* 0x000000039f037221 */ /* 0x010fe20000010000 */
[----:B--2---:R-:W-:Y:S01]  /*11200*/  F2FP.BF16.F32.PACK_AB R154, R165, R164 ;  /* 0x000000a4a59a723e */ /* 0x004fe200000010ff */
[-C--:B------:R-:W-:Y:S01]  /*11210*/  FMUL.FTZ R38, R38, R153.reuse ;  /* 0x0000009926267220 */ /* 0x080fe20000410000 */
[-C--:B------:R-:W-:Y:S01]  /*11220*/  FMUL.FTZ R39, R39, R153.reuse ;  /* 0x0000009927277220 */ /* 0x080fe20000410000 */
[-C--:B------:R-:W-:Y:S01]  /*11230*/  FMUL.FTZ R42, R42, R153.reuse ;  /* 0x000000992a2a7220 */ /* 0x080fe20000410000 */
[-C--:B------:R-:W-:Y:S01]  /*11240*/  FMUL.FTZ R43, R43, R153.reuse ;  /* 0x000000992b2b7220 */ /* 0x080fe20000410000 */
        /* <DEDUP_REMOVED lines=40> */
[----:B------:R-:W-:Y:S01]  /*114d0*/  FMUL.FTZ R106, R106, R153 ;  /* 0x000000996a6a7220 */ /* 0x000fe20000410000 */
[----:B------:R-:W0:Y:S01]  /*114e0*/  MUFU.EX2 R174, R174 ;  /* 0x000000ae00ae7308 */ /* 0x000e220000000800 */
        /* <DEDUP_REMOVED lines=28> */
[----:B------:R-:W-:Y:S01]  /*116b0*/  FADD.FTZ R5, R160, R5 ;  /* 0x00000005a0057221 */ /* 0x000fe20000010000 */
[-C--:B------:R-:W-:Y:S01]  /*116c0*/  FMUL.FTZ R147, R147, R153.reuse ;  /* 0x0000009993937220 */ /* 0x080fe20000410000 */
[-C--:B------:R-:W-:Y:S01]  /*116d0*/  FMUL.FTZ R150, R150, R153.reuse ;  /* 0x0000009996967220 */ /* 0x080fe20000410000 */
[----:B------:R-:W2:Y:S01]  /*116e0*/  MUFU.EX2 R177, R177 ;  /* 0x000000b100b17308 */ /* 0x000ea20000000800 */
[----:B----4-:R-:W-:Y:S01]  /*116f0*/  FADD.FTZ R3, R175, R3 ;  /* 0x00000003af037221 */ /* 0x010fe20000010000 */
[----:B------:R-:W-:Y:S01]  /*11700*/  FMUL.FTZ R151, R151, R153 ;  /* 0x0000009997977220 */ /* 0x000fe20000410000 */
[----:B------:R-:W-:-:S02]  /*11710*/  F2FP.BF16.F32.PACK_AB R201, R155, R201 ;  /* 0x000000c99bc9723e */ /* 0x000fc400000010ff */
[----:B------:R-:W-:Y:S02]  /*11720*/  F2FP.BF16.F32.PACK_AB R203, R159, R203 ;  /* 0x000000cb9fcb723e */ /* 0x000fe400000010ff */
[----:B------:R-:W-:Y:S01]  /*11730*/  F2FP.BF16.F32.PACK_AB R153, R163, R176 ;  /* 0x000000b0a399723e */ /* 0x000fe200000010ff */
[----:B------:R-:W4:Y:S01]  /*11740*/  MUFU.EX2 R179, R179 ;  /* 0x000000b300b37308 */ /* 0x000f220000000800 */
[----:B0-----:R-:W-:Y:S01]  /*11750*/  FADD.FTZ R3, R178, R3 ;  /* 0x00000003b2037221 */ /* 0x001fe20000010000 */
[----:B------:R-:W-:Y:S02]  /*11760*/  F2FP.BF16.F32.PACK_AB R155, R167, R161 ;  /* 0x000000a1a79b723e */ /* 0x000fe400000010ff */
[----:B------:R-:W-:Y:S02]  /*11770*/  F2FP.BF16.F32.PACK_AB R158, R173, R172 ;  /* 0x000000acad9e723e */ /* 0x000fe400000010ff */
[----:B------:R-:W-:Y:S02]  /*11780*/  F2FP.BF16.F32.PACK_AB R159, R175, R174 ;  /* 0x000000aeaf9f723e */ /* 0x000fe400000010ff */
[----:B------:R-:W0:Y:S01]  /*11790*/  MUFU.EX2 R180, R180 ;  /* 0x000000b400b47308 */ /* 0x000e220000000800 */
[C---:B--2---:R-:W-:Y:S01]  /*117a0*/  FADD.FTZ R5, R177.reuse, R5 ;  /* 0x00000005b1057221 */ /* 0x044fe20000010000 */
[----:B------:R-:W-:-:S06]  /*117b0*/  F2FP.BF16.F32.PACK_AB R160, R177, R160 ;  /* 0x000000a0b1a0723e */ /* 0x000fcc00000010ff */
[----:B------:R-:W2:Y:S01]  /*117c0*/  MUFU.EX2 R182, R182 ;  /* 0x000000b600b67308 */ /* 0x000ea20000000800 */
[C---:B----4-:R-:W-:Y:S01]  /*117d0*/  FADD.FTZ R3, R179.reuse, R3 ;  /* 0x00000003b3037221 */ /* 0x050fe20000010000 */
[----:B------:R-:W-:-:S06]  /*117e0*/  F2FP.BF16.F32.PACK_AB R161, R179, R178 ;  /* 0x000000b2b3a1723e */ /* 0x000fcc00000010ff */
[----:B------:R-:W4:Y:S01]  /*117f0*/  MUFU.EX2 R181, R181 ;  /* 0x000000b500b57308 */ /* 0x000f220000000800 */
[----:B0-----:R-:W-:-:S07]  /*11800*/  FADD.FTZ R5, R180, R5 ;  /* 0x00000005b4057221 */ /* 0x001fce0000010000 */
[----:B------:R-:W0:Y:S01]  /*11810*/  MUFU.EX2 R183, R183 ;  /* 0x000000b700b77308 */ /* 0x000e220000000800 */
[----:B--2---:R-:W-:-:S07]  /*11820*/  FADD.FTZ R3, R182, R3 ;  /* 0x00000003b6037221 */ /* 0x004fce0000010000 */
[----:B------:R-:W2:Y:S01]  /*11830*/  MUFU.EX2 R184, R184 ;  /* 0x000000b800b87308 */ /* 0x000ea20000000800 */
[C---:B----4-:R-:W-:Y:S01]  /*11840*/  FADD.FTZ R5, R181.reuse, R5 ;  /* 0x00000005b5057221 */ /* 0x050fe20000010000 */
[----:B------:R-:W-:-:S06]  /*11850*/  F2FP.BF16.F32.PACK_AB R162, R181, R180 ;  /* 0x000000b4b5a2723e */ /* 0x000fcc00000010ff */
[----:B------:R-:W4:Y:S01]  /*11860*/  MUFU.EX2 R165, R186 ;  /* 0x000000ba00a57308 */ /* 0x000f220000000800 */
[C---:B0-----:R-:W-:Y:S01]  /*11870*/  FADD.FTZ R3, R183.reuse, R3 ;  /* 0x00000003b7037221 */ /* 0x041fe20000010000 */
[----:B------:R-:W-:-:S06]  /*11880*/  F2FP.BF16.F32.PACK_AB R163, R183, R182 ;  /* 0x000000b6b7a3723e */ /* 0x000fcc00000010ff */
[----:B------:R-:W0:Y:S01]  /*11890*/  MUFU.EX2 R185, R185 ;  /* 0x000000b900b97308 */ /* 0x000e220000000800 */
[----:B--2---:R-:W-:-:S07]  /*118a0*/  FADD.FTZ R5, R184, R5 ;  /* 0x00000005b8057221 */ /* 0x004fce0000010000 */
[----:B------:R-:W2:Y:S01]  /*118b0*/  MUFU.EX2 R187, R187 ;  /* 0x000000bb00bb7308 */ /* 0x000ea20000000800 */
[----:B----4-:R-:W-:-:S07]  /*118c0*/  FADD.FTZ R3, R165, R3 ;  /* 0x00000003a5037221 */ /* 0x010fce0000010000 */
[----:B------:R-:W4:Y:S01]  /*118d0*/  MUFU.EX2 R188, R188 ;  /* 0x000000bc00bc7308 */ /* 0x000f220000000800 */
[C---:B0-----:R-:W-:Y:S01]  /*118e0*/  FADD.FTZ R5, R185.reuse, R5 ;  /* 0x00000005b9057221 */ /* 0x041fe20000010000 */
[----:B------:R-:W-:-:S06]  /*118f0*/  F2FP.BF16.F32.PACK_AB R164, R185, R184 ;  /* 0x000000b8b9a4723e */ /* 0x000fcc00000010ff */
[----:B------:R-:W0:Y:S01]  /*11900*/  MUFU.EX2 R190, R190 ;  /* 0x000000be00be7308 */ /* 0x000e220000000800 */
[C---:B--2---:R-:W-:Y:S01]  /*11910*/  FADD.FTZ R3, R187.reuse, R3 ;  /* 0x00000003bb037221 */ /* 0x044fe20000010000 */
[----:B------:R-:W-:-:S06]  /*11920*/  F2FP.BF16.F32.PACK_AB R165, R187, R165 ;  /* 0x000000a5bba5723e */ /* 0x000fcc00000010ff */
[----:B------:R-:W2:Y:S01]  /*11930*/  MUFU.EX2 R189, R189 ;  /* 0x000000bd00bd7308 */ /* 0x000ea20000000800 */
[----:B----4-:R-:W-:-:S07]  /*11940*/  FADD.FTZ R5, R188, R5 ;  /* 0x00000005bc057221 */ /* 0x010fce0000010000 */
[----:B------:R-:W4:Y:S01]  /*11950*/  MUFU.EX2 R191, R191 ;  /* 0x000000bf00bf7308 */ /* 0x000f220000000800 */
[----:B0-----:R-:W-:-:S07]  /*11960*/  FADD.FTZ R3, R190, R3 ;  /* 0x00000003be037221 */ /* 0x001fce0000010000 */
[----:B------:R0:W5:Y:S01]  /*11970*/  MUFU.EX2 R168, R192 ;  /* 0x000000c000a87308 */ /* 0x0001620000000800 */
[C---:B--2---:R-:W-:Y:S01]  /*11980*/  FADD.FTZ R5, R189.reuse, R5 ;  /* 0x00000005bd057221 */ /* 0x044fe20000010000 */
[----:B------:R-:W-:-:S06]  /*11990*/  F2FP.BF16.F32.PACK_AB R166, R189, R188 ;  /* 0x000000bcbda6723e */ /* 0x000fcc00000010ff */
[----:B------:R-:W2:Y:S01]  /*119a0*/  MUFU.EX2 R169, R194 ;  /* 0x000000c200a97308 */ /* 0x000ea20000000800 */
[----:B0-----:R-:W-:Y:S02]  /*119b0*/  IMAD.U32 R192, RZ, RZ, UR54 ;  /* 0x00000036ffc07e24 */ /* 0x001fe4000f8e00ff */
[C---:B----4-:R-:W-:Y:S01]  /*119c0*/  FADD.FTZ R3, R191.reuse, R3 ;  /* 0x00000003bf037221 */ /* 0x050fe20000010000 */
[----:B------:R-:W-:Y:S02]  /*119d0*/  F2FP.BF16.F32.PACK_AB R167, R191, R190 ;  /* 0x000000bebfa7723e */ /* 0x000fe400000010ff */
[----:B------:R-:W-:Y:S02]  /*119e0*/  ISETP.NE.AND P3, PT, R192, 0x3, PT ;  /* 0x00000003c000780c */ /* 0x000fe40003f65270 */
[----:B------:R-:W0:Y:S01]  /*119f0*/  MUFU.EX2 R193, R193 ;  /* 0x000000c100c17308 */ /* 0x000e220000000800 */
[----:B-----5:R-:W-:-:S07]  /*11a00*/  FADD.FTZ R5, R168, R5 ;  /* 0x00000005a8057221 */ /* 0x020fce0000010000 */
[----:B------:R-:W4:Y:S01]  /*11a10*/  MUFU.EX2 R195, R195 ;  /* 0x000000c300c37308 */ /* 0x000f220000000800 */
[----:B--2---:R-:W-:-:S07]  /*11a20*/  FADD.FTZ R3, R169, R3 ;  /* 0x00000003a9037221 */ /* 0x004fce0000010000 */
[----:B------:R-:W2:Y:S01]  /*11a30*/  MUFU.EX2 R196, R196 ;  /* 0x000000c400c47308 */ /* 0x000ea20000000800 */
[C---:B0-----:R-:W-:Y:S01]  /*11a40*/  FADD.FTZ R5, R193.reuse, R5 ;  /* 0x00000005c1057221 */ /* 0x041fe20000010000 */
[----:B------:R-:W-:-:S06]  /*11a50*/  F2FP.BF16.F32.PACK_AB R168, R193, R168 ;  /* 0x000000a8c1a8723e */ /* 0x000fcc00000010ff */
[----:B------:R-:W0:Y:S01]  /*11a60*/  MUFU.EX2 R171, R198 ;  /* 0x000000c600ab7308 */ /* 0x000e220000000800 */
[C---:B----4-:R-:W-:Y:S01]  /*11a70*/  FADD.FTZ R3, R195.reuse, R3 ;  /* 0x00000003c3037221 */ /* 0x050fe20000010000 */
[----:B------:R-:W-:-:S06]  /*11a80*/  F2FP.BF16.F32.PACK_AB R169, R195, R169 ;  /* 0x000000a9c3a9723e */ /* 0x000fcc00000010ff */
[----:B------:R-:W4:Y:S01]  /*11a90*/  MUFU.EX2 R170, R197 ;  /* 0x000000c500aa7308 */ /* 0x000f220000000800 */
[----:B--2---:R-:W-:-:S07]  /*11aa0*/  FADD.FTZ R5, R196, R5 ;  /* 0x00000005c4057221 */ /* 0x004fce0000010000 */
[----:B------:R-:W2:Y:S01]  /*11ab0*/  MUFU.EX2 R199, R199 ;  /* 0x000000c700c77308 */ /* 0x000ea20000000800 */
[----:B0-----:R-:W-:Y:S01]  /*11ac0*/  FADD.FTZ R3, R171, R3 ;  /* 0x00000003ab037221 */ /* 0x001fe20000010000 */
[C---:B----4-:R-:W-:Y:S01]  /*11ad0*/  FADD.FTZ R5, R170.reuse, R5 ;  /* 0x00000005aa057221 */ /* 0x050fe20000010000 */
[----:B------:R-:W-:Y:S02]  /*11ae0*/  F2FP.BF16.F32.PACK_AB R170, R170, R196 ;  /* 0x000000c4aaaa723e */ /* 0x000fe400000010ff */
[C---:B--2---:R-:W-:Y:S01]  /*11af0*/  FADD.FTZ R3, R199.reuse, R3 ;  /* 0x00000003c7037221 */ /* 0x044fe20000010000 */
[----:B------:R-:W-:Y:S01]  /*11b00*/  F2FP.BF16.F32.PACK_AB R171, R199, R171 ;  /* 0x000000abc7ab723e */ /* 0x000fe200000010ff */
[----:B---3--:R-:W-:Y:S06]  /*11b10*/  @!P3 BRA `(.L_x_2814) ;  /* 0x000000000004b947 */ /* 0x008fec0003800000 */
[----:B------:R-:W-:Y:S01]  /*11b20*/  BPT.TRAP 0x1 ;  /* 0x000000040000795c */ /* 0x000fe20000300000 */
.L_x_2814:
[----:B------:R0:W2:Y:S01]  /*11b30*/  SYNCS.PHASECHK.TRANS64.TRYWAIT P2, [R4+URZ+0x22850], R216 ;  /* 0x022850d8040075a7 */ /* 0x0000a2000804017f */
[----:B------:R-:W-:Y:S05]  /*11b40*/  @!P3 BRA `(.L_x_2815) ;  /* 0x000000000004b947 */ /* 0x000fea0003800000 */
[----:B------:R-:W-:Y:S01]  /*11b50*/  BPT.TRAP 0x1 ;  /* 0x000000040000795c */ /* 0x000fe20000300000 */
.L_x_2815:
[----:B------:R-:W-:Y:S04]  /*11b60*/  BSSY B0, `(.L_x_2816) ;  /* 0x0000004000007945 */ /* 0x000fe80003800000 */
[----:B--2---:R-:W-:Y:S05]  /*11b70*/  @P2 BRA `(.L_x_2817) ;  /* 0x0000000000082947 */ /* 0x004fea0003800000 */
[----:B------:R-:W2:Y:S02]  /*11b80*/  SYNCS.PHASECHK.TRANS64.TRYWAIT P2, [R4+URZ+0x22850], R216 ;  /* 0x022850d8040075a7 */ /* 0x000ea4000804017f */
[----:B--2---:R-:W-:Y:S05]  /*11b90*/  @!P2 BRA `(.L_x_2818) ;  /* 0x0000012800e0a947 */ /* 0x004fea0003800000 */
.L_x_2817:
[----:B------:R-:W-:Y:S05]  /*11ba0*/  BSYNC B0 ;  /* 0x0000000000007941 */ /* 0x000fea0003800000 */
.L_x_2816:
[----:B------:R-:W3:Y:S01]  /*11bb0*/  S2R R174, SR_TID.X ;  /* 0x0000000000ae7919 */ /* 0x000ee20000002100 */
[----:B------:R-:W-:Y:S01]  /*11bc0*/  IMAD.MOV.U32 R173, RZ, RZ, 0x40000040 ;  /* 0x40000040ffad7424 */ /* 0x000fe200078e00ff */
[----:B------:R-:W-:Y:S05]  /*11bd0*/  WARPSYNC.ALL ;  /* 0x0000000000007948 */ /* 0x000fea0003800000 */
[----:B------:R-:W-:Y:S01]  /*11be0*/  R2UR UR7, R173 ;  /* 0x00000000ad0772ca */ /* 0x000fe200000e0000 */
[----:B------:R-:W-:Y:S02]  /*11bf0*/  IMAD.MOV.U32 R172, RZ, RZ, 0xc00 ;  /* 0x00000c00ffac7424 */ /* 0x000fe400078e00ff */
[----:B------:R-:W-:-:S02]  /*11c00*/  IMAD.MOV.U32 R175, RZ, RZ, 0x40000040 ;  /* 0x40000040ffaf7424 */ /* 0x000fc400078e00ff */
[----:B------:R-:W-:Y:S02]  /*11c10*/  IMAD R172, R2, R172, UR53 ;  /* 0x0000003502ac7e24 */ /* 0x000fe4000f8e02ac */
[----:B012---:R-:W-:-:S03]  /*11c20*/  @!P0 VIADD R4, R4, 0x22860 ;  /* 0x0002286004048836 */ /* 0x007fc60000000000 */
[----:B------:R-:W-:Y:S02]  /*11c30*/  R2UR UR6, R172 ;  /* 0x00000000ac0672ca */ /* 0x000fe400000e0000 */
[----:B------:R-:W-:Y:S02]  /*11c40*/  @!P0 PRMT R4, RZ, 0x654, R4 ;  /* 0x00000654ff048816 */ /* 0x000fe40000000004 */
[----:B---3--:R-:W-:-:S05]  /*11c50*/  SHF.R.U32.HI R174, RZ, 0x7, R174 ;  /* 0x00000007ffae7819 */ /* 0x008fca00000116ae */
[----:B------:R-:W-:Y:S02]  /*11c60*/  VIADD R173, R174, 0x8 ;  /* 0x00000008aead7836 */ /* 0x000fe40000000000 */
[----:B------:R-:W-:-:S03]  /*11c70*/  VIADD R174, R172, 0x80 ;  /* 0x00000080acae7836 */ /* 0x000fc60000000000 */
[----:B------:R0:W-:Y:S02]  /*11c80*/  BAR.SYNC.DEFER_BLOCKING R173, 0x100 ;  /* 0x000400ad0000751d */ /* 0x0001e40000010000 */
[----:B0-----:R-:W-:-:S04]  /*11c90*/  IMAD.MOV.U32 R173, RZ, RZ, 0x40000040 ;  /* 0x40000040ffad7424 */ /* 0x001fc800078e00ff */
        /* <DEDUP_REMOVED lines=43> */
[----:B0-----:R-:W-:-:S07]  /*11f50*/  IMAD.MOV.U32 R4, RZ, RZ, R217 ;  /* 0x000000ffff047224 */ /* 0x001fce00078e00d9 */
.L_x_2809:
[----:B------:R-:W-:-:S13]  /*11f60*/  ISETP.GE.AND P1, PT, R4, R219, PT ;  /* 0x000000db0400720c */ /* 0x000fda0003f26270 */
[----:B------:R-:W-:Y:S05]  /*11f70*/  @!P1 BRA `(.L_x_2820) ;  /* 0x0000003000689947 */ /* 0x000fea0003800000 */
[----:B------:R-:W-:Y:S02]  /*11f80*/  IMAD.MOV.U32 R201, RZ, RZ, R8 ;  /* 0x000000ffffc97224 */ /* 0x000fe400078e0008 */
[----:B------:R-:W-:-:S07]  /*11f90*/  IMAD.MOV.U32 R216, RZ, RZ, R0 ;  /* 0x000000ffffd87224 */ /* 0x000fce00078e0000 */
.L_x_2838:
        /* <DEDUP_REMOVED lines=8> */
[----:B-1----:R-:W-:Y:S06]  /*12020*/  @!P2 BRA `(.L_x_2821) ;  /* 0x000000000004a947 */ /* 0x002fec0003800000 */
[----:B------:R-:W-:Y:S01]  /*12030*/  BPT.TRAP 0x1 ;  /* 0x000000040000795c */ /* 0x000fe20000300000 */
.L_x_2821:
[----:B------:R-:W-:Y:S01]  /*12040*/  IMAD R11, R2, 0x8, R19 ;  /* 0x00000008020b7824 */ /* 0x000fe200078e0213 */
[----:B0-----:R-:W-:-:S04]  /*12050*/  SHF.L.U32 R200, R206, 0x1f, RZ ;  /* 0x0000001fcec87819 */ /* 0x001fc800000006ff */
[----:B------:R0:W1:Y:S01]  /*12060*/  SYNCS.PHASECHK.TRANS64.TRYWAIT P1, [R11+URZ+0x22830], R200 ;  /* 0x022830c80b0075a7 */ /* 0x000062000802017f */
[----:B------:R-:W-:Y:S05]  /*12070*/  @!P2 BRA `(.L_x_2822) ;  /* 0x000000000004a947 */ /* 0x000fea0003800000 */
[----:B------:R-:W-:Y:S01]  /*12080*/  BPT.TRAP 0x1 ;  /* 0x000000040000795c */ /* 0x000fe20000300000 */
.L_x_2822:
[----:B------:R-:W-:Y:S02]  /*12090*/  IMAD R8, R2, 0x300, R214 ;  /* 0x0000030002087824 */ /* 0x000fe400078e02d6 */
[----:B------:R-:W-:Y:S01]  /*120a0*/  IMAD.MOV.U32 R9, RZ, RZ, 0x40000040 ;  /* 0x40000040ff097424 */ /* 0x000fe200078e00ff */
[----:B-1----:R-:W-:Y:S06]  /*120b0*/  @P1 BRA `(.L_x_2823) ;  /* 0x0000000000081947 */ /* 0x002fec0003800000 */
[----:B------:R-:W1:Y:S02]  /*120c0*/  SYNCS.PHASECHK.TRANS64.TRYWAIT P1, [R11+URZ+0x22830], R200 ;  /* 0x022830c80b0075a7 */ /* 0x000e64000802017f */
[----:B-1----:R-:W-:Y:S05]  /*120d0*/  @!P1 BRA `(.L_x_2824) ;  /* 0x0000012400a49947 */ /* 0x002fea0003800000 */
.L_x_2823:
        /* <DEDUP_REMOVED lines=11> */
[----:B------:R-:W-:-:S02]  /*12190*/  IMAD.IADD R227, R215, 0x1, R213 ;  /* 0x00000001d7e37824 */ /* 0x000fc400078e02d5 */
[----:B------:R-:W-:-:S05]  /*121a0*/  IMAD R226, R4, -0x60, RZ ;  /* 0xffffffa004e27824 */ /* 0x000fca00078e02ff */
[----:B------:R-:W-:Y:S02]  /*121b0*/  IADD3 R217, -R209, 0x1, R226 ;  /* 0x00000001d1d97810 */ /* 0x000fe40007ffe1e2 */
        /* <DEDUP_REMOVED lines=8> */
[----:B------:R-:W-:-:S02]  /*12240*/  IADD3 R217, -R207, R217, R208 ;  /* 0x000000d9cfd97210 */ /* 0x000fc40007ffe1d0 */
[----:B--2---:R-:W-:-:S03]  /*12250*/  ISETP.NE.AND P1, PT, R0, 0x1, PT ;  /* 0x000000010000780c */ /* 0x004fc60003f25270 */
[----:B------:R-:W-:Y:S01]  /*12260*/  VIADD R225, R217, UR45 ;  /* 0x0000002dd9e17c36 */ /* 0x000fe20008000000 */
[----:B---3--:R-:W-:-:S09]  /*12270*/  SHF.R.U32.HI R10, RZ, 0x7, R10 ;  /* 0x00000007ff0a7819 */ /* 0x008fd2000001160a */
[----:B------:R-:W2:Y:S01]  /*12280*/  @P1 LDC R0, c[0x0][0x450] ;  /* 0x00011400ff001b82 */ /* 0x000ea20000000800 */
[----:B------:R-:W-:Y:S01]  /*12290*/  IADD3 R10, -R10, 0xb, RZ ;  /* 0x0000000b0a0a7810 */ /* 0x000fe20007ffe1ff */
        /* <DEDUP_REMOVED lines=13> */
[----:B------:R-:W-:Y:S02]  /*12370*/  R2UR UR4, R12 ;  /* 0x000000000c0472ca */ /* 0x000fe400000e0000 */
[----:B------:R-:W-:Y:S01]  /*12380*/  R2UR UR5, R13 ;  /* 0x000000000d0572ca */ /* 0x000fe200000e0000 */
[----:B---3--:R-:W-:-:S05]  /*12390*/  @P1 IMAD.HI.U32 R8, R227, R8, RZ ;  /* 0x00000008e3081227 */ /* 0x008fca00078e00ff */
[----:B--2---:R-:W-:Y:S01]  /*123a0*/  @P1 SHF.R.U32.HI R227, RZ, R0, R8 ;  /* 0x00000000ffe31219 */ /* 0x004fe20000011608 */
[----:B------:R-:W-:Y:S01]  /*123b0*/  @!P0 VIADD R0, R11, 0x22840 ;  /* 0x000228400b008836 */ /* 0x000fe20000000000 */
[----:B------:R-:W-:-:S03]  /*123c0*/  ISETP.GE.AND P1, PT, R230, 0x1, PT ;  /* 0x00000001e600780c */ /* 0x000fc60003f26270 */
[----:B------:R-:W2:Y:S01]  /*123d0*/  SHFL.IDX PT, R228, R227, RZ, 0x1c1f ;  /* 0x001c1fffe3e47589 */ /* 0x000ea200000e0000 */
[----:B------:R-:W-:Y:S01]  /*123e0*/  @!P0 PRMT R0, RZ, 0x654, R0 ;  /* 0x00000654ff008816 */ /* 0x000fe20000000000 */
[----:B--2---:R-:W-:Y:S01]  /*123f0*/  IMAD.IADD R203, R228, 0x1, R225 ;  /* 0x00000001e4cb7824 */ /* 0x004fe200078e02e1 */
[----:B------:R-:W-:Y:S02]  /*12400*/  WARPGROUP.DEPBAR.LE gsb0, 0x0 ;  /* 0x00008000000079c5 */ /* 0x000fe40000010000 */
[----:B------:R-:W-:-:S06]  /*12410*/  WARPGROUP.ARRIVE ;  /* 0x00000000000079c5 */ /* 0x000fcc0000000000 */
[----:B------:R-:W-:Y:S01]  /*12420*/  HGMMA.64x96x16.F32.BF16 R152, gdesc[UR4], R152, gsb0 ;  /* 0x01600000049879f0 */ /* 0x000fe20008001898 */
[----:B------:R-:W-:-:S06]  /*12430*/  ULOP3.LUT UR4, URZ, UR50, URZ, 0x33, !UPT ;  /* 0x000000323f047292 */ /* 0x000fcc000f8e333f */
[----:B------:R-:W-:-:S04]  /*12440*/  VIADD R217, R217, UR4 ;  /* 0x00000004d9d97c36 */ /* 0x000fc80008000000 */
[----:B------:R-:W-:Y:S01]  /*12450*/  IMAD.IADD R202, R228, 0x1, R217 ;  /* 0x00000001e4ca7824 */ /* 0x000fe200078e02d9 */
[----:B------:R-:W-:Y:S02]  /*12460*/  WARPGROUP.DEPBAR.LE gsb0, 0x0 ;  /* 0x00008000000079c5 */ /* 0x000fe40000010000 */
[----:B------:R2:W-:Y:S06]  /*12470*/  BAR.ARV R10, 0x100 ;  /* 0x0004000a0000751d */ /* 0x0005ec0000002000 */
[----:B------:R3:W-:Y:S02]  /*12480*/  @!P0 SYNCS.ARRIVE.TRANS64.RED.A1T0 RZ, [R0+URZ], RZ ;  /* 0x000000ff00ff89a7 */ /* 0x0007e4000810043f */
[----:B---3--:R-:W-:Y:S01]  /*12490*/  IMAD.IADD R0, R226, 0x1, -R209 ;  /* 0x00000001e2007824 */ /* 0x008fe200078e0ad1 */
[----:B--2---:R-:W-:Y:S06]  /*124a0*/  @!P1 BRA `(.L_x_2825) ;  /* 0x0000000000549947 */ /* 0x004fec0003800000 */
        /* <DEDUP_REMOVED lines=12> */
.L_x_2827:
[----:B------:R-:W-:-:S05]  /*12570*/  IMAD.U32 R229, RZ, RZ, UR40 ;  /* 0x00000028ffe57e24 */ /* 0x000fca000f8e00ff */
[----:B------:R-:W-:-:S13]  /*12580*/  ISETP.NE.AND P1, PT, R229, 0x1, PT ;  /* 0x00000001e500780c */ /* 0x000fda0003f25270 */
[----:B------:R-:W2:Y:S02]  /*12590*/  @P1 LDC.64 R8, c[0x0][0x9e8] ;  /* 0x00027a00ff081b82 */ /* 0x000ea40000000a00 */
[----:B--2---:R-:W-:-:S05]  /*125a0*/  @P1 IMAD.HI.U32 R8, R228, R8, RZ ;  /* 0x00000008e4081227 */ /* 0x004fca00078e00ff */
[----:B------:R-:W-:-:S07]  /*125b0*/  @P1 SHF.R.U32.HI R228, RZ, R9, R8 ;  /* 0x00000009ffe41219 */ /* 0x000fce0000011608 */
.L_x_2828:
[----:B------:R-:W-:Y:S05]  /*125c0*/  BSYNC B0 ;  /* 0x0000000000007941 */ /* 0x000fea0003800000 */
.L_x_2826:
[----:B------:R-:W-:-:S05]  /*125d0*/  IMAD R228, R228, R229, R0 ;  /* 0x000000e5e4e47224 */ /* 0x000fca00078e0200 */
[----:B------:R-:W-:Y:S02]  /*125e0*/  VIMNMX R202, R202, R228, !PT ;  /* 0x000000e4caca7248 */ /* 0x000fe40007fe0100 */
[----:B------:R-:W-:-:S07]  /*125f0*/  VIADDMNMX R203, R228, R229, R203, PT ;  /* 0x000000e5e4cb7246 */ /* 0x000fce00038001cb */
.L_x_2825:
[C---:B------:R-:W-:Y:S02]  /*12600*/  ISETP.GE.AND P1, PT, R226.reuse, 0x2, PT ;  /* 0x00000002e200780c */ /* 0x040fe40003f26270 */
[----:B------:R-:W-:Y:S02]  /*12610*/  ISETP.GE.AND P4, PT, R226, 0xa, PT ;  /* 0x0000000ae200780c */ /* 0x000fe40003f86270 */
        /* <DEDUP_REMOVED lines=10> */
[----:B------:R-:W-:Y:S02]  /*126c0*/  ISETP.GT.AND P3, PT, R202, 0x9, !P4 ;  /* 0x00000009ca00780c */ /* 0x000fe40006764270 */
        /* <DEDUP_REMOVED lines=122> */
[----:B------:R-:W-:Y:S01]  /*12e70*/  ISETP.GE.AND P6, PT, R230, 0x1, PT ;  /* 0x00000001e600780c */ /* 0x000fe20003fc6270 */
[--C-:B--2---:R-:W-:Y:S02]  /*12e80*/  IMAD.IADD R225, R225, 0x1, R202.reuse ;  /* 0x00000001e1e17824 */ /* 0x104fe400078e02ca */
[----:B------:R-:W-:-:S10]  /*12e90*/  IMAD.IADD R217, R217, 0x1, R202 ;  /* 0x00000001d9d97824 */ /* 0x000fd400078e02ca */
[----:B------:R-:W-:Y:S05]  /*12ea0*/  @!P6 BRA `(.L_x_2829) ;  /* 0x000000000054e947 */ /* 0x000fea0003800000 */
        /* <DEDUP_REMOVED lines=12> */
.L_x_2831:
[----:B------:R-:W-:-:S05]  /*12f70*/  IMAD.U32 R203, RZ, RZ, UR40 ;  /* 0x00000028ffcb7e24 */ /* 0x000fca000f8e00ff */
[----:B------:R-:W-:-:S13]  /*12f80*/  ISETP.NE.AND P6, PT, R203, 0x1, PT ;  /* 0x00000001cb00780c */ /* 0x000fda0003fc5270 */
[----:B------:R-:W2:Y:S02]  /*12f90*/  @P6 LDC.64 R8, c[0x0][0x9e8] ;  /* 0x00027a00ff086b82 */ /* 0x000ea40000000a00 */
[----:B--2---:R-:W-:-:S05]  /*12fa0*/  @P6 IMAD.HI.U32 R8, R202, R8, RZ ;  /* 0x00000008ca086227 */ /* 0x004fca00078e00ff */
[----:B------:R-:W-:-:S07]  /*12fb0*/  @P6 SHF.R.U32.HI R202, RZ, R9, R8 ;  /* 0x00000009ffca6219 */ /* 0x000fce0000011608 */
.L_x_2832:
[----:B------:R-:W-:Y:S05]  /*12fc0*/  BSYNC B0 ;  /* 0x0000000000007941 */ /* 0x000fea0003800000 */
.L_x_2830:
[----:B------:R-:W-:-:S05]  /*12fd0*/  IMAD R0, R202, R203, R0 ;  /* 0x000000cbca007224 */ /* 0x000fca00078e0200 */
[----:B------:R-:W-:Y:S02]  /*12fe0*/  VIMNMX R217, R217, R0, !PT ;  /* 0x00000000d9d97248 */ /* 0x000fe40007fe0100 */
[----:B------:R-:W-:-:S07]  /*12ff0*/  VIADDMNMX R225, R0, R203, R225, PT ;  /* 0x000000cb00e17246 */ /* 0x000fce00038001e1 */
.L_x_2829:
[C---:B------:R-:W-:Y:S01]  /*13000*/  ISETP.GT.AND P1, PT, R217.reuse, 0x1, !P1 ;  /* 0x00000001d900780c */ /* 0x040fe20004f24270 */
[----:B------:R-:W-:Y:S01]  /*13010*/  IMAD.U32 R9, RZ, RZ, UR37 ;  /* 0x00000025ff097e24 */ /* 0x000fe2000f8e00ff */
[----:B------:R-:W-:Y:S01]  /*13020*/  ISETP.GT.AND P2, PT, R217, 0x8, !P2 ;  /* 0x00000008d900780c */ /* 0x000fe20005744270 */
[----:B------:R-:W-:Y:S01]  /*13030*/  IMAD.U32 R228, RZ, RZ, UR54 ;  /* 0x00000036ffe47e24 */ /* 0x000fe2000f8e00ff */
        /* <DEDUP_REMOVED lines=10> */
[C---:B------:R-:W-:Y:S02]  /*130e0*/  LOP3.LUT P1, RZ, R18.reuse, 0x8, RZ, 0xc0, !PT ;  /* 0x0000000812ff7812 */ /* 0x040fe4000782c0ff */
[----:B------:R-:W-:Y:S02]  /*130f0*/  FMNMX.FTZ R0, R153, R0, !PT ;  /* 0x0000000099007209 */ /* 0x000fe40007810000 */
[----:B------:R-:W-:Y:S02]  /*13100*/  ISETP.GT.AND P1, PT, R217, 0x10, !P1 ;  /* 0x00000010d900780c */ /* 0x000fe40004f24270 */
[----:B------:R-:W-:Y:S02]  /*13110*/  LOP3.LUT P6, RZ, R18, 0x10000, RZ, 0xc0, !PT ;  /* 0x0001000012ff7812 */ /* 0x000fe400078cc0ff */
        /* <DEDUP_REMOVED lines=59> */
[----:B------:R-:W-:Y:S02]  /*134d0*/  ISETP.GT.AND P3, PT, R217, 0x50, !P3 ;  /* 0x00000050d900780c */ /* 0x000fe40005f64270 */
[C---:B------:R-:W-:Y:S02]  /*134e0*/  ISETP.LT.OR P1, PT, R225.reuse, 0x32, P1 ;  /* 0x00000032e100780c */ /* 0x040fe40000f21670 */
[----:B------:R-:W-:Y:S02]  /*134f0*/  ISETP.LT.OR P3, PT, R225, 0x51, P3 ;  /* 0x00000051e100780c */ /* 0x000fe40001f61670 */
[----:B------:R-:W-:-:S02]  /*13500*/  FSEL R179, R179, -INF , !P1 ;  /* 0xff800000b3b37808 */ /* 0x000fc40004800000 */
[----:B------:R-:W-:Y:S02]  /*13510*/  LOP3.LUT P1, RZ, R18, 0x400, RZ, 0xc0, !PT ;  /* 0x0000040012ff7812 */ /* 0x000fe4000782c0ff */
[C---:B------:R-:W-:Y:S02]  /*13520*/  ISETP.GT.AND P4, PT, R217.reuse, 0x51, !P4 ;  /* 0x00000051d900780c */ /* 0x040fe40006784270 */
[----:B------:R-:W-:Y:S02]  /*13530*/  ISETP.GT.AND P1, PT, R217, 0x38, !P1 ;  /* 0x00000038d900780c */ /* 0x000fe40004f24270 */
[----:B------:R-:W-:Y:S02]  /*13540*/  FSEL R194, R194, -INF , !P3 ;  /* 0xff800000c2c27808 */ /* 0x000fe40005800000 */
[----:B------:R-:W-:Y:S02]  /*13550*/  ISETP.LT.OR P1, PT, R225, 0x39, P1 ;  /* 0x00000039e100780c */ /* 0x000fe40000f21670 */
[----:B--2---:R-:W-:-:S02]  /*13560*/  FMNMX.FTZ R0, R0, R8, !PT ;  /* 0x0000000800007209 */ /* 0x004fc40007810000 */
[----:B------:R-:W-:Y:S02]  /*13570*/  FSEL R182, R182, -INF , !P1 ;  /* 0xff800000b6b67808 */ /* 0x000fe40004800000 */
[----:B------:R-:W-:Y:S01]  /*13580*/  LOP3.LUT P1, RZ, R18, 0x200, RZ, 0xc0, !PT ;  /* 0x0000020012ff7812 */ /* 0x000fe2000782c0ff */
[----:B------:R-:W2:Y:S01]  /*13590*/  SHFL.BFLY PT, R8, R0, 0x1, 0x1f ;  /* 0x0c201f0000087f89 */ /* 0x000ea200000e0000 */
[----:B------:R-:W-:Y:S02]  /*135a0*/  ISETP.LT.OR P4, PT, R225, 0x52, P4 ;  /* 0x00000052e100780c */ /* 0x000fe40002781670 */
[C---:B------:R-:W-:Y:S02]  /*135b0*/  ISETP.GT.AND P1, PT, R217.reuse, 0x39, !P1 ;  /* 0x00000039d900780c */ /* 0x040fe40004f24270 */
[----:B------:R-:W-:Y:S02]  /*135c0*/  ISETP.GT.AND P5, PT, R217, 0x58, !P5 ;  /* 0x00000058d900780c */ /* 0x000fe40006fa4270 */
[----:B------:R-:W-:-:S02]  /*135d0*/  ISETP.LT.OR P1, PT, R225, 0x3a, P1 ;  /* 0x0000003ae100780c */ /* 0x000fc40000f21670 */
[----:B------:R-:W-:Y:S02]  /*135e0*/  FSEL R195, R195, -INF , !P4 ;  /* 0xff800000c3c37808 */ /* 0x000fe40006000000 */
[----:B------:R-:W-:Y:S02]  /*135f0*/  FSEL R183, R183, -INF , !P1 ;  /* 0xff800000b7b77808 */ /* 0x000fe40004800000 */
[----:B------:R-:W-:Y:S02]  /*13600*/  LOP3.LUT P1, RZ, R18, 0x100, RZ, 0xc0, !PT ;  /* 0x0000010012ff7812 */ /* 0x000fe4000782c0ff */
[----:B------:R-:W-:Y:S02]  /*13610*/  ISETP.LT.OR P5, PT, R225, 0x59, P5 ;  /* 0x00000059e100780c */ /* 0x000fe40002fa1670 */
[----:B------:R-:W-:Y:S02]  /*13620*/  ISETP.GT.AND P1, PT, R217, 0x40, !P1 ;  /* 0x00000040d900780c */ /* 0x000fe40004f24270 */
[----:B------:R-:W-:-:S02]  /*13630*/  FSEL R198, R198, -INF , !P5 ;  /* 0xff800000c6c67808 */ /* 0x000fc40006800000 */
[----:B------:R-:W-:Y:S02]  /*13640*/  ISETP.LT.OR P1, PT, R225, 0x41, P1 ;  /* 0x00000041e100780c */ /* 0x000fe40000f21670 */
[----:B--2---:R-:W-:Y:S02]  /*13650*/  FMNMX.FTZ R0, R0, R8, !PT ;  /* 0x0000000800007209 */ /* 0x004fe40007810000 */
[----:B------:R-:W-:Y:S02]  /*13660*/  FSEL R186, R186, -INF , !P1 ;  /* 0xff800000baba7808 */ /* 0x000fe40004800000 */
[----:B------:R-:W-:Y:S01]  /*13670*/  LOP3.LUT P1, RZ, R18, 0x80, RZ, 0xc0, !PT ;  /* 0x0000008012ff7812 */ /* 0x000fe2000782c0ff */
[----:B------:R-:W-:-:S03]  /*13680*/  FMUL.FTZ R8, R0, R9 ;  /* 0x0000000900087220 */ /* 0x000fc60000410000 */
[----:B------:R-:W-:-:S04]  /*13690*/  ISETP.GT.AND P1, PT, R217, 0x41, !P1 ;  /* 0x00000041d900780c */ /* 0x000fc80004f24270 */
[----:B------:R-:W-:-:S04]  /*136a0*/  ISETP.LT.OR P1, PT, R225, 0x42, P1 ;  /* 0x00000042e100780c */ /* 0x000fc80000f21670 */
[----:B------:R-:W-:Y:S02]  /*136b0*/  FSEL R187, R187, -INF , !P1 ;  /* 0xff800000bbbb7808 */ /* 0x000fe40004800000 */
[----:B------:R-:W-:Y:S02]  /*136c0*/  ISETP.GT.AND P1, PT, R217, 0x48, !P2 ;  /* 0x00000048d900780c */ /* 0x000fe40005724270 */
[----:B------:R-:W-:Y:S02]  /*136d0*/  LOP3.LUT P2, RZ, R18, 0x2, RZ, 0xc0, !PT ;  /* 0x0000000212ff7812 */ /* 0x000fe4000784c0ff */
[----:B------:R-:W-:-:S04]  /*136e0*/  ISETP.LT.OR P1, PT, R225, 0x49, P1 ;  /* 0x00000049e100780c */ /* 0x000fc80000f21670 */
[----:B------:R-:W-:Y:S02]  /*136f0*/  FSEL R190, R190, -INF , !P1 ;  /* 0xff800000bebe7808 */ /* 0x000fe40004800000 */
[----:B------:R-:W-:Y:S02]  /*13700*/  ISETP.GT.AND P1, PT, R217, 0x49, !P6 ;  /* 0x00000049d900780c */ /* 0x000fe40007724270 */
[----:B------:R-:W-:Y:S02]  /*13710*/  LOP3.LUT P6, RZ, R18, 0x1, RZ, 0xc0, !PT ;  /* 0x0000000112ff7812 */ /* 0x000fe400078cc0ff */
[----:B------:R-:W-:-:S04]  /*13720*/  ISETP.LT.OR P1, PT, R225, 0x4a, P1 ;  /* 0x0000004ae100780c */ /* 0x000fc80000f21670 */
[----:B------:R-:W-:Y:S02]  /*13730*/  FSEL R191, R191, -INF , !P1 ;  /* 0xff800000bfbf7808 */ /* 0x000fe40004800000 */
[----:B------:R-:W-:-:S04]  /*13740*/  FSETP.NEU.FTZ.AND P1, PT, R0, -INF , PT ;  /* 0xff8000000000780b */ /* 0x000fc80003f3d000 */
[----:B------:R-:W-:Y:S02]  /*13750*/  FSEL R202, R0, RZ, P1 ;  /* 0x000000ff00ca7208 */ /* 0x000fe40000800000 */
[----:B------:R-:W-:Y:S02]  /*13760*/  FSEL R8, R8, RZ, P1 ;  /* 0x000000ff08087208 */ /* 0x000fe40000800000 */
[----:B------:R-:W-:Y:S01]  /*13770*/  ISETP.GT.AND P1, PT, R217, RZ, !P2 ;  /* 0x000000ffd900720c */ /* 0x000fe20005724270 */
[----:B------:R-:W-:Y:S01]  /*13780*/  FADD.FTZ R202, -R202, R216 ;  /* 0x000000d8caca7221 */ /* 0x000fe20000010100 */
[----:B------:R-:W-:Y:S01]  /*13790*/  ISETP.NE.AND P2, PT, R228, 0x3, PT ;  /* 0x00000003e400780c */ /* 0x000fe20003f45270 */
[-CC-:B------:R-:W-:Y:S01]  /*137a0*/  FFMA.FTZ R152, R152, R9.reuse, -R8.reuse ;  /* 0x0000000998987223 */ /* 0x180fe20000010808 */
[----:B------:R-:W-:Y:S01]  /*137b0*/  ISETP.LT.OR P1, PT, R225, 0x1, P1 ;  /* 0x00000001e100780c */ /* 0x000fe20000f21670 */
[-CC-:B------:R-:W-:Y:S01]  /*137c0*/  FFMA.FTZ R153, R153, R9.reuse, -R8.reuse ;  /* 0x0000000999997223 */ /* 0x180fe20000010808 */
[-CC-:B------:R-:W-:Y:S01]  /*137d0*/  FFMA.FTZ R156, R156, R9.reuse, -R8.reuse ;  /* 0x000000099c9c7223 */ /* 0x180fe20000010808 */
[-CC-:B------:R-:W-:Y:S01]  /*137e0*/  FFMA.FTZ R157, R157, R9.reuse, -R8.reuse ;  /* 0x000000099d9d7223 */ /* 0x180fe20000010808 */
[----:B------:R-:W-:Y:S01]  /*137f0*/  FSEL R154, R154, -INF , !P1 ;  /* 0xff8000009a9a7808 */ /* 0x000fe20004800000 */
        /* <DEDUP_REMOVED lines=22> */
[----:B------:R-:W-:Y:S01]  /*13960*/  MUFU.EX2 R152, R152 ;  /* 0x0000009800987308 */ /* 0x000fe20000000800 */
[----:B------:R-:W-:-:S02]  /*13970*/  ISETP.GT.AND P1, PT, R217, 0x59, !P6 ;  /* 0x00000059d900780c */ /* 0x000fc40007724270 */
[----:B------:R-:W-:Y:S02]  /*13980*/  FMNMX.FTZ R8, R155, R8, !PT ;  /* 0x000000089b087209 */ /* 0x000fe40007810000 */
[----:B------:R-:W-:Y:S02]  /*13990*/  ISETP.LT.OR P1, PT, R225, 0x5a, P1 ;  /* 0x0000005ae100780c */ /* 0x000fe40000f21670 */
[----:B------:R-:W-:Y:S01]  /*139a0*/  FMNMX.FTZ R8, R158, R8, !PT ;  /* 0x000000089e087209 */ /* 0x000fe20007810000 */
[----:B------:R-:W2:Y:S01]  /*139b0*/  MUFU.EX2 R181, R181 ;  /* 0x000000b500b57308 */ /* 0x000ea20000000800 */
[----:B------:R-:W-:Y:S02]  /*139c0*/  FSEL R199, R199, -INF , !P1 ;  /* 0xff800000c7c77808 */ /* 0x000fe40004800000 */
[----:B------:R-:W-:-:S04]  /*139d0*/  FMNMX.FTZ R8, R159, R8, !PT ;  /* 0x000000089f087209 */ /* 0x000fc80007810000 */
[----:B------:R-:W-:Y:S01]  /*139e0*/  FMNMX.FTZ R8, R162, R8, !PT ;  /* 0x00000008a2087209 */ /* 0x000fe20007810000 */
[----:B------:R-:W3:Y:S03]  /*139f0*/  MUFU.EX2 R153, R153 ;  /* 0x0000009900997308 */ /* 0x000ee60000000800 */
[----:B------:R-:W-:-:S04]  /*13a00*/  FMNMX.FTZ R8, R163, R8, !PT ;  /* 0x00000008a3087209 */ /* 0x000fc80007810000 */
[----:B------:R-:W-:Y:S01]  /*13a10*/  FMNMX.FTZ R8, R166, R8, !PT ;  /* 0x00000008a6087209 */ /* 0x000fe20007810000 */
[----:B------:R-:W4:Y:S01]  /*13a20*/  MUFU.EX2 R156, R156 ;  /* 0x0000009c009c7308 */ /* 0x000f220000000800 */
[----:B--2---:R-:W-:Y:S01]  /*13a30*/  FFMA.FTZ R5, R181, R5, R152 ;  /* 0x00000005b5057223 */ /* 0x004fe20000010098 */
[-C--:B------:R-:W-:Y:S01]  /*13a40*/  FMUL.FTZ R24, R24, R181.reuse ;  /* 0x000000b518187220 */ /* 0x080fe20000410000 */
[----:B------:R-:W-:Y:S01]  /*13a50*/  FMNMX.FTZ R8, R167, R8, !PT ;  /* 0x00000008a7087209 */ /* 0x000fe20007810000 */
[-C--:B------:R-:W-:Y:S01]  /*13a60*/  FMUL.FTZ R25, R25, R181.reuse ;  /* 0x000000b519197220 */ /* 0x080fe20000410000 */
[-C--:B------:R-:W-:Y:S01]  /*13a70*/  FMUL.FTZ R28, R28, R181.reuse ;  /* 0x000000b51c1c7220 */ /* 0x080fe20000410000 */
[-C--:B------:R-:W-:Y:S01]  /*13a80*/  FMUL.FTZ R29, R29, R181.reuse ;  /* 0x000000b51d1d7220 */ /* 0x080fe20000410000 */
[----:B------:R-:W-:Y:S01]  /*13a90*/  FMNMX.FTZ R8, R170, R8, !PT ;  /* 0x00000008aa087209 */ /* 0x000fe20007810000 */
[----:B------:R-:W2:Y:S01]  /*13aa0*/  MUFU.EX2 R157, R157 ;  /* 0x0000009d009d7308 */ /* 0x000ea20000000800 */
        /* <DEDUP_REMOVED lines=63> */
[-C--:B------:R-:W-:Y:S01]  /*13ea0*/  FMUL.FTZ R96, R96, R181.reuse ;  /* 0x000000b560607220 */ /* 0x080fe20000410000 */
[----:B------:R-:W4:Y:S01]  /*13eb0*/  SHFL.BFLY PT, R153, R8, 0x2, 0x1f ;  /* 0x0c401f0008997f89 */ /* 0x000f2200000e0000 */
        /* <DEDUP_REMOVED lines=22> */
[----:B------:R-:W-:Y:S01]  /*14020*/  FMUL.FTZ R129, R129, R181 ;  /* 0x000000b581817220 */ /* 0x000fe20000410000 */
[----:B----4-:R-:W-:Y:S01]  /*14030*/  FMNMX.FTZ R8, R8, R153, !PT ;  /* 0x0000009908087209 */ /* 0x010fe20007810000 */
[----:B------:R-:W4:Y:S01]  /*14040*/  MUFU.EX2 R180, R180 ;  /* 0x000000b400b47308 */ /* 0x000f220000000800 */
[----:B--2---:R-:W-:Y:S01]  /*14050*/  FADD.FTZ R5, R176, R5 ;  /* 0x00000005b0057221 */ /* 0x004fe20000010000 */
[-C--:B------:R-:W-:Y:S01]  /*14060*/  FMUL.FTZ R132, R132, R181.reuse ;  /* 0x000000b584847220 */ /* 0x080fe20000410000 */
[-C--:B------:R-:W-:Y:S01]  /*14070*/  FMUL.FTZ R133, R133, R181.reuse ;  /* 0x000000b585857220 */ /* 0x080fe20000410000 */
[----:B------:R-:W2:Y:S01]  /*14080*/  SHFL.BFLY PT, R153, R8, 0x1, 0x1f ;  /* 0x0c201f0008997f89 */ /* 0x000ea200000e0000 */
        /* <DEDUP_REMOVED lines=8> */
[-C--:B------:R-:W-:Y:S01]  /*14110*/  FMUL.FTZ R148, R148, R181.reuse ;  /* 0x000000b594947220 */ /* 0x080fe20000410000 */
[----:B------:R-:W-:-:S02]  /*14120*/  FMUL.FTZ R149, R149, R181 ;  /* 0x000000b595957220 */ /* 0x000fc40000410000 */
[----:B------:R-:W3:Y:S01]  /*14130*/  MUFU.EX2 R184, R184 ;  /* 0x000000b800b87308 */ /* 0x000ee20000000800 */
[----:B----4-:R-:W-:-:S07]  /*14140*/  FADD.FTZ R5, R180, R5 ;  /* 0x00000005b4057221 */ /* 0x010fce0000010000 */
[----:B------:R-:W4:Y:S01]  /*14150*/  MUFU.EX2 R185, R185 ;  /* 0x000000b900b97308 */ /* 0x000f220000000800 */
[----:B-----5:R-:W-:Y:S01]  /*14160*/  FADD.FTZ R5, R203, R5 ;  /* 0x00000005cb057221 */ /* 0x020fe20000010000 */
[----:B--2---:R-:W-:-:S04]  /*14170*/  FMNMX.FTZ R8, R8, R153, !PT ;  /* 0x0000009908087209 */ /* 0x004fc80007810000 */
[C---:B------:R-:W-:Y:S01]  /*14180*/  FSETP.NEU.FTZ.AND P1, PT, R8.reuse, -INF , PT ;  /* 0xff8000000800780b */ /* 0x040fe20003f3d000 */
[----:B------:R-:W-:Y:S01]  /*14190*/  FMUL.FTZ R216, R8, R9 ;  /* 0x0000000908d87220 */ /* 0x000fe20000410000 */
[----:B------:R-:W2:Y:S01]  /*141a0*/  MUFU.EX2 R188, R188 ;  /* 0x000000bc00bc7308 */ /* 0x000ea20000000800 */
[----:B---3--:R-:W-:-:S03]  /*141b0*/  FADD.FTZ R5, R184, R5 ;  /* 0x00000005b8057221 */ /* 0x008fc60000010000 */
[----:B------:R-:W-:Y:S01]  /*141c0*/  FSEL R216, R216, RZ, P1 ;  /* 0x000000ffd8d87208 */ /* 0x000fe20000800000 */
[----:B----4-:R-:W-:-:S03]  /*141d0*/  FADD.FTZ R5, R185, R5 ;  /* 0x00000005b9057221 */ /* 0x010fc60000010000 */
[----:B------:R-:W-:Y:S01]  /*141e0*/  MUFU.EX2 R189, R189 ;  /* 0x000000bd00bd7308 */ /* 0x000fe20000000800 */
[-CC-:B------:R-:W-:Y:S01]  /*141f0*/  FFMA.FTZ R153, R170, R9.reuse, -R216.reuse ;  /* 0x00000009aa997223 */ /* 0x180fe200000108d8 */
[-CC-:B------:R-:W-:Y:S01]  /*14200*/  FFMA.FTZ R227, R154, R9.reuse, -R216.reuse ;  /* 0x000000099ae37223 */ /* 0x180fe200000108d8 */
[----:B------:R-:W-:Y:S01]  /*14210*/  F2FP.BF16.F32.PACK_AB R154, R157, R156 ;  /* 0x0000009c9d9a723e */ /* 0x000fe200000010ff */
[-CC-:B------:R-:W-:Y:S01]  /*14220*/  FFMA.FTZ R226, R158, R9.reuse, -R216.reuse ;  /* 0x000000099ee27223 */ /* 0x180fe200000108d8 */
[----:B------:R-:W-:Y:S01]  /*14230*/  F2FP.BF16.F32.PACK_AB R156, R161, R160 ;  /* 0x000000a0a19c723e */ /* 0x000fe200000010ff */
[-CC-:B------:R-:W-:Y:S01]  /*14240*/  FFMA.FTZ R155, R155, R9.reuse, -R216.reuse ;  /* 0x000000099b9b7223 */ /* 0x180fe200000108d8 */
[----:B------:R-:W-:Y:S01]  /*14250*/  F2FP.BF16.F32.PACK_AB R158, R165, R164 ;  /* 0x000000a4a59e723e */ /* 0x000fe200000010ff */
[----:B------:R3:W-:Y:S01]  /*14260*/  MUFU.EX2 R161, R153 ;  /* 0x0000009900a17308 */ /* 0x0007e20000000800 */
[----:B------:R-:W-:Y:S01]  /*14270*/  F2FP.BF16.F32.PACK_AB R164, R177, R176 ;  /* 0x000000b0b1a4723e */ /* 0x000fe200000010ff */
[-CC-:B------:R-:W-:Y:S01]  /*14280*/  FFMA.FTZ R159, R159, R9.reuse, -R216.reuse ;  /* 0x000000099f9f7223 */ /* 0x180fe200000108d8 */
[-CC-:B------:R-:W-:Y:S01]  /*14290*/  FFMA.FTZ R225, R162, R9.reuse, -R216.reuse ;  /* 0x00000009a2e17223 */ /* 0x180fe200000108d8 */
[-CC-:B------:R-:W-:Y:S01]  /*142a0*/  FFMA.FTZ R163, R163, R9.reuse, -R216.reuse ;  /* 0x00000009a3a37223 */ /* 0x180fe200000108d8 */
[-CC-:B------:R-:W-:Y:S01]  /*142b0*/  FFMA.FTZ R217, R166, R9.reuse, -R216.reuse ;  /* 0x00000009a6d97223 */ /* 0x180fe200000108d8 */
[-CC-:B------:R-:W-:Y:S01]  /*142c0*/  FFMA.FTZ R167, R167, R9.reuse, -R216.reuse ;  /* 0x00000009a7a77223 */ /* 0x180fe200000108d8 */
[-CC-:B------:R-:W-:Y:S01]  /*142d0*/  FFMA.FTZ R171, R171, R9.reuse, -R216.reuse ;  /* 0x00000009abab7223 */ /* 0x180fe200000108d8 */
[----:B------:R-:W-:Y:S01]  /*142e0*/  MUFU.EX2 R227, R227 ;  /* 0x000000e300e37308 */ /* 0x000fe20000000800 */
[----:B---3--:R-:W-:Y:S01]  /*142f0*/  FSEL R153, R8, RZ, P1 ;  /* 0x000000ff08997208 */ /* 0x008fe20000800000 */
[-CC-:B------:R-:W-:Y:S01]  /*14300*/  FFMA.FTZ R202, R174, R9.reuse, -R216.reuse ;  /* 0x00000009aeca7223 */ /* 0x180fe200000108d8 */
[-CC-:B------:R-:W-:Y:S01]  /*14310*/  FFMA.FTZ R175, R175, R9.reuse, -R216.reuse ;  /* 0x00000009afaf7223 */ /* 0x180fe200000108d8 */
[-CC-:B------:R-:W-:Y:S01]  /*14320*/  FFMA.FTZ R178, R178, R9.reuse, -R216.reuse ;  /* 0x00000009b2b27223 */ /* 0x180fe200000108d8 */
[-CC-:B------:R-:W-:Y:S01]  /*14330*/  FFMA.FTZ R179, R179, R9.reuse, -R216.reuse ;  /* 0x00000009b3b37223 */ /* 0x180fe200000108d8 */
[----:B------:R-:W-:Y:S01]  /*14340*/  FADD.FTZ R153, -R153, R201 ;  /* 0x000000c999997221 */ /* 0x000fe20000010100 */
[-CC-:B------:R-:W-:Y:S01]  /*14350*/  FFMA.FTZ R182, R182, R9.reuse, -R216.reuse ;  /* 0x00000009b6b67223 */ /* 0x180fe200000108d8 */
[----:B------:R-:W3:Y:S01]  /*14360*/  MUFU.EX2 R155, R155 ;  /* 0x0000009b009b7308 */ /* 0x000ee20000000800 */
[-CC-:B------:R-:W-:Y:S01]  /*14370*/  FFMA.FTZ R183, R183, R9.reuse, -R216.reuse ;  /* 0x00000009b7b77223 */ /* 0x180fe200000108d8 */
[-C--:B------:R-:W-:Y:S01]  /*14380*/  FMUL.FTZ R153, R153, R9.reuse ;  /* 0x0000000999997220 */ /* 0x080fe20000410000 */
[-CC-:B------:R-:W-:Y:S01]  /*14390*/  FFMA.FTZ R186, R186, R9.reuse, -R216.reuse ;  /* 0x00000009baba7223 */ /* 0x180fe200000108d8 */
[-CC-:B------:R-:W-:Y:S01]  /*143a0*/  FFMA.FTZ R187, R187, R9.reuse, -R216.reuse ;  /* 0x00000009bbbb7223 */ /* 0x180fe200000108d8 */
[----:B------:R-:W-:Y:S01]  /*143b0*/  F2FP.BF16.F32.PACK_AB R160, R169, R168 ;  /* 0x000000a8a9a0723e */ /* 0x000fe200000010ff */
[-CC-:B------:R-:W-:Y:S01]  /*143c0*/  FFMA.FTZ R190, R190, R9.reuse, -R216.reuse ;  /* 0x00000009bebe7223 */ /* 0x180fe200000108d8 */
[-CC-:B------:R-:W-:Y:S01]  /*143d0*/  FFMA.FTZ R191, R191, R9.reuse, -R216.reuse ;  /* 0x00000009bfbf7223 */ /* 0x180fe200000108d8 */
[----:B------:R3:W4:Y:S01]  /*143e0*/  MUFU.EX2 R176, R153 ;  /* 0x0000009900b07308 */ /* 0x0007220000000800 */
[-CC-:B------:R-:W-:Y:S01]  /*143f0*/  FFMA.FTZ R194, R194, R9.reuse, -R216.reuse ;  /* 0x00000009c2c27223 */ /* 0x180fe200000108d8 */
[-CC-:B------:R-:W-:Y:S01]  /*14400*/  FFMA.FTZ R195, R195, R9.reuse, -R216.reuse ;  /* 0x00000009c3c37223 */ /* 0x180fe200000108d8 */
[----:B------:R-:W-:Y:S01]  /*14410*/  F2FP.BF16.F32.PACK_AB R162, R173, R172 ;  /* 0x000000acada2723e */ /* 0x000fe200000010ff */
[-CC-:B------:R-:W-:Y:S01]  /*14420*/  FFMA.FTZ R198, R198, R9.reuse, -R216.reuse ;  /* 0x00000009c6c67223 */ /* 0x180fe200000108d8 */
[----:B------:R-:W-:Y:S01]  /*14430*/  FFMA.FTZ R199, R199, R9, -R216 ;  /* 0x00000009c7c77223 */ /* 0x000fe200000108d8 */
[----:B--2---:R-:W-:Y:S01]  /*14440*/  FADD.FTZ R5, R188, R5 ;  /* 0x00000005bc057221 */ /* 0x004fe20000010000 */
[----:B------:R-:W-:Y:S01]  /*14450*/  F2FP.BF16.F32.PACK_AB R166, R203, R180 ;  /* 0x000000b4cba6723e */ /* 0x000fe200000010ff */
[----:B------:R-:W2:Y:S01]  /*14460*/  MUFU.EX2 R226, R226 ;  /* 0x000000e200e27308 */ /* 0x000ea20000000800 */
[----:B---3--:R-:W-:Y:S01]  /*14470*/  F2FP.BF16.F32.PACK_AB R153, R155, R227 ;  /* 0x000000e39b99723e */ /* 0x008fe200000010ff */
[----:B------:R-:W-:Y:S01]  /*14480*/  FADD.FTZ R5, R189, R5 ;  /* 0x00000005bd057221 */ /* 0x000fe20000010000 */
[----:B------:R-:W-:-:S02]  /*14490*/  F2FP.BF16.F32.PACK_AB R168, R185, R184 ;  /* 0x000000b8b9a8723e */ /* 0x000fc400000010ff */
[----:B------:R-:W-:-:S03]  /*144a0*/  F2FP.BF16.F32.PACK_AB R170, R189, R188 ;  /* 0x000000bcbdaa723e */ /* 0x000fc600000010ff */
[----:B------:R-:W3:Y:S01]  /*144b0*/  MUFU.EX2 R159, R159 ;  /* 0x0000009f009f7308 */ /* 0x000ee20000000800 */
[----:B----4-:R-:W-:Y:S01]  /*144c0*/  FFMA.FTZ R3, R176, R3, R227 ;  /* 0x00000003b0037223 */ /* 0x010fe200000100e3 */
        /* <DEDUP_REMOVED lines=51> */
[----:B------:R-:W-:Y:S01]  /*14800*/  FADD.FTZ R3, R161, R3 ;  /* 0x00000003a1037221 */ /* 0x000fe20000010000 */
        /* <DEDUP_REMOVED lines=41> */
[----:B------:R-:W-:Y:S01]  /*14aa0*/  FMUL.FTZ R151, R151, R176 ;  /* 0x000000b097977220 */ /* 0x000fe20000410000 */
        /* <DEDUP_REMOVED lines=13> */
[C---:B---3--:R-:W-:Y:S01]  /*14b80*/  FADD.FTZ R3, R191.reuse, R3 ;  /* 0x00000003bf037221 */ /* 0x048fe20000010000 */
[----:B------:R-:W-:-:S06]  /*14b90*/  F2FP.BF16.F32.PACK_AB R171, R191, R190 ;  /* 0x000000bebfab723e */ /* 0x000fcc00000010ff */
[----:B------:R-:W3:Y:S01]  /*14ba0*/  MUFU.EX2 R193, R193 ;  /* 0x000000c100c17308 */ /* 0x000ee20000000800 */
[----:B----4-:R-:W-:-:S07]  /*14bb0*/  FADD.FTZ R5, R192, R5 ;  /* 0x00000005c0057221 */ /* 0x010fce0000010000 */
[----:B------:R-:W4:Y:S01]  /*14bc0*/  MUFU.EX2 R195, R195 ;  /* 0x000000c300c37308 */ /* 0x000f220000000800 */
[----:B--2---:R-:W-:-:S07]  /*14bd0*/  FADD.FTZ R3, R173, R3 ;  /* 0x00000003ad037221 */ /* 0x004fce0000010000 */
[----:B------:R-:W2:Y:S01]  /*14be0*/  MUFU.EX2 R174, R196 ;  /* 0x000000c400ae7308 */ /* 0x000ea20000000800 */
[C---:B---3--:R-:W-:Y:S01]  /*14bf0*/  FADD.FTZ R5, R193.reuse, R5 ;  /* 0x00000005c1057221 */ /* 0x048fe20000010000 */
[----:B------:R-:W-:-:S06]  /*14c00*/  F2FP.BF16.F32.PACK_AB R172, R193, R192 ;  /* 0x000000c0c1ac723e */ /* 0x000fcc00000010ff */
[----:B------:R-:W3:Y:S01]  /*14c10*/  MUFU.EX2 R198, R198 ;  /* 0x000000c600c67308 */ /* 0x000ee20000000800 */
[C---:B----4-:R-:W-:Y:S01]  /*14c20*/  FADD.FTZ R3, R195.reuse, R3 ;  /* 0x00000003c3037221 */ /* 0x050fe20000010000 */
[----:B------:R-:W-:-:S06]  /*14c30*/  F2FP.BF16.F32.PACK_AB R173, R195, R173 ;  /* 0x000000adc3ad723e */ /* 0x000fcc00000010ff */
[----:B------:R-:W4:Y:S01]  /*14c40*/  MUFU.EX2 R197, R197 ;  /* 0x000000c500c57308 */ /* 0x000f220000000800 */
[----:B--2---:R-:W-:-:S07]  /*14c50*/  FADD.FTZ R5, R174, R5 ;  /* 0x00000005ae057221 */ /* 0x004fce0000010000 */
[----:B------:R-:W2:Y:S01]  /*14c60*/  MUFU.EX2 R199, R199 ;  /* 0x000000c700c77308 */ /* 0x000ea20000000800 */
[----:B---3--:R-:W-:Y:S01]  /*14c70*/  FADD.FTZ R3, R198, R3 ;  /* 0x00000003c6037221 */ /* 0x008fe20000010000 */
[C---:B----4-:R-:W-:Y:S01]  /*14c80*/  FADD.FTZ R5, R197.reuse, R5 ;  /* 0x00000005c5057221 */ /* 0x050fe20000010000 */
[----:B------:R-:W-:Y:S02]  /*14c90*/  F2FP.BF16.F32.PACK_AB R174, R197, R174 ;  /* 0x000000aec5ae723e */ /* 0x000fe400000010ff */
[C---:B--2---:R-:W-:Y:S01]  /*14ca0*/  FADD.FTZ R3, R199.reuse, R3 ;  /* 0x00000003c7037221 */ /* 0x044fe20000010000 */
[----:B------:R-:W-:Y:S01]  /*14cb0*/  F2FP.BF16.F32.PACK_AB R175, R199, R198 ;  /* 0x000000c6c7af723e */ /* 0x000fe200000010ff */
[----:B------:R-:W-:Y:S06]  /*14cc0*/  @!P2 BRA `(.L_x_2833) ;  /* 0x000000000004a947 */ /* 0x000fec0003800000 */
[----:B------:R-:W-:Y:S01]  /*14cd0*/  BPT.TRAP 0x1 ;  /* 0x000000040000795c */ /* 0x000fe20000300000 */
.L_x_2833:
[----:B------:R2:W3:Y:S01]  /*14ce0*/  SYNCS.PHASECHK.TRANS64.TRYWAIT P1, [R11+URZ+0x22850], R200 ;  /* 0x022850c80b0075a7 */ /* 0x0004e2000802017f */
[----:B------:R-:W-:Y:S05]  /*14cf0*/  @!P2 BRA `(.L_x_2834) ;  /* 0x000000000004a947 */ /* 0x000fea0003800000 */
[----:B------:R-:W-:Y:S01]  /*14d00*/  BPT.TRAP 0x1 ;  /* 0x000000040000795c */ /* 0x000fe20000300000 */
.L_x_2834:
[----:B------:R-:W-:Y:S04]  /*14d10*/  BSSY B0, `(.L_x_2835) ;  /* 0x0000004000007945 */ /* 0x000fe80003800000 */
[----:B---3--:R-:W-:Y:S05]  /*14d20*/  @P1 BRA `(.L_x_2836) ;  /* 0x0000000000081947 */ /* 0x008fea0003800000 */
[----:B------:R-:W3:Y:S02]  /*14d30*/  SYNCS.PHASECHK.TRANS64.TRYWAIT P1, [R11+URZ+0x22850], R200 ;  /* 0x022850c80b0075a7 */ /* 0x000ee4000802017f */
[----:B---3--:R-:W-:Y:S05]  /*14d40*/  @!P1 BRA `(.L_x_2837) ;  /* 0x000000f8009c9947 */ /* 0x008fea0003800000 */
.L_x_2836:
[----:B------:R-:W-:Y:S05]  /*14d50*/  BSYNC B0 ;  /* 0x0000000000007941 */ /* 0x000fea0003800000 */
.L_x_2835:
[----:B------:R-:W4:Y:S01]  /*14d60*/  S2R R178, SR_TID.X ;  /* 0x0000000000b27919 */ /* 0x000f220000002100 */
[----:B------:R-:W-:Y:S01]  /*14d70*/  IMAD.MOV.U32 R177, RZ, RZ, 0x40000040 ;  /* 0x40000040ffb17424 */ /* 0x000fe200078e00ff */
[----:B------:R-:W-:Y:S05]  /*14d80*/  WARPSYNC.ALL ;  /* 0x0000000000007948 */ /* 0x000fea0003800000 */
[----:B------:R-:W-:Y:S01]  /*14d90*/  R2UR UR7, R177 ;  /* 0x00000000b10772ca */ /* 0x000fe200000e0000 */
[----:B------:R-:W-:Y:S01]  /*14da0*/  IMAD.MOV.U32 R176, RZ, RZ, 0xc00 ;  /* 0x00000c00ffb07424 */ /* 0x000fe200078e00ff */
[----:B------:R-:W-:Y:S01]  /*14db0*/  ISETP.GT.AND P1, PT, R4, R219, PT ;  /* 0x000000db0400720c */ /* 0x000fe20003f24270 */
[----:B0123--:R-:W-:-:S02]  /*14dc0*/  @!P0 VIADD R11, R11, 0x22860 ;  /* 0x000228600b0b8836 */ /* 0x00ffc40000000000 */
[----:B------:R-:W-:Y:S02]  /*14dd0*/  IMAD R176, R2, R176, UR53 ;  /* 0x0000003502b07e24 */ /* 0x000fe4000f8e02b0 */
[----:B------:R-:W-:Y:S01]  /*14de0*/  VIADD R4, R4, 0xffffffff ;  /* 0xffffffff04047836 */ /* 0x000fe20000000000 */
[----:B------:R-:W-:Y:S01]  /*14df0*/  @!P0 PRMT R11, RZ, 0x654, R11 ;  /* 0x00000654ff0b8816 */ /* 0x000fe2000000000b */
[----:B------:R-:W-:Y:S01]  /*14e00*/  IMAD.MOV.U32 R201, RZ, RZ, R8 ;  /* 0x000000ffffc97224 */ /* 0x000fe200078e0008 */
[----:B------:R-:W-:Y:S01]  /*14e10*/  R2UR UR6, R176 ;  /* 0x00000000b00672ca */ /* 0x000fe200000e0000 */
[----:B------:R-:W-:Y:S01]  /*14e20*/  IMAD.MOV.U32 R216, RZ, RZ, R0 ;  /* 0x000000ffffd87224 */ /* 0x000fe200078e0000 */
[----:B----4-:R-:W-:-:S05]  /*14e30*/  SHF.R.U32.HI R178, RZ, 0x7, R178 ;  /* 0x00000007ffb27819 */ /* 0x010fca00000116b2 */
[----:B------:R-:W-:-:S05]  /*14e40*/  VIADD R177, R178, 0x8 ;  /* 0x00000008b2b17836 */ /* 0x000fca0000000000 */
[----:B------:R0:W-:Y:S02]  /*14e50*/  BAR.SYNC.DEFER_BLOCKING R177, 0x100 ;  /* 0x000400b10000751d */ /* 0x0001e40000010000 */
[----:B0-----:R-:W-:-:S04]  /*14e60*/  IMAD.MOV.U32 R177, RZ, RZ, 0x40000040 ;  /* 0x40000040ffb17424 */ /* 0x001fc800078e00ff */
        /* <DEDUP_REMOVED lines=43> */
.L_x_2820:
[----:B------:R-:W-:Y:S05]  /*15120*/  WARPSYNC.ALL ;  /* 0x0000000000007948 */ /* 0x000fea0003800000 */
[----:B------:R-:W2:Y:S01]  /*15130*/  SHFL.BFLY PT, R4, R5, 0x2, 0x1f ;  /* 0x0c401f0005047f89 */ /* 0x000ea200000e0000 */
[----:B------:R-:W-:Y:S02]  /*15140*/  IMAD.MOV.U32 R20, RZ, RZ, -0x800000 ;  /* 0xff800000ff147424 */ /* 0x000fe400078e00ff */
[----:B------:R-:W-:Y:S01]  /*15150*/  VIADD R2, R2, 0x1 ;  /* 0x0000000102027836 */ /* 0x000fe20000000000 */
[----:B------:R-:W1:Y:S01]  /*15160*/  SHFL.BFLY PT, R6, R3, 0x2, 0x1f ;  /* 0x0c401f0003067f89 */ /* 0x000e6200000e0000 */
[----:B------:R-:W-:Y:S01]  /*15170*/  VIADD R234, R234, 0x1 ;  /* 0x00000001eaea7836 */ /* 0x000fe20000000000 */
[----:B------:R3:W-:Y:S08]  /*15180*/  BAR.ARV R10, 0x100 ;  /* 0x0004000a0000751d */ /* 0x0007f00000002000 */
[----:B------:R-:W-:Y:S06]  /*15190*/  BAR.ARV 0x8, 0x180 ;  /* 0x0206000000007b1d */ /* 0x000fec0000002000 */
[----:B--2---:R-:W-:Y:S01]  /*151a0*/  FADD.FTZ R4, R4, R5 ;  /* 0x0000000504047221 */ /* 0x004fe20000010000 */
[----:B-1----:R-:W-:-:S04]  /*151b0*/  FADD.FTZ R11, R6, R3 ;  /* 0x00000003060b7221 */ /* 0x002fc80000010000 */
[----:B------:R-:W1:Y:S04]  /*151c0*/  SHFL.BFLY PT, R7, R4, 0x1, 0x1f ;  /* 0x0c201f0004077f89 */ /* 0x000e6800000e0000 */
[----:B------:R-:W2:Y:S01]  /*151d0*/  SHFL.BFLY PT, R6, R11, 0x1, 0x1f ;  /* 0x0c201f000b067f89 */ /* 0x000ea200000e0000 */
[----:B-1----:R-:W-:Y:S01]  /*151e0*/  FADD.FTZ R7, R4, R7 ;  /* 0x0000000704077221 */ /* 0x002fe20000010000 */
[----:B------:R-:W-:Y:S02]  /*151f0*/  IMAD.MOV.U32 R4, RZ, RZ, RZ ;  /* 0x000000ffff047224 */ /* 0x000fe400078e00ff */
[----:B--2---:R-:W-:Y:S02]  /*15200*/  FADD.FTZ R6, R11, R6 ;  /* 0x000000060b067221 */ /* 0x004fe40000010000 */
[----:B------:R-:W-:-:S03]  /*15210*/  FSETP.NE.FTZ.AND P0, PT, R7, RZ, PT ;  /* 0x000000ff0700720b */ /* 0x000fc60003f15000 */
[----:B------:R-:W-:-:S10]  /*15220*/  FSETP.NE.FTZ.AND P1, PT, R6, RZ, PT ;  /* 0x000000ff0600720b */ /* 0x000fd40003f35000 */
[----:B------:R-:W1:Y:S01]  /*15230*/  @P0 MUFU.LG2 R12, R7 ;  /* 0x00000007000c0308 */ /* 0x000e620000000c00 */
[----:B------:R-:W-:-:S07]  /*15240*/  @P0 FMUL.FTZ R3, R9, 0.69314718246459960938 ;  /* 0x3f31721809030820 */ /* 0x000fce0000410000 */
[----:B------:R-:W2:Y:S08]  /*15250*/  @P1 MUFU.LG2 R5, R6 ;  /* 0x0000000600051308 */ /* 0x000eb00000000c00 */
[----:B------:R-:W4:Y:S01]  /*15260*/  @P0 MUFU.RCP R4, R7 ;  /* 0x0000000700040308 */ /* 0x000f220000001000 */
[----:B-1----:R-:W-:-:S04]  /*15270*/  @P0 FMUL.FTZ R12, R12, 0.69314718246459960938 ;  /* 0x3f3172180c0c0820 */ /* 0x002fc80000410000 */
[----:B------:R-:W-:Y:S01]  /*15280*/  @P0 FFMA.FTZ R20, R3, R0, R12 ;  /* 0x0000000003140223 */ /* 0x000fe2000001000c */
[----:B------:R-:W-:Y:S01]  /*15290*/  @P1 FMUL.FTZ R0, R9, 0.69314718246459960938 ;  /* 0x3f31721809001820 */ /* 0x000fe20000410000 */
[----:B------:R-:W-:Y:S01]  /*152a0*/  IMAD.MOV.U32 R3, RZ, RZ, -0x800000 ;  /* 0xff800000ff037424 */ /* 0x000fe200078e00ff */
[----:B------:R-:W-:Y:S01]  /*152b0*/  PLOP3.LUT P0, PT, PT, PT, PT, 0x8, 0x0 ;  /* 0x000000000000781c */ /* 0x000fe20003f0e170 */
[----:B--2---:R-:W-:-:S04]  /*152c0*/  @P1 FMUL.FTZ R5, R5, 0.69314718246459960938 ;  /* 0x3f31721805051820 */ /* 0x004fc80000410000 */
[----:B------:R-:W-:Y:S01]  /*152d0*/  @P1 FFMA.FTZ R3, R0, R8, R5 ;  /* 0x0000000800031223 */ /* 0x000fe20000010005 */
[----:B------:R-:W-:Y:S02]  /*152e0*/  IMAD.MOV.U32 R0, RZ, RZ, RZ ;  /* 0x000000ffff007224 */ /* 0x000fe400078e00ff */
[-C--:B----4-:R-:W-:Y:S01]  /*152f0*/  FMUL.FTZ R24, R24, R4.reuse ;  /* 0x0000000418187220 */ /* 0x090fe20000410000 */
[-C--:B------:R-:W-:Y:S01]  /*15300*/  FMUL.FTZ R25, R25, R4.reuse ;  /* 0x0000000419197220 */ /* 0x080fe20000410000 */
[-C--:B------:R-:W-:Y:S02]  /*15310*/  FMUL.FTZ R28, R28, R4.reuse ;  /* 0x000000041c1c7220 */ /* 0x080fe40000410000 */
[----:B------:R-:W1:Y:S01]  /*15320*/  @P1 MUFU.RCP R0, R6 ;  /* 0x0000000600001308 */ /* 0x000e620000001000 */
[----:B------:R-:W-:Y:S01]  /*15330*/  ISETP.NE.AND P1, PT, R2, 0x2, PT ;  /* 0x000000020200780c */ /* 0x000fe20003f25270 */
[-C--:B------:R-:W-:Y:S01]  /*15340*/  FMUL.FTZ R29, R29, R4.reuse ;  /* 0x000000041d1d7220 */ /* 0x080fe20000410000 */
[-C--:B------:R-:W-:Y:S01]  /*15350*/  FMUL.FTZ R32, R32, R4.reuse ;  /* 0x0000000420207220 */ /* 0x080fe20000410000 */
[-C--:B------:R-:W-:Y:S01]  /*15360*/  FMUL.FTZ R33, R33, R4.reuse ;  /* 0x0000000421217220 */ /* 0x080fe20000410000 */
[----:B------:R-:W-:Y:S01]  /*15370*/  SEL R5, RZ, 0x1, P1 ;  /* 0x00000001ff057807 */ /* 0x000fe20000800000 */
        /* <DEDUP_REMOVED lines=122> */
[----:B------:R-:W-:-:S02]  /*15b20*/  LOP3.LUT R206, R206, R5, RZ, 0x3c, !PT ;  /* 0x00000005cece7212 */ /* 0x000fc400078e3cff */
[----:B---3--:R-:W-:-:S07]  /*15b30*/  SEL R2, R2, RZ, P1 ;  /* 0x000000ff02027207 */ /* 0x008fce0000800000 */
.L_x_2730:
[----:B------:R-:W-:Y:S05]  /*15b40*/  WARPSYNC.ALL ;  /* 0x0000000000007948 */ /* 0x000fea0003800000 */
[----:B------:R-:W1:Y:S08]  /*15b50*/  S2UR UR5, SR_CgaCtaId ;  /* 0x00000000000579c3 */ /* 0x000e700000008800 */
[----:B------:R-:W-:Y:S06]  /*15b60*/  BAR.SYNC.DEFER_BLOCKING 0x5, 0x180 ;  /* 0x0146000000007b1d */ /* 0x000fec0000010000 */
[----:B------:R-:W-:Y:S01]  /*15b70*/  UMOV UR4, 0x400 ;  /* 0x0000040000047882 */ /* 0x000fe20000000000 */
[----:B------:R-:W-:Y:S01]  /*15b80*/  BSSY B0, `(.L_x_2839) ;  /* 0x000050b000007945 */ /* 0x000fe20003800000 */
[----:B-1----:R-:W-:-:S06]  /*15b90*/  ULEA UR4, UR5, UR4, 0x18 ;  /* 0x0000000405047291 */ /* 0x002fcc000f8ec03f */
[----:B------:R-:W-:-:S05]  /*15ba0*/  IMAD.U32 R19, RZ, RZ, UR4 ;  /* 0x00000004ff137e24 */ /* 0x000fca000f8e00ff */
[----:B-----5:R1:W2:Y:S01]  /*15bb0*/  LDS.128 R152, [R19+0x228d0] ;  /* 0x0228d00013987984 */ /* 0x0202a20000000c00 */
[----:B------:R-:W-:Y:S06]  /*15bc0*/  BAR.ARV 0x4, 0x180 ;  /* 0x0106000000007b1d */ /* 0x000fec0000002000 */
[----:B------:R-:W-:Y:S05]  /*15bd0*/  @P0 BRA `(.L_x_2840) ;  /* 0x0000004000400947 */ /* 0x000fea0003800000 */
[----:B------:R-:W3:Y:S01]  /*15be0*/  LDL R4, [R1+0x70] ;  /* 0x0000700001047983 */ /* 0x000ee20000100800 */
[----:B------:R-:W-:Y:S01]  /*15bf0*/  ISETP.NE.AND P0, PT, R231, RZ, PT ;  /* 0x000000ffe700720c */ /* 0x000fe20003f05270 */
[----:B------:R-:W-:Y:S01]  /*15c00*/  ULDC UR4, c[0x0][0xad4] ;  /* 0x0002b50000047ab9 */ /* 0x000fe20000000800 */
[----:B------:R-:W-:Y:S01]  /*15c10*/  F2FP.BF16.F32.PACK_AB R6, R29, R28 ;  /* 0x0000001c1d06723e */ /* 0x000fe200000010ff */
[----:B------:R-:W4:Y:S01]  /*15c20*/  S2R R0, SR_SWINHI ;  /* 0x0000000000007919 */ /* 0x000f220000002f00 */
        /* <DEDUP_REMOVED lines=13> */
[----:B----4-:R-:W-:-:S03]  /*15d00*/  MOV R13, R0 ;  /* 0x00000000000d7202 */ /* 0x010fc60000000f00 */
[----:B---3--:R-:W-:-:S04]  /*15d10*/  IMAD.WIDE R14, R4, 0x2, R12 ;  /* 0x00000002040e7825 */ /* 0x008fc800078e020c */
        /* <DEDUP_REMOVED lines=8> */
[----:B---3--:R-:W-:Y:S02]  /*15da0*/  IADD3 R4, P0, R14, 0x20, RZ ;  /* 0x000000200e047810 */ /* 0x008fe40007f1e0ff */
        /* <DEDUP_REMOVED lines=8> */
[----:B---3--:R-:W-:Y:S02]  /*15e30*/  IADD3 R4, P0, R14, 0x40, RZ ;  /* 0x000000400e047810 */ /* 0x008fe40007f1e0ff */
        /* <DEDUP_REMOVED lines=144> */
[----:B---3--:R-:W-:Y:S01]  /*16740*/  IADD3 R0, P0, R14, 0xc060, RZ ;  /* 0x0000c0600e007810 */ /* 0x008fe20007f1e0ff */
[----:B------:R-:W3:Y:S03]  /*16750*/  LDC.64 R6, c[0x0][0xc00] ;  /* 0x00030000ff067b82 */ /* 0x000ee60000000a00 */
[----:B------:R-:W-:Y:S01]  /*16760*/  LOP3.LUT R4, R0, 0x380, RZ, 0xc0, !PT ;  /* 0x0000038000047812 */ /* 0x000fe200078ec0ff */
[----:B------:R-:W-:-:S03]  /*16770*/  IMAD.X R15, RZ, RZ, R15, P0 ;  /* 0x000000ffff0f7224 */ /* 0x000fc600000e060f */
[----:B------:R-:W-:-:S04]  /*16780*/  SHF.R.U64 R4, R4, 0x3, RZ ;  /* 0x0000000304047819 */ /* 0x000fc800000012ff */
[----:B------:R-:W-:Y:S01]  /*16790*/  LOP3.LUT R14, R4, R0, RZ, 0x3c, !PT ;  /* 0x00000000040e7212 */ /* 0x000fe200078e3cff */
[----:B------:R-:W-:-:S03]  /*167a0*/  IMAD.MOV.U32 R4, RZ, RZ, RZ ;  /* 0x000000ffff047224 */ /* 0x000fc600078e00ff */
[----:B------:R-:W-:-:S05]  /*167b0*/  MOV R14, R14 ;  /* 0x0000000e000e7202 */ /* 0x000fca0000000f00 */
[----:B------:R4:W-:Y:S01]  /*167c0*/  STSM.16.M88.4 [R14], R8 ;  /* 0x000000080e007844 */ /* 0x0009e20000000200 */
[----:B---3--:R-:W-:Y:S01]  /*167d0*/  IMAD.WIDE R6, R232, 0x4, R6 ;  /* 0x00000004e8067825 */ /* 0x008fe200078e0206 */
[----:B------:R-:W-:Y:S06]  /*167e0*/  BAR.SYNC.DEFER_BLOCKING 0x1, 0x100 ;  /* 0x0044000000007b1d */ /* 0x000fec0000010000 */
[----:B------:R-:W5:Y:S01]  /*167f0*/  @P1 LDG.E R4, desc[UR38][R6.64] ;  /* 0x0000002606041981 */ /* 0x000f62000c1e1900 */
[----:B------:R-:W-:Y:S01]  /*16800*/  ISETP.NE.U32.AND P0, PT, RZ, UR6, PT ;  /* 0x00000006ff007c0c */ /* 0x000fe2000bf05070 */
[----:B------:R-:W-:Y:S01]  /*16810*/  ULDC UR6, c[0x0][0xa88] ;  /* 0x0002a20000067ab9 */ /* 0x000fe20000000800 */
[----:B------:R-:W-:-:S02]  /*16820*/  IMAD.MOV.U32 R21, RZ, RZ, 0x9b8 ;  /* 0x000009b8ff157424 */ /* 0x000fc400078e00ff */
[----:B------:R-:W-:Y:S01]  /*16830*/  ISETP.NE.AND.EX P0, PT, RZ, UR7, PT, P0 ;  /* 0x00000007ff007c0c */ /* 0x000fe2000bf05300 */
[----:B------:R-:W-:-:S12]  /*16840*/  IMAD.U32 R0, RZ, RZ, UR6 ;  /* 0x00000006ff007e24 */ /* 0x000fd8000f8e00ff */
[----:B----4-:R-:W3:Y:S01]  /*16850*/  @P0 LDC.64 R8, c[0x0][0xc08] ;  /* 0x00030200ff080b82 */ /* 0x010ee20000000a00 */
[----:B------:R-:W-:-:S04]  /*16860*/  ISETP.GT.AND P2, PT, R231, 0x1, PT ;  /* 0x00000001e700780c */ /* 0x000fc80003f44270 */
[----:B------:R-:W-:-:S04]  /*16870*/  SEL R21, R21, 0x978, P2 ;  /* 0x0000097815157807 */ /* 0x000fc80001000000 */
[----:B------:R4:W0:Y:S01]  /*16880*/  LDC.64 R10, c[0x0][R21+0x220] ;  /* 0x00008800150a7b82 */ /* 0x0008220000000a00 */
[----:B---3--:R-:W-:-:S05]  /*16890*/  @P0 IMAD.WIDE R8, R232, 0x4, R8 ;  /* 0x00000004e8080825 */ /* 0x008fca00078e0208 */
[----:B------:R3:W5:Y:S02]  /*168a0*/  @P0 LDG.E R0, desc[UR38][R8.64] ;  /* 0x0000002608000981 */ /* 0x000764000c1e1900 */
[----:B---3--:R4:W3:Y:S01]  /*168b0*/  LDC.64 R8, c[0x0][R21+0x218] ;  /* 0x0000860015087b82 */ /* 0x0088e20000000a00 */
[----:B0-----:R-:W-:Y:S05]  /*168c0*/  @P0 BRA `(.L_x_2841) ;  /* 0x0000000000100947 */ /* 0x001fea0003800000 */
[----:B------:R-:W-:Y:S05]  /*168d0*/  @!P1 BRA `(.L_x_2841) ;  /* 0x00000000000c9947 */ /* 0x000fea0003800000 */
[----:B-----5:R-:W2:Y:S04]  /*168e0*/  LDG.E R0, desc[UR38][R6.64] ;  /* 0x0000002606007981 */ /* 0x020ea8000c1e1900 */
[----:B------:R-:W2:Y:S02]  /*168f0*/  LDG.E R6, desc[UR38][R6.64+0x4] ;  /* 0x0000042606067981 */ /* 0x000ea4000c1e1900 */
[----:B--2---:R-:W-:-:S07]  /*16900*/  IMAD.IADD R0, R6, 0x1, -R0 ;  /* 0x0000000106007824 */ /* 0x004fce00078e0a00 */
.L_x_2841:
[----:B------:R-:W4:Y:S01]  /*16910*/  LDL R159, [R1+0x6c] ;  /* 0x00006c00019f7983 */ /* 0x000f220000100800 */
[----:B------:R-:W0:Y:S03]  /*16920*/  LDC R157, c[0x0][0xbe8] ;  /* 0x0002fa00ff9d7b82 */ /* 0x000e260000000800 */
[----:B------:R-:W4:Y:S01]  /*16930*/  LDL R158, [R1+0x64] ;  /* 0x00006400019e7983 */ /* 0x000f220000100800 */
[----:B------:R-:W-:Y:S02]  /*16940*/  ISETP.NE.U32.AND P0, PT, RZ, UR4, PT ;  /* 0x00000004ff007c0c */ /* 0x000fe4000bf05070 */
[----:B------:R-:W-:Y:S02]  /*16950*/  SHF.R.S32.HI R5, RZ, 0x1f, R232 ;  /* 0x0000001fff057819 */ /* 0x000fe400000114e8 */
[----:B------:R-:W1:Y:S01]  /*16960*/  LDC.64 R14, c[0x0][R21+0x228] ;  /* 0x00008a00150e7b82 */ /* 0x000e620000000a00 */
[----:B------:R-:W-:-:S04]  /*16970*/  ISETP.NE.AND.EX P0, PT, RZ, UR5, PT, P0 ;  /* 0x00000005ff007c0c */ /* 0x000fc8000bf05300 */
[----:B------:R-:W-:Y:S02]  /*16980*/  SEL R6, R232, RZ, !P0 ;  /* 0x000000ffe8067207 */ /* 0x000fe40004000000 */
[----:B------:R-:W-:-:S03]  /*16990*/  SEL R5, R5, RZ, !P0 ;  /* 0x000000ff05057207 */ /* 0x000fc60004000000 */
[----:B--2---:R-:W-:-:S04]  /*169a0*/  IMAD R152, R11, R6, RZ ;  /* 0x000000060b987224 */ /* 0x004fc800078e02ff */
[----:B------:R-:W-:Y:S01]  /*169b0*/  IMAD R152, R10, R5, R152 ;  /* 0x000000050a987224 */ /* 0x000fe200078e0298 */
[----:B0-----:R-:W-:Y:S01]  /*169c0*/  ISETP.NE.AND P1, PT, R157, 0x1, PT ;  /* 0x000000019d00780c */ /* 0x001fe20003f25270 */
[-C--:B---3--:R-:W-:Y:S02]  /*169d0*/  IMAD R5, R9, R224.reuse, RZ ;  /* 0x000000e009057224 */ /* 0x088fe400078e02ff */
[----:B------:R-:W-:-:S04]  /*169e0*/  IMAD.WIDE.U32 R8, R8, R224, RZ ;  /* 0x000000e008087225 */ /* 0x000fc800078e00ff */
[----:B------:R-:W-:-:S04]  /*169f0*/  IMAD.WIDE.U32 R10, R10, R6, RZ ;  /* 0x000000060a0a7225 */ /* 0x000fc800078e00ff */
[----:B------:R-:W-:Y:S01]  /*16a00*/  IMAD.IADD R156, R9, 0x1, R5 ;  /* 0x00000001099c7824 */ /* 0x000fe200078e0205 */
[----:B-----5:R-:W-:Y:S01]  /*16a10*/  IADD3 R7, P0, P3, R10, R8, R4 ;  /* 0x000000080a077210 */ /* 0x020fe20007b1e004 */
[----:B------:R-:W0:Y:S01]  /*16a20*/  @P1 LDC R9, c[0x0][0xbec] ;  /* 0x0002fb00ff091b82 */ /* 0x000e220000000800 */
[----:B------:R-:W-:Y:S01]  /*16a30*/  SEL R10, R235, RZ, P2 ;  /* 0x000000ffeb0a7207 */ /* 0x000fe20001000000 */
[----:B------:R-:W-:Y:S01]  /*16a40*/  IMAD.IADD R152, R11, 0x1, R152 ;  /* 0x000000010b987824 */ /* 0x000fe200078e0298 */
[----:B------:R-:W-:Y:S01]  /*16a50*/  SHF.R.S32.HI R5, RZ, 0x1f, R4 ;  /* 0x0000001fff057819 */ /* 0x000fe20000011404 */
[----:B------:R-:W-:-:S04]  /*16a60*/  IMAD R0, R0, R157, RZ ;  /* 0x0000009d00007224 */ /* 0x000fc800078e02ff */
[----:B------:R-:W2:Y:S01]  /*16a70*/  @P1 LDC R8, c[0x0][0xbf0] ;  /* 0x0002fc00ff081b82 */ /* 0x000ea20000000800 */
[-C--:B-1----:R-:W-:Y:S02]  /*16a80*/  IMAD R15, R15, R10.reuse, RZ ;  /* 0x0000000a0f0f7224 */ /* 0x082fe400078e02ff */
[----:B------:R-:W-:Y:S01]  /*16a90*/  IMAD.WIDE.U32 R10, R14, R10, RZ ;  /* 0x0000000a0e0a7225 */ /* 0x000fe200078e00ff */
[----:B------:R-:W-:-:S03]  /*16aa0*/  IADD3.X R14, R152, R156, R5, P0, P3 ;  /* 0x0000009c980e7210 */ /* 0x000fc600007e6405 */
[----:B------:R-:W-:Y:S02]  /*16ab0*/  IMAD.IADD R152, R215, 0x1, R213 ;  /* 0x00000001d7987824 */ /* 0x000fe400078e02d5 */
[----:B------:R-:W-:Y:S02]  /*16ac0*/  IMAD.IADD R15, R11, 0x1, R15 ;  /* 0x000000010b0f7824 */ /* 0x000fe400078e020f */
[----:B0-----:R-:W-:-:S04]  /*16ad0*/  @P1 IMAD.HI.U32 R9, R152, R9, RZ ;  /* 0x0000000998091227 */ /* 0x001fc800078e00ff */
[----:B------:R-:W-:Y:S01]  /*16ae0*/  IMAD.MOV.U32 R156, RZ, RZ, R152 ;  /* 0x000000ffff9c7224 */ /* 0x000fe200078e0098 */
[----:B--2---:R-:W-:Y:S02]  /*16af0*/  @P1 SHF.R.U32.HI R156, RZ, R8, R9 ;  /* 0x00000008ff9c1219 */ /* 0x004fe40000011609 */
[----:B------:R4:W0:Y:S02]  /*16b00*/  LDC.64 R8, c[0x0][R21+0x210] ;  /* 0x0000840015087b82 */ /* 0x0008240000000a00 */
[----:B------:R-:W-:Y:S02]  /*16b10*/  IADD3 R10, P0, P3, R156, R7, R10 ;  /* 0x000000079c0a7210 */ /* 0x000fe40007b1e00a */
[----:B------:R-:W-:-:S04]  /*16b20*/  SHF.R.S32.HI R7, RZ, 0x1f, R156 ;  /* 0x0000001fff077819 */ /* 0x000fc8000001149c */
[----:B------:R-:W-:Y:S01]  /*16b30*/  IADD3.X R11, R7, R14, R15, P0, P3 ;  /* 0x0000000e070b7210 */ /* 0x000fe200007e640f */
[----:B----4-:R-:W-:Y:S01]  /*16b40*/  IMAD.MOV R21, RZ, RZ, -R156 ;  /* 0x000000ffff157224 */ /* 0x010fe200078e0a9c */
[----:B------:R-:W1:Y:S03]  /*16b50*/  LDC.64 R14, c[0x0][0xba8] ;  /* 0x0002ea00ff0e7b82 */ /* 0x000e660000000a00 */
[----:B------:R-:W-:-:S05]  /*16b60*/  IMAD R21, R157, R21, R152 ;  /* 0x000000159d157224 */ /* 0x000fca00078e0298 */
[----:B------:R-:W-:Y:S01]  /*16b70*/  SHF.R.S32.HI R7, RZ, 0x1f, R21 ;  /* 0x0000001fff077819 */ /* 0x000fe20000011415 */
[----:B-1----:R-:W1:Y:S08]  /*16b80*/  @!P2 LDC R14, c[0x0][0xb50] ;  /* 0x0002d400ff0eab82 */ /* 0x002e700000000800 */
[----:B------:R-:W2:Y:S01]  /*16b90*/  @!P2 LDC R15, c[0x0][0xb54] ;  /* 0x0002d500ff0fab82 */ /* 0x000ea20000000800 */
[----:B0-----:R-:W-:-:S02]  /*16ba0*/  IMAD R9, R9, R21, RZ ;  /* 0x0000001509097224 */ /* 0x001fc400078e02ff */
[----:B------:R-:W-:-:S04]  /*16bb0*/  IMAD.WIDE.U32 R10, R8, R21, R10 ;  /* 0x00000015080a7225 */ /* 0x000fc800078e000a */
[----:B------:R-:W-:-:S04]  /*16bc0*/  IMAD R7, R8, R7, R9 ;  /* 0x0000000708077224 */ /* 0x000fc800078e0209 */
[----:B------:R-:W-:Y:S01]  /*16bd0*/  IMAD.IADD R7, R11, 0x1, R7 ;  /* 0x000000010b077824 */ /* 0x000fe200078e0207 */
[----:B-1----:R-:W-:-:S05]  /*16be0*/  LEA R14, P0, R10, R14, 0x2 ;  /* 0x0000000e0a0e7211 */ /* 0x002fca00078010ff */
[----:B------:R-:W-:Y:S01]  /*16bf0*/  SHFL.IDX PT, R8, R14, RZ, 0x1c1f ;  /* 0x001c1fff0e087589 */ /* 0x000fe200000e0000 */
[----:B--2---:R-:W-:-:S03]  /*16c00*/  LEA.HI.X R7, R10, R15, R7, 0x2, P0 ;  /* 0x0000000f0a077211 */ /* 0x004fc600000f1407 */
[----:B------:R-:W-:Y:S04]  /*16c10*/  SHFL.IDX PT, R10, R14, 0x1, 0x1c1f ;  /* 0x003c1f000e0a7f89 */ /* 0x000fe800000e0000 */
[----:B------:R-:W0:Y:S04]  /*16c20*/  SHFL.IDX PT, R9, R7, RZ, 0x1c1f ;  /* 0x001c1fff07097589 */ /* 0x000e2800000e0000 */
[----:B------:R1:W2:Y:S01]  /*16c30*/  SHFL.IDX PT, R11, R7, 0x1, 0x1c1f ;  /* 0x003c1f00070b7f89 */ /* 0x0002a200000e0000 */
[----:B------:R-:W-:Y:S01]  /*16c40*/  IMAD.IADD R21, R159, 0x1, R213 ;  /* 0x000000019f157824 */ /* 0x000fe200078e02d5 */
[----:B------:R-:W-:-:S03]  /*16c50*/  LOP3.LUT P0, RZ, R158, 0x3, RZ, 0xc0, !PT ;  /* 0x000000039eff7812 */ /* 0x000fc6000780c0ff */
[C---:B-1----:R-:W-:Y:S01]  /*16c60*/  VIADD R7, R21.reuse, 0x8 ;  /* 0x0000000815077836 */ /* 0x042fe20000000000 */
[----:B------:R-:W-:-:S04]  /*16c70*/  ISETP.GE.OR P3, PT, R21, R0, P0 ;  /* 0x000000001500720c */ /* 0x000fc80000766670 */
[----:B------:R-:W-:-:S09]  /*16c80*/  ISETP.GE.OR P0, PT, R7, R0, P0 ;  /* 0x000000000700720c */ /* 0x000fd20000706670 */
[----:B0-----:R0:W-:Y:S04]  /*16c90*/  @!P3 ST.E desc[UR38][R8.64], R20 ;  /* 0x000000140800b985 */ /* 0x0011e8000c101926 */
[----:B--2---:R0:W-:Y:S01]  /*16ca0*/  @!P0 ST.E desc[UR38][R10.64], R3 ;  /* 0x000000030a008985 */ /* 0x0041e2000c101926 */
[----:B------:R-:W-:Y:S05]  /*16cb0*/  @P2 BRA `(.L_x_2842) ;  /* 0x0000001000382947 */ /* 0x000fea0003800000 */
[----:B0-----:R-:W0:Y:S01]  /*16cc0*/  S2R R3, SR_TID.X ;  /* 0x0000000000037919 */ /* 0x001e220000002100 */
        /* <DEDUP_REMOVED lines=10> */
[----:B------:R-:W-:Y:S02]  /*16d70*/  IADD3 R41, P4, R12, 0x4000, RZ ;  /* 0x000040000c297810 */ /* 0x000fe40007f9e0ff */
[----:B------:R-:W-:Y:S02]  /*16d80*/  LOP3.LUT R28, R29, 0x380, RZ, 0xc0, !PT ;  /* 0x000003801d1c7812 */ /* 0x000fe400078ec0ff */
[----:B------:R-:W-:-:S02]  /*16d90*/  LOP3.LUT R32, R33, 0x380, RZ, 0xc0, !PT ;  /* 0x0000038021207812 */ /* 0x000fc400078ec0ff */
[----:B------:R-:W-:Y:S02]  /*16da0*/  LOP3.LUT R36, R37, 0x380, RZ, 0xc0, !PT ;  /* 0x0000038025247812 */ /* 0x000fe400078ec0ff */
[----:B------:R-:W-:Y:S02]  /*16db0*/  LOP3.LUT R40, R41, 0x380, RZ, 0xc0, !PT ;  /* 0x0000038029287812 */ /* 0x000fe400078ec0ff */
[----:B------:R-:W-:Y:S02]  /*16dc0*/  IADD3 R45, P5, R12, 0x5000, RZ ;  /* 0x000050000c2d7810 */ /* 0x000fe40007fbe0ff */
[----:B------:R-:W-:Y:S02]  /*16dd0*/  SHF.R.U64 R28, R28, 0x3, RZ ;  /* 0x000000031c1c7819 */ /* 0x000fe400000012ff */
[----:B------:R-:W-:Y:S02]  /*16de0*/  SHF.R.U64 R32, R32, 0x3, RZ ;  /* 0x0000000320207819 */ /* 0x000fe400000012ff */
[----:B------:R-:W-:-:S02]  /*16df0*/  SHF.R.U64 R36, R36, 0x3, RZ ;  /* 0x0000000324247819 */ /* 0x000fc400000012ff */
        /* <DEDUP_REMOVED lines=17> */
[----:B------:R-:W-:Y:S02]  /*16f10*/  SHF.R.U64 R44, R44, 0x3, RZ ;  /* 0x000000032c2c7819 */ /* 0x000fe400000012ff */
[----:B------:R-:W-:Y:S01]  /*16f20*/  LOP3.LUT R48, R49, 0x380, RZ, 0xc0, !PT ;  /* 0x0000038031307812 */ /* 0x000fe200078ec0ff */
[----:B------:R-:W5:Y:S01]  /*16f30*/  LD.E.128 R36, desc[UR38][R36.64] ;  /* 0x0000002624247980 */ /* 0x000f62000c101d00 */
[----:B------:R-:W-:Y:S02]  /*16f40*/  LOP3.LUT R52, R53, 0x380, RZ, 0xc0, !PT ;  /* 0x0000038035347812 */ /* 0x000fe400078ec0ff */
[----:B------:R-:W-:Y:S01]  /*16f50*/  LOP3.LUT R56, R57, 0x380, RZ, 0xc0, !PT ;  /* 0x0000038039387812 */ /* 0x000fe200078ec0ff */
[----:B------:R-:W5:Y:S01]  /*16f60*/  LD.E.128 R40, desc[UR38][R40.64] ;  /* 0x0000002628287980 */ /* 0x000f62000c101d00 */
[----:B------:R-:W-:-:S02]  /*16f70*/  LOP3.LUT R60, R61, 0x380, RZ, 0xc0, !PT ;  /* 0x000003803d3c7812 */ /* 0x000fc400078ec0ff */
[----:B------:R-:W-:Y:S01]  /*16f80*/  LOP3.LUT R44, R44, R45, RZ, 0x3c, !PT ;  /* 0x0000002d2c2c7212 */ /* 0x000fe200078e3cff */
[----:B------:R-:W-:Y:S01]  /*16f90*/  IMAD.X R45, RZ, RZ, R13, P5 ;  /* 0x000000ffff2d7224 */ /* 0x000fe200028e060d */
[----:B------:R-:W-:Y:S02]  /*16fa0*/  IADD3 R65, P5, R12, 0xa000, RZ ;  /* 0x0000a0000c417810 */ /* 0x000fe40007fbe0ff */
[----:B------:R-:W-:Y:S02]  /*16fb0*/  SHF.R.U64 R48, R48, 0x3, RZ ;  /* 0x0000000330307819 */ /* 0x000fe400000012ff */
[----:B------:R-:W-:Y:S01]  /*16fc0*/  SHF.R.U64 R52, R52, 0x3, RZ ;  /* 0x0000000334347819 */ /* 0x000fe200000012ff */
[----:B------:R-:W5:Y:S01]  /*16fd0*/  LD.E.128 R44, desc[UR38][R44.64] ;  /* 0x000000262c2c7980 */ /* 0x000f62000c101d00 */
[----:B------:R-:W-:Y:S02]  /*16fe0*/  SHF.R.U64 R56, R56, 0x3, RZ ;  /* 0x0000000338387819 */ /* 0x000fe400000012ff */
[----:B------:R-:W-:-:S02]  /*16ff0*/  SHF.R.U64 R60, R60, 0x3, RZ ;  /* 0x000000033c3c7819 */ /* 0x000fc400000012ff */
        /* <DEDUP_REMOVED lines=15> */
[----:B------:R-:W-:Y:S01]  /*170f0*/  LOP3.LUT R11, R12, 0x380, RZ, 0xc0, !PT ;  /* 0x000003800c0b7812 */ /* 0x000fe200078ec0ff */
[----:B------:R-:W5:Y:S01]  /*17100*/  LD.E.128 R56, desc[UR38][R56.64] ;  /* 0x0000002638387980 */ /* 0x000f62000c101d00 */
[----:B------:R-:W-:Y:S02]  /*17110*/  SHF.R.U64 R64, R64, 0x3, RZ ;  /* 0x0000000340407819 */ /* 0x000fe400000012ff */
[----:B------:R-:W-:Y:S01]  /*17120*/  LOP3.LUT R68, R69, 0x380, RZ, 0xc0, !PT ;  /* 0x0000038045447812 */ /* 0x000fe200078ec0ff */
[----:B------:R-:W5:Y:S01]  /*17130*/  LD.E.128 R60, desc[UR38][R60.64] ;  /* 0x000000263c3c7980 */ /* 0x000f62000c101d00 */
[----:B------:R-:W-:-:S02]  /*17140*/  LOP3.LUT R72, R73, 0x380, RZ, 0xc0, !PT ;  /* 0x0000038049487812 */ /* 0x000fc400078ec0ff */
[----:B------:R-:W-:Y:S02]  /*17150*/  LOP3.LUT R76, R77, 0x380, RZ, 0xc0, !PT ;  /* 0x000003804d4c7812 */ /* 0x000fe400078ec0ff */
[----:B------:R-:W-:Y:S02]  /*17160*/  LOP3.LUT R80, R81, 0x380, RZ, 0xc0, !PT ;  /* 0x0000038051507812 */ /* 0x000fe400078ec0ff */
[----:B------:R-:W-:Y:S02]  /*17170*/  SHF.R.U64 R11, R11, 0x3, RZ ;  /* 0x000000030b0b7819 */ /* 0x000fe400000012ff */
[----:B------:R-:W-:Y:S01]  /*17180*/  LOP3.LUT R64, R64, R65, RZ, 0x3c, !PT ;  /* 0x0000004140407212 */ /* 0x000fe200078e3cff */
[----:B------:R-:W-:Y:S01]  /*17190*/  IMAD.X R65, RZ, RZ, R13, P5 ;  /* 0x000000ffff417224 */ /* 0x000fe200028e060d */
[----:B------:R-:W-:Y:S02]  /*171a0*/  IADD3 R10, P5, R12, 0xf000, RZ ;  /* 0x0000f0000c0a7810 */ /* 0x000fe40007fbe0ff */
[----:B------:R-:W-:-:S02]  /*171b0*/  SHF.R.U64 R68, R68, 0x3, RZ ;  /* 0x0000000344447819 */ /* 0x000fc400000012ff */
[----:B------:R-:W-:Y:S01]  /*171c0*/  SHF.R.U64 R72, R72, 0x3, RZ ;  /* 0x0000000348487819 */ /* 0x000fe200000012ff */
[--C-:B------:R-:W-:Y:S01]  /*171d0*/  IMAD.X R85, RZ, RZ, R13.reuse, P5 ;  /* 0x000000ffff557224 */ /* 0x100fe200028e060d */
[----:B------:R-:W-:Y:S01]  /*171e0*/  SHF.R.U64 R76, R76, 0x3, RZ ;  /* 0x000000034c4c7819 */ /* 0x000fe200000012ff */
[----:B------:R-:W5:Y:S01]  /*171f0*/  LD.E.128 R64, desc[UR38][R64.64] ;  /* 0x0000002640407980 */ /* 0x000f62000c101d00 */
[----:B------:R-:W-:Y:S02]  /*17200*/  SHF.R.U64 R80, R80, 0x3, RZ ;  /* 0x0000000350507819 */ /* 0x000fe400000012ff */
[----:B------:R-:W-:Y:S02]  /*17210*/  LOP3.LUT R12, R11, R12, RZ, 0x3c, !PT ;  /* 0x0000000c0b0c7212 */ /* 0x000fe400078e3cff */
        /* <DEDUP_REMOVED lines=9> */
[----:B------:R-:W-:-:S02]  /*172b0*/  LOP3.LUT R9, R10, 0x380, RZ, 0xc0, !PT ;  /* 0x000003800a097812 */ /* 0x000fc400078ec0ff */
[----:B------:R-:W-:Y:S01]  /*172c0*/  LOP3.LUT R8, R8, 0xfffffff8, RZ, 0xc0, !PT ;  /* 0xfffffff808087812 */ /* 0x000fe200078ec0ff */
[----:B------:R-:W5:Y:S01]  /*172d0*/  LD.E.128 R68, desc[UR38][R68.64] ;  /* 0x0000002644447980 */ /* 0x000f62000c101d00 */
[----:B------:R-:W-:Y:S02]  /*172e0*/  SHF.R.U64 R9, R9, 0x3, RZ ;  /* 0x0000000309097819 */ /* 0x000fe400000012ff */
[----:B------:R-:W-:Y:S01]  /*172f0*/  SHF.R.S32.HI R11, RZ, 0x1f, R6 ;  /* 0x0000001fff0b7819 */ /* 0x000fe20000011406 */
[----:B------:R-:W5:Y:S01]  /*17300*/  LD.E.128 R72, desc[UR38][R72.64] ;  /* 0x0000002648487980 */ /* 0x000f62000c101d00 */
[----:B------:R-:W-:Y:S01]  /*17310*/  LOP3.LUT R84, R9, R10, RZ, 0x3c, !PT ;  /* 0x0000000a09547212 */ /* 0x000fe200078e3cff */
[----:B0-----:R-:W0:Y:S01]  /*17320*/  @P1 LDC R13, c[0x0][0xbec] ;  /* 0x0002fb00ff0d1b82 */ /* 0x001e220000000800 */
[----:B------:R-:W-:Y:S01]  /*17330*/  IMAD.IADD R8, R3, 0x1, -R8 ;  /* 0x0000000103087824 */ /* 0x000fe200078e0a08 */
[----:B------:R-:W5:Y:S04]  /*17340*/  LD.E.128 R76, desc[UR38][R76.64] ;  /* 0x000000264c4c7980 */ /* 0x000f68000c101d00 */
[----:B------:R-:W5:Y:S02]  /*17350*/  LD.E.128 R80, desc[UR38][R80.64] ;  /* 0x0000002650507980 */ /* 0x000f64000c101d00 */
[----:B------:R-:W1:Y:S01]  /*17360*/  @P1 LDC R12, c[0x0][0xbf0] ;  /* 0x0002fc00ff0c1b82 */ /* 0x000e620000000800 */
[C---:B------:R-:W-:Y:S01]  /*17370*/  IMAD R9, R4.reuse, UR5, R5 ;  /* 0x0000000504097c24 */ /* 0x040fe2000f8e0205 */
[----:B------:R-:W5:Y:S01]  /*17380*/  LD.E.128 R84, desc[UR38][R84.64] ;  /* 0x0000002654547980 */ /* 0x000f62000c101d00 */
[----:B------:R-:W-:Y:S01]  /*17390*/  IMAD.WIDE.U32 R4, R4, UR4, RZ ;  /* 0x0000000404047c25 */ /* 0x000fe2000f8e00ff */
[----:B------:R-:W-:Y:S01]  /*173a0*/  ULDC.64 UR4, c[0x0][0xae8] ;  /* 0x0002ba0000047ab9 */ /* 0x000fe20000000a00 */
[----:B------:R-:W-:Y:S01]  /*173b0*/  @!PT LDS RZ, [RZ] ;  /* 0x00000000fffff984 */ /* 0x000fe20000000800 */
[----:B------:R-:W-:Y:S01]  /*173c0*/  @!PT LDS RZ, [RZ] ;  /* 0x00000000fffff984 */ /* 0x000fe20000000800 */
[----:B------:R-:W-:Y:S01]  /*173d0*/  @!PT LDS RZ, [RZ] ;  /* 0x00000000fffff984 */ /* 0x000fe20000000800 */
[----:B------:R-:W-:Y:S01]  /*173e0*/  @!PT LDS RZ, [RZ] ;  /* 0x00000000fffff984 */ /* 0x000fe20000000800 */
[----:B------:R2:W-:Y:S06]  /*173f0*/  MEMBAR.ALL.CTA ;  /* 0x0000000000007992 */ /* 0x0005ec0000008000 */
[----:B--2---:R-:W2:Y:S01]  /*17400*/  FENCE.VIEW.ASYNC.S ;  /* 0x00000000000073c6 */ /* 0x004ea20000000000 */
[----:B------:R-:W-:-:S02]  /*17410*/  IMAD R8, R8, 0x20, R7 ;  /* 0x0000002008087824 */ /* 0x000fc400078e0207 */
[----:B------:R-:W-:Y:S02]  /*17420*/  IMAD.IADD R5, R5, 0x1, R9 ;  /* 0x0000000105057824 */ /* 0x000fe400078e0209 */
[----:B------:R-:W-:Y:S02]  /*17430*/  IMAD.IADD R10, R213, 0x1, R8 ;  /* 0x00000001d50a7824 */ /* 0x000fe400078e0208 */
[----:B------:R-:W-:-:S04]  /*17440*/  IMAD.WIDE.U32 R4, R224, UR4, R4 ;  /* 0x00000004e0047c25 */ /* 0x000fc8000f8e0004 */
[----:B0-----:R-:W-:-:S04]  /*17450*/  @P1 IMAD.HI.U32 R3, R10, R13, RZ ;  /* 0x0000000d0a031227 */ /* 0x001fc800078e00ff */
[----:B------:R-:W-:Y:S01]  /*17460*/  IMAD R5, R224, UR5, R5 ;  /* 0x00000005e0057c24 */ /* 0x000fe2000f8e0205 */
[----:B------:R-:W-:Y:S01]  /*17470*/  ULDC.64 UR4, c[0x0][0xaf0] ;  /* 0x0002bc0000047ab9 */ /* 0x000fe20000000a00 */
[----:B------:R-:W-:Y:S01]  /*17480*/  IMAD.MOV.U32 R9, RZ, RZ, R10 ;  /* 0x000000ffff097224 */ /* 0x000fe200078e000a */
[----:B-1----:R-:W-:Y:S01]  /*17490*/  @P1 SHF.R.U32.HI R9, RZ, R12, R3 ;  /* 0x0000000cff091219 */ /* 0x002fe20000011603 */
[----:B------:R-:W-:Y:S02]  /*174a0*/  IMAD R11, R11, UR4, RZ ;  /* 0x000000040b0b7c24 */ /* 0x000fe4000f8e02ff */
[----:B------:R-:W-:Y:S01]  /*174b0*/  IMAD.WIDE.U32 R4, R6, UR4, R4 ;  /* 0x0000000406047c25 */ /* 0x000fe2000f8e0004 */
[----:B------:R-:W-:-:S03]  /*174c0*/  SHF.R.S32.HI R3, RZ, 0x1f, R9 ;  /* 0x0000001fff037819 */ /* 0x000fc60000011409 */
[----:B------:R-:W-:Y:S01]  /*174d0*/  IMAD R11, R6, UR5, R11 ;  /* 0x00000005060b7c24 */ /* 0x000fe2000f8e020b */
[----:B------:R-:W-:Y:S01]  /*174e0*/  ULDC.64 UR4, c[0x0][0xae0] ;  /* 0x0002b80000047ab9 */ /* 0x000fe20000000a00 */
[----:B------:R-:W-:Y:S02]  /*174f0*/  IMAD.MOV R8, RZ, RZ, -R9 ;  /* 0x000000ffff087224 */ /* 0x000fe400078e0a09 */
[----:B------:R-:W-:Y:S02]  /*17500*/  IMAD.IADD R5, R5, 0x1, R11 ;  /* 0x0000000105057824 */ /* 0x000fe400078e020b */
[----:B------:R-:W-:Y:S02]  /*17510*/  IMAD R6, R3, UR4, RZ ;  /* 0x0000000403067c24 */ /* 0x000fe4000f8e02ff */
[----:B------:R-:W-:Y:S02]  /*17520*/  IMAD R157, R157, R8, R10 ;  /* 0x000000089d9d7224 */ /* 0x000fe400078e020a */
[----:B------:R-:W-:-:S04]  /*17530*/  IMAD.WIDE.U32 R4, R9, UR4, R4 ;  /* 0x0000000409047c25 */ /* 0x000fc8000f8e0004 */
[----:B------:R-:W-:Y:S01]  /*17540*/  IMAD R9, R9, UR5, R6 ;  /* 0x0000000509097c24 */ /* 0x000fe2000f8e0206 */
[----:B------:R-:W-:Y:S01]  /*17550*/  SHF.R.S32.HI R6, RZ, 0x1f, R157 ;  /* 0x0000001fff067819 */ /* 0x000fe2000001149d */
[----:B------:R-:W-:Y:S02]  /*17560*/  ULDC.64 UR4, c[0x0][0xad8] ;  /* 0x0002b60000047ab9 */ /* 0x000fe40000000a00 */
[----:B------:R-:W-:Y:S02]  /*17570*/  IMAD.IADD R5, R5, 0x1, R9 ;  /* 0x0000000105057824 */ /* 0x000fe400078e0209 */
[----:B------:R-:W-:Y:S02]  /*17580*/  IMAD R6, R6, UR4, RZ ;  /* 0x0000000406067c24 */ /* 0x000fe4000f8e02ff */
[----:B------:R-:W-:Y:S02]  /*17590*/  VIADD R3, R19, 0x22820 ;  /* 0x0002282013037836 */ /* 0x000fe40000000000 */
[----:B------:R-:W-:-:S04]  /*175a0*/  IMAD.WIDE.U32 R4, R157, UR4, R4 ;  /* 0x000000049d047c25 */ /* 0x000fc8000f8e0004 */
[----:B------:R-:W-:Y:S01]  /*175b0*/  IMAD R21, R157, UR5, R6 ;  /* 0x000000059d157c24 */ /* 0x000fe2000f8e0206 */
[----:B------:R-:W-:Y:S01]  /*175c0*/  ULDC.64 UR4, c[0x0][0xa80] ;  /* 0x0002a00000047ab9 */ /* 0x000fe20000000a00 */
[----:B------:R-:W-:Y:S02]  /*175d0*/  PRMT R3, RZ, 0x654, R3 ;  /* 0x00000654ff037816 */ /* 0x000fe40000000003 */
[----:B------:R-:W-:Y:S01]  /*175e0*/  IMAD.IADD R21, R5, 0x1, R21 ;  /* 0x0000000105157824 */ /* 0x000fe200078e0215 */
[C---:B------:R-:W-:Y:S01]  /*175f0*/  LEA R20, P0, R4.reuse, UR4, 0x1 ;  /* 0x0000000404147c11 */ /* 0x040fe2000f8008ff */
[----:B------:R-:W-:Y:S01]  /*17600*/  UMOV UR4, 0xffffffff ;  /* 0xffffffff00047882 */ /* 0x000fe20000000000 */
[----:B--2---:R0:W-:Y:S02]  /*17610*/  SYNCS.ARRIVE.TRANS64.RED.A1T0 RZ, [R3+URZ], RZ ;  /* 0x000000ff03ff79a7 */ /* 0x0041e4000810043f */
[----:B------:R-:W-:Y:S01]  /*17620*/  LEA.HI.X R21, R4, UR5, R21, 0x1, P0 ;  /* 0x0000000504157c11 */ /* 0x000fe200080f0c15 */
[----:B------:R-:W-:Y:S08]  /*17630*/  BRA.DIV UR4, `(.L_x_2843) ;  /* 0x000000d204747947 */ /* 0x000ff0000b800000 */
[----:B0-----:R0:W1:Y:S04]  /*17640*/  SHFL.IDX PT, R3, R21, RZ, 0x181f ;  /* 0x00181fff15037589 */ /* 0x00106800000e0000 */
[----:B------:R0:W2:Y:S02]  /*17650*/  SHFL.IDX PT, R14, R20, RZ, 0x181f ;  /* 0x00181fff140e7589 */ /* 0x0000a400000e0000 */
.L_x_3085:
[----:B------:R-:W-:Y:S01]  /*17660*/  IMAD.IADD R213, R7, 0x1, R213 ;  /* 0x0000000107d57824 */ /* 0x000fe200078e02d5 */
        /* <DEDUP_REMOVED lines=14> */
[-C--:B------:R-:W-:Y:S02]  /*17750*/  @!P2 LEA R6, P4, R223, R14.reuse, 0x1 ;  /* 0x0000000edf06a211 */ /* 0x080fe400078808ff */
[----:B-1----:R-:W-:Y:S02]  /*17760*/  @!P3 LEA.HI.X R5, R212, R3, R8, 0x1, P5 ;  /* 0x00000003d405b211 */ /* 0x002fe400028f0c08 */
[----:B------:R-:W-:-:S02]  /*17770*/  @!P1 LEA R8, P5, R222, R14, 0x1 ;  /* 0x0000000ede089211 */ /* 0x000fc400078a08ff */
[-C--:B------:R-:W-:Y:S01]  /*17780*/  @!P2 LEA.HI.X R7, R223, R3.reuse, R10, 0x1, P4 ;  /* 0x00000003df07a211 */ /* 0x080fe200020f0c0a */
        /* <DEDUP_REMOVED lines=8> */
.L_x_2845:
[----:B------:R-:W-:Y:S05]  /*17810*/  BSYNC B1 ;  /* 0x0000000000017941 */ /* 0x000fea0003800000 */
.L_x_2844:
[----:B------:R-:W-:Y:S01]  /*17820*/  UMOV UR4, 0xffffffff ;  /* 0xffffffff00047882 */ /* 0x000fe20000000000 */
[----:B---3-5:R-:W-:Y:S02]  /*17830*/  SHF.R.S32.HI R24, RZ, 0x1f, R88 ;  /* 0x0000001fff187819 */ /* 0x028fe40000011458 */
[----:B------:R-:W-:Y:S05]  /*17840*/  BRA.DIV UR4, `(.L_x_2846) ;  /* 0x000000d204247947 */ /* 0x000fea000b800000 */
[----:B-1----:R1:W3:Y:S04]  /*17850*/  SHFL.IDX PT, R3, R21, 0x1, 0x181f ;  /* 0x00381f0015037f89 */ /* 0x0022e800000e0000 */
[----:B--2---:R1:W2:Y:S02]  /*17860*/  SHFL.IDX PT, R14, R20, 0x1, 0x181f ;  /* 0x00381f00140e7f89 */ /* 0x0042a400000e0000 */
.L_x_3089:
        /* <DEDUP_REMOVED lines=13> */
[CC--:B------:R-:W-:Y:S02]  /*17940*/  @!P2 LEA R6, P4, R223.reuse, R14.reuse, 0x1 ;  /* 0x0000000edf06a211 */ /* 0x0c0fe400078808ff */
[-C--:B---3--:R-:W-:Y:S02]  /*17950*/  @!P3 LEA.HI.X R5, R212, R3.reuse, R8, 0x1, P5 ;  /* 0x00000003d405b211 */ /* 0x088fe400028f0c08 */
[-C--:B------:R-:W-:Y:S02]  /*17960*/  @!P1 LEA R8, P5, R222, R14.reuse, 0x1 ;  /* 0x0000000ede089211 */ /* 0x080fe400078a08ff */
        /* <DEDUP_REMOVED lines=8> */
.L_x_2848:
[----:B------:R-:W-:Y:S05]  /*179f0*/  BSYNC B1 ;  /* 0x0000000000017941 */ /* 0x000fea0003800000 */
.L_x_2847:
[----:B------:R-:W-:-:S03]  /*17a00*/  UMOV UR4, 0xffffffff ;  /* 0xffffffff00047882 */ /* 0x000fc60000000000 */
[----:B------:R-:W-:Y:S05]  /*17a10*/  BRA.DIV UR4, `(.L_x_2849) ;  /* 0x000000ce04f87947 */ /* 0x000fea000b800000 */
[----:B---3--:R3:W0:Y:S04]  /*17a20*/  SHFL.IDX PT, R3, R21, 0x2, 0x181f ;  /* 0x00581f0015037f89 */ /* 0x00862800000e0000 */
[----:B--2---:R3:W2:Y:S02]  /*17a30*/  SHFL.IDX PT, R14, R20, 0x2, 0x181f ;  /* 0x00581f00140e7f89 */ /* 0x0046a400000e0000 */
.L_x_3093:
        /* <DEDUP_REMOVED lines=14> */
[-C--:B0-----:R-:W-:Y:S02]  /*17b20*/  @!P3 LEA.HI.X R9, R212, R3.reuse, R4, 0x1, P5 ;  /* 0x00000003d409b211 */ /* 0x081fe400028f0c04 */
        /* <DEDUP_REMOVED lines=9> */
.L_x_2851:
[----:B------:R-:W-:Y:S05]  /*17bc0*/  BSYNC B1 ;  /* 0x0000000000017941 */ /* 0x000fea0003800000 */
.L_x_2850:
[----:B------:R-:W-:-:S03]  /*17bd0*/  UMOV UR4, 0xffffffff ;  /* 0xffffffff00047882 */ /* 0x000fc60000000000 */
[----:B------:R-:W-:Y:S05]  /*17be0*/  BRA.DIV UR4, `(.L_x_2852) ;  /* 0x000000ce04cc7947 */ /* 0x000fea000b800000 */
[----:B0-----:R0:W0:Y:S04]  /*17bf0*/  SHFL.IDX PT, R3, R21, 0x3, 0x181f ;  /* 0x00781f0015037f89 */ /* 0x00102800000e0000 */
[----:B--2-4-:R2:W4:Y:S02]  /*17c00*/  SHFL.IDX PT, R14, R20, 0x3, 0x181f ;  /* 0x00781f00140e7f89 */ /* 0x01452400000e0000 */
.L_x_3097:
[----:B------:R-:W-:-:S05]  /*17c10*/  VIADD R5, R213, 0x60 ;  /* 0x00000060d5057836 */ /* 0x000fca0000000000 */
        /* <DEDUP_REMOVED lines=9> */
[-C--:B----4-:R-:W-:Y:S02]  /*17cb0*/  @!P3 LEA R4, P0, R212, R14.reuse, 0x1 ;  /* 0x0000000ed404b211 */ /* 0x090fe400078008ff */
[CC--:B------:R-:W-:Y:S02]  /*17cc0*/  @!P4 LEA R6, P1, R223.reuse, R14.reuse, 0x1 ;  /* 0x0000000edf06c211 */ /* 0x0c0fe400078208ff */
        /* <DEDUP_REMOVED lines=13> */
.L_x_2842:
[----:B0-----:R-:W0:Y:S01]  /*17da0*/  @P1 LDC R9, c[0x0][0xbec] ;  /* 0x0002fb00ff091b82 */ /* 0x001e220000000800 */
[----:B------:R-:W-:Y:S01]  /*17db0*/  ULDC.64 UR4, c[0x0][0xb08] ;  /* 0x0002c20000047ab9 */ /* 0x000fe20000000a00 */
[----:B------:R-:W-:Y:S02]  /*17dc0*/  IMAD.MOV.U32 R3, RZ, RZ, R152 ;  /* 0x000000ffff037224 */ /* 0x000fe400078e0098 */
[----:B------:R-:W-:-:S04]  /*17dd0*/  IMAD R5, R5, UR4, RZ ;  /* 0x0000000405057c24 */ /* 0x000fc8000f8e02ff */
[----:B------:R-:W1:Y:S01]  /*17de0*/  @P1 LDC R8, c[0x0][0xbf0] ;  /* 0x0002fc00ff081b82 */ /* 0x000e620000000800 */
[----:B0-----:R-:W-:-:S05]  /*17df0*/  @P1 IMAD.HI.U32 R9, R152, R9, RZ ;  /* 0x0000000998091227 */ /* 0x001fca00078e00ff */
[----:B-1----:R-:W-:Y:S01]  /*17e00*/  @P1 SHF.R.U32.HI R3, RZ, R8, R9 ;  /* 0x00000008ff031219 */ /* 0x002fe20000011609 */
[C---:B------:R-:W-:Y:S01]  /*17e10*/  IMAD R8, R4.reuse, UR5, R5 ;  /* 0x0000000504087c24 */ /* 0x040fe2000f8e0205 */
[----:B------:R-:W-:Y:S01]  /*17e20*/  SHF.R.S32.HI R9, RZ, 0x1f, R6 ;  /* 0x0000001fff097819 */ /* 0x000fe20000011406 */
[----:B------:R-:W-:Y:S01]  /*17e30*/  IMAD.WIDE.U32 R4, R4, UR4, RZ ;  /* 0x0000000404047c25 */ /* 0x000fe2000f8e00ff */
[----:B------:R-:W-:-:S03]  /*17e40*/  ULDC.64 UR4, c[0x0][0xb38] ;  /* 0x0002ce0000047ab9 */ /* 0x000fc60000000a00 */
        /* <DEDUP_REMOVED lines=8> */
[--C-:B------:R-:W-:Y:S02]  /*17ed0*/  IMAD.MOV R6, RZ, RZ, -R3.reuse ;  /* 0x000000ffff067224 */ /* 0x100fe400078e0a03 */
        /* <DEDUP_REMOVED lines=26> */
.L_x_3100:
        /* <DEDUP_REMOVED lines=22> */
[C---:B-1----:R-:W-:Y:S01]  /*181e0*/  @!P1 LEA R4, P2, R12.reuse, R11, 0x2 ;  /* 0x0000000b0c049211 */ /* 0x042fe200078410ff */
[C---:B------:R-:W-:Y:S02]  /*181f0*/  VIADD R24, R209.reuse, 0xa0 ;  /* 0x000000a0d1187836 */ /* 0x040fe40000000000 */
[C---:B------:R-:W-:Y:S01]  /*18200*/  VIADD R25, R209.reuse, 0xd0 ;  /* 0x000000d0d1197836 */ /* 0x040fe20000000000 */
[----:B------:R-:W-:Y:S01]  /*18210*/  @!P1 LEA.HI.X R5, R12, R10, R13, 0x2, P2 ;  /* 0x0000000a0c059211 */ /* 0x000fe200010f140d */
[C---:B------:R-:W-:Y:S01]  /*18220*/  VIADD R13, R209.reuse, 0x10 ;  /* 0x00000010d10d7836 */ /* 0x040fe20000000000 */
[----:B------:R-:W-:Y:S01]  /*18230*/  SHF.R.S32.HI R24, RZ, 0x1f, R24 ;  /* 0x0000001fff187819 */ /* 0x000fe20000011418 */
[----:B------:R-:W-:Y:S01]  /*18240*/  VIADD R12, R209, 0x20 ;  /* 0x00000020d10c7836 */ /* 0x000fe20000000000 */
[----:B------:R-:W-:Y:S01]  /*18250*/  SHF.R.S32.HI R25, RZ, 0x1f, R25 ;  /* 0x0000001fff197819 */ /* 0x000fe20000011419 */
[----:B------:R1:W-:Y:S01]  /*18260*/  @!P1 ST.E.64 desc[UR38][R4.64], R28 ;  /* 0x0000001c04009985 */ /* 0x0003e2000c101b26 */
[----:B------:R-:W-:-:S02]  /*18270*/  SHF.R.S32.HI R13, RZ, 0x1f, R13 ;  /* 0x0000001fff0d7819 */ /* 0x000fc4000001140d */
        /* <DEDUP_REMOVED lines=31> */
[-C--:B------:R-:W-:Y:S02]  /*18470*/  @!P3 LEA.HI.X R5, R8, R10.reuse, R9, 0x2, P2 ;  /* 0x0000000a0805b211 */ /* 0x080fe400010f1409 */
[----:B------:R-:W-:Y:S02]  /*18480*/  ISETP.GE.AND P2, PT, R13, UR4, PT ;  /* 0x000000040d007c0c */ /* 0x000fe4000bf46270 */
[C---:B------:R-:W-:Y:S01]  /*18490*/  @!P1 LEA R8, P4, R12.reuse, R11, 0x2 ;  /* 0x0000000b0c089211 */ /* 0x040fe200078810ff */
        /* <DEDUP_REMOVED lines=108> */
[----:B------:R-:W-:Y:S01]  /*18b60*/  ISETP.GE.AND P3, PT, R24, UR4, PT ;  /* 0x0000000418007c0c */ /* 0x000fe2000bf66270 */
[----:B------:R-:W-:Y:S01]  /*18b70*/  VIADD R21, R209, 0xc8 ;  /* 0x000000c8d1157836 */ /* 0x000fe20000000000 */
[C---:B--2---:R-:W-:Y:S01]  /*18b80*/  @!P1 LEA R8, P5, R13.reuse, R11, 0x2 ;  /* 0x0000000b0d089211 */ /* 0x044fe200078a10ff */
[----:B------:R1:W-:Y:S03]  /*18b90*/  @!P4 ST.E.64 desc[UR38][R4.64], R112 ;  /* 0x000000700400c985 */ /* 0x0003e6000c101b26 */
        /* <DEDUP_REMOVED lines=8> */
[-C--:B------:R-:W-:Y:S02]  /*18c20*/  @!P0 LEA.HI.X R5, R12, R10.reuse, R13, 0x2, P4 ;  /* 0x0000000a0c058211 */ /* 0x080fe400020f140d */
[-C--:B------:R-:W-:Y:S02]  /*18c30*/  @!P3 LEA R12, P4, R24, R11.reuse, 0x2 ;  /* 0x0000000b180cb211 */ /* 0x080fe400078810ff */
[----:B--2---:R-:W-:Y:S01]  /*18c40*/  @!P2 LEA R8, P5, R14, R11, 0x2 ;  /* 0x0000000b0e08a211 */ /* 0x004fe200078a10ff */
[----:B------:R1:W-:Y:S01]  /*18c50*/  @!P0 ST.E.64 desc[UR38][R4.64], R120 ;  /* 0x0000007804008985 */ /* 0x0003e2000c101b26 */
[-C--:B------:R-:W-:Y:S01]  /*18c60*/  @!P3 LEA.HI.X R13, R24, R10.reuse, R25, 0x2, P4 ;  /* 0x0000000a180db211 */ /* 0x080fe200020f1419 */
[----:B------:R-:W-:Y:S01]  /*18c70*/  VIADD R24, R209, 0xd8 ;  /* 0x000000d8d1187836 */ /* 0x000fe20000000000 */
[----:B------:R-:W-:Y:S02]  /*18c80*/  ISETP.GE.AND P0, PT, R15, UR4, PT ;  /* 0x000000040f007c0c */ /* 0x000fe4000bf06270 */
[----:B------:R-:W-:Y:S01]  /*18c90*/  @!P2 LEA.HI.X R9, R14, R10, R21, 0x2, P5 ;  /* 0x0000000a0e09a211 */ /* 0x000fe200028f1415 */
[C---:B------:R-:W-:Y:S01]  /*18ca0*/  VIADD R14, R209.reuse, 0xe8 ;  /* 0x000000e8d10e7836 */ /* 0x040fe20000000000 */
[----:B------:R-:W-:Y:S01]  /*18cb0*/  SHF.R.S32.HI R24, RZ, 0x1f, R24 ;  /* 0x0000001fff187819 */ /* 0x000fe20000011418 */
[----:B------:R-:W-:-:S02]  /*18cc0*/  VIADD R21, R209, 0xf0 ;  /* 0x000000f0d1157836 */ /* 0x000fc40000000000 */
[----:B------:R2:W-:Y:S01]  /*18cd0*/  @!P2 ST.E.64 desc[UR38][R8.64], R124 ;  /* 0x0000007c0800a985 */ /* 0x0005e2000c101b26 */
[----:B------:R-:W-:Y:S02]  /*18ce0*/  ISETP.GE.AND P4, PT, R14, UR4, PT ;  /* 0x000000040e007c0c */ /* 0x000fe4000bf86270 */
[----:B------:R-:W-:Y:S01]  /*18cf0*/  ISETP.GE.AND P2, PT, R21, UR4, PT ;  /* 0x0000000415007c0c */ /* 0x000fe2000bf46270 */
[----:B------:R3:W-:Y:S01]  /*18d00*/  @!P3 ST.E.64 desc[UR38][R12.64], R128 ;  /* 0x000000800c00b985 */ /* 0x0007e2000c101b26 */
[C---:B-1----:R-:W-:Y:S02]  /*18d10*/  @!P1 LEA R4, P5, R20.reuse, R11, 0x2 ;  /* 0x0000000b14049211 */ /* 0x042fe400078a10ff */
[----:B------:R-:W-:Y:S02]  /*18d20*/  ISETP.GE.AND P3, PT, R237, UR4, PT ;  /* 0x00000004ed007c0c */ /* 0x000fe4000bf66270 */
[----:B------:R-:W-:Y:S01]  /*18d30*/  @!P1 LEA.HI.X R5, R20, R10, R24, 0x2, P5 ;  /* 0x0000000a14059211 */ /* 0x000fe200028f1418 */
[----:B------:R-:W-:-:S02]  /*18d40*/  VIADD R20, R209, 0xe0 ;  /* 0x000000e0d1147836 */ /* 0x000fc40000000000 */
[----:B------:R-:W-:Y:S01]  /*18d50*/  VIADD R24, R209, 0xf0 ;  /* 0x000000f0d1187836 */ /* 0x000fe20000000000 */
[CC--:B--2---:R-:W-:Y:S01]  /*18d60*/  @!P0 LEA R8, P5, R15.reuse, R11.reuse, 0x2 ;  /* 0x0000000b0f088211 */ /* 0x0c4fe200078a10ff */
[----:B------:R1:W-:Y:S01]  /*18d70*/  @!P1 ST.E.64 desc[UR38][R4.64], R132 ;  /* 0x0000008404009985 */ /* 0x0003e2000c101b26 */
[----:B------:R-:W-:Y:S02]  /*18d80*/  SHF.R.S32.HI R20, RZ, 0x1f, R20 ;  /* 0x0000001fff147819 */ /* 0x000fe40000011414 */
[----:B---3--:R-:W-:Y:S02]  /*18d90*/  @!P4 LEA R12, P1, R14, R11, 0x2 ;  /* 0x0000000b0e0cc211 */ /* 0x008fe400078210ff */
[----:B------:R-:W-:Y:S01]  /*18da0*/  @!P0 LEA.HI.X R9, R15, R10, R20, 0x2, P5 ;  /* 0x0000000a0f098211 */ /* 0x000fe200028f1414 */
[----:B------:R-:W-:Y:S01]  /*18db0*/  VIADD R15, R209, 0xe8 ;  /* 0x000000e8d10f7836 */ /* 0x000fe20000000000 */
[----:B------:R-:W-:Y:S02]  /*18dc0*/  SHF.R.S32.HI R24, RZ, 0x1f, R24 ;  /* 0x0000001fff187819 */ /* 0x000fe40000011418 */
[----:B------:R-:W-:Y:S01]  /*18dd0*/  SHF.R.S32.HI R20, RZ, 0x1f, R237 ;  /* 0x0000001fff147819 */ /* 0x000fe200000114ed */
[----:B------:R3:W-:Y:S01]  /*18de0*/  @!P0 ST.E.64 desc[UR38][R8.64], R136 ;  /* 0x0000008808008985 */ /* 0x0007e2000c101b26 */
[----:B------:R-:W-:-:S02]  /*18df0*/  SHF.R.S32.HI R15, RZ, 0x1f, R15 ;  /* 0x0000001fff0f7819 */ /* 0x000fc4000001140f */
[-C--:B-1----:R-:W-:Y:S02]  /*18e00*/  @!P2 LEA R4, P5, R21, R11.reuse, 0x2 ;  /* 0x0000000b1504a211 */ /* 0x082fe400078a10ff */
[-C--:B------:R-:W-:Y:S02]  /*18e10*/  @!P4 LEA.HI.X R13, R14, R10.reuse, R15, 0x2, P1 ;  /* 0x0000000a0e0dc211 */ /* 0x080fe400008f140f */
[----:B------:R-:W-:Y:S02]  /*18e20*/  @!P3 LEA R14, P1, R237, R11, 0x2 ;  /* 0x0000000bed0eb211 */ /* 0x000fe400078210ff */
[-C--:B------:R-:W-:Y:S01]  /*18e30*/  @!P2 LEA.HI.X R5, R21, R10.reuse, R24, 0x2, P5 ;  /* 0x0000000a1505a211 */ /* 0x080fe200028f1418 */
[----:B------:R3:W-:Y:S01]  /*18e40*/  @!P4 ST.E.64 desc[UR38][R12.64], R140 ;  /* 0x0000008c0c00c985 */ /* 0x0007e2000c101b26 */
[----:B------:R-:W-:-:S03]  /*18e50*/  @!P3 LEA.HI.X R15, R237, R10, R20, 0x2, P1 ;  /* 0x0000000aed0fb211 */ /* 0x000fc600008f1414 */
[----:B------:R3:W-:Y:S04]  /*18e60*/  @!P2 ST.E.64 desc[UR38][R4.64], R144 ;  /* 0x000000900400a985 */ /* 0x0007e8000c101b26 */
[----:B------:R3:W-:Y:S02]  /*18e70*/  @!P3 ST.E.64 desc[UR38][R14.64], R148 ;  /* 0x000000940e00b985 */ /* 0x0007e4000c101b26 */
.L_x_2856:
[----:B------:R-:W-:Y:S05]  /*18e80*/  BSYNC B1 ;  /* 0x0000000000017941 */ /* 0x000fea0003800000 */
.L_x_2855:
[----:B------:R-:W-:-:S03]  /*18e90*/  UMOV UR4, 0xffffffff ;  /* 0xffffffff00047882 */ /* 0x000fc60000000000 */
[----:B------:R-:W-:Y:S05]  /*18ea0*/  BRA.DIV UR4, `(.L_x_2857) ;  /* 0x000000be049c7947 */ /* 0x000fea000b800000 */
[----:B-1----:R1:W4:Y:S04]  /*18eb0*/  SHFL.IDX PT, R10, R6, 0x1, 0x1c1f ;  /* 0x003c1f00060a7f89 */ /* 0x00232800000e0000 */
[----:B---3--:R1:W3:Y:S02]  /*18ec0*/  SHFL.IDX PT, R14, R3, 0x1, 0x1c1f ;  /* 0x003c1f00030e7f89 */ /* 0x0082e400000e0000 */
.L_x_3104:
[----:B------:R-:W-:-:S13]  /*18ed0*/  ISETP.GE.AND P0, PT, R7, R0, PT ;  /* 0x000000000700720c */ /* 0x000fda0003f06270 */
[----:B------:R-:W-:Y:S05]  /*18ee0*/  @P0 BRA `(.L_x_2853) ;  /* 0x0000001c00500947 */ /* 0x000fea0003800000 */
[----:B------:R-:W-:Y:S01]  /*18ef0*/  ULDC UR4, c[0x0][0xac8] ;  /* 0x0002b20000047ab9 */ /* 0x000fe20000000800 */
[C---:B--2---:R-:W-:Y:S01]  /*18f00*/  VIADD R11, R209.reuse, 0x8 ;  /* 0x00000008d10b7836 */ /* 0x044fe20000000000 */
[C---:B------:R-:W-:Y:S01]  /*18f10*/  ISETP.GE.AND P2, PT, R209.reuse, UR4, PT ;  /* 0x00000004d1007c0c */ /* 0x040fe2000bf46270 */
[C---:B------:R-:W-:Y:S02]  /*18f20*/  VIADD R8, R209.reuse, 0x10 ;  /* 0x00000010d1087836 */ /* 0x040fe40000000000 */
[----:B------:R-:W-:Y:S01]  /*18f30*/  VIADD R12, R209, 0x18 ;  /* 0x00000018d10c7836 */ /* 0x000fe20000000000 */
[----:B------:R-:W-:Y:S01]  /*18f40*/  ISETP.GE.AND P3, PT, R11, UR4, PT ;  /* 0x000000040b007c0c */ /* 0x000fe2000bf66270 */
[C---:B------:R-:W-:Y:S01]  /*18f50*/  VIADD R13, R209.reuse, 0x8 ;  /* 0x00000008d10d7836 */ /* 0x040fe20000000000 */
[----:B------:R-:W-:Y:S01]  /*18f60*/  ISETP.GE.AND P1, PT, R8, UR4, PT ;  /* 0x0000000408007c0c */ /* 0x000fe2000bf26270 */
[C---:B01----:R-:W-:Y:S01]  /*18f70*/  VIADD R3, R209.reuse, 0x20 ;  /* 0x00000020d1037836 */ /* 0x043fe20000000000 */
[----:B------:R-:W-:Y:S01]  /*18f80*/  ISETP.GE.AND P0, PT, R12, UR4, PT ;  /* 0x000000040c007c0c */ /* 0x000fe2000bf06270 */
[C---:B------:R-:W-:Y:S01]  /*18f90*/  VIADD R9, R209.reuse, 0x10 ;  /* 0x00000010d1097836 */ /* 0x040fe20000000000 */
[----:B------:R-:W-:Y:S01]  /*18fa0*/  SHF.R.S32.HI R13, RZ, 0x1f, R13 ;  /* 0x0000001fff0d7819 */ /* 0x000fe2000001140d */
[----:B------:R-:W-:-:S02]  /*18fb0*/  VIADD R24, R209, 0x68 ;  /* 0x00000068d1187836 */ /* 0x000fc40000000000 */
[----:B---3--:R-:W-:Y:S01]  /*18fc0*/  @!P2 IMAD.MOV.U32 R4, RZ, RZ, R14 ;  /* 0x000000ffff04a224 */ /* 0x008fe200078e000e */
[----:B------:R-:W-:Y:S01]  /*18fd0*/  SHF.R.S32.HI R9, RZ, 0x1f, R9 ;  /* 0x0000001fff097819 */ /* 0x000fe20000011409 */
[----:B----4-:R-:W-:Y:S02]  /*18fe0*/  @!P2 IMAD.MOV.U32 R5, RZ, RZ, R10 ;  /* 0x000000ffff05a224 */ /* 0x010fe400078e000a */
[----:B------:R-:W-:Y:S01]  /*18ff0*/  @!P3 LEA R6, P4, R11, R14, 0x2 ;  /* 0x0000000e0b06b211 */ /* 0x000fe200078810ff */
[C---:B------:R-:W-:Y:S02]  /*19000*/  VIADD R15, R209.reuse, 0x58 ;  /* 0x00000058d10f7836 */ /* 0x040fe40000000000 */
[----:B------:R-:W-:Y:S01]  /*19010*/  @!P2 IMAD.WIDE R4, R209, 0x4, R4 ;  /* 0x00000004d104a825 */ /* 0x000fe200078e0204 */
[----:B------:R-:W-:Y:S02]  /*19020*/  @!P3 LEA.HI.X R7, R11, R10, R13, 0x2, P4 ;  /* 0x0000000a0b07b211 */ /* 0x000fe400020f140d */
[----:B------:R-:W-:Y:S01]  /*19030*/  SHF.R.S32.HI R15, RZ, 0x1f, R15 ;  /* 0x0000001fff0f7819 */ /* 0x000fe2000001140f */
[----:B------:R-:W-:Y:S01]  /*19040*/  VIADD R11, R209, 0x28 ;  /* 0x00000028d10b7836 */ /* 0x000fe20000000000 */
[----:B------:R0:W-:Y:S01]  /*19050*/  @!P2 ST.E.64 desc[UR38][R4.64], R26 ;  /* 0x0000001a0400a985 */ /* 0x0001e2000c101b26 */
[----:B------:R-:W-:Y:S01]  /*19060*/  ISETP.GE.AND P2, PT, R3, UR4, PT ;  /* 0x0000000403007c0c */ /* 0x000fe2000bf46270 */
[----:B------:R-:W-:-:S02]  /*19070*/  VIADD R13, R209, 0x18 ;  /* 0x00000018d10d7836 */ /* 0x000fc40000000000 */
[----:B------:R1:W-:Y:S01]  /*19080*/  @!P3 ST.E.64 desc[UR38][R6.64], R30 ;  /* 0x0000001e0600b985 */ /* 0x0003e2000c101b26 */
[----:B------:R-:W-:Y:S01]  /*19090*/  ISETP.GE.AND P3, PT, R11, UR4, PT ;  /* 0x000000040b007c0c */ /* 0x000fe2000bf66270 */
[C---:B------:R-:W-:Y:S01]  /*190a0*/  VIADD R25, R209.reuse, 0x78 ;  /* 0x00000078d1197836 */ /* 0x040fe20000000000 */
[----:B------:R-:W-:Y:S01]  /*190b0*/  SHF.R.S32.HI R13, RZ, 0x1f, R13 ;  /* 0x0000001fff0d7819 */ /* 0x000fe2000001140d */
[C---:B------:R-:W-:Y:S02]  /*190c0*/  VIADD R28, R209.reuse, 0x68 ;  /* 0x00000068d11c7836 */ /* 0x040fe40000000000 */
[----:B------:R-:W-:-:S03]  /*190d0*/  VIADD R29, R209, 0x98 ;  /* 0x00000098d11d7836 */ /* 0x000fc60000000000 */
[----:B------:R-:W-:Y:S02]  /*190e0*/  SHF.R.S32.HI R28, RZ, 0x1f, R28 ;  /* 0x0000001fff1c7819 */ /* 0x000fe4000001141c */
[C---:B0-----:R-:W-:Y:S02]  /*190f0*/  @!P1 LEA R4, P5, R8.reuse, R14, 0x2 ;  /* 0x0000000e08049211 */ /* 0x041fe400078a10ff */
[----:B------:R-:W-:Y:S02]  /*19100*/  SHF.R.S32.HI R29, RZ, 0x1f, R29 ;  /* 0x0000001fff1d7819 */ /* 0x000fe4000001141d */
[----:B------:R-:W-:Y:S01]  /*19110*/  @!P1 LEA.HI.X R5, R8, R10, R9, 0x2, P5 ;  /* 0x0000000a08059211 */ /* 0x000fe200028f1409 */
[C---:B------:R-:W-:Y:S01]  /*19120*/  VIADD R8, R209.reuse, 0x30 ;  /* 0x00000030d1087836 */ /* 0x040fe20000000000 */
[----:B-1----:R-:W-:Y:S01]  /*19130*/  @!P0 LEA R6, P4, R12, R14, 0x2 ;  /* 0x0000000e0c068211 */ /* 0x002fe200078810ff */
[----:B------:R-:W-:Y:S02]  /*19140*/  VIADD R9, R209, 0x20 ;  /* 0x00000020d1097836 */ /* 0x000fe40000000000 */
[----:B------:R0:W-:Y:S01]  /*19150*/  @!P1 ST.E.64 desc[UR38][R4.64], R34 ;  /* 0x0000002204009985 */ /* 0x0001e2000c101b26 */
[----:B------:R-:W-:-:S02]  /*19160*/  ISETP.GE.AND P1, PT, R8, UR4, PT ;  /* 0x0000000408007c0c */ /* 0x000fc4000bf26270 */
[----:B------:R-:W-:Y:S02]  /*19170*/  SHF.R.S32.HI R9, RZ, 0x1f, R9 ;  /* 0x0000001fff097819 */ /* 0x000fe40000011409 */
[----:B------:R-:W-:Y:S01]  /*19180*/  @!P0 LEA.HI.X R7, R12, R10, R13, 0x2, P4 ;  /* 0x0000000a0c078211 */ /* 0x000fe200020f140d */
[C---:B------:R-:W-:Y:S02]  /*19190*/  VIADD R12, R209.reuse, 0x38 ;  /* 0x00000038d10c7836 */ /* 0x040fe40000000000 */
[----:B------:R-:W-:Y:S02]  /*191a0*/  VIADD R13, R209, 0x28 ;  /* 0x00000028d10d7836 */ /* 0x000fe40000000000 */
[----:B------:R1:W-:Y:S01]  /*191b0*/  @!P0 ST.E.64 desc[UR38][R6.64], R38 ;  /* 0x0000002606008985 */ /* 0x0003e2000c101b26 */
[----:B------:R-:W-:Y:S02]  /*191c0*/  ISETP.GE.AND P0, PT, R12, UR4, PT ;  /* 0x000000040c007c0c */ /* 0x000fe4000bf06270 */
[----:B------:R-:W-:-:S02]  /*191d0*/  SHF.R.S32.HI R13, RZ, 0x1f, R13 ;  /* 0x0000001fff0d7819 */ /* 0x000fc4000001140d */
[----:B0-----:R-:W-:-:S04]  /*191e0*/  @!P2 LEA R4, P5, R3, R14, 0x2 ;  /* 0x0000000e0304a211 */ /* 0x001fc800078a10ff */
[----:B------:R-:W-:Y:S01]  /*191f0*/  @!P2 LEA.HI.X R5, R3, R10, R9, 0x2, P5 ;  /* 0x0000000a0305a211 */ /* 0x000fe200028f1409 */
[C---:B------:R-:W-:Y:S02]  /*19200*/  VIADD R3, R209.reuse, 0x40 ;  /* 0x00000040d1037836 */ /* 0x040fe40000000000 */
[----:B------:R-:W-:Y:S01]  /*19210*/  VIADD R9, R209, 0x30 ;  /* 0x00000030d1097836 */ /* 0x000fe20000000000 */
[----:B-1----:R-:W-:Y:S01]  /*19220*/  @!P3 LEA R6, P4, R11, R14, 0x2 ;  /* 0x0000000e0b06b211 */ /* 0x002fe200078810ff */
        /* <DEDUP_REMOVED lines=9> */
[----:B0-----:R-:W-:-:S04]  /*192c0*/  @!P1 LEA R4, P5, R8, R14, 0x2 ;  /* 0x0000000e08049211 */ /* 0x001fc800078a10ff */
[----:B------:R-:W-:Y:S01]  /*192d0*/  @!P1 LEA.HI.X R5, R8, R10, R9, 0x2, P5 ;  /* 0x0000000a08059211 */ /* 0x000fe200028f1409 */
[C---:B------:R-:W-:Y:S02]  /*192e0*/  VIADD R8, R209.reuse, 0x50 ;  /* 0x00000050d1087836 */ /* 0x040fe40000000000 */
[C---:B------:R-:W-:Y:S01]  /*192f0*/  VIADD R9, R209.reuse, 0x40 ;  /* 0x00000040d1097836 */ /* 0x040fe20000000000 */
[----:B-1----:R-:W-:Y:S01]  /*19300*/  @!P0 LEA R6, P4, R12, R14, 0x2 ;  /* 0x0000000e0c068211 */ /* 0x002fe200078810ff */
        /* <DEDUP_REMOVED lines=24> */
[----:B------:R-:W-:Y:S02]  /*19490*/  @!P1 LEA.HI.X R5, R8, R10, R9, 0x2, P5 ;  /* 0x0000000a08059211 */ /* 0x000fe400028f1409 */
[-C--:B------:R-:W-:Y:S02]  /*194a0*/  @!P2 LEA R8, P5, R3, R14.reuse, 0x2 ;  /* 0x0000000e0308a211 */ /* 0x080fe400078a10ff */
[----:B-1----:R-:W-:Y:S01]  /*194b0*/  @!P0 LEA R6, P4, R13, R14, 0x2 ;  /* 0x0000000e0d068211 */ /* 0x002fe200078810ff */
[----:B------:R0:W-:Y:S01]  /*194c0*/  @!P1 ST.E.64 desc[UR38][R4.64], R66 ;  /* 0x0000004204009985 */ /* 0x0001e2000c101b26 */
[----:B------:R-:W-:Y:S02]  /*194d0*/  ISETP.GE.AND P1, PT, R11, UR4, PT ;  /* 0x000000040b007c0c */ /* 0x000fe4000bf26270 */
[-C--:B------:R-:W-:Y:S01]  /*194e0*/  @!P0 LEA.HI.X R7, R13, R10.reuse, R15, 0x2, P4 ;  /* 0x0000000a0d078211 */ /* 0x080fe200020f140f */
[----:B------:R-:W-:Y:S01]  /*194f0*/  VIADD R15, R209, 0x70 ;  /* 0x00000070d10f7836 */ /* 0x000fe20000000000 */
[----:B------:R-:W-:Y:S01]  /*19500*/  @!P2 LEA.HI.X R9, R3, R10, R12, 0x2, P5 ;  /* 0x0000000a0309a211 */ /* 0x000fe200028f140c */
[----:B------:R-:W-:Y:S01]  /*19510*/  VIADD R3, R209, 0x80 ;  /* 0x00000080d1037836 */ /* 0x000fe20000000000 */
[----:B------:R-:W-:Y:S01]  /*19520*/  @!P3 LEA R12, P4, R24, R14, 0x2 ;  /* 0x0000000e180cb211 */ /* 0x000fe200078810ff */
[----:B------:R1:W-:Y:S01]  /*19530*/  @!P0 ST.E.64 desc[UR38][R6.64], R70 ;  /* 0x0000004606008985 */ /* 0x0003e2000c101b26 */
[----:B------:R-:W-:-:S02]  /*19540*/  ISETP.GE.AND P0, PT, R25, UR4, PT ;  /* 0x0000000419007c0c */ /* 0x000fc4000bf06270 */
[----:B------:R-:W-:Y:S01]  /*19550*/  @!P3 LEA.HI.X R13, R24, R10, R28, 0x2, P4 ;  /* 0x0000000a180db211 */ /* 0x000fe200020f141c */
[----:B------:R2:W-:Y:S01]  /*19560*/  @!P2 ST.E.64 desc[UR38][R8.64], R74 ;  /* 0x0000004a0800a985 */ /* 0x0005e2000c101b26 */
[----:B------:R-:W-:Y:S01]  /*19570*/  ISETP.GE.AND P2, PT, R3, UR4, PT ;  /* 0x0000000403007c0c */ /* 0x000fe2000bf46270 */
[C---:B------:R-:W-:Y:S01]  /*19580*/  VIADD R24, R209.reuse, 0x88 ;  /* 0x00000088d1187836 */ /* 0x040fe20000000000 */
[----:B------:R-:W-:Y:S01]  /*19590*/  SHF.R.S32.HI R15, RZ, 0x1f, R15 ;  /* 0x0000001fff0f7819 */ /* 0x000fe2000001140f */
[----:B------:R-:W-:Y:S01]  /*195a0*/  VIADD R28, R209, 0x78 ;  /* 0x00000078d11c7836 */ /* 0x000fe20000000000 */
[C---:B------:R-:W-:Y:S01]  /*195b0*/  @!P1 LEA R20, P5, R11.reuse, R14, 0x2 ;  /* 0x0000000e0b149211 */ /* 0x040fe200078a10ff */
[----:B------:R3:W-:Y:S01]  /*195c0*/  @!P3 ST.E.64 desc[UR38][R12.64], R78 ;  /* 0x0000004e0c00b985 */ /* 0x0007e2000c101b26 */
[----:B------:R-:W-:Y:S02]  /*195d0*/  ISETP.GE.AND P3, PT, R24, UR4, PT ;  /* 0x0000000418007c0c */ /* 0x000fe4000bf66270 */
[----:B------:R-:W-:Y:S01]  /*195e0*/  @!P1 LEA.HI.X R21, R11, R10, R15, 0x2, P5 ;  /* 0x0000000a0b159211 */ /* 0x000fe200028f140f */
[----:B------:R-:W-:Y:S01]  /*195f0*/  VIADD R11, R209, 0x90 ;  /* 0x00000090d10b7836 */ /* 0x000fe20000000000 */
[----:B0-----:R-:W-:Y:S01]  /*19600*/  @!P0 LEA R4, P4, R25, R14, 0x2 ;  /* 0x0000000e19048211 */ /* 0x001fe200078810ff */
[----:B------:R-:W-:Y:S01]  /*19610*/  VIADD R15, R209, 0x80 ;  /* 0x00000080d10f7836 */ /* 0x000fe20000000000 */
[----:B------:R-:W-:Y:S01]  /*19620*/  SHF.R.S32.HI R28, RZ, 0x1f, R28 ;  /* 0x0000001fff1c7819 */ /* 0x000fe2000001141c */
[----:B------:R0:W-:Y:S01]  /*19630*/  @!P1 ST.E.64 desc[UR38][R20.64], R82 ;  /* 0x0000005214009985 */ /* 0x0001e2000c101b26 */
[----:B------:R-:W-:-:S02]  /*19640*/  ISETP.GE.AND P1, PT, R11, UR4, PT ;  /* 0x000000040b007c0c */ /* 0x000fc4000bf26270 */
[----:B------:R-:W-:Y:S02]  /*19650*/  SHF.R.S32.HI R15, RZ, 0x1f, R15 ;  /* 0x0000001fff0f7819 */ /* 0x000fe4000001140f */
[----:B-1----:R-:W-:Y:S02]  /*19660*/  @!P2 LEA R6, P5, R3, R14, 0x2 ;  /* 0x0000000e0306a211 */ /* 0x002fe400078a10ff */
[-C--:B------:R-:W-:Y:S01]  /*19670*/  @!P0 LEA.HI.X R5, R25, R10.reuse, R28, 0x2, P4 ;  /* 0x0000000a19058211 */ /* 0x080fe200020f141c */
[----:B------:R-:W-:Y:S01]  /*19680*/  VIADD R25, R209, 0x98 ;  /* 0x00000098d1197836 */ /* 0x000fe20000000000 */
[----:B------:R-:W-:Y:S01]  /*19690*/  @!P2 LEA.HI.X R7, R3, R10, R15, 0x2, P5 ;  /* 0x0000000a0307a211 */ /* 0x000fe200028f140f */
[C---:B------:R-:W-:Y:S01]  /*196a0*/  VIADD R28, R209.reuse, 0x88 ;  /* 0x00000088d11c7836 */ /* 0x040fe20000000000 */
[----:B--2---:R-:W-:Y:S01]  /*196b0*/  @!P3 LEA R8, P4, R24, R14, 0x2 ;  /* 0x0000000e1808b211 */ /* 0x004fe200078810ff */
[----:B------:R-:W-:Y:S01]  /*196c0*/  VIADD R3, R209, 0xa0 ;  /* 0x000000a0d1037836 */ /* 0x000fe20000000000 */
[----:B------:R1:W-:Y:S01]  /*196d0*/  @!P0 ST.E.64 desc[UR38][R4.64], R86 ;  /* 0x0000005604008985 */ /* 0x0003e2000c101b26 */
[----:B------:R-:W-:Y:S01]  /*196e0*/  ISETP.GE.AND P0, PT, R25, UR4, PT ;  /* 0x0000000419007c0c */ /* 0x000fe2000bf06270 */
[----:B------:R-:W-:Y:S01]  /*196f0*/  VIADD R15, R209, 0x90 ;  /* 0x00000090d10f7836 */ /* 0x000fe20000000000 */
[----:B------:R-:W-:Y:S01]  /*19700*/  SHF.R.S32.HI R28, RZ, 0x1f, R28 ;  /* 0x0000001fff1c7819 */ /* 0x000fe2000001141c */
[----:B------:R2:W-:Y:S01]  /*19710*/  @!P2 ST.E.64 desc[UR38][R6.64], R90 ;  /* 0x0000005a0600a985 */ /* 0x0005e2000c101b26 */
[----:B------:R-:W-:-:S02]  /*19720*/  ISETP.GE.AND P2, PT, R3, UR4, PT ;  /* 0x0000000403007c0c */ /* 0x000fc4000bf46270 */
[----:B------:R-:W-:Y:S01]  /*19730*/  @!P3 LEA.HI.X R9, R24, R10, R28, 0x2, P4 ;  /* 0x0000000a1809b211 */ /* 0x000fe200020f141c */
[C---:B------:R-:W-:Y:S01]  /*19740*/  VIADD R28, R209.reuse, 0xa8 ;  /* 0x000000a8d11c7836 */ /* 0x040fe20000000000 */
[----:B------:R-:W-:Y:S01]  /*19750*/  SHF.R.S32.HI R15, RZ, 0x1f, R15 ;  /* 0x0000001fff0f7819 */ /* 0x000fe2000001140f */
[----:B------:R-:W-:Y:S01]  /*19760*/  VIADD R24, R209, 0xb0 ;  /* 0x000000b0d1187836 */ /* 0x000fe20000000000 */
[C---:B---3--:R-:W-:Y:S01]  /*19770*/  @!P1 LEA R12, P5, R11.reuse, R14, 0x2 ;  /* 0x0000000e0b0c9211 */ /* 0x048fe200078a10ff */
[----:B------:R3:W-:Y:S01]  /*19780*/  @!P3 ST.E.64 desc[UR38][R8.64], R94 ;  /* 0x0000005e0800b985 */ /* 0x0007e2000c101b26 */
[----:B------:R-:W-:Y:S02]  /*19790*/  ISETP.GE.AND P4, PT, R28, UR4, PT ;  /* 0x000000041c007c0c */ /* 0x000fe4000bf86270 */
[----:B------:R-:W-:Y:S01]  /*197a0*/  @!P1 LEA.HI.X R13, R11, R10, R15, 0x2, P5 ;  /* 0x0000000a0b0d9211 */ /* 0x000fe200028f140f */
[C---:B------:R-:W-:Y:S01]  /*197b0*/  VIADD R15, R209.reuse, 0xa0 ;  /* 0x000000a0d10f7836 */ /* 0x040fe20000000000 */
[----:B------:R-:W-:Y:S01]  /*197c0*/  ISETP.GE.AND P3, PT, R24, UR4, PT ;  /* 0x0000000418007c0c */ /* 0x000fe2000bf66270 */
[----:B------:R-:W-:Y:S01]  /*197d0*/  VIADD R11, R209, 0xb8 ;  /* 0x000000b8d10b7836 */ /* 0x000fe20000000000 */
[----:B0-----:R-:W-:Y:S01]  /*197e0*/  @!P0 LEA R20, P5, R25, R14, 0x2 ;  /* 0x0000000e19148211 */ /* 0x001fe200078a10ff */
[----:B------:R0:W-:Y:S01]  /*197f0*/  @!P1 ST.E.64 desc[UR38][R12.64], R98 ;  /* 0x000000620c009985 */ /* 0x0001e2000c101b26 */
[----:B------:R-:W-:-:S02]  /*19800*/  SHF.R.S32.HI R15, RZ, 0x1f, R15 ;  /* 0x0000001fff0f7819 */ /* 0x000fc4000001140f */
[----:B-1----:R-:W-:Y:S02]  /*19810*/  @!P2 LEA R4, P1, R3, R14, 0x2 ;  /* 0x0000000e0304a211 */ /* 0x002fe400078210ff */
[-C--:B------:R-:W-:Y:S01]  /*19820*/  @!P0 LEA.HI.X R21, R25, R10.reuse, R29, 0x2, P5 ;  /* 0x0000000a19158211 */ /* 0x080fe200028f141d */
[----:B------:R-:W-:Y:S01]  /*19830*/  VIADD R29, R209, 0xa8 ;  /* 0x000000a8d11d7836 */ /* 0x000fe20000000000 */
[----:B------:R-:W-:Y:S01]  /*19840*/  @!P2 LEA.HI.X R5, R3, R10, R15, 0x2, P1 ;  /* 0x0000000a0305a211 */ /* 0x000fe200008f140f */
[----:B------:R-:W-:Y:S01]  /*19850*/  VIADD R25, R209, 0xb0 ;  /* 0x000000b0d1197836 */ /* 0x000fe20000000000 */
[----:B------:R-:W-:Y:S01]  /*19860*/  ISETP.GE.AND P1, PT, R11, UR4, PT ;  /* 0x000000040b007c0c */ /* 0x000fe2000bf26270 */
[C---:B------:R-:W-:Y:S01]  /*19870*/  VIADD R15, R209.reuse, 0xc0 ;  /* 0x000000c0d10f7836 */ /* 0x040fe20000000000 */
[----:B------:R1:W-:Y:S01]  /*19880*/  @!P0 ST.E.64 desc[UR38][R20.64], R102 ;  /* 0x0000006614008985 */ /* 0x0003e2000c101b26 */
[----:B--2---:R-:W-:Y:S01]  /*19890*/  @!P4 LEA R6, P0, R28, R14, 0x2 ;  /* 0x0000000e1c06c211 */ /* 0x004fe200078010ff */
[----:B------:R-:W-:Y:S01]  /*198a0*/  VIADD R3, R209, 0xc8 ;  /* 0x000000c8d1037836 */ /* 0x000fe20000000000 */
[----:B------:R-:W-:Y:S01]  /*198b0*/  SHF.R.S32.HI R29, RZ, 0x1f, R29 ;  /* 0x0000001fff1d7819 */ /* 0x000fe2000001141d */
[----:B------:R2:W-:Y:S01]  /*198c0*/  @!P2 ST.E.64 desc[UR38][R4.64], R106 ;  /* 0x0000006a0400a985 */ /* 0x0005e2000c101b26 */
[----:B------:R-:W-:-:S02]  /*198d0*/  SHF.R.S32.HI R25, RZ, 0x1f, R25 ;  /* 0x0000001fff197819 */ /* 0x000fc40000011419 */
[----:B---3--:R-:W-:Y:S02]  /*198e0*/  @!P3 LEA R8, P5, R24, R14, 0x2 ;  /* 0x0000000e1808b211 */ /* 0x008fe400078a10ff */
[----:B------:R-:W-:Y:S02]  /*198f0*/  ISETP.GE.AND P2, PT, R15, UR4, PT ;  /* 0x000000040f007c0c */ /* 0x000fe4000bf46270 */
[-C--:B------:R-:W-:Y:S01]  /*19900*/  @!P4 LEA.HI.X R7, R28, R10.reuse, R29, 0x2, P0 ;  /* 0x0000000a1c07c211 */ /* 0x080fe200000f141d */
[C---:B------:R-:W-:Y:S01]  /*19910*/  VIADD R28, R209.reuse, 0xb8 ;  /* 0x000000b8d11c7836 */ /* 0x040fe20000000000 */
[----:B------:R-:W-:Y:S01]  /*19920*/  @!P3 LEA.HI.X R9, R24, R10, R25, 0x2, P5 ;  /* 0x0000000a1809b211 */ /* 0x000fe200028f1419 */
[----:B------:R-:W-:Y:S01]  /*19930*/  VIADD R25, R209, 0xd0 ;  /* 0x000000d0d1197836 */ /* 0x000fe20000000000 */
[----:B------:R-:W-:Y:S01]  /*19940*/  ISETP.GE.AND P0, PT, R3, UR4, PT ;  /* 0x0000000403007c0c */ /* 0x000fe2000bf06270 */
[----:B------:R3:W-:Y:S01]  /*19950*/  @!P4 ST.E.64 desc[UR38][R6.64], R110 ;  /* 0x0000006e0600c985 */ /* 0x0007e2000c101b26 */
[----:B------:R-:W-:Y:S01]  /*19960*/  VIADD R24, R209, 0xc0 ;  /* 0x000000c0d1187836 */ /* 0x000fe20000000000 */
[----:B0-----:R-:W-:-:S02]  /*19970*/  @!P1 LEA R12, P4, R11, R14, 0x2 ;  /* 0x0000000e0b0c9211 */ /* 0x001fc400078810ff */
[----:B------:R0:W-:Y:S01]  /*19980*/  @!P3 ST.E.64 desc[UR38][R8.64], R114 ;  /* 0x000000720800b985 */ /* 0x0001e2000c101b26 */
[----:B------:R-:W-:Y:S02]  /*19990*/  ISETP.GE.AND P3, PT, R25, UR4, PT ;  /* 0x0000000419007c0c */ /* 0x000fe4000bf66270 */
[----:B------:R-:W-:Y:S02]  /*199a0*/  SHF.R.S32.HI R28, RZ, 0x1f, R28 ;  /* 0x0000001fff1c7819 */ /* 0x000fe4000001141c */
[----:B-1----:R-:W-:Y:S02]  /*199b0*/  @!P2 LEA R20, P5, R15, R14, 0x2 ;  /* 0x0000000e0f14a211 */ /* 0x002fe400078a10ff */
[----:B------:R-:W-:Y:S02]  /*199c0*/  SHF.R.S32.HI R24, RZ, 0x1f, R24 ;  /* 0x0000001fff187819 */ /* 0x000fe40000011418 */
[-C--:B------:R-:W-:Y:S01]  /*199d0*/  @!P1 LEA.HI.X R13, R11, R10.reuse, R28, 0x2, P4 ;  /* 0x0000000a0b0d9211 */ /* 0x080fe200020f141c */
[----:B------:R-:W-:Y:S01]  /*199e0*/  VIADD R11, R209, 0xd8 ;  /* 0x000000d8d10b7836 */ /* 0x000fe20000000000 */
[----:B------:R-:W-:Y:S01]  /*199f0*/  @!P2 LEA.HI.X R21, R15, R10, R24, 0x2, P5 ;  /* 0x0000000a0f15a211 */ /* 0x000fe200028f1418 */
[----:B------:R-:W-:Y:S01]  /*19a00*/  VIADD R28, R209, 0xd0 ;  /* 0x000000d0d11c7836 */ /* 0x000fe20000000000 */
[-C--:B--2---:R-:W-:Y:S01]  /*19a10*/  @!P0 LEA R4, P4, R3, R14.reuse, 0x2 ;  /* 0x0000000e03048211 */ /* 0x084fe200078810ff */
[----:B------:R-:W-:Y:S01]  /*19a20*/  VIADD R15, R209, 0xc8 ;  /* 0x000000c8d10f7836 */ /* 0x000fe20000000000 */
[----:B------:R1:W-:Y:S01]  /*19a30*/  @!P1 ST.E.64 desc[UR38][R12.64], R118 ;  /* 0x000000760c009985 */ /* 0x0003e2000c101b26 */
[----:B------:R-:W-:Y:S01]  /*19a40*/  ISETP.GE.AND P1, PT, R11, UR4, PT ;  /* 0x000000040b007c0c */ /* 0x000fe2000bf26270 */
[----:B------:R-:W-:Y:S01]  /*19a50*/  VIADD R24, R209, 0xe0 ;  /* 0x000000e0d1187836 */ /* 0x000fe20000000000 */
[----:B------:R-:W-:Y:S01]  /*19a60*/  SHF.R.S32.HI R28, RZ, 0x1f, R28 ;  /* 0x0000001fff1c7819 */ /* 0x000fe2000001141c */
[----:B------:R2:W-:Y:S01]  /*19a70*/  @!P2 ST.E.64 desc[UR38][R20.64], R122 ;  /* 0x0000007a1400a985 */ /* 0x0005e2000c101b26 */
[----:B---3--:R-:W-:-:S02]  /*19a80*/  @!P3 LEA R6, P5, R25, R14, 0x2 ;  /* 0x0000000e1906b211 */ /* 0x008fc400078a10ff */
[----:B------:R-:W-:Y:S02]  /*19a90*/  SHF.R.S32.HI R15, RZ, 0x1f, R15 ;  /* 0x0000001fff0f7819 */ /* 0x000fe4000001140f */
[-C--:B------:R-:W-:Y:S01]  /*19aa0*/  @!P3 LEA.HI.X R7, R25, R10.reuse, R28, 0x2, P5 ;  /* 0x0000000a1907b211 */ /* 0x080fe200028f141c */
[----:B------:R-:W-:Y:S01]  /*19ab0*/  VIADD R25, R209, 0xd8 ;  /* 0x000000d8d1197836 */ /* 0x000fe20000000000 */
[----:B------:R-:W-:Y:S01]  /*19ac0*/  @!P0 LEA.HI.X R5, R3, R10, R15, 0x2, P4 ;  /* 0x0000000a03058211 */ /* 0x000fe200020f140f */
[C---:B------:R-:W-:Y:S01]  /*19ad0*/  VIADD R15, R209.reuse, 0xe8 ;  /* 0x000000e8d10f7836 */ /* 0x040fe20000000000 */
[----:B------:R-:W-:Y:S01]  /*19ae0*/  ISETP.GE.AND P4, PT, R24, UR4, PT ;  /* 0x0000000418007c0c */ /* 0x000fe2000bf86270 */
[----:B------:R-:W-:Y:S01]  /*19af0*/  VIADD R3, R209, 0xf0 ;  /* 0x000000f0d1037836 */ /* 0x000fe20000000000 */
[----:B------:R-:W-:Y:S01]  /*19b00*/  SHF.R.S32.HI R25, RZ, 0x1f, R25 ;  /* 0x0000001fff197819 */ /* 0x000fe20000011419 */
[----:B------:R3:W-:Y:S01]  /*19b10*/  @!P0 ST.E.64 desc[UR38][R4.64], R126 ;  /* 0x0000007e04008985 */ /* 0x0007e2000c101b26 */
[----:B0-----:R-:W-:Y:S01]  /*19b20*/  @!P1 LEA R8, P5, R11, R14, 0x2 ;  /* 0x0000000e0b089211 */ /* 0x001fe200078a10ff */
[----:B------:R-:W-:Y:S01]  /*19b30*/  VIADD R28, R209, 0xe8 ;  /* 0x000000e8d11c7836 */ /* 0x000fe20000000000 */
[----:B------:R-:W-:Y:S01]  /*19b40*/  ISETP.GE.AND P2, PT, R15, UR4, PT ;  /* 0x000000040f007c0c */ /* 0x000fe2000bf46270 */
[----:B------:R3:W-:Y:S01]  /*19b50*/  @!P3 ST.E.64 desc[UR38][R6.64], R130 ;  /* 0x000000820600b985 */ /* 0x0007e2000c101b26 */
[----:B------:R-:W-:-:S02]  /*19b60*/  ISETP.GE.AND P0, PT, R3, UR4, PT ;  /* 0x0000000403007c0c */ /* 0x000fc4000bf06270 */
[----:B------:R-:W-:Y:S01]  /*19b70*/  @!P1 LEA.HI.X R9, R11, R10, R25, 0x2, P5 ;  /* 0x0000000a0b099211 */ /* 0x000fe200028f1419 */
[C---:B------:R-:W-:Y:S01]  /*19b80*/  VIADD R25, R209.reuse, 0xe0 ;  /* 0x000000e0d1197836 */ /* 0x040fe20000000000 */
[----:B------:R-:W-:Y:S01]  /*19b90*/  SHF.R.S32.HI R28, RZ, 0x1f, R28 ;  /* 0x0000001fff1c7819 */ /* 0x000fe2000001141c */
[----:B------:R-:W-:Y:S01]  /*19ba0*/  VIADD R11, R209, 0xf0 ;  /* 0x000000f0d10b7836 */ /* 0x000fe20000000000 */
[-C--:B-1----:R-:W-:Y:S01]  /*19bb0*/  @!P4 LEA R12, P3, R24, R14.reuse, 0x2 ;  /* 0x0000000e180cc211 */ /* 0x082fe200078610ff */
[----:B------:R3:W-:Y:S01]  /*19bc0*/  @!P1 ST.E.64 desc[UR38][R8.64], R134 ;  /* 0x0000008608009985 */ /* 0x0007e2000c101b26 */
[----:B------:R-:W-:Y:S02]  /*19bd0*/  SHF.R.S32.HI R25, RZ, 0x1f, R25 ;  /* 0x0000001fff197819 */ /* 0x000fe40000011419 */
[----:B------:R-:W-:Y:S02]  /*19be0*/  SHF.R.S32.HI R11, RZ, 0x1f, R11 ;  /* 0x0000001fff0b7819 */ /* 0x000fe4000001140b */
[----:B--2---:R-:W-:-:S02]  /*19bf0*/  @!P2 LEA R20, P5, R15, R14, 0x2 ;  /* 0x0000000e0f14a211 */ /* 0x004fc400078a10ff */
[----:B------:R-:W-:Y:S02]  /*19c00*/  @!P4 LEA.HI.X R13, R24, R10, R25, 0x2, P3 ;  /* 0x0000000a180dc211 */ /* 0x000fe400018f1419 */
[----:B------:R-:W-:Y:S02]  /*19c10*/  @!P0 LEA R24, P3, R3, R14, 0x2 ;  /* 0x0000000e03188211 */ /* 0x000fe400078610ff */
[-C--:B------:R-:W-:Y:S01]  /*19c20*/  @!P2 LEA.HI.X R21, R15, R10.reuse, R28, 0x2, P5 ;  /* 0x0000000a0f15a211 */ /* 0x080fe200028f141c */
[----:B------:R3:W-:Y:S01]  /*19c30*/  @!P4 ST.E.64 desc[UR38][R12.64], R138 ;  /* 0x0000008a0c00c985 */ /* 0x0007e2000c101b26 */
[----:B------:R-:W-:-:S03]  /*19c40*/  @!P0 LEA.HI.X R25, R3, R10, R11, 0x2, P3 ;  /* 0x0000000a03198211 */ /* 0x000fc600018f140b */
[----:B------:R3:W-:Y:S04]  /*19c50*/  @!P2 ST.E.64 desc[UR38][R20.64], R142 ;  /* 0x0000008e1400a985 */ /* 0x0007e8000c101b26 */
[----:B------:R3:W-:Y:S01]  /*19c60*/  @!P0 ST.E.64 desc[UR38][R24.64], R146 ;  /* 0x0000009218008985 */ /* 0x0007e2000c101b26 */
[----:B------:R-:W-:-:S13]  /*19c70*/  ISETP.GE.AND P0, PT, R237, UR4, PT ;  /* 0x00000004ed007c0c */ /* 0x000fda000bf06270 */
[----:B---3--:R-:W-:Y:S05]  /*19c80*/  @P0 BRA `(.L_x_2853) ;  /* 0x0000000c00e80947 */ /* 0x008fea0003800000 */
[----:B------:R-:W-:Y:S02]  /*19c90*/  SHF.R.S32.HI R3, RZ, 0x1f, R237 ;  /* 0x0000001fff037819 */ /* 0x000fe400000114ed */
[----:B------:R-:W-:-:S04]  /*19ca0*/  LEA R14, P0, R237, R14, 0x2 ;  /* 0x0000000eed0e7211 */ /* 0x000fc800078010ff */
[----:B------:R-:W-:-:S05]  /*19cb0*/  LEA.HI.X R15, R237, R10, R3, 0x2, P0 ;  /* 0x0000000aed0f7211 */ /* 0x000fca00000f1403 */
[----:B------:R0:W-:Y:S01]  /*19cc0*/  ST.E.64 desc[UR38][R14.64], R150 ;  /* 0x000000960e007985 */ /* 0x0001e2000c101b26 */
[----:B------:R-:W-:Y:S05]  /*19cd0*/  BRA `(.L_x_2853) ;  /* 0x0000000c00d47947 */ /* 0x000fea0003800000 */
.L_x_2840:
[----:B------:R-:W-:Y:S01]  /*19ce0*/  ULDC.64 UR4, c[0x0][0xc08] ;  /* 0x0003020000047ab9 */ /* 0x000fe20000000a00 */
[----:B------:R-:W3:Y:S01]  /*19cf0*/  LDC.64 R4, c[0x0][0xc00] ;  /* 0x00030000ff047b82 */ /* 0x000ee20000000a00 */
[----:B------:R-:W-:Y:S01]  /*19d00*/  ISETP.NE.U32.AND P0, PT, RZ, UR4, PT ;  /* 0x00000004ff007c0c */ /* 0x000fe2000bf05070 */
[----:B------:R-:W-:-:S03]  /*19d10*/  IMAD.MOV.U32 R3, RZ, RZ, RZ ;  /* 0x000000ffff037224 */ /* 0x000fc600078e00ff */
[----:B------:R-:W-:Y:S01]  /*19d20*/  ISETP.NE.AND.EX P1, PT, RZ, UR5, PT, P0 ;  /* 0x00000005ff007c0c */ /* 0x000fe2000bf25300 */
[----:B------:R-:W-:Y:S02]  /*19d30*/  ULDC.64 UR4, c[0x0][0xc00] ;  /* 0x0003000000047ab9 */ /* 0x000fe40000000a00 */
[----:B------:R-:W-:-:S04]  /*19d40*/  ISETP.NE.U32.AND P0, PT, RZ, UR4, PT ;  /* 0x00000004ff007c0c */ /* 0x000fc8000bf05070 */
[----:B------:R-:W-:-:S06]  /*19d50*/  ISETP.NE.AND.EX P0, PT, RZ, UR5, PT, P0 ;  /* 0x00000005ff007c0c */ /* 0x000fcc000bf05300 */
[----:B------:R-:W4:Y:S01]  /*19d60*/  @P1 LDC.64 R6, c[0x0][0xc08] ;  /* 0x00030200ff061b82 */ /* 0x000f220000000a00 */
[----:B------:R-:W-:Y:S02]  /*19d70*/  ULDC UR4, c[0x0][0xa88] ;  /* 0x0002a20000047ab9 */ /* 0x000fe40000000800 */
[----:B------:R-:W-:Y:S02]  /*19d80*/  IMAD.U32 R20, RZ, RZ, UR4 ;  /* 0x00000004ff147e24 */ /* 0x000fe4000f8e00ff */
[----:B---3--:R-:W-:-:S05]  /*19d90*/  IMAD.WIDE R4, R232, 0x4, R4 ;  /* 0x00000004e8047825 */ /* 0x008fca00078e0204 */
[----:B------:R3:W5:Y:S01]  /*19da0*/  @P0 LDG.E R3, desc[UR38][R4.64] ;  /* 0x0000002604030981 */ /* 0x000762000c1e1900 */
[----:B----4-:R-:W-:-:S05]  /*19db0*/  @P1 IMAD.WIDE R6, R232, 0x4, R6 ;  /* 0x00000004e8061825 */ /* 0x010fca00078e0206 */
[----:B------:R3:W5:Y:S01]  /*19dc0*/  @P1 LDG.E R20, desc[UR38][R6.64] ;  /* 0x0000002606141981 */ /* 0x000762000c1e1900 */
[----:B------:R-:W-:Y:S02]  /*19dd0*/  ISETP.NE.AND P2, PT, R231, RZ, PT ;  /* 0x000000ffe700720c */ /* 0x000fe40003f45270 */
[----:B------:R-:W-:Y:S01]  /*19de0*/  SHF.R.S32.HI R28, RZ, 0x1f, R232 ;  /* 0x0000001fff1c7819 */ /* 0x000fe200000114e8 */
[----:B------:R-:W4:Y:S10]  /*19df0*/  S2R R8, SR_TID.X ;  /* 0x0000000000087919 */ /* 0x000f340000002100 */
[----:B------:R-:W0:Y:S01]  /*19e00*/  @!P2 LDC R231, c[0x0][0xad4] ;  /* 0x0002b500ffe7ab82 */ /* 0x000e220000000800 */
[----:B----4-:R-:W-:Y:S01]  /*19e10*/  VIADD R0, R8, 0xffffff80 ;  /* 0xffffff8008007836 */ /* 0x010fe20000000000 */
[----:B0-----:R-:W-:-:S04]  /*19e20*/  ISETP.GT.AND P2, PT, R231, 0x1, PT ;  /* 0x00000001e700780c */ /* 0x001fc80003f44270 */
[----:B------:R-:W-:Y:S01]  /*19e30*/  ISETP.GT.AND P3, PT, R0, 0x7f, PT ;  /* 0x0000007f0000780c */ /* 0x000fe20003f64270 */
[----:B---3--:R-:W-:-:S12]  /*19e40*/  @P1 BRA `(.L_x_2858) ;  /* 0x0000000000101947 */ /* 0x008fd80003800000 */
[----:B------:R-:W-:Y:S05]  /*19e50*/  @!P0 BRA `(.L_x_2858) ;  /* 0x00000000000c8947 */ /* 0x000fea0003800000 */
[----:B------:R-:W3:Y:S04]  /*19e60*/  LDG.E R7, desc[UR38][R4.64] ;  /* 0x0000002604077981 */ /* 0x000ee8000c1e1900 */
[----:B-----5:R-:W3:Y:S02]  /*19e70*/  LDG.E R20, desc[UR38][R4.64+0x4] ;  /* 0x0000042604147981 */ /* 0x020ee4000c1e1900 */
[----:B---3--:R-:W-:-:S07]  /*19e80*/  IMAD.IADD R20, R20, 0x1, -R7 ;  /* 0x0000000114147824 */ /* 0x008fce00078e0a07 */
.L_x_2858:
[----:B------:R-:W-:Y:S01]  /*19e90*/  BSSY B1, `(.L_x_2859) ;  /* 0x0000035000017945 */ /* 0x000fe20003800000 */
[----:B------:R-:W-:Y:S02]  /*19ea0*/  SEL R27, R232, RZ, !P0 ;  /* 0x000000ffe81b7207 */ /* 0x000fe40004000000 */
[----:B------:R-:W-:Y:S02]  /*19eb0*/  SEL R28, R28, RZ, !P0 ;  /* 0x000000ff1c1c7207 */ /* 0x000fe40004000000 */
[----:B-----5:R-:W-:Y:S01]  /*19ec0*/  SHF.R.S32.HI R26, RZ, 0x1f, R3 ;  /* 0x0000001fff1a7819 */ /* 0x020fe20000011403 */
[----:B------:R-:W-:Y:S06]  /*19ed0*/  @P3 BRA `(.L_x_2860) ;  /* 0x0000000000c03947 */ /* 0x000fec0003800000 */
[----:B------:R-:W0:Y:S01]  /*19ee0*/  LDC R31, c[0x0][0xbe8] ;  /* 0x0002fa00ff1f7b82 */ /* 0x000e220000000800 */
[----:B------:R-:W-:Y:S01]  /*19ef0*/  IADD3 R29, R213, -0x80, R8 ;  /* 0xffffff80d51d7810 */ /* 0x000fe20007ffe008 */
[----:B0-----:R-:W-:-:S05]  /*19f00*/  IMAD R0, R20, R31, RZ ;  /* 0x0000001f14007224 */ /* 0x001fca00078e02ff */
[----:B------:R-:W-:-:S13]  /*19f10*/  ISETP.GE.AND P0, PT, R29, R0, PT ;  /* 0x000000001d00720c */ /* 0x000fda0003f06270 */
[----:B------:R-:W-:Y:S05]  /*19f20*/  @P0 BRA `(.L_x_2860) ;  /* 0x0000000000ac0947 */ /* 0x000fea0003800000 */
[----:B------:R-:W-:Y:S01]  /*19f30*/  IMAD.MOV.U32 R24, RZ, RZ, 0x9b8 ;  /* 0x000009b8ff187424 */ /* 0x000fe200078e00ff */
[----:B------:R-:W-:Y:S01]  /*19f40*/  ISETP.GT.AND P0, PT, R231, 0x1, PT ;  /* 0x00000001e700780c */ /* 0x000fe20003f04270 */
[----:B------:R-:W0:Y:S01]  /*19f50*/  LDC.64 R4, c[0x0][0xba8] ;  /* 0x0002ea00ff047b82 */ /* 0x000e220000000a00 */
[----:B------:R-:W-:Y:S01]  /*19f60*/  ISETP.NE.AND P1, PT, R31, 0x1, PT ;  /* 0x000000011f00780c */ /* 0x000fe20003f25270 */
[----:B------:R-:W-:Y:S01]  /*19f70*/  IMAD.MOV.U32 R21, RZ, RZ, R29 ;  /* 0x000000ffff157224 */ /* 0x000fe200078e001d */
[----:B------:R-:W-:Y:S02]  /*19f80*/  SEL R24, R24, 0x978, P0 ;  /* 0x0000097818187807 */ /* 0x000fe40000000000 */
[----:B------:R-:W-:-:S03]  /*19f90*/  SEL R235, R235, RZ, P0 ;  /* 0x000000ffebeb7207 */ /* 0x000fc60000000000 */
[----:B------:R-:W3:Y:S08]  /*19fa0*/  LDC.64 R12, c[0x0][R24+0x220] ;  /* 0x00008800180c7b82 */ /* 0x000ef00000000a00 */
[----:B------:R-:W4:Y:S08]  /*19fb0*/  LDC.64 R14, c[0x0][R24+0x218] ;  /* 0x00008600180e7b82 */ /* 0x000f300000000a00 */
[----:B------:R-:W5:Y:S08]  /*19fc0*/  LDC.64 R8, c[0x0][R24+0x228] ;  /* 0x00008a0018087b82 */ /* 0x000f700000000a00 */
[----:B------:R-:W1:Y:S08]  /*19fd0*/  LDC.64 R6, c[0x0][R24+0x210] ;  /* 0x0000840018067b82 */ /* 0x000e700000000a00 */
[----:B------:R-:W2:Y:S08]  /*19fe0*/  @P1 LDC R0, c[0x0][0xbec] ;  /* 0x0002fb00ff001b82 */ /* 0x000eb00000000800 */
[----:B------:R-:W5:Y:S01]  /*19ff0*/  @P1 LDC R33, c[0x0][0xbf0] ;  /* 0x0002fc00ff211b82 */ /* 0x000f620000000800 */
[----:B---3--:R-:W-:-:S07]  /*1a000*/  IMAD R13, R13, R27, RZ ;  /* 0x0000001b0d0d7224 */ /* 0x008fce00078e02ff */
[----:B0-----:R-:W0:Y:S01]  /*1a010*/  @!P0 LDC R4, c[0x0][0xb50] ;  /* 0x0002d400ff048b82 */ /* 0x001e220000000800 */
[----:B------:R-:W-:-:S04]  /*1a020*/  IMAD.WIDE.U32 R10, R12, R27, RZ ;  /* 0x0000001b0c0a7225 */ /* 0x000fc800078e00ff */
[----:B------:R-:W-:Y:S02]  /*1a030*/  IMAD R13, R12, R28, R13 ;  /* 0x0000001c0c0d7224 */ /* 0x000fe400078e020d */
[----:B--2---:R-:W-:Y:S01]  /*1a040*/  @P1 IMAD.HI.U32 R0, R29, R0, RZ ;  /* 0x000000001d001227 */ /* 0x004fe200078e00ff */
[----:B------:R-:W2:Y:S03]  /*1a050*/  @!P0 LDC R5, c[0x0][0xb54] ;  /* 0x0002d500ff058b82 */ /* 0x000ea60000000800 */
        /* <DEDUP_REMOVED lines=15> */
[----:B-1----:R-:W-:Y:S01]  /*1a150*/  IMAD R0, R7, R11, RZ ;  /* 0x0000000b07007224 */ /* 0x002fe200078e02ff */
[----:B------:R-:W-:-:S05]  /*1a160*/  SHF.R.S32.HI R13, RZ, 0x1f, R11 ;  /* 0x0000001fff0d7819 */ /* 0x000fca000001140b */
[C---:B------:R-:W-:Y:S02]  /*1a170*/  IMAD R13, R6.reuse, R13, R0 ;  /* 0x0000000d060d7224 */ /* 0x040fe400078e0200 */
[----:B------:R-:W-:-:S04]  /*1a180*/  IMAD.WIDE.U32 R6, R6, R11, R8 ;  /* 0x0000000b06067225 */ /* 0x000fc800078e0008 */
[----:B------:R-:W-:Y:S01]  /*1a190*/  IMAD.IADD R0, R7, 0x1, R13 ;  /* 0x0000000107007824 */ /* 0x000fe200078e020d */
[----:B0-----:R-:W-:Y:S01]  /*1a1a0*/  LEA R4, P0, R6, R4, 0x2 ;  /* 0x0000000406047211 */ /* 0x001fe200078010ff */
[----:B------:R-:W-:-:S03]  /*1a1b0*/  IMAD.MOV.U32 R7, RZ, RZ, -0x800000 ;  /* 0xff800000ff077424 */ /* 0x000fc600078e00ff */
[----:B--2---:R-:W-:-:S05]  /*1a1c0*/  LEA.HI.X R5, R6, R5, R0, 0x2, P0 ;  /* 0x0000000506057211 */ /* 0x004fca00000f1400 */
[----:B------:R0:W-:Y:S04]  /*1a1d0*/  STG.E desc[UR38][R4.64], R7 ;  /* 0x0000000704007986 */ /* 0x0001e8000c101926 */
.L_x_2860:
[----:B------:R-:W-:Y:S05]  /*1a1e0*/  BSYNC B1 ;  /* 0x0000000000017941 */ /* 0x000fea0003800000 */
.L_x_2859:
[----:B------:R-:W-:Y:S05]  /*1a1f0*/  @P2 BRA `(.L_x_2853) ;  /* 0x00000008008c2947 */ /* 0x000fea0003800000 */
[----:B------:R-:W3:Y:S01]  /*1a200*/  S2R R0, SR_TID.X ;  /* 0x0000000000007919 */ /* 0x000ee20000002100 */
[----:B------:R-:W4:Y:S01]  /*1a210*/  LDC R21, c[0x0][0xbe8] ;  /* 0x0002fa00ff157b82 */ /* 0x000f220000000800 */
[----:B------:R-:W-:Y:S01]  /*1a220*/  ULDC.64 UR4, c[0x0][0xaa0] ;  /* 0x0002a80000047ab9 */ /* 0x000fe20000000a00 */
[----:B------:R-:W-:Y:S01]  /*1a230*/  ULDC.64 UR6, c[0x0][0xaf0] ;  /* 0x0002bc0000067ab9 */ /* 0x000fe20000000a00 */
[----:B----4-:R-:W-:Y:S01]  /*1a240*/  ISETP.NE.AND P0, PT, R21, 0x1, PT ;  /* 0x000000011500780c */ /* 0x010fe20003f05270 */
[----:B---3--:R-:W-:Y:S02]  /*1a250*/  VIADD R6, R0, 0xffffff80 ;  /* 0xffffff8000067836 */ /* 0x008fe40000000000 */
[----:B------:R-:W-:-:S03]  /*1a260*/  IMAD R0, R26, UR4, RZ ;  /* 0x000000041a007c24 */ /* 0x000fc6000f8e02ff */
[----:B0-----:R-:W-:-:S07]  /*1a270*/  SHF.R.S32.HI R5, RZ, 0x1f, R6 ;  /* 0x0000001fff057819 */ /* 0x001fce0000011406 */
[----:B------:R-:W0:Y:S01]  /*1a280*/  @P0 LDC R8, c[0x0][0xbec] ;  /* 0x0002fb00ff080b82 */ /* 0x000e220000000800 */
[----:B------:R-:W-:Y:S01]  /*1a290*/  IMAD R7, R3, UR5, R0 ;  /* 0x0000000503077c24 */ /* 0x000fe2000f8e0200 */
[----:B------:R-:W-:Y:S01]  /*1a2a0*/  LEA.HI R9, R5, R6, RZ, 0x3 ;  /* 0x0000000605097211 */ /* 0x000fe200078f18ff */
[----:B------:R-:W-:Y:S01]  /*1a2b0*/  IMAD.WIDE.U32 R4, R3, UR4, RZ ;  /* 0x0000000403047c25 */ /* 0x000fe2000f8e00ff */
[----:B------:R-:W-:Y:S02]  /*1a2c0*/  ULDC.64 UR4, c[0x0][0xae8] ;  /* 0x0002ba0000047ab9 */ /* 0x000fe40000000a00 */
[----:B------:R-:W-:Y:S02]  /*1a2d0*/  LOP3.LUT R13, R9, 0xfffffff8, RZ, 0xc0, !PT ;  /* 0xfffffff8090d7812 */ /* 0x000fe400078ec0ff */
[----:B------:R-:W3:Y:S01]  /*1a2e0*/  @P0 LDC R11, c[0x0][0xbf0] ;  /* 0x0002fc00ff0b0b82 */ /* 0x000ee20000000800 */
[----:B------:R-:W-:Y:S01]  /*1a2f0*/  SHF.R.S32.HI R10, RZ, 0x3, R9 ;  /* 0x00000003ff0a7819 */ /* 0x000fe20000011409 */
[----:B------:R-:W-:-:S02]  /*1a300*/  IMAD.IADD R5, R5, 0x1, R7 ;  /* 0x0000000105057824 */ /* 0x000fc400078e0207 */
[----:B------:R-:W-:Y:S02]  /*1a310*/  IMAD.IADD R0, R6, 0x1, -R13 ;  /* 0x0000000106007824 */ /* 0x000fe400078e0a0d */
[----:B------:R-:W-:-:S04]  /*1a320*/  IMAD.WIDE.U32 R4, R224, UR4, R4 ;  /* 0x00000004e0047c25 */ /* 0x000fc8000f8e0004 */
[----:B------:R-:W-:Y:S02]  /*1a330*/  IMAD R0, R0, 0x20, R10 ;  /* 0x0000002000007824 */ /* 0x000fe400078e020a */
[----:B------:R-:W-:Y:S01]  /*1a340*/  IMAD R5, R224, UR5, R5 ;  /* 0x00000005e0057c24 */ /* 0x000fe2000f8e0205 */
[----:B------:R-:W-:Y:S01]  /*1a350*/  ULDC.64 UR4, c[0x0][0xae0] ;  /* 0x0002b80000047ab9 */ /* 0x000fe20000000a00 */
[----:B------:R-:W-:Y:S02]  /*1a360*/  IMAD.IADD R9, R213, 0x1, R0 ;  /* 0x00000001d5097824 */ /* 0x000fe400078e0200 */
[----:B------:R-:W-:Y:S02]  /*1a370*/  IMAD R6, R28, UR6, RZ ;  /* 0x000000061c067c24 */ /* 0x000fe4000f8e02ff */
[----:B0-----:R-:W-:-:S04]  /*1a380*/  @P0 IMAD.HI.U32 R0, R9, R8, RZ ;  /* 0x0000000809000227 */ /* 0x001fc800078e00ff */
[----:B------:R-:W-:Y:S01]  /*1a390*/  IMAD.MOV.U32 R3, RZ, RZ, R9 ;  /* 0x000000ffff037224 */ /* 0x000fe200078e0009 */
[----:B---3--:R-:W-:Y:S01]  /*1a3a0*/  @P0 SHF.R.U32.HI R3, RZ, R11, R0 ;  /* 0x0000000bff030219 */ /* 0x008fe20000011600 */
[C---:B------:R-:W-:Y:S02]  /*1a3b0*/  IMAD R7, R27.reuse, UR7, R6 ;  /* 0x000000071b077c24 */ /* 0x040fe4000f8e0206 */
[----:B------:R-:W-:Y:S01]  /*1a3c0*/  IMAD.WIDE.U32 R4, R27, UR6, R4 ;  /* 0x000000061b047c25 */ /* 0x000fe2000f8e0004 */
[----:B------:R-:W-:-:S03]  /*1a3d0*/  SHF.R.S32.HI R0, RZ, 0x1f, R3 ;  /* 0x0000001fff007819 */ /* 0x000fc60000011403 */
[----:B------:R-:W-:Y:S02]  /*1a3e0*/  IMAD.MOV R6, RZ, RZ, -R3 ;  /* 0x000000ffff067224 */ /* 0x000fe400078e0a03 */
[----:B------:R-:W-:Y:S02]  /*1a3f0*/  IMAD.IADD R5, R5, 0x1, R7 ;  /* 0x0000000105057824 */ /* 0x000fe400078e0207 */
        /* <DEDUP_REMOVED lines=8> */
[----:B------:R-:W-:Y:S02]  /*1a480*/  IMAD R0, R0, UR4, RZ ;  /* 0x0000000400007c24 */ /* 0x000fe4000f8e02ff */
[----:B------:R-:W-:-:S04]  /*1a490*/  IMAD.WIDE.U32 R4, R7, UR4, R4 ;  /* 0x0000000407047c25 */ /* 0x000fc8000f8e0004 */
[----:B------:R-:W-:Y:S01]  /*1a4a0*/  IMAD R3, R7, UR5, R0 ;  /* 0x0000000507037c24 */ /* 0x000fe2000f8e0200 */
[----:B------:R-:W-:Y:S01]  /*1a4b0*/  ULDC.64 UR4, c[0x0][0xa80] ;  /* 0x0002a00000047ab9 */ /* 0x000fe20000000a00 */
[----:B------:R-:W-:Y:S02]  /*1a4c0*/  SHF.R.S32.HI R7, RZ, 0x1f, R6 ;  /* 0x0000001fff077819 */ /* 0x000fe40000011406 */
[----:B------:R-:W-:Y:S01]  /*1a4d0*/  IMAD.IADD R3, R5, 0x1, R3 ;  /* 0x0000000105037824 */ /* 0x000fe200078e0203 */
[----:B------:R-:W-:Y:S01]  /*1a4e0*/  LEA R0, P0, R4, UR4, 0x1 ;  /* 0x0000000404007c11 */ /* 0x000fe2000f8008ff */
[----:B------:R-:W-:-:S03]  /*1a4f0*/  UMOV UR4, 0xffffffff ;  /* 0xffffffff00047882 */ /* 0x000fc60000000000 */
[----:B------:R-:W-:Y:S01]  /*1a500*/  LEA.HI.X R4, R4, UR5, R3, 0x1, P0 ;  /* 0x0000000504047c11 */ /* 0x000fe200080f0c03 */
[----:B------:R-:W-:Y:S08]  /*1a510*/  BRA.DIV UR4, `(.L_x_2861) ;  /* 0x000000aa04487947 */ /* 0x000ff0000b800000 */
[----:B------:R0:W3:Y:S04]  /*1a520*/  SHFL.IDX PT, R3, R4, RZ, 0x181f ;  /* 0x00181fff04037589 */ /* 0x0000e800000e0000 */
[----:B------:R0:W4:Y:S02]  /*1a530*/  SHFL.IDX PT, R14, R0, RZ, 0x181f ;  /* 0x00181fff000e7589 */ /* 0x00012400000e0000 */
.L_x_3107:
[----:B------:R-:W-:Y:S01]  /*1a540*/  IMAD R20, R20, R21, RZ ;  /* 0x0000001514147224 */ /* 0x000fe200078e02ff */
[----:B------:R-:W-:Y:S01]  /*1a550*/  BSSY B1, `(.L_x_2862) ;  /* 0x0000018000017945 */ /* 0x000fe20003800000 */
[----:B------:R-:W-:-:S05]  /*1a560*/  IMAD.IADD R213, R10, 0x1, R213 ;  /* 0x000000010ad57824 */ /* 0x000fca00078e02d5 */
        /* <DEDUP_REMOVED lines=10> */
[CC--:B------:R-:W-:Y:S02]  /*1a610*/  @!P2 LEA R10, P4, R223.reuse, R14.reuse, 0x1 ;  /* 0x0000000edf0aa211 */ /* 0x0c0fe400078808ff */
[-C--:B---3--:R-:W-:Y:S02]  /*1a620*/  @!P3 LEA.HI.X R9, R212, R3.reuse, R5, 0x1, P5 ;  /* 0x00000003d409b211 */ /* 0x088fe400028f0c05 */
        /* <DEDUP_REMOVED lines=10> */
.L_x_2863:
[----:B------:R-:W-:Y:S05]  /*1a6d0*/  BSYNC B1 ;  /* 0x0000000000017941 */ /* 0x000fea0003800000 */
.L_x_2862:
[----:B------:R-:W-:-:S03]  /*1a6e0*/  UMOV UR4, 0xffffffff ;  /* 0xffffffff00047882 */ /* 0x000fc60000000000 */
[----:B------:R-:W-:Y:S05]  /*1a6f0*/  BRA.DIV UR4, `(.L_x_2864) ;  /* 0x000000aa04047947 */ /* 0x000fea000b800000 */
[----:B---3--:R3:W0:Y:S04]  /*1a700*/  SHFL.IDX PT, R3, R4, 0x1, 0x181f ;  /* 0x00381f0004037f89 */ /* 0x00862800000e0000 */
[----:B----4-:R3:W4:Y:S02]  /*1a710*/  SHFL.IDX PT, R14, R0, 0x1, 0x181f ;  /* 0x00381f00000e7f89 */ /* 0x01072400000e0000 */
.L_x_3111:
        /* <DEDUP_REMOVED lines=12> */
[CC--:B----4-:R-:W-:Y:S02]  /*1a7e0*/  @!P3 LEA R8, P5, R212.reuse, R14.reuse, 0x1 ;  /* 0x0000000ed408b211 */ /* 0x0d0fe400078a08ff */
[CC--:B------:R-:W-:Y:S02]  /*1a7f0*/  @!P2 LEA R10, P4, R223.reuse, R14.reuse, 0x1 ;  /* 0x0000000edf0aa211 */ /* 0x0c0fe400078808ff */
[-C--:B0-----:R-:W-:Y:S02]  /*1a800*/  @!P3 LEA.HI.X R9, R212, R3.reuse, R12, 0x1, P5 ;  /* 0x00000003d409b211 */ /* 0x081fe400028f0c0c */
[-C--:B------:R-:W-:Y:S02]  /*1a810*/  @!P1 LEA R12, P5, R222, R14.reuse, 0x1 ;  /* 0x0000000ede0c9211 */ /* 0x080fe400078a08ff */
        /* <DEDUP_REMOVED lines=8> */
.L_x_2866:
[----:B------:R-:W-:Y:S05]  /*1a8a0*/  BSYNC B1 ;  /* 0x0000000000017941 */ /* 0x000fea0003800000 */
.L_x_2865:
[----:B------:R-:W-:-:S03]  /*1a8b0*/  UMOV UR4, 0xffffffff ;  /* 0xffffffff00047882 */ /* 0x000fc60000000000 */
[----:B------:R-:W-:Y:S05]  /*1a8c0*/  BRA.DIV UR4, `(.L_x_2867) ;  /* 0x000000a604d87947 */ /* 0x000fea000b800000 */
[----:B0-----:R0:W0:Y:S04]  /*1a8d0*/  SHFL.IDX PT, R3, R4, 0x2, 0x181f ;  /* 0x00581f0004037f89 */ /* 0x00102800000e0000 */
[----:B----4-:R4:W0:Y:S02]  /*1a8e0*/  SHFL.IDX PT, R14, R0, 0x2, 0x181f ;  /* 0x00581f00000e7f89 */ /* 0x01082400000e0000 */
.L_x_3115:
        /* <DEDUP_REMOVED lines=12> */
[CC--:B0-----:R-:W-:Y:S02]  /*1a9b0*/  @!P3 LEA R8, P5, R212.reuse, R14.reuse, 0x1 ;  /* 0x0000000ed408b211 */ /* 0x0c1fe400078a08ff */
[CC--:B------:R-:W-:Y:S02]  /*1a9c0*/  @!P2 LEA R10, P4, R223.reuse, R14.reuse, 0x1 ;  /* 0x0000000edf0aa211 */ /* 0x0c0fe400078808ff */
[-C--:B------:R-:W-:Y:S02]  /*1a9d0*/  @!P3 LEA.HI.X R9, R212, R3.reuse, R12, 0x1, P5 ;  /* 0x00000003d409b211 */ /* 0x080fe400028f0c0c */
        /* <DEDUP_REMOVED lines=9> */
.L_x_2869:
[----:B------:R-:W-:Y:S05]  /*1aa70*/  BSYNC B1 ;  /* 0x0000000000017941 */ /* 0x000fea0003800000 */
.L_x_2868:
[----:B------:R-:W-:-:S03]  /*1aa80*/  UMOV UR4, 0xffffffff ;  /* 0xffffffff00047882 */ /* 0x000fc60000000000 */
[----:B------:R-:W-:Y:S05]  /*1aa90*/  BRA.DIV UR4, `(.L_x_2870) ;  /* 0x000000a604ac7947 */ /* 0x000fea000b800000 */
[----:B0-----:R0:W0:Y:S04]  /*1aaa0*/  SHFL.IDX PT, R3, R4, 0x3, 0x181f ;  /* 0x00781f0004037f89 */ /* 0x00102800000e0000 */
[----:B------:R0:W0:Y:S02]  /*1aab0*/  SHFL.IDX PT, R14, R0, 0x3, 0x181f ;  /* 0x00781f00000e7f89 */ /* 0x00002400000e0000 */
.L_x_3119:
[----:B0--34-:R-:W-:-:S05]  /*1aac0*/  VIADD R0, R213, 0x60 ;  /* 0x00000060d5007836 */ /* 0x019fca0000000000 */
        /* <DEDUP_REMOVED lines=10> */
[CC--:B------:R-:W-:Y:S02]  /*1ab70*/  @!P3 LEA R4, P5, R212.reuse, R14.reuse, 0x1 ;  /* 0x0000000ed404b211 */ /* 0x0c0fe400078a08ff */
        /* <DEDUP_REMOVED lines=11> */
.L_x_2853:
[----:B------:R-:W-:Y:S05]  /*1ac30*/  BSYNC B0 ;  /* 0x0000000000007941 */ /* 0x000fea0003800000 */
.L_x_2839:
[----:B------:R-:W-:Y:S02]  /*1ac40*/  ULDC UR4, c[0x0][0xc3c] ;  /* 0x00030f0000047ab9 */ /* 0x000fe40000000800 */
[----:B--2---:R-:W-:-:S13]  /*1ac50*/  ISETP.GE.AND P0, PT, R155, UR4, PT ;  /* 0x000000049b007c0c */ /* 0x004fda000bf06270 */
[----:B------:R-:W-:Y:S05]  /*1ac60*/  @!P0 BRA `(.L_x_2871) ;  /* 0xfffffe6400d88947 */ /* 0x000fea000383ffff */
[----:B------:R-:W-:Y:S05]  /*1ac70*/  BRA `(.L_x_2652) ;  /* 0x0000008c00507947 */ /* 0x000fea0003800000 */
.L_x_2650:
        /* <DEDUP_REMOVED lines=18> */
.L_x_2872:
        /* <DEDUP_REMOVED lines=43> */
.L_x_2876:
        /* <DEDUP_REMOVED lines=39> */
.L_x_2874:
        /* <DEDUP_REMOVED lines=12> */
.L_x_2877:
        /* <DEDUP_REMOVED lines=63> */
.L_x_2878:
        /* <DEDUP_REMOVED lines=61> */
.L_x_2879:
[----:B01----:R-:W-:-:S05]  /*1bb40*/  LOP3.LUT R3, RZ, R2, RZ, 0x33, !PT ;  /* 0x00000002ff037212 */ /* 0x003fca00078e33ff */
[----:B------:R-:W-:-:S05]  /*1bb50*/  IMAD.IADD R2, R4, 0x1, R3 ;  /* 0x0000000104027824 */ /* 0x000fca00078e0203 */
[----:B------:R1:W-:Y:S01]  /*1bb60*/  STL [R1+0x4], R2 ;  /* 0x0000040201007387 */ /* 0x0003e20000100800 */
[----:B------:R-:W-:Y:S05]  /*1bb70*/  BRA `(.L_x_2880) ;  /* 0x0000000000107947 */ /* 0x000fea0003800000 */
.L_x_2875:
[----:B------:R-:W-:Y:S01]  /*1bb80*/  IMAD.U32 R2, RZ, RZ, UR6 ;  /* 0x00000006ff027e24 */ /* 0x000fe2000f8e00ff */
[----:B------:R0:W-:Y:S04]  /*1bb90*/  STL [R1+0x4], RZ ;  /* 0x000004ff01007387 */ /* 0x0001e80000100800 */
[----:B------:R0:W-:Y:S04]  /*1bba0*/  STL [R1+0x8], RZ ;  /* 0x000008ff01007387 */ /* 0x0001e80000100800 */
[----:B------:R0:W-:Y:S02]  /*1bbb0*/  STL [R1], R2 ;  /* 0x0000000201007387 */ /* 0x0001e40000100800 */
.L_x_2880:
        /* <DEDUP_REMOVED lines=10> */
.L_x_2873:
        /* <DEDUP_REMOVED lines=13> */
[----:B------:R-:W-:Y:S01]  /*1bd30*/  ULDC.64 UR40, c[0x0][0x198] ;  /* 0x0000660000287ab9 */ /* 0x000fe20000000a00 */
[----:B------:R-:W-:Y:S01]  /*1bd40*/  LOP3.LUT R3, R0, 0x1f8, RZ, 0xc0, !PT ;  /* 0x000001f800037812 */ /* 0x000fe200078ec0ff */
[----:B01----:R-:W-:Y:S01]  /*1bd50*/  IMAD.SHL.U32 R2, R4, 0x8, RZ ;  /* 0x0000000804027824 */ /* 0x003fe200078e00ff */
[----:B------:R-:W-:Y:S01]  /*1bd60*/  ULDC UR37, c[0x0][0xc] ;  /* 0x0000030000257ab9 */ /* 0x000fe20000000800 */
        /* <DEDUP_REMOVED lines=12> */
[----:B------:R0:W-:Y:S04]  /*1be30*/  STL [R1+0x14], RZ ;  /* 0x000014ff01007387 */ /* 0x0001e80000100800 */
[----:B------:R0:W-:Y:S04]  /*1be40*/  STL [R1+0x10], RZ ;  /* 0x000010ff01007387 */ /* 0x0001e80000100800 */
[----:B------:R0:W-:Y:S02]  /*1be50*/  STL [R1+0x18], R0 ;  /* 0x0000180001007387 */ /* 0x0001e40000100800 */
.L_x_3041:
[----:B--2---:R-:W2:Y:S01]  /*1be60*/  LDL R14, [R1+0xc] ;  /* 0x00000c00010e7983 */ /* 0x004ea20000100800 */
[----:B------:R-:W-:Y:S05]  /*1be70*/  YIELD ;  /* 0x0000000000007946 */ /* 0x000fea0003800000 */
[----:B------:R-:W-:Y:S01]  /*1be80*/  ULDC.64 UR4, c[0x0][0xa28] ;  /* 0x00028a0000047ab9 */ /* 0x000fe20000000a00 */
[----:B01----:R-:W-:Y:S02]  /*1be90*/  CS2R R6, SRZ ;  /* 0x0000000000067805 */ /* 0x003fe4000001ff00 */
[----:B------:R-:W-:Y:S01]  /*1bea0*/  ISETP.NE.U32.AND P0, PT, RZ, UR4, PT ;  /* 0x00000004ff007c0c */ /* 0x000fe2000bf05070 */
[----:B------:R-:W1:Y:S01]  /*1beb0*/  LDC.64 R12, c[0x0][0xa00] ;  /* 0x00028000ff0c7b82 */ /* 0x000e620000000a00 */
[----:B------:R-:W-:Y:S01]  /*1bec0*/  ULDC.64 UR6, c[0x0][0xa08] ;  /* 0x0002820000067ab9 */ /* 0x000fe20000000a00 */
[----:B------:R-:W-:Y:S01]  /*1bed0*/  ULDC.64 UR8, c[0x0][0xa10] ;  /* 0x0002840000087ab9 */ /* 0x000fe20000000a00 */
[----:B------:R-:W-:Y:S01]  /*1bee0*/  ISETP.NE.AND.EX P0, PT, RZ, UR5, PT, P0 ;  /* 0x00000005ff007c0c */ /* 0x000fe2000bf05300 */
[----:B------:R-:W-:-:S04]  /*1bef0*/  ULDC.64 UR4, c[0x0][0xa18] ;  /* 0x0002860000047ab9 */ /* 0x000fc80000000a00 */
[----:B------:R-:W4:Y:S08]  /*1bf00*/  LDC.64 R4, c[0x0][0xa08] ;  /* 0x00028200ff047b82 */ /* 0x000f300000000a00 */
[----:B0-----:R-:W2:Y:S02]  /*1bf10*/  @P0 LDC.64 R2, c[0x0][0xa28] ;  /* 0x00028a00ff020b82 */ /* 0x001ea40000000a00 */
[----:B--2---:R-:W-:-:S05]  /*1bf20*/  @P0 IMAD.WIDE R2, R14, 0x4, R2 ;  /* 0x000000040e020825 */ /* 0x004fca00078e0202 */
[----:B------:R0:W5:Y:S01]  /*1bf30*/  @P0 LDG.E R6, desc[UR38][R2.64] ;  /* 0x0000002602060981 */ /* 0x000162000c1e1900 */
[----:B------:R-:W-:Y:S01]  /*1bf40*/  ISETP.NE.U32.AND P0, PT, RZ, UR4, PT ;  /* 0x00000004ff007c0c */ /* 0x000fe2000bf05070 */
[----:B-1----:R-:W-:Y:S01]  /*1bf50*/  IMAD.WIDE R12, R14, 0x4, R12 ;  /* 0x000000040e0c7825 */ /* 0x002fe200078e020c */
[----:B------:R-:W-:Y:S02]  /*1bf60*/  ISETP.NE.U32.AND P2, PT, RZ, UR6, PT ;  /* 0x00000006ff007c0c */ /* 0x000fe4000bf45070 */
[----:B------:R-:W-:Y:S01]  /*1bf70*/  ISETP.NE.AND.EX P0, PT, RZ, UR5, PT, P0 ;  /* 0x00000005ff007c0c */ /* 0x000fe2000bf05300 */
[----:B------:R-:W-:Y:S01]  /*1bf80*/  ULDC.64 UR4, c[0x0][0xa00] ;  /* 0x0002800000047ab9 */ /* 0x000fe20000000a00 */
[----:B------:R-:W-:Y:S01]  /*1bf90*/  ISETP.NE.U32.AND P4, PT, RZ, UR8, PT ;  /* 0x00000008ff007c0c */ /* 0x000fe2000bf85070 */
[----:B---3--:R-:W-:Y:S01]  /*1bfa0*/  IMAD.MOV.U32 R8, RZ, RZ, RZ ;  /* 0x000000ffff087224 */ /* 0x008fe200078e00ff */
[----:B------:R-:W-:Y:S01]  /*1bfb0*/  ISETP.NE.U32.AND P1, PT, RZ, UR4, PT ;  /* 0x00000004ff007c0c */ /* 0x000fe2000bf25070 */
[----:B0-----:R-:W0:Y:S01]  /*1bfc0*/  LDC.64 R2, c[0x0][0xa10] ;  /* 0x00028400ff027b82 */ /* 0x001e220000000a00 */
[----:B------:R-:W-:-:S02]  /*1bfd0*/  IMAD.MOV.U32 R0, RZ, RZ, RZ ;  /* 0x000000ffff007224 */ /* 0x000fc400078e00ff */
[----:B------:R-:W-:Y:S01]  /*1bfe0*/  ISETP.NE.AND.EX P3, PT, RZ, UR5, PT, P1 ;  /* 0x00000005ff007c0c */ /* 0x000fe2000bf65310 */
[----:B----4-:R-:W-:-:S04]  /*1bff0*/  IMAD.WIDE R4, R14, 0x4, R4 ;  /* 0x000000040e047825 */ /* 0x010fc800078e0204 */
[----:B------:R-:W1:Y:S01]  /*1c000*/  @P0 LDC.64 R10, c[0x0][0xa18] ;  /* 0x00028600ff0a0b82 */ /* 0x000e620000000a00 */
[----:B------:R-:W-:Y:S01]  /*1c010*/  ULDC UR4, c[0x0][0x288] ;  /* 0x0000a20000047ab9 */ /* 0x000fe20000000800 */
[----:B------:R-:W-:Y:S02]  /*1c020*/  ISETP.NE.AND.EX P1, PT, RZ, UR7, PT, P2 ;  /* 0x00000007ff007c0c */ /* 0x000fe4000bf25320 */
[----:B------:R-:W-:-:S04]  /*1c030*/  ISETP.NE.AND.EX P2, PT, RZ, UR9, PT, P4 ;  /* 0x00000009ff007c0c */ /* 0x000fc8000bf45340 */
[----:B------:R-:W2:Y:S07]  /*1c040*/  @P3 LDG.E R7, desc[UR38][R12.64] ;  /* 0x000000260c073981 */ /* 0x000eae000c1e1900 */
[----:B------:R3:W5:Y:S01]  /*1c050*/  @P1 LDG.E R8, desc[UR38][R4.64] ;  /* 0x0000002604081981 */ /* 0x000762000c1e1900 */
[----:B0-----:R-:W-:-:S05]  /*1c060*/  IMAD.WIDE R2, R14, 0x4, R2 ;  /* 0x000000040e027825 */ /* 0x001fca00078e0202 */
[----:B------:R3:W5:Y:S01]  /*1c070*/  @P2 LDG.E R0, desc[UR38][R2.64] ;  /* 0x0000002602002981 */ /* 0x000762000c1e1900 */
[----:B-1----:R-:W-:-:S03]  /*1c080*/  @P0 IMAD.WIDE R10, R14, 0x4, R10 ;  /* 0x000000040e0a0825 */ /* 0x002fc600078e020a */
[----:B--2---:R0:W-:Y:S02]  /*1c090*/  STL [R1+0x48], R7 ;  /* 0x0000480701007387 */ /* 0x0041e40000100800 */
[----:B0-----:R-:W-:Y:S01]  /*1c0a0*/  IMAD.U32 R7, RZ, RZ, UR4 ;  /* 0x00000004ff077e24 */ /* 0x001fe2000f8e00ff */
[----:B------:R-:W-:-:S05]  /*1c0b0*/  ULDC.64 UR4, c[0x0][0x418] ;  /* 0x0001060000047ab9 */ /* 0x000fca0000000a00 */
[----:B------:R-:W2:Y:S01]  /*1c0c0*/  @P0 LDG.E R7, desc[UR38][R10.64] ;  /* 0x000000260a070981 */ /* 0x000ea2000c1e1900 */
[----:B------:R-:W-:-:S03]  /*1c0d0*/  UISETP.NE.U32.AND UP0, UPT, UR4, URZ, UPT ;  /* 0x0000003f0400728c */ /* 0x000fc6000bf05070 */
[----:B------:R-:W-:Y:S01]  /*1c0e0*/  ULDC UR4, c[0x0][0x424] ;  /* 0x0001090000047ab9 */ /* 0x000fe20000000800 */
[----:B------:R-:W-:-:S03]  /*1c0f0*/  UISETP.NE.AND.EX UP0, UPT, UR5, URZ, UPT, UP0 ;  /* 0x0000003f0500728c */ /* 0x000fc6000bf05300 */
[----:B------:R-:W-:Y:S01]  /*1c100*/  ULDC UR5, c[0x0][0x2f0] ;  /* 0x0000bc0000057ab9 */ /* 0x000fe20000000800 */
[----:B------:R-:W-:Y:S01]  /*1c110*/  USEL UR4, UR4, 0x1, UP0 ;  /* 0x0000000104047887 */ /* 0x000fe20008000000 */
[----:B--2---:R0:W-:Y:S04]  /*1c120*/  STL [R1+0x38], R7 ;  /* 0x0000380701007387 */ /* 0x0041e80000100800 */
[----:B------:R3:W5:Y:S01]  /*1c130*/  LDL R15, [R1+0x38] ;  /* 0x00003800010f7983 */ /* 0x0007620000100800 */
[----:B------:R-:W-:-:S03]  /*1c140*/  UIMAD UR4, UR4, UR5, URZ ;  /* 0x00000005040472a4 */ /* 0x000fc6000f8e023f */
[----:B------:R-:W-:Y:S02]  /*1c150*/  ULDC UR5, c[0x0][0x348] ;  /* 0x0000d20000057ab9 */ /* 0x000fe40000000800 */
[----:B------:R-:W-:Y:S02]  /*1c160*/  IMAD.U32 R10, RZ, RZ, UR5 ;  /* 0x00000005ff0a7e24 */ /* 0x000fe4000f8e00ff */
[----:B0-----:R-:W-:Y:S01]  /*1c170*/  IMAD.U32 R7, RZ, RZ, UR4 ;  /* 0x00000004ff077e24 */ /* 0x001fe2000f8e00ff */
[----:B---3--:R-:W-:Y:S06]  /*1c180*/  @P0 BRA `(.L_x_2882) ;  /* 0x0000000000140947 */ /* 0x008fec0003800000 */
[----:B------:R-:W-:Y:S05]  /*1c190*/  @!P3 BRA `(.L_x_2882) ;  /* 0x000000000010b947 */ /* 0x000fea0003800000 */
[----:B------:R-:W2:Y:S04]  /*1c1a0*/  LDG.E R9, desc[UR38][R12.64] ;  /* 0x000000260c097981 */ /* 0x000ea8000c1e1900 */
[----:B------:R-:W2:Y:S02]  /*1c1b0*/  LDG.E R12, desc[UR38][R12.64+0x4] ;  /* 0x000004260c0c7981 */ /* 0x000ea4000c1e1900 */
[----:B--2--5:R-:W-:-:S05]  /*1c1c0*/  IMAD.IADD R15, R12, 0x1, -R9 ;  /* 0x000000010c0f7824 */ /* 0x024fca00078e0a09 */
[----:B------:R0:W-:Y:S02]  /*1c1d0*/  STL [R1+0x38], R15 ;  /* 0x0000380f01007387 */ /* 0x0001e40000100800 */
.L_x_2882:
[----:B------:R-:W2:Y:S01]  /*1c1e0*/  LDL.LU R12, [R1+0x8] ;  /* 0x00000800010c7983 */ /* 0x000ea20000300800 */
[----:B-----5:R-:W-:Y:S01]  /*1c1f0*/  IMAD.IADD R8, R8, 0x1, R6 ;  /* 0x0000000108087824 */ /* 0x020fe200078e0206 */
[----:B------:R-:W-:Y:S02]  /*1c200*/  ULDC.64 UR4, c[0x0][0xa20] ;  /* 0x0002880000047ab9 */ /* 0x000fe40000000a00 */
[----:B------:R-:W-:Y:S02]  /*1c210*/  ISETP.NE.U32.AND P0, PT, RZ, UR4, PT ;  /* 0x00000004ff007c0c */ /* 0x000fe4000bf05070 */
[----:B------:R1:W-:Y:S02]  /*1c220*/  STL [R1+0x20], R8 ;  /* 0x0000200801007387 */ /* 0x0003e40000100800 */
[----:B------:R-:W-:Y:S02]  /*1c230*/  ISETP.NE.AND.EX P0, PT, RZ, UR5, PT, P0 ;  /* 0x00000005ff007c0c */ /* 0x000fe4000bf05300 */
[----:B--2---:R-:W-:-:S02]  /*1c240*/  LOP3.LUT R11, R12, 0xff000000, RZ, 0xc0, !PT ;  /* 0xff0000000c0b7812 */ /* 0x004fc400078ec0ff */
[C---:B------:R-:W-:Y:S02]  /*1c250*/  LOP3.LUT R9, R12.reuse, 0xff0000, RZ, 0xc0, !PT ;  /* 0x00ff00000c097812 */ /* 0x040fe400078ec0ff */
[----:B------:R-:W-:Y:S02]  /*1c260*/  SHF.R.U32.HI R11, RZ, 0x8, R11 ;  /* 0x00000008ff0b7819 */ /* 0x000fe4000001160b */
[----:B------:R-:W-:Y:S02]  /*1c270*/  LOP3.LUT R16, R12, 0xffff, RZ, 0xc0, !PT ;  /* 0x0000ffff0c107812 */ /* 0x000fe400078ec0ff */
[----:B------:R-:W-:-:S03]  /*1c280*/  LEA.HI R11, R9, R11, RZ, 0x10 ;  /* 0x0000000b090b7211 */ /* 0x000fc600078f80ff */
[----:B-1----:R-:W-:Y:S05]  /*1c290*/  @!P0 BRA `(.L_x_2883) ;  /* 0x0000000000108947 */ /* 0x002fea0003800000 */
[----:B------:R-:W1:Y:S02]  /*1c2a0*/  LDC.64 R4, c[0x0][0xa20] ;  /* 0x00028800ff047b82 */ /* 0x000e640000000a00 */
[----:B-1----:R-:W-:-:S05]  /*1c2b0*/  IMAD.WIDE R4, R14, 0x4, R4 ;  /* 0x000000040e047825 */ /* 0x002fca00078e0204 */
[----:B------:R1:W5:Y:S01]  /*1c2c0*/  LDG.E R7, desc[UR38][R4.64] ;  /* 0x0000002604077981 */ /* 0x000362000c1e1900 */
[----:B------:R-:W-:Y:S05]  /*1c2d0*/  BRA `(.L_x_2884) ;  /* 0x0000000000107947 */ /* 0x000fea0003800000 */
.L_x_2883:
[----:B------:R-:W-:Y:S05]  /*1c2e0*/  @!P1 BRA `(.L_x_2884) ;  /* 0x00000000000c9947 */ /* 0x000fea0003800000 */
[----:B------:R-:W2:Y:S04]  /*1c2f0*/  LDG.E R7, desc[UR38][R4.64] ;  /* 0x0000002604077981 */ /* 0x000ea8000c1e1900 */
[----:B------:R-:W2:Y:S02]  /*1c300*/  LDG.E R4, desc[UR38][R4.64+0x4] ;  /* 0x0000042604047981 */ /* 0x000ea4000c1e1900 */
[----:B--2---:R-:W-:-:S07]  /*1c310*/  IMAD.IADD R7, R4, 0x1, -R7 ;  /* 0x0000000104077824 */ /* 0x004fce00078e0a07 */
.L_x_2884:
[----:B------:R-:W2:Y:S04]  /*1c320*/  LDL.LU R8, [R1+0x4] ;  /* 0x0000040001087983 */ /* 0x000ea80000300800 */
[----:B-1----:R-:W3:Y:S04]  /*1c330*/  @P2 LDG.E R4, desc[UR38][R2.64] ;  /* 0x0000002602042981 */ /* 0x002ee8000c1e1900 */
[----:B------:R1:W3:Y:S01]  /*1c340*/  @P2 LDG.E R2, desc[UR38][R2.64+0x4] ;  /* 0x0000042602022981 */ /* 0x0002e2000c1e1900 */
[----:B-----5:R-:W-:Y:S01]  /*1c350*/  IMAD.IADD R9, R7, 0x1, -R6 ;  /* 0x0000000107097824 */ /* 0x020fe200078e0a06 */
[----:B-1----:R-:W1:Y:S02]  /*1c360*/  LDC R3, c[0x0][0x448] ;  /* 0x00011200ff037b82 */ /* 0x002e640000000800 */
[----:B-1----:R-:W-:-:S13]  /*1c370*/  ISETP.NE.AND P1, PT, R3, 0x1, PT ;  /* 0x000000010300780c */ /* 0x002fda0003f25270 */
[----:B------:R-:W1:Y:S08]  /*1c380*/  @P1 LDC R3, c[0x0][0x44c] ;  /* 0x00011300ff031b82 */ /* 0x000e700000000800 */
[----:B------:R-:W4:Y:S01]  /*1c390*/  @P1 LDC R5, c[0x0][0x450] ;  /* 0x00011400ff051b82 */ /* 0x000f220000000800 */
[----:B--2---:R-:W-:-:S04]  /*1c3a0*/  IMAD.SHL.U32 R13, R8, 0x80, RZ ;  /* 0x00000080080d7824 */ /* 0x004fc800078e00ff */
[----:B------:R-:W-:Y:S01]  /*1c3b0*/  VIADD R7, R13, 0x7f ;  /* 0x0000007f0d077836 */ /* 0x000fe20000000000 */
[----:B------:R2:W-:Y:S01]  /*1c3c0*/  STL [R1+0x28], R13 ;  /* 0x0000280d01007387 */ /* 0x0005e20000100800 */
[----:B---3--:R-:W-:Y:S02]  /*1c3d0*/  @P2 IMAD.IADD R10, R2, 0x1, -R4 ;  /* 0x00000001020a2824 */ /* 0x008fe400078e0a04 */
[----:B-1----:R-:W-:-:S04]  /*1c3e0*/  @P1 IMAD.HI.U32 R2, R7, R3, RZ ;  /* 0x0000000307021227 */ /* 0x002fc800078e00ff */
[----:B------:R-:W-:Y:S01]  /*1c3f0*/  IMAD.IADD R6, R9, 0x1, R10 ;  /* 0x0000000109067824 */ /* 0x000fe200078e020a */
[----:B----4-:R-:W-:-:S03]  /*1c400*/  @P1 SHF.R.U32.HI R7, RZ, R5, R2 ;  /* 0x00000005ff071219 */ /* 0x010fc60000011602 */
[C---:B------:R-:W-:Y:S01]  /*1c410*/  VIADD R2, R6.reuse, 0x5f ;  /* 0x0000005f06027836 */ /* 0x040fe20000000000 */
[----:B------:R-:W-:-:S03]  /*1c420*/  IADD3 R20, R6, 0x1, -R15 ;  /* 0x0000000106147810 */ /* 0x000fc60007ffe80f */
[----:B------:R-:W-:-:S04]  /*1c430*/  IMAD.HI R2, R2, 0x2aaaaaab, RZ ;  /* 0x2aaaaaab02027827 */ /* 0x000fc800078e02ff */
[----:B------:R-:W-:Y:S01]  /*1c440*/  IMAD.IADD R7, R20, 0x1, R7 ;  /* 0x0000000114077824 */ /* 0x000fe200078e0207 */
[----:B------:R-:W-:-:S04]  /*1c450*/  SHF.R.U32.HI R3, RZ, 0x1f, R2 ;  /* 0x0000001fff037819 */ /* 0x000fc80000011602 */
[----:B------:R-:W-:Y:S02]  /*1c460*/  LEA.HI.SX32 R12, R2, R3, 0x1c ;  /* 0x00000003020c7211 */ /* 0x000fe400078fe2ff */
[----:B------:R-:W1:Y:S03]  /*1c470*/  LDC.64 R2, c[0x0][0x9e0] ;  /* 0x00027800ff027b82 */ /* 0x000e660000000a00 */
[----:B------:R2:W-:Y:S01]  /*1c480*/  STL [R1+0x5c], R12 ;  /* 0x00005c0c01007387 */ /* 0x0005e20000100800 */
[----:B-1----:R-:W-:Y:S01]  /*1c490*/  ISETP.GE.AND P3, PT, R3, 0x1, PT ;  /* 0x000000010300780c */ /* 0x002fe20003f66270 */
        /* <DEDUP_REMOVED lines=8> */
[----:B------:R-:W1:Y:S02]  /*1c520*/  @P0 LDC.64 R4, c[0x0][0x9e8] ;  /* 0x00027a00ff040b82 */ /* 0x000e640000000a00 */
[----:B-1----:R-:W-:-:S05]  /*1c530*/  @P0 IMAD.HI.U32 R4, R2, R4, RZ ;  /* 0x0000000402040227 */ /* 0x002fca00078e00ff */
[----:B------:R-:W-:-:S04]  /*1c540*/  @P0 SHF.R.U32.HI R2, RZ, R5, R4 ;  /* 0x00000005ff020219 */ /* 0x000fc80000011604 */
[----:B------:R-:W-:Y:S01]  /*1c550*/  LOP3.LUT R2, RZ, R2, RZ, 0x33, !PT ;  /* 0x00000002ff027212 */ /* 0x000fe200078e33ff */
[----:B------:R-:W-:Y:S06]  /*1c560*/  BRA `(.L_x_2888) ;  /* 0x0000000000107947 */ /* 0x000fec0003800000 */
.L_x_2887:
[----:B------:R-:W-:-:S13]  /*1c570*/  ISETP.NE.AND P0, PT, R3, 0x1, PT ;  /* 0x000000010300780c */ /* 0x000fda0003f05270 */
[----:B------:R-:W1:Y:S02]  /*1c580*/  @P0 LDC.64 R4, c[0x0][0x9e8] ;  /* 0x00027a00ff040b82 */ /* 0x000e640000000a00 */
[----:B-1----:R-:W-:-:S05]  /*1c590*/  @P0 IMAD.HI.U32 R4, R2, R4, RZ ;  /* 0x0000000402040227 */ /* 0x002fca00078e00ff */
[----:B------:R-:W-:-:S07]  /*1c5a0*/  @P0 SHF.R.U32.HI R2, RZ, R5, R4 ;  /* 0x00000005ff020219 */ /* 0x000fce0000011604 */
.L_x_2888:
[----:B------:R-:W-:Y:S05]  /*1c5b0*/  BSYNC B0 ;  /* 0x0000000000007941 */ /* 0x000fea0003800000 */
.L_x_2886:
[----:B------:R-:W-:-:S05]  /*1c5c0*/  IMAD R2, R2, R3, R3 ;  /* 0x0000000302027224 */ /* 0x000fca00078e0203 */
[----:B------:R-:W-:-:S07]  /*1c5d0*/  VIMNMX R8, R8, R2, PT ;  /* 0x0000000208087248 */ /* 0x000fce0003fe0100 */
.L_x_2885:
[----:B------:R-:W1:Y:S01]  /*1c5e0*/  @P1 LDC R4, c[0x0][0x44c] ;  /* 0x00011300ff041b82 */ /* 0x000e620000000800 */
[----:B------:R-:W-:Y:S01]  /*1c5f0*/  VIADD R8, R8, 0x5f ;  /* 0x0000005f08087836 */ /* 0x000fe20000000000 */
[----:B------:R-:W-:Y:S01]  /*1c600*/  ULDC UR4, c[0x0][0x9dc] ;  /* 0x0002770000047ab9 */ /* 0x000fe20000000800 */
[----:B------:R-:W-:Y:S02]  /*1c610*/  IMAD.MOV.U32 R2, RZ, RZ, R13 ;  /* 0x000000ffff027224 */ /* 0x000fe400078e000d */
[----:B------:R-:W-:-:S03]  /*1c620*/  IMAD.HI R8, R8, 0x2aaaaaab, RZ ;  /* 0x2aaaaaab08087827 */ /* 0x000fc600078e02ff */
[----:B------:R-:W2:Y:S01]  /*1c630*/  @P1 LDC R5, c[0x0][0x450] ;  /* 0x00011400ff051b82 */ /* 0x000ea20000000800 */
[----:B------:R-:W-:Y:S02]  /*1c640*/  IMAD.IADD R17, R6, 0x1, -R15 ;  /* 0x0000000106117824 */ /* 0x000fe400078e0a0f */
[----:B-1----:R-:W-:-:S05]  /*1c650*/  @P1 IMAD.HI.U32 R4, R13, R4, RZ ;  /* 0x000000040d041227 */ /* 0x002fca00078e00ff */
[----:B--2---:R-:W-:Y:S02]  /*1c660*/  @P1 SHF.R.U32.HI R2, RZ, R5, R4 ;  /* 0x00000005ff021219 */ /* 0x004fe40000011604 */
[----:B------:R-:W-:-:S03]  /*1c670*/  SHF.R.U32.HI R4, RZ, 0x1f, R8 ;  /* 0x0000001fff047819 */ /* 0x000fc60000011608 */
[----:B------:R-:W-:Y:S01]  /*1c680*/  IMAD.IADD R2, R17, 0x1, R2 ;  /* 0x0000000111027824 */ /* 0x000fe200078e0202 */
[----:B------:R-:W-:-:S03]  /*1c690*/  LEA.HI.SX32 R8, R8, R4, 0x1c ;  /* 0x0000000408087211 */ /* 0x000fc600078fe2ff */
[----:B------:R-:W-:Y:S01]  /*1c6a0*/  VIADD R6, R2, -UR4 ;  /* 0x8000000402067c36 */ /* 0x000fe20008000000 */
[----:B------:R-:W-:Y:S01]  /*1c6b0*/  VIMNMX R8, R12, R8, PT ;  /* 0x000000080c087248 */ /* 0x000fe20003fe0100 */
        /* <DEDUP_REMOVED lines=11> */
.L_x_2891:
[----:B------:R-:W-:-:S13]  /*1c770*/  ISETP.NE.AND P0, PT, R3, 0x1, PT ;  /* 0x000000010300780c */ /* 0x000fda0003f05270 */
[----:B------:R-:W1:Y:S02]  /*1c780*/  @P0 LDC.64 R4, c[0x0][0x9e8] ;  /* 0x00027a00ff040b82 */ /* 0x000e640000000a00 */
[----:B-1----:R-:W-:-:S05]  /*1c790*/  @P0 IMAD.HI.U32 R4, R2, R4, RZ ;  /* 0x0000000402040227 */ /* 0x002fca00078e00ff */
[----:B------:R-:W-:-:S07]  /*1c7a0*/  @P0 SHF.R.U32.HI R2, RZ, R5, R4 ;  /* 0x00000005ff020219 */ /* 0x000fce0000011604 */
.L_x_2892:
[----:B------:R-:W-:Y:S05]  /*1c7b0*/  BSYNC B0 ;  /* 0x0000000000007941 */ /* 0x000fea0003800000 */
.L_x_2890:
[----:B------:R-:W-:-:S05]  /*1c7c0*/  IMAD R2, R2, R3, RZ ;  /* 0x0000000302027224 */ /* 0x000fca00078e02ff */
[----:B------:R-:W-:-:S07]  /*1c7d0*/  VIMNMX R6, R6, R2, !PT ;  /* 0x0000000206067248 */ /* 0x000fce0007fe0100 */
.L_x_2889:
[----:B------:R-:W-:Y:S01]  /*1c7e0*/  IMAD.HI R6, R6, 0x2aaaaaab, RZ ;  /* 0x2aaaaaab06067827 */ /* 0x000fe200078e02ff */
[----:B------:R-:W-:Y:S01]  /*1c7f0*/  LOP3.LUT R13, R11, 0xff, RZ, 0xc0, !PT ;  /* 0x000000ff0b0d7812 */ /* 0x000fe200078ec0ff */
[----:B------:R-:W-:Y:S01]  /*1c800*/  BSSY B0, `(.L_x_2893) ;  /* 0x0000027000007945 */ /* 0x000fe20003800000 */
[----:B------:R-:W-:Y:S01]  /*1c810*/  SHF.R.U32.HI R4, RZ, 0x10, R11 ;  /* 0x00000010ff047819 */ /* 0x000fe2000001160b */
[----:B------:R-:W-:Y:S01]  /*1c820*/  IMAD.MOV.U32 R2, RZ, RZ, RZ ;  /* 0x000000ffff027224 */ /* 0x000fe200078e00ff */
[----:B------:R-:W-:Y:S01]  /*1c830*/  SHF.R.U32.HI R5, RZ, 0x1f, R6 ;  /* 0x0000001fff057819 */ /* 0x000fe20000011606 */
[----:B------:R1:W-:Y:S03]  /*1c840*/  STL [R1+0x54], R13 ;  /* 0x0000540d01007387 */ /* 0x0003e60000100800 */
[----:B------:R-:W-:-:S04]  /*1c850*/  LEA.HI.SX32 R5, R6, R5, 0x1c ;  /* 0x0000000506057211 */ /* 0x000fc800078fe2ff */
[----:B------:R-:W-:-:S04]  /*1c860*/  VIMNMX R5, RZ, R5, !PT ;  /* 0x00000005ff057248 */ /* 0x000fc80007fe0100 */
[----:B------:R-:W-:-:S13]  /*1c870*/  ISETP.GT.AND P0, PT, R8, R5, PT ;  /* 0x000000050800720c */ /* 0x000fda0003f04270 */
[----:B-1----:R-:W-:Y:S05]  /*1c880*/  @!P0 BRA `(.L_x_2894) ;  /* 0x0000000000788947 */ /* 0x002fea0003800000 */
[----:B------:R-:W-:Y:S01]  /*1c890*/  ISETP.NE.AND P0, PT, R4, RZ, PT ;  /* 0x000000ff0400720c */ /* 0x000fe20003f05270 */
[----:B------:R-:W-:-:S03]  /*1c8a0*/  ULDC UR4, c[0x0][0x9f0] ;  /* 0x00027c0000047ab9 */ /* 0x000fc60000000800 */
[----:B------:R-:W-:-:S04]  /*1c8b0*/  SEL R6, R4, UR4, P0 ;  /* 0x0000000404067c07 */ /* 0x000fc80008000000 */
[----:B------:R-:W-:Y:S02]  /*1c8c0*/  IABS R7, R6 ;  /* 0x0000000600077213 */ /* 0x000fe40000000000 */
[----:B------:R-:W-:Y:S02]  /*1c8d0*/  IADD3 R11, R6, -0x1, R8 ;  /* 0xffffffff060b7810 */ /* 0x000fe40007ffe008 */
[----:B------:R-:W1:Y:S03]  /*1c8e0*/  I2F.RP R2, R7 ;  /* 0x0000000700027306 */ /* 0x000e660000209400 */
[----:B------:R-:W-:-:S05]  /*1c8f0*/  IMAD.IADD R11, R11, 0x1, -R5 ;  /* 0x000000010b0b7824 */ /* 0x000fca00078e0a05 */
        /* <DEDUP_REMOVED lines=23> */
.L_x_2894:
[----:B------:R-:W-:Y:S05]  /*1ca70*/  BSYNC B0 ;  /* 0x0000000000007941 */ /* 0x000fea0003800000 */
.L_x_2893:
[-C--:B------:R-:W-:Y:S01]  /*1ca80*/  IMAD R5, R13, R2.reuse, R5 ;  /* 0x000000020d057224 */ /* 0x080fe200078e0205 */
        /* <DEDUP_REMOVED lines=23> */
[----:B------:R1:W2:Y:S02]  /*1cc00*/  SHFL.IDX PT, R14, R6, RZ, 0x1f ;  /* 0x00001fff060e7589 */ /* 0x0002a400000e0000 */
.L_x_3122:
[----:B--2---:R-:W-:Y:S02]  /*1cc10*/  ISETP.NE.AND P0, PT, R14, RZ, PT ;  /* 0x000000ff0e00720c */ /* 0x004fe40003f05270 */
[----:B------:R-:W-:-:S11]  /*1cc20*/  PLOP3.LUT P6, PT, PT, PT, PT, 0x8, 0x0 ;  /* 0x000000000000781c */ /* 0x000fd60003fce170 */
[----:B------:R-:W-:Y:S05]  /*1cc30*/  @P0 BRA `(.L_x_2898) ;  /* 0x00000000000c0947 */ /* 0x000fea0003800000 */
[----:B------:R-:W-:-:S03]  /*1cc40*/  UMOV UR4, 0xffffffff ;  /* 0xffffffff00047882 */ /* 0x000fc60000000000 */
[----:B------:R-:W-:Y:S05]  /*1cc50*/  BRA.DIV UR4, `(.L_x_2899) ;  /* 0x0000008604b87947 */ /* 0x000fea000b800000 */
[----:B------:R-:W-:-:S13]  /*1cc60*/  ELECT P6, URZ, PT ;  /* 0x00000000003f782f */ /* 0x000fda00038c0000 */
.L_x_2898:
[----:B-1----:R-:W2:Y:S01]  /*1cc70*/  LDL R6, [R1+0x58] ;  /* 0x0000580001067983 */ /* 0x002ea20000100800 */
[----:B------:R-:W-:Y:S01]  /*1cc80*/  BSSY B1, `(.L_x_2900) ;  /* 0x0000008000017945 */ /* 0x000fe20003800000 */
[----:B--2---:R-:W-:-:S05]  /*1cc90*/  VIADD R6, R6, 0x1 ;  /* 0x0000000106067836 */ /* 0x004fca0000000000 */
[----:B------:R-:W-:-:S04]  /*1cca0*/  LEA.HI R7, R6, R6, RZ, 0x1 ;  /* 0x0000000606077211 */ /* 0x000fc800078f08ff */
[----:B------:R-:W-:-:S05]  /*1ccb0*/  LOP3.LUT R7, R7, 0xfffffffe, RZ, 0xc0, !PT ;  /* 0xfffffffe07077812 */ /* 0x000fca00078ec0ff */
[----:B------:R-:W-:-:S05]  /*1ccc0*/  IMAD.IADD R6, R6, 0x1, -R7 ;  /* 0x0000000106067824 */ /* 0x000fca00078e0a07 */
[----:B------:R-:W-:-:S04]  /*1ccd0*/  SHF.L.U32 R6, R6, 0x1f, RZ ;  /* 0x0000001f06067819 */ /* 0x000fc800000006ff */
[----:B------:R-:W1:Y:S02]  /*1cce0*/  SYNCS.PHASECHK.TRANS64.TRYWAIT P0, [R19+URZ+0x22820], R6 ;  /* 0x02282006130075a7 */ /* 0x000e64000800017f */
[----:B-1----:R-:W-:Y:S05]  /*1ccf0*/  @!P0 BRA `(.L_x_2901) ;  /* 0x0000008400b08947 */ /* 0x002fea0003800000 */
.L_x_3125:
[----:B------:R-:W-:Y:S05]  /*1cd00*/  BSYNC B1 ;  /* 0x0000000000017941 */ /* 0x000fea0003800000 */
.L_x_2900:
[----:B------:R-:W-:Y:S04]  /*1cd10*/  BSSY B1, `(.L_x_2902) ;  /* 0x000007f000017945 */ /* 0x000fe80003800000 */
[----:B------:R-:W-:Y:S05]  /*1cd20*/  @!P6 BRA `(.L_x_2903) ;  /* 0x0000000400f4e947 */ /* 0x000fea0003800000 */
[----:B------:R-:W2:Y:S04]  /*1cd30*/  LDL R7, [R1+0x14] ;  /* 0x0000140001077983 */ /* 0x000ea80000100800 */
[----:B------:R-:W3:Y:S01]  /*1cd40*/  LDL R9, [R1+0x1c] ;  /* 0x00001c0001097983 */ /* 0x000ee20000100800 */
[----:B------:R-:W-:Y:S01]  /*1cd50*/  BSSY B2, `(.L_x_2904) ;  /* 0x0000008000027945 */ /* 0x000fe20003800000 */
[----:B------:R-:W4:Y:S02]  /*1cd60*/  S2R R8, SR_TID.X ;  /* 0x0000000000087919 */ /* 0x000f240000002100 */
[----:B----4-:R-:W-:-:S04]  /*1cd70*/  LOP3.LUT R8, R8, 0x7f, RZ, 0xc0, !PT ;  /* 0x0000007f08087812 */ /* 0x010fc800078ec0ff */
[----:B------:R-:W-:Y:S01]  /*1cd80*/  ISETP.NE.AND P1, PT, R8, RZ, PT ;  /* 0x000000ff0800720c */ /* 0x000fe20003f25270 */
[----:B--2---:R-:W-:Y:S01]  /*1cd90*/  IMAD R7, R7, 0x8, R19 ;  /* 0x0000000807077824 */ /* 0x004fe200078e0213 */
[----:B---3--:R-:W-:-:S04]  /*1cda0*/  SHF.L.U32 R10, R9, 0x1f, RZ ;  /* 0x0000001f090a7819 */ /* 0x008fc800000006ff */
[----:B------:R-:W2:Y:S02]  /*1cdb0*/  SYNCS.PHASECHK.TRANS64.TRYWAIT P0, [R7+URZ+0x228a0], R10 ;  /* 0x0228a00a070075a7 */ /* 0x000ea4000800017f */
[----:B--2---:R-:W-:Y:S05]  /*1cdc0*/  @!P0 BRA `(.L_x_2905) ;  /* 0x0000008400908947 */ /* 0x004fea0003800000 */
.L_x_3126:
[----:B------:R-:W-:Y:S05]  /*1cdd0*/  BSYNC B2 ;  /* 0x0000000000027941 */ /* 0x000fea0003800000 */
.L_x_2904:
[----:B------:R-:W-:Y:S04]  /*1cde0*/  BSSY B2, `(.L_x_2906) ;  /* 0x0000009000027945 */ /* 0x000fe80003800000 */
[----:B------:R-:W-:Y:S05]  /*1cdf0*/  @P1 BRA `(.L_x_2907) ;  /* 0x00000000001c1947 */ /* 0x000fea0003800000 */
[----:B------:R-:W3:Y:S01]  /*1ce00*/  S2R R8, SR_TID.X ;  /* 0x0000000000087919 */ /* 0x000ee20000002100 */
[----:B-1----:R-:W-:-:S04]  /*1ce10*/  IMAD.MOV.U32 R6, RZ, RZ, 0x3000 ;  /* 0x00003000ff067424 */ /* 0x002fc800078e00ff */
[----:B------:R4:W-:Y:S01]  /*1ce20*/  SYNCS.ARRIVE.TRANS64 RZ, [R7+URZ+0x22890], R6 ;  /* 0x0228900607ff79a7 */ /* 0x0009e2000800003f */
[----:B---3--:R-:W-:-:S04]  /*1ce30*/  LOP3.LUT R8, R8, 0x1f, RZ, 0xc0, !PT ;  /* 0x0000001f08087812 */ /* 0x008fc800078ec0ff */
[----:B------:R-:W-:-:S13]  /*1ce40*/  ISETP.NE.AND P0, PT, R8, RZ, PT ;  /* 0x000000ff0800720c */ /* 0x000fda0003f05270 */
[----:B----4-:R-:W-:Y:S05]  /*1ce50*/  @!P0 BRA `(.L_x_2907) ;  /* 0x0000000000048947 */ /* 0x010fea0003800000 */
[----:B------:R-:W-:Y:S01]  /*1ce60*/  BPT.TRAP 0x1 ;  /* 0x000000040000795c */ /* 0x000fe20000300000 */
.L_x_2907:
[----:B------:R-:W-:Y:S05]  /*1ce70*/  BSYNC B2 ;  /* 0x0000000000027941 */ /* 0x000fea0003800000 */
.L_x_2906:
[----:B------:R-:W3:Y:S01]  /*1ce80*/  LDL R8, [R1+0x14] ;  /* 0x0000140001087983 */ /* 0x000ee20000100800 */
[----:B------:R-:W-:Y:S01]  /*1ce90*/  IMAD.MOV.U32 R12, RZ, RZ, RZ ;  /* 0x000000ffff0c7224 */ /* 0x000fe200078e00ff */
[----:B------:R-:W-:Y:S01]  /*1cea0*/  UIADD3 UR4, UP0, UR40, 0x570, URZ ;  /* 0x0000057028047890 */ /* 0x000fe2000ff1e03f */
[----:B-1----:R-:W-:Y:S01]  /*1ceb0*/  IMAD R6, R5, 0x60, R0 ;  /* 0x0000006005067824 */ /* 0x002fe200078e0200 */
[----:B------:R-:W-:Y:S01]  /*1cec0*/  PLOP3.LUT P0, PT, PT, PT, PT, 0x80, 0x0 ;  /* 0x000000000000781c */ /* 0x000fe20003f0f070 */
[----:B------:R-:W-:Y:S01]  /*1ced0*/  VIADD R9, R7, 0x22890 ;  /* 0x0002289007097836 */ /* 0x000fe20000000000 */
[----:B------:R-:W-:Y:S01]  /*1cee0*/  R2UR UR10, R12 ;  /* 0x000000000c0a72ca */ /* 0x000fe200000e0000 */
[----:B------:R-:W-:Y:S01]  /*1cef0*/  VIADD R6, R6, 0xffffffa0 ;  /* 0xffffffa006067836 */ /* 0x000fe20000000000 */
[----:B------:R-:W-:Y:S01]  /*1cf00*/  UIADD3.X UR5, URZ, UR41, URZ, UP0, !UPT ;  /* 0x000000293f057290 */ /* 0x000fe200087fe43f */
[----:B------:R-:W-:Y:S01]  /*1cf10*/  UMOV UR6, 0x0 ;  /* 0x0000000000067882 */ /* 0x000fe20000000000 */
[----:B------:R-:W-:Y:S01]  /*1cf20*/  UMOV UR7, 0x12f00000 ;  /* 0x12f0000000077882 */ /* 0x000fe20000000000 */
[----:B---3--:R-:W-:-:S04]  /*1cf30*/  IMAD R8, R8, 0x3000, R19 ;  /* 0x0000300008087824 */ /* 0x008fc800078e0213 */
[----:B------:R-:W-:-:S07]  /*1cf40*/  VIADD R8, R8, 0x1c400 ;  /* 0x0001c40008087836 */ /* 0x000fce0000000000 */
.L_x_2908:
        /* <DEDUP_REMOVED lines=13> */
.L_x_3127:
[----:B------:R-:W-:Y:S05]  /*1d020*/  BSYNC B2 ;  /* 0x0000000000027941 */ /* 0x000fea0003800000 */
.L_x_2909:
[----:B------:R-:W-:Y:S01]  /*1d030*/  BSSY B2, `(.L_x_2911) ;  /* 0x000000b000027945 */ /* 0x000fe20003800000 */
[----:B-12---:R-:W-:Y:S02]  /*1d040*/  IMAD.MOV.U32 R10, RZ, RZ, 0x0 ;  /* 0x00000000ff0a7424 */ /* 0x006fe400078e00ff */
[----:B------:R-:W-:Y:S01]  /*1d050*/  IMAD.MOV.U32 R11, RZ, RZ, 0x12f00000 ;  /* 0x12f00000ff0b7424 */ /* 0x000fe200078e00ff */
[----:B------:R-:W-:Y:S06]  /*1d060*/  @P1 BRA `(.L_x_2912) ;  /* 0x00000000001c1947 */ /* 0x000fec0003800000 */
[----:B------:R-:W1:Y:S01]  /*1d070*/  S2R R9, SR_TID.X ;  /* 0x0000000000097919 */ /* 0x000e620000002100 */
[----:B------:R-:W-:-:S04]  /*1d080*/  IMAD.MOV.U32 R8, RZ, RZ, 0xc000 ;  /* 0x0000c000ff087424 */ /* 0x000fc800078e00ff */
[----:B------:R2:W-:Y:S01]  /*1d090*/  SYNCS.ARRIVE.TRANS64 RZ, [R7+URZ+0x228b0], R8 ;  /* 0x0228b00807ff79a7 */ /* 0x0005e2000800003f */
[----:B-1----:R-:W-:-:S04]  /*1d0a0*/  LOP3.LUT R9, R9, 0x1f, RZ, 0xc0, !PT ;  /* 0x0000001f09097812 */ /* 0x002fc800078ec0ff */
[----:B------:R-:W-:-:S13]  /*1d0b0*/  ISETP.NE.AND P0, PT, R9, RZ, PT ;  /* 0x000000ff0900720c */ /* 0x000fda0003f05270 */
[----:B--2---:R-:W-:Y:S05]  /*1d0c0*/  @!P0 BRA `(.L_x_2912) ;  /* 0x0000000000048947 */ /* 0x004fea0003800000 */
[----:B------:R-:W-:Y:S01]  /*1d0d0*/  BPT.TRAP 0x1 ;  /* 0x000000040000795c */ /* 0x000fe20000300000 */
.L_x_2912:
[----:B------:R-:W-:Y:S05]  /*1d0e0*/  BSYNC B2 ;  /* 0x0000000000027941 */ /* 0x000fea0003800000 */
.L_x_2911:
[----:B------:R-:W2:Y:S01]  /*1d0f0*/  LDL R8, [R1+0x14] ;  /* 0x0000140001087983 */ /* 0x000ea20000100800 */
        /* <DEDUP_REMOVED lines=9> */
.L_x_2913:
        /* <DEDUP_REMOVED lines=10> */
[----:B------:R-:W-:Y:S01]  /*1d230*/  R2UR UR6, R10 ;  /* 0x000000000a0672ca */ /* 0x000fe200000e0000 */
[----:B------:R-:W-:Y:S01]  /*1d240*/  VIADD R9, R8, 0x3400 ;  /* 0x0000340008097836 */ /* 0x000fe20000000000 */
[----:B------:R-:W-:Y:S01]  /*1d250*/  R2UR UR7, R11 ;  /* 0x000000000b0772ca */ /* 0x000fe200000e0000 */
[----:B------:R-:W-:Y:S01]  /*1d260*/  UMOV UR10, 0x40 ;  /* 0x00000040000a7882 */ /* 0x000fe20000000000 */
[----:B------:R-:W-:-:S13]  /*1d270*/  PLOP3.LUT P0, PT, PT, PT, PT, 0x80, 0x0 ;  /* 0x000000000000781c */ /* 0x000fda0003f0f070 */
.L_x_2914:
        /* <DEDUP_REMOVED lines=15> */
.L_x_2915:
        /* <DEDUP_REMOVED lines=15> */
.L_x_2916:
        /* <DEDUP_REMOVED lines=10> */
.L_x_2903:
[----:B------:R-:W-:Y:S05]  /*1d500*/  BSYNC B1 ;  /* 0x0000000000017941 */ /* 0x000fea0003800000 */
.L_x_2902:
[----:B------:R-:W1:Y:S04]  /*1d510*/  LDL.LU R10, [R1+0x14] ;  /* 0x00001400010a7983 */ /* 0x000e680000300800 */
[----:B------:R-:W2:Y:S01]  /*1d520*/  LDL.LU R9, [R1+0x1c] ;  /* 0x00001c0001097983 */ /* 0x000ea20000300800 */
[----:B------:R-:W-:Y:S01]  /*1d530*/  VIADD R5, R5, 0xfffffffe ;  /* 0xfffffffe05057836 */ /* 0x000fe20000000000 */
[----:B------:R-:W-:-:S04]  /*1d540*/  PLOP3.LUT P0, PT, PT, PT, PT, 0x8, 0x0 ;  /* 0x000000000000781c */ /* 0x000fc80003f0e170 */
[----:B------:R-:W-:Y:S01]  /*1d550*/  ISETP.GE.AND P2, PT, R5, R3, PT ;  /* 0x000000030500720c */ /* 0x000fe20003f46270 */
[----:B-1----:R-:W-:-:S05]  /*1d560*/  VIADD R6, R10, 0x1 ;  /* 0x000000010a067836 */ /* 0x002fca0000000000 */
[----:B------:R-:W-:-:S04]  /*1d570*/  ISETP.NE.AND P1, PT, R6, 0x2, PT ;  /* 0x000000020600780c */ /* 0x000fc80003f25270 */
[----:B------:R-:W-:Y:S02]  /*1d580*/  SEL R7, RZ, 0x1, P1 ;  /* 0x00000001ff077807 */ /* 0x000fe40000800000 */
[----:B------:R-:W-:Y:S02]  /*1d590*/  SEL R6, R6, RZ, P1 ;  /* 0x000000ff06067207 */ /* 0x000fe40000800000 */
[----:B--2---:R-:W-:-:S03]  /*1d5a0*/  LOP3.LUT R9, R9, R7, RZ, 0x3c, !PT ;  /* 0x0000000709097212 */ /* 0x004fc600078e3cff */
[----:B------:R1:W-:Y:S04]  /*1d5b0*/  STL [R1+0x14], R6 ;  /* 0x0000140601007387 */ /* 0x0003e80000100800 */
[----:B------:R1:W-:Y:S01]  /*1d5c0*/  STL [R1+0x1c], R9 ;  /* 0x00001c0901007387 */ /* 0x0003e20000100800 */
[----:B------:R-:W-:Y:S05]  /*1d5d0*/  @!P2 BRA `(.L_x_2896) ;  /* 0x000000080030a947 */ /* 0x000fea0003800000 */
.L_x_2932:
[----:B------:R-:W-:Y:S05]  /*1d5e0*/  YIELD ;  /* 0x0000000000007946 */ /* 0x000fea0003800000 */
[----:B------:R-:W-:Y:S04]  /*1d5f0*/  BSSY B1, `(.L_x_2917) ;  /* 0x000007e000017945 */ /* 0x000fe80003800000 */
[----:B--2---:R-:W-:Y:S05]  /*1d600*/  @!P6 BRA `(.L_x_2918) ;  /* 0x0000000400f0e947 */ /* 0x004fea0003800000 */
[----:B-1----:R-:W2:Y:S04]  /*1d610*/  LDL R6, [R1+0x14] ;  /* 0x0000140001067983 */ /* 0x002ea80000100800 */
[----:B------:R-:W3:Y:S01]  /*1d620*/  LDL R7, [R1+0x1c] ;  /* 0x00001c0001077983 */ /* 0x000ee20000100800 */
[----:B------:R-:W-:Y:S01]  /*1d630*/  BSSY B2, `(.L_x_2919) ;  /* 0x0000008000027945 */ /* 0x000fe20003800000 */
[----:B------:R-:W1:Y:S02]  /*1d640*/  S2R R8, SR_TID.X ;  /* 0x0000000000087919 */ /* 0x000e640000002100 */
[----:B-1----:R-:W-:-:S04]  /*1d650*/  LOP3.LUT R8, R8, 0x7f, RZ, 0xc0, !PT ;  /* 0x0000007f08087812 */ /* 0x002fc800078ec0ff */
[----:B------:R-:W-:Y:S01]  /*1d660*/  ISETP.NE.AND P2, PT, R8, RZ, PT ;  /* 0x000000ff0800720c */ /* 0x000fe20003f45270 */
[----:B--2---:R-:W-:Y:S01]  /*1d670*/  IMAD R6, R6, 0x8, R19 ;  /* 0x0000000806067824 */ /* 0x004fe200078e0213 */
[----:B---3--:R-:W-:-:S04]  /*1d680*/  SHF.L.U32 R7, R7, 0x1f, RZ ;  /* 0x0000001f07077819 */ /* 0x008fc800000006ff */
[----:B------:R-:W1:Y:S02]  /*1d690*/  SYNCS.PHASECHK.TRANS64.TRYWAIT P1, [R6+URZ+0x228a0], R7 ;  /* 0x0228a007060075a7 */ /* 0x000e64000802017f */
[----:B-1----:R-:W-:Y:S05]  /*1d6a0*/  @!P1 BRA `(.L_x_2920) ;  /* 0x0000007c00809947 */ /* 0x002fea0003800000 */
.L_x_3128:
[----:B------:R-:W-:Y:S05]  /*1d6b0*/  BSYNC B2 ;  /* 0x0000000000027941 */ /* 0x000fea0003800000 */
.L_x_2919:
        /* <DEDUP_REMOVED lines=9> */
.L_x_2922:
[----:B------:R-:W-:Y:S05]  /*1d750*/  BSYNC B2 ;  /* 0x0000000000027941 */ /* 0x000fea0003800000 */
.L_x_2921:
        /* <DEDUP_REMOVED lines=12> */
.L_x_2923:
        /* <DEDUP_REMOVED lines=13> */
.L_x_3129:
[----:B------:R-:W-:Y:S05]  /*1d8f0*/  BSYNC B2 ;  /* 0x0000000000027941 */ /* 0x000fea0003800000 */
.L_x_2924:
[----:B------:R-:W-:Y:S01]  /*1d900*/  BSSY B2, `(.L_x_2926) ;  /* 0x000000b000027945 */ /* 0x000fe20003800000 */
[----:B------:R-:W-:Y:S02]  /*1d910*/  IMAD.MOV.U32 R10, RZ, RZ, 0x0 ;  /* 0x00000000ff0a7424 */ /* 0x000fe400078e00ff */
[----:B------:R-:W-:Y:S01]  /*1d920*/  IMAD.MOV.U32 R11, RZ, RZ, 0x12f00000 ;  /* 0x12f00000ff0b7424 */ /* 0x000fe200078e00ff */
[----:B------:R-:W-:Y:S06]  /*1d930*/  @P2 BRA `(.L_x_2927) ;  /* 0x00000000001c2947 */ /* 0x000fec0003800000 */
[----:B------:R-:W3:Y:S01]  /*1d940*/  S2R R8, SR_TID.X ;  /* 0x0000000000087919 */ /* 0x000ee20000002100 */
[----:B-12---:R-:W-:-:S04]  /*1d950*/  IMAD.MOV.U32 R7, RZ, RZ, 0xc000 ;  /* 0x0000c000ff077424 */ /* 0x006fc800078e00ff */
[----:B------:R4:W-:Y:S01]  /*1d960*/  SYNCS.ARRIVE.TRANS64 RZ, [R6+URZ+0x228b0], R7 ;  /* 0x0228b00706ff79a7 */ /* 0x0009e2000800003f */
[----:B---3--:R-:W-:-:S04]  /*1d970*/  LOP3.LUT R8, R8, 0x1f, RZ, 0xc0, !PT ;  /* 0x0000001f08087812 */ /* 0x008fc800078ec0ff */
[----:B------:R-:W-:-:S13]  /*1d980*/  ISETP.NE.AND P1, PT, R8, RZ, PT ;  /* 0x000000ff0800720c */ /* 0x000fda0003f25270 */
[----:B----4-:R-:W-:Y:S05]  /*1d990*/  @!P1 BRA `(.L_x_2927) ;  /* 0x0000000000049947 */ /* 0x010fea0003800000 */
[----:B------:R-:W-:Y:S01]  /*1d9a0*/  BPT.TRAP 0x1 ;  /* 0x000000040000795c */ /* 0x000fe20000300000 */
.L_x_2927:
[----:B------:R-:W-:Y:S05]  /*1d9b0*/  BSYNC B2 ;  /* 0x0000000000027941 */ /* 0x000fea0003800000 */
.L_x_2926:
        /* <DEDUP_REMOVED lines=10> */
.L_x_2928:
        /* <DEDUP_REMOVED lines=15> */
.L_x_2929:
        /* <DEDUP_REMOVED lines=15> */
.L_x_2930:
        /* <DEDUP_REMOVED lines=15> */
.L_x_2931:
        /* <DEDUP_REMOVED lines=10> */
.L_x_2918:
[----:B------:R-:W-:Y:S05]  /*1ddd0*/  BSYNC B1 ;  /* 0x0000000000017941 */ /* 0x000fea0003800000 */
.L_x_2917:
[----:B------:R-:W1:Y:S04]  /*1dde0*/  LDL.LU R10, [R1+0x14] ;  /* 0x00001400010a7983 */ /* 0x000e680000300800 */
[----:B------:R-:W2:Y:S01]  /*1ddf0*/  LDL.LU R8, [R1+0x1c] ;  /* 0x00001c0001087983 */ /* 0x000ea20000300800 */
[C---:B------:R-:W-:Y:S01]  /*1de00*/  ISETP.GT.AND P2, PT, R5.reuse, R3, PT ;  /* 0x000000030500720c */ /* 0x040fe20003f44270 */
[----:B------:R-:W-:Y:S02]  /*1de10*/  VIADD R5, R5, 0xffffffff ;  /* 0xffffffff05057836 */ /* 0x000fe40000000000 */
[----:B-1----:R-:W-:-:S05]  /*1de20*/  VIADD R6, R10, 0x1 ;  /* 0x000000010a067836 */ /* 0x002fca0000000000 */
[----:B------:R-:W-:-:S04]  /*1de30*/  ISETP.NE.AND P1, PT, R6, 0x2, PT ;  /* 0x000000020600780c */ /* 0x000fc80003f25270 */
[----:B------:R-:W-:Y:S02]  /*1de40*/  SEL R7, RZ, 0x1, P1 ;  /* 0x00000001ff077807 */ /* 0x000fe40000800000 */
[----:B------:R-:W-:Y:S02]  /*1de50*/  SEL R6, R6, RZ, P1 ;  /* 0x000000ff06067207 */ /* 0x000fe40000800000 */
[----:B--2---:R-:W-:-:S05]  /*1de60*/  LOP3.LUT R8, R8, R7, RZ, 0x3c, !PT ;  /* 0x0000000708087212 */ /* 0x004fca00078e3cff */
[----:B------:R2:W-:Y:S04]  /*1de70*/  STL [R1+0x1c], R8 ;  /* 0x00001c0801007387 */ /* 0x0005e80000100800 */
[----:B------:R2:W-:Y:S01]  /*1de80*/  STL [R1+0x14], R6 ;  /* 0x0000140601007387 */ /* 0x0005e20000100800 */
[----:B------:R-:W-:Y:S05]  /*1de90*/  @P2 BRA `(.L_x_2932) ;  /* 0xfffffff400d02947 */ /* 0x000fea000383ffff */
.L_x_2896:
[----:B------:R-:W-:Y:S05]  /*1dea0*/  BSYNC B0 ;  /* 0x0000000000007941 */ /* 0x000fea0003800000 */
.L_x_2895:
[----:B--2---:R-:W2:Y:S01]  /*1deb0*/  LDL R8, [R1+0x28] ;  /* 0x0000280001087983 */ /* 0x004ea20000100800 */
[----:B------:R-:W3:Y:S01]  /*1dec0*/  LDC R0, c[0x0][0x448] ;  /* 0x00011200ff007b82 */ /* 0x000ee20000000800 */
[----:B------:R-:W-:Y:S07]  /*1ded0*/  @!P0 WARPSYNC.ALL ;  /* 0x0000000000008948 */ /* 0x000fee0003800000 */
[----:B------:R-:W-:Y:S01]  /*1dee0*/  @!P0 BAR.SYNC.DEFER_BLOCKING 0xc, 0x180 ;  /* 0x0306000000008b1d */ /* 0x000fe20000010000 */
[----:B---3--:R-:W-:-:S13]  /*1def0*/  ISETP.NE.AND P1, PT, R0, 0x1, PT ;  /* 0x000000010000780c */ /* 0x008fda0003f25270 */
[----:B------:R-:W3:Y:S08]  /*1df00*/  @P1 LDC R0, c[0x0][0x44c] ;  /* 0x00011300ff001b82 */ /* 0x000ef00000000800 */
[----:B------:R-:W4:Y:S01]  /*1df10*/  @P1 LDC R3, c[0x0][0x450] ;  /* 0x00011400ff031b82 */ /* 0x000f220000000800 */
[----:B--2---:R-:W-:-:S04]  /*1df20*/  VIADD R2, R8, 0x7f ;  /* 0x0000007f08027836 */ /* 0x004fc80000000000 */
[----:B---3--:R-:W-:-:S05]  /*1df30*/  @P1 IMAD.HI.U32 R0, R2, R0, RZ ;  /* 0x0000000002001227 */ /* 0x008fca00078e00ff */
[----:B----4-:R-:W-:-:S05]  /*1df40*/  @P1 SHF.R.U32.HI R2, RZ, R3, R0 ;  /* 0x00000003ff021219 */ /* 0x010fca0000011600 */
[----:B------:R-:W-:Y:S02]  /*1df50*/  IMAD.IADD R0, R20, 0x1, R2 ;  /* 0x0000000114007824 */ /* 0x000fe400078e0202 */
[----:B------:R-:W2:Y:S02]  /*1df60*/  LDC.64 R2, c[0x0][0x9e0] ;  /* 0x00027800ff027b82 */ /* 0x000ea40000000a00 */
[----:B--2---:R-:W-:Y:S01]  /*1df70*/  ISETP.GE.AND P2, PT, R3, 0x1, PT ;  /* 0x000000010300780c */ /* 0x004fe20003f46270 */
[----:B------:R-:W-:-:S12]  /*1df80*/  IMAD.IADD R2, R0, 0x1, R2 ;  /* 0x0000000100027824 */ /* 0x000fd800078e0202 */
[----:B------:R-:W-:Y:S05]  /*1df90*/  @!P2 BRA `(.L_x_2933) ;  /* 0x000000000048a947 */ /* 0x000fea0003800000 */
[C---:B------:R-:W-:Y:S01]  /*1dfa0*/  ISETP.GT.AND P0, PT, R0.reuse, RZ, PT ;  /* 0x000000ff0000720c */ /* 0x040fe20003f04270 */
[----:B------:R-:W-:Y:S01]  /*1dfb0*/  BSSY B0, `(.L_x_2934) ;  /* 0x000000e000007945 */ /* 0x000fe20003800000 */
[----:B------:R-:W-:-:S11]  /*1dfc0*/  VIADD R5, R0, 0xffffffff ;  /* 0xffffffff00057836 */ /* 0x000fd60000000000 */
[----:B------:R-:W-:Y:S05]  /*1dfd0*/  @P0 BRA `(.L_x_2935) ;  /* 0x00000000001c0947 */ /* 0x000fea0003800000 */
[----:B------:R-:W-:Y:S01]  /*1dfe0*/  ISETP.NE.AND P0, PT, R3, 0x1, PT ;  /* 0x000000010300780c */ /* 0x000fe20003f05270 */
[----:B------:R-:W-:-:S12]  /*1dff0*/  IMAD.MOV R0, RZ, RZ, -R0 ;  /* 0x000000ffff007224 */ /* 0x000fd800078e0a00 */
[----:B-1----:R-:W1:Y:S02]  /*1e000*/  @P0 LDC.64 R6, c[0x0][0x9e8] ;  /* 0x00027a00ff060b82 */ /* 0x002e640000000a00 */
[----:B-1----:R-:W-:-:S05]  /*1e010*/  @P0 IMAD.HI.U32 R6, R0, R6, RZ ;  /* 0x0000000600060227 */ /* 0x002fca00078e00ff */
[----:B------:R-:W-:-:S04]  /*1e020*/  @P0 SHF.R.U32.HI R0, RZ, R7, R6 ;  /* 0x00000007ff000219 */ /* 0x000fc80000011606 */
[----:B------:R-:W-:Y:S01]  /*1e030*/  LOP3.LUT R5, RZ, R0, RZ, 0x33, !PT ;  /* 0x00000000ff057212 */ /* 0x000fe200078e33ff */
[----:B------:R-:W-:Y:S06]  /*1e040*/  BRA `(.L_x_2936) ;  /* 0x0000000000107947 */ /* 0x000fec0003800000 */
.L_x_2935:
[----:B------:R-:W-:-:S13]  /*1e050*/  ISETP.NE.AND P0, PT, R3, 0x1, PT ;  /* 0x000000010300780c */ /* 0x000fda0003f05270 */
[----:B-1----:R-:W1:Y:S02]  /*1e060*/  @P0 LDC.64 R6, c[0x0][0x9e8] ;  /* 0x00027a00ff060b82 */ /* 0x002e640000000a00 */
[----:B-1----:R-:W-:-:S05]  /*1e070*/  @P0 IMAD.HI.U32 R6, R5, R6, RZ ;  /* 0x0000000605060227 */ /* 0x002fca00078e00ff */
[----:B------:R-:W-:-:S07]  /*1e080*/  @P0 SHF.R.U32.HI R5, RZ, R7, R6 ;  /* 0x00000007ff050219 */ /* 0x000fce0000011606 */
.L_x_2936:
[----:B------:R-:W-:Y:S05]  /*1e090*/  BSYNC B0 ;  /* 0x0000000000007941 */ /* 0x000fea0003800000 */
.L_x_2934:
[----:B------:R-:W-:-:S05]  /*1e0a0*/  IMAD R5, R5, R3, R3 ;  /* 0x0000000305057224 */ /* 0x000fca00078e0203 */
[----:B------:R-:W-:-:S07]  /*1e0b0*/  VIMNMX R2, R2, R5, PT ;  /* 0x0000000502027248 */ /* 0x000fce0003fe0100 */
.L_x_2933:
[----:B------:R-:W2:Y:S01]  /*1e0c0*/  LDL R7, [R1+0x5c] ;  /* 0x00005c0001077983 */ /* 0x000ea20000100800 */
[----:B------:R-:W3:Y:S01]  /*1e0d0*/  @P1 LDC R0, c[0x0][0x44c] ;  /* 0x00011300ff001b82 */ /* 0x000ee20000000800 */
[----:B------:R-:W-:Y:S01]  /*1e0e0*/  VIADD R2, R2, 0x5f ;  /* 0x0000005f02027836 */ /* 0x000fe20000000000 */
[----:B------:R-:W-:Y:S01]  /*1e0f0*/  ULDC UR4, c[0x0][0x9dc] ;  /* 0x0002770000047ab9 */ /* 0x000fe20000000800 */
[----:B------:R-:W-:Y:S02]  /*1e100*/  IMAD.MOV.U32 R5, RZ, RZ, R8 ;  /* 0x000000ffff057224 */ /* 0x000fe400078e0008 */
[----:B------:R-:W-:-:S03]  /*1e110*/  IMAD.HI R2, R2, 0x2aaaaaab, RZ ;  /* 0x2aaaaaab02027827 */ /* 0x000fc600078e02ff */
[----:B-1----:R-:W1:Y:S01]  /*1e120*/  @P1 LDC R6, c[0x0][0x450] ;  /* 0x00011400ff061b82 */ /* 0x002e620000000800 */
[----:B---3--:R-:W-:-:S05]  /*1e130*/  @P1 IMAD.HI.U32 R0, R8, R0, RZ ;  /* 0x0000000008001227 */ /* 0x008fca00078e00ff */
[----:B-1----:R-:W-:-:S05]  /*1e140*/  @P1 SHF.R.U32.HI R5, RZ, R6, R0 ;  /* 0x00000006ff051219 */ /* 0x002fca0000011600 */
[----:B------:R-:W-:Y:S01]  /*1e150*/  IMAD.IADD R0, R17, 0x1, R5 ;  /* 0x0000000111007824 */ /* 0x000fe200078e0205 */
[----:B------:R-:W-:-:S04]  /*1e160*/  SHF.R.U32.HI R5, RZ, 0x1f, R2 ;  /* 0x0000001fff057819 */ /* 0x000fc80000011602 */
[----:B------:R-:W-:Y:S01]  /*1e170*/  LEA.HI.SX32 R8, R2, R5, 0x1c ;  /* 0x0000000502087211 */ /* 0x000fe200078fe2ff */
[----:B------:R-:W-:-:S04]  /*1e180*/  VIADD R2, R0, -UR4 ;  /* 0x8000000400027c36 */ /* 0x000fc80008000000 */
[----:B------:R1:W-:Y:S01]  /*1e190*/  STL [R1+0x60], R8 ;  /* 0x0000600801007387 */ /* 0x0003e20000100800 */
[----:B--2---:R-:W-:Y:S01]  /*1e1a0*/  VIMNMX R5, R7, R8, PT ;  /* 0x0000000807057248 */ /* 0x004fe20003fe0100 */
[----:B-1----:R-:W-:Y:S06]  /*1e1b0*/  @!P2 BRA `(.L_x_2937) ;  /* 0x000000000044a947 */ /* 0x002fec0003800000 */
        /* <DEDUP_REMOVED lines=10> */
.L_x_2939:
[----:B------:R-:W-:-:S13]  /*1e260*/  ISETP.NE.AND P0, PT, R3, 0x1, PT ;  /* 0x000000010300780c */ /* 0x000fda0003f05270 */
[----:B------:R-:W1:Y:S02]  /*1e270*/  @P0 LDC.64 R6, c[0x0][0x9e8] ;  /* 0x00027a00ff060b82 */ /* 0x000e640000000a00 */
[----:B-1----:R-:W-:-:S05]  /*1e280*/  @P0 IMAD.HI.U32 R6, R0, R6, RZ ;  /* 0x0000000600060227 */ /* 0x002fca00078e00ff */
[----:B------:R-:W-:-:S07]  /*1e290*/  @P0 SHF.R.U32.HI R0, RZ, R7, R6 ;  /* 0x00000007ff000219 */ /* 0x000fce0000011606 */
.L_x_2940:
[----:B------:R-:W-:Y:S05]  /*1e2a0*/  BSYNC B0 ;  /* 0x0000000000007941 */ /* 0x000fea0003800000 */
.L_x_2938:
[----:B------:R-:W-:-:S05]  /*1e2b0*/  IMAD R0, R0, R3, RZ ;  /* 0x0000000300007224 */ /* 0x000fca00078e02ff */
[----:B------:R-:W-:-:S07]  /*1e2c0*/  VIMNMX R2, R2, R0, !PT ;  /* 0x0000000002027248 */ /* 0x000fce0007fe0100 */
.L_x_2937:
[----:B------:R-:W-:Y:S01]  /*1e2d0*/  IMAD.HI R2, R2, 0x2aaaaaab, RZ ;  /* 0x2aaaaaab02027827 */ /* 0x000fe200078e02ff */
[----:B------:R-:W-:Y:S01]  /*1e2e0*/  ISETP.NE.AND P1, PT, R4, RZ, PT ;  /* 0x000000ff0400720c */ /* 0x000fe20003f25270 */
[----:B------:R-:W-:Y:S03]  /*1e2f0*/  BSSY B0, `(.L_x_2941) ;  /* 0x0000025000007945 */ /* 0x000fe60003800000 */
[----:B------:R-:W-:-:S04]  /*1e300*/  SHF.R.U32.HI R0, RZ, 0x1f, R2 ;  /* 0x0000001fff007819 */ /* 0x000fc80000011602 */
[----:B------:R-:W-:-:S04]  /*1e310*/  LEA.HI.SX32 R0, R2, R0, 0x1c ;  /* 0x0000000002007211 */ /* 0x000fc800078fe2ff */
[----:B------:R-:W-:Y:S01]  /*1e320*/  VIMNMX R9, RZ, R0, !PT ;  /* 0x00000000ff097248 */ /* 0x000fe20007fe0100 */
[----:B------:R-:W1:Y:S03]  /*1e330*/  @!P1 LDC R4, c[0x0][0x9f0] ;  /* 0x00027c00ff049b82 */ /* 0x000e660000000800 */
[----:B------:R-:W-:Y:S01]  /*1e340*/  ISETP.GT.AND P0, PT, R5, R9, PT ;  /* 0x000000090500720c */ /* 0x000fe20003f04270 */
[----:B------:R2:W-:Y:S04]  /*1e350*/  STL [R1+0x3c], R9 ;  /* 0x00003c0901007387 */ /* 0x0005e80000100800 */
[----:B------:R2:W-:Y:S08]  /*1e360*/  STL [R1+0x40], RZ ;  /* 0x000040ff01007387 */ /* 0x0005f00000100800 */
[----:B--2---:R-:W-:Y:S05]  /*1e370*/  @!P0 BRA `(.L_x_2942) ;  /* 0x0000000000708947 */ /* 0x004fea0003800000 */
        /* <DEDUP_REMOVED lines=9> */
[----:B------:R-:W-:Y:S02]  /*1e410*/  IADD3 R6, R4, -0x1, R5 ;  /* 0xffffffff04067810 */ /* 0x000fe40007ffe005 */
[----:B------:R-:W-:-:S03]  /*1e420*/  IABS R2, R4 ;  /* 0x0000000400027213 */ /* 0x000fc60000000000 */
[----:B------:R-:W-:Y:S02]  /*1e430*/  IMAD.IADD R6, R6, 0x1, -R9 ;  /* 0x0000000106067824 */ /* 0x000fe400078e0a09 */
[----:B------:R-:W-:-:S03]  /*1e440*/  IMAD.MOV R2, RZ, RZ, -R2 ;  /* 0x000000ffff027224 */ /* 0x000fc600078e0a02 */
[----:B------:R-:W-:Y:S01]  /*1e450*/  IABS R3, R6 ;  /* 0x0000000600037213 */ /* 0x000fe20000000000 */
[----:B------:R-:W-:Y:S01]  /*1e460*/  IMAD.MOV.U32 R7, RZ, RZ, R2 ;  /* 0x000000ffff077224 */ /* 0x000fe200078e0002 */
        /* <DEDUP_REMOVED lines=13> */
.L_x_2942:
[----:B------:R-:W-:Y:S05]  /*1e540*/  BSYNC B0 ;  /* 0x0000000000007941 */ /* 0x000fea0003800000 */
.L_x_2941:
[----:B------:R-:W3:Y:S04]  /*1e550*/  LDL R0, [R1+0x40] ;  /* 0x0000400001007983 */ /* 0x000ee80000100800 */
[----:B--2---:R-:W3:Y:S01]  /*1e560*/  LDL R2, [R1+0x54] ;  /* 0x0000540001027983 */ /* 0x004ee20000100800 */
[----:B------:R-:W-:Y:S01]  /*1e570*/  BSSY B7, `(.L_x_2943) ;  /* 0x00003ec000077945 */ /* 0x000fe20003800000 */
[----:B---3--:R-:W-:-:S05]  /*1e580*/  IMAD R2, R2, R0, R9 ;  /* 0x0000000002027224 */ /* 0x008fca00078e0209 */
[----:B------:R-:W-:Y:S01]  /*1e590*/  VIADDMNMX R0, R2, R0, R5, PT ;  /* 0x0000000002007246 */ /* 0x000fe20003800105 */
[----:B------:R2:W-:Y:S03]  /*1e5a0*/  STL [R1+0x24], R2 ;  /* 0x0000240201007387 */ /* 0x0005e60000100800 */
[----:B------:R-:W-:Y:S01]  /*1e5b0*/  ISETP.GT.AND P0, PT, R0, R2, PT ;  /* 0x000000020000720c */ /* 0x000fe20003f04270 */
[----:B------:R2:W-:-:S12]  /*1e5c0*/  STL [R1+0x34], R0 ;  /* 0x0000340001007387 */ /* 0x0005d80000100800 */
[----:B--2---:R-:W-:Y:S05]  /*1e5d0*/  @P0 BRA `(.L_x_2944) ;  /* 0x0000000000480947 */ /* 0x004fea0003800000 */
[----:B------:R-:W2:Y:S02]  /*1e5e0*/  S2R R0, SR_TID.X ;  /* 0x0000000000007919 */ /* 0x000ea40000002100 */
[----:B--2---:R-:W-:-:S04]  /*1e5f0*/  LOP3.LUT R0, R0, 0x7f, RZ, 0xc0, !PT ;  /* 0x0000007f00007812 */ /* 0x004fc800078ec0ff */
[----:B------:R-:W-:-:S13]  /*1e600*/  ISETP.NE.AND P0, PT, R0, RZ, PT ;  /* 0x000000ff0000720c */ /* 0x000fda0003f05270 */
[----:B------:R-:W-:Y:S05]  /*1e610*/  @P0 BRA `(.L_x_2945) ;  /* 0x0000003c00840947 */ /* 0x000fea0003800000 */
[----:B------:R-:W2:Y:S01]  /*1e620*/  S2R R5, SR_LANEID ;  /* 0x0000000000057919 */ /* 0x000ea20000000000 */
[----:B------:R-:W-:Y:S01]  /*1e630*/  VOTEU.ANY UR4, UPT, PT ;  /* 0x0000000000047886 */ /* 0x000fe200038e0100 */
[----:B------:R-:W3:Y:S01]  /*1e640*/  LDC.64 R2, c[0x0][0xc60] ;  /* 0x00031800ff027b82 */ /* 0x000ee20000000a00 */
[----:B------:R-:W2:Y:S02]  /*1e650*/  FLO.U32 R0, UR4 ;  /* 0x0000000400007d00 */ /* 0x000ea400080e0000 */
[----:B--2---:R-:W-:-:S06]  /*1e660*/  ISETP.EQ.U32.AND P0, PT, R0, R5, PT ;  /* 0x000000050000720c */ /* 0x004fcc0003f02070 */
[----:B------:R-:W3:Y:S07]  /*1e670*/  POPC R5, UR4 ;  /* 0x0000000400057d09 */ /* 0x000eee0008000000 */
[----:B---3--:R-:W2:Y:S01]  /*1e680*/  @P0 ATOMG.E.ADD.STRONG.GPU PT, R3, desc[UR38][R2.64], R5 ;  /* 0x00000005020309a8 */ /* 0x008ea200081ee1e6 */
[----:B-1----:R-:W1:Y:S02]  /*1e690*/  S2R R4, SR_LTMASK ;  /* 0x0000000000047919 */ /* 0x002e640000003900 */
[----:B-1----:R-:W-:-:S04]  /*1e6a0*/  LOP3.LUT R4, R4, UR4, RZ, 0xc0, !PT ;  /* 0x0000000404047c12 */ /* 0x002fc8000f8ec0ff */
[----:B------:R-:W1:Y:S01]  /*1e6b0*/  POPC R7, R4 ;  /* 0x0000000400077309 */ /* 0x000e620000000000 */
[----:B--2---:R-:W1:Y:S02]  /*1e6c0*/  SHFL.IDX PT, R0, R3, R0, 0x1f ;  /* 0x00001f0003007589 */ /* 0x004e6400000e0000 */
[----:B-1----:R-:W-:-:S05]  /*1e6d0*/  IADD3 R0, R0, UR37, R7 ;  /* 0x0000002500007c10 */ /* 0x002fca000fffe007 */
[----:B------:R4:W-:Y:S01]  /*1e6e0*/  STL [R1], R0 ;  /* 0x0000000001007387 */ /* 0x0009e20000100800 */
[----:B------:R-:W-:Y:S05]  /*1e6f0*/  BRA `(.L_x_2945) ;  /* 0x0000003c004c7947 */ /* 0x000fea0003800000 */
.L_x_2944:
        /* <DEDUP_REMOVED lines=19> */
[----:B01----:R-:W-:Y:S05]  /*1e830*/  CALL.ABS.NOINC R2 ;  /* 0x0000000002007343 */ /* 0x003fea0003c00000 */
.L_x_2947:
[----:B------:R-:W-:Y:S05]  /*1e840*/  BSYNC B6 ;  /* 0x0000000000067941 */ /* 0x000fea0003800000 */
.L_x_2946:
        /* <DEDUP_REMOVED lines=8> */
[----:B------:R2:W3:Y:S01]  /*1e8d0*/  LDC.64 R2, c[0x4][R17] ;  /* 0x0100000011027b82 */ /* 0x0004e20000000a00 */
[----:B-1----:R-:W-:Y:S02]  /*1e8e0*/  IMAD.U32 R4, RZ, RZ, UR6 ;  /* 0x00000006ff047e24 */ /* 0x002fe4000f8e00ff */
[----:B------:R-:W-:Y:S02]  /*1e8f0*/  IMAD.U32 R5, RZ, RZ, UR7 ;  /* 0x00000007ff057e24 */ /* 0x000fe4000f8e00ff */
[----:B------:R-:W-:Y:S02]  /*1e900*/  IMAD.U32 R6, RZ, RZ, UR8 ;  /* 0x00000008ff067e24 */ /* 0x000fe4000f8e00ff */
[----:B------:R-:W-:-:S02]  /*1e910*/  IMAD.U32 R7, RZ, RZ, UR9 ;  /* 0x00000009ff077e24 */ /* 0x000fc4000f8e00ff */
[----:B------:R-:W-:Y:S02]  /*1e920*/  IMAD.U32 R10, RZ, RZ, UR4 ;  /* 0x00000004ff0a7e24 */ /* 0x000fe4000f8e00ff */
[----:B------:R-:W-:Y:S02]  /*1e930*/  IMAD.U32 R11, RZ, RZ, UR5 ;  /* 0x00000005ff0b7e24 */ /* 0x000fe4000f8e00ff */
[----:B------:R-:W-:Y:S02]  /*1e940*/  IMAD.MOV.U32 R8, RZ, RZ, 0x70 ;  /* 0x00000070ff087424 */ /* 0x000fe400078e00ff */
[----:B------:R-:W-:Y:S02]  /*1e950*/  IMAD.MOV.U32 R12, RZ, RZ, 0x1 ;  /* 0x00000001ff0c7424 */ /* 0x000fe400078e00ff */
[----:B--2---:R-:W-:-:S07]  /*1e960*/  IMAD.MOV.U32 R13, RZ, RZ, RZ ;  /* 0x000000ffff0d7224 */ /* 0x004fce00078e00ff */
[----:B------:R-:W-:-:S07]  /*1e970*/  LEPC R20, `(.L_x_2950) ;  /* 0x000000001014794e */ /* 0x000fce0000000000 */
[----:B0--3--:R-:W-:Y:S05]  /*1e980*/  CALL.ABS.NOINC R2 ;  /* 0x0000000002007343 */ /* 0x009fea0003c00000 */
.L_x_2950:
        /* <DEDUP_REMOVED lines=15> */
.L_x_2949:
[----:B------:R-:W-:Y:S05]  /*1ea80*/  BSYNC B6 ;  /* 0x0000000000067941 */ /* 0x000fea0003800000 */
.L_x_2948:
[----:B------:R-:W2:Y:S01]  /*1ea90*/  LDL R0, [R1+0xc] ;  /* 0x00000c0001007983 */ /* 0x000ea20000100800 */
[----:B------:R-:W-:Y:S02]  /*1eaa0*/  ULDC.64 UR4, c[0x0][0x9f8] ;  /* 0x00027e0000047ab9 */ /* 0x000fe40000000a00 */
[----:B------:R-:W-:Y:S01]  /*1eab0*/  ISETP.NE.U32.AND P0, PT, RZ, UR4, PT ;  /* 0x00000004ff007c0c */ /* 0x000fe2000bf05070 */
[----:B------:R-:W3:Y:S03]  /*1eac0*/  LDL R17, [R1+0x34] ;  /* 0x0000340001117983 */ /* 0x000ee60000100800 */
[----:B------:R-:W-:Y:S01]  /*1ead0*/  ISETP.NE.AND.EX P0, PT, RZ, UR5, PT, P0 ;  /* 0x00000005ff007c0c */ /* 0x000fe2000bf05300 */
[----:B------:R-:W-:-:S12]  /*1eae0*/  ULDC.64 UR4, c[0x0][0xa08] ;  /* 0x0002820000047ab9 */ /* 0x000fd80000000a00 */
[----:B------:R-:W4:Y:S01]  /*1eaf0*/  @P0 LDC.64 R2, c[0x0][0x9f8] ;  /* 0x00027e00ff020b82 */ /* 0x000f220000000a00 */
[----:B--2---:R-:W-:Y:S02]  /*1eb00*/  IMAD.MOV.U32 R7, RZ, RZ, R0 ;  /* 0x000000ffff077224 */ /* 0x004fe400078e0000 */
[----:B----4-:R-:W-:-:S05]  /*1eb10*/  @P0 IMAD.WIDE R2, R0, 0x4, R2 ;  /* 0x0000000400020825 */ /* 0x010fca00078e0202 */
[----:B------:R2:W4:Y:S01]  /*1eb20*/  @P0 LDG.E R7, desc[UR38][R2.64] ;  /* 0x0000002602070981 */ /* 0x000522000c1e1900 */
[----:B---3--:R-:W-:Y:S01]  /*1eb30*/  VIADD R0, R17, 0xffffffff ;  /* 0xffffffff11007836 */ /* 0x008fe20000000000 */
[----:B--2---:R-:W2:Y:S02]  /*1eb40*/  LDC.64 R2, c[0x0][0x418] ;  /* 0x00010600ff027b82 */ /* 0x004ea40000000a00 */
[----:B--2---:R-:W-:Y:S01]  /*1eb50*/  LOP3.LUT P0, RZ, R2, UR4, RZ, 0xfc, !PT ;  /* 0x0000000402ff7c12 */ /* 0x004fe2000f80fcff */
[----:B------:R-:W-:-:S03]  /*1eb60*/  UMOV UR4, 0xffffffff ;  /* 0xffffffff00047882 */ /* 0x000fc60000000000 */
[----:B------:R-:W-:Y:S02]  /*1eb70*/  LOP3.LUT P0, RZ, R3, UR5, RZ, 0xfc, P0 ;  /* 0x0000000503ff7c12 */ /* 0x000fe4000800fcff */
[----:B----4-:R-:W-:Y:S01]  /*1eb80*/  SHF.R.S32.HI R8, RZ, 0x1f, R7 ;  /* 0x0000001fff087819 */ /* 0x010fe20000011407 */
        /* <DEDUP_REMOVED lines=8> */
.L_x_3132:
        /* <DEDUP_REMOVED lines=9> */
.L_x_3135:
        /* <DEDUP_REMOVED lines=24> */
.L_x_2954:
[----:B------:R-:W4:Y:S04]  /*1ee20*/  LDL R0, [R1+0x10] ;  /* 0x0000100001007983 */ /* 0x000f280000100800 */
[----:B---3--:R-:W3:Y:S01]  /*1ee30*/  LDL R2, [R1+0x18] ;  /* 0x0000180001027983 */ /* 0x008ee20000100800 */
[----:B----4-:R-:W-:Y:S01]  /*1ee40*/  IMAD R0, R0, 0x8, R19 ;  /* 0x0000000800007824 */ /* 0x010fe200078e0213 */
[----:B---3--:R-:W-:-:S04]  /*1ee50*/  SHF.L.U32 R2, R2, 0x1f, RZ ;  /* 0x0000001f02027819 */ /* 0x008fc800000006ff */
[----:B------:R-:W3:Y:S02]  /*1ee60*/  SYNCS.PHASECHK.TRANS64.TRYWAIT P0, [R0+URZ+0x22840], R2 ;  /* 0x02284002000075a7 */ /* 0x000ee4000800017f */
[----:B---3--:R-:W-:Y:S05]  /*1ee70*/  @!P0 BRA `(.L_x_2955) ;  /* 0x0000006800088947 */ /* 0x008fea0003800000 */
.L_x_3136:
        /* <DEDUP_REMOVED lines=11> */
.L_x_2956:
        /* <DEDUP_REMOVED lines=23> */
.L_x_2952:
        /* <DEDUP_REMOVED lines=23> */
[----:B--2---:R-:W-:-:S02]  /*1f210*/  IMAD.U32 R7, RZ, RZ, UR7 ;  /* 0x00000007ff077e24 */ /* 0x004fc4000f8e00ff */
[----:B------:R-:W-:Y:S02]  /*1f220*/  IMAD.U32 R10, RZ, RZ, UR8 ;  /* 0x00000008ff0a7e24 */ /* 0x000fe4000f8e00ff */
[----:B------:R-:W-:Y:S02]  /*1f230*/  IMAD.U32 R11, RZ, RZ, UR9 ;  /* 0x00000009ff0b7e24 */ /* 0x000fe4000f8e00ff */
[----:B------:R-:W-:Y:S02]  /*1f240*/  IMAD.MOV.U32 R8, RZ, RZ, 0x70 ;  /* 0x00000070ff087424 */ /* 0x000fe400078e00ff */
[----:B------:R-:W-:Y:S02]  /*1f250*/  IMAD.MOV.U32 R12, RZ, RZ, 0x1 ;  /* 0x00000001ff0c7424 */ /* 0x000fe400078e00ff */
[----:B------:R-:W-:-:S07]  /*1f260*/  IMAD.MOV.U32 R13, RZ, RZ, RZ ;  /* 0x000000ffff0d7224 */ /* 0x000fce00078e00ff */
[----:B------:R-:W-:-:S07]  /*1f270*/  LEPC R20, `(.L_x_2958) ;  /* 0x000000001014794e */ /* 0x000fce0000000000 */
[----:B01----:R-:W-:Y:S05]  /*1f280*/  CALL.ABS.NOINC R2 ;  /* 0x0000000002007343 */ /* 0x003fea0003c00000 */
.L_x_2958:
[----:B------:R-:W-:Y:S05]  /*1f290*/  BSYNC B6 ;  /* 0x0000000000067941 */ /* 0x000fea0003800000 */
.L_x_2957:
[----:B-1----:R-:W3:Y:S01]  /*1f2a0*/  LDL.LU R0, [R1+0x50] ;  /* 0x0000500001007983 */ /* 0x002ee20000300800 */
[----:B------:R-:W-:Y:S01]  /*1f2b0*/  ULDC.64 UR6, c[0x0][0xa00] ;  /* 0x0002800000067ab9 */ /* 0x000fe20000000a00 */
[----:B------:R-:W-:Y:S01]  /*1f2c0*/  ULDC.64 UR4, c[0x0][0x2d8] ;  /* 0x0000b60000047ab9 */ /* 0x000fe20000000a00 */
[----:B--2---:R-:W1:Y:S01]  /*1f2d0*/  LDC R7, c[0x0][0x448] ;  /* 0x00011200ff077b82 */ /* 0x004e620000000800 */
[----:B------:R-:W3:Y:S04]  /*1f2e0*/  LDL.LU.64 R2, [R1+0x48] ;  /* 0x0000480001027983 */ /* 0x000ee80000300a00 */
[----:B------:R-:W2:Y:S04]  /*1f2f0*/  LDL R5, [R1+0xc] ;  /* 0x00000c0001057983 */ /* 0x000ea80000100800 */
[----:B------:R-:W4:Y:S01]  /*1f300*/  LDL R12, [R1+0x28] ;  /* 0x00002800010c7983 */ /* 0x000f220000100800 */
[----:B------:R-:W-:Y:S01]  /*1f310*/  ISETP.NE.U32.AND P0, PT, RZ, UR6, PT ;  /* 0x00000006ff007c0c */ /* 0x000fe2000bf05070 */
[----:B------:R-:W-:-:S03]  /*1f320*/  ULDC UR6, c[0x0][0x2b8] ;  /* 0x0000ae0000067ab9 */ /* 0x000fc60000000800 */
[----:B------:R-:W-:Y:S01]  /*1f330*/  ISETP.NE.AND.EX P0, PT, RZ, UR7, PT, P0 ;  /* 0x00000007ff007c0c */ /* 0x000fe2000bf05300 */
[----:B------:R-:W0:Y:S02]  /*1f340*/  S2R R8, SR_TID.X ;  /* 0x0000000000087919 */ /* 0x000e240000002100 */
[----:B0-----:R-:W-:Y:S02]  /*1f350*/  IMAD.SHL.U32 R8, R8, 0x10, RZ ;  /* 0x0000001008087824 */ /* 0x001fe400078e00ff */
[----:B---3--:R-:W-:Y:S01]  /*1f360*/  IMAD.MOV.U32 R3, RZ, RZ, R0 ;  /* 0x000000ffff037224 */ /* 0x008fe200078e0000 */
[----:B--2---:R-:W-:-:S04]  /*1f370*/  SHF.R.S32.HI R0, RZ, 0x1f, R5 ;  /* 0x0000001fff007819 */ /* 0x004fc80000011405 */
[----:B------:R-:W-:Y:S02]  /*1f380*/  SEL R4, R0, RZ, !P0 ;  /* 0x000000ff00047207 */ /* 0x000fe40004000000 */
[----:B------:R-:W-:Y:S02]  /*1f390*/  SEL R0, R5, RZ, !P0 ;  /* 0x000000ff05007207 */ /* 0x000fe40004000000 */
[----:B------:R-:W0:Y:S01]  /*1f3a0*/  S2R R5, SR_TID.X ;  /* 0x0000000000057919 */ /* 0x000e220000002100 */
[----:B------:R-:W-:-:S04]  /*1f3b0*/  IMAD.WIDE.U32 R2, R16, UR4, R2 ;  /* 0x0000000410027c25 */ /* 0x000fc8000f8e0002 */
[----:B------:R-:W-:Y:S01]  /*1f3c0*/  IMAD R3, R16, UR5, R3 ;  /* 0x0000000510037c24 */ /* 0x000fe2000f8e0203 */
[----:B------:R-:W-:Y:S02]  /*1f3d0*/  ULDC.64 UR4, c[0x0][0x2e0] ;  /* 0x0000b80000047ab9 */ /* 0x000fe40000000a00 */
[----:B------:R-:W-:Y:S02]  /*1f3e0*/  IMAD R4, R4, UR4, RZ ;  /* 0x0000000404047c24 */ /* 0x000fe4000f8e02ff */
[----:B------:R-:W-:-:S04]  /*1f3f0*/  IMAD.WIDE.U32 R2, R0, UR4, R2 ;  /* 0x0000000400027c25 */ /* 0x000fc8000f8e0002 */
[----:B------:R-:W-:Y:S01]  /*1f400*/  IMAD R0, R0, UR5, R4 ;  /* 0x0000000500007c24 */ /* 0x000fe2000f8e0204 */
[----:B-1----:R-:W-:Y:S01]  /*1f410*/  ISETP.NE.AND P0, PT, R7, 0x1, PT ;  /* 0x000000010700780c */ /* 0x002fe20003f05270 */
[----:B------:R-:W1:Y:S01]  /*1f420*/  S2R R9, SR_TID.X ;  /* 0x0000000000097919 */ /* 0x000e620000002100 */
[----:B------:R-:W-:-:S11]  /*1f430*/  ULDC.64 UR4, c[0x0][0x2d0] ;  /* 0x0000b40000047ab9 */ /* 0x000fd60000000a00 */
[----:B------:R-:W2:Y:S01]  /*1f440*/  @P0 LDC R6, c[0x0][0x450] ;  /* 0x00011400ff060b82 */ /* 0x000ea20000000800 */
[----:B0-----:R-:W-:-:S04]  /*1f450*/  LOP3.LUT R5, R5, 0x7f, RZ, 0xc0, !PT ;  /* 0x0000007f05057812 */ /* 0x001fc800078ec0ff */
[----:B------:R-:W-:-:S04]  /*1f460*/  SHF.R.U32.HI R5, RZ, 0x3, R5 ;  /* 0x00000003ff057819 */ /* 0x000fc80000011605 */
[----:B------:R-:W-:Y:S02]  /*1f470*/  LOP3.LUT R8, R5, 0x70, R8, 0xf8, !PT ;  /* 0x0000007005087812 */ /* 0x000fe400078ef808 */
[----:B------:R-:W0:Y:S03]  /*1f480*/  @P0 LDC R5, c[0x0][0x44c] ;  /* 0x00011300ff050b82 */ /* 0x000e260000000800 */
[----:B----4-:R-:W-:Y:S02]  /*1f490*/  IMAD.IADD R4, R8, 0x1, R12 ;  /* 0x0000000108047824 */ /* 0x010fe400078e020c */
[----:B------:R3:W5:Y:S01]  /*1f4a0*/  LDL R8, [R1+0x30] ;  /* 0x0000300001087983 */ /* 0x0007620000100800 */
[----:B------:R-:W-:Y:S02]  /*1f4b0*/  IMAD.IADD R3, R3, 0x1, R0 ;  /* 0x0000000103037824 */ /* 0x000fe400078e0200 */
[----:B------:R-:W-:Y:S01]  /*1f4c0*/  IMAD.MOV.U32 R0, RZ, RZ, R4 ;  /* 0x000000ffff007224 */ /* 0x000fe200078e0004 */
[----:B------:R-:W4:Y:S01]  /*1f4d0*/  S2R R10, SR_TID.X ;  /* 0x00000000000a7919 */ /* 0x000f220000002100 */
[----:B0-----:R-:W-:-:S05]  /*1f4e0*/  @P0 IMAD.HI.U32 R5, R4, R5, RZ ;  /* 0x0000000504050227 */ /* 0x001fca00078e00ff */
[----:B--2---:R-:W-:-:S05]  /*1f4f0*/  @P0 SHF.R.U32.HI R0, RZ, R6, R5 ;  /* 0x00000006ff000219 */ /* 0x004fca0000011605 */
        /* <DEDUP_REMOVED lines=9> */
[----:B-1----:R-:W-:-:S04]  /*1f590*/  IMAD.SHL.U32 R9, R9, 0x8, RZ ;  /* 0x0000000809097824 */ /* 0x002fc800078e00ff */
        /* <DEDUP_REMOVED lines=12> */
[----:B---3--:R-:W-:Y:S08]  /*1f660*/  BRA.DIV UR4, `(.L_x_2959) ;  /* 0x0000006204207947 */ /* 0x008ff0000b800000 */
        /* <DEDUP_REMOVED lines=70> */
.L_x_3153:
        /* <DEDUP_REMOVED lines=10> */
.L_x_2960:
        /* <DEDUP_REMOVED lines=18> */
.L_x_3154:
[----:B------:R-:W-:Y:S05]  /*1fc90*/  BSYNC B0 ;  /* 0x0000000000007941 */ /* 0x000fea0003800000 */
.L_x_2961:
        /* <DEDUP_REMOVED lines=13> */
.L_x_3155:
[----:B------:R-:W-:Y:S05]  /*1fd70*/  BSYNC B1 ;  /* 0x0000000000017941 */ /* 0x000fea0003800000 */
.L_x_2965:
        /* <DEDUP_REMOVED lines=9> */
.L_x_2968:
[----:B------:R-:W-:Y:S05]  /*1fe10*/  BSYNC B1 ;  /* 0x0000000000017941 */ /* 0x000fea0003800000 */
.L_x_2967:
        /* <DEDUP_REMOVED lines=13> */
.L_x_2969:
        /* <DEDUP_REMOVED lines=15> */
.L_x_2970:
        /* <DEDUP_REMOVED lines=15> */
.L_x_2971:
        /* <DEDUP_REMOVED lines=15> */
.L_x_2972:
        /* <DEDUP_REMOVED lines=10> */
.L_x_2964:
[----:B------:R-:W-:Y:S05]  /*20260*/  BSYNC B0 ;  /* 0x0000000000007941 */ /* 0x000fea0003800000 */
.L_x_2963:
        /* <DEDUP_REMOVED lines=61> */
.L_x_2979:
        /* <DEDUP_REMOVED lines=8> */
.L_x_3156:
[----:B------:R-:W-:Y:S05]  /*206c0*/  BSYNC B3 ;  /* 0x0000000000037941 */ /* 0x000fea0003800000 */
.L_x_2980:
        /* <DEDUP_REMOVED lines=9> */
.L_x_2983:
[----:B------:R-:W-:Y:S05]  /*20760*/  BSYNC B3 ;  /* 0x0000000000037941 */ /* 0x000fea0003800000 */
.L_x_2982:
[----:B------:R-:W2:Y:S04]  /*20770*/  LDL R3, [R1+0x10] ;  /* 0x0000100001037983 */ /* 0x000ea80000100800 */
[----:B------:R-:W3:Y:S01]  /*20780*/  LDL R4, [R1+0x20] ;  /* 0x0000200001047983 */ /* 0x000ee20000100800 */
[----:B0-----:R-:W-:Y:S01]  /*20790*/  IMAD.MOV.U32 R9, RZ, RZ, RZ ;  /* 0x000000ffff097224 */ /* 0x001fe200078e00ff */
        /* <DEDUP_REMOVED lines=10> */
.L_x_2984:
        /* <DEDUP_REMOVED lines=13> */
.L_x_3157:
[----:B------:R-:W-:Y:S05]  /*20910*/  BSYNC B3 ;  /* 0x0000000000037941 */ /* 0x000fea0003800000 */
.L_x_2985:
        /* <DEDUP_REMOVED lines=11> */
.L_x_2988:
[----:B------:R-:W-:Y:S05]  /*209d0*/  BSYNC B3 ;  /* 0x0000000000037941 */ /* 0x000fea0003800000 */
.L_x_2987:
        /* <DEDUP_REMOVED lines=10> */
.L_x_2989:
        /* <DEDUP_REMOVED lines=15> */
.L_x_2990:
        /* <DEDUP_REMOVED lines=15> */
.L_x_2991:
        /* <DEDUP_REMOVED lines=15> */
.L_x_2992:
        /* <DEDUP_REMOVED lines=10> */
.L_x_2978:
[----:B------:R-:W-:Y:S05]  /*20df0*/  BSYNC B1 ;  /* 0x0000000000017941 */ /* 0x000fea0003800000 */
.L_x_2977:
[----:B------:R-:W2:Y:S02]  /*20e00*/  LDL.LU R4, [R1+0x34] ;  /* 0x0000340001047983 */ /* 0x000ea40000300800 */
[----:B--2---:R-:W-:-:S07]  /*20e10*/  VIADD R0, R4, 0xfffffffd ;  /* 0xfffffffd04007836 */ /* 0x004fce0000000000 */
.L_x_2976:
[----:B------:R-:W-:Y:S05]  /*20e20*/  BSYNC B2 ;  /* 0x0000000000027941 */ /* 0x000fea0003800000 */
.L_x_2975:
[----:B------:R-:W-:-:S05]  /*20e30*/  VIADD R8, R8, 0xfffffffe ;  /* 0xfffffffe08087836 */ /* 0x000fca0000000000 */
[----:B------:R-:W-:-:S13]  /*20e40*/  ISETP.NE.AND P0, PT, R8, R5, PT ;  /* 0x000000050800720c */ /* 0x000fda0003f05270 */
[----:B------:R-:W-:Y:S05]  /*20e50*/  @!P0 BRA `(.L_x_2974) ;  /* 0x0000001400008947 */ /* 0x000fea0003800000 */
.L_x_3025:
        /* <DEDUP_REMOVED lines=35> */
.L_x_2995:
        /* <DEDUP_REMOVED lines=8> */
.L_x_3158:
[----:B------:R-:W-:Y:S05]  /*21110*/  BSYNC B2 ;  /* 0x0000000000027941 */ /* 0x000fea0003800000 */
.L_x_2996:
        /* <DEDUP_REMOVED lines=9> */
.L_x_2999:
[----:B------:R-:W-:Y:S05]  /*211b0*/  BSYNC B2 ;  /* 0x0000000000027941 */ /* 0x000fea0003800000 */
.L_x_2998:
        /* <DEDUP_REMOVED lines=12> */
.L_x_3000:
        /* <DEDUP_REMOVED lines=13> */
.L_x_3159:
[----:B------:R-:W-:Y:S05]  /*21350*/  BSYNC B2 ;  /* 0x0000000000027941 */ /* 0x000fea0003800000 */
.L_x_3001:
        /* <DEDUP_REMOVED lines=11> */
.L_x_3004:
[----:B------:R-:W-:Y:S05]  /*21410*/  BSYNC B2 ;  /* 0x0000000000027941 */ /* 0x000fea0003800000 */
.L_x_3003:
[----:B------:R-:W-:Y:S01]  /*21420*/  R2UR UR10, R10 ;  /* 0x000000000a0a72ca */ /* 0x000fe200000e0000 */
[----:B01----:R-:W-:Y:S01]  /*21430*/  IMAD R2, R7, 0xc000, R19 ;  /* 0x0000c00007027824 */ /* 0x003fe200078e0213 */
[----:B------:R-:W-:Y:S01]  /*21440*/  R2UR UR6, R8 ;  /* 0x00000000080672ca */ /* 0x000fe200000e0000 */
[----:B------:R-:W-:Y:S01]  /*21450*/  UIADD3 UR4, UP0, UR40, 0x470, URZ ;  /* 0x0000047028047890 */ /* 0x000fe2000ff1e03f */
[----:B------:R-:W-:Y:S01]  /*21460*/  R2UR UR7, R9 ;  /* 0x00000000090772ca */ /* 0x000fe200000e0000 */
[----:B------:R-:W-:Y:S01]  /*21470*/  VIADD R3, R3, 0x22850 ;  /* 0x0002285003037836 */ /* 0x000fe20000000000 */
[----:B------:R-:W-:Y:S01]  /*21480*/  PLOP3.LUT P0, PT, PT, PT, PT, 0x80, 0x0 ;  /* 0x000000000000781c */ /* 0x000fe20003f0f070 */
[----:B------:R-:W-:Y:S01]  /*21490*/  VIADD R5, R2, 0x400 ;  /* 0x0000040002057836 */ /* 0x000fe20000000000 */
[----:B------:R-:W-:-:S12]  /*214a0*/  UIADD3.X UR5, URZ, UR41, URZ, UP0, !UPT ;  /* 0x000000293f057290 */ /* 0x000fd800087fe43f */
.L_x_3005:
        /* <DEDUP_REMOVED lines=15> */
.L_x_3006:
        /* <DEDUP_REMOVED lines=15> */
.L_x_3007:
        /* <DEDUP_REMOVED lines=15> */
.L_x_3008:
        /* <DEDUP_REMOVED lines=10> */
.L_x_2994:
[----:B------:R-:W-:Y:S05]  /*21820*/  BSYNC B1 ;  /* 0x0000000000017941 */ /* 0x000fea0003800000 */
.L_x_2993:
        /* <DEDUP_REMOVED lines=35> */
.L_x_3011:
        /* <DEDUP_REMOVED lines=8> */
.L_x_3160:
[----:B------:R-:W-:Y:S05]  /*21ae0*/  BSYNC B2 ;  /* 0x0000000000027941 */ /* 0x000fea0003800000 */
.L_x_3012:
        /* <DEDUP_REMOVED lines=9> */
.L_x_3015:
[----:B------:R-:W-:Y:S05]  /*21b80*/  BSYNC B2 ;  /* 0x0000000000027941 */ /* 0x000fea0003800000 */
.L_x_3014:
        /* <DEDUP_REMOVED lines=13> */
.L_x_3016:
        /* <DEDUP_REMOVED lines=13> */
.L_x_3161:
[----:B------:R-:W-:Y:S05]  /*21d30*/  BSYNC B2 ;  /* 0x0000000000027941 */ /* 0x000fea0003800000 */
.L_x_3017:
        /* <DEDUP_REMOVED lines=11> */
.L_x_3020:
[----:B------:R-:W-:Y:S05]  /*21df0*/  BSYNC B2 ;  /* 0x0000000000027941 */ /* 0x000fea0003800000 */
.L_x_3019:
        /* <DEDUP_REMOVED lines=10> */
.L_x_3021:
        /* <DEDUP_REMOVED lines=15> */
.L_x_3022:
        /* <DEDUP_REMOVED lines=15> */
.L_x_3023:
        /* <DEDUP_REMOVED lines=15> */
.L_x_3024:
        /* <DEDUP_REMOVED lines=10> */
.L_x_3010:
[----:B------:R-:W-:Y:S05]  /*22210*/  BSYNC B1 ;  /* 0x0000000000017941 */ /* 0x000fea0003800000 */
.L_x_3009:
[----:B------:R-:W2:Y:S01]  /*22220*/  LDL R5, [R1+0x24] ;  /* 0x0000240001057983 */ /* 0x000ea20000100800 */
[----:B------:R-:W-:Y:S01]  /*22230*/  VIADD R0, R0, 0xfffffffe ;  /* 0xfffffffe00007836 */ /* 0x000fe20000000000 */
[----:B--2---:R-:W-:-:S13]  /*22240*/  ISETP.GT.AND P0, PT, R6, R5, PT ;  /* 0x000000050600720c */ /* 0x004fda0003f04270 */
[----:B------:R-:W-:Y:S05]  /*22250*/  @P0 BRA `(.L_x_3025) ;  /* 0xffffffec00000947 */ /* 0x000fea000383ffff */
.L_x_2974:
[----:B------:R-:W-:Y:S05]  /*22260*/  BSYNC B0 ;  /* 0x0000000000007941 */ /* 0x000fea0003800000 */
.L_x_2973:
        /* <DEDUP_REMOVED lines=25> */
.L_x_3027:
[----:B------:R-:W-:Y:S05]  /*22400*/  BSYNC B0 ;  /* 0x0000000000007941 */ /* 0x000fea0003800000 */
.L_x_3026:
[----:B------:R-:W-:-:S05]  /*22410*/  SEL R0, R0, RZ, P0 ;  /* 0x000000ff00007207 */ /* 0x000fca0000000000 */
[----:B------:R3:W-:Y:S02]  /*22420*/  STL [R1+0x10], R0 ;  /* 0x0000100001007387 */ /* 0x0007e40000100800 */
.L_x_2945:
[----:B------:R-:W-:Y:S05]  /*22430*/  BSYNC B7 ;  /* 0x0000000000077941 */ /* 0x000fea0003800000 */
.L_x_2943:
        /* <DEDUP_REMOVED lines=8> */
[----:B-1----:R-:W1:Y:S04]  /*224c0*/  LDS.128 R4, [R19+0x228d0] ;  /* 0x0228d00013047984 */ /* 0x002e680000000c00 */
[----:B-1----:R1:W-:Y:S04]  /*224d0*/  STL.64 [R1], R4 ;  /* 0x0000000401007387 */ /* 0x0023e80000100a00 */
[----:B------:R1:W-:Y:S01]  /*224e0*/  STL.64 [R1+0x8], R6 ;  /* 0x0000080601007387 */ /* 0x0003e20000100a00 */
[----:B------:R-:W-:Y:S06]  /*224f0*/  BAR.ARV 0x4, 0x180 ;  /* 0x0106000000007b1d */ /* 0x000fec0000002000 */
[----:B------:R-:W-:Y:S05]  /*22500*/  BRA `(.L_x_3029) ;  /* 0x0000001000307947 */ /* 0x000fea0003800000 */
.L_x_3028:
[----:B------:R-:W5:Y:S01]  /*22510*/  S2R R16, SR_TID.X ;  /* 0x0000000000107919 */ /* 0x000f620000002100 */
[----:B------:R-:W-:Y:S01]  /*22520*/  UMOV UR4, 0xffffffff ;  /* 0xffffffff00047882 */ /* 0x000fe20000000000 */
[----:B-----5:R-:W-:-:S04]  /*22530*/  LOP3.LUT R16, R16, 0x1f, RZ, 0xc0, !PT ;  /* 0x0000001f10107812 */ /* 0x020fc800078ec0ff */
[----:B------:R-:W-:Y:S01]  /*22540*/  ISETP.NE.AND P0, PT, R16, 0x1f, PT ;  /* 0x0000001f1000780c */ /* 0x000fe20003f05270 */
[----:B------:R-:W-:-:S12]  /*22550*/  BRA.DIV UR4, `(.L_x_3030) ;  /* 0x0000003e04987947 */ /* 0x000fd8000b800000 */
[----:B--2---:R-:W0:Y:S01]  /*22560*/  LDL.LU R2, [R1] ;  /* 0x0000000001027983 */ /* 0x004e220000300800 */
[----:B------:R-:W-:-:S03]  /*22570*/  ULDC UR4, c[0x0][0xc3c] ;  /* 0x00030f0000047ab9 */ /* 0x000fc60000000800 */
[----:B-1----:R-:W3:Y:S01]  /*22580*/  LDL R3, [R1+0xc] ;  /* 0x00000c0001037983 */ /* 0x002ee20000100800 */
[----:B0-----:R-:W-:Y:S02]  /*22590*/  IMAD.MOV.U32 R10, RZ, RZ, R2 ;  /* 0x000000ffff0a7224 */ /* 0x001fe400078e0002 */
[----:B---34-:R-:W-:-:S05]  /*225a0*/  IMAD.IADD R0, R3, 0x1, R16 ;  /* 0x0000000103007824 */ /* 0x018fca00078e0210 */
        /* <DEDUP_REMOVED lines=10> */
[C---:B------:R-:W-:Y:S01]  /*22650*/  ISETP.GE.U32.AND P3, PT, R16.reuse, 0x4, PT ;  /* 0x000000041000780c */ /* 0x040fe20003f66070 */
[----:B------:R-:W-:Y:S01]  /*22660*/  SHFL.IDX PT, R0, R10, 0x1, 0x1f ;  /* 0x00201f000a007f89 */ /* 0x000fe200000e0000 */
[C---:B------:R-:W-:Y:S02]  /*22670*/  ISETP.GE.U32.AND P4, PT, R16.reuse, 0x8, PT ;  /* 0x000000081000780c */ /* 0x040fe40003f86070 */
[----:B------:R-:W-:Y:S01]  /*22680*/  ISETP.GE.U32.AND P5, PT, R16, 0x10, PT ;  /* 0x000000101000780c */ /* 0x000fe20003fa6070 */
[----:B--2---:R-:W-:Y:S02]  /*22690*/  @!P1 IMAD.MOV.U32 R4, RZ, RZ, R8 ;  /* 0x000000ffff049224 */ /* 0x004fe400078e0008 */
[----:B------:R-:W-:-:S02]  /*226a0*/  IMAD.MOV.U32 R8, RZ, RZ, RZ ;  /* 0x000000ffff087224 */ /* 0x000fc400078e00ff */
[----:B---3--:R-:W-:Y:S01]  /*226b0*/  @!P1 IMAD.MOV.U32 R6, RZ, RZ, R2 ;  /* 0x000000ffff069224 */ /* 0x008fe200078e0002 */
[----:B------:R-:W-:-:S03]  /*226c0*/  ISETP.NE.AND P1, PT, R16, RZ, PT ;  /* 0x000000ff1000720c */ /* 0x000fc60003f25270 */
[----:B------:R-:W-:-:S05]  /*226d0*/  IMAD R2, R6, R4, RZ ;  /* 0x0000000406027224 */ /* 0x000fca00078e02ff */
[----:B------:R-:W0:Y:S02]  /*226e0*/  SHFL.UP PT, R3, R2, 0x1, RZ ;  /* 0x0420000002037989 */ /* 0x000e2400000e00ff */
[----:B0-----:R-:W-:-:S05]  /*226f0*/  SEL R5, R3, RZ, P1 ;  /* 0x000000ff03057207 */ /* 0x001fca0000800000 */
[----:B------:R-:W-:Y:S02]  /*22700*/  IMAD.IADD R2, R2, 0x1, R5 ;  /* 0x0000000102027824 */ /* 0x000fe400078e0205 */
[----:B------:R-:W-:Y:S04]  /*22710*/  SHFL.IDX PT, R5, R10, RZ, 0x1f ;  /* 0x00001fff0a057589 */ /* 0x000fe800000e0000 */
        /* <DEDUP_REMOVED lines=13> */
.L_x_3171:
[----:B------:R-:W-:Y:S02]  /*227f0*/  ULDC UR4, c[0x0][0xc38] ;  /* 0x00030e0000047ab9 */ /* 0x000fe40000000800 */
[----:B------:R-:W-:-:S04]  /*22800*/  IMAD.U32 R2, RZ, RZ, UR4 ;  /* 0x00000004ff027e24 */ /* 0x000fc8000f8e00ff */
[----:B-1----:R-:W-:-:S04]  /*22810*/  IMAD R9, R9, R2, RZ ;  /* 0x0000000209097224 */ /* 0x002fc800078e02ff */
[----:B------:R-:W-:-:S05]  /*22820*/  IMAD.IADD R0, R0, 0x1, R9 ;  /* 0x0000000100007824 */ /* 0x000fca00078e0209 */
[----:B------:R-:W-:-:S13]  /*22830*/  ISETP.GT.AND P6, PT, R0, R5, PT ;  /* 0x000000050000720c */ /* 0x000fda0003fc4270 */
[----:B------:R-:W-:Y:S05]  /*22840*/  @P6 BRA `(.L_x_3031) ;  /* 0x0000000000ac6947 */ /* 0x000fea0003800000 */
.L_x_3034:
        /* <DEDUP_REMOVED lines=37> */
.L_x_3179:
[----:B------:R-:W-:Y:S02]  /*22aa0*/  ULDC UR4, c[0x0][0xc38] ;  /* 0x00030e0000047ab9 */ /* 0x000fe40000000800 */
[----:B------:R-:W-:-:S04]  /*22ab0*/  IMAD.U32 R2, RZ, RZ, UR4 ;  /* 0x00000004ff027e24 */ /* 0x000fc8000f8e00ff */
[----:B-1----:R-:W-:-:S04]  /*22ac0*/  IMAD R9, R9, R2, RZ ;  /* 0x0000000209097224 */ /* 0x002fc800078e02ff */
[----:B------:R-:W-:-:S05]  /*22ad0*/  IMAD.IADD R0, R9, 0x1, R0 ;  /* 0x0000000109007824 */ /* 0x000fca00078e0200 */
[----:B------:R-:W-:-:S13]  /*22ae0*/  ISETP.GT.AND P6, PT, R0, R5, PT ;  /* 0x000000050000720c */ /* 0x000fda0003fc4270 */
[----:B------:R-:W-:Y:S05]  /*22af0*/  @!P6 BRA `(.L_x_3034) ;  /* 0xfffffffc0054e947 */ /* 0x000fea000383ffff */
.L_x_3031:
        /* <DEDUP_REMOVED lines=8> */
[----:B-1----:R1:W3:Y:S04]  /*22b80*/  SHFL.IDX PT, R4, R4, R3, 0x1f ;  /* 0x00001f0304047589 */ /* 0x0022e800000e0000 */
[----:B------:R1:W4:Y:S01]  /*22b90*/  SHFL.IDX PT, R6, R6, R3, 0x1f ;  /* 0x00001f0306067589 */ /* 0x00032200000e0000 */
[----:B--2---:R-:W-:-:S05]  /*22ba0*/  IMAD.IADD R10, R3, 0x1, R10 ;  /* 0x00000001030a7824 */ /* 0x004fca00078e020a */
[----:B---34-:R1:W-:Y:S02]  /*22bb0*/  STL [R1+0xc], R10 ;  /* 0x00000c0a01007387 */ /* 0x0183e40000100800 */
.L_x_3184:
[----:B------:R-:W-:-:S13]  /*22bc0*/  ISETP.NE.AND P0, PT, R0, RZ, PT ;  /* 0x000000ff0000720c */ /* 0x000fda0003f05270 */
[----:B------:R-:W-:Y:S05]  /*22bd0*/  @!P0 BRA `(.L_x_3036) ;  /* 0x0000000000108947 */ /* 0x000fea0003800000 */
[----:B------:R-:W-:Y:S01]  /*22be0*/  UMOV UR4, 0xffffffff ;  /* 0xffffffff00047882 */ /* 0x000fe20000000000 */
[----:B-1----:R-:W-:Y:S02]  /*22bf0*/  VIADD R3, R3, 0xffffffff ;  /* 0xffffffff03037836 */ /* 0x002fe40000000000 */
[----:B------:R-:W-:Y:S05]  /*22c00*/  BRA.DIV UR4, `(.L_x_3037) ;  /* 0x00000042048c7947 */ /* 0x000fea000b800000 */
[----:B------:R3:W4:Y:S02]  /*22c10*/  SHFL.IDX PT, R8, R7, R3, 0x1f ;  /* 0x00001f0307087589 */ /* 0x00072400000e0000 */
.L_x_3036:
[----:B------:R-:W-:Y:S01]  /*22c20*/  ISETP.NE.AND P0, PT, R6, 0x1, PT ;  /* 0x000000010600780c */ /* 0x000fe20003f05270 */
[----:B----4-:R-:W-:-:S05]  /*22c30*/  IMAD R0, R8, R2, R9 ;  /* 0x0000000208007224 */ /* 0x010fca00078e0209 */
[----:B------:R4:W-:Y:S02]  /*22c40*/  STL [R1], R0 ;  /* 0x0000000001007387 */ /* 0x0009e40000100800 */
[----:B----4-:R-:W-:-:S05]  /*22c50*/  IMAD.IADD R0, R5, 0x1, -R0 ;  /* 0x0000000105007824 */ /* 0x010fca00078e0a00 */
[----:B------:R-:W-:Y:S05]  /*22c60*/  @!P0 BRA `(.L_x_3038) ;  /* 0x0000000000e48947 */ /* 0x000fea0003800000 */
[----:B------:R-:W-:-:S04]  /*22c70*/  IABS R5, R4 ;  /* 0x0000000400057213 */ /* 0x000fc80000000000 */
[----:B0--3--:R-:W0:Y:S08]  /*22c80*/  I2F.RP R7, R5 ;  /* 0x0000000500077306 */ /* 0x009e300000209400 */
[----:B0-----:R-:W0:Y:S02]  /*22c90*/  MUFU.RCP R7, R7 ;  /* 0x0000000700077308 */ /* 0x001e240000001000 */
[----:B0-----:R-:W-:-:S06]  /*22ca0*/  VIADD R9, R7, 0xffffffe ;  /* 0x0ffffffe07097836 */ /* 0x001fcc0000000000 */
[----:B-1----:R-:W0:Y:S02]  /*22cb0*/  F2I.FTZ.U32.TRUNC.NTZ R3, R9 ;  /* 0x0000000900037305 */ /* 0x002e24000021f000 */
        /* <DEDUP_REMOVED lines=39> */
[----:B------:R-:W-:-:S04]  /*22f30*/  IMAD.MOV R2, RZ, RZ, -R3 ;  /* 0x000000ffff027224 */ /* 0x000fc800078e0a03 */
[----:B------:R-:W-:Y:S01]  /*22f40*/  IMAD R0, R4, R2, R0 ;  /* 0x0000000204007224 */ /* 0x000fe200078e0200 */
[----:B------:R-:W-:-:S04]  /*22f50*/  LOP3.LUT R2, R3, R6, RZ, 0x3c, !PT ;  /* 0x0000000603027212 */ /* 0x000fc800078e3cff */
[----:B------:R-:W-:-:S03]  /*22f60*/  ISETP.GE.AND P2, PT, R2, RZ, PT ;  /* 0x000000ff0200720c */ /* 0x000fc60003f46270 */
[----:B------:R-:W-:-:S10]  /*22f70*/  @P0 VIADD R7, R7, 0x1 ;  /* 0x0000000107070836 */ /* 0x000fd40000000000 */
        /* <DEDUP_REMOVED lines=8> */
.L_x_3038:
[----:B-1-3--:R-:W3:Y:S01]  /*23000*/  LDL R3, [R1+0xc] ;  /* 0x00000c0001037983 */ /* 0x00aee20000100800 */
[----:B0-----:R-:W3:Y:S02]  /*23010*/  LDC.64 R6, c[0x0][0xc90] ;  /* 0x00032400ff067b82 */ /* 0x001ee40000000a00 */
[----:B---3--:R-:W-:-:S05]  /*23020*/  IMAD.WIDE R6, R3, 0x4, R6 ;  /* 0x0000000403067825 */ /* 0x008fca00078e0206 */
[----:B------:R-:W3:Y:S02]  /*23030*/  LDG.E R3, desc[UR38][R6.64] ;  /* 0x0000002606037981 */ /* 0x000ee4000c1e1900 */
[----:B---3--:R-:W-:-:S05]  /*23040*/  IMAD R5, R4, R3, RZ ;  /* 0x0000000304057224 */ /* 0x008fca00078e02ff */
        /* <DEDUP_REMOVED lines=28> */
[----:B------:R-:W-:Y:S02]  /*23210*/  VIADDMNMX R8, R8, R2, R3, PT ;  /* 0x0000000208087246 */ /* 0x000fe40003800103 */
[----:B------:R-:W-:Y:S02]  /*23220*/  IADD3 R7, R7, 0x1000000, R6 ;  /* 0x0100000007077810 */ /* 0x000fe40007ffe006 */
[----:B------:R-:W-:-:S04]  /*23230*/  IABS R9, R8 ;  /* 0x0000000800097213 */ /* 0x000fc80000000000 */
[----:B------:R-:W0:Y:S08]  /*23240*/  I2F.RP R2, R9 ;  /* 0x0000000900027306 */ /* 0x000e300000209400 */
[----:B0-----:R-:W0:Y:S02]  /*23250*/  MUFU.RCP R2, R2 ;  /* 0x0000000200027308 */ /* 0x001e240000001000 */
[----:B0-----:R-:W-:-:S06]  /*23260*/  VIADD R2, R2, 0xffffffe ;  /* 0x0ffffffe02027836 */ /* 0x001fcc0000000000 */
[----:B------:R0:W1:Y:S02]  /*23270*/  F2I.FTZ.U32.TRUNC.NTZ R3, R2 ;  /* 0x0000000200037305 */ /* 0x000064000021f000 */
[----:B0-----:R-:W-:Y:S02]  /*23280*/  IMAD.MOV.U32 R2, RZ, RZ, RZ ;  /* 0x000000ffff027224 */ /* 0x001fe400078e00ff */
[----:B-1----:R-:W-:-:S04]  /*23290*/  IMAD.MOV R0, RZ, RZ, -R3 ;  /* 0x000000ffff007224 */ /* 0x002fc800078e0a03 */
[----:B------:R-:W-:-:S04]  /*232a0*/  IMAD R0, R0, R9, RZ ;  /* 0x0000000900007224 */ /* 0x000fc800078e02ff */
        /* <DEDUP_REMOVED lines=13> */
[----:B------:R-:W-:-:S04]  /*23380*/  @P0 VIADD R2, R2, 0x1 ;  /* 0x0000000102020836 */ /* 0x000fc80000000000 */
[----:B------:R-:W-:-:S04]  /*23390*/  IMAD.MOV.U32 R0, RZ, RZ, R2 ;  /* 0x000000ffff007224 */ /* 0x000fc800078e0002 */
[----:B------:R-:W-:Y:S01]  /*233a0*/  @!P2 IMAD.MOV R0, RZ, RZ, -R0 ;  /* 0x000000ffff00a224 */ /* 0x000fe200078e0a00 */
[----:B------:R-:W-:Y:S01]  /*233b0*/  @!P1 LOP3.LUT R0, RZ, R8, RZ, 0x33, !PT ;  /* 0x00000008ff009212 */ /* 0x000fe200078e33ff */
[----:B------:R-:W-:-:S04]  /*233c0*/  IMAD.MOV R8, RZ, RZ, -R8 ;  /* 0x000000ffff087224 */ /* 0x000fc800078e0a08 */
[----:B------:R-:W-:-:S05]  /*233d0*/  IMAD R2, R0, R8, R7 ;  /* 0x0000000800027224 */ /* 0x000fca00078e0207 */
[----:B------:R0:W-:Y:S02]  /*233e0*/  STL [R1+0x8], R2 ;  /* 0x0000080201007387 */ /* 0x0001e40000100800 */
.L_x_3039:
[----:B------:R-:W-:-:S05]  /*233f0*/  LOP3.LUT R3, RZ, R0, RZ, 0x33, !PT ;  /* 0x00000000ff037212 */ /* 0x000fca00078e33ff */
[----:B------:R-:W-:-:S05]  /*23400*/  IMAD.IADD R0, R4, 0x1, R3 ;  /* 0x0000000104007824 */ /* 0x000fca00078e0203 */
[----:B------:R3:W-:Y:S01]  /*23410*/  STL [R1+0x4], R0 ;  /* 0x0000040001007387 */ /* 0x0007e20000100800 */
[----:B------:R-:W-:Y:S05]  /*23420*/  BRA `(.L_x_3040) ;  /* 0x0000000000287947 */ /* 0x000fea0003800000 */
.L_x_3032:
        /* <DEDUP_REMOVED lines=10> */
.L_x_3040:
[----:B-1----:R-:W4:Y:S04]  /*234d0*/  LDL R3, [R1+0x8] ;  /* 0x0000080001037983 */ /* 0x002f280000100800 */
[----:B0-----:R-:W5:Y:S04]  /*234e0*/  LDL R2, [R1+0xc] ;  /* 0x00000c0001027983 */ /* 0x001f680000100800 */
[----:B------:R-:W2:Y:S04]  /*234f0*/  LDL R5, [R1+0x4] ;  /* 0x0000040001057983 */ /* 0x000ea80000100800 */
[----:B------:R-:W2:Y:S01]  /*23500*/  LDL R4, [R1] ;  /* 0x0000000001047983 */ /* 0x000ea20000100800 */
[----:B---3--:R-:W0:Y:S01]  /*23510*/  S2R R0, SR_TID.X ;  /* 0x0000000000007919 */ /* 0x008e220000002100 */
[----:B------:R-:W-:Y:S05]  /*23520*/  WARPSYNC.ALL ;  /* 0x0000000000007948 */ /* 0x000fea0003800000 */
[----:B0-----:R-:W-:Y:S01]  /*23530*/  LOP3.LUT R0, R0, 0x1f, RZ, 0xc0, !PT ;  /* 0x0000001f00007812 */ /* 0x001fe200078ec0ff */
[----:B------:R-:W-:Y:S03]  /*23540*/  BAR.SYNC.DEFER_BLOCKING 0x4, 0x180 ;  /* 0x0106000000007b1d */ /* 0x000fe60000010000 */
[----:B------:R-:W-:-:S13]  /*23550*/  ISETP.NE.AND P0, PT, R0, RZ, PT ;  /* 0x000000ff0000720c */ /* 0x000fda0003f05270 */
[----:B------:R-:W-:Y:S01]  /*23560*/  @!P0 MOV R0, 0x400 ;  /* 0x0000040000008802 */ /* 0x000fe20000000f00 */
[----:B----4-:R-:W-:Y:S02]  /*23570*/  IMAD.MOV.U32 R6, RZ, RZ, R3 ;  /* 0x000000ffff067224 */ /* 0x010fe400078e0003 */
[----:B------:R-:W0:Y:S01]  /*23580*/  @!P0 S2R R3, SR_CgaCtaId ;  /* 0x0000000000038919 */ /* 0x000e220000008800 */
[----:B-----5:R-:W-:Y:S01]  /*23590*/  IMAD.MOV.U32 R7, RZ, RZ, R2 ;  /* 0x000000ffff077224 */ /* 0x020fe200078e0002 */
[----:B0-----:R-:W-:-:S05]  /*235a0*/  @!P0 LEA R19, R3, R0, 0x18 ;  /* 0x0000000003138211 */ /* 0x001fca00078ec0ff */
[----:B--2---:R0:W-:Y:S01]  /*235b0*/  @!P0 STS.128 [R19+0x228d0], R4 ;  /* 0x0228d00413008388 */ /* 0x0041e20000000c00 */
[----:B------:R-:W-:Y:S06]  /*235c0*/  BAR.ARV 0x5, 0x180 ;  /* 0x0146000000007b1d */ /* 0x000fec0000002000 */
.L_x_3029:
[----:B---34-:R-:W3:Y:S01]  /*235d0*/  LDL R0, [R1+0xc] ;  /* 0x00000c0001007983 */ /* 0x018ee20000100800 */
[----:B------:R-:W-:Y:S02]  /*235e0*/  ULDC UR4, c[0x0][0xc3c] ;  /* 0x00030f0000047ab9 */ /* 0x000fe40000000800 */
[----:B---3--:R-:W-:-:S13]  /*235f0*/  ISETP.GE.AND P0, PT, R0, UR4, PT ;  /* 0x0000000400007c0c */ /* 0x008fda000bf06270 */
[----:B------:R-:W-:Y:S05]  /*23600*/  @!P0 BRA `(.L_x_3041) ;  /* 0xffffff8800148947 */ /* 0x000fea000383ffff */
[----:B------:R-:W-:Y:S05]  /*23610*/  BSYNC B8 ;  /* 0x0000000000087941 */ /* 0x000fea0003800000 */
.L_x_2881:
        /* <DEDUP_REMOVED lines=12> */
.L_x_3187:
[----:B------:R-:W-:Y:S05]  /*236e0*/  BSYNC B0 ;  /* 0x0000000000007941 */ /* 0x000fea0003800000 */
.L_x_3042:
[----:B------:R-:W-:-:S03]  /*236f0*/  UMOV UR4, 0xffffffff ;  /* 0xffffffff00047882 */ /* 0x000fc60000000000 */
[----:B------:R-:W-:Y:S05]  /*23700*/  BRA.DIV UR4, `(.L_x_3044) ;  /* 0x0000003a040c7947 */ /* 0x000fea000b800000 */
[----:B------:R-:W1:Y:S02]  /*23710*/  S2R R2, SR_TID.X ;  /* 0x0000000000027919 */ /* 0x000e640000002100 */
[----:B-1----:R-:W-:-:S04]  /*23720*/  SHF.R.U32.HI R2, RZ, 0x5, R2 ;  /* 0x00000005ff027819 */ /* 0x002fc80000011602 */
[----:B------:R-:W-:-:S05]  /*23730*/  LOP3.LUT R2, R2, 0x3, RZ, 0xc0, !PT ;  /* 0x0000000302027812 */ /* 0x000fca00078ec0ff */
[----:B------:R1:W2:Y:S02]  /*23740*/  SHFL.IDX PT, R14, R2, RZ, 0x1f ;  /* 0x00001fff020e7589 */ /* 0x0002a400000e0000 */
.L_x_3190:
[----:B--2---:R-:W-:-:S13]  /*23750*/  ISETP.NE.AND P0, PT, R14, RZ, PT ;  /* 0x000000ff0e00720c */ /* 0x004fda0003f05270 */
[----:B------:R-:W-:Y:S05]  /*23760*/  @P0 BRA `(.L_x_2652) ;  /* 0x0000000000940947 */ /* 0x000fea0003800000 */
[----:B------:R-:W-:-:S03]  /*23770*/  UMOV UR4, 0xffffffff ;  /* 0xffffffff00047882 */ /* 0x000fc60000000000 */
[----:B------:R-:W-:Y:S05]  /*23780*/  BRA.DIV UR4, `(.L_x_3045) ;  /* 0x0000003a04207947 */ /* 0x000fea000b800000 */
[----:B------:R-:W-:-:S13]  /*23790*/  ELECT P6, URZ, PT ;  /* 0x00000000003f782f */ /* 0x000fda00038c0000 */
.L_x_3193:
[----:B------:R-:W-:Y:S05]  /*237a0*/  @!P6 BRA `(.L_x_2652) ;  /* 0x000000000084e947 */ /* 0x000fea0003800000 */
[----:B------:R-:W-:-:S06]  /*237b0*/  ULOP3.LUT UR4, UR36, 0x2, URZ, 0xfc, !UPT ;  /* 0x0000000224047892 */ /* 0x000fcc000f8efc3f */
[----:B-1----:R-:W-:-:S05]  /*237c0*/  IMAD.U32 R2, RZ, RZ, UR4 ;  /* 0x00000004ff027e24 */ /* 0x002fca000f8e00ff */
[----:B------:R-:W-:-:S13]  /*237d0*/  ISETP.NE.AND P2, PT, R2, 0x3, PT ;  /* 0x000000030200780c */ /* 0x000fda0003f45270 */
[----:B------:R-:W-:Y:S05]  /*237e0*/  @!P2 BRA `(.L_x_3046) ;  /* 0x000000000004a947 */ /* 0x000fea0003800000 */
[----:B------:R-:W-:Y:S01]  /*237f0*/  BPT.TRAP 0x1 ;  /* 0x000000040000795c */ /* 0x000fe20000300000 */
.L_x_3046:
        /* <DEDUP_REMOVED lines=14> */
.L_x_3194:
[----:B------:R-:W1:Y:S02]  /*238e0*/  SYNCS.PHASECHK.TRANS64.TRYWAIT P0, [R7+URZ], R2 ;  /* 0x00000002070075a7 */ /* 0x000e64000800017f */
[----:B-1----:R-:W-:Y:S05]  /*238f0*/  @!P0 BRA `(.L_x_3048) ;  /* 0x0000003400f88947 */ /* 0x002fea0003800000 */
.L_x_3195:
[----:B------:R-:W-:Y:S05]  /*23900*/  @!P2 BRA `(.L_x_3049) ;  /* 0x000000000004a947 */ /* 0x000fea0003800000 */
[----:B------:R-:W-:Y:S01]  /*23910*/  BPT.TRAP 0x1 ;  /* 0x000000040000795c */ /* 0x000fe20000300000 */
.L_x_3049:
[----:B------:R-:W2:Y:S01]  /*23920*/  LDL.LU R4, [R1+0x10] ;  /* 0x0000100001047983 */ /* 0x000ea20000300800 */
[----:B------:R-:W-:-:S04]  /*23930*/  VIADD R0, R0, 0x22860 ;  /* 0x0002286000007836 */ /* 0x000fc80000000000 */
[----:B--2---:R-:W-:-:S04]  /*23940*/  IMAD R4, R4, 0x8, R0 ;  /* 0x0000000804047824 */ /* 0x004fc800078e0200 */
[----:B------:R-:W2:Y:S02]  /*23950*/  SYNCS.PHASECHK.TRANS64.TRYWAIT P0, [R4+URZ], R5 ;  /* 0x00000005040075a7 */ /* 0x000ea4000800017f */
[----:B--2---:R-:W-:Y:S05]  /*23960*/  @!P0 BRA `(.L_x_3050) ;  /* 0x0000003400f08947 */ /* 0x004fea0003800000 */
.L_x_3196:
[----:B------:R-:W-:-:S07]  /*23970*/  IMAD R3, R3, 0x8, R0 ;  /* 0x0000000803037824 */ /* 0x000fce00078e0200 */
.L_x_3051:
[----:B----4-:R4:W0:Y:S02]  /*23980*/  SYNCS.PHASECHK.TRANS64.TRYWAIT P0, [R3+URZ], R2 ;  /* 0x00000002030075a7 */ /* 0x010824000800017f */
[----:B0-----:R-:W-:Y:S05]  /*23990*/  @!P0 NANOSLEEP.SYNCS 0x989680 ;  /* 0x009896800000895d */ /* 0x001fea0003900000 */
[----:B------:R-:W0:Y:S02]  /*239a0*/  @!P0 SYNCS.PHASECHK.TRANS64 P0, [R3+URZ], R2 ;  /* 0x00000002030085a7 */ /* 0x000e24000800007f */
[----:B0-----:R-:W-:Y:S05]  /*239b0*/  @!P0 BRA `(.L_x_3051) ;  /* 0xfffffffc00f08947 */ /* 0x001fea000383ffff */
.L_x_2652:
[----:B------:R-:W-:Y:S05]  /*239c0*/  BSYNC B9 ;  /* 0x0000000000097941 */ /* 0x000fea0003800000 */
.L_x_2649:
[----:B------:R-:W-:Y:S05]  /*239d0*/  EXIT ;  /* 0x000000000000794d */ /* 0x000fea0003800000 */
.L_x_2680:
[----:B0-----:R0:W1:Y:S02]  /*239e0*/  SYNCS.PHASECHK.TRANS64.TRYWAIT P6, [R95+URZ+0x22890], R106 ;  /* 0x0228906a5f0075a7 */ /* 0x00106400080c017f */
[----:B-1----:R-:W-:Y:S05]  /*239f0*/  @!P6 NANOSLEEP.SYNCS 0x989680 ;  /* 0x009896800000e95d */ /* 0x002fea0003900000 */
[----:B------:R-:W1:Y:S02]  /*23a00*/  @!P6 SYNCS.PHASECHK.TRANS64 P6, [R95+URZ+0x22890], R106 ;  /* 0x0228906a5f00e5a7 */ /* 0x000e6400080c007f */
[----:B-1----:R-:W-:Y:S05]  /*23a10*/  @!P6 BRA `(.L_x_2680) ;  /* 0xfffffffc00f0e947 */ /* 0x002fea000383ffff */
[----:B------:R-:W-:Y:S05]  /*23a20*/  BRA `(.L_x_3052) ;  /* 0xfffffdf800ec7947 */ /* 0x000fea000383ffff */
.L_x_2698:
[----:B0-----:R0:W1:Y:S02]  /*23a30*/  SYNCS.PHASECHK.TRANS64.TRYWAIT P5, [R95+URZ+0x22890], R106 ;  /* 0x0228906a5f0075a7 */ /* 0x00106400080a017f */
[----:B-1----:R-:W-:Y:S05]  /*23a40*/  @!P5 NANOSLEEP.SYNCS 0x989680 ;  /* 0x009896800000d95d */ /* 0x002fea0003900000 */
[----:B------:R-:W1:Y:S02]  /*23a50*/  @!P5 SYNCS.PHASECHK.TRANS64 P5, [R95+URZ+0x22890], R106 ;  /* 0x0228906a5f00d5a7 */ /* 0x000e6400080a007f */
[----:B-1----:R-:W-:Y:S05]  /*23a60*/  @!P5 BRA `(.L_x_2698) ;  /* 0xfffffffc00f0d947 */ /* 0x002fea000383ffff */
[----:B------:R-:W-:Y:S05]  /*23a70*/  BRA `(.L_x_3053) ;  /* 0xfffffe0c00947947 */ /* 0x000fea000383ffff */
.L_x_2707:
[----:B0-----:R0:W1:Y:S02]  /*23a80*/  SYNCS.PHASECHK.TRANS64.TRYWAIT P4, [R95+URZ+0x22890], R106 ;  /* 0x0228906a5f0075a7 */ /* 0x001064000808017f */
[----:B-1----:R-:W-:Y:S05]  /*23a90*/  @!P4 NANOSLEEP.SYNCS 0x989680 ;  /* 0x009896800000c95d */ /* 0x002fea0003900000 */
[----:B------:R-:W1:Y:S02]  /*23aa0*/  @!P4 SYNCS.PHASECHK.TRANS64 P4, [R95+URZ+0x22890], R106 ;  /* 0x0228906a5f00c5a7 */ /* 0x000e64000808007f */
[----:B-1----:R-:W-:Y:S05]  /*23ab0*/  @!P4 BRA `(.L_x_2707) ;  /* 0xfffffffc00f0c947 */ /* 0x002fea000383ffff */
[----:B------:R-:W-:Y:S05]  /*23ac0*/  BRA `(.L_x_3054) ;  /* 0xfffffe1c00c07947 */ /* 0x000fea000383ffff */
.L_x_2713:
[----:B--2---:R2:W3:Y:S02]  /*23ad0*/  SYNCS.PHASECHK.TRANS64.TRYWAIT P3, [R95+URZ+0x228b0], R106 ;  /* 0x0228b06a5f0075a7 */ /* 0x0044e4000806017f */
[----:B---3--:R-:W-:Y:S05]  /*23ae0*/  @!P3 NANOSLEEP.SYNCS 0x989680 ;  /* 0x009896800000b95d */ /* 0x008fea0003900000 */
[----:B------:R-:W3:Y:S02]  /*23af0*/  @!P3 SYNCS.PHASECHK.TRANS64 P3, [R95+URZ+0x228b0], R106 ;  /* 0x0228b06a5f00b5a7 */ /* 0x000ee4000806007f */
[----:B---3--:R-:W-:Y:S05]  /*23b00*/  @!P3 BRA `(.L_x_2713) ;  /* 0xfffffffc00f0b947 */ /* 0x008fea000383ffff */
[----:B------:R-:W-:Y:S05]  /*23b10*/  BRA `(.L_x_3055) ;  /* 0xfffffe2000507947 */ /* 0x000fea000383ffff */
.L_x_2731:
[----:B------:R-:W-:Y:S01]  /*23b20*/  BSSY B0, `(.L_x_3056) ;  /* 0x0000007000007945 */ /* 0x000fe20003800000 */
[----:B------:R-:W-:Y:S02]  /*23b30*/  IMAD.MOV.U32 R12, RZ, RZ, RZ ;  /* 0x000000ffff0c7224 */ /* 0x000fe400078e00ff */
[----:B------:R-:W-:Y:S02]  /*23b40*/  IMAD.MOV.U32 R11, RZ, RZ, 0x1f ;  /* 0x0000001fff0b7424 */ /* 0x000fe400078e00ff */
[----:B------:R-:W-:-:S07]  /*23b50*/  IMAD.MOV.U32 R15, RZ, RZ, -0x1 ;  /* 0xffffffffff0f7424 */ /* 0x000fce00078e00ff */
[----:B-----5:R-:W-:Y:S05]  /*23b60*/  WARPSYNC.COLLECTIVE R15, `(.L_x_3057) ;  /* 0x000000000f087348 */ /* 0x020fea0003c00000 */
[----:B------:R0:W1:Y:S02]  /*23b70*/  SHFL.IDX P6, R14, R13, R12, R11 ;  /* 0x0000000c0d0e7389 */ /* 0x00006400000c000b */
[----:B01---5:R-:W-:Y:S01]  /*23b80*/  ENDCOLLECTIVE ;  /* 0x000000000000791b */ /* 0x023fe20003800000 */
.L_x_3057:
[----:B------:R-:W-:Y:S05]  /*23b90*/  BSYNC B0 ;  /* 0x0000000000007941 */ /* 0x000fea0003800000 */
.L_x_3056:
[----:B------:R-:W-:Y:S05]  /*23ba0*/  BRA `(.L_x_3058) ;  /* 0xfffffe3000a47947 */ /* 0x000fea000383ffff */
.L_x_2743:
        /* <DEDUP_REMOVED lines=8> */
.L_x_3060:
[----:B------:R-:W-:Y:S05]  /*23c30*/  BSYNC B1 ;  /* 0x0000000000017941 */ /* 0x000fea0003800000 */
.L_x_3059:
        /* <DEDUP_REMOVED lines=8> */
.L_x_3061:
[----:B------:R-:W-:Y:S02]  /*23cc0*/  IMAD.MOV.U32 R13, RZ, RZ, R10 ;  /* 0x000000ffff0d7224 */ /* 0x000fe400078e000a */
[----:B------:R-:W-:-:S07]  /*23cd0*/  IMAD.MOV.U32 R0, RZ, RZ, R14 ;  /* 0x000000ffff007224 */ /* 0x000fce00078e000e */
[----:B------:R-:W-:Y:S05]  /*23ce0*/  WARPSYNC.COLLECTIVE R15, `(.L_x_3062) ;  /* 0x000000000f087348 */ /* 0x000fea0003c00000 */
[----:B------:R0:W1:Y:S02]  /*23cf0*/  SHFL.IDX P6, R14, R13, R12, R11 ;  /* 0x0000000c0d0e7389 */ /* 0x00006400000c000b */
[----:B01----:R-:W-:Y:S01]  /*23d00*/  ENDCOLLECTIVE ;  /* 0x000000000000791b */ /* 0x003fe20003800000 */
.L_x_3062:
[----:B------:R-:W-:Y:S02]  /*23d10*/  IMAD.MOV.U32 R13, RZ, RZ, R4 ;  /* 0x000000ffff0d7224 */ /* 0x000fe400078e0004 */
[----:B------:R-:W-:-:S07]  /*23d20*/  IMAD.MOV.U32 R5, RZ, RZ, R14 ;  /* 0x000000ffff057224 */ /* 0x000fce00078e000e */
[----:B------:R-:W-:Y:S05]  /*23d30*/  WARPSYNC.COLLECTIVE R15, `(.L_x_3063) ;  /* 0x000000000f087348 */ /* 0x000fea0003c00000 */
[----:B------:R0:W1:Y:S02]  /*23d40*/  SHFL.IDX P6, R14, R13, R12, R11 ;  /* 0x0000000c0d0e7389 */ /* 0x00006400000c000b */
[----:B01----:R-:W-:Y:S01]  /*23d50*/  ENDCOLLECTIVE ;  /* 0x000000000000791b */ /* 0x003fe20003800000 */
.L_x_3063:
[----:B------:R-:W-:Y:S05]  /*23d60*/  BRA `(.L_x_3064) ;  /* 0xfffffe3800207947 */ /* 0x000fea000383ffff */
.L_x_2746:
[----:B------:R-:W-:Y:S01]  /*23d70*/  BSSY B1, `(.L_x_3065) ;  /* 0x0000008000017945 */ /* 0x000fe20003800000 */
[----:B------:R-:W-:Y:S02]  /*23d80*/  IMAD.MOV.U32 R13, RZ, RZ, R7 ;  /* 0x000000ffff0d7224 */ /* 0x000fe400078e0007 */
[----:B------:R-:W-:Y:S02]  /*23d90*/  IMAD.MOV.U32 R12, RZ, RZ, 0x1 ;  /* 0x00000001ff0c7424 */ /* 0x000fe400078e00ff */
[----:B------:R-:W-:Y:S02]  /*23da0*/  IMAD.MOV.U32 R11, RZ, RZ, 0x1c1f ;  /* 0x00001c1fff0b7424 */ /* 0x000fe400078e00ff */
[----:B------:R-:W-:-:S07]  /*23db0*/  IMAD.MOV.U32 R15, RZ, RZ, -0x1 ;  /* 0xffffffffff0f7424 */ /* 0x000fce00078e00ff */
[----:B-1----:R-:W-:Y:S05]  /*23dc0*/  WARPSYNC.COLLECTIVE R15, `(.L_x_3066) ;  /* 0x000000000f087348 */ /* 0x002fea0003c00000 */
[----:B------:R0:W2:Y:S02]  /*23dd0*/  SHFL.IDX P6, R14, R13, R12, R11 ;  /* 0x0000000c0d0e7389 */ /* 0x0000a400000c000b */
[----:B012---:R-:W-:Y:S01]  /*23de0*/  ENDCOLLECTIVE ;  /* 0x000000000000791b */ /* 0x007fe20003800000 */
.L_x_3066:
[----:B------:R-:W-:Y:S05]  /*23df0*/  BSYNC B1 ;  /* 0x0000000000017941 */ /* 0x000fea0003800000 */
.L_x_3065:
        /* <DEDUP_REMOVED lines=8> */
.L_x_3067:
[----:B------:R-:W-:Y:S02]  /*23e80*/  IMAD.MOV.U32 R13, RZ, RZ, R10 ;  /* 0x000000ffff0d7224 */ /* 0x000fe400078e000a */
[----:B------:R-:W-:-:S07]  /*23e90*/  IMAD.MOV.U32 R0, RZ, RZ, R14 ;  /* 0x000000ffff007224 */ /* 0x000fce00078e000e */
[----:B------:R-:W-:Y:S05]  /*23ea0*/  WARPSYNC.COLLECTIVE R15, `(.L_x_3068) ;  /* 0x000000000f087348 */ /* 0x000fea0003c00000 */
[----:B------:R0:W1:Y:S02]  /*23eb0*/  SHFL.IDX P6, R14, R13, R12, R11 ;  /* 0x0000000c0d0e7389 */ /* 0x00006400000c000b */
[----:B01----:R-:W-:Y:S01]  /*23ec0*/  ENDCOLLECTIVE ;  /* 0x000000000000791b */ /* 0x003fe20003800000 */
.L_x_3068:
[----:B------:R-:W-:Y:S02]  /*23ed0*/  IMAD.MOV.U32 R13, RZ, RZ, R4 ;  /* 0x000000ffff0d7224 */ /* 0x000fe400078e0004 */
[----:B------:R-:W-:-:S07]  /*23ee0*/  IMAD.MOV.U32 R5, RZ, RZ, R14 ;  /* 0x000000ffff057224 */ /* 0x000fce00078e000e */
[----:B------:R-:W-:Y:S05]  /*23ef0*/  WARPSYNC.COLLECTIVE R15, `(.L_x_3069) ;  /* 0x000000000f087348 */ /* 0x000fea0003c00000 */
[----:B------:R0:W1:Y:S02]  /*23f00*/  SHFL.IDX P6, R14, R13, R12, R11 ;  /* 0x0000000c0d0e7389 */ /* 0x00006400000c000b */
[----:B01----:R-:W-:Y:S01]  /*23f10*/  ENDCOLLECTIVE ;  /* 0x000000000000791b */ /* 0x003fe20003800000 */
.L_x_3069:
[----:B------:R-:W-:Y:S01]  /*23f20*/  IMAD.MOV.U32 R4, RZ, RZ, R14 ;  /* 0x000000ffff047224 */ /* 0x000fe200078e000e */
[----:B------:R-:W-:Y:S06]  /*23f30*/  BRA `(.L_x_3070) ;  /* 0xfffffe3800807947 */ /* 0x000fec000383ffff */
.L_x_2750:
[----:B0-----:R0:W1:Y:S02]  /*23f40*/  SYNCS.PHASECHK.TRANS64.TRYWAIT P0, [R19+URZ+0x22800], R40 ;  /* 0x02280028130075a7 */ /* 0x001064000800017f */
[----:B-1----:R-:W-:Y:S05]  /*23f50*/  @!P0 NANOSLEEP.SYNCS 0x989680 ;  /* 0x009896800000895d */ /* 0x002fea0003900000 */
[----:B------:R-:W1:Y:S02]  /*23f60*/  @!P0 SYNCS.PHASECHK.TRANS64 P0, [R19+URZ+0x22800], R40 ;  /* 0x02280028130085a7 */ /* 0x000e64000800007f */
[----:B-1----:R-:W-:Y:S05]  /*23f70*/  @!P0 BRA `(.L_x_2750) ;  /* 0xfffffffc00f08947 */ /* 0x002fea000383ffff */
[----:B------:R-:W-:Y:S05]  /*23f80*/  BRA `(.L_x_3071) ;  /* 0xfffffe3c00687947 */ /* 0x000fea000383ffff */
.L_x_2758:
[----:B------:R-:W1:Y:S01]  /*23f90*/  LDC R39, c[0x0][0x3f4] ;  /* 0x0000fd00ff277b82 */ /* 0x000e620000000800 */
[----:B------:R-:W-:Y:S01]  /*23fa0*/  BSSY B1, `(.L_x_3072) ;  /* 0x0000008000017945 */ /* 0x000fe20003800000 */
[----:B0-----:R-:W-:Y:S02]  /*23fb0*/  IMAD.MOV.U32 R13, RZ, RZ, R26 ;  /* 0x000000ffff0d7224 */ /* 0x001fe400078e001a */
[----:B------:R-:W-:Y:S02]  /*23fc0*/  IMAD.MOV.U32 R12, RZ, RZ, RZ ;  /* 0x000000ffff0c7224 */ /* 0x000fe400078e00ff */
[----:B------:R-:W-:Y:S02]  /*23fd0*/  IMAD.MOV.U32 R11, RZ, RZ, 0x1c1f ;  /* 0x00001c1fff0b7424 */ /* 0x000fe400078e00ff */
[----:B------:R-:W-:-:S07]  /*23fe0*/  IMAD.MOV.U32 R15, RZ, RZ, -0x1 ;  /* 0xffffffffff0f7424 */ /* 0x000fce00078e00ff */
[----:B-1----:R-:W-:Y:S05]  /*23ff0*/  WARPSYNC.COLLECTIVE R15, `(.L_x_3073) ;  /* 0x000000000f087348 */ /* 0x002fea0003c00000 */
[----:B------:R0:W2:Y:S02]  /*24000*/  SHFL.IDX P6, R14, R13, R12, R11 ;  /* 0x0000000c0d0e7389 */ /* 0x0000a400000c000b */
[----:B012---:R-:W-:Y:S01]  /*24010*/  ENDCOLLECTIVE ;  /* 0x000000000000791b */ /* 0x007fe20003800000 */
.L_x_3073:
[----:B------:R-:W-:Y:S05]  /*24020*/  BSYNC B1 ;  /* 0x0000000000017941 */ /* 0x000fea0003800000 */
.L_x_3072:
[----:B------:R-:W-:Y:S01]  /*24030*/  IMAD.MOV.U32 R13, RZ, RZ, R25 ;  /* 0x000000ffff0d7224 */ /* 0x000fe200078e0019 */
[----:B------:R-:W-:Y:S01]  /*24040*/  ISETP.GE.AND P0, PT, R16, R39, PT ;  /* 0x000000271000720c */ /* 0x000fe20003f06270 */
[----:B------:R-:W-:Y:S02]  /*24050*/  IMAD.MOV.U32 R12, RZ, RZ, RZ ;  /* 0x000000ffff0c7224 */ /* 0x000fe400078e00ff */
[----:B------:R-:W-:Y:S02]  /*24060*/  IMAD.MOV.U32 R11, RZ, RZ, 0x1c1f ;  /* 0x00001c1fff0b7424 */ /* 0x000fe400078e00ff */
[----:B------:R-:W-:Y:S02]  /*24070*/  IMAD.MOV.U32 R15, RZ, RZ, -0x1 ;  /* 0xffffffffff0f7424 */ /* 0x000fe400078e00ff */
[----:B------:R-:W-:Y:S02]  /*24080*/  IMAD.MOV.U32 R0, RZ, RZ, R14 ;  /* 0x000000ffff007224 */ /* 0x000fe400078e000e */
[----:B------:R-:W-:-:S07]  /*24090*/  IMAD R36, R207, R36, RZ ;  /* 0x00000024cf247224 */ /* 0x000fce00078e02ff */
[----:B------:R-:W-:Y:S05]  /*240a0*/  WARPSYNC.COLLECTIVE R15, `(.L_x_3074) ;  /* 0x000000000f087348 */ /* 0x000fea0003c00000 */
[----:B------:R0:W1:Y:S02]  /*240b0*/  SHFL.IDX P6, R14, R13, R12, R11 ;  /* 0x0000000c0d0e7389 */ /* 0x00006400000c000b */
[----:B01----:R-:W-:Y:S01]  /*240c0*/  ENDCOLLECTIVE ;  /* 0x000000000000791b */ /* 0x003fe20003800000 */
.L_x_3074:
[----:B------:R-:W-:Y:S01]  /*240d0*/  ISETP.GE.OR P1, PT, R41, R36, P0 ;  /* 0x000000242900720c */ /* 0x000fe20000726670 */
[----:B------:R-:W-:-:S12]  /*240e0*/  IMAD.MOV.U32 R13, RZ, RZ, R24 ;  /* 0x000000ffff0d7224 */ /* 0x000fd800078e0018 */
[C---:B------:R-:W-:Y:S01]  /*240f0*/  @!P1 IMAD.SHL.U32 R5, R16.reuse, 0x2, RZ ;  /* 0x0000000210059824 */ /* 0x040fe200078e00ff */
[----:B------:R-:W-:Y:S01]  /*24100*/  @!P1 SHF.L.U64.HI R21, R16, 0x1, R43 ;  /* 0x0000000110159819 */ /* 0x000fe2000001022b */
[----:B------:R-:W-:-:S07]  /*24110*/  IMAD.MOV.U32 R3, RZ, RZ, R14 ;  /* 0x000000ffff037224 */ /* 0x000fce00078e000e */
[----:B------:R-:W-:Y:S05]  /*24120*/  WARPSYNC.COLLECTIVE R15, `(.L_x_3075) ;  /* 0x000000000f087348 */ /* 0x000fea0003c00000 */
[----:B------:R0:W1:Y:S02]  /*24130*/  SHFL.IDX P6, R14, R13, R12, R11 ;  /* 0x0000000c0d0e7389 */ /* 0x00006400000c000b */
[----:B01----:R-:W-:Y:S01]  /*24140*/  ENDCOLLECTIVE ;  /* 0x000000000000791b */ /* 0x003fe20003800000 */
.L_x_3075:
[----:B------:R-:W-:-:S05]  /*24150*/  @!P1 IADD3 R6, P2, R3, R5, RZ ;  /* 0x0000000503069210 */ /* 0x000fca0007f5e0ff */
[----:B------:R-:W-:Y:S02]  /*24160*/  @!P1 IMAD.X R7, R0, 0x1, R21, P2 ;  /* 0x0000000100079824 */ /* 0x000fe400010e0615 */
[----:B------:R-:W-:Y:S02]  /*24170*/  IMAD.MOV.U32 R13, RZ, RZ, R27 ;  /* 0x000000ffff0d7224 */ /* 0x000fe400078e001b */
[----:B------:R-:W-:-:S07]  /*24180*/  IMAD.MOV.U32 R4, RZ, RZ, R14 ;  /* 0x000000ffff047224 */ /* 0x000fce00078e000e */
[----:B------:R-:W-:Y:S05]  /*24190*/  WARPSYNC.COLLECTIVE R15, `(.L_x_3076) ;  /* 0x000000000f087348 */ /* 0x000fea0003c00000 */
[----:B------:R0:W1:Y:S02]  /*241a0*/  SHFL.IDX P6, R14, R13, R12, R11 ;  /* 0x0000000c0d0e7389 */ /* 0x00006400000c000b */
[----:B01----:R-:W-:Y:S01]  /*241b0*/  ENDCOLLECTIVE ;  /* 0x000000000000791b */ /* 0x003fe20003800000 */
.L_x_3076:
[----:B------:R-:W2:Y:S01]  /*241c0*/  @!P1 LD.E.128 R8, desc[UR38][R6.64] ;  /* 0x0000002606089980 */ /* 0x000ea2000c101d00 */
[----:B------:R-:W-:-:S05]  /*241d0*/  @!P1 IADD3 R14, P2, R14, R5, RZ ;  /* 0x000000050e0e9210 */ /* 0x000fca0007f5e0ff */
[----:B------:R-:W-:-:S04]  /*241e0*/  @!P1 IMAD.X R3, R4, 0x1, R21, P2 ;  /* 0x0000000104039824 */ /* 0x000fc800010e0615 */
[----:B------:R-:W-:-:S05]  /*241f0*/  @!P1 IMAD.MOV.U32 R15, RZ, RZ, R3 ;  /* 0x000000ffff0f9224 */ /* 0x000fca00078e0003 */
[----:B------:R0:W5:Y:S01]  /*24200*/  @!P1 LD.E.128 R4, desc[UR38][R14.64] ;  /* 0x000000260e049980 */ /* 0x000162000c101d00 */
[----:B------:R-:W-:Y:S01]  /*24210*/  CS2R R28, SRZ ;  /* 0x00000000001c7805 */ /* 0x000fe2000001ff00 */
[----:B------:R-:W-:Y:S01]  /*24220*/  IMAD.MOV.U32 R13, RZ, RZ, R26 ;  /* 0x000000ffff0d7224 */ /* 0x000fe200078e001a */
[----:B------:R-:W-:Y:S01]  /*24230*/  CS2R R20, SRZ ;  /* 0x0000000000147805 */ /* 0x000fe2000001ff00 */
[----:B------:R-:W-:Y:S01]  /*24240*/  IMAD.MOV.U32 R12, RZ, RZ, 0x1 ;  /* 0x00000001ff0c7424 */ /* 0x000fe200078e00ff */
[----:B------:R-:W-:Y:S02]  /*24250*/  CS2R R30, SRZ ;  /* 0x00000000001e7805 */ /* 0x000fe4000001ff00 */
[----:B------:R-:W-:Y:S01]  /*24260*/  CS2R R32, SRZ ;  /* 0x0000000000207805 */ /* 0x000fe2000001ff00 */
[----:B0-----:R-:W-:Y:S02]  /*24270*/  IMAD.MOV.U32 R15, RZ, RZ, -0x1 ;  /* 0xffffffffff0f7424 */ /* 0x001fe400078e00ff */
[----:B--2---:R-:W-:-:S02]  /*24280*/  @!P1 IMAD.MOV.U32 R29, RZ, RZ, R11 ;  /* 0x000000ffff1d9224 */ /* 0x004fc400078e000b */
[----:B------:R-:W-:Y:S02]  /*24290*/  IMAD.MOV.U32 R11, RZ, RZ, 0x1c1f ;  /* 0x00001c1fff0b7424 */ /* 0x000fe400078e00ff */
[----:B------:R-:W-:Y:S02]  /*242a0*/  @!P1 IMAD.MOV.U32 R20, RZ, RZ, R8 ;  /* 0x000000ffff149224 */ /* 0x000fe400078e0008 */
[----:B------:R-:W-:-:S07]  /*242b0*/  @!P1 IMAD.MOV.U32 R21, RZ, RZ, R9 ;  /* 0x000000ffff159224 */ /* 0x000fce00078e0009 */
[----:B-----5:R-:W-:Y:S05]  /*242c0*/  WARPSYNC.COLLECTIVE R15, `(.L_x_3077) ;  /* 0x000000000f087348 */ /* 0x020fea0003c00000 */
[----:B------:R0:W1:Y:S02]  /*242d0*/  SHFL.IDX P6, R14, R13, R12, R11 ;  /* 0x0000000c0d0e7389 */ /* 0x00006400000c000b */
[----:B01---5:R-:W-:Y:S01]  /*242e0*/  ENDCOLLECTIVE ;  /* 0x000000000000791b */ /* 0x023fe20003800000 */
.L_x_3077:
[----:B------:R-:W-:Y:S02]  /*242f0*/  IMAD.MOV.U32 R0, RZ, RZ, R20 ;  /* 0x000000ffff007224 */ /* 0x000fe400078e0014 */
[----:B------:R-:W-:Y:S02]  /*24300*/  IMAD.MOV.U32 R3, RZ, RZ, R21 ;  /* 0x000000ffff037224 */ /* 0x000fe400078e0015 */
[----:B------:R-:W-:Y:S01]  /*24310*/  @!P1 IMAD.MOV.U32 R28, RZ, RZ, R10 ;  /* 0x000000ffff1c9224 */ /* 0x000fe200078e000a */
[----:B------:R-:W-:Y:S01]  /*24320*/  PRMT R37, R37, 0x5410, R0 ;  /* 0x0000541025257816 */ /* 0x000fe20000000000 */
[----:B------:R-:W-:Y:S01]  /*24330*/  IMAD.MOV.U32 R9, RZ, RZ, R29 ;  /* 0x000000ffff097224 */ /* 0x000fe200078e001d */
[----:B------:R-:W-:Y:S01]  /*24340*/  PRMT R49, R49, 0x5410, R3 ;  /* 0x0000541031317816 */ /* 0x000fe20000000003 */
[----:B------:R-:W-:-:S03]  /*24350*/  IMAD.MOV.U32 R8, RZ, RZ, R28 ;  /* 0x000000ffff087224 */ /* 0x000fc600078e001c */
[----:B------:R-:W-:Y:S01]  /*24360*/  PRMT R37, R9, 0x7610, R37 ;  /* 0x0000761009257816 */ /* 0x000fe20000000025 */
[----:B------:R-:W-:Y:S01]  /*24370*/  IMAD.MOV.U32 R13, RZ, RZ, R25 ;  /* 0x000000ffff0d7224 */ /* 0x000fe200078e0019 */
[----:B------:R-:W-:Y:S01]  /*24380*/  PRMT R35, R8, 0x7610, R35 ;  /* 0x0000761008237816 */ /* 0x000fe20000000023 */
[----:B------:R-:W-:Y:S02]  /*24390*/  @!P1 IMAD.MOV.U32 R30, RZ, RZ, R4 ;  /* 0x000000ffff1e9224 */ /* 0x000fe400078e0004 */
[----:B------:R-:W-:Y:S02]  /*243a0*/  @!P1 IMAD.MOV.U32 R31, RZ, RZ, R5 ;  /* 0x000000ffff1f9224 */ /* 0x000fe400078e0005 */
[----:B------:R-:W-:Y:S02]  /*243b0*/  @!P1 IMAD.MOV.U32 R33, RZ, RZ, R7 ;  /* 0x000000ffff219224 */ /* 0x000fe400078e0007 */
[----:B------:R-:W-:Y:S02]  /*243c0*/  @!P1 IMAD.MOV.U32 R32, RZ, RZ, R6 ;  /* 0x000000ffff209224 */ /* 0x000fe400078e0006 */
[----:B------:R-:W-:-:S07]  /*243d0*/  IMAD.MOV.U32 R0, RZ, RZ, R14 ;  /* 0x000000ffff007224 */ /* 0x000fce00078e000e */
[----:B------:R-:W-:Y:S05]  /*243e0*/  WARPSYNC.COLLECTIVE R15, `(.L_x_3078) ;  /* 0x000000000f087348 */ /* 0x000fea0003c00000 */
[----:B------:R0:W1:Y:S02]  /*243f0*/  SHFL.IDX P6, R14, R13, R12, R11 ;  /* 0x0000000c0d0e7389 */ /* 0x00006400000c000b */
[----:B01----:R-:W-:Y:S01]  /*24400*/  ENDCOLLECTIVE ;  /* 0x000000000000791b */ /* 0x003fe20003800000 */
.L_x_3078:
[----:B------:R-:W-:Y:S02]  /*24410*/  IMAD.MOV.U32 R4, RZ, RZ, R30 ;  /* 0x000000ffff047224 */ /* 0x000fe400078e001e */
[----:B------:R-:W-:Y:S02]  /*24420*/  IMAD.MOV.U32 R5, RZ, RZ, R31 ;  /* 0x000000ffff057224 */ /* 0x000fe400078e001f */
[----:B------:R-:W-:Y:S01]  /*24430*/  IMAD.MOV.U32 R7, RZ, RZ, R33 ;  /* 0x000000ffff077224 */ /* 0x000fe200078e0021 */
[----:B------:R-:W-:Y:S01]  /*24440*/  PRMT R35, R35, 0x5410, R4 ;  /* 0x0000541023237816 */ /* 0x000fe20000000004 */
[----:B------:R-:W-:-:S03]  /*24450*/  IMAD.MOV.U32 R6, RZ, RZ, R32 ;  /* 0x000000ffff067224 */ /* 0x000fc600078e0020 */
[----:B------:R-:W-:Y:S02]  /*24460*/  PRMT R45, R7, 0x5410, R5 ;  /* 0x00005410072d7816 */ /* 0x000fe40000000005 */
[----:B------:R-:W-:Y:S02]  /*24470*/  CS2R R4, SRZ ;  /* 0x0000000000047805 */ /* 0x000fe4000001ff00 */
[----:B------:R-:W-:Y:S01]  /*24480*/  PRMT R48, R48, 0x5410, R6 ;  /* 0x0000541030307816 */ /* 0x000fe20000000006 */
[----:B------:R-:W-:Y:S02]  /*24490*/  IMAD.MOV.U32 R13, RZ, RZ, R24 ;  /* 0x000000ffff0d7224 */ /* 0x000fe400078e0018 */
[----:B------:R-:W-:-:S07]  /*244a0*/  IMAD.MOV.U32 R3, RZ, RZ, R14 ;  /* 0x000000ffff037224 */ /* 0x000fce00078e000e */
[----:B------:R-:W-:Y:S05]  /*244b0*/  WARPSYNC.COLLECTIVE R15, `(.L_x_3079) ;  /* 0x000000000f087348 */ /* 0x000fea0003c00000 */
[----:B------:R0:W1:Y:S02]  /*244c0*/  SHFL.IDX P6, R14, R13, R12, R11 ;  /* 0x0000000c0d0e7389 */ /* 0x00006400000c000b */
[----:B01----:R-:W-:Y:S01]  /*244d0*/  ENDCOLLECTIVE ;  /* 0x000000000000791b */ /* 0x003fe20003800000 */
.L_x_3079:
[----:B------:R-:W-:Y:S02]  /*244e0*/  IMAD.MOV.U32 R13, RZ, RZ, R27 ;  /* 0x000000ffff0d7224 */ /* 0x000fe400078e001b */
[----:B------:R-:W-:-:S07]  /*244f0*/  IMAD.MOV.U32 R24, RZ, RZ, R14 ;  /* 0x000000ffff187224 */ /* 0x000fce00078e000e */
[----:B------:R-:W-:Y:S05]  /*24500*/  WARPSYNC.COLLECTIVE R15, `(.L_x_3080) ;  /* 0x000000000f087348 */ /* 0x000fea0003c00000 */
[----:B------:R0:W1:Y:S02]  /*24510*/  SHFL.IDX P6, R14, R13, R12, R11 ;  /* 0x0000000c0d0e7389 */ /* 0x00006400000c000b */
[----:B01----:R-:W-:Y:S01]  /*24520*/  ENDCOLLECTIVE ;  /* 0x000000000000791b */ /* 0x003fe20003800000 */
.L_x_3080:
[----:B------:R-:W-:Y:S05]  /*24530*/  BRA `(.L_x_3081) ;  /* 0xfffffe4800747947 */ /* 0x000fea000383ffff */
.L_x_2762:
[----:B0-----:R0:W1:Y:S02]  /*24540*/  SYNCS.PHASECHK.TRANS64.TRYWAIT P1, [R19+URZ+0x22800], R12 ;  /* 0x0228000c130075a7 */ /* 0x001064000802017f */
[----:B-1----:R-:W-:Y:S05]  /*24550*/  @!P1 NANOSLEEP.SYNCS 0x989680 ;  /* 0x009896800000995d */ /* 0x002fea0003900000 */
[----:B------:R-:W1:Y:S02]  /*24560*/  @!P1 SYNCS.PHASECHK.TRANS64 P1, [R19+URZ+0x22800], R12 ;  /* 0x0228000c130095a7 */ /* 0x000e64000802007f */
[----:B-1----:R-:W-:Y:S05]  /*24570*/  @!P1 BRA `(.L_x_2762) ;  /* 0xfffffffc00f09947 */ /* 0x002fea000383ffff */
[----:B------:R-:W-:Y:S05]  /*24580*/  BRA `(.L_x_3082) ;  /* 0xfffffe4c000c7947 */ /* 0x000fea000383ffff */
.L_x_2768:
[----:B---3--:R3:W4:Y:S02]  /*24590*/  SYNCS.PHASECHK.TRANS64.TRYWAIT P1, [R4+URZ+0x22830], R73 ;  /* 0x02283049040075a7 */ /* 0x008724000802017f */
[----:B----4-:R-:W-:Y:S05]  /*245a0*/  @!P1 NANOSLEEP.SYNCS 0x989680 ;  /* 0x009896800000995d */ /* 0x010fea0003900000 */
[----:B------:R-:W4:Y:S02]  /*245b0*/  @!P1 SYNCS.PHASECHK.TRANS64 P1, [R4+URZ+0x22830], R73 ;  /* 0x02283049040095a7 */ /* 0x000f24000802007f */
[----:B----4-:R-:W-:Y:S05]  /*245c0*/  @!P1 BRA `(.L_x_2768) ;  /* 0xfffffffc00f09947 */ /* 0x010fea000383ffff */
[----:B------:R-:W-:Y:S05]  /*245d0*/  BRA `(.L_x_2767) ;  /* 0xfffffe5800c47947 */ /* 0x000fea000383ffff */
.L_x_2781:
[----:B-1----:R1:W2:Y:S02]  /*245e0*/  SYNCS.PHASECHK.TRANS64.TRYWAIT P1, [R4+URZ+0x22850], R73 ;  /* 0x02285049040075a7 */ /* 0x0022a4000802017f */
[----:B--2---:R-:W-:Y:S05]  /*245f0*/  @!P1 NANOSLEEP.SYNCS 0x989680 ;  /* 0x009896800000995d */ /* 0x004fea0003900000 */
[----:B------:R-:W2:Y:S02]  /*24600*/  @!P1 SYNCS.PHASECHK.TRANS64 P1, [R4+URZ+0x22850], R73 ;  /* 0x02285049040095a7 */ /* 0x000ea4000802007f */
[----:B--2---:R-:W-:Y:S05]  /*24610*/  @!P1 BRA `(.L_x_2781) ;  /* 0xfffffffc00f09947 */ /* 0x004fea000383ffff */
[----:B------:R-:W-:Y:S05]  /*24620*/  BRA `(.L_x_2780) ;  /* 0xfffffe7c00b87947 */ /* 0x000fea000383ffff */
.L_x_2790:
[----:B-1----:R1:W2:Y:S02]  /*24630*/  SYNCS.PHASECHK.TRANS64.TRYWAIT P1, [R200+URZ+0x22830], R201 ;  /* 0x022830c9c80075a7 */ /* 0x0022a4000802017f */
[----:B--2---:R-:W-:Y:S05]  /*24640*/  @!P1 NANOSLEEP.SYNCS 0x989680 ;  /* 0x009896800000995d */ /* 0x004fea0003900000 */
[----:B------:R-:W2:Y:S02]  /*24650*/  @!P1 SYNCS.PHASECHK.TRANS64 P1, [R200+URZ+0x22830], R201 ;  /* 0x022830c9c80095a7 */ /* 0x000ea4000802007f */
[----:B--2---:R-:W-:Y:S05]  /*24660*/  @!P1 BRA `(.L_x_2790) ;  /* 0xfffffffc00f09947 */ /* 0x004fea000383ffff */
[----:B------:R-:W-:Y:S05]  /*24670*/  BRA `(.L_x_2789) ;  /* 0xfffffe84009c7947 */ /* 0x000fea000383ffff */
.L_x_2803:
[----:B---3--:R3:W4:Y:S02]  /*24680*/  SYNCS.PHASECHK.TRANS64.TRYWAIT P1, [R200+URZ+0x22850], R201 ;  /* 0x022850c9c80075a7 */ /* 0x008724000802017f */
[----:B----4-:R-:W-:Y:S05]  /*24690*/  @!P1 NANOSLEEP.SYNCS 0x989680 ;  /* 0x009896800000995d */ /* 0x010fea0003900000 */
[----:B------:R-:W4:Y:S02]  /*246a0*/  @!P1 SYNCS.PHASECHK.TRANS64 P1, [R200+URZ+0x22850], R201 ;  /* 0x022850c9c80095a7 */ /* 0x000f24000802007f */
[----:B----4-:R-:W-:Y:S05]  /*246b0*/  @!P1 BRA `(.L_x_2803) ;  /* 0xfffffffc00f09947 */ /* 0x010fea000383ffff */
[----:B------:R-:W-:Y:S05]  /*246c0*/  BRA `(.L_x_2802) ;  /* 0xfffffeb000b47947 */ /* 0x000fea000383ffff */
.L_x_2813:
[----:B-1----:R1:W2:Y:S02]  /*246d0*/  SYNCS.PHASECHK.TRANS64.TRYWAIT P2, [R4+URZ+0x22830], R216 ;  /* 0x022830d8040075a7 */ /* 0x0022a4000804017f */
[----:B--2---:R-:W-:Y:S05]  /*246e0*/  @!P2 NANOSLEEP.SYNCS 0x989680 ;  /* 0x009896800000a95d */ /* 0x004fea0003900000 */
[----:B------:R-:W2:Y:S02]  /*246f0*/  @!P2 SYNCS.PHASECHK.TRANS64 P2, [R4+URZ+0x22830], R216 ;  /* 0x022830d80400a5a7 */ /* 0x000ea4000804007f */
[----:B--2---:R-:W-:Y:S05]  /*24700*/  @!P2 BRA `(.L_x_2813) ;  /* 0xfffffffc00f0a947 */ /* 0x004fea000383ffff */
[----:B------:R-:W-:Y:S05]  /*24710*/  BRA `(.L_x_2812) ;  /* 0xfffffeb800a87947 */ /* 0x000fea000383ffff */
.L_x_2818:
[----:B--2---:R2:W3:Y:S02]  /*24720*/  SYNCS.PHASECHK.TRANS64.TRYWAIT P2, [R4+URZ+0x22850], R216 ;  /* 0x022850d8040075a7 */ /* 0x0044e4000804017f */
[----:B---3--:R-:W-:Y:S05]  /*24730*/  @!P2 NANOSLEEP.SYNCS 0x989680 ;  /* 0x009896800000a95d */ /* 0x008fea0003900000 */
[----:B------:R-:W3:Y:S02]  /*24740*/  @!P2 SYNCS.PHASECHK.TRANS64 P2, [R4+URZ+0x22850], R216 ;  /* 0x022850d80400a5a7 */ /* 0x000ee4000804007f */
[----:B---3--:R-:W-:Y:S05]  /*24750*/  @!P2 BRA `(.L_x_2818) ;  /* 0xfffffffc00f0a947 */ /* 0x008fea000383ffff */
[----:B------:R-:W-:Y:S05]  /*24760*/  BRA `(.L_x_2817) ;  /* 0xfffffed4000c7947 */ /* 0x000fea000383ffff */
.L_x_2824:
[----:B-1----:R1:W2:Y:S02]  /*24770*/  SYNCS.PHASECHK.TRANS64.TRYWAIT P1, [R11+URZ+0x22830], R200 ;  /* 0x022830c80b0075a7 */ /* 0x0022a4000802017f */
[----:B--2---:R-:W-:Y:S05]  /*24780*/  @!P1 NANOSLEEP.SYNCS 0x989680 ;  /* 0x009896800000995d */ /* 0x004fea0003900000 */
[----:B------:R-:W2:Y:S02]  /*24790*/  @!P1 SYNCS.PHASECHK.TRANS64 P1, [R11+URZ+0x22830], R200 ;  /* 0x022830c80b0095a7 */ /* 0x000ea4000802007f */
[----:B--2---:R-:W-:Y:S05]  /*247a0*/  @!P1 BRA `(.L_x_2824) ;  /* 0xfffffffc00f09947 */ /* 0x004fea000383ffff */
[----:B------:R-:W-:Y:S05]  /*247b0*/  BRA `(.L_x_2823) ;  /* 0xfffffed800487947 */ /* 0x000fea000383ffff */
.L_x_2837:
[----:B---3--:R3:W4:Y:S02]  /*247c0*/  SYNCS.PHASECHK.TRANS64.TRYWAIT P1, [R11+URZ+0x22850], R200 ;  /* 0x022850c80b0075a7 */ /* 0x008724000802017f */
[----:B----4-:R-:W-:Y:S05]  /*247d0*/  @!P1 NANOSLEEP.SYNCS 0x989680 ;  /* 0x009896800000995d */ /* 0x010fea0003900000 */
[----:B------:R-:W4:Y:S02]  /*247e0*/  @!P1 SYNCS.PHASECHK.TRANS64 P1, [R11+URZ+0x22850], R200 ;  /* 0x022850c80b0095a7 */ /* 0x000f24000802007f */
[----:B----4-:R-:W-:Y:S05]  /*247f0*/  @!P1 BRA `(.L_x_2837) ;  /* 0xfffffffc00f09947 */ /* 0x010fea000383ffff */
[----:B------:R-:W-:Y:S05]  /*24800*/  BRA `(.L_x_2836) ;  /* 0xffffff0400507947 */ /* 0x000fea000383ffff */
.L_x_2843:
[----:B------:R-:W-:Y:S02]  /*24810*/  IMAD.MOV.U32 R13, RZ, RZ, R21 ;  /* 0x000000ffff0d7224 */ /* 0x000fe400078e0015 */
[----:B------:R-:W-:Y:S02]  /*24820*/  IMAD.MOV.U32 R12, RZ, RZ, RZ ;  /* 0x000000ffff0c7224 */ /* 0x000fe400078e00ff */
[----:B------:R-:W-:Y:S02]  /*24830*/  IMAD.MOV.U32 R11, RZ, RZ, 0x181f ;  /* 0x0000181fff0b7424 */ /* 0x000fe400078e00ff */
[----:B------:R-:W-:-:S07]  /*24840*/  IMAD.MOV.U32 R15, RZ, RZ, -0x1 ;  /* 0xffffffffff0f7424 */ /* 0x000fce00078e00ff */
[----:B0----5:R-:W-:Y:S05]  /*24850*/  WARPSYNC.COLLECTIVE R15, `(.L_x_3083) ;  /* 0x000000000f087348 */ /* 0x021fea0003c00000 */
[----:B------:R1:W2:Y:S02]  /*24860*/  SHFL.IDX P6, R14, R13, R12, R11 ;  /* 0x0000000c0d0e7389 */ /* 0x0002a400000c000b */
[----:B012--5:R-:W-:Y:S01]  /*24870*/  ENDCOLLECTIVE ;  /* 0x000000000000791b */ /* 0x027fe20003800000 */
.L_x_3083:
[----:B------:R-:W-:Y:S02]  /*24880*/  IMAD.MOV.U32 R13, RZ, RZ, R20 ;  /* 0x000000ffff0d7224 */ /* 0x000fe400078e0014 */
[----:B------:R-:W-:-:S07]  /*24890*/  IMAD.MOV.U32 R3, RZ, RZ, R14 ;  /* 0x000000ffff037224 */ /* 0x000fce00078e000e */
[----:B------:R-:W-:Y:S05]  /*248a0*/  WARPSYNC.COLLECTIVE R15, `(.L_x_3084) ;  /* 0x000000000f087348 */ /* 0x000fea0003c00000 */
[----:B------:R0:W1:Y:S02]  /*248b0*/  SHFL.IDX P6, R14, R13, R12, R11 ;  /* 0x0000000c0d0e7389 */ /* 0x00006400000c000b */
[----:B01----:R-:W-:Y:S01]  /*248c0*/  ENDCOLLECTIVE ;  /* 0x000000000000791b */ /* 0x003fe20003800000 */
.L_x_3084:
[----:B------:R-:W-:Y:S05]  /*248d0*/  BRA `(.L_x_3085) ;  /* 0xffffff2c00607947 */ /* 0x000fea000383ffff */
.L_x_2846:
        /* <DEDUP_REMOVED lines=8> */
.L_x_3087:
[----:B------:R-:W-:Y:S05]  /*24960*/  BSYNC B1 ;  /* 0x0000000000017941 */ /* 0x000fea0003800000 */
.L_x_3086:
        /* <DEDUP_REMOVED lines=8> */
.L_x_3088:
[----:B------:R-:W-:Y:S05]  /*249f0*/  BRA `(.L_x_3089) ;  /* 0xffffff2c009c7947 */ /* 0x000fea000383ffff */
.L_x_2849:
        /* <DEDUP_REMOVED lines=8> */
.L_x_3091:
[----:B------:R-:W-:Y:S05]  /*24a80*/  BSYNC B1 ;  /* 0x0000000000017941 */ /* 0x000fea0003800000 */
.L_x_3090:
        /* <DEDUP_REMOVED lines=8> */
.L_x_3092:
[----:B------:R-:W-:Y:S05]  /*24b10*/  BRA `(.L_x_3093) ;  /* 0xffffff2c00c87947 */ /* 0x000fea000383ffff */
.L_x_2852:
[----:B------:R-:W-:Y:S01]  /*24b20*/  BSSY B1, `(.L_x_3094) ;  /* 0x0000008000017945 */ /* 0x000fe20003800000 */
[----:B------:R-:W-:Y:S02]  /*24b30*/  IMAD.MOV.U32 R13, RZ, RZ, R21 ;  /* 0x000000ffff0d7224 */ /* 0x000fe400078e0015 */
[----:B------:R-:W-:Y:S02]  /*24b40*/  IMAD.MOV.U32 R12, RZ, RZ, 0x3 ;  /* 0x00000003ff0c7424 */ /* 0x000fe400078e00ff */
[----:B------:R-:W-:Y:S02]  /*24b50*/  IMAD.MOV.U32 R11, RZ, RZ, 0x181f ;  /* 0x0000181fff0b7424 */ /* 0x000fe400078e00ff */
[----:B----4-:R-:W-:-:S07]  /*24b60*/  IMAD.MOV.U32 R15, RZ, RZ, -0x1 ;  /* 0xffffffffff0f7424 */ /* 0x010fce00078e00ff */
[----:B0123--:R-:W-:Y:S05]  /*24b70*/  WARPSYNC.COLLECTIVE R15, `(.L_x_3095) ;  /* 0x000000000f087348 */ /* 0x00ffea0003c00000 */
[----:B--2---:R2:W4:Y:S02]  /*24b80*/  SHFL.IDX P6, R14, R13, R12, R11 ;  /* 0x0000000c0d0e7389 */ /* 0x00452400000c000b */
[----:B01234-:R-:W-:Y:S01]  /*24b90*/  ENDCOLLECTIVE ;  /* 0x000000000000791b */ /* 0x01ffe20003800000 */
.L_x_3095:
[----:B------:R-:W-:Y:S05]  /*24ba0*/  BSYNC B1 ;  /* 0x0000000000017941 */ /* 0x000fea0003800000 */
.L_x_3094:
        /* <DEDUP_REMOVED lines=8> */
.L_x_3096:
[----:B------:R-:W-:Y:S05]  /*24c30*/  BRA `(.L_x_3097) ;  /* 0xffffff2c00f47947 */ /* 0x000fea000383ffff */
.L_x_2854:
[----:B------:R-:W-:Y:S02]  /*24c40*/  IMAD.MOV.U32 R13, RZ, RZ, R6 ;  /* 0x000000ffff0d7224 */ /* 0x000fe400078e0006 */
[----:B------:R-:W-:Y:S02]  /*24c50*/  IMAD.MOV.U32 R12, RZ, RZ, RZ ;  /* 0x000000ffff0c7224 */ /* 0x000fe400078e00ff */
[----:B------:R-:W-:Y:S02]  /*24c60*/  IMAD.MOV.U32 R11, RZ, RZ, 0x1c1f ;  /* 0x00001c1fff0b7424 */ /* 0x000fe400078e00ff */
[----:B------:R-:W-:-:S07]  /*24c70*/  IMAD.MOV.U32 R15, RZ, RZ, -0x1 ;  /* 0xffffffffff0f7424 */ /* 0x000fce00078e00ff */
[----:B------:R-:W-:Y:S05]  /*24c80*/  WARPSYNC.COLLECTIVE R15, `(.L_x_3098) ;  /* 0x000000000f087348 */ /* 0x000fea0003c00000 */
[----:B------:R0:W1:Y:S02]  /*24c90*/  SHFL.IDX P6, R14, R13, R12, R11 ;  /* 0x0000000c0d0e7389 */ /* 0x00006400000c000b */
[----:B01----:R-:W-:Y:S01]  /*24ca0*/  ENDCOLLECTIVE ;  /* 0x000000000000791b */ /* 0x003fe20003800000 */
.L_x_3098:
[----:B------:R-:W-:Y:S02]  /*24cb0*/  IMAD.MOV.U32 R13, RZ, RZ, R3 ;  /* 0x000000ffff0d7224 */ /* 0x000fe400078e0003 */
[----:B------:R-:W-:-:S07]  /*24cc0*/  IMAD.MOV.U32 R10, RZ, RZ, R14 ;  /* 0x000000ffff0a7224 */ /* 0x000fce00078e000e */
[----:B------:R-:W-:Y:S05]  /*24cd0*/  WARPSYNC.COLLECTIVE R15, `(.L_x_3099) ;  /* 0x000000000f087348 */ /* 0x000fea0003c00000 */
[----:B------:R0:W1:Y:S02]  /*24ce0*/  SHFL.IDX P6, R14, R13, R12, R11 ;  /* 0x0000000c0d0e7389 */ /* 0x00006400000c000b */
[----:B01----:R-:W-:Y:S01]  /*24cf0*/  ENDCOLLECTIVE ;  /* 0x000000000000791b */ /* 0x003fe20003800000 */
.L_x_3099:
[----:B------:R-:W-:Y:S01]  /*24d00*/  IMAD.MOV.U32 R11, RZ, RZ, R14 ;  /* 0x000000ffff0b7224 */ /* 0x000fe200078e000e */
[----:B------:R-:W-:Y:S06]  /*24d10*/  BRA `(.L_x_3100) ;  /* 0xffffff3000d87947 */ /* 0x000fec000383ffff */
.L_x_2857:
        /* <DEDUP_REMOVED lines=8> */
.L_x_3102:
[----:B------:R-:W-:Y:S05]  /*24da0*/  BSYNC B1 ;  /* 0x0000000000017941 */ /* 0x000fea0003800000 */
.L_x_3101:
        /* <DEDUP_REMOVED lines=8> */
.L_x_3103:
[----:B------:R-:W-:Y:S05]  /*24e30*/  BRA `(.L_x_3104) ;  /* 0xffffff4000247947 */ /* 0x000fea000383ffff */
.L_x_2861:
[----:B------:R-:W-:Y:S02]  /*24e40*/  IMAD.MOV.U32 R13, RZ, RZ, R4 ;  /* 0x000000ffff0d7224 */ /* 0x000fe400078e0004 */
[----:B------:R-:W-:Y:S02]  /*24e50*/  IMAD.MOV.U32 R12, RZ, RZ, RZ ;  /* 0x000000ffff0c7224 */ /* 0x000fe400078e00ff */
[----:B------:R-:W-:Y:S02]  /*24e60*/  IMAD.MOV.U32 R11, RZ, RZ, 0x181f ;  /* 0x0000181fff0b7424 */ /* 0x000fe400078e00ff */
[----:B------:R-:W-:-:S07]  /*24e70*/  IMAD.MOV.U32 R15, RZ, RZ, -0x1 ;  /* 0xffffffffff0f7424 */ /* 0x000fce00078e00ff */
[----:B-12---:R-:W-:Y:S05]  /*24e80*/  WARPSYNC.COLLECTIVE R15, `(.L_x_3105) ;  /* 0x000000000f087348 */ /* 0x006fea0003c00000 */
[----:B------:R0:W3:Y:S02]  /*24e90*/  SHFL.IDX P6, R14, R13, R12, R11 ;  /* 0x0000000c0d0e7389 */ /* 0x0000e400000c000b */
[----:B0123--:R-:W-:Y:S01]  /*24ea0*/  ENDCOLLECTIVE ;  /* 0x000000000000791b */ /* 0x00ffe20003800000 */
.L_x_3105:
[----:B------:R-:W-:Y:S02]  /*24eb0*/  IMAD.MOV.U32 R13, RZ, RZ, R0 ;  /* 0x000000ffff0d7224 */ /* 0x000fe400078e0000 */
[----:B------:R-:W-:-:S07]  /*24ec0*/  IMAD.MOV.U32 R3, RZ, RZ, R14 ;  /* 0x000000ffff037224 */ /* 0x000fce00078e000e */
[----:B------:R-:W-:Y:S05]  /*24ed0*/  WARPSYNC.COLLECTIVE R15, `(.L_x_3106) ;  /* 0x000000000f087348 */ /* 0x000fea0003c00000 */
[----:B------:R0:W1:Y:S02]  /*24ee0*/  SHFL.IDX P6, R14, R13, R12, R11 ;  /* 0x0000000c0d0e7389 */ /* 0x00006400000c000b */
[----:B01----:R-:W-:Y:S01]  /*24ef0*/  ENDCOLLECTIVE ;  /* 0x000000000000791b */ /* 0x003fe20003800000 */
.L_x_3106:
[----:B------:R-:W-:Y:S05]  /*24f00*/  BRA `(.L_x_3107) ;  /* 0xffffff54008c7947 */ /* 0x000fea000383ffff */
.L_x_2864:
        /* <DEDUP_REMOVED lines=8> */
.L_x_3109:
[----:B------:R-:W-:Y:S05]  /*24f90*/  BSYNC B1 ;  /* 0x0000000000017941 */ /* 0x000fea0003800000 */
.L_x_3108:
        /* <DEDUP_REMOVED lines=8> */
.L_x_3110:
[----:B------:R-:W-:Y:S05]  /*25020*/  BRA `(.L_x_3111) ;  /* 0xffffff5400bc7947 */ /* 0x000fea000383ffff */
.L_x_2867:
        /* <DEDUP_REMOVED lines=8> */
.L_x_3113:
[----:B------:R-:W-:Y:S05]  /*250b0*/  BSYNC B1 ;  /* 0x0000000000017941 */ /* 0x000fea0003800000 */
.L_x_3112:
        /* <DEDUP_REMOVED lines=8> */
.L_x_3114:
[----:B------:R-:W-:Y:S05]  /*25140*/  BRA `(.L_x_3115) ;  /* 0xffffff5400e87947 */ /* 0x000fea000383ffff */
.L_x_2870:
        /* <DEDUP_REMOVED lines=8> */
.L_x_3117:
[----:B------:R-:W-:Y:S05]  /*251d0*/  BSYNC B1 ;  /* 0x0000000000017941 */ /* 0x000fea0003800000 */
.L_x_3116:
        /* <DEDUP_REMOVED lines=8> */
.L_x_3118:
[----:B------:R-:W-:Y:S05]  /*25260*/  BRA `(.L_x_3119) ;  /* 0xffffff5800147947 */ /* 0x000fea000383ffff */
.L_x_2897:
[----:B------:R-:W1:Y:S01]  /*25270*/  S2R R11, SR_TID.X ;  /* 0x00000000000b7919 */ /* 0x000e620000002100 */
[----:B------:R-:W-:Y:S01]  /*25280*/  BSSY B1, `(.L_x_3120) ;  /* 0x000000a000017945 */ /* 0x000fe20003800000 */
[----:B------:R-:W-:Y:S02]  /*25290*/  IMAD.MOV.U32 R12, RZ, RZ, RZ ;  /* 0x000000ffff0c7224 */ /* 0x000fe400078e00ff */
[----:B0-----:R-:W-:Y:S01]  /*252a0*/  IMAD.MOV.U32 R15, RZ, RZ, -0x1 ;  /* 0xffffffffff0f7424 */ /* 0x001fe200078e00ff */
[----:B-1----:R-:W-:-:S04]  /*252b0*/  SHF.R.U32.HI R11, RZ, 0x5, R11 ;  /* 0x00000005ff0b7819 */ /* 0x002fc8000001160b */
[----:B------:R-:W-:-:S05]  /*252c0*/  LOP3.LUT R11, R11, 0x3, RZ, 0xc0, !PT ;  /* 0x000000030b0b7812 */ /* 0x000fca00078ec0ff */
[----:B------:R-:W-:Y:S02]  /*252d0*/  IMAD.MOV.U32 R13, RZ, RZ, R11 ;  /* 0x000000ffff0d7224 */ /* 0x000fe400078e000b */
[----:B------:R-:W-:-:S07]  /*252e0*/  IMAD.MOV.U32 R11, RZ, RZ, 0x1f ;  /* 0x0000001fff0b7424 */ /* 0x000fce00078e00ff */
[----:B------:R-:W-:Y:S05]  /*252f0*/  WARPSYNC.COLLECTIVE R15, `(.L_x_3121) ;  /* 0x000000000f087348 */ /* 0x000fea0003c00000 */
[----:B------:R0:W1:Y:S02]  /*25300*/  SHFL.IDX P6, R14, R13, R12, R11 ;  /* 0x0000000c0d0e7389 */ /* 0x00006400000c000b */
[----:B01----:R-:W-:Y:S01]  /*25310*/  ENDCOLLECTIVE ;  /* 0x000000000000791b */ /* 0x003fe20003800000 */
.L_x_3121:
[----:B------:R-:W-:Y:S05]  /*25320*/  BSYNC B1 ;  /* 0x0000000000017941 */ /* 0x000fea0003800000 */
.L_x_3120:
[----:B------:R-:W-:Y:S05]  /*25330*/  BRA `(.L_x_3122) ;  /* 0xffffff7800347947 */ /* 0x000fea000383ffff */
.L_x_2899:
[----:B------:R-:W-:Y:S01]  /*25340*/  BSSY B1, `(.L_x_3123) ;  /* 0x0000006000017945 */ /* 0x000fe20003800000 */
[----:B0-----:R-:W-:-:S07]  /*25350*/  IMAD.MOV.U32 R15, RZ, RZ, -0x1 ;  /* 0xffffffffff0f7424 */ /* 0x001fce00078e00ff */
[----:B-1----:R-:W-:Y:S05]  /*25360*/  WARPSYNC.COLLECTIVE R15, `(.L_x_3124) ;  /* 0x000000000f0c7348 */ /* 0x002fea0003c00000 */
[----:B------:R-:W-:Y:S02]  /*25370*/  ELECT P6, UR62, PT ;  /* 0x00000000003e782f */ /* 0x000fe400038c0000 */
[----:B------:R-:W-:Y:S01]  /*25380*/  MOV R14, UR62 ;  /* 0x0000003e000e7c02 */ /* 0x000fe20008000f00 */
[----:B-1----:R-:W-:Y:S10]  /*25390*/  ENDCOLLECTIVE ;  /* 0x000000000000791b */ /* 0x002ff40003800000 */
.L_x_3124:
[----:B------:R-:W-:Y:S05]  /*253a0*/  BSYNC B1 ;  /* 0x0000000000017941 */ /* 0x000fea0003800000 */
.L_x_3123:
[----:B------:R-:W-:Y:S05]  /*253b0*/  BRA `(.L_x_2898) ;  /* 0xffffff78002c7947 */ /* 0x000fea000383ffff */
.L_x_2901:
[----:B-1----:R1:W2:Y:S02]  /*253c0*/  SYNCS.PHASECHK.TRANS64.TRYWAIT P0, [R19+URZ+0x22820], R6 ;  /* 0x02282006130075a7 */ /* 0x0022a4000800017f */
[----:B--2---:R-:W-:Y:S05]  /*253d0*/  @!P0 NANOSLEEP.SYNCS 0x989680 ;  /* 0x009896800000895d */ /* 0x004fea0003900000 */
[----:B------:R-:W2:Y:S02]  /*253e0*/  @!P0 SYNCS.PHASECHK.TRANS64 P0, [R19+URZ+0x22820], R6 ;  /* 0x02282006130085a7 */ /* 0x000ea4000800007f */
[----:B--2---:R-:W-:Y:S05]  /*253f0*/  @!P0 BRA `(.L_x_2901) ;  /* 0xfffffffc00f08947 */ /* 0x004fea000383ffff */
[----:B------:R-:W-:Y:S05]  /*25400*/  BRA `(.L_x_3125) ;  /* 0xffffff78003c7947 */ /* 0x000fea000383ffff */
.L_x_2905:
[----:B--2---:R2:W3:Y:S02]  /*25410*/  SYNCS.PHASECHK.TRANS64.TRYWAIT P0, [R7+URZ+0x228a0], R10 ;  /* 0x0228a00a070075a7 */ /* 0x0044e4000800017f */
[----:B---3--:R-:W-:Y:S05]  /*25420*/  @!P0 NANOSLEEP.SYNCS 0x989680 ;  /* 0x009896800000895d */ /* 0x008fea0003900000 */
[----:B------:R-:W3:Y:S02]  /*25430*/  @!P0 SYNCS.PHASECHK.TRANS64 P0, [R7+URZ+0x228a0], R10 ;  /* 0x0228a00a070085a7 */ /* 0x000ee4000800007f */
[----:B---3--:R-:W-:Y:S05]  /*25440*/  @!P0 BRA `(.L_x_2905) ;  /* 0xfffffffc00f08947 */ /* 0x008fea000383ffff */
[----:B------:R-:W-:Y:S05]  /*25450*/  BRA `(.L_x_3126) ;  /* 0xffffff78005c7947 */ /* 0x000fea000383ffff */
.L_x_2910:
[----:B-1----:R1:W3:Y:S02]  /*25460*/  SYNCS.PHASECHK.TRANS64.TRYWAIT P0, [R7+URZ+0x228c0], R10 ;  /* 0x0228c00a070075a7 */ /* 0x0022e4000800017f */
[----:B---3--:R-:W-:Y:S05]  /*25470*/  @!P0 NANOSLEEP.SYNCS 0x989680 ;  /* 0x009896800000895d */ /* 0x008fea0003900000 */
[----:B------:R-:W3:Y:S02]  /*25480*/  @!P0 SYNCS.PHASECHK.TRANS64 P0, [R7+URZ+0x228c0], R10 ;  /* 0x0228c00a070085a7 */ /* 0x000ee4000800007f */
[----:B---3--:R-:W-:Y:S05]  /*25490*/  @!P0 BRA `(.L_x_2910) ;  /* 0xfffffffc00f08947 */ /* 0x008fea000383ffff */
[----:B------:R-:W-:Y:S05]  /*254a0*/  BRA `(.L_x_3127) ;  /* 0xffffff7800dc7947 */ /* 0x000fea000383ffff */
.L_x_2920:
[----:B-1----:R1:W2:Y:S02]  /*254b0*/  SYNCS.PHASECHK.TRANS64.TRYWAIT P1, [R6+URZ+0x228a0], R7 ;  /* 0x0228a007060075a7 */ /* 0x0022a4000802017f */
[----:B--2---:R-:W-:Y:S05]  /*254c0*/  @!P1 NANOSLEEP.SYNCS 0x989680 ;  /* 0x009896800000995d */ /* 0x004fea0003900000 */
[----:B------:R-:W2:Y:S02]  /*254d0*/  @!P1 SYNCS.PHASECHK.TRANS64 P1, [R6+URZ+0x228a0], R7 ;  /* 0x0228a007060095a7 */ /* 0x000ea4000802007f */
[----:B--2---:R-:W-:Y:S05]  /*254e0*/  @!P1 BRA `(.L_x_2920) ;  /* 0xfffffffc00f09947 */ /* 0x004fea000383ffff */
[----:B------:R-:W-:Y:S05]  /*254f0*/  BRA `(.L_x_3128) ;  /* 0xffffff80006c7947 */ /* 0x000fea000383ffff */
.L_x_2925:
[----:B--2---:R2:W3:Y:S02]  /*25500*/  SYNCS.PHASECHK.TRANS64.TRYWAIT P1, [R6+URZ+0x228c0], R7 ;  /* 0x0228c007060075a7 */ /* 0x0044e4000802017f */
[----:B---3--:R-:W-:Y:S05]  /*25510*/  @!P1 NANOSLEEP.SYNCS 0x989680 ;  /* 0x009896800000995d */ /* 0x008fea0003900000 */
[----:B------:R-:W3:Y:S02]  /*25520*/  @!P1 SYNCS.PHASECHK.TRANS64 P1, [R6+URZ+0x228c0], R7 ;  /* 0x0228c007060095a7 */ /* 0x000ee4000802007f */
[----:B---3--:R-:W-:Y:S05]  /*25530*/  @!P1 BRA `(.L_x_2925) ;  /* 0xfffffffc00f09947 */ /* 0x008fea000383ffff */
[----:B------:R-:W-:Y:S05]  /*25540*/  BRA `(.L_x_3129) ;  /* 0xffffff8000e87947 */ /* 0x000fea000383ffff */
.L_x_2951:
[----:B-1----:R-:W1:Y:S01]  /*25550*/  S2R R4, SR_TID.X ;  /* 0x0000000000047919 */ /* 0x002e620000002100 */
[----:B------:R-:W-:Y:S01]  /*25560*/  BSSY B0, `(.L_x_3130) ;  /* 0x000000a000007945 */ /* 0x000fe20003800000 */
[----:B------:R-:W-:Y:S02]  /*25570*/  IMAD.MOV.U32 R12, RZ, RZ, RZ ;  /* 0x000000ffff0c7224 */ /* 0x000fe400078e00ff */
[----:B------:R-:W-:Y:S02]  /*25580*/  IMAD.MOV.U32 R11, RZ, RZ, 0x1f ;  /* 0x0000001fff0b7424 */ /* 0x000fe400078e00ff */
[----:B0-----:R-:W-:Y:S01]  /*25590*/  IMAD.MOV.U32 R15, RZ, RZ, -0x1 ;  /* 0xffffffffff0f7424 */ /* 0x001fe200078e00ff */
[----:B-1----:R-:W-:-:S04]  /*255a0*/  SHF.R.U32.HI R4, RZ, 0x5, R4 ;  /* 0x00000005ff047819 */ /* 0x002fc80000011604 */
[----:B------:R-:W-:-:S05]  /*255b0*/  LOP3.LUT R4, R4, 0x3, RZ, 0xc0, !PT ;  /* 0x0000000304047812 */ /* 0x000fca00078ec0ff */
[----:B------:R-:W-:-:S07]  /*255c0*/  IMAD.MOV.U32 R13, RZ, RZ, R4 ;  /* 0x000000ffff0d7224 */ /* 0x000fce00078e0004 */
[----:B--2---:R-:W-:Y:S05]  /*255d0*/  WARPSYNC.COLLECTIVE R15, `(.L_x_3131) ;  /* 0x000000000f087348 */ /* 0x004fea0003c00000 */
[----:B------:R0:W1:Y:S02]  /*255e0*/  SHFL.IDX P6, R14, R13, R12, R11 ;  /* 0x0000000c0d0e7389 */ /* 0x00006400000c000b */
[----:B012---:R-:W-:Y:S01]  /*255f0*/  ENDCOLLECTIVE ;  /* 0x000000000000791b */ /* 0x007fe20003800000 */
.L_x_3131:
[----:B------:R-:W-:Y:S05]  /*25600*/  BSYNC B0 ;  /* 0x0000000000007941 */ /* 0x000fea0003800000 */
.L_x_3130:
[----:B------:R-:W-:Y:S05]  /*25610*/  BRA `(.L_x_3132) ;  /* 0xffffff94007c7947 */ /* 0x000fea000383ffff */
.L_x_2953:
[----:B------:R-:W-:Y:S01]  /*25620*/  BSSY B0, `(.L_x_3133) ;  /* 0x0000006000007945 */ /* 0x000fe20003800000 */
[----:B0-----:R-:W-:-:S07]  /*25630*/  IMAD.MOV.U32 R15, RZ, RZ, -0x1 ;  /* 0xffffffffff0f7424 */ /* 0x001fce00078e00ff */
[----:B-12---:R-:W-:Y:S05]  /*25640*/  WARPSYNC.COLLECTIVE R15, `(.L_x_3134) ;  /* 0x000000000f0c7348 */ /* 0x006fea0003c00000 */
[----:B------:R-:W-:Y:S02]  /*25650*/  ELECT P6, UR62, PT ;  /* 0x00000000003e782f */ /* 0x000fe400038c0000 */
[----:B------:R-:W-:Y:S01]  /*25660*/  MOV R14, UR62 ;  /* 0x0000003e000e7c02 */ /* 0x000fe20008000f00 */
[----:B-12---:R-:W-:Y:S10]  /*25670*/  ENDCOLLECTIVE ;  /* 0x000000000000791b */ /* 0x006ff40003800000 */
.L_x_3134:
[----:B------:R-:W-:Y:S05]  /*25680*/  BSYNC B0 ;  /* 0x0000000000007941 */ /* 0x000fea0003800000 */
.L_x_3133:
[----:B------:R-:W-:Y:S05]  /*25690*/  BRA `(.L_x_3135) ;  /* 0xffffff9400807947 */ /* 0x000fea000383ffff */
.L_x_2955:
[----:B---3--:R3:W4:Y:S02]  /*256a0*/  SYNCS.PHASECHK.TRANS64.TRYWAIT P0, [R0+URZ+0x22840], R2 ;  /* 0x02284002000075a7 */ /* 0x008724000800017f */
[----:B----4-:R-:W-:Y:S05]  /*256b0*/  @!P0 NANOSLEEP.SYNCS 0x989680 ;  /* 0x009896800000895d */ /* 0x010fea0003900000 */
[----:B------:R-:W4:Y:S02]  /*256c0*/  @!P0 SYNCS.PHASECHK.TRANS64 P0, [R0+URZ+0x22840], R2 ;  /* 0x02284002000085a7 */ /* 0x000f24000800007f */
[----:B----4-:R-:W-:Y:S05]  /*256d0*/  @!P0 BRA `(.L_x_2955) ;  /* 0xfffffffc00f08947 */ /* 0x010fea000383ffff */
[----:B------:R-:W-:Y:S05]  /*256e0*/  BRA `(.L_x_3136) ;  /* 0xffffff9400e47947 */ /* 0x000fea000383ffff */
.L_x_2959:
        /* <DEDUP_REMOVED lines=13> */
.L_x_3137:
[----:B------:R-:W-:Y:S02]  /*257c0*/  IMAD.MOV.U32 R13, RZ, RZ, R4 ;  /* 0x000000ffff0d7224 */ /* 0x000fe400078e0004 */
[----:B------:R-:W-:-:S07]  /*257d0*/  IMAD.MOV.U32 R6, RZ, RZ, R14 ;  /* 0x000000ffff067224 */ /* 0x000fce00078e000e */
[----:B------:R-:W-:Y:S05]  /*257e0*/  WARPSYNC.COLLECTIVE R15, `(.L_x_3138) ;  /* 0x000000000f087348 */ /* 0x000fea0003c00000 */
[----:B------:R0:W1:Y:S02]  /*257f0*/  SHFL.IDX P6, R14, R13, R12, R11 ;  /* 0x0000000c0d0e7389 */ /* 0x00006400000c000b */
[----:B01----:R-:W-:Y:S01]  /*25800*/  ENDCOLLECTIVE ;  /* 0x000000000000791b */ /* 0x003fe20003800000 */
.L_x_3138:
[----:B------:R-:W-:Y:S02]  /*25810*/  IMAD.MOV.U32 R13, RZ, RZ, R3 ;  /* 0x000000ffff0d7224 */ /* 0x000fe400078e0003 */
[----:B------:R-:W-:Y:S02]  /*25820*/  IMAD.MOV.U32 R12, RZ, RZ, 0x1 ;  /* 0x00000001ff0c7424 */ /* 0x000fe400078e00ff */
[----:B------:R-:W-:-:S07]  /*25830*/  IMAD.MOV.U32 R7, RZ, RZ, R14 ;  /* 0x000000ffff077224 */ /* 0x000fce00078e000e */
[----:B------:R-:W-:Y:S05]  /*25840*/  WARPSYNC.COLLECTIVE R15, `(.L_x_3139) ;  /* 0x000000000f087348 */ /* 0x000fea0003c00000 */
[----:B------:R0:W1:Y:S02]  /*25850*/  SHFL.IDX P6, R14, R13, R12, R11 ;  /* 0x0000000c0d0e7389 */ /* 0x00006400000c000b */
[----:B01----:R-:W-:Y:S01]  /*25860*/  ENDCOLLECTIVE ;  /* 0x000000000000791b */ /* 0x003fe20003800000 */
.L_x_3139:
        /* <DEDUP_REMOVED lines=15> */
.L_x_3140:
[----:B------:R-:W-:Y:S02]  /*25960*/  IMAD.MOV.U32 R13, RZ, RZ, R3 ;  /* 0x000000ffff0d7224 */ /* 0x000fe400078e0003 */
[----:B------:R-:W-:Y:S02]  /*25970*/  IMAD.MOV.U32 R12, RZ, RZ, 0x2 ;  /* 0x00000002ff0c7424 */ /* 0x000fe400078e00ff */
[----:B------:R-:W-:-:S07]  /*25980*/  IMAD.MOV.U32 R5, RZ, RZ, R14 ;  /* 0x000000ffff057224 */ /* 0x000fce00078e000e */
[----:B------:R-:W-:Y:S05]  /*25990*/  WARPSYNC.COLLECTIVE R15, `(.L_x_3141) ;  /* 0x000000000f087348 */ /* 0x000fea0003c00000 */
[----:B------:R0:W1:Y:S02]  /*259a0*/  SHFL.IDX P6, R14, R13, R12, R11 ;  /* 0x0000000c0d0e7389 */ /* 0x00006400000c000b */
[----:B01----:R-:W-:Y:S01]  /*259b0*/  ENDCOLLECTIVE ;  /* 0x000000000000791b */ /* 0x003fe20003800000 */
.L_x_3141:
        /* <DEDUP_REMOVED lines=15> */
.L_x_3142:
[----:B------:R-:W-:Y:S02]  /*25ab0*/  IMAD.MOV.U32 R13, RZ, RZ, R3 ;  /* 0x000000ffff0d7224 */ /* 0x000fe400078e0003 */
[----:B------:R-:W-:Y:S02]  /*25ac0*/  IMAD.MOV.U32 R12, RZ, RZ, 0x3 ;  /* 0x00000003ff0c7424 */ /* 0x000fe400078e00ff */
[----:B------:R-:W-:-:S07]  /*25ad0*/  IMAD.MOV.U32 R5, RZ, RZ, R14 ;  /* 0x000000ffff057224 */ /* 0x000fce00078e000e */
[----:B------:R-:W-:Y:S05]  /*25ae0*/  WARPSYNC.COLLECTIVE R15, `(.L_x_3143) ;  /* 0x000000000f087348 */ /* 0x000fea0003c00000 */
[----:B------:R0:W1:Y:S02]  /*25af0*/  SHFL.IDX P6, R14, R13, R12, R11 ;  /* 0x0000000c0d0e7389 */ /* 0x00006400000c000b */
[----:B01----:R-:W-:Y:S01]  /*25b00*/  ENDCOLLECTIVE ;  /* 0x000000000000791b */ /* 0x003fe20003800000 */
.L_x_3143:
        /* <DEDUP_REMOVED lines=15> */
.L_x_3144:
[----:B------:R-:W-:Y:S02]  /*25c00*/  IMAD.MOV.U32 R13, RZ, RZ, R3 ;  /* 0x000000ffff0d7224 */ /* 0x000fe400078e0003 */
[----:B------:R-:W-:Y:S02]  /*25c10*/  IMAD.MOV.U32 R12, RZ, RZ, 0x4 ;  /* 0x00000004ff0c7424 */ /* 0x000fe400078e00ff */
[----:B------:R-:W-:-:S07]  /*25c20*/  IMAD.MOV.U32 R5, RZ, RZ, R14 ;  /* 0x000000ffff057224 */ /* 0x000fce00078e000e */
[----:B------:R-:W-:Y:S05]  /*25c30*/  WARPSYNC.COLLECTIVE R15, `(.L_x_3145) ;  /* 0x000000000f087348 */ /* 0x000fea0003c00000 */
[----:B------:R0:W1:Y:S02]  /*25c40*/  SHFL.IDX P6, R14, R13, R12, R11 ;  /* 0x0000000c0d0e7389 */ /* 0x00006400000c000b */
[----:B01----:R-:W-:Y:S01]  /*25c50*/  ENDCOLLECTIVE ;  /* 0x000000000000791b */ /* 0x003fe20003800000 */
.L_x_3145:
        /* <DEDUP_REMOVED lines=15> */
.L_x_3146:
[----:B------:R-:W-:Y:S02]  /*25d50*/  IMAD.MOV.U32 R13, RZ, RZ, R3 ;  /* 0x000000ffff0d7224 */ /* 0x000fe400078e0003 */
[----:B------:R-:W-:Y:S02]  /*25d60*/  IMAD.MOV.U32 R12, RZ, RZ, 0x5 ;  /* 0x00000005ff0c7424 */ /* 0x000fe400078e00ff */
[----:B------:R-:W-:-:S07]  /*25d70*/  IMAD.MOV.U32 R5, RZ, RZ, R14 ;  /* 0x000000ffff057224 */ /* 0x000fce00078e000e */
[----:B------:R-:W-:Y:S05]  /*25d80*/  WARPSYNC.COLLECTIVE R15, `(.L_x_3147) ;  /* 0x000000000f087348 */ /* 0x000fea0003c00000 */
[----:B------:R0:W1:Y:S02]  /*25d90*/  SHFL.IDX P6, R14, R13, R12, R11 ;  /* 0x0000000c0d0e7389 */ /* 0x00006400000c000b */
[----:B01----:R-:W-:Y:S01]  /*25da0*/  ENDCOLLECTIVE ;  /* 0x000000000000791b */ /* 0x003fe20003800000 */
.L_x_3147:
        /* <DEDUP_REMOVED lines=15> */
.L_x_3148:
[----:B------:R-:W-:Y:S02]  /*25ea0*/  IMAD.MOV.U32 R13, RZ, RZ, R3 ;  /* 0x000000ffff0d7224 */ /* 0x000fe400078e0003 */
[----:B------:R-:W-:Y:S02]  /*25eb0*/  IMAD.MOV.U32 R12, RZ, RZ, 0x6 ;  /* 0x00000006ff0c7424 */ /* 0x000fe400078e00ff */
[----:B------:R-:W-:-:S07]  /*25ec0*/  IMAD.MOV.U32 R5, RZ, RZ, R14 ;  /* 0x000000ffff057224 */ /* 0x000fce00078e000e */
[----:B------:R-:W-:Y:S05]  /*25ed0*/  WARPSYNC.COLLECTIVE R15, `(.L_x_3149) ;  /* 0x000000000f087348 */ /* 0x000fea0003c00000 */
[----:B------:R0:W1:Y:S02]  /*25ee0*/  SHFL.IDX P6, R14, R13, R12, R11 ;  /* 0x0000000c0d0e7389 */ /* 0x00006400000c000b */
[----:B01----:R-:W-:Y:S01]  /*25ef0*/  ENDCOLLECTIVE ;  /* 0x000000000000791b */ /* 0x003fe20003800000 */
.L_x_3149:
        /* <DEDUP_REMOVED lines=13> */
.L_x_3150:
        /* <DEDUP_REMOVED lines=8> */
.L_x_3151:
        /* <DEDUP_REMOVED lines=13> */
.L_x_3152:
[----:B------:R-:W-:Y:S01]  /*26120*/  IMAD.MOV.U32 R3, RZ, RZ, R14 ;  /* 0x000000ffff037224 */ /* 0x000fe200078e000e */
[----:B------:R-:W-:Y:S06]  /*26130*/  BRA `(.L_x_3153) ;  /* 0xffffff9800647947 */ /* 0x000fec000383ffff */
.L_x_2962:
[----:B0-----:R0:W1:Y:S02]  /*26140*/  SYNCS.PHASECHK.TRANS64.TRYWAIT P0, [R19+URZ+0x22820], R0 ;  /* 0x02282000130075a7 */ /* 0x001064000800017f */
[----:B-1----:R-:W-:Y:S05]  /*26150*/  @!P0 NANOSLEEP.SYNCS 0x989680 ;  /* 0x009896800000895d */ /* 0x002fea0003900000 */
[----:B------:R-:W1:Y:S02]  /*26160*/  @!P0 SYNCS.PHASECHK.TRANS64 P0, [R19+URZ+0x22820], R0 ;  /* 0x02282000130085a7 */ /* 0x000e64000800007f */
[----:B-1----:R-:W-:Y:S05]  /*26170*/  @!P0 BRA `(.L_x_2962) ;  /* 0xfffffffc00f08947 */ /* 0x002fea000383ffff */
[----:B------:R-:W-:Y:S05]  /*26180*/  BRA `(.L_x_3154) ;  /* 0xffffff9800c07947 */ /* 0x000fea000383ffff */
.L_x_2966:
[----:B0-----:R0:W1:Y:S02]  /*26190*/  SYNCS.PHASECHK.TRANS64.TRYWAIT P0, [R2+URZ+0x22860], R0 ;  /* 0x02286000020075a7 */ /* 0x001064000800017f */
[----:B-1----:R-:W-:Y:S05]  /*261a0*/  @!P0 NANOSLEEP.SYNCS 0x989680 ;  /* 0x009896800000895d */ /* 0x002fea0003900000 */
[----:B------:R-:W1:Y:S02]  /*261b0*/  @!P0 SYNCS.PHASECHK.TRANS64 P0, [R2+URZ+0x22860], R0 ;  /* 0x02286000020085a7 */ /* 0x000e64000800007f */
[----:B-1----:R-:W-:Y:S05]  /*261c0*/  @!P0 BRA `(.L_x_2966) ;  /* 0xfffffffc00f08947 */ /* 0x002fea000383ffff */
[----:B------:R-:W-:Y:S05]  /*261d0*/  BRA `(.L_x_3155) ;  /* 0xffffff9800e47947 */ /* 0x000fea000383ffff */
.L_x_2981:
[----:B-1----:R1:W2:Y:S02]  /*261e0*/  SYNCS.PHASECHK.TRANS64.TRYWAIT P0, [R2+URZ+0x22840], R6 ;  /* 0x02284006020075a7 */ /* 0x0022a4000800017f */
[----:B--2---:R-:W-:Y:S05]  /*261f0*/  @!P0 NANOSLEEP.SYNCS 0x989680 ;  /* 0x009896800000895d */ /* 0x004fea0003900000 */
[----:B------:R-:W2:Y:S02]  /*26200*/  @!P0 SYNCS.PHASECHK.TRANS64 P0, [R2+URZ+0x22840], R6 ;  /* 0x02284006020085a7 */ /* 0x000ea4000800007f */
[----:B--2---:R-:W-:Y:S05]  /*26210*/  @!P0 BRA `(.L_x_2981) ;  /* 0xfffffffc00f08947 */ /* 0x004fea000383ffff */
[----:B------:R-:W-:Y:S05]  /*26220*/  BRA `(.L_x_3156) ;  /* 0xffffffa400247947 */ /* 0x000fea000383ffff */
.L_x_2986:
[----:B0-----:R0:W2:Y:S02]  /*26230*/  SYNCS.PHASECHK.TRANS64.TRYWAIT P0, [R2+URZ+0x22860], R6 ;  /* 0x02286006020075a7 */ /* 0x0010a4000800017f */
[----:B--2---:R-:W-:Y:S05]  /*26240*/  @!P0 NANOSLEEP.SYNCS 0x989680 ;  /* 0x009896800000895d */ /* 0x004fea0003900000 */
[----:B------:R-:W2:Y:S02]  /*26250*/  @!P0 SYNCS.PHASECHK.TRANS64 P0, [R2+URZ+0x22860], R6 ;  /* 0x02286006020085a7 */ /* 0x000ea4000800007f */
[----:B--2---:R-:W-:Y:S05]  /*26260*/  @!P0 BRA `(.L_x_2986) ;  /* 0xfffffffc00f08947 */ /* 0x004fea000383ffff */
[----:B------:R-:W-:Y:S05]  /*26270*/  BRA `(.L_x_3157) ;  /* 0xffffffa400a47947 */ /* 0x000fea000383ffff */
.L_x_2997:
[----:B-1----:R1:W2:Y:S02]  /*26280*/  SYNCS.PHASECHK.TRANS64.TRYWAIT P0, [R3+URZ+0x22840], R2 ;  /* 0x02284002030075a7 */ /* 0x0022a4000800017f */
[----:B--2---:R-:W-:Y:S05]  /*26290*/  @!P0 NANOSLEEP.SYNCS 0x989680 ;  /* 0x009896800000895d */ /* 0x004fea0003900000 */
[----:B------:R-:W2:Y:S02]  /*262a0*/  @!P0 SYNCS.PHASECHK.TRANS64 P0, [R3+URZ+0x22840], R2 ;  /* 0x02284002030085a7 */ /* 0x000ea4000800007f */
[----:B--2---:R-:W-:Y:S05]  /*262b0*/  @!P0 BRA `(.L_x_2997) ;  /* 0xfffffffc00f08947 */ /* 0x004fea000383ffff */
[----:B------:R-:W-:Y:S05]  /*262c0*/  BRA `(.L_x_3158) ;  /* 0xffffffac00907947 */ /* 0x000fea000383ffff */
.L_x_3002:
[----:B0-----:R0:W2:Y:S02]  /*262d0*/  SYNCS.PHASECHK.TRANS64.TRYWAIT P0, [R3+URZ+0x22860], R2 ;  /* 0x02286002030075a7 */ /* 0x0010a4000800017f */
[----:B--2---:R-:W-:Y:S05]  /*262e0*/  @!P0 NANOSLEEP.SYNCS 0x989680 ;  /* 0x009896800000895d */ /* 0x004fea0003900000 */
[----:B------:R-:W2:Y:S02]  /*262f0*/  @!P0 SYNCS.PHASECHK.TRANS64 P0, [R3+URZ+0x22860], R2 ;  /* 0x02286002030085a7 */ /* 0x000ea4000800007f */
[----:B--2---:R-:W-:Y:S05]  /*26300*/  @!P0 BRA `(.L_x_3002) ;  /* 0xfffffffc00f08947 */ /* 0x004fea000383ffff */
[----:B------:R-:W-:Y:S05]  /*26310*/  BRA `(.L_x_3159) ;  /* 0xffffffb0000c7947 */ /* 0x000fea000383ffff */
.L_x_3013:
[----:B-1----:R1:W2:Y:S02]  /*26320*/  SYNCS.PHASECHK.TRANS64.TRYWAIT P0, [R3+URZ+0x22840], R2 ;  /* 0x02284002030075a7 */ /* 0x0022a4000800017f */
[----:B--2---:R-:W-:Y:S05]  /*26330*/  @!P0 NANOSLEEP.SYNCS 0x989680 ;  /* 0x009896800000895d */ /* 0x004fea0003900000 */
[----:B------:R-:W2:Y:S02]  /*26340*/  @!P0 SYNCS.PHASECHK.TRANS64 P0, [R3+URZ+0x22840], R2 ;  /* 0x02284002030085a7 */ /* 0x000ea4000800007f */
[----:B--2---:R-:W-:Y:S05]  /*26350*/  @!P0 BRA `(.L_x_3013) ;  /* 0xfffffffc00f08947 */ /* 0x004fea000383ffff */
[----:B------:R-:W-:Y:S05]  /*26360*/  BRA `(.L_x_3160) ;  /* 0xffffffb400dc7947 */ /* 0x000fea000383ffff */
.L_x_3018:
[----:B--2---:R2:W3:Y:S02]  /*26370*/  SYNCS.PHASECHK.TRANS64.TRYWAIT P0, [R3+URZ+0x22860], R2 ;  /* 0x02286002030075a7 */ /* 0x0044e4000800017f */
[----:B---3--:R-:W-:Y:S05]  /*26380*/  @!P0 NANOSLEEP.SYNCS 0x989680 ;  /* 0x009896800000895d */ /* 0x008fea0003900000 */
[----:B------:R-:W3:Y:S02]  /*26390*/  @!P0 SYNCS.PHASECHK.TRANS64 P0, [R3+URZ+0x22860], R2 ;  /* 0x02286002030085a7 */ /* 0x000ee4000800007f */
[----:B---3--:R-:W-:Y:S05]  /*263a0*/  @!P0 BRA `(.L_x_3018) ;  /* 0xfffffffc00f08947 */ /* 0x008fea000383ffff */
[----:B------:R-:W-:Y:S05]  /*263b0*/  BRA `(.L_x_3161) ;  /* 0xffffffb8005c7947 */ /* 0x000fea000383ffff */
.L_x_3030:
[----:B---34-:R-:W3:Y:S01]  /*263c0*/  LDL R0, [R1] ;  /* 0x0000000001007983 */ /* 0x018ee20000100800 */
[----:B------:R-:W-:Y:S01]  /*263d0*/  BSSY B0, `(.L_x_3162) ;  /* 0x0000008000007945 */ /* 0x000fe20003800000 */
[----:B------:R-:W-:Y:S02]  /*263e0*/  IMAD.MOV.U32 R12, RZ, RZ, RZ ;  /* 0x000000ffff0c7224 */ /* 0x000fe400078e00ff */
[----:B------:R-:W-:Y:S02]  /*263f0*/  IMAD.MOV.U32 R11, RZ, RZ, 0x1f ;  /* 0x0000001fff0b7424 */ /* 0x000fe400078e00ff */
[----:B0-----:R-:W-:Y:S02]  /*26400*/  IMAD.MOV.U32 R15, RZ, RZ, -0x1 ;  /* 0xffffffffff0f7424 */ /* 0x001fe400078e00ff */
[----:B---3--:R-:W-:-:S07]  /*26410*/  IMAD.MOV.U32 R13, RZ, RZ, R0 ;  /* 0x000000ffff0d7224 */ /* 0x008fce00078e0000 */
[----:B-12---:R-:W-:Y:S05]  /*26420*/  WARPSYNC.COLLECTIVE R15, `(.L_x_3163) ;  /* 0x000000000f087348 */ /* 0x006fea0003c00000 */
[----:B------:R0:W3:Y:S02]  /*26430*/  SHFL.IDX P6, R14, R13, R12, R11 ;  /* 0x0000000c0d0e7389 */ /* 0x0000e400000c000b */
[----:B0123--:R-:W-:Y:S01]  /*26440*/  ENDCOLLECTIVE ;  /* 0x000000000000791b */ /* 0x00ffe20003800000 */
.L_x_3163:
[----:B------:R-:W-:Y:S05]  /*26450*/  BSYNC B0 ;  /* 0x0000000000007941 */ /* 0x000fea0003800000 */
.L_x_3162:
        /* <DEDUP_REMOVED lines=9> */
.L_x_3164:
        /* <DEDUP_REMOVED lines=26> */
.L_x_3165:
        /* <DEDUP_REMOVED lines=8> */
.L_x_3166:
        /* <DEDUP_REMOVED lines=8> */
.L_x_3167:
        /* <DEDUP_REMOVED lines=8> */
.L_x_3168:
        /* <DEDUP_REMOVED lines=8> */
.L_x_3169:
        /* <DEDUP_REMOVED lines=9> */
.L_x_3170:
[----:B------:R-:W-:Y:S01]  /*26920*/  IMAD.MOV.U32 R9, RZ, RZ, R14 ;  /* 0x000000ffff097224 */ /* 0x000fe200078e000e */
[----:B------:R-:W-:Y:S06]  /*26930*/  BRA `(.L_x_3171) ;  /* 0xffffffbc00ac7947 */ /* 0x000fec000383ffff */
.L_x_3033:
        /* <DEDUP_REMOVED lines=8> */
.L_x_3173:
[----:B------:R-:W-:Y:S05]  /*269c0*/  BSYNC B0 ;  /* 0x0000000000007941 */ /* 0x000fea0003800000 */
.L_x_3172:
        /* <DEDUP_REMOVED lines=10> */
.L_x_3174:
        /* <DEDUP_REMOVED lines=8> */
.L_x_3175:
        /* <DEDUP_REMOVED lines=8> */
.L_x_3176:
        /* <DEDUP_REMOVED lines=8> */
.L_x_3177:
        /* <DEDUP_REMOVED lines=9> */
.L_x_3178:
[----:B------:R-:W-:Y:S01]  /*26c80*/  IMAD.MOV.U32 R9, RZ, RZ, R14 ;  /* 0x000000ffff097224 */ /* 0x000fe200078e000e */
[----:B------:R-:W-:Y:S06]  /*26c90*/  BRA `(.L_x_3179) ;  /* 0xffffffbc00807947 */ /* 0x000fec000383ffff */
.L_x_3035:
[----:B------:R-:W-:Y:S01]  /*26ca0*/  BSSY B0, `(.L_x_3180) ;  /* 0x0000006000007945 */ /* 0x000fe20003800000 */
[----:B------:R-:W-:Y:S01]  /*26cb0*/  PLOP3.LUT P6, PT, P6, PT, PT, 0x8, 0x0 ;  /* 0x000000000000781c */ /* 0x000fe200037ce170 */
[----:B------:R-:W-:-:S12]  /*26cc0*/  IMAD.MOV.U32 R15, RZ, RZ, -0x1 ;  /* 0xffffffffff0f7424 */ /* 0x000fd800078e00ff */
[----:B0-----:R-:W-:Y:S05]  /*26cd0*/  WARPSYNC.COLLECTIVE R15, `(.L_x_3181) ;  /* 0x000000000f087348 */ /* 0x001fea0003c00000 */
[----:B------:R-:W-:Y:S01]  /*26ce0*/  VOTE.ANY R14, PT, P6 ;  /* 0x00000000000e7806 */ /* 0x000fe200030e0100 */
[----:B0-----:R-:W-:Y:S06]  /*26cf0*/  ENDCOLLECTIVE ;  /* 0x000000000000791b */ /* 0x001fec0003800000 */
.L_x_3181:
[----:B------:R-:W-:Y:S05]  /*26d00*/  BSYNC B0 ;  /* 0x0000000000007941 */ /* 0x000fea0003800000 */
.L_x_3180:
        /* <DEDUP_REMOVED lines=10> */
.L_x_3182:
[----:B------:R-:W-:Y:S02]  /*26db0*/  IMAD.MOV.U32 R13, RZ, RZ, R6 ;  /* 0x000000ffff0d7224 */ /* 0x000fe400078e0006 */
[----:B------:R-:W-:-:S07]  /*26dc0*/  IMAD.MOV.U32 R4, RZ, RZ, R14 ;  /* 0x000000ffff047224 */ /* 0x000fce00078e000e */
[----:B------:R-:W-:Y:S05]  /*26dd0*/  WARPSYNC.COLLECTIVE R15, `(.L_x_3183) ;  /* 0x000000000f087348 */ /* 0x000fea0003c00000 */
[----:B------:R0:W1:Y:S02]  /*26de0*/  SHFL.IDX P6, R14, R13, R12, R11 ;  /* 0x0000000c0d0e7389 */ /* 0x00006400000c000b */
[----:B01----:R-:W-:Y:S01]  /*26df0*/  ENDCOLLECTIVE ;  /* 0x000000000000791b */ /* 0x003fe20003800000 */
.L_x_3183:
[----:B------:R-:W-:Y:S02]  /*26e00*/  IMAD.MOV.U32 R6, RZ, RZ, R14 ;  /* 0x000000ffff067224 */ /* 0x000fe400078e000e */
[----:B------:R-:W-:-:S05]  /*26e10*/  IMAD.IADD R10, R3, 0x1, R10 ;  /* 0x00000001030a7824 */ /* 0x000fca00078e020a */
[----:B------:R2:W-:Y:S01]  /*26e20*/  STL [R1+0xc], R10 ;  /* 0x00000c0a01007387 */ /* 0x0005e20000100800 */
[----:B------:R-:W-:Y:S05]  /*26e30*/  BRA `(.L_x_3184) ;  /* 0xffffffbc00607947 */ /* 0x000fea000383ffff */
.L_x_3037:
[----:B------:R-:W-:Y:S01]  /*26e40*/  BSSY B0, `(.L_x_3185) ;  /* 0x0000008000007945 */ /* 0x000fe20003800000 */
[----:B------:R-:W-:Y:S02]  /*26e50*/  IMAD.MOV.U32 R13, RZ, RZ, R7 ;  /* 0x000000ffff0d7224 */ /* 0x000fe400078e0007 */
[----:B------:R-:W-:Y:S02]  /*26e60*/  IMAD.MOV.U32 R12, RZ, RZ, R3 ;  /* 0x000000ffff0c7224 */ /* 0x000fe400078e0003 */
[----:B------:R-:W-:Y:S02]  /*26e70*/  IMAD.MOV.U32 R11, RZ, RZ, 0x1f ;  /* 0x0000001fff0b7424 */ /* 0x000fe400078e00ff */
[----:B------:R-:W-:-:S07]  /*26e80*/  IMAD.MOV.U32 R15, RZ, RZ, -0x1 ;  /* 0xffffffffff0f7424 */ /* 0x000fce00078e00ff */
[----:B0-2---:R-:W-:Y:S05]  /*26e90*/  WARPSYNC.COLLECTIVE R15, `(.L_x_3186) ;  /* 0x000000000f087348 */ /* 0x005fea0003c00000 */
[----:B------:R1:W3:Y:S02]  /*26ea0*/  SHFL.IDX P6, R14, R13, R12, R11 ;  /* 0x0000000c0d0e7389 */ /* 0x0002e400000c000b */
[----:B0123--:R-:W-:Y:S01]  /*26eb0*/  ENDCOLLECTIVE ;  /* 0x000000000000791b */ /* 0x00ffe20003800000 */
.L_x_3186:
[----:B------:R-:W-:Y:S05]  /*26ec0*/  BSYNC B0 ;  /* 0x0000000000007941 */ /* 0x000fea0003800000 */
.L_x_3185:
[----:B------:R-:W-:Y:S01]  /*26ed0*/  IMAD.MOV.U32 R8, RZ, RZ, R14 ;  /* 0x000000ffff087224 */ /* 0x000fe200078e000e */
[----:B------:R-:W-:Y:S06]  /*26ee0*/  BRA `(.L_x_3036) ;  /* 0xffffffbc004c7947 */ /* 0x000fec000383ffff */
.L_x_3043:
[----:B0-----:R0:W1:Y:S02]  /*26ef0*/  SYNCS.PHASECHK.TRANS64.TRYWAIT P0, [R0+URZ+0x22820], R3 ;  /* 0x02282003000075a7 */ /* 0x001064000800017f */
[----:B-1----:R-:W-:Y:S05]  /*26f00*/  @!P0 NANOSLEEP.SYNCS 0x989680 ;  /* 0x009896800000895d */ /* 0x002fea0003900000 */
[----:B------:R-:W1:Y:S02]  /*26f10*/  @!P0 SYNCS.PHASECHK.TRANS64 P0, [R0+URZ+0x22820], R3 ;  /* 0x02282003000085a7 */ /* 0x000e64000800007f */
[----:B-1----:R-:W-:Y:S05]  /*26f20*/  @!P0 BRA `(.L_x_3043) ;  /* 0xfffffffc00f08947 */ /* 0x002fea000383ffff */
[----:B------:R-:W-:Y:S05]  /*26f30*/  BRA `(.L_x_3187) ;  /* 0xffffffc400e87947 */ /* 0x000fea000383ffff */
.L_x_3044:
        /* <DEDUP_REMOVED lines=11> */
.L_x_3189:
[----:B------:R-:W-:Y:S05]  /*26ff0*/  BSYNC B0 ;  /* 0x0000000000007941 */ /* 0x000fea0003800000 */
.L_x_3188:
[----:B------:R-:W-:Y:S05]  /*27000*/  BRA `(.L_x_3190) ;  /* 0xffffffc400d07947 */ /* 0x000fea000383ffff */
.L_x_3045:
[----:B------:R-:W-:Y:S01]  /*27010*/  BSSY B0, `(.L_x_3191) ;  /* 0x0000006000007945 */ /* 0x000fe20003800000 */
[----:B------:R-:W-:-:S07]  /*27020*/  IMAD.MOV.U32 R15, RZ, RZ, -0x1 ;  /* 0xffffffffff0f7424 */ /* 0x000fce00078e00ff */
[----:B01-3--:R-:W-:Y:S05]  /*27030*/  WARPSYNC.COLLECTIVE R15, `(.L_x_3192) ;  /* 0x000000000f0c7348 */ /* 0x00bfea0003c00000 */
[----:B------:R-:W-:Y:S02]  /*27040*/  ELECT P6, UR62, PT ;  /* 0x00000000003e782f */ /* 0x000fe400038c0000 */
[----:B------:R-:W-:Y:S01]  /*27050*/  MOV R14, UR62 ;  /* 0x0000003e000e7c02 */ /* 0x000fe20008000f00 */
[----:B01-3--:R-:W-:Y:S10]  /*27060*/  ENDCOLLECTIVE ;  /* 0x000000000000791b */ /* 0x00bff40003800000 */
.L_x_3192:
[----:B------:R-:W-:Y:S05]  /*27070*/  BSYNC B0 ;  /* 0x0000000000007941 */ /* 0x000fea0003800000 */
.L_x_3191:
[----:B------:R-:W-:Y:S05]  /*27080*/  BRA `(.L_x_3193) ;  /* 0xffffffc400c47947 */ /* 0x000fea000383ffff */
.L_x_3047:
[----:B0-----:R0:W1:Y:S02]  /*27090*/  SYNCS.PHASECHK.TRANS64.TRYWAIT P0, [R6+URZ], R5 ;  /* 0x00000005060075a7 */ /* 0x001064000800017f */
[----:B-1----:R-:W-:Y:S05]  /*270a0*/  @!P0 NANOSLEEP.SYNCS 0x989680 ;  /* 0x009896800000895d */ /* 0x002fea0003900000 */
[----:B------:R-:W1:Y:S02]  /*270b0*/  @!P0 SYNCS.PHASECHK.TRANS64 P0, [R6+URZ], R5 ;  /* 0x00000005060085a7 */ /* 0x000e64000800007f */
[----:B-1----:R-:W-:Y:S05]  /*270c0*/  @!P0 BRA `(.L_x_3047) ;  /* 0xfffffffc00f08947 */ /* 0x002fea000383ffff */
[----:B------:R-:W-:Y:S05]  /*270d0*/  BRA `(.L_x_3194) ;  /* 0xffffffc800007947 */ /* 0x000fea000383ffff */
.L_x_3048:
[----:B-1----:R1:W2:Y:S02]  /*270e0*/  SYNCS.PHASECHK.TRANS64.TRYWAIT P0, [R7+URZ], R2 ;  /* 0x00000002070075a7 */ /* 0x0022a4000800017f */
[----:B--2---:R-:W-:Y:S05]  /*270f0*/  @!P0 NANOSLEEP.SYNCS 0x989680 ;  /* 0x009896800000895d */ /* 0x004fea0003900000 */
[----:B------:R-:W2:Y:S02]  /*27100*/  @!P0 SYNCS.PHASECHK.TRANS64 P0, [R7+URZ], R2 ;  /* 0x00000002070085a7 */ /* 0x000ea4000800007f */
[----:B--2---:R-:W-:Y:S05]  /*27110*/  @!P0 BRA `(.L_x_3048) ;  /* 0xfffffffc00f08947 */ /* 0x004fea000383ffff */
[----:B------:R-:W-:Y:S05]  /*27120*/  BRA `(.L_x_3195) ;  /* 0xffffffc400f47947 */ /* 0x000fea000383ffff */
.L_x_3050:
[----:B--2---:R2:W4:Y:S02]  /*27130*/  SYNCS.PHASECHK.TRANS64.TRYWAIT P0, [R4+URZ], R5 ;  /* 0x00000005040075a7 */ /* 0x004524000800017f */
[----:B----4-:R-:W-:Y:S05]  /*27140*/  @!P0 NANOSLEEP.SYNCS 0x989680 ;  /* 0x009896800000895d */ /* 0x010fea0003900000 */
[----:B------:R-:W4:Y:S02]  /*27150*/  @!P0 SYNCS.PHASECHK.TRANS64 P0, [R4+URZ], R5 ;  /* 0x00000005040085a7 */ /* 0x000f24000800007f */
[----:B----4-:R-:W-:Y:S05]  /*27160*/  @!P0 BRA `(.L_x_3050) ;  /* 0xfffffffc00f08947 */ /* 0x010fea000383ffff */
[----:B------:R-:W-:Y:S05]  /*27170*/  BRA `(.L_x_3196) ;  /* 0xffffffc400fc7947 */ /* 0x000fea000383ffff */
.L_x_3197:
        /* <DEDUP_REMOVED lines=16> */
.L_x_6138:


//--------------------- .text._ZN7cutlass13device_kernelIN5flash11enable_sm90INS1_16FlashAttnFwdSm90INS1_25CollectiveMainloopFwdSm90ILi2EN4cute5tupleIJNS5_1CILi1EEES8_S8_EEENS6_IJNS7_ILi128EEENS7_ILi96EEENS7_ILi64EEEEEELi256ENS_10bfloat16_tEfNS_4arch4Sm90ELb0ELb1ELb0ELb1ELb0ELb0ELb1ELb1ELb0ELb1ELb1ELb0EEENS1_21CollectiveEpilogueFwdINS6_IJSA_NS7_ILi256EEESB_EEES9_SE_SG_Li256ELb1ELb1ELb1ELb0EEENS1_36VarlenDynamicPersistentTileSchedulerILi128ELi96ELi256ELi128ELb1ELb1ELb1ELb1ELb0ELb1EEEEEEEEEvNT_6ParamsE --------------------------
	.section	.text._ZN7cutlass13device_kernelIN5flash11enable_sm90INS1_16FlashAttnFwdSm90INS1_25CollectiveMainloopFwdSm90ILi2EN4cute5tupleIJNS5_1CILi1EEES8_S8_EEENS6_IJNS7_ILi128EEENS7_ILi96EEENS7_ILi64EEEEEELi256ENS_10bfloat16_tEfNS_4arch4Sm90ELb0ELb1ELb0ELb1ELb0ELb0ELb1ELb1ELb0ELb1ELb1ELb0EEENS1_21CollectiveEpilogueFwdINS6_IJSA_NS7_ILi256EEESB_EEES9_SE_SG_Li256ELb1ELb1ELb1ELb0EEENS1_36VarlenDynamicPersistentTileSchedulerILi128ELi96ELi256ELi128ELb1ELb1ELb1ELb1ELb0ELb1EEEEEEEEEvNT_6ParamsE,"ax",@progbits
	.align	128
.text._ZN7cutlass13device_kernelIN5flash11enable_sm90INS1_16FlashAttnFwdSm90INS1_25CollectiveMainloopFwdSm90ILi2EN4cute5tupleIJNS5_1CILi1EEES8_S8_EEENS6_IJNS7_ILi128EEENS7_ILi96EEENS7_ILi64EEEEEELi256ENS_10bfloat16_tEfNS_4arch4Sm90ELb0ELb1ELb0ELb1ELb0ELb0ELb1ELb1ELb0ELb1ELb1ELb0EEENS1_21CollectiveEpilogueFwdINS6_IJSA_NS7_ILi256EEESB_EEES9_SE_SG_Li256ELb1ELb1ELb1ELb0EEENS1_36VarlenDynamicPersistentTileSchedulerILi128ELi96ELi256ELi128ELb1ELb1ELb1ELb1ELb0ELb1EEEEEEEEEvNT_6ParamsE:
        .type           _ZN7cutlass13device_kernelIN5flash11enable_sm90INS1_16FlashAttnFwdSm90INS1_25CollectiveMainloopFwdSm90ILi2EN4cute5tupleIJNS5_1CILi1EEES8_S8_EEENS6_IJNS7_ILi128EEENS7_ILi96EEENS7_ILi64EEEEEELi256ENS_10bfloat16_tEfNS_4arch4Sm90ELb0ELb1ELb0ELb1ELb0ELb0ELb1ELb1ELb0ELb1ELb1ELb0EEENS1_21CollectiveEpilogueFwdINS6_IJSA_NS7_ILi256EEESB_EEES9_SE_SG_Li256ELb1ELb1ELb1ELb0EEENS1_36VarlenDynamicPersistentTileSchedulerILi128ELi96ELi256ELi128ELb1ELb1ELb1ELb1ELb0ELb1EEEEEEEEEvNT_6ParamsE,@function
        .size           _ZN7cutlass13device_kernelIN5flash11enable_sm90INS1_16FlashAttnFwdSm90INS1_25CollectiveMainloopFwdSm90ILi2EN4cute5tupleIJNS5_1CILi1EEES8_S8_EEENS6_IJNS7_ILi128EEENS7_ILi96EEENS7_ILi64EEEEEELi256ENS_10bfloat16_tEfNS_4arch4Sm90ELb0ELb1ELb0ELb1ELb0ELb0ELb1ELb1ELb0ELb1ELb1ELb0EEENS1_21CollectiveEpilogueFwdINS6_IJSA_NS7_ILi256EEESB_EEES9_SE_SG_Li256ELb1ELb1ELb1ELb0EEENS1_36VarlenDynamicPersistentTileSchedulerILi128ELi96ELi256ELi128ELb1ELb1ELb1ELb1ELb0ELb1EEEEEEEEEvNT_6ParamsE,(.L_x_6139 - _ZN7cutlass13device_kernelIN5flash11enable_sm90INS1_16FlashAttnFwdSm90INS1_25CollectiveMainloopFwdSm90ILi2EN4cute5tupleIJNS5_1CILi1EEES8_S8_EEENS6_IJNS7_ILi128EEENS7_ILi96EEENS7_ILi64EEEEEELi256ENS_10bfloat16_tEfNS_4arch4Sm90ELb0ELb1ELb0ELb1ELb0ELb0ELb1ELb1ELb0ELb1ELb1ELb0EEENS1_21CollectiveEpilogueFwdINS6_IJSA_NS7_ILi256EEESB_EEES9_SE_SG_Li256ELb1ELb1ELb1ELb0EEENS1_36VarlenDynamicPersistentTileSchedulerILi128ELi96ELi256ELi128ELb1ELb1ELb1ELb1ELb0ELb1EEEEEEEEEvNT_6ParamsE)
        .other          _ZN7cutlass13device_kernelIN5flash11enable_sm90INS1_16FlashAttnFwdSm90INS1_25CollectiveMainloopFwdSm90ILi2EN4cute5tupleIJNS5_1CILi1EEES8_S8_EEENS6_IJNS7_ILi128EEENS7_ILi96EEENS7_ILi64EEEEEELi256ENS_10bfloat16_tEfNS_4arch4Sm90ELb0ELb1ELb0ELb1ELb0ELb0ELb1ELb1ELb0ELb1ELb1ELb0EEENS1_21CollectiveEpilogueFwdINS6_IJSA_NS7_ILi256EEESB_EEES9_SE_SG_Li256ELb1ELb1ELb1ELb0EEENS1_36VarlenDynamicPersistentTileSchedulerILi128ELi96ELi256ELi128ELb1ELb1ELb1ELb1ELb0ELb1EEEEEEEEEvNT_6ParamsE,@"STO_CUDA_ENTRY STV_DEFAULT"
_ZN7cutlass13device_kernelIN5flash11enable_sm90INS1_16FlashAttnFwdSm90INS1_25CollectiveMainloopFwdSm90ILi2EN4cute5tupleIJNS5_1CILi1EEES8_S8_EEENS6_IJNS7_ILi128EEENS7_ILi96EEENS7_ILi64EEEEEELi256ENS_10bfloat16_tEfNS_4arch4Sm90ELb0ELb1ELb0ELb1ELb0ELb0ELb1ELb1ELb0ELb1ELb1ELb0EEENS1_21CollectiveEpilogueFwdINS6_IJSA_NS7_ILi256EEESB_EEES9_SE_SG_Li256ELb1ELb1ELb1ELb0EEENS1_36VarlenDynamicPersistentTileSchedulerILi128ELi96ELi256ELi128ELb1ELb1ELb1ELb1ELb0ELb1EEEEEEEEEvNT_6ParamsE:
        /* <DEDUP_REMOVED lines=22> */
.L_x_3199:
[----:B------:R-:W-:Y:S05]  /*0160*/  BSYNC B0 ;  /* 0x0000000000007941 */ /* 0x000fea0003800000 */
.L_x_3198:
        /* <DEDUP_REMOVED lines=43> */
.L_x_3200:
        /* <DEDUP_REMOVED lines=22> */
.L_x_3201:
        /* <DEDUP_REMOVED lines=18> */
.L_x_3202:
        /* <DEDUP_REMOVED lines=22> */
.L_x_3203:
        /* <DEDUP_REMOVED lines=22> */
.L_x_3204:
[----:B------:R-:W-:Y:S01]  /*0960*/  PLOP3.LUT P0, PT, PT, PT, UP0, 0x80, 0x0 ;  /* 0x000000000000781c */ /* 0x000fe20003f0f008 */
[----:B------:R-:W-:Y:S01]  /*0970*/  UMOV UR36, 0x1 ;  /* 0x0000000100247882 */ /* 0x000fe20000000000 */
[----:B------:R-:W-:Y:S01]  /*0980*/  NOP ;  /* 0x0000000000007918 */ /* 0x000fe20000000000 */
[----:B------:R-:W-:Y:S01]  /*0990*/  USEL UR36, UR36, 0x2, !UP0 ;  /* 0x0000000224247887 */ /* 0x000fe2000c000000 */
[----:B------:R-:W-:Y:S01]  /*09a0*/  IMAD.MOV.U32 R22, RZ, RZ, R16 ;  /* 0x000000ffff167224 */ /* 0x000fe200078e0010 */
[----:B------:R-:W-:Y:S01]  /*09b0*/  ULDC.64 UR40, c[0x0][0x208] ;  /* 0x0000820000287ab9 */ /* 0x000fe20000000a00 */
[----:B------:R-:W-:Y:S01]  /*09c0*/  IMAD.MOV.U32 R23, RZ, RZ, R17 ;  /* 0x000000ffff177224 */ /* 0x000fe200078e0011 */
[----:B0123--:R-:W-:Y:S06]  /*09d0*/  BAR.SYNC.DEFER_BLOCKING 0x0 ;  /* 0x0000000000007b1d */ /* 0x00ffec0000010000 */
[----:B------:R-:W-:Y:S05]  /*09e0*/  @!P0 BRA `(.L_x_3205) ;  /* 0x0000023400248947 */ /* 0x000fea0003800000 */
.L_x_3206:
        /* <DEDUP_REMOVED lines=8> */
[----:B------:R-:W-:Y:S01]  /*0a70*/  IADD3 R2, P1, R16, 0x210, RZ ;  /* 0x0000021010027810 */ /* 0x000fe20007f3e0ff */
[----:B------:R-:W-:Y:S04]  /*0a80*/  STL.64 [R1+0x210], RZ ;  /* 0x000210ff01007387 */ /* 0x000fe80000100a00 */
[----:B------:R2:W-:Y:S04]  /*0a90*/  STL [R1+0x4c0], R2 ;  /* 0x0004c00201007387 */ /* 0x0005e80000100800 */
[----:B------:R-:W-:Y:S04]  /*0aa0*/  STL [R1+0x218], RZ ;  /* 0x000218ff01007387 */ /* 0x000fe80000100800 */
[----:B------:R-:W-:Y:S01]  /*0ab0*/  STL [R1+0x21c], RZ ;  /* 0x00021cff01007387 */ /* 0x000fe20000100800 */
[----:B-1----:R-:W-:Y:S01]  /*0ac0*/  ULEA UR4, UR5, UR4, 0x18 ;  /* 0x0000000405047291 */ /* 0x002fe2000f8ec03f */
[----:B--2---:R-:W-:-:S05]  /*0ad0*/  IMAD.X R2, RZ, RZ, R17, P1 ;  /* 0x000000ffff027224 */ /* 0x004fca00008e0611 */
[----:B------:R-:W-:Y:S01]  /*0ae0*/  STL [R1+0x4bc], R2 ;  /* 0x0004bc0201007387 */ /* 0x000fe20000100800 */
[----:B0-----:R-:W-:-:S04]  /*0af0*/  SHF.R.U32.HI R0, RZ, 0x7, R0 ;  /* 0x00000007ff007819 */ /* 0x001fc80000011600 */
[----:B------:R-:W-:-:S13]  /*0b00*/  ISETP.NE.AND P0, PT, R0, 0x1, PT ;  /* 0x000000010000780c */ /* 0x000fda0003f05270 */
[----:B------:R-:W-:Y:S08]  /*0b10*/  @!P0 BAR.ARV 0x9, 0x100 ;  /* 0x0244000000008b1d */ /* 0x000ff00000002000 */
[----:B------:R-:W-:Y:S01]  /*0b20*/  BAR.SYNC.DEFER_BLOCKING 0x5, 0x180 ;  /* 0x0146000000007b1d */ /* 0x000fe20000010000 */
[----:B------:R-:W-:-:S05]  /*0b30*/  IADD3 R0, P2, R16, 0x21c, RZ ;  /* 0x0000021c10007810 */ /* 0x000fca0007f5e0ff */
[----:B------:R0:W-:Y:S02]  /*0b40*/  STL [R1+0x4c8], R0 ;  /* 0x0004c80001007387 */ /* 0x0001e40000100800 */
[----:B0-----:R-:W-:-:S05]  /*0b50*/  IMAD.X R0, RZ, RZ, R17, P2 ;  /* 0x000000ffff007224 */ /* 0x001fca00010e0611 */
[----:B------:R-:W-:Y:S04]  /*0b60*/  STL [R1+0x4c4], R0 ;  /* 0x0004c40001007387 */ /* 0x000fe80000100800 */
[----:B------:R-:W0:Y:S01]  /*0b70*/  LDS.128 R12, [UR4+0x324d0] ;  /* 0x0324d004ff0c7984 */ /* 0x000e220008000c00 */
[----:B------:R-:W-:Y:S01]  /*0b80*/  ULDC UR4, c[0x0][0xd3c] ;  /* 0x00034f0000047ab9 */ /* 0x000fe20000000800 */
[----:B------:R-:W-:Y:S06]  /*0b90*/  BAR.ARV 0x4, 0x180 ;  /* 0x0106000000007b1d */ /* 0x000fec0000002000 */
[----:B0-----:R-:W-:-:S13]  /*0ba0*/  ISETP.GE.AND P0, PT, R15, UR4, PT ;  /* 0x000000040f007c0c */ /* 0x001fda000bf06270 */
[----:B------:R-:W-:Y:S05]  /*0bb0*/  @P0 EXIT ;  /* 0x000000000000094d */ /* 0x000fea0003800000 */
[----:B------:R-:W0:Y:S01]  /*0bc0*/  S2R R0, SR_TID.X ;  /* 0x0000000000007919 */ /* 0x000e220000002100 */
[----:B------:R-:W-:Y:S02]  /*0bd0*/  R2UR UR5, R13 ;  /* 0x000000000d0572ca */ /* 0x000fe400000e0000 */
[----:B------:R-:W-:Y:S02]  /*0be0*/  R2UR UR7, R14 ;  /* 0x000000000e0772ca */ /* 0x000fe400000e0000 */
[----:B------:R-:W-:Y:S01]  /*0bf0*/  R2UR UR6, R15 ;  /* 0x000000000f0672ca */ /* 0x000fe200000e0000 */
[----:B0-----:R-:W-:-:S05]  /*0c00*/  VIADD R223, R0, 0xffffff80 ;  /* 0xffffff8000df7836 */ /* 0x001fca0000000000 */
[----:B------:R-:W-:-:S04]  /*0c10*/  SHF.R.S32.HI R0, RZ, 0x1f, R223 ;  /* 0x0000001fff007819 */ /* 0x000fc800000114df */
[CC--:B------:R-:W-:Y:S02]  /*0c20*/  LEA.HI R2, R0.reuse, R223.reuse, RZ, 0x7 ;  /* 0x000000df00027211 */ /* 0x0c0fe400078f38ff */
[-C--:B------:R-:W-:Y:S02]  /*0c30*/  LEA.HI R5, R0, R223.reuse, RZ, 0x4 ;  /* 0x000000df00057211 */ /* 0x080fe400078f20ff */
[----:B------:R-:W-:Y:S02]  /*0c40*/  LOP3.LUT R4, R2, 0xffffff80, RZ, 0xc0, !PT ;  /* 0xffffff8002047812 */ /* 0x000fe400078ec0ff */
[----:B------:R-:W-:Y:S02]  /*0c50*/  SHF.R.S32.HI R10, RZ, 0x4, R5 ;  /* 0x00000004ff0a7819 */ /* 0x000fe40000011405 */
[----:B------:R-:W-:Y:S01]  /*0c60*/  LOP3.LUT R8, R5, 0x3fffff0, RZ, 0xc0, !PT ;  /* 0x03fffff005087812 */ /* 0x000fe200078ec0ff */
[----:B------:R-:W-:Y:S01]  /*0c70*/  IMAD.IADD R11, R223, 0x1, -R4 ;  /* 0x00000001df0b7824 */ /* 0x000fe200078e0a04 */
[----:B------:R-:W-:-:S02]  /*0c80*/  LEA.HI R4, R0, R223, RZ, 0x5 ;  /* 0x000000df00047211 */ /* 0x000fc400078f28ff */
[----:B------:R-:W-:Y:S01]  /*0c90*/  LEA.HI R7, R5, R10, RZ, 0x1 ;  /* 0x0000000a05077211 */ /* 0x000fe200078f08ff */
[----:B------:R-:W-:Y:S01]  /*0ca0*/  IMAD.IADD R8, R223, 0x1, -R8 ;  /* 0x00000001df087824 */ /* 0x000fe200078e0a08 */
[----:B------:R-:W-:Y:S01]  /*0cb0*/  SHF.R.S32.HI R3, RZ, 0x1f, R11 ;  /* 0x0000001fff037819 */ /* 0x000fe2000001140b */
[----:B------:R-:W-:Y:S01]  /*0cc0*/  IMAD.SHL.U32 R6, R4, 0x20, RZ ;  /* 0x0000002004067824 */ /* 0x000fe200078e00ff */
[----:B------:R-:W-:Y:S01]  /*0cd0*/  LOP3.LUT R7, R7, 0x1ffffffe, RZ, 0xc0, !PT ;  /* 0x1ffffffe07077812 */ /* 0x000fe200078ec0ff */
[----:B------:R-:W-:Y:S01]  /*0ce0*/  STL [R1+0x4b8], R11 ;  /* 0x0004b80b01007387 */ /* 0x000fe20000100800 */
[----:B------:R-:W-:Y:S02]  /*0cf0*/  LEA.HI R4, R3, R11, RZ, 0x2 ;  /* 0x0000000b03047211 */ /* 0x000fe400078f10ff */
[----:B------:R-:W-:Y:S01]  /*0d00*/  LOP3.LUT R9, R6, 0xfffffc00, RZ, 0xc0, !PT ;  /* 0xfffffc0006097812 */ /* 0x000fe200078ec0ff */
[----:B------:R-:W-:Y:S01]  /*0d10*/  IMAD.IADD R7, R10, 0x1, -R7 ;  /* 0x000000010a077824 */ /* 0x000fe200078e0a07 */
[----:B------:R-:W-:-:S02]  /*0d20*/  SHF.R.S32.HI R5, RZ, 0x2, R4 ;  /* 0x00000002ff057819 */ /* 0x000fc40000011404 */
[----:B------:R-:W-:Y:S01]  /*0d30*/  SHF.R.S32.HI R6, RZ, 0x1f, R4 ;  /* 0x0000001fff067819 */ /* 0x000fe20000011404 */
[----:B------:R-:W-:Y:S01]  /*0d40*/  IMAD R8, R8, 0x40, R9 ;  /* 0x0000004008087824 */ /* 0x000fe200078e0209 */
[----:B------:R-:W-:Y:S02]  /*0d50*/  LOP3.LUT R4, R4, 0x7ffffffc, RZ, 0xc0, !PT ;  /* 0x7ffffffc04047812 */ /* 0x000fe400078ec0ff */
[----:B------:R-:W-:Y:S01]  /*0d60*/  LEA.HI R9, R0, R223, RZ, 0x2 ;  /* 0x000000df00097211 */ /* 0x000fe200078f10ff */
[----:B------:R-:W-:Y:S01]  /*0d70*/  IMAD R7, R7, 0x8, R8 ;  /* 0x0000000807077824 */ /* 0x000fe200078e0208 */
[----:B------:R-:W-:Y:S01]  /*0d80*/  LEA.HI R6, R6, R5, RZ, 0x3 ;  /* 0x0000000506067211 */ /* 0x000fe200078f18ff */
[----:B------:R-:W-:Y:S01]  /*0d90*/  IMAD.IADD R4, R11, 0x1, -R4 ;  /* 0x000000010b047824 */ /* 0x000fe200078e0a04 */
[----:B------:R-:W-:Y:S02]  /*0da0*/  LOP3.LUT R10, R9, 0xfffffffc, RZ, 0xc0, !PT ;  /* 0xfffffffc090a7812 */ /* 0x000fe400078ec0ff */
[----:B------:R-:W-:Y:S01]  /*0db0*/  SHF.R.S32.HI R9, RZ, 0x7, R2 ;  /* 0x00000007ff097819 */ /* 0x000fe20000011402 */
[----:B------:R-:W-:Y:S01]  /*0dc0*/  IMAD.SHL.U32 R179, R4, 0x2, RZ ;  /* 0x0000000204b37824 */ /* 0x000fe200078e00ff */
[----:B------:R-:W-:Y:S01]  /*0dd0*/  LOP3.LUT R6, R6, 0xfffffff8, RZ, 0xc0, !PT ;  /* 0xfffffff806067812 */ /* 0x000fe200078ec0ff */
[----:B------:R-:W-:Y:S01]  /*0de0*/  IMAD.IADD R10, R223, 0x1, -R10 ;  /* 0x00000001df0a7824 */ /* 0x000fe200078e0a0a */
[----:B------:R-:W-:Y:S01]  /*0df0*/  LEA.HI R3, R3, R11, RZ, 0x5 ;  /* 0x0000000b03037211 */ /* 0x000fe200078f28ff */
[----:B------:R-:W-:Y:S01]  /*0e00*/  VIADD R211, R179, 0x10 ;  /* 0x00000010b3d37836 */ /* 0x000fe20000000000 */
[----:B------:R-:W-:Y:S01]  /*0e10*/  LEA.HI R2, R2, R9, RZ, 0x1 ;  /* 0x0000000902027211 */ /* 0x000fe200078f08ff */
[----:B------:R-:W-:Y:S01]  /*0e20*/  IMAD.IADD R6, R5, 0x1, -R6 ;  /* 0x0000000105067824 */ /* 0x000fe200078e0a06 */
[----:B------:R-:W-:Y:S01]  /*0e30*/  LEA.HI R0, R0, R223, RZ, 0x3 ;  /* 0x000000df00007211 */ /* 0x000fe200078f18ff */
[C---:B------:R-:W-:Y:S01]  /*0e40*/  VIADD R212, R179.reuse, 0x8 ;  /* 0x00000008b3d47836 */ /* 0x040fe20000000000 */
[----:B------:R-:W-:Y:S01]  /*0e50*/  SHF.R.S32.HI R3, RZ, 0x5, R3 ;  /* 0x00000005ff037819 */ /* 0x000fe20000011403 */
[C---:B------:R-:W-:Y:S01]  /*0e60*/  VIADD R208, R179.reuse, 0x28 ;  /* 0x00000028b3d07836 */ /* 0x040fe20000000000 */
[----:B------:R-:W-:Y:S01]  /*0e70*/  LOP3.LUT R2, R2, 0x3fffffe, RZ, 0xc0, !PT ;  /* 0x03fffffe02027812 */ /* 0x000fe200078ec0ff */
[----:B------:R-:W-:Y:S01]  /*0e80*/  VIADD R210, R179, 0x18 ;  /* 0x00000018b3d27836 */ /* 0x000fe20000000000 */
[----:B------:R-:W-:Y:S01]  /*0e90*/  LOP3.LUT R224, R0, 0xfffffff8, RZ, 0xc0, !PT ;  /* 0xfffffff800e07812 */ /* 0x000fe200078ec0ff */
[----:B------:R-:W-:Y:S01]  /*0ea0*/  IMAD R3, R3, 0x10, R6 ;  /* 0x0000001003037824 */ /* 0x000fe200078e0206 */
[----:B------:R-:W-:Y:S01]  /*0eb0*/  SHF.R.S32.HI R222, RZ, 0x3, R0 ;  /* 0x00000003ffde7819 */ /* 0x000fe20000011400 */
[----:B------:R-:W-:Y:S01]  /*0ec0*/  IMAD.IADD R2, R9, 0x1, -R2 ;  /* 0x0000000109027824 */ /* 0x000fe200078e0a02 */
[----:B------:R-:W-:Y:S01]  /*0ed0*/  SHF.R.S32.HI R0, RZ, 0x1f, R211 ;  /* 0x0000001fff007819 */ /* 0x000fe200000114d3 */
[C---:B------:R-:W-:Y:S01]  /*0ee0*/  VIADD R209, R179.reuse, 0x20 ;  /* 0x00000020b3d17836 */ /* 0x040fe20000000000 */
[----:B------:R-:W-:Y:S01]  /*0ef0*/  LEA.HI R5, R10, R10, RZ, 0x1 ;  /* 0x0000000a0a057211 */ /* 0x000fe200078f08ff */
[----:B------:R-:W-:Y:S01]  /*0f00*/  IMAD R178, R2, 0x40, R3 ;  /* 0x0000004002b27824 */ /* 0x000fe200078e0203 */
[----:B------:R-:W-:Y:S01]  /*0f10*/  SHF.R.S32.HI R2, RZ, 0x1f, R212 ;  /* 0x0000001fff027819 */ /* 0x000fe200000114d4 */
[----:B------:R0:W-:Y:S01]  /*0f20*/  STL [R1+0x4b0], R0 ;  /* 0x0004b00001007387 */ /* 0x0001e20000100800 */
[C---:B------:R-:W-:Y:S01]  /*0f30*/  VIADD R205, R179.reuse, 0x40 ;  /* 0x00000040b3cd7836 */ /* 0x040fe20000000000 */
[----:B------:R-:W-:Y:S01]  /*0f40*/  SHF.R.S32.HI R3, RZ, 0x1f, R210 ;  /* 0x0000001fff037819 */ /* 0x000fe200000114d2 */
[C---:B------:R-:W-:Y:S01]  /*0f50*/  VIADD R207, R179.reuse, 0x30 ;  /* 0x00000030b3cf7836 */ /* 0x040fe20000000000 */
[----:B------:R1:W-:Y:S01]  /*0f60*/  STL [R1+0x4b4], R2 ;  /* 0x0004b40201007387 */ /* 0x0003e20000100800 */
[----:B------:R-:W-:Y:S01]  /*0f70*/  VIADD R206, R179, 0x38 ;  /* 0x00000038b3ce7836 */ /* 0x000fe20000000000 */
[----:B------:R-:W-:Y:S01]  /*0f80*/  LOP3.LUT R5, R5, 0x1ffffffe, RZ, 0xc0, !PT ;  /* 0x1ffffffe05057812 */ /* 0x000fe200078ec0ff */
[C---:B------:R-:W-:Y:S01]  /*0f90*/  VIADD R202, R179.reuse, 0x58 ;  /* 0x00000058b3ca7836 */ /* 0x040fe20000000000 */
[----:B------:R2:W-:Y:S01]  /*0fa0*/  STL [R1+0x4ac], R3 ;  /* 0x0004ac0301007387 */ /* 0x0005e20000100800 */
[C---:B------:R-:W-:Y:S01]  /*0fb0*/  VIADD R204, R179.reuse, 0x48 ;  /* 0x00000048b3cc7836 */ /* 0x040fe20000000000 */
[----:B0-----:R-:W-:Y:S01]  /*0fc0*/  SHF.R.S32.HI R0, RZ, 0x1f, R208 ;  /* 0x0000001fff007819 */ /* 0x001fe200000114d0 */
[C---:B------:R-:W-:Y:S01]  /*0fd0*/  VIADD R203, R179.reuse, 0x50 ;  /* 0x00000050b3cb7836 */ /* 0x040fe20000000000 */
[----:B------:R-:W-:Y:S01]  /*0fe0*/  STL [R1+0x4d4], R7 ;  /* 0x0004d40701007387 */ /* 0x000fe20000100800 */
[C---:B------:R-:W-:Y:S01]  /*0ff0*/  VIADD R199, R179.reuse, 0x70 ;  /* 0x00000070b3c77836 */ /* 0x040fe20000000000 */
[----:B-1----:R-:W-:Y:S01]  /*1000*/  SHF.R.S32.HI R2, RZ, 0x1f, R209 ;  /* 0x0000001fff027819 */ /* 0x002fe200000114d1 */
[C---:B------:R-:W-:Y:S01]  /*1010*/  VIADD R201, R179.reuse, 0x60 ;  /* 0x00000060b3c97836 */ /* 0x040fe20000000000 */
[----:B------:R0:W-:Y:S01]  /*1020*/  STL [R1+0x4a4], R0 ;  /* 0x0004a40001007387 */ /* 0x0001e20000100800 */
[C---:B------:R-:W-:Y:S01]  /*1030*/  VIADD R200, R179.reuse, 0x68 ;  /* 0x00000068b3c87836 */ /* 0x040fe20000000000 */
[----:B--2---:R-:W-:Y:S01]  /*1040*/  SHF.R.S32.HI R3, RZ, 0x1f, R207 ;  /* 0x0000001fff037819 */ /* 0x004fe200000114cf */
[C---:B------:R-:W-:Y:S01]  /*1050*/  VIADD R196, R179.reuse, 0x88 ;  /* 0x00000088b3c47836 */ /* 0x040fe20000000000 */
[----:B------:R1:W-:Y:S01]  /*1060*/  STL [R1+0x4a8], R2 ;  /* 0x0004a80201007387 */ /* 0x0003e20000100800 */
[----:B------:R-:W-:-:S02]  /*1070*/  VIADD R198, R179, 0x78 ;  /* 0x00000078b3c67836 */ /* 0x000fc40000000000 */
[C---:B------:R-:W-:Y:S01]  /*1080*/  VIADD R197, R179.reuse, 0x80 ;  /* 0x00000080b3c57836 */ /* 0x040fe20000000000 */
[----:B------:R2:W-:Y:S01]  /*1090*/  STL [R1+0x4a0], R3 ;  /* 0x0004a00301007387 */ /* 0x0005e20000100800 */
[C---:B------:R-:W-:Y:S01]  /*10a0*/  VIADD R193, R179.reuse, 0xa0 ;  /* 0x000000a0b3c17836 */ /* 0x040fe20000000000 */
[----:B0-----:R-:W-:Y:S01]  /*10b0*/  SHF.R.S32.HI R0, RZ, 0x1f, R205 ;  /* 0x0000001fff007819 */ /* 0x001fe200000114cd */
[C---:B------:R-:W-:Y:S01]  /*10c0*/  VIADD R195, R179.reuse, 0x90 ;  /* 0x00000090b3c37836 */ /* 0x040fe20000000000 */
[----:B------:R-:W-:Y:S01]  /*10d0*/  STL [R1+0x4cc], R9 ;  /* 0x0004cc0901007387 */ /* 0x000fe20000100800 */
[----:B------:R-:W-:Y:S01]  /*10e0*/  VIADD R194, R179, 0x98 ;  /* 0x00000098b3c27836 */ /* 0x000fe20000000000 */
[----:B-1----:R-:W-:Y:S01]  /*10f0*/  SHF.R.S32.HI R2, RZ, 0x1f, R206 ;  /* 0x0000001fff027819 */ /* 0x002fe200000114ce */
[----:B------:R-:W-:Y:S01]  /*1100*/  IMAD.IADD R5, R10, 0x1, -R5 ;  /* 0x000000010a057824 */ /* 0x000fe200078e0a05 */
[----:B------:R0:W-:Y:S01]  /*1110*/  STL [R1+0x498], R0 ;  /* 0x0004980001007387 */ /* 0x0001e20000100800 */
[----:B------:R-:W-:Y:S01]  /*1120*/  IMAD.IADD R224, R223, 0x1, -R224 ;  /* 0x00000001dfe07824 */ /* 0x000fe200078e0ae0 */
[----:B--2---:R-:W-:Y:S01]  /*1130*/  SHF.R.S32.HI R3, RZ, 0x1f, R204 ;  /* 0x0000001fff037819 */ /* 0x004fe200000114cc */
[----:B------:R-:W-:Y:S01]  /*1140*/  VIADD R192, R179, 0xa8 ;  /* 0x000000a8b3c07836 */ /* 0x000fe20000000000 */
[----:B------:R1:W-:Y:S01]  /*1150*/  STL [R1+0x49c], R2 ;  /* 0x00049c0201007387 */ /* 0x0003e20000100800 */
[----:B------:R-:W-:-:S02]  /*1160*/  IMAD.SHL.U32 R18, R224, 0x8, RZ ;  /* 0x00000008e0127824 */ /* 0x000fc400078e00ff */
[C---:B------:R-:W-:Y:S01]  /*1170*/  VIADD R191, R179.reuse, 0xb0 ;  /* 0x000000b0b3bf7836 */ /* 0x040fe20000000000 */
[----:B------:R2:W-:Y:S01]  /*1180*/  STL [R1+0x494], R3 ;  /* 0x0004940301007387 */ /* 0x0005e20000100800 */
[C---:B------:R-:W-:Y:S01]  /*1190*/  VIADD R176, R18.reuse, 0x40 ;  /* 0x0000004012b07836 */ /* 0x040fe20000000000 */
[----:B0-----:R-:W-:Y:S01]  /*11a0*/  SHF.R.S32.HI R0, RZ, 0x1f, R202 ;  /* 0x0000001fff007819 */ /* 0x001fe200000114ca */
[C---:B------:R-:W-:Y:S01]  /*11b0*/  VIADD R19, R18.reuse, 0x80 ;  /* 0x0000008012137836 */ /* 0x040fe20000000000 */
[----:B------:R-:W-:Y:S01]  /*11c0*/  SHF.R.S32.HI R183, RZ, 0x1f, R18 ;  /* 0x0000001fffb77819 */ /* 0x000fe20000011412 */
[----:B------:R-:W-:Y:S01]  /*11d0*/  VIADD R177, R18, 0xc0 ;  /* 0x000000c012b17836 */ /* 0x000fe20000000000 */
[----:B-1----:R-:W-:Y:S01]  /*11e0*/  SHF.R.S32.HI R2, RZ, 0x1f, R203 ;  /* 0x0000001fff027819 */ /* 0x002fe200000114cb */
[----:B------:R0:W-:Y:S01]  /*11f0*/  STL [R1+0x48c], R0 ;  /* 0x00048c0001007387 */ /* 0x0001e20000100800 */
[C---:B------:R-:W-:Y:S01]  /*1200*/  VIADD R190, R179.reuse, 0xb8 ;  /* 0x000000b8b3be7836 */ /* 0x040fe20000000000 */
[----:B------:R-:W-:Y:S01]  /*1210*/  SHF.R.S32.HI R182, RZ, 0x1f, R176 ;  /* 0x0000001fffb67819 */ /* 0x000fe200000114b0 */
[C---:B------:R-:W-:Y:S01]  /*1220*/  VIADD R189, R179.reuse, 0xc0 ;  /* 0x000000c0b3bd7836 */ /* 0x040fe20000000000 */
[----:B------:R1:W-:Y:S01]  /*1230*/  STL [R1+0x490], R2 ;  /* 0x0004900201007387 */ /* 0x0003e20000100800 */
[----:B--2---:R-:W-:Y:S01]  /*1240*/  SHF.R.S32.HI R3, RZ, 0x1f, R201 ;  /* 0x0000001fff037819 */ /* 0x004fe200000114c9 */
[C---:B------:R-:W-:Y:S01]  /*1250*/  VIADD R188, R179.reuse, 0xc8 ;  /* 0x000000c8b3bc7836 */ /* 0x040fe20000000000 */
[----:B------:R-:W-:Y:S01]  /*1260*/  SHF.R.S32.HI R181, RZ, 0x1f, R19 ;  /* 0x0000001fffb57819 */ /* 0x000fe20000011413 */
[C---:B------:R-:W-:Y:S01]  /*1270*/  VIADD R187, R179.reuse, 0xd0 ;  /* 0x000000d0b3bb7836 */ /* 0x040fe20000000000 */
[----:B------:R-:W-:Y:S01]  /*1280*/  SHF.R.S32.HI R180, RZ, 0x1f, R177 ;  /* 0x0000001fffb47819 */ /* 0x000fe200000114b1 */
[----:B------:R2:W-:Y:S01]  /*1290*/  STL [R1+0x488], R3 ;  /* 0x0004880301007387 */ /* 0x0005e20000100800 */
[----:B0-----:R-:W-:Y:S01]  /*12a0*/  SHF.R.S32.HI R0, RZ, 0x1f, R199 ;  /* 0x0000001fff007819 */ /* 0x001fe200000114c7 */
[C---:B------:R-:W-:Y:S01]  /*12b0*/  VIADD R186, R179.reuse, 0xd8 ;  /* 0x000000d8b3ba7836 */ /* 0x040fe20000000000 */
[----:B------:R-:W-:Y:S01]  /*12c0*/  SHF.R.S32.HI R237, RZ, 0x1f, R192 ;  /* 0x0000001fffed7819 */ /* 0x000fe200000114c0 */
[C---:B------:R-:W-:Y:S01]  /*12d0*/  VIADD R185, R179.reuse, 0xe0 ;  /* 0x000000e0b3b97836 */ /* 0x040fe20000000000 */
[----:B-1----:R-:W-:Y:S01]  /*12e0*/  SHF.R.S32.HI R2, RZ, 0x1f, R200 ;  /* 0x0000001fff027819 */ /* 0x002fe200000114c8 */
[----:B------:R0:W-:Y:S01]  /*12f0*/  STL [R1+0x47c], R0 ;  /* 0x00047c0001007387 */ /* 0x0001e20000100800 */
[C---:B------:R-:W-:Y:S01]  /*1300*/  VIADD R184, R179.reuse, 0xe8 ;  /* 0x000000e8b3b87836 */ /* 0x040fe20000000000 */
[----:B------:R-:W-:Y:S01]  /*1310*/  SHF.R.S32.HI R236, RZ, 0x1f, R191 ;  /* 0x0000001fffec7819 */ /* 0x000fe200000114bf */
[C---:B------:R-:W-:Y:S01]  /*1320*/  VIADD R214, R179.reuse, 0xf0 ;  /* 0x000000f0b3d67836 */ /* 0x040fe20000000000 */
[----:B------:R1:W-:Y:S01]  /*1330*/  STL [R1+0x484], R2 ;  /* 0x0004840201007387 */ /* 0x0003e20000100800 */
[----:B--2---:R-:W-:Y:S01]  /*1340*/  SHF.R.S32.HI R3, RZ, 0x1f, R198 ;  /* 0x0000001fff037819 */ /* 0x004fe200000114c6 */
[----:B------:R-:W-:Y:S01]  /*1350*/  VIADD R213, R179, 0xf8 ;  /* 0x000000f8b3d57836 */ /* 0x000fe20000000000 */
[----:B------:R-:W-:-:S02]  /*1360*/  SHF.R.S32.HI R235, RZ, 0x1f, R190 ;  /* 0x0000001fffeb7819 */ /* 0x000fc400000114be */
[----:B------:R-:W-:Y:S01]  /*1370*/  SHF.R.S32.HI R234, RZ, 0x1f, R189 ;  /* 0x0000001fffea7819 */ /* 0x000fe200000114bd */
[----:B------:R2:W-:Y:S01]  /*1380*/  STL [R1+0x478], R3 ;  /* 0x0004780301007387 */ /* 0x0005e20000100800 */
[----:B0-----:R-:W-:Y:S02]  /*1390*/  SHF.R.S32.HI R0, RZ, 0x1f, R196 ;  /* 0x0000001fff007819 */ /* 0x001fe400000114c4 */
[----:B------:R-:W-:Y:S02]  /*13a0*/  SHF.R.S32.HI R231, RZ, 0x1f, R188 ;  /* 0x0000001fffe77819 */ /* 0x000fe400000114bc */
[----:B-1----:R-:W-:Y:S01]  /*13b0*/  SHF.R.S32.HI R2, RZ, 0x1f, R197 ;  /* 0x0000001fff027819 */ /* 0x002fe200000114c5 */
[----:B------:R0:W-:Y:S01]  /*13c0*/  STL [R1+0x470], R0 ;  /* 0x0004700001007387 */ /* 0x0001e20000100800 */
[----:B------:R-:W-:Y:S02]  /*13d0*/  SHF.R.S32.HI R230, RZ, 0x1f, R187 ;  /* 0x0000001fffe67819 */ /* 0x000fe400000114bb */
[----:B------:R-:W-:Y:S01]  /*13e0*/  SHF.R.S32.HI R229, RZ, 0x1f, R186 ;  /* 0x0000001fffe57819 */ /* 0x000fe200000114ba */
[----:B------:R1:W-:Y:S01]  /*13f0*/  STL [R1+0x474], R2 ;  /* 0x0004740201007387 */ /* 0x0003e20000100800 */
[----:B--2---:R-:W-:-:S02]  /*1400*/  SHF.R.S32.HI R3, RZ, 0x1f, R195 ;  /* 0x0000001fff037819 */ /* 0x004fc400000114c3 */
[----:B------:R-:W-:Y:S02]  /*1410*/  SHF.R.S32.HI R228, RZ, 0x1f, R185 ;  /* 0x0000001fffe47819 */ /* 0x000fe400000114b9 */
[----:B------:R-:W-:Y:S01]  /*1420*/  SHF.R.S32.HI R227, RZ, 0x1f, R184 ;  /* 0x0000001fffe37819 */ /* 0x000fe200000114b8 */
[----:B------:R-:W-:Y:S01]  /*1430*/  STL [R1+0x46c], R3 ;  /* 0x00046c0301007387 */ /* 0x000fe20000100800 */
[----:B0-----:R-:W-:Y:S02]  /*1440*/  SHF.R.S32.HI R0, RZ, 0x1f, R193 ;  /* 0x0000001fff007819 */ /* 0x001fe400000114c1 */
[----:B------:R-:W-:Y:S02]  /*1450*/  SHF.R.S32.HI R226, RZ, 0x1f, R214 ;  /* 0x0000001fffe27819 */ /* 0x000fe400000114d6 */
[----:B-1----:R-:W-:Y:S01]  /*1460*/  SHF.R.S32.HI R2, RZ, 0x1f, R194 ;  /* 0x0000001fff027819 */ /* 0x002fe200000114c2 */
[----:B------:R0:W-:Y:S01]  /*1470*/  STL [R1+0x464], R0 ;  /* 0x0004640001007387 */ /* 0x0001e20000100800 */
[----:B------:R-:W-:-:S03]  /*1480*/  SHF.R.S32.HI R225, RZ, 0x1f, R213 ;  /* 0x0000001fffe17819 */ /* 0x000fc600000114d5 */
[----:B------:R1:W-:Y:S01]  /*1490*/  STL [R1+0x468], R2 ;  /* 0x0004680201007387 */ /* 0x0003e20000100800 */
[----:B0-----:R-:W-:-:S05]  /*14a0*/  IMAD R0, R5, 0x8, R178 ;  /* 0x0000000805007824 */ /* 0x001fca00078e02b2 */
[----:B------:R1:W-:Y:S02]  /*14b0*/  STL [R1+0x4d0], R0 ;  /* 0x0004d00001007387 */ /* 0x0003e40000100800 */
.L_x_3330:
[----:B------:R-:W-:Y:S01]  /*14c0*/  ULDC.64 UR8, c[0x0][0xb20] ;  /* 0x0002c80000087ab9 */ /* 0x000fe20000000a00 */
[----:B------:R-:W-:Y:S02]  /*14d0*/  ULOP3.LUT UR44, UR7, 0xff0000, URZ, 0xc0, !UPT ;  /* 0x00ff0000072c7892 */ /* 0x000fe4000f8ec03f */
[----:B------:R-:W-:Y:S01]  /*14e0*/  UISETP.NE.U32.AND UP0, UPT, UR8, URZ, UPT ;  /* 0x0000003f0800728c */ /* 0x000fe2000bf05070 */
[----:B------:R-:W-:-:S03]  /*14f0*/  ULDC UR48, c[0x0][0x2f0] ;  /* 0x0000bc0000307ab9 */ /* 0x000fc60000000800 */
[----:B------:R-:W-:-:S03]  /*1500*/  UISETP.NE.AND.EX UP0, UPT, UR9, URZ, UPT, UP0 ;  /* 0x0000003f0900728c */ /* 0x000fc6000bf05300 */
[----:B------:R-:W-:Y:S02]  /*1510*/  ULDC.64 UR8, c[0x0][0xb10] ;  /* 0x0002c40000087ab9 */ /* 0x000fe40000000a00 */
[----:B------:R-:W-:Y:S01]  /*1520*/  UISETP.NE.U32.AND UP1, UPT, UR8, URZ, UPT ;  /* 0x0000003f0800728c */ /* 0x000fe2000bf25070 */
[----:B------:R-:W-:-:S03]  /*1530*/  PLOP3.LUT P0, PT, PT, PT, UP0, 0x80, 0x0 ;  /* 0x000000000000781c */ /* 0x000fc60003f0f008 */
[----:B------:R-:W-:-:S03]  /*1540*/  UISETP.NE.AND.EX UP1, UPT, UR9, URZ, UPT, UP1 ;  /* 0x0000003f0900728c */ /* 0x000fc6000bf25310 */
[----:B------:R-:W-:Y:S02]  /*1550*/  @UP0 ULDC.64 UR8, c[0x0][0xb20] ;  /* 0x0002c80000080ab9 */ /* 0x000fe40000000a00 */
[----:B------:R-:W-:Y:S01]  /*1560*/  @UP0 UIMAD.WIDE UR8, UR6, 0x4, UR8 ;  /* 0x00000004060808a5 */ /* 0x000fe2000f8e0208 */
[----:B------:R-:W-:-:S05]  /*1570*/  PLOP3.LUT P2, PT, PT, PT, UP1, 0x80, 0x0 ;  /* 0x000000000000781c */ /* 0x000fca0003f4f018 */
[----:B------:R-:W-:Y:S01]  /*1580*/  @UP1 ULDC.64 UR10, c[0x0][0xb10] ;  /* 0x0002c400000a1ab9 */ /* 0x000fe20000000a00 */
[----:B01-34-:R-:W-:Y:S02]  /*1590*/  IMAD.U32 R2, RZ, RZ, UR8 ;  /* 0x00000008ff027e24 */ /* 0x01bfe4000f8e00ff */
[----:B------:R-:W-:Y:S01]  /*15a0*/  IMAD.U32 R3, RZ, RZ, UR9 ;  /* 0x00000009ff037e24 */ /* 0x000fe2000f8e00ff */
[----:B------:R-:W-:-:S03]  /*15b0*/  @UP1 UIMAD.WIDE UR8, UR6, 0x4, UR10 ;  /* 0x00000004060818a5 */ /* 0x000fc6000f8e020a */
[----:B------:R-:W-:Y:S01]  /*15c0*/  ULDC.64 UR10, c[0x0][0xb18] ;  /* 0x0002c600000a7ab9 */ /* 0x000fe20000000a00 */
[----:B--2---:R-:W2:Y:S02]  /*15d0*/  @P0 LDG.E R2, desc[UR40][R2.64] ;  /* 0x0000002802020981 */ /* 0x004ea4000c1e1900 */
[----:B------:R-:W-:Y:S02]  /*15e0*/  IMAD.U32 R4, RZ, RZ, UR8 ;  /* 0x00000008ff047e24 */ /* 0x000fe4000f8e00ff */
[----:B------:R-:W-:Y:S01]  /*15f0*/  IMAD.U32 R5, RZ, RZ, UR9 ;  /* 0x00000009ff057e24 */ /* 0x000fe2000f8e00ff */
[----:B------:R-:W-:-:S04]  /*1600*/  ULDC.64 UR8, c[0x0][0x418] ;  /* 0x0001060000087ab9 */ /* 0x000fc80000000a00 */
[----:B------:R-:W3:Y:S01]  /*1610*/  @P2 LDG.E R4, desc[UR40][R4.64] ;  /* 0x0000002804042981 */ /* 0x000ee2000c1e1900 */
[----:B------:R-:W-:Y:S01]  /*1620*/  UISETP.NE.U32.AND UP0, UPT, UR8, URZ, UPT ;  /* 0x0000003f0800728c */ /* 0x000fe2000bf05070 */
[----:B------:R-:W-:Y:S01]  /*1630*/  ISETP.NE.U32.AND P1, PT, RZ, UR10, PT ;  /* 0x0000000aff007c0c */ /* 0x000fe2000bf25070 */
[----:B------:R-:W-:Y:S02]  /*1640*/  ULOP3.LUT UR8, UR7, 0xff000000, URZ, 0xc0, !UPT ;  /* 0xff00000007087892 */ /* 0x000fe4000f8ec03f */
[----:B------:R-:W-:Y:S01]  /*1650*/  UISETP.NE.AND.EX UP0, UPT, UR9, URZ, UPT, UP0 ;  /* 0x0000003f0900728c */ /* 0x000fe2000bf05300 */
[----:B------:R-:W-:Y:S01]  /*1660*/  ISETP.NE.AND.EX P1, PT, RZ, UR11, PT, P1 ;  /* 0x0000000bff007c0c */ /* 0x000fe2000bf25310 */
[----:B------:R-:W-:Y:S01]  /*1670*/  USHF.R.U32.HI UR8, URZ, 0x8, UR8 ;  /* 0x000000083f087899 */ /* 0x000fe20008011608 */
[----:B------:R-:W-:Y:S01]  /*1680*/  ULDC UR9, c[0x0][0x424] ;  /* 0x0001090000097ab9 */ /* 0x000fe20000000800 */
[----:B------:R-:W-:Y:S01]  /*1690*/  UMOV UR4, URZ ;  /* 0x0000003f00047c82 */ /* 0x000fe20008000000 */
[----:B------:R-:W-:Y:S01]  /*16a0*/  USEL UR9, UR9, 0x1, UP0 ;  /* 0x0000000109097887 */ /* 0x000fe20008000000 */
[----:B------:R-:W-:Y:S01]  /*16b0*/  ULDC UR47, c[0x0][0x288] ;  /* 0x0000a200002f7ab9 */ /* 0x000fe20000000800 */
[----:B------:R-:W-:-:S02]  /*16c0*/  ULEA.HI UR44, UR44, UR8, URZ, 0x10 ;  /* 0x000000082c2c7291 */ /* 0x000fc4000f8f803f */
[----:B------:R-:W-:Y:S02]  /*16d0*/  UIMAD UR48, UR9, UR48, URZ ;  /* 0x00000030093072a4 */ /* 0x000fe4000f8e023f */
[----:B------:R-:W-:Y:S01]  /*16e0*/  ULOP3.LUT UR37, UR7, 0xffff, URZ, 0xc0, !UPT ;  /* 0x0000ffff07257892 */ /* 0x000fe2000f8ec03f */
[----:B--2---:R-:W-:Y:S02]  /*16f0*/  @P0 R2UR UR4, R2 ;  /* 0x00000000020402ca */ /* 0x004fe400000e0000 */
        /* <DEDUP_REMOVED lines=15> */
.L_x_3207:
[----:B------:R-:W-:Y:S01]  /*17f0*/  UMOV UR38, UR6 ;  /* 0x0000000600267c82 */ /* 0x000fe20008000000 */
[----:B------:R-:W-:Y:S05]  /*1800*/  @!P1 BRA `(.L_x_3208) ;  /* 0x00000000001c9947 */ /* 0x000fea0003800000 */
[----:B------:R-:W-:Y:S02]  /*1810*/  ULDC.64 UR8, c[0x0][0xb18] ;  /* 0x0002c60000087ab9 */ /* 0x000fe40000000a00 */
[----:B------:R-:W-:-:S06]  /*1820*/  UIMAD.WIDE UR6, UR6, 0x4, UR8 ;  /* 0x00000004060678a5 */ /* 0x000fcc000f8e0208 */
[----:B------:R-:W-:Y:S02]  /*1830*/  IMAD.U32 R2, RZ, RZ, UR6 ;  /* 0x00000006ff027e24 */ /* 0x000fe4000f8e00ff */
[----:B------:R-:W-:-:S05]  /*1840*/  IMAD.U32 R3, RZ, RZ, UR7 ;  /* 0x00000007ff037e24 */ /* 0x000fca000f8e00ff */
[----:B------:R-:W2:Y:S02]  /*1850*/  LDG.E R2, desc[UR40][R2.64] ;  /* 0x0000002802027981 */ /* 0x000ea4000c1e1900 */
[----:B--2---:R-:W-:Y:S01]  /*1860*/  R2UR UR48, R2 ;  /* 0x00000000023072ca */ /* 0x004fe200000e0000 */
[----:B------:R-:W-:-:S14]  /*1870*/  BRA `(.L_x_3209) ;  /* 0x0000000000347947 */ /* 0x000fdc0003800000 */
.L_x_3208:
        /* <DEDUP_REMOVED lines=13> */
.L_x_3209:
[----:B------:R-:W0:Y:S01]  /*1950*/  S2R R0, SR_TID.X ;  /* 0x0000000000007919 */ /* 0x000e220000002100 */
[----:B------:R-:W1:Y:S01]  /*1960*/  LDC R20, c[0x0][0xa80] ;  /* 0x0002a000ff147b82 */ /* 0x000e620000000800 */
[----:B------:R-:W-:Y:S01]  /*1970*/  MOV R72, 0x400 ;  /* 0x0000040000487802 */ /* 0x000fe20000000f00 */
[----:B------:R-:W-:Y:S01]  /*1980*/  IMAD.MOV.U32 R2, RZ, RZ, 0x3000 ;  /* 0x00003000ff027424 */ /* 0x000fe200078e00ff */
[----:B------:R-:W2:Y:S01]  /*1990*/  S2R R11, SR_CgaCtaId ;  /* 0x00000000000b7919 */ /* 0x000ea20000008800 */
[----:B------:R-:W-:Y:S01]  /*19a0*/  IMAD.U32 R3, RZ, RZ, UR36 ;  /* 0x00000024ff037e24 */ /* 0x000fe2000f8e00ff */
[----:B------:R-:W-:Y:S01]  /*19b0*/  UIADD3 UR48, -UR4, UR48, URZ ;  /* 0x0000003004307290 */ /* 0x000fe2000fffe13f */
[----:B------:R-:W-:Y:S01]  /*19c0*/  IMAD.MOV.U32 R12, RZ, RZ, 0x1 ;  /* 0x00000001ff0c7424 */ /* 0x000fe200078e00ff */
[----:B------:R-:W3:Y:S01]  /*19d0*/  S2R R9, SR_SWINHI ;  /* 0x0000000000097919 */ /* 0x000ee20000002f00 */
[----:B------:R-:W-:Y:S01]  /*19e0*/  IMAD.MOV.U32 R13, RZ, RZ, RZ ;  /* 0x000000ffff0d7224 */ /* 0x000fe200078e00ff */
[----:B------:R-:W-:Y:S01]  /*19f0*/  ULDC UR4, c[0x0][0x448] ;  /* 0x0001120000047ab9 */ /* 0x000fe20000000800 */
[----:B------:R-:W-:Y:S01]  /*1a00*/  IMAD.MOV.U32 R5, RZ, RZ, 0x100 ;  /* 0x00000100ff057424 */ /* 0x000fe200078e00ff */
[----:B------:R-:W-:Y:S01]  /*1a10*/  STL.64 [R1+0x18], R2 ;  /* 0x0000180201007387 */ /* 0x000fe20000100a00 */
[----:B------:R-:W-:Y:S01]  /*1a20*/  IMAD.MOV.U32 R6, RZ, RZ, 0x1 ;  /* 0x00000001ff067424 */ /* 0x000fe200078e00ff */
[----:B------:R-:W-:Y:S01]  /*1a30*/  UISETP.NE.AND UP0, UPT, UR4, 0x1, UPT ;  /* 0x000000010400788c */ /* 0x000fe2000bf05270 */
[----:B------:R-:W-:Y:S01]  /*1a40*/  IMAD.MOV.U32 R7, RZ, RZ, RZ ;  /* 0x000000ffff077224 */ /* 0x000fe200078e00ff */
[----:B------:R4:W-:Y:S01]  /*1a50*/  STL.64 [R1+0x60], R12 ;  /* 0x0000600c01007387 */ /* 0x0009e20000100a00 */
[----:B------:R-:W-:Y:S01]  /*1a60*/  IMAD.U32 R26, RZ, RZ, UR5 ;  /* 0x00000005ff1a7e24 */ /* 0x000fe2000f8e00ff */
[----:B------:R-:W-:Y:S01]  /*1a70*/  USHF.L.U32 UR39, UR5, 0x7, URZ ;  /* 0x0000000705277899 */ /* 0x000fe2000800063f */
[----:B------:R-:W-:Y:S01]  /*1a80*/  IMAD.MOV.U32 R8, RZ, RZ, 0xc000 ;  /* 0x0000c000ff087424 */ /* 0x000fe200078e00ff */
[----:B------:R-:W-:Y:S01]  /*1a90*/  STL.128 [R1+0x230], RZ ;  /* 0x000230ff01007387 */ /* 0x000fe20000100c00 */
[----:B------:R-:W-:Y:S01]  /*1aa0*/  ULDC.64 UR4, c[0x0][0xad8] ;  /* 0x0002b60000047ab9 */ /* 0x000fe20000000a00 */
[----:B------:R-:W-:-:S02]  /*1ab0*/  UIADD3 UR8, UR39, 0x7f, URZ ;  /* 0x0000007f27087890 */ /* 0x000fc4000fffe03f */
[----:B------:R-:W-:Y:S01]  /*1ac0*/  UISETP.GE.AND UP1, UPT, UR5, 0x1, UPT ;  /* 0x000000010500788c */ /* 0x000fe2000bf26270 */
[----:B------:R-:W-:Y:S01]  /*1ad0*/  STL [R1+0x70], R26 ;  /* 0x0000701a01007387 */ /* 0x000fe20000100800 */
[----:B------:R-:W-:Y:S01]  /*1ae0*/  @UP0 ULDC UR6, c[0x0][0x44c] ;  /* 0x0001130000060ab9 */ /* 0x000fe20000000800 */
[----:B------:R-:W-:Y:S01]  /*1af0*/  @UP0 ULDC UR9, c[0x0][0x450] ;  /* 0x0001140000090ab9 */ /* 0x000fe20000000800 */
[----:B------:R-:W-:Y:S01]  /*1b00*/  UIMAD.WIDE.U32 UR6, UR8, UR6, URZ ;  /* 0x00000006080672a5 */ /* 0x000fe2000f8e003f */
[----:B-1----:R-:W-:Y:S01]  /*1b10*/  STL [R1+0x250], R20 ;  /* 0x0002501401007387 */ /* 0x002fe20000100800 */
[----:B------:R-:W-:Y:S01]  /*1b20*/  UIADD3 UR42, UR48, 0x1, -UR47 ;  /* 0x00000001302a7890 */ /* 0x000fe2000fffe82f */
[----:B0-----:R-:W-:Y:S02]  /*1b30*/  LOP3.LUT R0, R0, 0x7f, RZ, 0xc0, !PT ;  /* 0x0000007f00007812 */ /* 0x001fe400078ec0ff */
[----:B------:R-:W-:Y:S01]  /*1b40*/  STL.128 [R1+0x240], RZ ;  /* 0x000240ff01007387 */ /* 0x000fe20000100c00 */
[----:B------:R-:W-:Y:S01]  /*1b50*/  @UP0 USHF.R.U32.HI UR8, URZ, UR9, UR7 ;  /* 0x000000093f080299 */ /* 0x000fe20008011607 */
[----:B--2---:R-:W-:Y:S01]  /*1b60*/  LEA R72, R11, R72, 0x18 ;  /* 0x000000480b487211 */ /* 0x004fe200078ec0ff */
[----:B------:R-:W-:Y:S01]  /*1b70*/  IMAD.MOV.U32 R11, RZ, RZ, 0x100 ;  /* 0x00000100ff0b7424 */ /* 0x000fe200078e00ff */
[----:B------:R-:W-:Y:S01]  /*1b80*/  ISETP.NE.AND P0, PT, R0, RZ, PT ;  /* 0x000000ff0000720c */ /* 0x000fe20003f05270 */
[----:B------:R-:W-:Y:S01]  /*1b90*/  STL.128 [R1+0x260], RZ ;  /* 0x000260ff01007387 */ /* 0x000fe20000100c00 */
[----:B------:R-:W-:-:S02]  /*1ba0*/  MOV R24, R72 ;  /* 0x0000004800187202 */ /* 0x000fc40000000f00 */
[----:B---3--:R-:W-:Y:S01]  /*1bb0*/  MOV R25, R9 ;  /* 0x0000000900197202 */ /* 0x008fe20000000f00 */
[----:B------:R-:W-:Y:S01]  /*1bc0*/  IMAD.U32 R9, RZ, RZ, UR36 ;  /* 0x00000024ff097e24 */ /* 0x000fe2000f8e00ff */
[----:B------:R-:W-:Y:S01]  /*1bd0*/  SEL R4, RZ, 0x1, P0 ;  /* 0x00000001ff047807 */ /* 0x000fe20000000000 */
[----:B------:R-:W-:Y:S01]  /*1be0*/  STL.128 [R1+0x270], RZ ;  /* 0x000270ff01007387 */ /* 0x000fe20000100c00 */
[C---:B------:R-:W-:Y:S01]  /*1bf0*/  IADD3 R0, P2, R24.reuse, 0x32450, RZ ;  /* 0x0003245018007810 */ /* 0x040fe20007f5e0ff */
[----:B------:R-:W-:Y:S01]  /*1c00*/  UIADD3 UR6, UR42, UR8, URZ ;  /* 0x000000082a067290 */ /* 0x000fe2000fffe03f */
[C---:B------:R-:W-:Y:S01]  /*1c10*/  IADD3 R14, P3, R24.reuse, 0x32460, RZ ;  /* 0x00032460180e7810 */ /* 0x040fe20007f7e0ff */
[----:B------:R0:W-:Y:S01]  /*1c20*/  STL.128 [R1+0x20], R4 ;  /* 0x0000200401007387 */ /* 0x0001e20000100c00 */
[C---:B----4-:R-:W-:Y:S01]  /*1c30*/  IADD3 R12, P0, R24.reuse, 0x32430, RZ ;  /* 0x00032430180c7810 */ /* 0x050fe20007f1e0ff */
[----:B------:R-:W-:Y:S01]  /*1c40*/  IMAD.MOV.U32 R10, RZ, RZ, R4 ;  /* 0x000000ffff0a7224 */ /* 0x000fe200078e0004 */
[----:B------:R-:W-:Y:S01]  /*1c50*/  IADD3 R2, P1, R24, 0x32440, RZ ;  /* 0x0003244018027810 */ /* 0x000fe20007f3e0ff */
[----:B------:R1:W-:Y:S01]  /*1c60*/  STL.128 [R1+0x280], RZ ;  /* 0x000280ff01007387 */ /* 0x0003e20000100c00 */
[----:B------:R-:W-:Y:S01]  /*1c70*/  UIADD3 UR4, UR6, UR4, URZ ;  /* 0x0000000406047290 */ /* 0x000fe2000fffe03f */
[--C-:B------:R-:W-:Y:S01]  /*1c80*/  IMAD.X R13, RZ, RZ, R25.reuse, P0 ;  /* 0x000000ffff0d7224 */ /* 0x100fe200000e0619 */
[C---:B------:R-:W-:Y:S01]  /*1c90*/  IADD3 R29, P0, R16.reuse, 0x230, RZ ;  /* 0x00000230101d7810 */ /* 0x040fe20007f1e0ff */
[----:B------:R-:W-:Y:S01]  /*1ca0*/  IMAD.X R3, RZ, RZ, R25, P1 ;  /* 0x000000ffff037224 */ /* 0x000fe200008e0619 */
[----:B------:R1:W-:Y:S01]  /*1cb0*/  STL.128 [R1+0x50], R8 ;  /* 0x0000500801007387 */ /* 0x0003e20000100c00 */
[----:B------:R-:W-:-:S02]  /*1cc0*/  IADD3 R28, P1, R16, 0x260, RZ ;  /* 0x00000260101c7810 */ /* 0x000fc40007f3e0ff */
[--C-:B------:R-:W-:Y:S01]  /*1cd0*/  IMAD.X R40, RZ, RZ, R17.reuse, P0 ;  /* 0x000000ffff287224 */ /* 0x100fe200000e0611 */
[----:B------:R1:W-:Y:S02]  /*1ce0*/  STL.64 [R1+0x8], R12 ;  /* 0x0000080c01007387 */ /* 0x0003e40000100a00 */
[----:B------:R-:W-:Y:S02]  /*1cf0*/  IMAD.X R39, RZ, RZ, R17, P1 ;  /* 0x000000ffff277224 */ /* 0x000fe400008e0611 */
[--C-:B0-----:R-:W-:Y:S01]  /*1d00*/  IMAD.X R5, RZ, RZ, R25.reuse, P2 ;  /* 0x000000ffff057224 */ /* 0x101fe200010e0619 */
[----:B------:R1:W-:Y:S01]  /*1d10*/  STL.64 [R1+0x10], R2 ;  /* 0x0000100201007387 */ /* 0x0003e20000100a00 */
[----:B------:R-:W-:Y:S01]  /*1d20*/  IMAD.X R7, RZ, RZ, R25, P3 ;  /* 0x000000ffff077224 */ /* 0x000fe200018e0619 */
[----:B------:R-:W-:Y:S01]  /*1d30*/  PLOP3.LUT P3, PT, PT, PT, UP1, 0x80, 0x0 ;  /* 0x000000000000781c */ /* 0x000fe20003f6f018 */
[----:B------:R-:W-:Y:S01]  /*1d40*/  IMAD.MOV.U32 R4, RZ, RZ, R0 ;  /* 0x000000ffff047224 */ /* 0x000fe200078e0000 */
[----:B------:R1:W-:Y:S01]  /*1d50*/  STL.64 [R1+0x30], R2 ;  /* 0x0000300201007387 */ /* 0x0003e20000100a00 */
[----:B------:R-:W-:Y:S01]  /*1d60*/  IMAD.MOV.U32 R6, RZ, RZ, R14 ;  /* 0x000000ffff067224 */ /* 0x000fe200078e000e */
[----:B------:R-:W-:-:S02]  /*1d70*/  IADD3 R38, P2, R16, 0x38, RZ ;  /* 0x0000003810267810 */ /* 0x000fc40007f5e0ff */
[----:B------:R1:W-:Y:S03]  /*1d80*/  STL.128 [R1+0x290], RZ ;  /* 0x000290ff01007387 */ /* 0x0003e60000100c00 */
[----:B------:R-:W-:Y:S01]  /*1d90*/  IMAD.X R53, RZ, RZ, R17, P2 ;  /* 0x000000ffff357224 */ /* 0x000fe200010e0611 */
[----:B------:R1:W-:Y:S04]  /*1da0*/  STL.128 [R1+0x40], R4 ;  /* 0x0000400401007387 */ /* 0x0003e80000100c00 */
[----:B------:R1:W-:Y:S04]  /*1db0*/  STL.64 [R1+0x68], R6 ;  /* 0x0000680601007387 */ /* 0x0003e80000100a00 */
[----:B------:R1:W-:Y:S04]  /*1dc0*/  STL.128 [R1+0x2a0], RZ ;  /* 0x0002a0ff01007387 */ /* 0x0003e80000100c00 */
        /* <DEDUP_REMOVED lines=27> */
[----:B------:R1:W-:Y:S04]  /*1f80*/  STL.64 [R1], RZ ;  /* 0x000000ff01007387 */ /* 0x0003e80000100a00 */
[----:B------:R1:W-:Y:S01]  /*1f90*/  STL.64 [R1+0x38], RZ ;  /* 0x000038ff01007387 */ /* 0x0003e20000100a00 */
        /* <DEDUP_REMOVED lines=11> */
.L_x_3211:
[----:B------:R-:W-:-:S11]  /*2050*/  UISETP.NE.AND UP1, UPT, UR5, 0x1, UPT ;  /* 0x000000010500788c */ /* 0x000fd6000bf25270 */
[----:B------:R-:W-:Y:S02]  /*2060*/  @UP1 ULDC.64 UR10, c[0x0][0xae0] ;  /* 0x0002b800000a1ab9 */ /* 0x000fe40000000a00 */
[----:B------:R-:W-:-:S04]  /*2070*/  UIMAD.WIDE.U32 UR6, UR8, UR10, URZ ;  /* 0x0000000a080672a5 */ /* 0x000fc8000f8e003f */
[----:B------:R-:W-:-:S12]  /*2080*/  @UP1 USHF.R.U32.HI UR8, URZ, UR11, UR7 ;  /* 0x0000000b3f081299 */ /* 0x000fd80008011607 */
.L_x_3212:
[----:B------:R-:W-:-:S04]  /*2090*/  UIMAD UR8, UR8, UR5, UR5 ;  /* 0x00000005080872a4 */ /* 0x000fc8000f8e0205 */
[----:B------:R-:W-:-:S04]  /*20a0*/  UISETP.LT.AND UP1, UPT, UR4, UR8, UPT ;  /* 0x000000080400728c */ /* 0x000fc8000bf21270 */
[----:B------:R-:W-:-:S12]  /*20b0*/  USEL UR4, UR4, UR8, UP1 ;  /* 0x0000000804047287 */ /* 0x000fd80008800000 */
.L_x_3210:
[----:B------:R-:W-:Y:S02]  /*20c0*/  UIADD3 UR6, UR48, 0x5f, URZ ;  /* 0x0000005f30067890 */ /* 0x000fe4000fffe03f */
[----:B------:R-:W-:Y:S02]  /*20d0*/  UIADD3 UR8, UR4, 0x5f, URZ ;  /* 0x0000005f04087890 */ /* 0x000fe4000fffe03f */
[----:B------:R-:W-:Y:S02]  /*20e0*/  UIMAD.WIDE UR6, UR6, 0x2aaaaaab, URZ ;  /* 0x2aaaaaab060678a5 */ /* 0x000fe4000f8e023f */
[----:B------:R-:W-:Y:S01]  /*20f0*/  UIMAD.WIDE UR8, UR8, 0x2aaaaaab, URZ ;  /* 0x2aaaaaab080878a5 */ /* 0x000fe2000f8e023f */
[----:B------:R-:W-:Y:S01]  /*2100*/  @UP0 ULDC UR10, c[0x0][0x44c] ;  /* 0x00011300000a0ab9 */ /* 0x000fe20000000800 */
[----:B------:R-:W-:Y:S02]  /*2110*/  USHF.R.U32.HI UR4, URZ, 0x1f, UR7 ;  /* 0x0000001f3f047899 */ /* 0x000fe40008011607 */
[----:B------:R-:W-:-:S02]  /*2120*/  UIMAD.WIDE.U32 UR10, UR39, UR10, URZ ;  /* 0x0000000a270a72a5 */ /* 0x000fc4000f8e003f */
[----:B------:R-:W-:Y:S01]  /*2130*/  USHF.R.U32.HI UR6, URZ, 0x1f, UR9 ;  /* 0x0000001f3f067899 */ /* 0x000fe20008011609 */
[----:B------:R-:W-:Y:S01]  /*2140*/  @UP0 ULDC UR13, c[0x0][0x450] ;  /* 0x00011400000d0ab9 */ /* 0x000fe20000000800 */
[----:B------:R-:W-:Y:S01]  /*2150*/  UMOV UR12, UR39 ;  /* 0x00000027000c7c82 */ /* 0x000fe20008000000 */
[----:B------:R-:W-:Y:S02]  /*2160*/  UIADD3 UR46, UR48, -UR47, URZ ;  /* 0x8000002f302e7290 */ /* 0x000fe4000fffe03f */
[----:B------:R-:W-:Y:S02]  /*2170*/  @UP0 USHF.R.U32.HI UR12, URZ, UR13, UR11 ;  /* 0x0000000d3f0c0299 */ /* 0x000fe4000801160b */
[----:B------:R-:W-:Y:S02]  /*2180*/  ULEA.HI.SX32 UR4, UR7, UR4, 0x1c ;  /* 0x0000000407047291 */ /* 0x000fe4000f8fe23f */
[----:B------:R-:W-:Y:S02]  /*2190*/  ULEA.HI.SX32 UR6, UR9, UR6, 0x1c ;  /* 0x0000000609067291 */ /* 0x000fe4000f8fe23f */
[----:B------:R-:W-:-:S02]  /*21a0*/  UIADD3 UR7, UR46, UR12, URZ ;  /* 0x0000000c2e077290 */ /* 0x000fc4000fffe03f */
        /* <DEDUP_REMOVED lines=15> */
.L_x_3214:
[----:B------:R-:W-:-:S11]  /*22a0*/  UISETP.NE.AND UP0, UPT, UR5, 0x1, UPT ;  /* 0x000000010500788c */ /* 0x000fd6000bf05270 */
[----:B------:R-:W-:Y:S02]  /*22b0*/  @UP0 ULDC.64 UR12, c[0x0][0xae0] ;  /* 0x0002b800000c0ab9 */ /* 0x000fe40000000a00 */
[----:B------:R-:W-:-:S04]  /*22c0*/  UIMAD.WIDE.U32 UR8, UR7, UR12, URZ ;  /* 0x0000000c070872a5 */ /* 0x000fc8000f8e003f */
[----:B------:R-:W-:-:S12]  /*22d0*/  @UP0 USHF.R.U32.HI UR7, URZ, UR13, UR9 ;  /* 0x0000000d3f070299 */ /* 0x000fd80008011609 */
.L_x_3215:
[----:B------:R-:W-:-:S04]  /*22e0*/  UIMAD UR5, UR7, UR5, URZ ;  /* 0x00000005070572a4 */ /* 0x000fc8000f8e023f */
[----:B------:R-:W-:-:S04]  /*22f0*/  UISETP.LT.AND UP0, UPT, UR10, UR5, UPT ;  /* 0x000000050a00728c */ /* 0x000fc8000bf01270 */
[----:B------:R-:W-:-:S12]  /*2300*/  USEL UR10, UR10, UR5, !UP0 ;  /* 0x000000050a0a7287 */ /* 0x000fd8000c000000 */
.L_x_3213:
[----:B------:R-:W-:Y:S02]  /*2310*/  UIMAD.WIDE UR4, UR10, 0x2aaaaaab, URZ ;  /* 0x2aaaaaab0a0478a5 */ /* 0x000fe4000f8e023f */
[----:B------:R-:W-:Y:S02]  /*2320*/  ULOP3.LUT UR43, UR44, 0xff, URZ, 0xc0, !UPT ;  /* 0x000000ff2c2b7892 */ /* 0x000fe4000f8ec03f */
[----:B------:R-:W-:Y:S02]  /*2330*/  USHF.R.U32.HI UR4, URZ, 0x1f, UR5 ;  /* 0x0000001f3f047899 */ /* 0x000fe40008011605 */
[----:B------:R-:W-:Y:S02]  /*2340*/  USHF.R.U32.HI UR44, URZ, 0x10, UR44 ;  /* 0x000000103f2c7899 */ /* 0x000fe4000801162c */
[----:B------:R-:W-:-:S04]  /*2350*/  ULEA.HI.SX32 UR4, UR5, UR4, 0x1c ;  /* 0x0000000405047291 */ /* 0x000fc8000f8fe23f */
[----:B------:R-:W-:-:S04]  /*2360*/  UISETP.LT.AND UP0, UPT, URZ, UR4, UPT ;  /* 0x000000043f00728c */ /* 0x000fc8000bf01270 */
[----:B------:R-:W-:-:S03]  /*2370*/  USEL UR45, URZ, UR4, !UP0 ;  /* 0x000000043f2d7287 */ /* 0x000fc6000c000000 */
[----:B------:R-:W-:Y:S01]  /*2380*/  UMOV UR4, URZ ;  /* 0x0000003f00047c82 */ /* 0x000fe20008000000 */
[----:B------:R-:W-:-:S06]  /*2390*/  UISETP.GT.AND UP0, UPT, UR6, UR45, UPT ;  /* 0x0000002d0600728c */ /* 0x000fcc000bf04270 */
[----:B------:R-:W-:-:S13]  /*23a0*/  PLOP3.LUT P0, PT, PT, PT, UP0, 0x80, 0x0 ;  /* 0x000000000000781c */ /* 0x000fda0003f0f008 */
[----:B------:R-:W-:Y:S05]  /*23b0*/  @!P0 BRA `(.L_x_3216) ;  /* 0x0000000000948947 */ /* 0x000fea0003800000 */
[----:B------:R-:W-:Y:S01]  /*23c0*/  UISETP.NE.AND UP0, UPT, UR44, URZ, UPT ;  /* 0x0000003f2c00728c */ /* 0x000fe2000bf05270 */
[----:B------:R-:W-:-:S03]  /*23d0*/  ULDC UR4, c[0x0][0xae8] ;  /* 0x0002ba0000047ab9 */ /* 0x000fc60000000800 */
[----:B------:R-:W-:-:S04]  /*23e0*/  USEL UR10, UR44, UR4, UP0 ;  /* 0x000000042c0a7287 */ /* 0x000fc80008000000 */
[----:B------:R-:W-:Y:S02]  /*23f0*/  UIADD3 UR4, UR10, -0x1, UR6 ;  /* 0xffffffff0a047890 */ /* 0x000fe4000fffe006 */
[----:B-1----:R-:W-:Y:S02]  /*2400*/  IMAD.U32 R3, RZ, RZ, UR10 ;  /* 0x0000000aff037e24 */ /* 0x002fe4000f8e00ff */
[----:B------:R-:W-:-:S03]  /*2410*/  UIADD3 UR7, -UR45, UR4, URZ ;  /* 0x000000042d077290 */ /* 0x000fc6000fffe13f */
[-C--:B------:R-:W-:Y:S01]  /*2420*/  IABS R0, R3.reuse ;  /* 0x0000000300007213 */ /* 0x080fe20000000000 */
[----:B------:R-:W-:Y:S01]  /*2430*/  UMOV UR4, URZ ;  /* 0x0000003f00047c82 */ /* 0x000fe20008000000 */
[----:B------:R-:W-:Y:S01]  /*2440*/  IABS R5, R3 ;  /* 0x0000000300057213 */ /* 0x000fe20000000000 */
[----:B------:R-:W-:Y:S01]  /*2450*/  IMAD.U32 R4, RZ, RZ, UR7 ;  /* 0x00000007ff047e24 */ /* 0x000fe2000f8e00ff */
[----:B------:R-:W-:Y:S01]  /*2460*/  R2UR UR11, R0 ;  /* 0x00000000000b72ca */ /* 0x000fe200000e0000 */
[----:B------:R-:W-:-:S03]  /*2470*/  ULOP3.LUT UR7, UR7, UR10, URZ, 0x3c, !UPT ;  /* 0x0000000a07077292 */ /* 0x000fc6000f8e3c3f */
[----:B------:R-:W-:-:S05]  /*2480*/  IABS R4, R4 ;  /* 0x0000000400047213 */ /* 0x000fca0000000000 */
[----:B------:R-:W-:-:S04]  /*2490*/  IMAD.MOV.U32 R3, RZ, RZ, R4 ;  /* 0x000000ffff037224 */ /* 0x000fc800078e0004 */
[----:B------:R-:W0:Y:S01]  /*24a0*/  I2F.RP R0, UR11 ;  /* 0x0000000b00007d06 */ /* 0x000e220008209400 */
[----:B------:R-:W-:-:S07]  /*24b0*/  R2UR UR9, R3 ;  /* 0x00000000030972ca */ /* 0x000fce00000e0000 */
        /* <DEDUP_REMOVED lines=21> */
.L_x_3216:
[----:B------:R-:W-:Y:S01]  /*2610*/  UIMAD UR45, UR43, UR4, UR45 ;  /* 0x000000042b2d72a4 */ /* 0x000fe2000f8e022d */
[----:B------:R-:W-:Y:S01]  /*2620*/  IMAD.U32 R0, RZ, RZ, UR6 ;  /* 0x00000006ff007e24 */ /* 0x000fe2000f8e00ff */
[----:B------:R-:W-:Y:S01]  /*2630*/  PLOP3.LUT P0, PT, PT, PT, PT, 0x80, 0x0 ;  /* 0x000000000000781c */ /* 0x000fe20003f0f070 */
[----:B-1----:R-:W-:-:S05]  /*2640*/  IMAD.U32 R3, RZ, RZ, UR4 ;  /* 0x00000004ff037e24 */ /* 0x002fca000f8e00ff */
[----:B------:R-:W-:-:S04]  /*2650*/  VIADDMNMX R0, R3, UR45, R0, PT ;  /* 0x0000002d03007c46 */ /* 0x000fc8000b800100 */
[----:B------:R-:W-:-:S13]  /*2660*/  R2UR UR49, R0 ;  /* 0x00000000003172ca */ /* 0x000fda00000e0000 */
[----:B------:R-:W-:-:S06]  /*2670*/  UISETP.GT.AND UP0, UPT, UR49, UR45, UPT ;  /* 0x0000002d3100728c */ /* 0x000fcc000bf04270 */
[----:B------:R-:W-:-:S13]  /*2680*/  PLOP3.LUT P1, PT, PT, PT, UP0, 0x80, 0x0 ;  /* 0x000000000000781c */ /* 0x000fda0003f2f008 */
[----:B------:R-:W-:Y:S05]  /*2690*/  @!P1 BRA `(.L_x_3217) ;  /* 0x000001cc00309947 */ /* 0x000fea0003800000 */
[----:B------:R-:W2:Y:S01]  /*26a0*/  LDL R2, [R1+0x4cc] ;  /* 0x0004cc0001027983 */ /* 0x000ea20000100800 */
[----:B------:R-:W-:Y:S01]  /*26b0*/  VIADD R8, R72, 0x400 ;  /* 0x0000040048087836 */ /* 0x000fe20000000000 */
[----:B------:R-:W-:Y:S01]  /*26c0*/  IADD3 R36, P5, R16, 0xa8, RZ ;  /* 0x000000a810247810 */ /* 0x000fe20007fbe0ff */
[----:B------:R-:W-:Y:S01]  /*26d0*/  IMAD.MOV.U32 R4, RZ, RZ, 0x1 ;  /* 0x00000001ff047424 */ /* 0x000fe200078e00ff */
[----:B------:R-:W-:Y:S01]  /*26e0*/  STL.64 [R1+0x78], RZ ;  /* 0x000078ff01007387 */ /* 0x000fe20000100a00 */
[----:B------:R-:W-:Y:S01]  /*26f0*/  IMAD.MOV.U32 R5, RZ, RZ, RZ ;  /* 0x000000ffff057224 */ /* 0x000fe200078e00ff */
[----:B------:R-:W-:Y:S01]  /*2700*/  SHF.R.U32.HI R8, RZ, 0x4, R8 ;  /* 0x00000004ff087819 */ /* 0x000fe20000011608 */
[----:B------:R-:W-:Y:S01]  /*2710*/  IMAD.MOV.U32 R6, RZ, RZ, 0x1 ;  /* 0x00000001ff067424 */ /* 0x000fe200078e00ff */
[----:B------:R-:W-:Y:S01]  /*2720*/  STL.128 [R1+0xb0], RZ ;  /* 0x0000b0ff01007387 */ /* 0x000fe20000100c00 */
[----:B------:R-:W-:Y:S01]  /*2730*/  IMAD.MOV.U32 R7, RZ, RZ, RZ ;  /* 0x000000ffff077224 */ /* 0x000fe200078e00ff */
[----:B------:R-:W-:Y:S01]  /*2740*/  LOP3.LUT R8, R8, 0x3fff, RZ, 0xc0, !PT ;  /* 0x00003fff08087812 */ /* 0x000fe200078ec0ff */
[----:B------:R-:W-:Y:S01]  /*2750*/  IMAD.MOV.U32 R10, RZ, RZ, 0x1 ;  /* 0x00000001ff0a7424 */ /* 0x000fe200078e00ff */
[----:B------:R-:W-:Y:S01]  /*2760*/  STL.128 [R1+0xc0], RZ ;  /* 0x0000c0ff01007387 */ /* 0x000fe20000100c00 */
[----:B------:R-:W-:Y:S01]  /*2770*/  IMAD.MOV.U32 R11, RZ, RZ, RZ ;  /* 0x000000ffff0b7224 */ /* 0x000fe200078e00ff */
[C---:B------:R-:W-:Y:S01]  /*2780*/  IADD3 R26, P6, R16.reuse, 0x78, RZ ;  /* 0x00000078101a7810 */ /* 0x040fe20007fde0ff */
[----:B------:R-:W-:Y:S01]  /*2790*/  IMAD.X R37, RZ, RZ, R17, P5 ;  /* 0x000000ffff257224 */ /* 0x000fe200028e0611 */
[----:B------:R0:W-:Y:S01]  /*27a0*/  STL.128 [R1+0x80], R4 ;  /* 0x0000800401007387 */ /* 0x0001e20000100c00 */
[----:B------:R-:W-:-:S02]  /*27b0*/  IADD3 R35, P1, R16, 0x80, RZ ;  /* 0x0000008010237810 */ /* 0x000fc40007f3e0ff */
[C---:B------:R-:W-:Y:S01]  /*27c0*/  IADD3 R34, P2, R16.reuse, 0x88, RZ ;  /* 0x0000008810227810 */ /* 0x040fe20007f5e0ff */
[----:B------:R-:W-:Y:S01]  /*27d0*/  STL.64 [R1+0x90], R10 ;  /* 0x0000900a01007387 */ /* 0x000fe20000100a00 */
[--C-:B------:R-:W-:Y:S01]  /*27e0*/  IMAD.X R27, RZ, RZ, R17.reuse, P6 ;  /* 0x000000ffff1b7224 */ /* 0x100fe200030e0611 */
[C---:B------:R-:W-:Y:S01]  /*27f0*/  IADD3 R33, P3, R16.reuse, 0x90, RZ ;  /* 0x0000009010217810 */ /* 0x040fe20007f7e0ff */
[--C-:B------:R-:W-:Y:S01]  /*2800*/  IMAD.X R50, RZ, RZ, R17.reuse, P1 ;  /* 0x000000ffff327224 */ /* 0x100fe200008e0611 */
[----:B------:R-:W-:Y:S01]  /*2810*/  STL.128 [R1+0xd0], RZ ;  /* 0x0000d0ff01007387 */ /* 0x000fe20000100c00 */
[--C-:B------:R-:W-:Y:S01]  /*2820*/  IMAD.X R51, RZ, RZ, R17.reuse, P2 ;  /* 0x000000ffff337224 */ /* 0x100fe200010e0611 */
[C---:B------:R-:W-:Y:S01]  /*2830*/  IADD3 R32, P4, R16.reuse, 0x98, RZ ;  /* 0x0000009810207810 */ /* 0x040fe20007f9e0ff */
[----:B------:R-:W-:Y:S01]  /*2840*/  IMAD.X R48, RZ, RZ, R17, P3 ;  /* 0x000000ffff307224 */ /* 0x000fe200018e0611 */
[----:B------:R-:W-:Y:S01]  /*2850*/  STL.128 [R1+0xe0], RZ ;  /* 0x0000e0ff01007387 */ /* 0x000fe20000100c00 */
[----:B------:R-:W-:-:S02]  /*2860*/  IADD3 R31, P5, R16, 0xa0, RZ ;  /* 0x000000a0101f7810 */ /* 0x000fc40007fbe0ff */
[----:B------:R-:W-:Y:S01]  /*2870*/  IADD3 R30, P6, R16, 0xb0, RZ ;  /* 0x000000b0101e7810 */ /* 0x000fe20007fde0ff */
[----:B0-----:R-:W-:Y:S01]  /*2880*/  IMAD.MOV.U32 R5, RZ, RZ, 0x40000040 ;  /* 0x40000040ff057424 */ /* 0x001fe200078e00ff */
[C---:B------:R-:W-:Y:S01]  /*2890*/  LOP3.LUT R6, R8.reuse, 0x3000000, RZ, 0xfc, !PT ;  /* 0x0300000008067812 */ /* 0x040fe200078efcff */
[----:B------:R-:W-:Y:S01]  /*28a0*/  IMAD.MOV.U32 R7, RZ, RZ, 0x40000040 ;  /* 0x40000040ff077424 */ /* 0x000fe200078e00ff */
[----:B------:R-:W-:Y:S01]  /*28b0*/  LOP3.LUT R8, R8, 0x10000, RZ, 0xfc, !PT ;  /* 0x0001000008087812 */ /* 0x000fe200078efcff */
[----:B------:R-:W-:Y:S01]  /*28c0*/  STL.128 [R1+0xf0], RZ ;  /* 0x0000f0ff01007387 */ /* 0x000fe20000100c00 */
[C---:B------:R-:W-:Y:S01]  /*28d0*/  IADD3 R44, P1, R16.reuse, 0x110, RZ ;  /* 0x00000110102c7810 */ /* 0x040fe20007f3e0ff */
[--C-:B------:R-:W-:Y:S01]  /*28e0*/  IMAD.X R49, RZ, RZ, R17.reuse, P4 ;  /* 0x000000ffff317224 */ /* 0x100fe200020e0611 */
[----:B------:R-:W-:Y:S01]  /*28f0*/  IADD3 R42, P2, R16, 0x118, RZ ;  /* 0x00000118102a7810 */ /* 0x000fe20007f5e0ff */
[----:B------:R-:W-:Y:S01]  /*2900*/  STL.128 [R1+0x100], RZ ;  /* 0x000100ff01007387 */ /* 0x000fe20000100c00 */
[----:B------:R-:W-:-:S02]  /*2910*/  IMAD.X R46, RZ, RZ, R17, P5 ;  /* 0x000000ffff2e7224 */ /* 0x000fc400028e0611 */
[--C-:B------:R-:W-:Y:S02]  /*2920*/  IMAD.X R47, RZ, RZ, R17.reuse, P6 ;  /* 0x000000ffff2f7224 */ /* 0x100fe400030e0611 */
[--C-:B------:R-:W-:Y:S02]  /*2930*/  IMAD.X R45, RZ, RZ, R17.reuse, P1 ;  /* 0x000000ffff2d7224 */ /* 0x100fe400008e0611 */
[----:B------:R-:W-:Y:S01]  /*2940*/  IMAD.X R43, RZ, RZ, R17, P2 ;  /* 0x000000ffff2b7224 */ /* 0x000fe200010e0611 */
[----:B--2---:R-:W0:Y:S02]  /*2950*/  SHFL.IDX PT, R0, R2, RZ, 0x1f ;  /* 0x00001fff02007589 */ /* 0x004e2400000e0000 */
[----:B0-----:R-:W-:-:S04]  /*2960*/  LEA.HI R2, R0, R0, RZ, 0x1 ;  /* 0x0000000000027211 */ /* 0x001fc800078f08ff */
[----:B------:R-:W-:Y:S01]  /*2970*/  LOP3.LUT R3, R2, 0x7fffe, RZ, 0xc0, !PT ;  /* 0x0007fffe02037812 */ /* 0x000fe200078ec0ff */
[----:B------:R-:W-:-:S04]  /*2980*/  VIADD R2, R72, 0x1c400 ;  /* 0x0001c40048027836 */ /* 0x000fc80000000000 */
[----:B------:R-:W-:Y:S01]  /*2990*/  IMAD.IADD R0, R0, 0x1, -R3 ;  /* 0x0000000100007824 */ /* 0x000fe200078e0a03 */
[----:B------:R-:W-:Y:S01]  /*29a0*/  SHF.R.U32.HI R2, RZ, 0x4, R2 ;  /* 0x00000004ff027819 */ /* 0x000fe20000011602 */
[----:B------:R-:W-:-:S03]  /*29b0*/  VIADD R3, R72, 0x18400 ;  /* 0x0001840048037836 */ /* 0x000fc60000000000 */
[----:B------:R-:W-:Y:S01]  /*29c0*/  LOP3.LUT R2, R2, 0x3fff, RZ, 0xc0, !PT ;  /* 0x00003fff02027812 */ /* 0x000fe200078ec0ff */
[----:B------:R-:W-:Y:S01]  /*29d0*/  IMAD R0, R0, 0x2000, R3 ;  /* 0x0000200000007824 */ /* 0x000fe200078e0203 */
[----:B------:R-:W-:Y:S02]  /*29e0*/  LOP3.LUT P0, RZ, R3, 0x1bf, RZ, 0xc0, !PT ;  /* 0x000001bf03ff7812 */ /* 0x000fe4000780c0ff */
[----:B------:R-:W-:Y:S01]  /*29f0*/  LOP3.LUT R4, R2, 0x10000, RZ, 0xfc, !PT ;  /* 0x0001000002047812 */ /* 0x000fe200078efcff */
[----:B------:R-:W-:Y:S01]  /*2a00*/  VIADD R3, R0, 0xa000 ;  /* 0x0000a00000037836 */ /* 0x000fe20000000000 */
[----:B------:R-:W-:-:S03]  /*2a10*/  SHF.R.U32.HI R0, RZ, 0x4, R0 ;  /* 0x00000004ff007819 */ /* 0x000fc60000011600 */
[----:B------:R0:W-:Y:S01]  /*2a20*/  STL.128 [R1+0xa0], R4 ;  /* 0x0000a00401007387 */ /* 0x0001e20000100c00 */
[----:B------:R-:W-:Y:S02]  /*2a30*/  SHF.R.U32.HI R3, RZ, 0x4, R3 ;  /* 0x00000004ff037819 */ /* 0x000fe40000011603 */
[----:B------:R-:W-:Y:S02]  /*2a40*/  LOP3.LUT R0, R0, 0x3fff, RZ, 0xc0, !PT ;  /* 0x00003fff00007812 */ /* 0x000fe400078ec0ff */
[----:B------:R-:W-:Y:S02]  /*2a50*/  LOP3.LUT R3, R3, 0x3fff, RZ, 0xc0, !PT ;  /* 0x00003fff03037812 */ /* 0x000fe400078ec0ff */
[----:B------:R-:W-:Y:S02]  /*2a60*/  LOP3.LUT R2, R0, 0x10000, RZ, 0xfc, !PT ;  /* 0x0001000000027812 */ /* 0x000fe400078efcff */
[----:B------:R-:W-:Y:S01]  /*2a70*/  LOP3.LUT R0, R3, 0x10000, RZ, 0xfc, !PT ;  /* 0x0001000003007812 */ /* 0x000fe200078efcff */
[----:B------:R-:W-:-:S05]  /*2a80*/  IMAD.MOV.U32 R3, RZ, RZ, 0x40000040 ;  /* 0x40000040ff037424 */ /* 0x000fca00078e00ff */
[----:B------:R1:W-:Y:S01]  /*2a90*/  STL.64 [R1+0x98], R2 ;  /* 0x0000980201007387 */ /* 0x0003e20000100a00 */
[----:B0-----:R-:W-:Y:S02]  /*2aa0*/  IMAD.MOV.U32 R6, RZ, RZ, R8 ;  /* 0x000000ffff067224 */ /* 0x001fe400078e0008 */
[----:B------:R-:W-:-:S05]  /*2ab0*/  IMAD.MOV.U32 R4, RZ, RZ, R0 ;  /* 0x000000ffff047224 */ /* 0x000fca00078e0000 */
[----:B------:R1:W-:Y:S01]  /*2ac0*/  STL.128 [R1+0x110], R4 ;  /* 0x0001100401007387 */ /* 0x0003e20000100c00 */
[----:B------:R-:W-:Y:S05]  /*2ad0*/  @!P0 BRA `(.L_x_3218) ;  /* 0x0000000000408947 */ /* 0x000fea0003800000 */
[----:B-1----:R-:W-:Y:S01]  /*2ae0*/  MOV R2, 0x0 ;  /* 0x0000000000027802 */ /* 0x002fe20000000f00 */
        /* <DEDUP_REMOVED lines=15> */
.L_x_3218:
[----:B------:R-:W2:Y:S01]  /*2be0*/  LDL R41, [R1+0x21c] ;  /* 0x00021c0001297983 */ /* 0x000ea20000100800 */
[----:B-1----:R-:W0:Y:S01]  /*2bf0*/  LDC.64 R4, c[0x0][0xad8] ;  /* 0x0002b600ff047b82 */ /* 0x002e220000000a00 */
[----:B------:R-:W-:Y:S01]  /*2c00*/  IADD3 R20, P0, R16, 0x120, RZ ;  /* 0x0000012010147810 */ /* 0x000fe20007f1e0ff */
[----:B------:R-:W-:Y:S01]  /*2c10*/  IMAD.U32 R9, RZ, RZ, UR48 ;  /* 0x00000030ff097e24 */ /* 0x000fe2000f8e00ff */
[----:B------:R-:W1:Y:S01]  /*2c20*/  S2R R52, SR_TID.X ;  /* 0x0000000000347919 */ /* 0x000e620000002100 */
[----:B------:R-:W-:Y:S01]  /*2c30*/  IMAD.U32 R8, RZ, RZ, UR47 ;  /* 0x0000002fff087e24 */ /* 0x000fe2000f8e00ff */
[----:B------:R-:W-:Y:S01]  /*2c40*/  BSSY B0, `(.L_x_3219) ;  /* 0x000001c000007945 */ /* 0x000fe20003800000 */
[----:B------:R-:W-:Y:S01]  /*2c50*/  IMAD.MOV.U32 R12, RZ, RZ, RZ ;  /* 0x000000ffff0c7224 */ /* 0x000fe200078e00ff */
[----:B------:R3:W-:Y:S01]  /*2c60*/  STL.64 [R1+0x130], R26 ;  /* 0x0001301a01007387 */ /* 0x0007e20000100a00 */
[----:B------:R-:W4:Y:S01]  /*2c70*/  LDC.64 R2, c[0x0][0xae0] ;  /* 0x0002b800ff027b82 */ /* 0x000f220000000a00 */
[----:B------:R-:W-:-:S02]  /*2c80*/  IMAD.X R21, RZ, RZ, R17, P0 ;  /* 0x000000ffff157224 */ /* 0x000fc400000e0611 */
[----:B------:R0:W-:Y:S04]  /*2c90*/  STL.64 [R1+0x120], R178 ;  /* 0x000120b201007387 */ /* 0x0001e80000100a00 */
[----:B------:R0:W-:Y:S01]  /*2ca0*/  STL.64 [R1+0x128], R20 ;  /* 0x0001281401007387 */ /* 0x0001e20000100a00 */
[----:B------:R-:W5:Y:S03]  /*2cb0*/  LDC R10, c[0x0][0xad4] ;  /* 0x0002b500ff0a7b82 */ /* 0x000f660000000800 */
[----:B------:R0:W-:Y:S04]  /*2cc0*/  STL.U8 [R1+0x138], RZ ;  /* 0x000138ff01007387 */ /* 0x0001e80000100000 */
[----:B------:R0:W-:Y:S01]  /*2cd0*/  STL.U8 [R1+0x16c], RZ ;  /* 0x00016cff01007387 */ /* 0x0001e20000100000 */
[----:B------:R-:W3:Y:S01]  /*2ce0*/  LDC.64 R6, c[0x0][0x448] ;  /* 0x00011200ff067b82 */ /* 0x000ee20000000a00 */
[----:B0-----:R-:W-:-:S02]  /*2cf0*/  IMAD.MOV.U32 R11, RZ, RZ, R4 ;  /* 0x000000ffff0b7224 */ /* 0x001fc400078e0004 */
[----:B------:R-:W-:-:S05]  /*2d00*/  IMAD.MOV.U32 R13, RZ, RZ, R5 ;  /* 0x000000ffff0d7224 */ /* 0x000fca00078e0005 */
[----:B------:R-:W0:Y:S01]  /*2d10*/  LDC R220, c[0x0][0x450] ;  /* 0x00011400ffdc7b82 */ /* 0x000e220000000800 */
[----:B----4-:R-:W-:Y:S02]  /*2d20*/  IMAD.MOV.U32 R14, RZ, RZ, R2 ;  /* 0x000000ffff0e7224 */ /* 0x010fe400078e0002 */
[----:B------:R-:W-:Y:S02]  /*2d30*/  IMAD.MOV.U32 R15, RZ, RZ, R3 ;  /* 0x000000ffff0f7224 */ /* 0x000fe400078e0003 */
[----:B-1----:R-:W-:Y:S01]  /*2d40*/  VIADD R223, R52, 0xffffff80 ;  /* 0xffffff8034df7836 */ /* 0x002fe20000000000 */
[----:B-----5:R1:W-:Y:S04]  /*2d50*/  STL.128 [R1+0x140], R8 ;  /* 0x0001400801007387 */ /* 0x0203e80000100c00 */
[----:B------:R1:W-:Y:S04]  /*2d60*/  STL.128 [R1+0x150], R12 ;  /* 0x0001500c01007387 */ /* 0x0003e80000100c00 */
[----:B------:R1:W-:Y:S04]  /*2d70*/  STL [R1+0x13c], R223 ;  /* 0x00013cdf01007387 */ /* 0x0003e80000100800 */
[----:B---3--:R1:W-:Y:S04]  /*2d80*/  STL.64 [R1+0x160], R6 ;  /* 0x0001600601007387 */ /* 0x0083e80000100a00 */
[----:B0-----:R1:W-:Y:S01]  /*2d90*/  STL [R1+0x168], R220 ;  /* 0x000168dc01007387 */ /* 0x0013e20000100800 */
[----:B--2---:R-:W-:-:S04]  /*2da0*/  LEA.HI R0, R41, R41, RZ, 0x1 ;  /* 0x0000002929007211 */ /* 0x004fc800078f08ff */
[----:B------:R-:W-:-:S05]  /*2db0*/  LOP3.LUT R0, R0, 0xfffffffe, RZ, 0xc0, !PT ;  /* 0xfffffffe00007812 */ /* 0x000fca00078ec0ff */
[----:B------:R-:W-:-:S05]  /*2dc0*/  IMAD.IADD R0, R41, 0x1, -R0 ;  /* 0x0000000129007824 */ /* 0x000fca00078e0a00 */
[----:B------:R-:W-:-:S04]  /*2dd0*/  SHF.L.U32 R27, R0, 0x1f, RZ ;  /* 0x0000001f001b7819 */ /* 0x000fc800000006ff */
[----:B------:R-:W0:Y:S02]  /*2de0*/  SYNCS.PHASECHK.TRANS64.TRYWAIT P0, [R72+URZ+0x32400], R27 ;  /* 0x0324001b480075a7 */ /* 0x000e24000800017f */
[----:B01----:R-:W-:Y:S05]  /*2df0*/  @!P0 BRA `(.L_x_3220) ;  /* 0x0000028c00c08947 */ /* 0x003fea0003800000 */
.L_x_3471:
[----:B------:R-:W-:Y:S05]  /*2e00*/  BSYNC B0 ;  /* 0x0000000000007941 */ /* 0x000fea0003800000 */
.L_x_3219:
[----:B------:R-:W2:Y:S04]  /*2e10*/  LDL R9, [R1+0x4bc] ;  /* 0x0004bc0001097983 */ /* 0x000ea80000100800 */
[----:B------:R-:W2:Y:S04]  /*2e20*/  LDL R8, [R1+0x4c0] ;  /* 0x0004c00001087983 */ /* 0x000ea80000100800 */
[----:B------:R-:W3:Y:S04]  /*2e30*/  LDL R0, [R1+0x4c8] ;  /* 0x0004c80001007983 */ /* 0x000ee80000100800 */
[----:B------:R-:W0:Y:S04]  /*2e40*/  LDL R14, [R1+0x4c4] ;  /* 0x0004c400010e7983 */ /* 0x000e280000100800 */
[----:B------:R-:W4:Y:S04]  /*2e50*/  LDL R41, [R1+0x1c] ;  /* 0x00001c0001297983 */ /* 0x000f280000100800 */
[----:B------:R1:W5:Y:S01]  /*2e60*/  LDL.64 R12, [R1+0x210] ;  /* 0x00021000010c7983 */ /* 0x0003620000100a00 */
[----:B------:R-:W-:-:S02]  /*2e70*/  IMAD.MOV.U32 R10, RZ, RZ, R35 ;  /* 0x000000ffff0a7224 */ /* 0x000fc400078e0023 */
[----:B------:R-:W-:Y:S01]  /*2e80*/  IMAD.MOV.U32 R11, RZ, RZ, R50 ;  /* 0x000000ffff0b7224 */ /* 0x000fe200078e0032 */
[----:B------:R-:W-:Y:S01]  /*2e90*/  IADD3 R20, P0, R16, 0x16c, RZ ;  /* 0x0000016c10147810 */ /* 0x000fe20007f1e0ff */
[----:B------:R-:W1:Y:S01]  /*2ea0*/  S2R R52, SR_TID.X ;  /* 0x0000000000347919 */ /* 0x000e620000002100 */
[----:B------:R-:W-:Y:S05]  /*2eb0*/  WARPSYNC.ALL ;  /* 0x0000000000007948 */ /* 0x000fea0003800000 */
[----:B------:R-:W-:Y:S01]  /*2ec0*/  BSSY B0, `(.L_x_3221) ;  /* 0x0000037000007945 */ /* 0x000fe20003800000 */
[----:B-1----:R-:W-:-:S05]  /*2ed0*/  SHF.R.U32.HI R35, RZ, 0x7, R52 ;  /* 0x00000007ff237819 */ /* 0x002fca0000011634 */
[----:B------:R-:W-:-:S05]  /*2ee0*/  VIADD R78, R35, 0x8 ;  /* 0x00000008234e7836 */ /* 0x000fca0000000000 */
[----:B------:R1:W-:Y:S06]  /*2ef0*/  BAR.SYNC.DEFER_BLOCKING R78, 0x100 ;  /* 0x0004004e0000751d */ /* 0x0003ec0000010000 */
[----:B--2---:R2:W-:Y:S01]  /*2f00*/  STL.128 [R1+0x170], R8 ;  /* 0x0001700801007387 */ /* 0x0045e20000100c00 */
[----:B---3--:R-:W-:Y:S01]  /*2f10*/  IMAD.MOV.U32 R26, RZ, RZ, R0 ;  /* 0x000000ffff1a7224 */ /* 0x008fe200078e0000 */
[----:B------:R-:W-:Y:S01]  /*2f20*/  IADD3 R0, P2, R16, 0x220, RZ ;  /* 0x0000022010007810 */ /* 0x000fe20007f5e0ff */
[----:B--2---:R-:W-:Y:S02]  /*2f30*/  IMAD.MOV.U32 R8, RZ, RZ, R32 ;  /* 0x000000ffff087224 */ /* 0x004fe400078e0020 */
[----:B------:R-:W-:-:S02]  /*2f40*/  IMAD.MOV.U32 R9, RZ, RZ, R49 ;  /* 0x000000ffff097224 */ /* 0x000fc400078e0031 */
[----:B------:R-:W-:Y:S02]  /*2f50*/  IMAD.MOV.U32 R10, RZ, RZ, R31 ;  /* 0x000000ffff0a7224 */ /* 0x000fe400078e001f */
[----:B------:R-:W-:-:S05]  /*2f60*/  IMAD.MOV.U32 R11, RZ, RZ, R46 ;  /* 0x000000ffff0b7224 */ /* 0x000fca00078e002e */
[----:B------:R2:W-:Y:S01]  /*2f70*/  STL.128 [R1+0x190], R8 ;  /* 0x0001900801007387 */ /* 0x0005e20000100c00 */
[----:B0-----:R-:W-:Y:S01]  /*2f80*/  IMAD.MOV.U32 R27, RZ, RZ, R14 ;  /* 0x000000ffff1b7224 */ /* 0x001fe200078e000e */
[----:B------:R-:W-:Y:S01]  /*2f90*/  IADD3 R14, P1, R16, 0x128, RZ ;  /* 0x00000128100e7810 */ /* 0x000fe20007f3e0ff */
[--C-:B------:R-:W-:Y:S02]  /*2fa0*/  IMAD.X R31, RZ, RZ, R17.reuse, P0 ;  /* 0x000000ffff1f7224 */ /* 0x100fe400000e0611 */
[----:B------:R-:W-:Y:S02]  /*2fb0*/  IMAD.X R15, RZ, RZ, R17, P2 ;  /* 0x000000ffff0f7224 */ /* 0x000fe400010e0611 */
[----:B--2---:R-:W-:Y:S02]  /*2fc0*/  IMAD.MOV.U32 R8, RZ, RZ, R38 ;  /* 0x000000ffff087224 */ /* 0x004fe400078e0026 */
[----:B------:R-:W-:Y:S02]  /*2fd0*/  IMAD.MOV.U32 R9, RZ, RZ, R53 ;  /* 0x000000ffff097224 */ /* 0x000fe400078e0035 */
[----:B------:R-:W-:-:S02]  /*2fe0*/  IMAD.MOV.U32 R10, RZ, RZ, R33 ;  /* 0x000000ffff0a7224 */ /* 0x000fc400078e0021 */
[----:B------:R-:W-:-:S05]  /*2ff0*/  IMAD.MOV.U32 R11, RZ, RZ, R48 ;  /* 0x000000ffff0b7224 */ /* 0x000fca00078e0030 */
[----:B------:R0:W-:Y:S01]  /*3000*/  STL.128 [R1+0x1b0], R8 ;  /* 0x0001b00801007387 */ /* 0x0001e20000100c00 */
[----:B------:R-:W-:Y:S02]  /*3010*/  IMAD.X R21, RZ, RZ, R17, P1 ;  /* 0x000000ffff157224 */ /* 0x000fe400008e0611 */
        /* <DEDUP_REMOVED lines=9> */
[----:B------:R0:W-:Y:S01]  /*30b0*/  STL.128 [R1+0x1d0], R8 ;  /* 0x0001d00801007387 */ /* 0x0001e20000100c00 */
[----:B------:R-:W-:Y:S01]  /*30c0*/  IADD3 R20, P0, R16, 0x138, RZ ;  /* 0x0000013810147810 */ /* 0x000fe20007f1e0ff */
[----:B0-----:R-:W-:Y:S02]  /*30d0*/  IMAD.MOV.U32 R8, RZ, RZ, R29 ;  /* 0x000000ffff087224 */ /* 0x001fe400078e001d */
[----:B------:R-:W-:Y:S02]  /*30e0*/  IMAD.MOV.U32 R9, RZ, RZ, R40 ;  /* 0x000000ffff097224 */ /* 0x000fe400078e0028 */
[----:B------:R-:W-:Y:S02]  /*30f0*/  IMAD.MOV.U32 R10, RZ, RZ, R14 ;  /* 0x000000ffff0a7224 */ /* 0x000fe400078e000e */
[----:B------:R-:W-:-:S05]  /*3100*/  IMAD.MOV.U32 R11, RZ, RZ, R21 ;  /* 0x000000ffff0b7224 */ /* 0x000fca00078e0015 */
[----:B------:R0:W-:Y:S01]  /*3110*/  STL.128 [R1+0x1e0], R8 ;  /* 0x0001e00801007387 */ /* 0x0001e20000100c00 */
[----:B------:R-:W-:Y:S01]  /*3120*/  IMAD.X R21, RZ, RZ, R17, P0 ;  /* 0x000000ffff157224 */ /* 0x000fe200000e0611 */
[----:B----4-:R-:W-:Y:S02]  /*3130*/  LOP3.LUT R0, R41, 0x1, RZ, 0xfc, !PT ;  /* 0x0000000129007812 */ /* 0x010fe400078efcff */
[----:B------:R-:W-:Y:S01]  /*3140*/  STL.128 [R1+0x1a0], R24 ;  /* 0x0001a01801007387 */ /* 0x000fe20000100c00 */
[----:B0-----:R-:W-:Y:S02]  /*3150*/  IMAD.MOV.U32 R8, RZ, RZ, R28 ;  /* 0x000000ffff087224 */ /* 0x001fe400078e001c */
[----:B------:R-:W-:Y:S02]  /*3160*/  IMAD.MOV.U32 R9, RZ, RZ, R39 ;  /* 0x000000ffff097224 */ /* 0x000fe400078e0027 */
[----:B------:R-:W-:Y:S02]  /*3170*/  IMAD.MOV.U32 R10, RZ, RZ, R34 ;  /* 0x000000ffff0a7224 */ /* 0x000fe400078e0022 */
[----:B------:R-:W-:-:S05]  /*3180*/  IMAD.MOV.U32 R11, RZ, RZ, R51 ;  /* 0x000000ffff0b7224 */ /* 0x000fca00078e0033 */
[----:B------:R0:W-:Y:S04]  /*3190*/  STL.128 [R1+0x1f0], R8 ;  /* 0x0001f00801007387 */ /* 0x0001e80000100c00 */
[----:B------:R1:W-:Y:S01]  /*31a0*/  STL.128 [R1+0x180], R20 ;  /* 0x0001801401007387 */ /* 0x0003e20000100c00 */
[----:B------:R-:W-:Y:S01]  /*31b0*/  ISETP.NE.AND P1, PT, R0, 0x3, PT ;  /* 0x000000030000780c */ /* 0x000fe20003f25270 */
[----:B0-----:R-:W-:Y:S02]  /*31c0*/  IMAD.MOV.U32 R8, RZ, RZ, R30 ;  /* 0x000000ffff087224 */ /* 0x001fe400078e001e */
[----:B------:R-:W-:Y:S02]  /*31d0*/  IMAD.MOV.U32 R9, RZ, RZ, R47 ;  /* 0x000000ffff097224 */ /* 0x000fe400078e002f */
[----:B------:R-:W-:-:S02]  /*31e0*/  IMAD.MOV.U32 R10, RZ, RZ, R36 ;  /* 0x000000ffff0a7224 */ /* 0x000fc400078e0024 */
[----:B------:R-:W-:-:S05]  /*31f0*/  IMAD.MOV.U32 R11, RZ, RZ, R37 ;  /* 0x000000ffff0b7224 */ /* 0x000fca00078e0025 */
[----:B------:R1:W-:Y:S01]  /*3200*/  STL.128 [R1+0x200], R8 ;  /* 0x0002000801007387 */ /* 0x0003e20000100c00 */
[----:B------:R-:W-:Y:S05]  /*3210*/  @!P1 BRA `(.L_x_3222) ;  /* 0x0000000000049947 */ /* 0x000fea0003800000 */
[----:B------:R-:W-:Y:S01]  /*3220*/  BPT.TRAP 0x1 ;  /* 0x000000040000795c */ /* 0x000fe20000300000 */
.L_x_3222:
[----:B------:R-:W-:Y:S05]  /*3230*/  BSYNC B0 ;  /* 0x0000000000007941 */ /* 0x000fea0003800000 */
.L_x_3221:
[----:B-1----:R-:W2:Y:S01]  /*3240*/  LDL.64 R8, [R1+0x8] ;  /* 0x0000080001087983 */ /* 0x002ea20000100a00 */
[----:B-----5:R-:W-:Y:S01]  /*3250*/  SHF.L.U32 R13, R13, 0x1f, RZ ;  /* 0x0000001f0d0d7819 */ /* 0x020fe200000006ff */
[----:B------:R-:W-:Y:S01]  /*3260*/  BSSY B0, `(.L_x_3223) ;  /* 0x0000006000007945 */ /* 0x000fe20003800000 */
[----:B--2---:R-:W-:-:S05]  /*3270*/  MOV R9, R8 ;  /* 0x0000000800097202 */ /* 0x004fca0000000f00 */
[----:B------:R-:W-:-:S04]  /*3280*/  IMAD R12, R12, 0x8, R9 ;  /* 0x000000080c0c7824 */ /* 0x000fc800078e0209 */
[----:B------:R0:W1:Y:S01]  /*3290*/  SYNCS.PHASECHK.TRANS64.TRYWAIT P0, [R12+URZ], R13 ;  /* 0x0000000d0c0075a7 */ /* 0x000062000800017f */
[----:B------:R-:W-:Y:S05]  /*32a0*/  @!P1 BRA `(.L_x_3224) ;  /* 0x0000000000049947 */ /* 0x000fea0003800000 */
[----:B------:R-:W-:Y:S01]  /*32b0*/  BPT.TRAP 0x1 ;  /* 0x000000040000795c */ /* 0x000fe20000300000 */
.L_x_3224:
[----:B------:R-:W-:Y:S05]  /*32c0*/  BSYNC B0 ;  /* 0x0000000000007941 */ /* 0x000fea0003800000 */
.L_x_3223:
[----:B------:R-:W-:Y:S04]  /*32d0*/  BSSY B0, `(.L_x_3225) ;  /* 0x0000004000007945 */ /* 0x000fe80003800000 */
[----:B-1----:R-:W-:Y:S05]  /*32e0*/  @P0 BRA `(.L_x_3226) ;  /* 0x0000000000080947 */ /* 0x002fea0003800000 */
[----:B------:R-:W1:Y:S02]  /*32f0*/  SYNCS.PHASECHK.TRANS64.TRYWAIT P0, [R12+URZ], R13 ;  /* 0x0000000d0c0075a7 */ /* 0x000e64000800017f */
[----:B-1----:R-:W-:Y:S05]  /*3300*/  @!P0 BRA `(.L_x_3227) ;  /* 0x0000028800908947 */ /* 0x002fea0003800000 */
.L_x_3226:
[----:B------:R-:W-:Y:S05]  /*3310*/  BSYNC B0 ;  /* 0x0000000000007941 */ /* 0x000fea0003800000 */
.L_x_3225:
[----:B------:R-:W2:Y:S04]  /*3320*/  LDL R21, [R1+0x210] ;  /* 0x0002100001157983 */ /* 0x000ea80000100800 */
[----:B------:R-:W2:Y:S01]  /*3330*/  LDL.64 R8, [R1+0xa0] ;  /* 0x0000a00001087983 */ /* 0x000ea20000100a00 */
[----:B------:R-:W-:Y:S05]  /*3340*/  WARPSYNC.ALL ;  /* 0x0000000000007948 */ /* 0x000fea0003800000 */
[----:B------:R-:W3:Y:S04]  /*3350*/  LDL.64 R24, [R1+0x98] ;  /* 0x0000980001187983 */ /* 0x000ee80000100a00 */
[----:B------:R-:W4:Y:S04]  /*3360*/  LDL.64 R10, [R1+0x98] ;  /* 0x00009800010a7983 */ /* 0x000f280000100a00 */
[----:B01----:R-:W5:Y:S01]  /*3370*/  LDL.64 R12, [R1+0x98] ;  /* 0x00009800010c7983 */ /* 0x003f620000100a00 */
[----:B--2---:R-:W-:-:S03]  /*3380*/  IMAD R8, R21, 0x300, R8 ;  /* 0x0000030015087824 */ /* 0x004fc600078e0208 */
[----:B------:R-:W2:Y:S01]  /*3390*/  LDL.64 R14, [R1+0x98] ;  /* 0x00009800010e7983 */ /* 0x000ea20000100a00 */
[----:B------:R-:W-:Y:S02]  /*33a0*/  R2UR UR7, R9 ;  /* 0x00000000090772ca */ /* 0x000fe400000e0000 */
[C---:B------:R-:W-:Y:S01]  /*33b0*/  R2UR UR6, R8.reuse ;  /* 0x00000000080672ca */ /* 0x040fe200000e0000 */
[----:B------:R-:W2:Y:S01]  /*33c0*/  LDL R73, [R1+0x21c] ;  /* 0x00021c0001497983 */ /* 0x000ea20000100800 */
[----:B------:R-:W-:Y:S01]  /*33d0*/  VIADD R20, R8, 0x2 ;  /* 0x0000000208147836 */ /* 0x000fe20000000000 */
[----:B------:R-:W-:Y:S01]  /*33e0*/  BSSY B0, `(.L_x_3228) ;  /* 0x000002e000007945 */ /* 0x000fe20003800000 */
[----:B------:R-:W-:Y:S01]  /*33f0*/  IMAD.MOV.U32 R21, RZ, RZ, R9 ;  /* 0x000000ffff157224 */ /* 0x000fe200078e0009 */
[----:B------:R0:W-:Y:S01]  /*3400*/  STL [R1+0x80], RZ ;  /* 0x000080ff01007387 */ /* 0x0001e20000100800 */
[----:B---3--:R-:W-:Y:S02]  /*3410*/  R2UR UR4, R24 ;  /* 0x00000000180472ca */ /* 0x008fe400000e0000 */
[----:B------:R-:W-:-:S02]  /*3420*/  R2UR UR5, R25 ;  /* 0x00000000190572ca */ /* 0x000fc400000e0000 */
[----:B------:R-:W-:Y:S01]  /*3430*/  WARPGROUP.ARRIVE ;  /* 0x00000000000079c5 */ /* 0x000fe20000000000 */
[----:B----4-:R-:W-:Y:S02]  /*3440*/  VIADD R10, R10, 0x2 ;  /* 0x000000020a0a7836 */ /* 0x010fe40000000000 */
[----:B-----5:R-:W-:Y:S02]  /*3450*/  VIADD R12, R12, 0x4 ;  /* 0x000000040c0c7836 */ /* 0x020fe40000000000 */
[----:B--2---:R-:W-:-:S06]  /*3460*/  VIADD R14, R14, 0x6 ;  /* 0x000000060e0e7836 */ /* 0x004fcc0000000000 */
[----:B------:R-:W-:Y:S01]  /*3470*/  HGMMA.64x96x16.F32.BF16 R24, gdesc[UR4], RZ, !UPT, gsb0 ;  /* 0x01600000041879f0 */ /* 0x000fe2000c0018ff */
[----:B------:R-:W-:Y:S02]  /*3480*/  R2UR UR6, R20 ;  /* 0x00000000140672ca */ /* 0x000fe400000e0000 */
[----:B------:R-:W-:Y:S02]  /*3490*/  R2UR UR7, R21 ;  /* 0x00000000150772ca */ /* 0x000fe400000e0000 */
[----:B------:R-:W-:Y:S01]  /*34a0*/  R2UR UR4, R10 ;  /* 0x000000000a0472ca */ /* 0x000fe200000e0000 */
[C---:B------:R-:W-:Y:S01]  /*34b0*/  VIADD R10, R8.reuse, 0x4 ;  /* 0x00000004080a7836 */ /* 0x040fe20000000000 */
[----:B------:R-:W-:Y:S01]  /*34c0*/  R2UR UR5, R11 ;  /* 0x000000000b0572ca */ /* 0x000fe200000e0000 */
[----:B------:R-:W-:Y:S01]  /*34d0*/  IMAD.MOV.U32 R11, RZ, RZ, R9 ;  /* 0x000000ffff0b7224 */ /* 0x000fe200078e0009 */
[----:B------:R-:W-:Y:S01]  /*34e0*/  LEA.HI R0, R73, R73, RZ, 0x1 ;  /* 0x0000004949007211 */ /* 0x000fe200078f08ff */
[----:B------:R-:W-:Y:S01]  /*34f0*/  VIADD R8, R8, 0x6 ;  /* 0x0000000608087836 */ /* 0x000fe20000000000 */
[----:B------:R-:W-:-:S02]  /*3500*/  WARPGROUP.DEPBAR.LE gsb0, 0x0 ;  /* 0x00008000000079c5 */ /* 0x000fc40000010000 */
        /* <DEDUP_REMOVED lines=13> */
[----:B------:R-:W-:Y:S01]  /*35e0*/  LOP3.LUT R8, R0, 0xfffffffe, RZ, 0xc0, !PT ;  /* 0xfffffffe00087812 */ /* 0x000fe200078ec0ff */
[----:B------:R-:W-:-:S04]  /*35f0*/  IMAD.MOV.U32 R0, RZ, RZ, 0x1 ;  /* 0x00000001ff007424 */ /* 0x000fc800078e00ff */
[----:B------:R-:W-:Y:S01]  /*3600*/  IMAD.IADD R8, R73, 0x1, -R8 ;  /* 0x0000000149087824 */ /* 0x000fe200078e0a08 */
[----:B------:R0:W-:Y:S04]  /*3610*/  STL [R1+0x80], R0 ;  /* 0x0000800001007387 */ /* 0x0001e80000100800 */
[----:B------:R-:W-:Y:S01]  /*3620*/  SHF.L.U32 R9, R8, 0x1f, RZ ;  /* 0x0000001f08097819 */ /* 0x000fe200000006ff */
[----:B------:R0:W-:Y:S04]  /*3630*/  STL [R1+0x80], R0 ;  /* 0x0000800001007387 */ /* 0x0001e80000100800 */
[----:B------:R0:W-:Y:S04]  /*3640*/  STL [R1+0x80], R0 ;  /* 0x0000800001007387 */ /* 0x0001e80000100800 */
[----:B------:R0:W-:Y:S01]  /*3650*/  STL [R1+0x80], R0 ;  /* 0x0000800001007387 */ /* 0x0001e20000100800 */
[----:B------:R-:W-:-:S02]  /*3660*/  WARPGROUP.DEPBAR.LE gsb0, 0x0 ;  /* 0x00008000000079c5 */ /* 0x000fc40000010000 */
[----:B------:R-:W-:-:S06]  /*3670*/  WARPGROUP.ARRIVE ;  /* 0x00000000000079c5 */ /* 0x000fcc0000000000 */
[----:B------:R-:W-:Y:S03]  /*3680*/  HGMMA.64x96x16.F32.BF16 R24, gdesc[UR4], R24, gsb0 ;  /* 0x01600000041879f0 */ /* 0x000fe60008001818 */
[----:B------:R-:W-:Y:S02]  /*3690*/  WARPGROUP.DEPBAR.LE gsb0, 0x0 ;  /* 0x00008000000079c5 */ /* 0x000fe40000010000 */
[----:B------:R-:W1:Y:S02]  /*36a0*/  SYNCS.PHASECHK.TRANS64.TRYWAIT P0, [R72+URZ+0x32410], R9 ;  /* 0x03241009480075a7 */ /* 0x000e64000800017f */
[----:B01----:R-:W-:Y:S05]  /*36b0*/  @!P0 BRA `(.L_x_3229) ;  /* 0x0000028400b88947 */ /* 0x003fea0003800000 */
.L_x_3472:
[----:B------:R-:W-:Y:S05]  /*36c0*/  BSYNC B0 ;  /* 0x0000000000007941 */ /* 0x000fea0003800000 */
.L_x_3228:
[----:B------:R-:W2:Y:S04]  /*36d0*/  LDL R10, [R1+0x54] ;  /* 0x00005400010a7983 */ /* 0x000ea80000100800 */
[----:B0-----:R0:W5:Y:S01]  /*36e0*/  LDL.64 R8, [R1+0x210] ;  /* 0x0002100001087983 */ /* 0x0011620000100a00 */
[----:B------:R-:W-:Y:S01]  /*36f0*/  BSSY B0, `(.L_x_3230) ;  /* 0x0000005000007945 */ /* 0x000fe20003800000 */
[----:B--2---:R-:W-:-:S04]  /*3700*/  LOP3.LUT R10, R10, 0x1, RZ, 0xfc, !PT ;  /* 0x000000010a0a7812 */ /* 0x004fc800078efcff */
[----:B------:R-:W-:-:S13]  /*3710*/  ISETP.NE.AND P1, PT, R10, 0x3, PT ;  /* 0x000000030a00780c */ /* 0x000fda0003f25270 */
[----:B0-----:R-:W-:Y:S05]  /*3720*/  @!P1 BRA `(.L_x_3231) ;  /* 0x0000000000049947 */ /* 0x001fea0003800000 */
[----:B------:R-:W-:Y:S01]  /*3730*/  BPT.TRAP 0x1 ;  /* 0x000000040000795c */ /* 0x000fe20000300000 */
.L_x_3231:
[----:B------:R-:W-:Y:S05]  /*3740*/  BSYNC B0 ;  /* 0x0000000000007941 */ /* 0x000fea0003800000 */
.L_x_3230:
        /* <DEDUP_REMOVED lines=8> */
.L_x_3233:
[----:B------:R-:W-:Y:S05]  /*37d0*/  BSYNC B0 ;  /* 0x0000000000007941 */ /* 0x000fea0003800000 */
.L_x_3232:
[----:B------:R-:W-:Y:S04]  /*37e0*/  BSSY B0, `(.L_x_3234) ;  /* 0x0000004000007945 */ /* 0x000fe80003800000 */
[----:B-1----:R-:W-:Y:S05]  /*37f0*/  @P0 BRA `(.L_x_3235) ;  /* 0x0000000000080947 */ /* 0x002fea0003800000 */
[----:B------:R-:W1:Y:S02]  /*3800*/  SYNCS.PHASECHK.TRANS64.TRYWAIT P0, [R8+URZ], R9 ;  /* 0x00000009080075a7 */ /* 0x000e64000800017f */
[----:B-1----:R-:W-:Y:S05]  /*3810*/  @!P0 BRA `(.L_x_3236) ;  /* 0x0000028400748947 */ /* 0x002fea0003800000 */
.L_x_3235:
[----:B------:R-:W-:Y:S05]  /*3820*/  BSYNC B0 ;  /* 0x0000000000007941 */ /* 0x000fea0003800000 */
.L_x_3234:
        /* <DEDUP_REMOVED lines=9> */
[----:B------:R-:W5:Y:S04]  /*38c0*/  LDL.64 R74, [R1+0x110] ;  /* 0x00011000014a7983 */ /* 0x000f680000100a00 */
[----:B------:R-:W5:Y:S01]  /*38d0*/  LDL.64 R76, [R1+0x110] ;  /* 0x00011000014c7983 */ /* 0x000f620000100a00 */
[----:B--2---:R-:W-:Y:S01]  /*38e0*/  IMAD R8, R73, 0xc00, R8 ;  /* 0x00000c0049087824 */ /* 0x004fe200078e0208 */
[----:B------:R-:W-:-:S02]  /*38f0*/  R2UR UR7, R9 ;  /* 0x00000000090772ca */ /* 0x000fc400000e0000 */
[----:B---3--:R-:W-:Y:S02]  /*3900*/  ISETP.NE.U32.AND P0, PT, R72, RZ, PT ;  /* 0x000000ff4800720c */ /* 0x008fe40003f05070 */
[----:B------:R-:W-:Y:S02]  /*3910*/  R2UR UR6, R8 ;  /* 0x00000000080672ca */ /* 0x000fe400000e0000 */
[----:B----4-:R-:W-:Y:S02]  /*3920*/  R2UR UR4, R20 ;  /* 0x00000000140472ca */ /* 0x010fe400000e0000 */
[----:B------:R-:W-:Y:S02]  /*3930*/  R2UR UR5, R21 ;  /* 0x00000000150572ca */ /* 0x000fe400000e0000 */
[----:B------:R-:W2:Y:S05]  /*3940*/  LDL.64 R20, [R1+0x110] ;  /* 0x0001100001147983 */ /* 0x000eaa0000100a00 */
        /* <DEDUP_REMOVED lines=53> */
[----:B------:R-:W3:Y:S01]  /*3ca0*/  LDL.64 R72, [R1+0x110] ;  /* 0x0001100001487983 */ /* 0x000ee20000100a00 */
[----:B----4-:R-:W-:Y:S01]  /*3cb0*/  VIADD R12, R12, 0x404 ;  /* 0x000004040c0c7836 */ /* 0x010fe20000000000 */
[----:B------:R-:W-:Y:S02]  /*3cc0*/  WARPGROUP.DEPBAR.LE gsb0, 0x0 ;  /* 0x00008000000079c5 */ /* 0x000fe40000010000 */
[----:B------:R-:W-:-:S08]  /*3cd0*/  WARPGROUP.ARRIVE ;  /* 0x00000000000079c5 */ /* 0x000fd00000000000 */
[----:B------:R-:W-:Y:S01]  /*3ce0*/  HGMMA.64x96x16.F32.BF16 R24, gdesc[UR4], R24, gsb0 ;  /* 0x01600000041879f0 */ /* 0x000fe20008001818 */
[----:B------:R-:W-:Y:S02]  /*3cf0*/  VIADD R10, R8, 0x304 ;  /* 0x00000304080a7836 */ /* 0x000fe40000000000 */
[----:B------:R-:W-:Y:S01]  /*3d00*/  IMAD.MOV.U32 R11, RZ, RZ, R9 ;  /* 0x000000ffff0b7224 */ /* 0x000fe200078e0009 */
[----:B------:R-:W-:Y:S02]  /*3d10*/  R2UR UR4, R12 ;  /* 0x000000000c0472ca */ /* 0x000fe400000e0000 */
[----:B------:R-:W-:Y:S02]  /*3d20*/  R2UR UR6, R10 ;  /* 0x000000000a0672ca */ /* 0x000fe400000e0000 */
[----:B------:R-:W-:Y:S02]  /*3d30*/  R2UR UR7, R11 ;  /* 0x000000000b0772ca */ /* 0x000fe400000e0000 */
[----:B------:R-:W-:Y:S01]  /*3d40*/  R2UR UR5, R13 ;  /* 0x000000000d0572ca */ /* 0x000fe200000e0000 */
[----:B-----5:R-:W-:-:S02]  /*3d50*/  VIADD R14, R14, 0x406 ;  /* 0x000004060e0e7836 */ /* 0x020fc40000000000 */
        /* <DEDUP_REMOVED lines=9> */
[----:B--2---:R-:W-:Y:S02]  /*3df0*/  VIADD R20, R20, 0x800 ;  /* 0x0000080014147836 */ /* 0x004fe40000000000 */
[----:B------:R-:W-:-:S02]  /*3e00*/  VIADD R10, R8, 0x600 ;  /* 0x00000600080a7836 */ /* 0x000fc40000000000 */
[----:B------:R-:W-:Y:S01]  /*3e10*/  IMAD.MOV.U32 R11, RZ, RZ, R9 ;  /* 0x000000ffff0b7224 */ /* 0x000fe200078e0009 */
[----:B------:R-:W-:Y:S02]  /*3e20*/  WARPGROUP.DEPBAR.LE gsb0, 0x0 ;  /* 0x00008000000079c5 */ /* 0x000fe40000010000 */
[----:B------:R-:W-:-:S06]  /*3e30*/  WARPGROUP.ARRIVE ;  /* 0x00000000000079c5 */ /* 0x000fcc0000000000 */
[----:B------:R-:W-:Y:S01]  /*3e40*/  HGMMA.64x96x16.F32.BF16 R24, gdesc[UR4], R24, gsb0 ;  /* 0x01600000041879f0 */ /* 0x000fe20008001818 */
[----:B------:R-:W-:Y:S02]  /*3e50*/  R2UR UR6, R10 ;  /* 0x000000000a0672ca */ /* 0x000fe400000e0000 */
[----:B------:R-:W-:Y:S02]  /*3e60*/  R2UR UR7, R11 ;  /* 0x000000000b0772ca */ /* 0x000fe400000e0000 */
[----:B------:R-:W-:Y:S01]  /*3e70*/  R2UR UR4, R20 ;  /* 0x00000000140472ca */ /* 0x000fe200000e0000 */
[----:B------:R-:W2:Y:S01]  /*3e80*/  LDL.64 R10, [R1+0x110] ;  /* 0x00011000010a7983 */ /* 0x000ea20000100a00 */
[----:B------:R-:W-:Y:S01]  /*3e90*/  R2UR UR5, R21 ;  /* 0x00000000150572ca */ /* 0x000fe200000e0000 */
[----:B---3--:R-:W-:Y:S02]  /*3ea0*/  VIADD R72, R72, 0x802 ;  /* 0x0000080248487836 */ /* 0x008fe40000000000 */
        /* <DEDUP_REMOVED lines=8> */
[----:B------:R-:W3:Y:S01]  /*3f30*/  LDL.64 R12, [R1+0x110] ;  /* 0x00011000010c7983 */ /* 0x000ee20000100a00 */
[----:B------:R-:W-:Y:S01]  /*3f40*/  R2UR UR5, R73 ;  /* 0x00000000490572ca */ /* 0x000fe200000e0000 */
[----:B------:R-:W-:Y:S02]  /*3f50*/  VIADD R74, R74, 0x804 ;  /* 0x000008044a4a7836 */ /* 0x000fe40000000000 */
[----:B------:R-:W-:Y:S01]  /*3f60*/  VIADD R14, R8, 0x604 ;  /* 0x00000604080e7836 */ /* 0x000fe20000000000 */
[----:B------:R-:W4:Y:S01]  /*3f70*/  LDL.64 R72, [R1+0x110] ;  /* 0x0001100001487983 */ /* 0x000f220000100a00 */
[----:B------:R-:W-:Y:S01]  /*3f80*/  IMAD.MOV.U32 R15, RZ, RZ, R9 ;  /* 0x000000ffff0f7224 */ /* 0x000fe200078e0009 */
[----:B------:R-:W-:-:S02]  /*3f90*/  WARPGROUP.DEPBAR.LE gsb0, 0x0 ;  /* 0x00008000000079c5 */ /* 0x000fc40000010000 */
[----:B------:R-:W-:-:S06]  /*3fa0*/  WARPGROUP.ARRIVE ;  /* 0x00000000000079c5 */ /* 0x000fcc0000000000 */
[----:B------:R-:W-:Y:S01]  /*3fb0*/  HGMMA.64x96x16.F32.BF16 R24, gdesc[UR4], R24, gsb0 ;  /* 0x01600000041879f0 */ /* 0x000fe20008001818 */
[----:B------:R-:W-:Y:S02]  /*3fc0*/  R2UR UR6, R14 ;  /* 0x000000000e0672ca */ /* 0x000fe400000e0000 */
[----:B------:R-:W-:Y:S02]  /*3fd0*/  R2UR UR7, R15 ;  /* 0x000000000f0772ca */ /* 0x000fe400000e0000 */
[----:B------:R-:W-:Y:S01]  /*3fe0*/  R2UR UR4, R74 ;  /* 0x000000004a0472ca */ /* 0x000fe200000e0000 */
[----:B------:R-:W5:Y:S01]  /*3ff0*/  LDL.64 R14, [R1+0x110] ;  /* 0x00011000010e7983 */ /* 0x000f620000100a00 */
        /* <DEDUP_REMOVED lines=21> */
[----:B------:R-:W0:Y:S01]  /*4150*/  S2R R79, SR_TID.X ;  /* 0x00000000004f7919 */ /* 0x000e220000002100 */
[----:B---3--:R-:W-:Y:S02]  /*4160*/  VIADD R12, R12, 0xc02 ;  /* 0x00000c020c0c7836 */ /* 0x008fe40000000000 */
[----:B------:R-:W-:-:S02]  /*4170*/  VIADD R10, R8, 0x902 ;  /* 0x00000902080a7836 */ /* 0x000fc40000000000 */
[----:B------:R-:W-:Y:S01]  /*4180*/  IMAD.MOV.U32 R11, RZ, RZ, R9 ;  /* 0x000000ffff0b7224 */ /* 0x000fe200078e0009 */
[----:B------:R-:W-:Y:S02]  /*4190*/  WARPGROUP.DEPBAR.LE gsb0, 0x0 ;  /* 0x00008000000079c5 */ /* 0x000fe40000010000 */
[----:B------:R-:W-:-:S06]  /*41a0*/  WARPGROUP.ARRIVE ;  /* 0x00000000000079c5 */ /* 0x000fcc0000000000 */
[----:B------:R-:W-:Y:S01]  /*41b0*/  HGMMA.64x96x16.F32.BF16 R24, gdesc[UR4], R24, gsb0 ;  /* 0x01600000041879f0 */ /* 0x000fe20008001818 */
[----:B0-----:R-:W-:-:S04]  /*41c0*/  LOP3.LUT R79, R79, 0x7f, RZ, 0xc0, !PT ;  /* 0x0000007f4f4f7812 */ /* 0x001fc800078ec0ff */
[----:B------:R-:W-:Y:S02]  /*41d0*/  ISETP.NE.AND P0, PT, R79, RZ, PT ;  /* 0x000000ff4f00720c */ /* 0x000fe40003f05270 */
[----:B------:R-:W-:Y:S02]  /*41e0*/  R2UR UR6, R10 ;  /* 0x000000000a0672ca */ /* 0x000fe400000e0000 */
[----:B------:R-:W-:-:S09]  /*41f0*/  R2UR UR7, R11 ;  /* 0x000000000b0772ca */ /* 0x000fd200000e0000 */
[----:B------:R-:W2:Y:S04]  /*4200*/  @!P0 LDL.64 R20, [R1+0x30] ;  /* 0x0000300001148983 */ /* 0x000ea80000100a00 */
[----:B------:R-:W3:Y:S01]  /*4210*/  @!P0 LDL R76, [R1+0x210] ;  /* 0x00021000014c8983 */ /* 0x000ee20000100800 */
[----:B------:R-:W-:Y:S02]  /*4220*/  R2UR UR4, R12 ;  /* 0x000000000c0472ca */ /* 0x000fe400000e0000 */
[----:B------:R-:W-:Y:S01]  /*4230*/  R2UR UR5, R13 ;  /* 0x000000000d0572ca */ /* 0x000fe200000e0000 */
[----:B------:R-:W-:Y:S02]  /*4240*/  WARPGROUP.DEPBAR.LE gsb0, 0x0 ;  /* 0x00008000000079c5 */ /* 0x000fe40000010000 */
[----:B------:R-:W-:-:S10]  /*4250*/  WARPGROUP.ARRIVE ;  /* 0x00000000000079c5 */ /* 0x000fd40000000000 */
[----:B------:R-:W-:Y:S01]  /*4260*/  HGMMA.64x96x16.F32.BF16 R24, gdesc[UR4], R24, gsb0 ;  /* 0x01600000041879f0 */ /* 0x000fe20008001818 */
[----:B-----5:R-:W-:Y:S02]  /*4270*/  VIADD R14, R14, 0xc04 ;  /* 0x00000c040e0e7836 */ /* 0x020fe40000000000 */
        /* <DEDUP_REMOVED lines=10> */
[----:B----4-:R-:W-:Y:S01]  /*4320*/  VIADD R72, R72, 0xc06 ;  /* 0x00000c0648487836 */ /* 0x010fe20000000000 */
[----:B------:R-:W-:Y:S02]  /*4330*/  R2UR UR6, R8 ;  /* 0x00000000080672ca */ /* 0x000fe400000e0000 */
[----:B------:R-:W-:Y:S02]  /*4340*/  R2UR UR7, R9 ;  /* 0x00000000090772ca */ /* 0x000fe400000e0000 */
[----:B------:R-:W-:Y:S02]  /*4350*/  R2UR UR4, R72 ;  /* 0x00000000480472ca */ /* 0x000fe400000e0000 */
[----:B------:R-:W-:Y:S01]  /*4360*/  R2UR UR5, R73 ;  /* 0x00000000490572ca */ /* 0x000fe200000e0000 */
[----:B------:R-:W0:Y:S01]  /*4370*/  S2R R79, SR_TID.X ;  /* 0x00000000004f7919 */ /* 0x000e220000002100 */
[----:B------:R-:W-:Y:S01]  /*4380*/  STL [R1+0x90], R0 ;  /* 0x0000900001007387 */ /* 0x000fe20000100800 */
[----:B------:R-:W-:-:S02]  /*4390*/  WARPGROUP.DEPBAR.LE gsb0, 0x0 ;  /* 0x00008000000079c5 */ /* 0x000fc40000010000 */
[----:B------:R-:W-:-:S08]  /*43a0*/  WARPGROUP.ARRIVE ;  /* 0x00000000000079c5 */ /* 0x000fd00000000000 */
[----:B------:R-:W-:Y:S01]  /*43b0*/  HGMMA.64x96x16.F32.BF16 R24, gdesc[UR4], R24, gsb0 ;  /* 0x01600000041879f0 */ /* 0x000fe20008001818 */
[----:B------:R-:W-:Y:S01]  /*43c0*/  STL [R1+0x90], R0 ;  /* 0x0000900001007387 */ /* 0x000fe20000100800 */
[----:B--2---:R-:W-:-:S03]  /*43d0*/  @!P0 MOV R21, R20 ;  /* 0x0000001400158202 */ /* 0x004fc60000000f00 */
[----:B------:R-:W-:Y:S01]  /*43e0*/  STL [R1+0x90], R0 ;  /* 0x0000900001007387 */ /* 0x000fe20000100800 */
[----:B0-----:R-:W-:-:S03]  /*43f0*/  SHF.R.U32.HI R77, RZ, 0x7, R79 ;  /* 0x00000007ff4d7819 */ /* 0x001fc6000001164f */
[----:B------:R-:W-:Y:S01]  /*4400*/  STL [R1+0x90], R0 ;  /* 0x0000900001007387 */ /* 0x000fe20000100800 */
[----:B---3--:R-:W-:-:S03]  /*4410*/  @!P0 IMAD R10, R76, 0x8, R21 ;  /* 0x000000084c0a8824 */ /* 0x008fc600078e0215 */
[----:B------:R-:W-:Y:S04]  /*4420*/  STL [R1+0x90], R0 ;  /* 0x0000900001007387 */ /* 0x000fe80000100800 */
[----:B------:R-:W-:Y:S04]  /*4430*/  STL [R1+0x90], R0 ;  /* 0x0000900001007387 */ /* 0x000fe80000100800 */
[----:B------:R-:W-:Y:S01]  /*4440*/  STL [R1+0x90], R0 ;  /* 0x0000900001007387 */ /* 0x000fe20000100800 */
[----:B------:R-:W-:-:S03]  /*4450*/  IADD3 R76, -R77, 0xb, RZ ;  /* 0x0000000b4d4c7810 */ /* 0x000fc60007ffe1ff */
[----:B------:R-:W-:Y:S04]  /*4460*/  STL [R1+0x90], R0 ;  /* 0x0000900001007387 */ /* 0x000fe80000100800 */
        /* <DEDUP_REMOVED lines=13> */
[----:B------:R-:W3:Y:S04]  /*4540*/  LDL R81, [R1+0x70] ;  /* 0x0000700001517983 */ /* 0x000ee80000100800 */
[----:B------:R-:W4:Y:S04]  /*4550*/  LDL.64 R20, [R1+0x160] ;  /* 0x0001600001147983 */ /* 0x000f280000100a00 */
[----:B------:R-:W5:Y:S04]  /*4560*/  LDL R82, [R1+0x168] ;  /* 0x0001680001527983 */ /* 0x000f680000100800 */
[----:B-1----:R-:W5:Y:S04]  /*4570*/  LDL.128 R8, [R1+0x140] ;  /* 0x0001400001087983 */ /* 0x002f680000100c00 */
[----:B------:R-:W5:Y:S01]  /*4580*/  LDL.128 R12, [R1+0x150] ;  /* 0x00015000010c7983 */ /* 0x000f620000100c00 */
[----:B------:R-:W-:-:S02]  /*4590*/  UMOV UR4, 0xffffffa0 ;  /* 0xffffffa000047882 */ /* 0x000fc40000000000 */
[----:B------:R-:W-:Y:S01]  /*45a0*/  UIMAD UR4, UR49, UR4, 0x60 ;  /* 0x00000060310474a4 */ /* 0x000fe2000f8e0204 */
[----:B------:R-:W-:Y:S01]  /*45b0*/  BSSY B0, `(.L_x_3237) ;  /* 0x0000044000007945 */ /* 0x000fe20003800000 */
[----:B--2---:R-:W-:-:S04]  /*45c0*/  SHF.R.S32.HI R73, RZ, 0x1f, R72 ;  /* 0x0000001fff497819 */ /* 0x004fc80000011448 */
[----:B------:R-:W-:-:S04]  /*45d0*/  LEA.HI R74, R73, R72, RZ, 0x7 ;  /* 0x00000048494a7211 */ /* 0x000fc800078f38ff */
[----:B------:R-:W-:-:S05]  /*45e0*/  LOP3.LUT R75, R74, 0xffffff80, RZ, 0xc0, !PT ;  /* 0xffffff804a4b7812 */ /* 0x000fca00078ec0ff */
[----:B------:R-:W-:-:S05]  /*45f0*/  IMAD.IADD R75, R72, 0x1, -R75 ;  /* 0x00000001484b7824 */ /* 0x000fca00078e0a4b */
[----:B0-----:R-:W-:-:S04]  /*4600*/  SHF.R.S32.HI R76, RZ, 0x1f, R75 ;  /* 0x0000001fff4c7819 */ /* 0x001fc8000001144b */
        /* <DEDUP_REMOVED lines=23> */
[----:B------:R-:W-:-:S04]  /*4780*/  @P1 IMAD.HI.U32 R21, R72, R21, RZ ;  /* 0x0000001548151227 */ /* 0x000fc800078e00ff */
[----:B------:R-:W-:Y:S01]  /*4790*/  IMAD.U32 R20, RZ, RZ, UR49 ;  /* 0x00000031ff147e24 */ /* 0x000fe2000f8e00ff */
[----:B-----5:R-:W-:-:S03]  /*47a0*/  @P1 SHF.R.U32.HI R72, RZ, R82, R21 ;  /* 0x00000052ff481219 */ /* 0x020fc60000011615 */
[----:B------:R-:W-:Y:S01]  /*47b0*/  IMAD R21, R20, -0x60, R9 ;  /* 0xffffffa014157824 */ /* 0x000fe200078e0209 */
[----:B------:R-:W-:Y:S01]  /*47c0*/  LOP3.LUT R20, R77, 0x7ffffffc, RZ, 0xc0, !PT ;  /* 0x7ffffffc4d147812 */ /* 0x000fe200078ec0ff */
[----:B------:R-:W0:Y:S02]  /*47d0*/  SHFL.IDX PT, R83, R72, RZ, 0x1c1f ;  /* 0x001c1fff48537589 */ /* 0x000e2400000e0000 */
[----:B------:R-:W-:Y:S02]  /*47e0*/  VIADD R73, R21, 0x61 ;  /* 0x0000006115497836 */ /* 0x000fe40000000000 */
[----:B------:R-:W-:Y:S01]  /*47f0*/  IMAD.IADD R20, R75, 0x1, -R20 ;  /* 0x000000014b147824 */ /* 0x000fe200078e0a14 */
[----:B------:R-:W-:-:S03]  /*4800*/  ISETP.GE.AND P2, PT, R13, 0x1, PT ;  /* 0x000000010d00780c */ /* 0x000fc60003f46270 */
[C---:B------:R-:W-:Y:S02]  /*4810*/  IMAD R73, R20.reuse, -0x2, R73 ;  /* 0xfffffffe14497824 */ /* 0x040fe400078e0249 */
[----:B------:R-:W-:Y:S02]  /*4820*/  VIADD R21, R21, 0x60 ;  /* 0x0000006015157836 */ /* 0x000fe40000000000 */
[----:B------:R-:W-:Y:S01]  /*4830*/  IMAD.IADD R74, R73, 0x1, -R8 ;  /* 0x00000001494a7824 */ /* 0x000fe200078e0a08 */
[----:B------:R-:W-:Y:S01]  /*4840*/  LOP3.LUT R73, RZ, R10, RZ, 0x33, !PT ;  /* 0x0000000aff497212 */ /* 0x000fe200078e33ff */
[----:B------:R-:W-:Y:S02]  /*4850*/  IMAD R76, R20, -0x2, R21 ;  /* 0xfffffffe144c7824 */ /* 0x000fe400078e0215 */
[----:B------:R-:W-:Y:S02]  /*4860*/  IMAD.IADD R79, R74, 0x1, R11 ;  /* 0x000000014a4f7824 */ /* 0x000fe400078e020b */
[----:B------:R-:W-:-:S02]  /*4870*/  IMAD.U32 R81, RZ, RZ, UR4 ;  /* 0x00000004ff517e24 */ /* 0x000fc4000f8e00ff */
[----:B------:R-:W-:Y:S02]  /*4880*/  IMAD.IADD R74, R74, 0x1, R73 ;  /* 0x000000014a4a7824 */ /* 0x000fe400078e0249 */
[----:B------:R-:W-:Y:S02]  /*4890*/  VIADD R80, R12, UR4 ;  /* 0x000000040c507c36 */ /* 0x000fe40008000000 */
[----:B------:R-:W-:Y:S01]  /*48a0*/  IMAD R81, R20, -0x2, R81 ;  /* 0xfffffffe14517824 */ /* 0x000fe200078e0251 */
[----:B0-----:R-:W-:Y:S01]  /*48b0*/  VIADDMNMX R10, R83, R79, R76, PT ;  /* 0x0000004f530a7246 */ /* 0x001fe2000380014c */
[----:B------:R-:W-:Y:S01]  /*48c0*/  IMAD.IADD R11, R74, 0x1, R83 ;  /* 0x000000014a0b7824 */ /* 0x000fe200078e0253 */
[----:B------:R-:W-:Y:S06]  /*48d0*/  @!P2 BRA `(.L_x_3238) ;  /* 0x000000000044a947 */ /* 0x000fec0003800000 */
        /* <DEDUP_REMOVED lines=10> */
.L_x_3240:
[----:B------:R-:W-:-:S13]  /*4980*/  ISETP.NE.AND P1, PT, R13, 0x1, PT ;  /* 0x000000010d00780c */ /* 0x000fda0003f25270 */
[----:B------:R-:W-:-:S05]  /*4990*/  @P1 IMAD.HI.U32 R20, R12, R14, RZ ;  /* 0x0000000e0c141227 */ /* 0x000fca00078e00ff */
[----:B------:R-:W-:-:S07]  /*49a0*/  @P1 SHF.R.U32.HI R12, RZ, R15, R20 ;  /* 0x0000000fff0c1219 */ /* 0x000fce0000011614 */
.L_x_3241:
[----:B------:R-:W-:Y:S05]  /*49b0*/  BSYNC B1 ;  /* 0x0000000000017941 */ /* 0x000fea0003800000 */
.L_x_3239:
[----:B------:R-:W-:-:S05]  /*49c0*/  IMAD R12, R12, R13, R81 ;  /* 0x0000000d0c0c7224 */ /* 0x000fca00078e0251 */
[----:B------:R-:W-:Y:S02]  /*49d0*/  VIMNMX R11, R11, R12, !PT ;  /* 0x0000000c0b0b7248 */ /* 0x000fe40007fe0100 */
[----:B------:R-:W-:-:S07]  /*49e0*/  VIADDMNMX R10, R12, R13, R10, PT ;  /* 0x0000000d0c0a7246 */ /* 0x000fce000380010a */
.L_x_3238:
[----:B------:R-:W-:Y:S05]  /*49f0*/  BSYNC B0 ;  /* 0x0000000000007941 */ /* 0x000fea0003800000 */
.L_x_3237:
[C---:B------:R-:W-:Y:S01]  /*4a00*/  ISETP.GE.AND P1, PT, R80.reuse, 0x2, PT ;  /* 0x000000025000780c */ /* 0x040fe20003f26270 */
[----:B------:R-:W-:Y:S01]  /*4a10*/  BSSY B0, `(.L_x_3242) ;  /* 0x0000089000007945 */ /* 0x000fe20003800000 */
[C---:B------:R-:W-:Y:S02]  /*4a20*/  ISETP.GE.AND P5, PT, R80.reuse, 0xa, PT ;  /* 0x0000000a5000780c */ /* 0x040fe40003fa6270 */
[----:B------:R-:W-:Y:S02]  /*4a30*/  ISETP.GT.AND P3, PT, R11, 0x1, !P1 ;  /* 0x000000010b00780c */ /* 0x000fe40004f64270 */
[----:B------:R-:W-:Y:S02]  /*4a40*/  ISETP.GE.AND P2, PT, R80, 0x9, PT ;  /* 0x000000095000780c */ /* 0x000fe40003f46270 */
[----:B------:R-:W-:Y:S02]  /*4a50*/  ISETP.LT.OR P3, PT, R10, 0x2, P3 ;  /* 0x000000020a00780c */ /* 0x000fe40001f61670 */
[----:B------:R-:W-:-:S02]  /*4a60*/  P2R R20, PR, RZ, 0x20 ;  /* 0x00000020ff147803 */ /* 0x000fc40000000000 */
[----:B------:R-:W-:Y:S02]  /*4a70*/  FSEL R73, R25, -INF , !P3 ;  /* 0xff80000019497808 */ /* 0x000fe40005800000 */
[C---:B------:R-:W-:Y:S01]  /*4a80*/  ISETP.GT.AND P3, PT, R11.reuse, 0x9, !P5 ;  /* 0x000000090b00780c */ /* 0x040fe20006f64270 */
[----:B------:R-:W0:Y:S01]  /*4a90*/  SHFL.IDX PT, R25, R72, 0x1, 0x1c1f ;  /* 0x003c1f0048197f89 */ /* 0x000e2200000e0000 */
        /* <DEDUP_REMOVED lines=121> */
.L_x_3245:
[----:B------:R-:W-:-:S13]  /*5230*/  ISETP.NE.AND P6, PT, R13, 0x1, PT ;  /* 0x000000010d00780c */ /* 0x000fda0003fc5270 */
[----:B------:R-:W-:-:S05]  /*5240*/  @P6 IMAD.HI.U32 R14, R8, R14, RZ ;  /* 0x0000000e080e6227 */ /* 0x000fca00078e00ff */
[----:B------:R-:W-:-:S07]  /*5250*/  @P6 SHF.R.U32.HI R8, RZ, R15, R14 ;  /* 0x0000000fff086219 */ /* 0x000fce000001160e */
.L_x_3246:
[----:B------:R-:W-:Y:S05]  /*5260*/  BSYNC B1 ;  /* 0x0000000000017941 */ /* 0x000fea0003800000 */
.L_x_3244:
[----:B------:R-:W-:-:S05]  /*5270*/  IMAD R8, R8, R13, R81 ;  /* 0x0000000d08087224 */ /* 0x000fca00078e0251 */
[----:B------:R-:W-:Y:S02]  /*5280*/  VIADDMNMX R10, R8, R13, R10, PT ;  /* 0x0000000d080a7246 */ /* 0x000fe4000380010a */
[----:B------:R-:W-:-:S07]  /*5290*/  VIMNMX R11, R11, R8, !PT ;  /* 0x000000080b0b7248 */ /* 0x000fce0007fe0100 */
.L_x_3243:
[----:B------:R-:W-:Y:S05]  /*52a0*/  BSYNC B0 ;  /* 0x0000000000007941 */ /* 0x000fea0003800000 */
.L_x_3242:
        /* <DEDUP_REMOVED lines=13> */
[----:B------:R-:W5:Y:S01]  /*5380*/  LDL R30, [R1+0x298] ;  /* 0x00029800011e7983 */ /* 0x000f620000100800 */
[----:B------:R-:W-:Y:S02]  /*5390*/  ISETP.LT.OR P1, PT, R10, 0xa, P1 ;  /* 0x0000000a0a00780c */ /* 0x000fe40000f21670 */
[----:B------:R-:W-:Y:S01]  /*53a0*/  ISETP.NE.AND P6, PT, R36, RZ, PT ;  /* 0x000000ff2400720c */ /* 0x000fe20003fc5270 */
[----:B------:R-:W5:Y:S01]  /*53b0*/  LDL R32, [R1+0x270] ;  /* 0x0002700001207983 */ /* 0x000f620000100800 */
[----:B------:R-:W-:-:S02]  /*53c0*/  FSEL R140, R31, -INF , !P1 ;  /* 0xff8000001f8c7808 */ /* 0x000fc40004800000 */
[----:B------:R-:W-:Y:S01]  /*53d0*/  ISETP.NE.AND P1, PT, R28, RZ, PT ;  /* 0x000000ff1c00720c */ /* 0x000fe20003f25270 */
[----:B------:R-:W5:Y:S01]  /*53e0*/  LDL R36, [R1+0x2a4] ;  /* 0x0002a40001247983 */ /* 0x000f620000100800 */
[----:B------:R-:W-:Y:S02]  /*53f0*/  FMNMX.FTZ R8, R77, R73, !PT ;  /* 0x000000494d087209 */ /* 0x000fe40007810000 */
[----:B------:R-:W-:Y:S01]  /*5400*/  ISETP.GT.AND P1, PT, R11, 0x10, !P1 ;  /* 0x000000100b00780c */ /* 0x000fe20004f24270 */
[----:B------:R-:W5:Y:S01]  /*5410*/  LDL R28, [R1+0x2a8] ;  /* 0x0002a800011c7983 */ /* 0x000f620000100800 */
[----:B------:R-:W-:Y:S02]  /*5420*/  FMNMX.FTZ R8, R153, R8, !PT ;  /* 0x0000000899087209 */ /* 0x000fe40007810000 */
[----:B------:R-:W-:Y:S01]  /*5430*/  ISETP.LT.OR P1, PT, R10, 0x11, P1 ;  /* 0x000000110a00780c */ /* 0x000fe20000f21670 */
[----:B------:R-:W5:Y:S01]  /*5440*/  LDL R31, [R1+0x400] ;  /* 0x00040000011f7983 */ /* 0x000f620000100800 */
[----:B------:R-:W-:-:S02]  /*5450*/  FMNMX.FTZ R8, R135, R8, !PT ;  /* 0x0000000887087209 */ /* 0x000fc40007810000 */
[----:B------:R-:W-:Y:S01]  /*5460*/  FSEL R74, R34, -INF , !P1 ;  /* 0xff800000224a7808 */ /* 0x000fe20004800000 */
[----:B------:R0:W-:Y:S01]  /*5470*/  BAR.SYNC.DEFER_BLOCKING R78, 0x100 ;  /* 0x0004004e0000751d */ /* 0x0001e20000010000 */
[----:B------:R-:W-:Y:S02]  /*5480*/  ISETP.NE.AND P1, PT, R29, RZ, PT ;  /* 0x000000ff1d00720c */ /* 0x000fe40003f25270 */
[----:B------:R-:W-:Y:S02]  /*5490*/  FMNMX.FTZ R8, R151, R8, !PT ;  /* 0x0000000897087209 */ /* 0x000fe40007810000 */
[----:B------:R-:W-:Y:S02]  /*54a0*/  ISETP.GT.AND P1, PT, R11, 0x11, !P1 ;  /* 0x000000110b00780c */ /* 0x000fe40004f24270 */
[----:B------:R-:W-:Y:S01]  /*54b0*/  FMNMX.FTZ R8, R75, R8, !PT ;  /* 0x000000084b087209 */ /* 0x000fe20007810000 */
[----:B------:R-:W5:Y:S01]  /*54c0*/  LDL R34, [R1+0x2b4] ;  /* 0x0002b40001227983 */ /* 0x000f620000100800 */
[----:B------:R-:W-:-:S02]  /*54d0*/  ISETP.LT.OR P1, PT, R10, 0x12, P1 ;  /* 0x000000120a00780c */ /* 0x000fc40000f21670 */
[----:B------:R-:W-:Y:S01]  /*54e0*/  FMNMX.FTZ R8, R149, R8, !PT ;  /* 0x0000000895087209 */ /* 0x000fe20007810000 */
[----:B------:R-:W5:Y:S01]  /*54f0*/  LDL R29, [R1+0x250] ;  /* 0x00025000011d7983 */ /* 0x000f620000100800 */
[----:B------:R-:W-:Y:S02]  /*5500*/  FSEL R138, R35, -INF , !P1 ;  /* 0xff800000238a7808 */ /* 0x000fe40004800000 */
[----:B------:R-:W-:Y:S01]  /*5510*/  ISETP.GT.AND P1, PT, R11, 0x18, !P2 ;  /* 0x000000180b00780c */ /* 0x000fe20005724270 */
[----:B------:R-:W5:Y:S01]  /*5520*/  LDL R35, [R1+0x3e4] ;  /* 0x0003e40001237983 */ /* 0x000f620000100800 */
[----:B------:R-:W-:Y:S02]  /*5530*/  ISETP.NE.AND P2, PT, R56, RZ, PT ;  /* 0x000000ff3800720c */ /* 0x000fe40003f45270 */
[----:B------:R-:W-:Y:S01]  /*5540*/  ISETP.LT.OR P1, PT, R10, 0x19, P1 ;  /* 0x000000190a00780c */ /* 0x000fe20000f21670 */
[----:B------:R-:W5:Y:S01]  /*5550*/  LDL R56, [R1+0x28c] ;  /* 0x00028c0001387983 */ /* 0x000f620000100800 */
[----:B------:R-:W-:-:S02]  /*5560*/  FMNMX.FTZ R8, R37, R8, !PT ;  /* 0x0000000825087209 */ /* 0x000fc40007810000 */
[----:B------:R-:W-:Y:S01]  /*5570*/  FSEL R76, R38, -INF , !P1 ;  /* 0xff800000264c7808 */ /* 0x000fe20004800000 */
[----:B------:R-:W5:Y:S01]  /*5580*/  LDL R129, [R1+0x2c4] ;  /* 0x0002c40001817983 */ /* 0x000f620000100800 */
[----:B------:R-:W-:Y:S02]  /*5590*/  ISETP.GT.AND P1, PT, R11, 0x19, !P6 ;  /* 0x000000190b00780c */ /* 0x000fe40007724270 */
[----:B------:R-:W-:Y:S01]  /*55a0*/  ISETP.NE.AND P6, PT, R12, RZ, PT ;  /* 0x000000ff0c00720c */ /* 0x000fe20003fc5270 */
[----:B------:R-:W5:Y:S01]  /*55b0*/  LDL R38, [R1+0x294] ;  /* 0x0002940001267983 */ /* 0x000f620000100800 */
[----:B------:R-:W-:Y:S02]  /*55c0*/  ISETP.LT.OR P1, PT, R10, 0x1a, P1 ;  /* 0x0000001a0a00780c */ /* 0x000fe40000f21670 */
[----:B------:R-:W-:Y:S01]  /*55d0*/  FMNMX.FTZ R8, R147, R8, !PT ;  /* 0x0000000893087209 */ /* 0x000fe20007810000 */
        /* <DEDUP_REMOVED lines=12> */
[----:B------:R-:W5:Y:S01]  /*56a0*/  LDL R124, [R1+0x2dc] ;  /* 0x0002dc00017c7983 */ /* 0x000f620000100800 */
[----:B------:R-:W-:Y:S02]  /*56b0*/  ISETP.NE.AND P1, PT, R40, RZ, PT ;  /* 0x000000ff2800720c */ /* 0x000fe40003f25270 */
[----:B------:R-:W-:Y:S01]  /*56c0*/  FMNMX.FTZ R8, R173, R8, !PT ;  /* 0x00000008ad087209 */ /* 0x000fe20007810000 */
[----:B------:R-:W5:Y:S01]  /*56d0*/  LDL R40, [R1+0x264] ;  /* 0x0002640001287983 */ /* 0x000f620000100800 */
[----:B------:R-:W-:Y:S02]  /*56e0*/  ISETP.GT.AND P1, PT, R11, 0x21, !P1 ;  /* 0x000000210b00780c */ /* 0x000fe40004f24270 */
[----:B------:R-:W-:Y:S01]  /*56f0*/  FMNMX.FTZ R8, R49, R8, !PT ;  /* 0x0000000831087209 */ /* 0x000fe20007810000 */
[----:B------:R-:W5:Y:S01]  /*5700*/  LDL R123, [R1+0x2e0] ;  /* 0x0002e000017b7983 */ /* 0x000f620000100800 */
[----:B------:R-:W-:-:S02]  /*5710*/  ISETP.LT.OR P1, PT, R10, 0x22, P1 ;  /* 0x000000220a00780c */ /* 0x000fc40000f21670 */
[----:B------:R-:W-:Y:S01]  /*5720*/  FMNMX.FTZ R8, R175, R8, !PT ;  /* 0x00000008af087209 */ /* 0x000fe20007810000 */
[----:B------:R-:W5:Y:S01]  /*5730*/  LDL R122, [R1+0x2e4] ;  /* 0x0002e400017a7983 */ /* 0x000f620000100800 */
[----:B------:R-:W-:Y:S02]  /*5740*/  FSEL R80, R43, -INF , !P1 ;  /* 0xff8000002b507808 */ /* 0x000fe40004800000 */
[----:B------:R-:W-:Y:S01]  /*5750*/  ISETP.NE.AND P1, PT, R83, RZ, PT ;  /* 0x000000ff5300720c */ /* 0x000fe20003f25270 */
[----:B------:R-:W5:Y:S01]  /*5760*/  LDL R43, [R1+0x210] ;  /* 0x00021000012b7983 */ /* 0x000f620000100800 */
[----:B------:R-:W-:Y:S02]  /*5770*/  FMNMX.FTZ R8, R53, R8, !PT ;  /* 0x0000000835087209 */ /* 0x000fe40007810000 */
[----:B------:R-:W-:Y:S01]  /*5780*/  ISETP.GT.AND P1, PT, R11, 0x28, !P1 ;  /* 0x000000280b00780c */ /* 0x000fe20004f24270 */
[----:B------:R-:W5:Y:S01]  /*5790*/  LDL R121, [R1+0x2e8] ;  /* 0x0002e80001797983 */ /* 0x000f620000100800 */
[----:B------:R-:W-:-:S02]  /*57a0*/  FMNMX.FTZ R8, R167, R8, !PT ;  /* 0x00000008a7087209 */ /* 0x000fc40007810000 */
[----:B------:R-:W-:Y:S01]  /*57b0*/  ISETP.LT.OR P1, PT, R10, 0x29, P1 ;  /* 0x000000290a00780c */ /* 0x000fe20000f21670 */
[----:B------:R-:W5:Y:S01]  /*57c0*/  LDL R120, [R1+0x2f0] ;  /* 0x0002f00001787983 */ /* 0x000f620000100800 */
[----:B------:R-:W-:Y:S02]  /*57d0*/  FMNMX.FTZ R8, R57, R8, !PT ;  /* 0x0000000839087209 */ /* 0x000fe40007810000 */
[----:B------:R-:W-:Y:S01]  /*57e0*/  FSEL R134, R46, -INF , !P1 ;  /* 0xff8000002e867808 */ /* 0x000fe20004800000 */
[----:B------:R-:W5:Y:S01]  /*57f0*/  LDL R119, [R1+0x2f4] ;  /* 0x0002f40001777983 */ /* 0x000f620000100800 */
[----:B------:R-:W-:Y:S02]  /*5800*/  ISETP.NE.AND P1, PT, R44, RZ, PT ;  /* 0x000000ff2c00720c */ /* 0x000fe40003f25270 */
[----:B------:R-:W-:Y:S01]  /*5810*/  FMNMX.FTZ R8, R165, R8, !PT ;  /* 0x00000008a5087209 */ /* 0x000fe20007810000 */
[----:B------:R-:W5:Y:S01]  /*5820*/  LDL R46, [R1+0x2b0] ;  /* 0x0002b000012e7983 */ /* 0x000f620000100800 */
[----:B------:R-:W-:-:S02]  /*5830*/  ISETP.GT.AND P1, PT, R11, 0x29, !P1 ;  /* 0x000000290b00780c */ /* 0x000fc40004f24270 */
[----:B------:R-:W-:Y:S01]  /*5840*/  FMNMX.FTZ R8, R61, R8, !PT ;  /* 0x000000083d087209 */ /* 0x000fe20007810000 */
[----:B------:R-:W5:Y:S01]  /*5850*/  LDL R44, [R1+0x2b8] ;  /* 0x0002b800012c7983 */ /* 0x000f620000100800 */
[----:B------:R-:W-:Y:S02]  /*5860*/  ISETP.LT.OR P1, PT, R10, 0x2a, P1 ;  /* 0x0000002a0a00780c */ /* 0x000fe40000f21670 */
[----:B------:R-:W-:Y:S01]  /*5870*/  FMNMX.FTZ R8, R33, R8, !PT ;  /* 0x0000000821087209 */ /* 0x000fe20007810000 */
[----:B------:R-:W5:Y:S01]  /*5880*/  LDL R118, [R1+0x2f8] ;  /* 0x0002f80001767983 */ /* 0x000f620000100800 */
[----:B------:R-:W-:Y:S02]  /*5890*/  FSEL R82, R47, -INF , !P1 ;  /* 0xff8000002f527808 */ /* 0x000fe40004800000 */
[----:B------:R-:W-:Y:S01]  /*58a0*/  ISETP.NE.AND P1, PT, R84, RZ, PT ;  /* 0x000000ff5400720c */ /* 0x000fe20003f25270 */
[----:B------:R-:W5:Y:S01]  /*58b0*/  LDL R117, [R1+0x2fc] ;  /* 0x0002fc0001757983 */ /* 0x000f620000100800 */
[----:B------:R-:W-:-:S02]  /*58c0*/  ISETP.GT.AND P3, PT, R11, 0x50, !P3 ;  /* 0x000000500b00780c */ /* 0x000fc40005f64270 */
[----:B------:R-:W-:Y:S01]  /*58d0*/  ISETP.GT.AND P1, PT, R11, 0x30, !P1 ;  /* 0x000000300b00780c */ /* 0x000fe20004f24270 */
[----:B------:R-:W5:Y:S01]  /*58e0*/  LDL R116, [R1+0x300] ;  /* 0x0003000001747983 */ /* 0x000f620000100800 */
[----:B------:R-:W-:Y:S02]  /*58f0*/  FMNMX.FTZ R8, R65, R8, !PT ;  /* 0x0000000841087209 */ /* 0x000fe40007810000 */
[----:B------:R-:W-:Y:S01]  /*5900*/  ISETP.LT.OR P1, PT, R10, 0x31, P1 ;  /* 0x000000310a00780c */ /* 0x000fe20000f21670 */
[----:B------:R-:W5:Y:S01]  /*5910*/  LDL R39, [R1+0x304] ;  /* 0x0003040001277983 */ /* 0x000f620000100800 */
[----:B------:R-:W-:Y:S02]  /*5920*/  ISETP.GT.AND P4, PT, R11, 0x51, !P4 ;  /* 0x000000510b00780c */ /* 0x000fe40006784270 */
[----:B------:R-:W-:Y:S01]  /*5930*/  FSEL R216, R50, -INF , !P1 ;  /* 0xff80000032d87808 */ /* 0x000fe20004800000 */
[----:B------:R-:W5:Y:S01]  /*5940*/  LDL R115, [R1+0x308] ;  /* 0x0003080001737983 */ /* 0x000f620000100800 */
[----:B------:R-:W-:-:S02]  /*5950*/  ISETP.NE.AND P1, PT, R48, RZ, PT ;  /* 0x000000ff3000720c */ /* 0x000fc40003f25270 */
[C---:B------:R-:W-:Y:S01]  /*5960*/  ISETP.LT.OR P3, PT, R10.reuse, 0x51, P3 ;  /* 0x000000510a00780c */ /* 0x040fe20001f61670 */
[----:B------:R-:W5:Y:S01]  /*5970*/  LDL R50, [R1+0x2a0] ;  /* 0x0002a00001327983 */ /* 0x000f620000100800 */
[----:B------:R-:W-:Y:S02]  /*5980*/  ISETP.GT.AND P1, PT, R11, 0x31, !P1 ;  /* 0x000000310b00780c */ /* 0x000fe40004f24270 */
[----:B------:R-:W-:Y:S01]  /*5990*/  FMNMX.FTZ R8, R21, R8, !PT ;  /* 0x0000000815087209 */ /* 0x000fe20007810000 */
[----:B------:R-:W5:Y:S01]  /*59a0*/  LDL R48, [R1+0x2ac] ;  /* 0x0002ac0001307983 */ /* 0x000f620000100800 */
[----:B------:R-:W-:Y:S02]  /*59b0*/  ISETP.LT.OR P1, PT, R10, 0x32, P1 ;  /* 0x000000320a00780c */ /* 0x000fe40000f21670 */
[----:B------:R-:W-:Y:S01]  /*59c0*/  ISETP.GT.AND P5, PT, R11, 0x58, !P5 ;  /* 0x000000580b00780c */ /* 0x000fe20006fa4270 */
[----:B------:R-:W5:Y:S01]  /*59d0*/  LDL R114, [R1+0x30c] ;  /* 0x00030c0001727983 */ /* 0x000f620000100800 */
[----:B------:R-:W-:-:S02]  /*59e0*/  FSEL R84, R51, -INF , !P1 ;  /* 0xff80000033547808 */ /* 0x000fc40004800000 */
[----:B------:R-:W-:Y:S01]  /*59f0*/  ISETP.NE.AND P1, PT, R85, RZ, PT ;  /* 0x000000ff5500720c */ /* 0x000fe20003f25270 */
[----:B------:R-:W5:Y:S01]  /*5a00*/  LDL R113, [R1+0x310] ;  /* 0x0003100001717983 */ /* 0x000f620000100800 */
[----:B------:R-:W-:Y:S02]  /*5a10*/  ISETP.LT.OR P4, PT, R10, 0x52, P4 ;  /* 0x000000520a00780c */ /* 0x000fe40002781670 */
[----:B------:R-:W-:Y:S01]  /*5a20*/  ISETP.GT.AND P1, PT, R11, 0x38, !P1 ;  /* 0x000000380b00780c */ /* 0x000fe20004f24270 */
[----:B------:R-:W5:Y:S01]  /*5a30*/  LDL R112, [R1+0x314] ;  /* 0x0003140001707983 */ /* 0x000f620000100800 */
[----:B------:R-:W-:Y:S02]  /*5a40*/  FSEL R92, R66, -INF , !P3 ;  /* 0xff800000425c7808 */ /* 0x000fe40005800000 */
[----:B------:R-:W-:Y:S01]  /*5a50*/  ISETP.LT.OR P1, PT, R10, 0x39, P1 ;  /* 0x000000390a00780c */ /* 0x000fe20000f21670 */
[----:B------:R-:W5:Y:S01]  /*5a60*/  LDL R66, [R1+0x278] ;  /* 0x0002780001427983 */ /* 0x000f620000100800 */
[----:B------:R-:W-:-:S02]  /*5a70*/  FMNMX.FTZ R8, R69, R8, !PT ;  /* 0x0000000845087209 */ /* 0x000fc40007810000 */
[----:B------:R-:W-:Y:S01]  /*5a80*/  FSEL R218, R54, -INF , !P1 ;  /* 0xff80000036da7808 */ /* 0x000fe20004800000 */
[----:B------:R-:W5:Y:S01]  /*5a90*/  LDL R111, [R1+0x318] ;  /* 0x00031800016f7983 */ /* 0x000f620000100800 */
[----:B------:R-:W-:Y:S02]  /*5aa0*/  ISETP.NE.AND P1, PT, R52, RZ, PT ;  /* 0x000000ff3400720c */ /* 0x000fe40003f25270 */
[C---:B------:R-:W-:Y:S01]  /*5ab0*/  ISETP.LT.OR P5, PT, R10.reuse, 0x59, P5 ;  /* 0x000000590a00780c */ /* 0x040fe20002fa1670 */
[----:B------:R-:W5:Y:S01]  /*5ac0*/  LDL R54, [R1+0x290] ;  /* 0x0002900001367983 */ /* 0x000f620000100800 */
[----:B------:R-:W-:Y:S02]  /*5ad0*/  ISETP.GT.AND P1, PT, R11, 0x39, !P1 ;  /* 0x000000390b00780c */ /* 0x000fe40004f24270 */
[----:B------:R-:W-:Y:S01]  /*5ae0*/  FSEL R94, R67, -INF , !P4 ;  /* 0xff800000435e7808 */ /* 0x000fe20006000000 */
[----:B------:R-:W5:Y:S01]  /*5af0*/  LDL R52, [R1+0x29c] ;  /* 0x00029c0001347983 */ /* 0x000f620000100800 */
[----:B------:R-:W-:-:S02]  /*5b00*/  ISETP.LT.OR P1, PT, R10, 0x3a, P1 ;  /* 0x0000003a0a00780c */ /* 0x000fc40000f21670 */
[----:B------:R-:W-:Y:S01]  /*5b10*/  FSEL R96, R70, -INF , !P5 ;  /* 0xff80000046607808 */ /* 0x000fe20006800000 */
[----:B------:R-:W5:Y:S01]  /*5b20*/  LDL R110, [R1+0x31c] ;  /* 0x00031c00016e7983 */ /* 0x000f620000100800 */
[----:B------:R-:W-:Y:S02]  /*5b30*/  FSEL R86, R55, -INF , !P1 ;  /* 0xff80000037567808 */ /* 0x000fe40004800000 */
[----:B------:R-:W-:Y:S01]  /*5b40*/  ISETP.NE.AND P1, PT, R87, RZ, PT ;  /* 0x000000ff5700720c */ /* 0x000fe20003f25270 */
[----:B------:R-:W5:Y:S03]  /*5b50*/  LDL R70, [R1+0x284] ;  /* 0x0002840001467983 */ /* 0x000f660000100800 */
[C---:B------:R-:W-:Y:S01]  /*5b60*/  ISETP.GT.AND P1, PT, R11.reuse, 0x40, !P1 ;  /* 0x000000400b00780c */ /* 0x040fe20004f24270 */
[----:B------:R-:W5:Y:S03]  /*5b70*/  LDL R109, [R1+0x324] ;  /* 0x00032400016d7983 */ /* 0x000f660000100800 */
[----:B------:R-:W-:Y:S01]  /*5b80*/  ISETP.LT.OR P1, PT, R10, 0x41, P1 ;  /* 0x000000410a00780c */ /* 0x000fe20000f21670 */
[----:B------:R-:W5:Y:S03]  /*5b90*/  LDL R108, [R1+0x328] ;  /* 0x00032800016c7983 */ /* 0x000f660000100800 */
[----:B------:R-:W-:Y:S01]  /*5ba0*/  FSEL R168, R58, -INF , !P1 ;  /* 0xff8000003aa87808 */ /* 0x000fe20004800000 */
[----:B------:R-:W5:Y:S01]  /*5bb0*/  LDL R107, [R1+0x32c] ;  /* 0x00032c00016b7983 */ /* 0x000f620000100800 */
[----:B------:R-:W-:-:S02]  /*5bc0*/  ISETP.GT.AND P1, PT, R11, 0x41, !P2 ;  /* 0x000000410b00780c */ /* 0x000fc40005724270 */
[----:B------:R-:W-:Y:S01]  /*5bd0*/  ISETP.NE.AND P2, PT, R60, RZ, PT ;  /* 0x000000ff3c00720c */ /* 0x000fe20003f45270 */
[----:B------:R-:W5:Y:S01]  /*5be0*/  LDL R58, [R1+0x280] ;  /* 0x00028000013a7983 */ /* 0x000f620000100800 */
[C---:B------:R-:W-:Y:S02]  /*5bf0*/  ISETP.LT.OR P1, PT, R10.reuse, 0x42, P1 ;  /* 0x000000420a00780c */ /* 0x040fe40000f21670 */
[----:B------:R-:W-:Y:S01]  /*5c00*/  ISETP.GT.AND P2, PT, R11, 0x49, !P2 ;  /* 0x000000490b00780c */ /* 0x000fe20005744270 */
[----:B------:R-:W5:Y:S01]  /*5c10*/  LDL R60, [R1+0x268] ;  /* 0x00026800013c7983 */ /* 0x000f620000100800 */
[----:B------:R-:W-:Y:S02]  /*5c20*/  FSEL R88, R59, -INF , !P1 ;  /* 0xff8000003b587808 */ /* 0x000fe40004800000 */
[----:B------:R-:W-:Y:S01]  /*5c30*/  ISETP.GT.AND P1, PT, R11, RZ, !P6 ;  /* 0x000000ff0b00720c */ /* 0x000fe20007724270 */
[----:B------:R-:W5:Y:S01]  /*5c40*/  LDL R106, [R1+0x330] ;  /* 0x00033000016a7983 */ /* 0x000f620000100800 */
[----:B------:R-:W-:-:S02]  /*5c50*/  ISETP.LT.OR P2, PT, R10, 0x4a, P2 ;  /* 0x0000004a0a00780c */ /* 0x000fc40001741670 */
[----:B------:R-:W-:Y:S01]  /*5c60*/  ISETP.LT.OR P1, PT, R10, 0x1, P1 ;  /* 0x000000010a00780c */ /* 0x000fe20000f21670 */
[----:B------:R-:W5:Y:S01]  /*5c70*/  LDL R105, [R1+0x334] ;  /* 0x0003340001697983 */ /* 0x000f620000100800 */
[----:B------:R-:W-:Y:S02]  /*5c80*/  FSEL R90, R63, -INF , !P2 ;  /* 0xff8000003f5a7808 */ /* 0x000fe40005000000 */
        /* <DEDUP_REMOVED lines=12> */
[----:B------:R-:W-:Y:S01]  /*5d50*/  FMNMX.FTZ R9, R74, R9, !PT ;  /* 0x000000094a097209 */ /* 0x000fe20007810000 */
[----:B------:R-:W5:Y:S01]  /*5d60*/  LDL R62, [R1+0x26c] ;  /* 0x00026c00013e7983 */ /* 0x000f620000100800 */
[----:B------:R-:W-:-:S02]  /*5d70*/  ISETP.NE.AND P6, PT, R24, RZ, PT ;  /* 0x000000ff1800720c */ /* 0x000fc40003fc5270 */
[----:B------:R-:W-:Y:S01]  /*5d80*/  FMNMX.FTZ R9, R138, R9, !PT ;  /* 0x000000098a097209 */ /* 0x000fe20007810000 */
[----:B------:R-:W5:Y:S01]  /*5d90*/  LDL.64 R24, [R1+0xa8] ;  /* 0x0000a80001187983 */ /* 0x000f620000100a00 */
[----:B------:R-:W-:Y:S02]  /*5da0*/  ISETP.GT.AND P6, PT, R11, 0x59, !P6 ;  /* 0x000000590b00780c */ /* 0x000fe400077c4270 */
[----:B------:R-:W-:Y:S01]  /*5db0*/  FMNMX.FTZ R9, R76, R9, !PT ;  /* 0x000000094c097209 */ /* 0x000fe20007810000 */
[----:B------:R-:W1:Y:S01]  /*5dc0*/  SHFL.BFLY PT, R11, R8, 0x2, 0x1f ;  /* 0x0c401f00080b7f89 */ /* 0x000e6200000e0000 */
[----:B------:R-:W-:Y:S02]  /*5dd0*/  ISETP.LT.OR P6, PT, R10, 0x5a, P6 ;  /* 0x0000005a0a00780c */ /* 0x000fe400037c1670 */
[----:B------:R-:W-:Y:S01]  /*5de0*/  FMNMX.FTZ R9, R132, R9, !PT ;  /* 0x0000000984097209 */ /* 0x000fe20007810000 */
[----:B------:R-:W5:Y:S01]  /*5df0*/  LDL R101, [R1+0x348] ;  /* 0x0003480001657983 */ /* 0x000f620000100800 */
[----:B------:R-:W-:-:S02]  /*5e00*/  FSEL R98, R71, -INF , !P6 ;  /* 0xff80000047627808 */ /* 0x000fc40007000000 */
[----:B------:R-:W-:Y:S01]  /*5e10*/  FMNMX.FTZ R9, R42, R9, !PT ;  /* 0x000000092a097209 */ /* 0x000fe20007810000 */
[----:B------:R-:W5:Y:S03]  /*5e20*/  LDL R100, [R1+0x34c] ;  /* 0x00034c0001647983 */ /* 0x000f660000100800 */
        /* <DEDUP_REMOVED lines=23> */
[----:B0-----:R-:W5:Y:S03]  /*5fa0*/  LDL R78, [R1+0x3b4] ;  /* 0x0003b400014e7983 */ /* 0x001f660000100800 */
[----:B------:R-:W-:Y:S01]  /*5fb0*/  FMNMX.FTZ R9, R94, R9, !PT ;  /* 0x000000095e097209 */ /* 0x000fe20007810000 */
[----:B--2---:R-:W-:Y:S03]  /*5fc0*/  STL [R1+0x274], R64 ;  /* 0x0002744001007387 */ /* 0x004fe60000100800 */
[----:B------:R-:W-:Y:S01]  /*5fd0*/  FMNMX.FTZ R9, R96, R9, !PT ;  /* 0x0000000960097209 */ /* 0x000fe20007810000 */
[----:B---3--:R-:W-:Y:S03]  /*5fe0*/  STL [R1+0x27c], R68 ;  /* 0x00027c4401007387 */ /* 0x008fe60000100800 */
[----:B------:R-:W-:Y:S01]  /*5ff0*/  FMNMX.FTZ R9, R98, R9, !PT ;  /* 0x0000000962097209 */ /* 0x000fe20007810000 */
[----:B----4-:R-:W-:Y:S04]  /*6000*/  STL [R1+0x288], R72 ;  /* 0x0002884801007387 */ /* 0x010fe80000100800 */
[----:B------:R-:W-:Y:S04]  /*6010*/  STL.64 [R1+0x230], R8 ;  /* 0x0002300801007387 */ /* 0x000fe80000100a00 */
[----:B------:R-:W2:Y:S01]  /*6020*/  LDL R13, [R1+0x234] ;  /* 0x00023400010d7983 */ /* 0x000ea20000100800 */
[----:B-1----:R-:W-:-:S03]  /*6030*/  FMNMX.FTZ R10, R8, R11, !PT ;  /* 0x0000000b080a7209 */ /* 0x002fc60007810000 */
[----:B-----5:R0:W-:Y:S04]  /*6040*/  STL [R1+0x2bc], R27 ;  /* 0x0002bc1b01007387 */ /* 0x0201e80000100800 */
[----:B------:R-:W1:Y:S04]  /*6050*/  SHFL.BFLY PT, R11, R10, 0x1, 0x1f ;  /* 0x0c201f000a0b7f89 */ /* 0x000e6800000e0000 */
[----:B------:R3:W-:Y:S04]  /*6060*/  STL [R1+0x2a4], R36 ;  /* 0x0002a42401007387 */ /* 0x0007e80000100800 */
[----:B0-----:R-:W4:Y:S04]  /*6070*/  LDL R27, [R1+0x438] ;  /* 0x00043800011b7983 */ /* 0x001f280000100800 */
[----:B------:R0:W-:Y:S04]  /*6080*/  STL [R1+0x2a8], R28 ;  /* 0x0002a81c01007387 */ /* 0x0001e80000100800 */
[----:B---3--:R-:W3:Y:S04]  /*6090*/  LDL R36, [R1+0x3ac] ;  /* 0x0003ac0001247983 */ /* 0x008ee80000100800 */
[----:B------:R5:W-:Y:S01]  /*60a0*/  STL [R1+0x2b4], R34 ;  /* 0x0002b42201007387 */ /* 0x000be20000100800 */
[----:B-1----:R-:W-:-:S03]  /*60b0*/  FMNMX.FTZ R12, R10, R11, !PT ;  /* 0x0000000b0a0c7209 */ /* 0x002fc60007810000 */
[----:B0-----:R-:W4:Y:S04]  /*60c0*/  LDL R28, [R1+0x3c8] ;  /* 0x0003c800011c7983 */ /* 0x001f280000100800 */
[----:B------:R-:W-:Y:S04]  /*60d0*/  STL [R1+0x230], R12 ;  /* 0x0002300c01007387 */ /* 0x000fe80000100800 */
[----:B------:R-:W3:Y:S04]  /*60e0*/  LDL R14, [R1+0x230] ;  /* 0x00023000010e7983 */ /* 0x000ee80000100800 */
[----:B-----5:R-:W5:Y:S04]  /*60f0*/  LDL R34, [R1+0x41c] ;  /* 0x00041c0001227983 */ /* 0x020f680000100800 */
[----:B------:R0:W-:Y:S04]  /*6100*/  STL [R1+0x270], R32 ;  /* 0x0002702001007387 */ /* 0x0001e80000100800 */
[----:B------:R1:W-:Y:S04]  /*6110*/  STL [R1+0x298], R30 ;  /* 0x0002981e01007387 */ /* 0x0003e80000100800 */
[----:B------:R-:W-:Y:S04]  /*6120*/  STL [R1+0x28c], R56 ;  /* 0x00028c3801007387 */ /* 0x000fe80000100800 */
[----:B0-----:R-:W4:Y:S04]  /*6130*/  LDL R32, [R1+0x2ec] ;  /* 0x0002ec0001207983 */ /* 0x001f280000100800 */
[----:B-1----:R-:W4:Y:S04]  /*6140*/  LDL R30, [R1+0x358] ;  /* 0x00035800011e7983 */ /* 0x002f280000100800 */
[----:B------:R0:W-:Y:S04]  /*6150*/  STL [R1+0x294], R38 ;  /* 0x0002942601007387 */ /* 0x0001e80000100800 */
[----:B------:R1:W-:Y:S04]  /*6160*/  STL [R1+0x264], R40 ;  /* 0x0002642801007387 */ /* 0x0003e80000100800 */
[----:B------:R-:W4:Y:S04]  /*6170*/  LDL R72, [R1+0x3d0] ;  /* 0x0003d00001487983 */ /* 0x000f280000100800 */
[----:B0-----:R-:W4:Y:S04]  /*6180*/  LDL R38, [R1+0x33c] ;  /* 0x00033c0001267983 */ /* 0x001f280000100800 */
[----:B-1----:R-:W4:Y:S04]  /*6190*/  LDL R40, [R1+0x2d4] ;  /* 0x0002d40001287983 */ /* 0x002f280000100800 */
[----:B------:R-:W4:Y:S04]  /*61a0*/  LDL R71, [R1+0x3d4] ;  /* 0x0003d40001477983 */ /* 0x000f280000100800 */
[----:B------:R-:W4:Y:S04]  /*61b0*/  LDL R68, [R1+0x3e0] ;  /* 0x0003e00001447983 */ /* 0x000f280000100800 */
[----:B------:R-:W4:Y:S04]  /*61c0*/  LDL R67, [R1+0x3e8] ;  /* 0x0003e80001437983 */ /* 0x000f280000100800 */
[----:B------:R-:W-:Y:S04]  /*61d0*/  STL [R1+0x2b0], R46 ;  /* 0x0002b02e01007387 */ /* 0x000fe80000100800 */
[----:B------:R-:W-:Y:S04]  /*61e0*/  STL [R1+0x2b8], R44 ;  /* 0x0002b82c01007387 */ /* 0x000fe80000100800 */
[----:B------:R-:W4:Y:S04]  /*61f0*/  LDL R64, [R1+0x3f4] ;  /* 0x0003f40001407983 */ /* 0x000f280000100800 */
[----:B------:R-:W4:Y:S04]  /*6200*/  LDL R63, [R1+0x3f8] ;  /* 0x0003f800013f7983 */ /* 0x000f280000100800 */
[----:B------:R-:W4:Y:S04]  /*6210*/  LDL R59, [R1+0x40c] ;  /* 0x00040c00013b7983 */ /* 0x000f280000100800 */
[----:B------:R-:W4:Y:S04]  /*6220*/  LDL R56, [R1+0x418] ;  /* 0x0004180001387983 */ /* 0x000f280000100800 */
[----:B------:R-:W4:Y:S04]  /*6230*/  LDL R55, [R1+0x420] ;  /* 0x0004200001377983 */ /* 0x000f280000100800 */
[----:B------:R0:W-:Y:S04]  /*6240*/  STL [R1+0x2a0], R50 ;  /* 0x0002a03201007387 */ /* 0x0001e80000100800 */
[----:B------:R1:W-:Y:S04]  /*6250*/  STL [R1+0x2ac], R48 ;  /* 0x0002ac3001007387 */ /* 0x0003e80000100800 */
[----:B------:R-:W4:Y:S04]  /*6260*/  LDL R51, [R1+0x430] ;  /* 0x0004300001337983 */ /* 0x000f280000100800 */
[----:B0-----:R-:W4:Y:S04]  /*6270*/  LDL R50, [R1+0x434] ;  /* 0x0004340001327983 */ /* 0x001f280000100800 */
[----:B-1----:R-:W4:Y:S04]  /*6280*/  LDL R48, [R1+0x440] ;  /* 0x0004400001307983 */ /* 0x002f280000100800 */
[----:B------:R0:W-:Y:S04]  /*6290*/  STL [R1+0x278], R66 ;  /* 0x0002784201007387 */ /* 0x0001e80000100800 */
[----:B------:R-:W4:Y:S04]  /*62a0*/  LDL R47, [R1+0x444] ;  /* 0x00044400012f7983 */ /* 0x000f280000100800 */
[----:B------:R1:W-:Y:S04]  /*62b0*/  STL [R1+0x290], R54 ;  /* 0x0002903601007387 */ /* 0x0003e80000100800 */
[----:B------:R1:W-:Y:S04]  /*62c0*/  STL [R1+0x29c], R52 ;  /* 0x00029c3401007387 */ /* 0x0003e80000100800 */
[----:B0-----:R-:W4:Y:S04]  /*62d0*/  LDL R66, [R1+0x3ec] ;  /* 0x0003ec0001427983 */ /* 0x001f280000100800 */
[----:B------:R0:W-:Y:S04]  /*62e0*/  STL [R1+0x284], R70 ;  /* 0x0002844601007387 */ /* 0x0001e80000100800 */
[----:B-1----:R-:W4:Y:S04]  /*62f0*/  LDL R54, [R1+0x424] ;  /* 0x0004240001367983 */ /* 0x002f280000100800 */
[----:B------:R-:W4:Y:S04]  /*6300*/  LDL R52, [R1+0x42c] ;  /* 0x00042c0001347983 */ /* 0x000f280000100800 */
[----:B0-----:R-:W4:Y:S04]  /*6310*/  LDL R70, [R1+0x3d8] ;  /* 0x0003d80001467983 */ /* 0x001f280000100800 */
[----:B------:R0:W-:Y:S04]  /*6320*/  STL [R1+0x280], R58 ;  /* 0x0002803a01007387 */ /* 0x0001e80000100800 */
[----:B------:R1:W-:Y:S04]  /*6330*/  STL [R1+0x268], R60 ;  /* 0x0002683c01007387 */ /* 0x0003e80000100800 */
[----:B------:R-:W4:Y:S04]  /*6340*/  LDL R46, [R1+0x448] ;  /* 0x00044800012e7983 */ /* 0x000f280000100800 */
[----:B0-----:R-:W4:Y:S04]  /*6350*/  LDL R58, [R1+0x410] ;  /* 0x00041000013a7983 */ /* 0x001f280000100800 */
[----:B-1----:R-:W4:Y:S04]  /*6360*/  LDL R60, [R1+0x408] ;  /* 0x00040800013c7983 */ /* 0x002f280000100800 */
[----:B------:R0:W-:Y:S04]  /*6370*/  STL [R1+0x260], R26 ;  /* 0x0002601a01007387 */ /* 0x0001e80000100800 */
[----:B------:R-:W4:Y:S04]  /*6380*/  LDL R44, [R1+0x450] ;  /* 0x00045000012c7983 */ /* 0x000f280000100800 */
[----:B0-----:R-:W4:Y:S04]  /*6390*/  LDL R26, [R1+0x2c0] ;  /* 0x0002c000011a7983 */ /* 0x001f280000100800 */
[----:B--2---:R-:W0:Y:S02]  /*63a0*/  SHFL.BFLY PT, R8, R13, 0x2, 0x1f ;  /* 0x0c401f000d087f89 */ /* 0x004e2400000e0000 */
[----:B0-----:R-:W-:-:S05]  /*63b0*/  FMNMX.FTZ R9, R8, R13, !PT ;  /* 0x0000000d08097209 */ /* 0x001fca0007810000 */
[----:B------:R-:W0:Y:S01]  /*63c0*/  SHFL.BFLY PT, R8, R9, 0x1, 0x1f ;  /* 0x0c201f0009087f89 */ /* 0x000e2200000e0000 */
[----:B---3--:R-:W-:Y:S01]  /*63d0*/  FMUL.FTZ R10, R29, R14 ;  /* 0x0000000e1d0a7220 */ /* 0x008fe20000410000 */
[----:B------:R-:W-:-:S04]  /*63e0*/  FSETP.NEU.FTZ.AND P1, PT, R14, -INF , PT ;  /* 0xff8000000e00780b */ /* 0x000fc80003f3d000 */
[----:B------:R-:W-:-:S05]  /*63f0*/  FSEL R14, R10, RZ, P1 ;  /* 0x000000ff0a0e7208 */ /* 0x000fca0000800000 */
[-C--:B------:R-:W-:Y:S01]  /*6400*/  FFMA.FTZ R148, R37, R29.reuse, -R14 ;  /* 0x0000001d25947223 */ /* 0x080fe2000001080e */
[----:B0-----:R-:W-:Y:S01]  /*6410*/  FMNMX.FTZ R8, R9, R8, !PT ;  /* 0x0000000809087209 */ /* 0x001fe20007810000 */
[----:B------:R-:W2:Y:S03]  /*6420*/  LDL R37, [R1+0x374] ;  /* 0x0003740001257983 */ /* 0x000ea60000100800 */
[C---:B------:R-:W-:Y:S01]  /*6430*/  FSETP.NEU.FTZ.AND P1, PT, R8.reuse, -INF , PT ;  /* 0xff8000000800780b */ /* 0x040fe20003f3d000 */
[----:B------:R-:W-:-:S05]  /*6440*/  FMUL.FTZ R9, R8, R29 ;  /* 0x0000001d08097220 */ /* 0x000fca0000410000 */
        /* <DEDUP_REMOVED lines=26> */
[----:B------:R-:W-:-:S02]  /*65f0*/  IMAD R42, R43, 0xc00, R24 ;  /* 0x00000c002b2a7824 */ /* 0x000fc400078e0218 */
        /* <DEDUP_REMOVED lines=21> */
[----:B------:R-:W3:Y:S01]  /*6750*/  LDL R24, [R1+0x320] ;  /* 0x0003200001187983 */ /* 0x000ee20000100800 */
[----:B------:R-:W-:-:S03]  /*6760*/  FFMA.FTZ R9, R98, R29, -R9 ;  /* 0x0000001d62097223 */ /* 0x000fc60000010809 */
[----:B------:R-:W3:Y:S04]  /*6770*/  LDL R29, [R1+0x390] ;  /* 0x00039000011d7983 */ /* 0x000ee80000100800 */
[----:B------:R-:W3:Y:S04]  /*6780*/  LDL R33, [R1+0x454] ;  /* 0x0004540001217983 */ /* 0x000ee80000100800 */
[----:B------:R-:W3:Y:S04]  /*6790*/  LDL R43, [R1+0x458] ;  /* 0x00045800012b7983 */ /* 0x000ee80000100800 */
[----:B------:R0:W-:Y:S04]  /*67a0*/  STL [R1+0x26c], R62 ;  /* 0x00026c3e01007387 */ /* 0x0001e80000100800 */
        /* <DEDUP_REMOVED lines=17> */
[----:B0-----:R-:W3:Y:S04]  /*68c0*/  LDL R62, [R1+0x3fc] ;  /* 0x0003fc00013e7983 */ /* 0x001ee80000100800 */
[----:B------:R-:W3:Y:S04]  /*68d0*/  LDL R61, [R1+0x404] ;  /* 0x00040400013d7983 */ /* 0x000ee80000100800 */
[----:B------:R-:W3:Y:S04]  /*68e0*/  LDL R57, [R1+0x414] ;  /* 0x0004140001397983 */ /* 0x000ee80000100800 */
[----:B------:R-:W3:Y:S04]  /*68f0*/  LDL R53, [R1+0x428] ;  /* 0x0004280001357983 */ /* 0x000ee80000100800 */
[----:B------:R-:W3:Y:S04]  /*6900*/  LDL R49, [R1+0x43c] ;  /* 0x00043c0001317983 */ /* 0x000ee80000100800 */
[----:B------:R-:W3:Y:S04]  /*6910*/  LDL R45, [R1+0x44c] ;  /* 0x00044c00012d7983 */ /* 0x000ee80000100800 */
[----:B------:R-:W3:Y:S01]  /*6920*/  LDL R41, [R1+0x45c] ;  /* 0x00045c0001297983 */ /* 0x000ee20000100800 */
[----:B------:R-:W-:Y:S08]  /*6930*/  MUFU.EX2 R152, R152 ;  /* 0x0000009800987308 */ /* 0x000ff00000000800 */
[----:B------:R-:W0:Y:S08]  /*6940*/  MUFU.EX2 R130, R130 ;  /* 0x0000008200827308 */ /* 0x000e300000000800 */
[----:B------:R-:W1:Y:S08]  /*6950*/  MUFU.EX2 R153, R153 ;  /* 0x0000009900997308 */ /* 0x000e700000000800 */
[----:B------:R-:W4:Y:S01]  /*6960*/  MUFU.EX2 R135, R135 ;  /* 0x0000008700877308 */ /* 0x000f220000000800 */
[----:B-----5:R0:W-:Y:S07]  /*6970*/  STL [R1+0x41c], R34 ;  /* 0x00041c2201007387 */ /* 0x0201ee0000100800 */
[----:B------:R-:W-:Y:S08]  /*6980*/  MUFU.EX2 R143, R143 ;  /* 0x0000008f008f7308 */ /* 0x000ff00000000800 */
[----:B------:R-:W5:Y:S01]  /*6990*/  MUFU.EX2 R142, R142 ;  /* 0x0000008e008e7308 */ /* 0x000f620000000800 */
[----:B0-----:R-:W-:-:S07]  /*69a0*/  FADD.FTZ R34, R152, R130 ;  /* 0x0000008298227221 */ /* 0x001fce0000010000 */
[----:B------:R-:W-:Y:S08]  /*69b0*/  MUFU.EX2 R151, R151 ;  /* 0x0000009700977308 */ /* 0x000ff00000000800 */
[----:B------:R-:W0:Y:S01]  /*69c0*/  MUFU.EX2 R141, R141 ;  /* 0x0000008d008d7308 */ /* 0x000e220000000800 */
[----:B-1----:R-:W-:-:S07]  /*69d0*/  FADD.FTZ R34, R153, R34 ;  /* 0x0000002299227221 */ /* 0x002fce0000010000 */
[----:B------:R-:W-:Y:S01]  /*69e0*/  MUFU.EX2 R150, R150 ;  /* 0x0000009600967308 */ /* 0x000fe20000000800 */
[----:B------:R4:W-:Y:S07]  /*69f0*/  STL [R1+0x3ac], R36 ;  /* 0x0003ac2401007387 */ /* 0x0009ee0000100800 */
[----:B------:R-:W1:Y:S01]  /*6a00*/  MUFU.EX2 R140, R140 ;  /* 0x0000008c008c7308 */ /* 0x000e620000000800 */
[----:B----4-:R-:W-:-:S07]  /*6a10*/  FADD.FTZ R36, R135, R34 ;  /* 0x0000002287247221 */ /* 0x010fce0000010000 */
[----:B------:R-:W-:Y:S01]  /*6a20*/  MUFU.EX2 R149, R149 ;  /* 0x0000009500957308 */ /* 0x000fe20000000800 */
[----:B-----5:R-:W-:-:S07]  /*6a30*/  FADD.FTZ R34, R143, R142 ;  /* 0x0000008e8f227221 */ /* 0x020fce0000010000 */
[----:B------:R-:W4:Y:S01]  /*6a40*/  MUFU.EX2 R139, R139 ;  /* 0x0000008b008b7308 */ /* 0x000f220000000800 */
[----:B------:R0:W-:Y:S07]  /*6a50*/  STL [R1+0x3e4], R35 ;  /* 0x0003e42301007387 */ /* 0x0001ee0000100800 */
[----:B------:R-:W5:Y:S01]  /*6a60*/  MUFU.EX2 R148, R148 ;  /* 0x0000009400947308 */ /* 0x000f620000000800 */
[----:B------:R1:W-:Y:S01]  /*6a70*/  STL [R1+0x400], R31 ;  /* 0x0004001f01007387 */ /* 0x0003e20000100800 */
[----:B0-----:R-:W-:-:S06]  /*6a80*/  FADD.FTZ R35, R141, R34 ;  /* 0x000000228d237221 */ /* 0x001fcc0000010000 */
[----:B------:R-:W0:Y:S01]  /*6a90*/  MUFU.EX2 R138, R138 ;  /* 0x0000008a008a7308 */ /* 0x000e220000000800 */
[----:B------:R4:W-:Y:S01]  /*6aa0*/  STL [R1+0x438], R27 ;  /* 0x0004381b01007387 */ /* 0x0009e20000100800 */
[----:B-1----:R-:W-:-:S06]  /*6ab0*/  IMAD.MOV.U32 R31, RZ, RZ, R25 ;  /* 0x000000ffff1f7224 */ /* 0x002fcc00078e0019 */
[----:B------:R-:W1:Y:S01]  /*6ac0*/  MUFU.EX2 R147, R147 ;  /* 0x0000009300937308 */ /* 0x000e620000000800 */
[----:B------:R5:W-:Y:S01]  /*6ad0*/  STL [R1+0x3c8], R28 ;  /* 0x0003c81c01007387 */ /* 0x000be20000100800 */
[----:B----4-:R-:W-:-:S06]  /*6ae0*/  IMAD.MOV.U32 R27, RZ, RZ, R25 ;  /* 0x000000ffff1b7224 */ /* 0x010fcc00078e0019 */
[----:B------:R-:W4:Y:S01]  /*6af0*/  MUFU.EX2 R137, R137 ;  /* 0x0000008900897308 */ /* 0x000f220000000800 */
[----:B------:R-:W-:Y:S01]  /*6b00*/  FADD.FTZ R34, R140, R35 ;  /* 0x000000238c227221 */ /* 0x000fe20000010000 */
[----:B------:R0:W-:Y:S01]  /*6b10*/  STL [R1+0x2c0], R26 ;  /* 0x0002c01a01007387 */ /* 0x0001e20000100800 */
[----:B-----5:R-:W-:-:S03]  /*6b20*/  VIADD R28, R42, 0x180 ;  /* 0x000001802a1c7836 */ /* 0x020fc60000000000 */
[----:B--2---:R2:W-:Y:S02]  /*6b30*/  STL [R1+0x374], R37 ;  /* 0x0003742501007387 */ /* 0x0045e40000100800 */
[----:B------:R-:W5:Y:S01]  /*6b40*/  MUFU.EX2 R146, R146 ;  /* 0x0000009200927308 */ /* 0x000f620000000800 */
[----:B0-----:R-:W-:Y:S01]  /*6b50*/  VIADD R26, R42, 0x80 ;  /* 0x000000802a1a7836 */ /* 0x001fe20000000000 */
[----:B------:R-:W-:Y:S01]  /*6b60*/  R2UR UR15, R31 ;  /* 0x000000001f0f72ca */ /* 0x000fe200000e0000 */
[----:B--2---:R-:W-:-:S05]  /*6b70*/  FADD.FTZ R37, R151, R36 ;  /* 0x0000002497257221 */ /* 0x004fca0000010000 */
[----:B------:R-:W0:Y:S01]  /*6b80*/  MUFU.EX2 R132, R132 ;  /* 0x0000008400847308 */ /* 0x000e220000000800 */
[----:B------:R-:W-:Y:S01]  /*6b90*/  FADD.FTZ R36, R150, R37 ;  /* 0x0000002596247221 */ /* 0x000fe20000010000 */
[----:B------:R-:W-:Y:S01]  /*6ba0*/  R2UR UR11, R27 ;  /* 0x000000001b0b72ca */ /* 0x000fe200000e0000 */
[----:B------:R-:W-:Y:S02]  /*6bb0*/  FADD.FTZ R27, R139, R34 ;  /* 0x000000228b1b7221 */ /* 0x000fe40000010000 */
[----:B------:R-:W-:-:S03]  /*6bc0*/  FADD.FTZ R31, R149, R36 ;  /* 0x00000024951f7221 */ /* 0x000fc60000010000 */
[----:B------:R-:W2:Y:S01]  /*6bd0*/  MUFU.EX2 R145, R145 ;  /* 0x0000009100917308 */ /* 0x000ea20000000800 */
[----:B------:R-:W-:Y:S02]  /*6be0*/  R2UR UR18, R28 ;  /* 0x000000001c1272ca */ /* 0x000fe400000e0000 */
[----:B------:R-:W-:Y:S01]  /*6bf0*/  R2UR UR10, R26 ;  /* 0x000000001a0a72ca */ /* 0x000fe200000e0000 */
[----:B------:R-:W-:-:S04]  /*6c00*/  FADD.FTZ R28, R148, R31 ;  /* 0x0000001f941c7221 */ /* 0x000fc80000010000 */
[----:B------:R-:W2:Y:S01]  /*6c10*/  MUFU.EX2 R136, R136 ;  /* 0x0000008800887308 */ /* 0x000ea20000000800 */
[----:B------:R-:W-:Y:S01]  /*6c20*/  FADD.FTZ R26, R138, R27 ;  /* 0x0000001b8a1a7221 */ /* 0x000fe20000010000 */
[----:B------:R-:W-:Y:S01]  /*6c30*/  R2UR UR23, R25 ;  /* 0x00000000191772ca */ /* 0x000fe200000e0000 */
[----:B-1----:R-:W-:-:S05]  /*6c40*/  FADD.FTZ R27, R147, R28 ;  /* 0x0000001c931b7221 */ /* 0x002fca0000010000 */
[----:B------:R-:W1:Y:S08]  /*6c50*/  MUFU.EX2 R133, R133 ;  /* 0x0000008500857308 */ /* 0x000e700000000800 */
[----:B------:R-:W1:Y:S01]  /*6c60*/  MUFU.EX2 R134, R134 ;  /* 0x0000008600867308 */ /* 0x000e620000000800 */
[----:B---3--:R3:W-:Y:S04]  /*6c70*/  STL [R1+0x320], R24 ;  /* 0x0003201801007387 */ /* 0x0087e80000100800 */
[----:B------:R4:W-:Y:S04]  /*6c80*/  STL [R1+0x390], R29 ;  /* 0x0003901d01007387 */ /* 0x0009e80000100800 */
[----:B------:R5:W-:Y:S01]  /*6c90*/  STL [R1+0x454], R33 ;  /* 0x0004542101007387 */ /* 0x000be20000100800 */
[----:B---3--:R-:W-:-:S03]  /*6ca0*/  VIADD R24, R42, 0x200 ;  /* 0x000002002a187836 */ /* 0x008fc60000000000 */
[----:B------:R3:W-:Y:S01]  /*6cb0*/  STL [R1+0x458], R43 ;  /* 0x0004582b01007387 */ /* 0x0007e20000100800 */
[--C-:B----4-:R-:W-:Y:S01]  /*6cc0*/  IMAD.MOV.U32 R29, RZ, RZ, R25.reuse ;  /* 0x000000ffff1d7224 */ /* 0x110fe200078e0019 */
[----:B------:R-:W-:Y:S01]  /*6cd0*/  R2UR UR22, R24 ;  /* 0x00000000181672ca */ /* 0x000fe200000e0000 */
[--C-:B-----5:R-:W-:Y:S02]  /*6ce0*/  IMAD.MOV.U32 R33, RZ, RZ, R25.reuse ;  /* 0x000000ffff217224 */ /* 0x120fe400078e0019 */
[----:B---3--:R-:W-:Y:S02]  /*6cf0*/  IMAD.MOV.U32 R43, RZ, RZ, R25 ;  /* 0x000000ffff2b7224 */ /* 0x008fe400078e0019 */
[----:B------:R-:W-:Y:S01]  /*6d00*/  FADD.FTZ R25, R137, R26 ;  /* 0x0000001a89197221 */ /* 0x000fe20000010000 */
[----:B------:R-:W3:Y:S01]  /*6d10*/  MUFU.EX2 R144, R144 ;  /* 0x0000009000907308 */ /* 0x000ee20000000800 */
[----:B------:R-:W-:Y:S02]  /*6d20*/  FADD.FTZ R24, R146, R27 ;  /* 0x0000001b92187221 */ /* 0x000fe40000010000 */
[----:B0-----:R-:W-:-:S05]  /*6d30*/  FADD.FTZ R25, R132, R25 ;  /* 0x0000001984197221 */ /* 0x001fca0000010000 */
[----:B------:R-:W0:Y:S01]  /*6d40*/  MUFU.EX2 R131, R131 ;  /* 0x0000008300837308 */ /* 0x000e220000000800 */
[----:B--2---:R-:W-:Y:S01]  /*6d50*/  FADD.FTZ R219, R145, R24 ;  /* 0x0000001891db7221 */ /* 0x004fe20000010000 */
[----:B------:R-:W-:Y:S01]  /*6d60*/  FADD.FTZ R24, R136, R25 ;  /* 0x0000001988187221 */ /* 0x000fe20000010000 */
[----:B------:R2:W-:Y:S01]  /*6d70*/  STL [R1+0x2ec], R32 ;  /* 0x0002ec2001007387 */ /* 0x0005e20000100800 */
[----:B------:R-:W-:Y:S02]  /*6d80*/  R2UR UR6, R42 ;  /* 0x000000002a0672ca */ /* 0x000fe400000e0000 */
[----:B-1----:R-:W-:Y:S01]  /*6d90*/  FADD.FTZ R25, R133, R24 ;  /* 0x0000001885197221 */ /* 0x002fe20000010000 */
[----:B------:R1:W-:Y:S01]  /*6da0*/  STL [R1+0x358], R30 ;  /* 0x0003581e01007387 */ /* 0x0003e20000100800 */
[----:B------:R-:W-:Y:S02]  /*6db0*/  R2UR UR7, R43 ;  /* 0x000000002b0772ca */ /* 0x000fe400000e0000 */
[----:B------:R-:W-:Y:S01]  /*6dc0*/  F2FP.BF16.F32.PACK_AB R154, R135, R153 ;  /* 0x00000099879a723e */ /* 0x000fe200000010ff */
[----:B------:R-:W-:Y:S01]  /*6dd0*/  FADD.FTZ R172, R134, R25 ;  /* 0x0000001986ac7221 */ /* 0x000fe20000010000 */
[----:B--2---:R-:W-:Y:S01]  /*6de0*/  VIADD R32, R42, 0x280 ;  /* 0x000002802a207836 */ /* 0x004fe20000000000 */
[----:B------:R-:W-:Y:S01]  /*6df0*/  F2FP.BF16.F32.PACK_AB R152, R130, R152 ;  /* 0x000000988298723e */ /* 0x000fe200000010ff */
[----:B-1----:R-:W-:Y:S01]  /*6e00*/  VIADD R30, R42, 0x100 ;  /* 0x000001002a1e7836 */ /* 0x002fe20000000000 */
[----:B------:R-:W-:-:S02]  /*6e10*/  F2FP.BF16.F32.PACK_AB R153, R142, R143 ;  /* 0x0000008f8e99723e */ /* 0x000fc400000010ff */
[----:B------:R-:W-:Y:S01]  /*6e20*/  F2FP.BF16.F32.PACK_AB R155, R140, R141 ;  /* 0x0000008d8c9b723e */ /* 0x000fe200000010ff */
[----:B------:R-:W-:Y:S01]  /*6e30*/  STL [R1+0x2c4], R129 ;  /* 0x0002c48101007387 */ /* 0x000fe20000100800 */
[----:B------:R-:W-:Y:S01]  /*6e40*/  R2UR UR14, R30 ;  /* 0x000000001e0e72ca */ /* 0x000fe200000e0000 */
[----:B---3--:R-:W-:Y:S01]  /*6e50*/  FADD.FTZ R219, R144, R219 ;  /* 0x000000db90db7221 */ /* 0x008fe20000010000 */
[----:B------:R-:W-:Y:S01]  /*6e60*/  R2UR UR19, R29 ;  /* 0x000000001d1372ca */ /* 0x000fe200000e0000 */
[----:B------:R-:W-:Y:S01]  /*6e70*/  STL [R1+0x2c8], R128 ;  /* 0x0002c88001007387 */ /* 0x000fe20000100800 */
[----:B------:R-:W-:Y:S01]  /*6e80*/  R2UR UR26, R32 ;  /* 0x00000000201a72ca */ /* 0x000fe200000e0000 */
[----:B0-----:R-:W-:Y:S01]  /*6e90*/  FADD.FTZ R172, R131, R172 ;  /* 0x000000ac83ac7221 */ /* 0x001fe20000010000 */
[----:B------:R-:W-:Y:S01]  /*6ea0*/  R2UR UR27, R33 ;  /* 0x00000000211b72ca */ /* 0x000fe200000e0000 */
[----:B------:R-:W-:Y:S01]  /*6eb0*/  STL [R1+0x2cc], R127 ;  /* 0x0002cc7f01007387 */ /* 0x000fe20000100800 */
[----:B------:R-:W-:-:S02]  /*6ec0*/  F2FP.BF16.F32.PACK_AB R156, R150, R151 ;  /* 0x00000097969c723e */ /* 0x000fc400000010ff */
[----:B------:R-:W-:Y:S01]  /*6ed0*/  F2FP.BF16.F32.PACK_AB R158, R148, R149 ;  /* 0x00000095949e723e */ /* 0x000fe200000010ff */
[----:B------:R-:W-:Y:S01]  /*6ee0*/  STL [R1+0x2d0], R126 ;  /* 0x0002d07e01007387 */ /* 0x000fe20000100800 */
[----:B------:R-:W-:Y:S02]  /*6ef0*/  F2FP.BF16.F32.PACK_AB R160, R146, R147 ;  /* 0x0000009392a0723e */ /* 0x000fe400000010ff */
[----:B------:R-:W-:Y:S01]  /*6f00*/  F2FP.BF16.F32.PACK_AB R162, R144, R145 ;  /* 0x0000009190a2723e */ /* 0x000fe200000010ff */
[----:B------:R-:W-:Y:S01]  /*6f10*/  STL [R1+0x2d4], R40 ;  /* 0x0002d42801007387 */ /* 0x000fe20000100800 */
[----:B------:R-:W-:Y:S02]  /*6f20*/  F2FP.BF16.F32.PACK_AB R157, R138, R139 ;  /* 0x0000008b8a9d723e */ /* 0x000fe400000010ff */
[----:B------:R-:W-:Y:S01]  /*6f30*/  F2FP.BF16.F32.PACK_AB R159, R132, R137 ;  /* 0x00000089849f723e */ /* 0x000fe200000010ff */
[----:B------:R-:W-:Y:S01]  /*6f40*/  STL [R1+0x2d8], R125 ;  /* 0x0002d87d01007387 */ /* 0x000fe20000100800 */
[----:B------:R-:W-:-:S02]  /*6f50*/  F2FP.BF16.F32.PACK_AB R161, R133, R136 ;  /* 0x0000008885a1723e */ /* 0x000fc400000010ff */
[----:B------:R-:W-:Y:S01]  /*6f60*/  F2FP.BF16.F32.PACK_AB R163, R131, R134 ;  /* 0x0000008683a3723e */ /* 0x000fe200000010ff */
        /* <DEDUP_REMOVED lines=83> */
[----:B------:R0:W-:Y:S02]  /*74a0*/  STL [R1+0x45c], R41 ;  /* 0x00045c2901007387 */ /* 0x0001e40000100800 */
[----:B0-----:R-:W-:-:S06]  /*74b0*/  WARPGROUP.ARRIVE ;  /* 0x00000000000079c5 */ /* 0x001fcc0000000000 */
[----:B------:R-:W-:Y:S03]  /*74c0*/  HGMMA.64x256x16.F32.BF16 R24, R152, gdesc[UR4].tnspB, RZ, !UPT, gsb0 ;  /* 0x43e0000498187df0 */ /* 0x000fe6000c0018ff */
        /* <DEDUP_REMOVED lines=35> */
[----:B------:R-:W0:Y:S08]  /*7700*/  MUFU.EX2 R152, R173 ;  /* 0x000000ad00987308 */ /* 0x000e300000000800 */
[----:B------:R-:W-:Y:S08]  /*7710*/  MUFU.EX2 R174, R174 ;  /* 0x000000ae00ae7308 */ /* 0x000ff00000000800 */
[----:B------:R-:W-:Y:S08]  /*7720*/  MUFU.EX2 R154, R175 ;  /* 0x000000af009a7308 */ /* 0x000ff00000000800 */
[----:B------:R-:W1:Y:S08]  /*7730*/  MUFU.EX2 R153, R216 ;  /* 0x000000d800997308 */ /* 0x000e700000000800 */
[----:B------:R-:W-:Y:S08]  /*7740*/  MUFU.EX2 R215, R215 ;  /* 0x000000d700d77308 */ /* 0x000ff00000000800 */
[----:B------:R-:W2:Y:S08]  /*7750*/  MUFU.EX2 R217, R217 ;  /* 0x000000d900d97308 */ /* 0x000eb00000000800 */
[----:B------:R-:W-:Y:S08]  /*7760*/  MUFU.EX2 R218, R218 ;  /* 0x000000da00da7308 */ /* 0x000ff00000000800 */
[----:B------:R-:W3:Y:S01]  /*7770*/  MUFU.EX2 R171, R171 ;  /* 0x000000ab00ab7308 */ /* 0x000ee20000000800 */
[----:B0-----:R-:W-:Y:S01]  /*7780*/  FADD.FTZ R219, R152, R219 ;  /* 0x000000db98db7221 */ /* 0x001fe20000010000 */
[----:B-1----:R-:W-:Y:S01]  /*7790*/  FADD.FTZ R172, R153, R172 ;  /* 0x000000ac99ac7221 */ /* 0x002fe20000010000 */
[----:B------:R-:W-:-:S02]  /*77a0*/  F2FP.BF16.F32.PACK_AB R152, R174, R152 ;  /* 0x00000098ae98723e */ /* 0x000fc400000010ff */
[----:B--2---:R-:W-:Y:S02]  /*77b0*/  F2FP.BF16.F32.PACK_AB R153, R217, R153 ;  /* 0x00000099d999723e */ /* 0x004fe400000010ff */
[----:B---3--:R-:W-:Y:S01]  /*77c0*/  F2FP.BF16.F32.PACK_AB R155, R171, R218 ;  /* 0x000000daab9b723e */ /* 0x008fe200000010ff */
        /* <DEDUP_REMOVED lines=35> */
[----:B------:R-:W-:-:S04]  /*7a00*/  FADD.FTZ R156, R174, R219 ;  /* 0x000000dbae9c7221 */ /* 0x000fc80000010000 */
[----:B------:R-:W-:Y:S01]  /*7a10*/  FADD.FTZ R156, R154, R156 ;  /* 0x0000009c9a9c7221 */ /* 0x000fe20000010000 */
[----:B------:R-:W-:Y:S01]  /*7a20*/  F2FP.BF16.F32.PACK_AB R154, R215, R154 ;  /* 0x0000009ad79a723e */ /* 0x000fe200000010ff */
[----:B------:R-:W-:Y:S01]  /*7a30*/  MUFU.EX2 R166, R166 ;  /* 0x000000a600a67308 */ /* 0x000fe20000000800 */
[----:B------:R-:W-:Y:S01]  /*7a40*/  FADD.FTZ R172, R217, R172 ;  /* 0x000000acd9ac7221 */ /* 0x000fe20000010000 */
[----:B------:R-:W-:-:S06]  /*7a50*/  FADD.FTZ R156, R215, R156 ;  /* 0x0000009cd79c7221 */ /* 0x000fcc0000010000 */
[----:B------:R-:W-:Y:S08]  /*7a60*/  MUFU.EX2 R164, R164 ;  /* 0x000000a400a47308 */ /* 0x000ff00000000800 */
[----:B------:R-:W-:Y:S08]  /*7a70*/  MUFU.EX2 R169, R169 ;  /* 0x000000a900a97308 */ /* 0x000ff00000000800 */
[----:B------:R-:W-:Y:S08]  /*7a80*/  MUFU.EX2 R170, R170 ;  /* 0x000000aa00aa7308 */ /* 0x000ff00000000800 */
[----:B------:R-:W-:Y:S01]  /*7a90*/  MUFU.EX2 R21, R21 ;  /* 0x0000001500157308 */ /* 0x000fe20000000800 */
[----:B------:R-:W-:-:S04]  /*7aa0*/  FADD.FTZ R172, R218, R172 ;  /* 0x000000acdaac7221 */ /* 0x000fc80000010000 */
        /* <DEDUP_REMOVED lines=45> */
[----:B------:R-:W0:Y:S08]  /*7d80*/  MUFU.EX2 R152, R167 ;  /* 0x000000a700987308 */ /* 0x000e300000000800 */
[----:B------:R-:W1:Y:S08]  /*7d90*/  MUFU.EX2 R154, R165 ;  /* 0x000000a5009a7308 */ /* 0x000e700000000800 */
[----:B------:R-:W2:Y:S01]  /*7da0*/  MUFU.EX2 R153, R168 ;  /* 0x000000a800997308 */ /* 0x000ea20000000800 */
[----:B0-----:R-:W-:-:S04]  /*7db0*/  FADD.FTZ R156, R152, R156 ;  /* 0x0000009c989c7221 */ /* 0x001fc80000010000 */
[C---:B------:R-:W-:Y:S01]  /*7dc0*/  FADD.FTZ R156, R166.reuse, R156 ;  /* 0x0000009ca69c7221 */ /* 0x040fe20000010000 */
[----:B------:R-:W-:Y:S02]  /*7dd0*/  F2FP.BF16.F32.PACK_AB R152, R166, R152 ;  /* 0x00000098a698723e */ /* 0x000fe400000010ff */
[----:B------:R-:W-:Y:S01]  /*7de0*/  F2FP.BF16.F32.PACK_AB R155, R21, R170 ;  /* 0x000000aa159b723e */ /* 0x000fe200000010ff */
[----:B-1----:R-:W-:Y:S01]  /*7df0*/  FADD.FTZ R156, R154, R156 ;  /* 0x0000009c9a9c7221 */ /* 0x002fe20000010000 */
[----:B------:R-:W-:Y:S01]  /*7e00*/  F2FP.BF16.F32.PACK_AB R154, R164, R154 ;  /* 0x0000009aa49a723e */ /* 0x000fe200000010ff */
[----:B------:R-:W-:Y:S01]  /*7e10*/  STL.128 [R1+0x260], R24 ;  /* 0x0002601801007387 */ /* 0x000fe20000100c00 */
[----:B--2---:R-:W-:Y:S01]  /*7e20*/  FADD.FTZ R171, R153, R171 ;  /* 0x000000ab99ab7221 */ /* 0x004fe20000010000 */
[----:B------:R-:W-:Y:S02]  /*7e30*/  F2FP.BF16.F32.PACK_AB R153, R169, R153 ;  /* 0x00000099a999723e */ /* 0x000fe400000010ff */
        /* <DEDUP_REMOVED lines=35> */
[----:B------:R-:W-:-:S04]  /*8070*/  FADD.FTZ R171, R170, R171 ;  /* 0x000000abaaab7221 */ /* 0x000fc80000010000 */
[----:B------:R-:W-:Y:S01]  /*8080*/  FADD.FTZ R171, R21, R171 ;  /* 0x000000ab15ab7221 */ /* 0x000fe20000010000 */
[----:B------:R-:W-:-:S04]  /*8090*/  FADD.FTZ R21, R10, R156 ;  /* 0x0000009c0a157221 */ /* 0x000fc80000010000 */
[----:B------:R-:W-:Y:S01]  /*80a0*/  FADD.FTZ R21, R11, R21 ;  /* 0x000000150b157221 */ /* 0x000fe20000010000 */
[----:B------:R-:W-:-:S04]  /*80b0*/  FADD.FTZ R171, R14, R171 ;  /* 0x000000ab0eab7221 */ /* 0x000fc80000010000 */
[----:B------:R-:W-:Y:S01]  /*80c0*/  FADD.FTZ R171, R15, R171 ;  /* 0x000000ab0fab7221 */ /* 0x000fe20000010000 */
[----:B------:R-:W-:Y:S02]  /*80d0*/  WARPGROUP.DEPBAR.LE gsb0, 0x0 ;  /* 0x00008000000079c5 */ /* 0x000fe40000010000 */
[----:B------:R-:W-:Y:S02]  /*80e0*/  F2FP.BF16.F32.PACK_AB R152, R11, R10 ;  /* 0x0000000a0b98723e */ /* 0x000fe400000010ff */
[----:B------:R-:W-:Y:S02]  /*80f0*/  F2FP.BF16.F32.PACK_AB R153, R15, R14 ;  /* 0x0000000e0f99723e */ /* 0x000fe400000010ff */
        /* <DEDUP_REMOVED lines=34> */
[----:B------:R-:W2:Y:S01]  /*8320*/  @!P0 LDL.64 R10, [R1+0x68] ;  /* 0x00006800010a8983 */ /* 0x000ea20000100a00 */
[----:B0-----:R-:W-:-:S06]  /*8330*/  WARPGROUP.ARRIVE ;  /* 0x00000000000079c5 */ /* 0x001fcc0000000000 */
[----:B------:R-:W-:Y:S03]  /*8340*/  HGMMA.64x256x16.F32.BF16 R24, R152, gdesc[UR24].tnspB, R24, gsb0 ;  /* 0x43e0001898187df0 */ /* 0x000fe60008001818 */
[----:B------:R-:W-:Y:S02]  /*8350*/  WARPGROUP.DEPBAR.LE gsb0, 0x0 ;  /* 0x00008000000079c5 */ /* 0x000fe40000010000 */
[----:B------:R0:W-:Y:S04]  /*8360*/  STL.128 [R1+0x440], R144 ;  /* 0x0004409001007387 */ /* 0x0001e80000100c00 */
[----:B------:R1:W-:Y:S04]  /*8370*/  STL.128 [R1+0x260], R24 ;  /* 0x0002601801007387 */ /* 0x0003e80000100c00 */
[----:B------:R3:W-:Y:S04]  /*8380*/  STL.128 [R1+0x270], R28 ;  /* 0x0002701c01007387 */ /* 0x0007e80000100c00 */
[----:B------:R4:W-:Y:S04]  /*8390*/  STL.128 [R1+0x280], R32 ;  /* 0x0002802001007387 */ /* 0x0009e80000100c00 */
[----:B0-----:R-:W5:Y:S04]  /*83a0*/  @!P0 LDL R144, [R1+0x210] ;  /* 0x0002100001908983 */ /* 0x001f680000100800 */
        /* <DEDUP_REMOVED lines=28> */
[----:B------:R-:W5:Y:S04]  /*8570*/  LDL R14, [R1+0x260] ;  /* 0x00026000010e7983 */ /* 0x000f680000100800 */
[----:B------:R-:W5:Y:S04]  /*8580*/  LDL R15, [R1+0x264] ;  /* 0x00026400010f7983 */ /* 0x000f680000100800 */
[----:B-1----:R-:W5:Y:S04]  /*8590*/  LDL R24, [R1+0x268] ;  /* 0x0002680001187983 */ /* 0x002f680000100800 */
[----:B------:R-:W5:Y:S04]  /*85a0*/  LDL R25, [R1+0x26c] ;  /* 0x00026c0001197983 */ /* 0x000f680000100800 */
[----:B------:R-:W5:Y:S04]  /*85b0*/  LDL R26, [R1+0x270] ;  /* 0x00027000011a7983 */ /* 0x000f680000100800 */
[----:B------:R-:W5:Y:S04]  /*85c0*/  LDL R27, [R1+0x274] ;  /* 0x00027400011b7983 */ /* 0x000f680000100800 */
[----:B---3--:R-:W3:Y:S04]  /*85d0*/  LDL R28, [R1+0x278] ;  /* 0x00027800011c7983 */ /* 0x008ee80000100800 */
[----:B------:R-:W3:Y:S04]  /*85e0*/  LDL R29, [R1+0x27c] ;  /* 0x00027c00011d7983 */ /* 0x000ee80000100800 */
[----:B------:R-:W3:Y:S04]  /*85f0*/  LDL R30, [R1+0x280] ;  /* 0x00028000011e7983 */ /* 0x000ee80000100800 */
[----:B------:R-:W3:Y:S04]  /*8600*/  LDL R31, [R1+0x284] ;  /* 0x00028400011f7983 */ /* 0x000ee80000100800 */
[----:B----4-:R-:W4:Y:S04]  /*8610*/  LDL R32, [R1+0x288] ;  /* 0x0002880001207983 */ /* 0x010f280000100800 */
[----:B------:R-:W4:Y:S04]  /*8620*/  LDL R33, [R1+0x28c] ;  /* 0x00028c0001217983 */ /* 0x000f280000100800 */
[----:B------:R-:W4:Y:S04]  /*8630*/  LDL R34, [R1+0x290] ;  /* 0x0002900001227983 */ /* 0x000f280000100800 */
[----:B------:R-:W4:Y:S04]  /*8640*/  LDL R35, [R1+0x294] ;  /* 0x0002940001237983 */ /* 0x000f280000100800 */
        /* <DEDUP_REMOVED lines=52> */
[----:B--2---:R-:W2:Y:S04]  /*8990*/  LDL R88, [R1+0x368] ;  /* 0x0003680001587983 */ /* 0x004ea80000100800 */
        /* <DEDUP_REMOVED lines=47> */
[----:B-----5:R-:W5:Y:S04]  /*8c90*/  LDL R136, [R1+0x428] ;  /* 0x0004280001887983 */ /* 0x020f680000100800 */
        /* <DEDUP_REMOVED lines=13> */
[----:B------:R-:W-:Y:S01]  /*8d70*/  @!P0 MOV R11, R10 ;  /* 0x0000000a000b8202 */ /* 0x000fe20000000f00 */
[----:B------:R-:W-:Y:S01]  /*8d80*/  FADD.FTZ R12, R12, R21 ;  /* 0x000000150c0c7221 */ /* 0x000fe20000010000 */
[----:B------:R-:W-:Y:S01]  /*8d90*/  FADD.FTZ R20, R20, R171 ;  /* 0x000000ab14147221 */ /* 0x000fe20000010000 */
[----:B------:R-:W-:Y:S02]  /*8da0*/  STL [R1+0x88], RZ ;  /* 0x000088ff01007387 */ /* 0x000fe40000100800 */
[----:B------:R-:W-:-:S02]  /*8db0*/  @!P0 IMAD R144, R144, 0x8, R11 ;  /* 0x0000000890908824 */ /* 0x000fc400078e020b */
        /* <DEDUP_REMOVED lines=8> */
[----:B------:R0:W-:Y:S04]  /*8e40*/  STL [R1+0x88], R0 ;  /* 0x0000880001007387 */ /* 0x0001e80000100800 */
[----:B------:R1:W-:Y:S04]  /*8e50*/  STL [R1+0x234], R8 ;  /* 0x0002340801007387 */ /* 0x0003e80000100800 */
[----:B------:R1:W-:Y:S04]  /*8e60*/  STL.64 [R1+0x240], R12 ;  /* 0x0002400c01007387 */ /* 0x0003e80000100a00 */
[----:B------:R1:W-:Y:S04]  /*8e70*/  STL [R1+0x260], R14 ;  /* 0x0002600e01007387 */ /* 0x0003e80000100800 */
[----:B------:R1:W-:Y:S04]  /*8e80*/  STL [R1+0x264], R15 ;  /* 0x0002640f01007387 */ /* 0x0003e80000100800 */
[----:B------:R1:W-:Y:S04]  /*8e90*/  STL [R1+0x268], R24 ;  /* 0x0002681801007387 */ /* 0x0003e80000100800 */
[----:B------:R1:W-:Y:S04]  /*8ea0*/  STL [R1+0x26c], R25 ;  /* 0x00026c1901007387 */ /* 0x0003e80000100800 */
[----:B------:R1:W-:Y:S04]  /*8eb0*/  STL [R1+0x270], R26 ;  /* 0x0002701a01007387 */ /* 0x0003e80000100800 */
[----:B------:R1:W-:Y:S04]  /*8ec0*/  STL [R1+0x274], R27 ;  /* 0x0002741b01007387 */ /* 0x0003e80000100800 */
[----:B---3--:R1:W-:Y:S04]  /*8ed0*/  STL [R1+0x278], R28 ;  /* 0x0002781c01007387 */ /* 0x0083e80000100800 */
[----:B------:R1:W-:Y:S04]  /*8ee0*/  STL [R1+0x27c], R29 ;  /* 0x00027c1d01007387 */ /* 0x0003e80000100800 */
[----:B------:R1:W-:Y:S04]  /*8ef0*/  STL [R1+0x280], R30 ;  /* 0x0002801e01007387 */ /* 0x0003e80000100800 */
[----:B------:R1:W-:Y:S04]  /*8f00*/  STL [R1+0x284], R31 ;  /* 0x0002841f01007387 */ /* 0x0003e80000100800 */
[----:B----4-:R1:W-:Y:S04]  /*8f10*/  STL [R1+0x288], R32 ;  /* 0x0002882001007387 */ /* 0x0103e80000100800 */
        /* <DEDUP_REMOVED lines=55> */
[----:B--2---:R1:W-:Y:S04]  /*9290*/  STL [R1+0x368], R88 ;  /* 0x0003685801007387 */ /* 0x0043e80000100800 */
        /* <DEDUP_REMOVED lines=64> */
[----:B------:R-:W-:-:S06]  /*96a0*/  UIADD3 UR49, UR49, -0x2, URZ ;  /* 0xfffffffe31317890 */ /* 0x000fcc000fffe03f */
[----:B------:R-:W-:Y:S02]  /*96b0*/  IMAD.U32 R10, RZ, RZ, UR49 ;  /* 0x00000031ff0a7e24 */ /* 0x000fe4000f8e00ff */
[----:B--2---:R-:W-:-:S04]  /*96c0*/  IMAD.SHL.U32 R0, R0, 0x80, RZ ;  /* 0x0000008000007824 */ /* 0x004fc800078e00ff */
[----:B------:R-:W-:-:S04]  /*96d0*/  @P1 IMAD.HI.U32 R7, R0, R7, RZ ;  /* 0x0000000700071227 */ /* 0x000fc800078e00ff */
[----:B------:R-:W-:Y:S01]  /*96e0*/  IMAD.MOV.U32 R6, RZ, RZ, R0 ;  /* 0x000000ffff067224 */ /* 0x000fe200078e0000 */
[----:B------:R-:W-:Y:S02]  /*96f0*/  @P1 SHF.R.U32.HI R6, RZ, R220, R7 ;  /* 0x000000dcff061219 */ /* 0x000fe40000011607 */
[----:B------:R-:W-:-:S03]  /*9700*/  ISETP.GE.AND P1, PT, R5, 0x1, PT ;  /* 0x000000010500780c */ /* 0x000fc60003f26270 */
[----:B------:R-:W-:-:S04]  /*9710*/  VIADD R7, R6, UR46 ;  /* 0x0000002e06077c36 */ /* 0x000fc80008000000 */
        /* <DEDUP_REMOVED lines=12> */
.L_x_3249:
[----:B------:R-:W-:-:S13]  /*97e0*/  ISETP.NE.AND P1, PT, R5, 0x1, PT ;  /* 0x000000010500780c */ /* 0x000fda0003f25270 */
[----:B------:R-:W-:-:S05]  /*97f0*/  @P1 IMAD.HI.U32 R2, R6, R2, RZ ;  /* 0x0000000206021227 */ /* 0x000fca00078e00ff */
[----:B------:R-:W-:-:S07]  /*9800*/  @P1 SHF.R.U32.HI R6, RZ, R3, R2 ;  /* 0x00000003ff061219 */ /* 0x000fce0000011602 */
.L_x_3250:
[----:B------:R-:W-:Y:S05]  /*9810*/  BSYNC B0 ;  /* 0x0000000000007941 */ /* 0x000fea0003800000 */
.L_x_3248:
[----:B------:R-:W-:-:S05]  /*9820*/  IMAD R5, R6, R5, R5 ;  /* 0x0000000506057224 */ /* 0x000fca00078e0205 */
[----:B------:R-:W-:-:S07]  /*9830*/  VIMNMX R4, R4, R5, PT ;  /* 0x0000000504047248 */ /* 0x000fce0003fe0100 */
.L_x_3247:
[----:B------:R-:W-:Y:S01]  /*9840*/  IMAD.HI R4, R4, 0x2aaaaaab, RZ ;  /* 0x2aaaaaab04047827 */ /* 0x000fe200078e02ff */
[----:B------:R-:W-:Y:S04]  /*9850*/  BSSY B2, `(.L_x_3251) ;  /* 0x0000016000027945 */ /* 0x000fe80003800000 */
[----:B------:R-:W-:-:S04]  /*9860*/  SHF.R.U32.HI R3, RZ, 0x1f, R4 ;  /* 0x0000001fff037819 */ /* 0x000fc80000011604 */
[----:B------:R-:W-:-:S04]  /*9870*/  LEA.HI.SX32 R3, R4, R3, 0x1c ;  /* 0x0000000304037211 */ /* 0x000fc800078fe2ff */
[----:B------:R-:W-:-:S04]  /*9880*/  VIMNMX R11, R3, UR45, !PT ;  /* 0x0000002d030b7c48 */ /* 0x000fc8000ffe0100 */
[----:B------:R-:W-:-:S13]  /*9890*/  ISETP.GE.AND P1, PT, R10, R11, PT ;  /* 0x0000000b0a00720c */ /* 0x000fda0003f26270 */
[----:B------:R-:W-:Y:S05]  /*98a0*/  @!P1 BRA `(.L_x_3252) ;  /* 0x0000000000409947 */ /* 0x000fea0003800000 */
[----:B------:R-:W-:Y:S01]  /*98b0*/  BSSY B1, `(.L_x_3253) ;  /* 0x000000d000017945 */ /* 0x000fe20003800000 */
.L_x_3255:
[C---:B------:R-:W-:Y:S01]  /*98c0*/  IADD3 R2, P1, R16.reuse, 0x70, RZ ;  /* 0x0000007010027810 */ /* 0x040fe20007f3e0ff */
[----:B------:R-:W-:Y:S01]  /*98d0*/  BSSY B0, `(.L_x_3254) ;  /* 0x0000007000007945 */ /* 0x000fe20003800000 */
[C---:B------:R-:W-:Y:S01]  /*98e0*/  IADD3 R26, P2, R16.reuse, 0x13c, RZ ;  /* 0x0000013c101a7810 */ /* 0x040fe20007f5e0ff */
[----:B------:R-:W-:Y:S01]  /*98f0*/  VIADD R0, R16, 0x170 ;  /* 0x0000017010007836 */ /* 0x000fe20000000000 */
[----:B------:R-:W-:Y:S01]  /*9900*/  MOV R215, 0x9940 ;  /* 0x0000994000d77802 */ /* 0x000fe20000000f00 */
[--C-:B------:R-:W-:Y:S02]  /*9910*/  IMAD.X R3, RZ, RZ, R17.reuse, P1 ;  /* 0x000000ffff037224 */ /* 0x100fe400008e0611 */
[----:B------:R-:W-:-:S08]  /*9920*/  IMAD.X R27, RZ, RZ, R17, P2 ;  /* 0x000000ffff1b7224 */ /* 0x000fd000010e0611 */
[----:B------:R-:W-:Y:S05]  /*9930*/  CALL.REL.NOINC `($_ZN7cutlass13device_kernelIN5flash11enable_sm90INS1_16FlashAttnFwdSm90INS1_25CollectiveMainloopFwdSm90ILi2EN4cute5tupleIJNS5_1CILi1EEES8_S8_EEENS6_IJNS7_ILi128EEENS7_ILi96EEENS7_ILi64EEEEEELi256ENS_10bfloat16_tEfNS_4arch4Sm90ELb0ELb1ELb0ELb1ELb0ELb0ELb1ELb1ELb0ELb1ELb1ELb0EEENS1_21CollectiveEpilogueFwdINS6_IJSA_NS7_ILi256EEESB_EEES9_SE_SG_Li256ELb1ELb1ELb1ELb0EEENS1_36VarlenDynamicPersistentTileSchedulerILi128ELi96ELi256ELi128ELb1ELb1ELb1ELb1ELb0ELb1EEEEEEEEEvNT_6ParamsE$_ZZN5flash25CollectiveMainloopFwdSm90ILi2EN4cute5tupleIJNS1_1CILi1EEES4_S4_EEENS2_IJNS3_ILi128EEENS3_ILi96EEENS3_ILi64EEEEEELi256EN7cutlass10bfloat16_tEfNSA_4arch4Sm90ELb0ELb1ELb0ELb1ELb0ELb0ELb1ELb1ELb0ELb1ELb1ELb0EE3mmaINS_16FlashAttnFwdSm90ISE_NS_21CollectiveEpilogueFwdINS2_IJS6_NS3_ILi256EEES7_EEES5_SB_SD_Li256ELb1ELb1ELb1ELb0EEENS_36VarlenDynamicPersistentTileSchedulerILi128ELi96ELi256ELi128ELb1ELb1ELb1ELb1ELb0ELb1EEEE13SharedStorageENS1_6TensorINS1_11ArrayEngineIfLm128EEENS1_6LayoutINS2_IJNS2_IJNS3_ILi2EEEST_NS3_ILi32EEEEEES4_S4_EEENS2_IJNS2_IJS4_ST_NS3_ILi4EEEEEENS3_ILi0EEESZ_EEEEEEENS_7SoftmaxILi2ELi0EEEEEbRKNSE_6ParamsENSA_25PipelineTmaAsyncNoClusterILi2ENSA_16PipelineTmaAsyncILi2EEEEES1B_RNSA_13PipelineStateILj2EEERT0_RT1_iRiRKNS_16SeqlenInfoQKNewKILb1ELb0EEENS2_IJiiiiEEERT_ENKUliT_T0_T1_E_clIZSF_ISO_S12_S14_EbS17_S1B_S1B_S1E_S1G_S1I_iS1J_S1N_S1O_S1Q_EUlRS1R_iE1_NS3_ILb0EEENS3_ILb1EEEEEDaiS1R_S1S_S1T_) ;  /* 0x0000025000307944 */ /* 0x000fea0003c00000 */
[----:B------:R-:W-:Y:S05]  /*9940*/  BSYNC B0 ;  /* 0x0000000000007941 */ /* 0x000fea0003800000 */
.L_x_3254:
[C---:B------:R-:W-:Y:S01]  /*9950*/  ISETP.GT.AND P1, PT, R10.reuse, R11, PT ;  /* 0x0000000b0a00720c */ /* 0x040fe20003f24270 */
[----:B------:R-:W-:-:S12]  /*9960*/  VIADD R10, R10, 0xffffffff ;  /* 0xffffffff0a0a7836 */ /* 0x000fd80000000000 */
[----:B------:R-:W-:Y:S05]  /*9970*/  @P1 BRA `(.L_x_3255) ;  /* 0xfffffffc00d01947 */ /* 0x000fea000383ffff */
[----:B------:R-:W-:Y:S05]  /*9980*/  BSYNC B1 ;  /* 0x0000000000017941 */ /* 0x000fea0003800000 */
.L_x_3253:
[----:B------:R-:W2:Y:S02]  /*9990*/  LDL R0, [R1+0x70] ;  /* 0x0000700001007983 */ /* 0x000ea40000100800 */
[----:B--2---:R-:W-:-:S07]  /*99a0*/  IMAD.SHL.U32 R0, R0, 0x80, RZ ;  /* 0x0000008000007824 */ /* 0x004fce00078e00ff */
.L_x_3252:
[----:B------:R-:W-:Y:S05]  /*99b0*/  BSYNC B2 ;  /* 0x0000000000027941 */ /* 0x000fea0003800000 */
.L_x_3251:
        /* <DEDUP_REMOVED lines=10> */
[----:B------:R-:W-:-:S04]  /*9a60*/  VIADD R0, R0, UR42 ;  /* 0x0000002a00007c36 */ /* 0x000fc80008000000 */
        /* <DEDUP_REMOVED lines=12> */
.L_x_3258:
[----:B------:R-:W-:-:S13]  /*9b30*/  ISETP.NE.AND P1, PT, R7, 0x1, PT ;  /* 0x000000010700780c */ /* 0x000fda0003f25270 */
[----:B------:R-:W0:Y:S02]  /*9b40*/  @P1 LDC.64 R4, c[0x0][0xae0] ;  /* 0x0002b800ff041b82 */ /* 0x000e240000000a00 */
[----:B0-----:R-:W-:-:S05]  /*9b50*/  @P1 IMAD.HI.U32 R4, R0, R4, RZ ;  /* 0x0000000400041227 */ /* 0x001fca00078e00ff */
[----:B------:R-:W-:-:S07]  /*9b60*/  @P1 SHF.R.U32.HI R0, RZ, R5, R4 ;  /* 0x00000005ff001219 */ /* 0x000fce0000011604 */
.L_x_3259:
[----:B------:R-:W-:Y:S05]  /*9b70*/  BSYNC B0 ;  /* 0x0000000000007941 */ /* 0x000fea0003800000 */
.L_x_3257:
[----:B------:R-:W-:-:S05]  /*9b80*/  IMAD R3, R0, R7, RZ ;  /* 0x0000000700037224 */ /* 0x000fca00078e02ff */
[----:B------:R-:W-:-:S07]  /*9b90*/  VIMNMX R2, R2, R3, !PT ;  /* 0x0000000302027248 */ /* 0x000fce0007fe0100 */
.L_x_3256:
[----:B------:R-:W-:-:S04]  /*9ba0*/  VIADD R2, R2, 0x5f ;  /* 0x0000005f02027836 */ /* 0x000fc80000000000 */
[----:B------:R-:W-:-:S05]  /*9bb0*/  IMAD.HI R2, R2, 0x2aaaaaab, RZ ;  /* 0x2aaaaaab02027827 */ /* 0x000fca00078e02ff */
[----:B------:R-:W-:-:S04]  /*9bc0*/  SHF.R.U32.HI R3, RZ, 0x1f, R2 ;  /* 0x0000001fff037819 */ /* 0x000fc80000011602 */
[----:B------:R-:W-:-:S04]  /*9bd0*/  LEA.HI.SX32 R2, R2, R3, 0x1c ;  /* 0x0000000302027211 */ /* 0x000fc800078fe2ff */
[----:B------:R-:W-:-:S04]  /*9be0*/  VIMNMX R2, R2, UR45, !PT ;  /* 0x0000002d02027c48 */ /* 0x000fc8000ffe0100 */
[----:B------:R-:W-:-:S13]  /*9bf0*/  ISETP.GE.AND P1, PT, R10, R2, PT ;  /* 0x000000020a00720c */ /* 0x000fda0003f26270 */
[----:B------:R-:W-:Y:S05]  /*9c00*/  @!P1 BRA `(.L_x_3260) ;  /* 0x0000009800109947 */ /* 0x000fea0003800000 */
.L_x_3277:
[----:B0-----:R-:W2:Y:S04]  /*9c10*/  LD.E R3, desc[UR40][R22.64+0x210] ;  /* 0x0002102816037980 */ /* 0x001ea8000c101900 */
        /* <DEDUP_REMOVED lines=13> */
[----:B------:R-:W-:Y:S01]  /*9cf0*/  IMAD.MOV.U32 R5, RZ, RZ, R10 ;  /* 0x000000ffff057224 */ /* 0x000fe200078e000a */
[----:B------:R-:W-:Y:S05]  /*9d00*/  YIELD ;  /* 0x0000000000007946 */ /* 0x000fea0003800000 */
[----:B------:R-:W-:Y:S01]  /*9d10*/  BSSY B0, `(.L_x_3261) ;  /* 0x0000008000007945 */ /* 0x000fe20003800000 */
[----:B------:R-:W-:Y:S01]  /*9d20*/  VIADD R10, R10, 0xffffffff ;  /* 0xffffffff0a0a7836 */ /* 0x000fe20000000000 */
[----:B------:R-:W-:Y:S01]  /*9d30*/  ISETP.GT.AND P1, PT, R5, R2, PT ;  /* 0x000000020500720c */ /* 0x000fe20003f24270 */
[----:B-1----:R-:W-:Y:S01]  /*9d40*/  @!P2 IMAD.MOV.U32 R3, RZ, RZ, RZ ;  /* 0x000000ffff03a224 */ /* 0x002fe200078e00ff */
[----:B--2---:R-:W-:-:S04]  /*9d50*/  LOP3.LUT R0, R0, 0x1, RZ, 0xfc, !PT ;  /* 0x0000000100007812 */ /* 0x004fc800078efcff */
[----:B------:R-:W-:-:S13]  /*9d60*/  ISETP.NE.AND P3, PT, R0, 0x3, PT ;  /* 0x000000030000780c */ /* 0x000fda0003f65270 */
[----:B0-----:R-:W-:Y:S05]  /*9d70*/  @!P3 BRA `(.L_x_3262) ;  /* 0x000000000004b947 */ /* 0x001fea0003800000 */
[----:B------:R-:W-:Y:S01]  /*9d80*/  BPT.TRAP 0x1 ;  /* 0x000000040000795c */ /* 0x000fe20000300000 */
.L_x_3262:
[----:B------:R-:W-:Y:S05]  /*9d90*/  BSYNC B0 ;  /* 0x0000000000007941 */ /* 0x000fea0003800000 */
.L_x_3261:
[----:B------:R-:W2:Y:S01]  /*9da0*/  LD.E.64 R4, desc[UR40][R20.64+0x8] ;  /* 0x0000082814047980 */ /* 0x000ea2000c101b00 */
[----:B-----5:R-:W-:Y:S02]  /*9db0*/  SHF.L.U32 R8, R9, 0x1f, RZ ;  /* 0x0000001f09087819 */ /* 0x020fe400000006ff */
[----:B--2---:R-:W-:-:S05]  /*9dc0*/  MOV R4, R4 ;  /* 0x0000000400047202 */ /* 0x004fca0000000f00 */
[----:B------:R-:W-:-:S04]  /*9dd0*/  IMAD R3, R3, 0x8, R4 ;  /* 0x0000000803037824 */ /* 0x000fc800078e0204 */
[----:B------:R0:W1:Y:S01]  /*9de0*/  SYNCS.PHASECHK.TRANS64.TRYWAIT P2, [R3+URZ], R8 ;  /* 0x00000008030075a7 */ /* 0x000062000804017f */
[----:B------:R-:W2:Y:S04]  /*9df0*/  LD.E R4, desc[UR40][R20.64+0x1c] ;  /* 0x00001c2814047980 */ /* 0x000ea8000c101900 */
[----:B------:R0:W5:Y:S04]  /*9e00*/  LD.E R0, desc[UR40][R22.64+0x210] ;  /* 0x0002102816007980 */ /* 0x000168000c101900 */
[----:B------:R0:W5:Y:S01]  /*9e10*/  LD.E R6, desc[UR40][R22.64+0x214] ;  /* 0x0002142816067980 */ /* 0x000162000c101900 */
[----:B------:R-:W-:Y:S01]  /*9e20*/  BSSY B0, `(.L_x_3263) ;  /* 0x0000005000007945 */ /* 0x000fe20003800000 */
[----:B--2---:R-:W-:-:S04]  /*9e30*/  LOP3.LUT R4, R4, 0x1, RZ, 0xfc, !PT ;  /* 0x0000000104047812 */ /* 0x004fc800078efcff */
[----:B------:R-:W-:-:S13]  /*9e40*/  ISETP.NE.AND P3, PT, R4, 0x3, PT ;  /* 0x000000030400780c */ /* 0x000fda0003f65270 */
[----:B01----:R-:W-:Y:S05]  /*9e50*/  @!P3 BRA `(.L_x_3264) ;  /* 0x000000000004b947 */ /* 0x003fea0003800000 */
[----:B------:R-:W-:Y:S01]  /*9e60*/  BPT.TRAP 0x1 ;  /* 0x000000040000795c */ /* 0x000fe20000300000 */
.L_x_3264:
[----:B------:R-:W-:Y:S05]  /*9e70*/  BSYNC B0 ;  /* 0x0000000000007941 */ /* 0x000fea0003800000 */
.L_x_3263:
[----:B------:R-:W-:Y:S04]  /*9e80*/  BSSY B0, `(.L_x_3265) ;  /* 0x0000008000007945 */ /* 0x000fe80003800000 */
[----:B------:R-:W-:Y:S05]  /*9e90*/  @P2 BRA `(.L_x_3266) ;  /* 0x0000000000182947 */ /* 0x000fea0003800000 */
[----:B------:R-:W2:Y:S01]  /*9ea0*/  LD.E.64 R4, desc[UR40][R20.64+0x8] ;  /* 0x0000082814047980 */ /* 0x000ea2000c101b00 */
[----:B-----5:R-:W-:Y:S02]  /*9eb0*/  SHF.L.U32 R3, R6, 0x1f, RZ ;  /* 0x0000001f06037819 */ /* 0x020fe400000006ff */
[----:B--2---:R-:W-:-:S05]  /*9ec0*/  MOV R5, R4 ;  /* 0x0000000400057202 */ /* 0x004fca0000000f00 */
[----:B------:R-:W-:-:S04]  /*9ed0*/  IMAD R0, R0, 0x8, R5 ;  /* 0x0000000800007824 */ /* 0x000fc800078e0205 */
[----:B------:R-:W0:Y:S02]  /*9ee0*/  SYNCS.PHASECHK.TRANS64.TRYWAIT P2, [R0+URZ], R3 ;  /* 0x00000003000075a7 */ /* 0x000e24000804017f */
[----:B0-----:R-:W-:Y:S05]  /*9ef0*/  @!P2 BRA `(.L_x_3267) ;  /* 0x0000021c00d0a947 */ /* 0x001fea0003800000 */
.L_x_3266:
[----:B------:R-:W-:Y:S05]  /*9f00*/  BSYNC B0 ;  /* 0x0000000000007941 */ /* 0x000fea0003800000 */
.L_x_3265:
[----:B0-----:R-:W2:Y:S04]  /*9f10*/  LD.E R3, desc[UR40][R22.64+0x210] ;  /* 0x0002102816037980 */ /* 0x001ea8000c101900 */
[----:B------:R-:W2:Y:S01]  /*9f20*/  LDL.64 R12, [R1+0xa0] ;  /* 0x0000a000010c7983 */ /* 0x000ea20000100a00 */
[----:B------:R-:W-:Y:S05]  /*9f30*/  WARPSYNC.ALL ;  /* 0x0000000000007948 */ /* 0x000fea0003800000 */
[----:B------:R-:W3:Y:S04]  /*9f40*/  LDL.64 R14, [R1+0x98] ;  /* 0x00009800010e7983 */ /* 0x000ee80000100a00 */
[----:B------:R-:W4:Y:S04]  /*9f50*/  LDL.64 R4, [R1+0x98] ;  /* 0x0000980001047983 */ /* 0x000f280000100a00 */
[----:B-----5:R-:W4:Y:S01]  /*9f60*/  LDL.64 R6, [R1+0x98] ;  /* 0x0000980001067983 */ /* 0x020f220000100a00 */
[----:B--2---:R-:W-:-:S03]  /*9f70*/  IMAD R12, R3, 0x300, R12 ;  /* 0x00000300030c7824 */ /* 0x004fc600078e020c */
[----:B------:R-:W2:Y:S01]  /*9f80*/  LDL.64 R8, [R1+0x98] ;  /* 0x0000980001087983 */ /* 0x000ea20000100a00 */
[----:B------:R-:W-:Y:S01]  /*9f90*/  R2UR UR7, R13 ;  /* 0x000000000d0772ca */ /* 0x000fe200000e0000 */
[----:B------:R-:W-:Y:S01]  /*9fa0*/  WARPGROUP.ARRIVE ;  /* 0x00000000000079c5 */ /* 0x000fe20000000000 */
[----:B------:R-:W-:Y:S01]  /*9fb0*/  R2UR UR6, R12 ;  /* 0x000000000c0672ca */ /* 0x000fe200000e0000 */
[----:B------:R-:W2:Y:S01]  /*9fc0*/  LDL R72, [R1+0x54] ;  /* 0x0000540001487983 */ /* 0x000ea20000100800 */
[----:B------:R-:W-:-:S03]  /*9fd0*/  IMAD.MOV.U32 R0, RZ, RZ, 0x1 ;  /* 0x00000001ff007424 */ /* 0x000fc600078e00ff */
        /* <DEDUP_REMOVED lines=17> */
[----:B------:R0:W5:Y:S04]  /*a0f0*/  LD.E R3, desc[UR40][R22.64+0x210] ;  /* 0x0002102816037980 */ /* 0x000168000c101900 */
[----:B------:R0:W5:Y:S01]  /*a100*/  LD.E R11, desc[UR40][R22.64+0x214] ;  /* 0x00021428160b7980 */ /* 0x000162000c101900 */
[----:B------:R-:W-:-:S06]  /*a110*/  WARPGROUP.ARRIVE ;  /* 0x00000000000079c5 */ /* 0x000fcc0000000000 */
[----:B------:R-:W-:Y:S01]  /*a120*/  HGMMA.64x96x16.F32.BF16 R24, gdesc[UR4], R24, gsb0 ;  /* 0x01600000041879f0 */ /* 0x000fe20008001818 */
[----:B------:R-:W-:Y:S02]  /*a130*/  VIADD R4, R12, 0x4 ;  /* 0x000000040c047836 */ /* 0x000fe40000000000 */
[----:B------:R-:W-:Y:S01]  /*a140*/  IMAD.MOV.U32 R5, RZ, RZ, R13 ;  /* 0x000000ffff057224 */ /* 0x000fe200078e000d */
[----:B------:R-:W-:Y:S02]  /*a150*/  R2UR UR4, R6 ;  /* 0x00000000060472ca */ /* 0x000fe400000e0000 */
[----:B------:R-:W-:Y:S02]  /*a160*/  R2UR UR6, R4 ;  /* 0x00000000040672ca */ /* 0x000fe400000e0000 */
[----:B------:R-:W-:Y:S02]  /*a170*/  R2UR UR7, R5 ;  /* 0x00000000050772ca */ /* 0x000fe400000e0000 */
[----:B------:R-:W-:Y:S01]  /*a180*/  R2UR UR5, R7 ;  /* 0x00000000070572ca */ /* 0x000fe200000e0000 */
[----:B------:R-:W-:-:S02]  /*a190*/  VIADD R4, R12, 0x6 ;  /* 0x000000060c047836 */ /* 0x000fc40000000000 */
[----:B--2---:R-:W-:Y:S01]  /*a1a0*/  VIADD R8, R8, 0x6 ;  /* 0x0000000608087836 */ /* 0x004fe20000000000 */
[----:B------:R-:W-:Y:S02]  /*a1b0*/  WARPGROUP.DEPBAR.LE gsb0, 0x0 ;  /* 0x00008000000079c5 */ /* 0x000fe40000010000 */
[----:B------:R-:W-:-:S07]  /*a1c0*/  WARPGROUP.ARRIVE ;  /* 0x00000000000079c5 */ /* 0x000fce0000000000 */
[----:B------:R-:W-:Y:S01]  /*a1d0*/  HGMMA.64x96x16.F32.BF16 R24, gdesc[UR4], R24, gsb0 ;  /* 0x01600000041879f0 */ /* 0x000fe20008001818 */
[----:B------:R-:W-:Y:S01]  /*a1e0*/  IMAD.MOV.U32 R5, RZ, RZ, R13 ;  /* 0x000000ffff057224 */ /* 0x000fe200078e000d */
        /* <DEDUP_REMOVED lines=11> */
[----:B0-----:R-:W-:Y:S05]  /*a2a0*/  @!P3 BRA `(.L_x_3269) ;  /* 0x000000000004b947 */ /* 0x001fea0003800000 */
[----:B------:R-:W-:Y:S01]  /*a2b0*/  BPT.TRAP 0x1 ;  /* 0x000000040000795c */ /* 0x000fe20000300000 */
.L_x_3269:
[----:B------:R-:W-:Y:S05]  /*a2c0*/  BSYNC B0 ;  /* 0x0000000000007941 */ /* 0x000fea0003800000 */
.L_x_3268:
[----:B------:R-:W2:Y:S01]  /*a2d0*/  LDL.64 R4, [R1+0x40] ;  /* 0x0000400001047983 */ /* 0x000ea20000100a00 */
[----:B-----5:R-:W-:Y:S02]  /*a2e0*/  SHF.L.U32 R8, R11, 0x1f, RZ ;  /* 0x0000001f0b087819 */ /* 0x020fe400000006ff */
[----:B--2---:R-:W-:-:S05]  /*a2f0*/  MOV R6, R4 ;  /* 0x0000000400067202 */ /* 0x004fca0000000f00 */
[----:B------:R-:W-:-:S04]  /*a300*/  IMAD R3, R3, 0x8, R6 ;  /* 0x0000000803037824 */ /* 0x000fc800078e0206 */
[----:B------:R0:W1:Y:S01]  /*a310*/  SYNCS.PHASECHK.TRANS64.TRYWAIT P2, [R3+URZ], R8 ;  /* 0x00000008030075a7 */ /* 0x000062000804017f */
[----:B------:R0:W5:Y:S04]  /*a320*/  LD.E R4, desc[UR40][R22.64+0x210] ;  /* 0x0002102816047980 */ /* 0x000168000c101900 */
[----:B------:R0:W5:Y:S01]  /*a330*/  LD.E R5, desc[UR40][R22.64+0x214] ;  /* 0x0002142816057980 */ /* 0x000162000c101900 */
[----:B------:R-:W-:Y:S04]  /*a340*/  BSSY B0, `(.L_x_3270) ;  /* 0x0000003000007945 */ /* 0x000fe80003800000 */
[----:B------:R-:W-:Y:S05]  /*a350*/  @!P3 BRA `(.L_x_3271) ;  /* 0x000000000004b947 */ /* 0x000fea0003800000 */
[----:B------:R-:W-:Y:S01]  /*a360*/  BPT.TRAP 0x1 ;  /* 0x000000040000795c */ /* 0x000fe20000300000 */
.L_x_3271:
[----:B------:R-:W-:Y:S05]  /*a370*/  BSYNC B0 ;  /* 0x0000000000007941 */ /* 0x000fea0003800000 */
.L_x_3270:
[----:B------:R-:W-:Y:S04]  /*a380*/  BSSY B0, `(.L_x_3272) ;  /* 0x0000006000007945 */ /* 0x000fe80003800000 */
[----:B-1----:R-:W-:Y:S05]  /*a390*/  @P2 BRA `(.L_x_3273) ;  /* 0x0000000000102947 */ /* 0x002fea0003800000 */
[----:B-----5:R-:W-:Y:S01]  /*a3a0*/  IMAD R4, R4, 0x8, R6 ;  /* 0x0000000804047824 */ /* 0x020fe200078e0206 */
[----:B------:R-:W-:-:S04]  /*a3b0*/  SHF.L.U32 R5, R5, 0x1f, RZ ;  /* 0x0000001f05057819 */ /* 0x000fc800000006ff */
[----:B------:R-:W1:Y:S02]  /*a3c0*/  SYNCS.PHASECHK.TRANS64.TRYWAIT P2, [R4+URZ], R5 ;  /* 0x00000005040075a7 */ /* 0x000e64000804017f */
[----:B-1----:R-:W-:Y:S05]  /*a3d0*/  @!P2 BRA `(.L_x_3274) ;  /* 0x0000021800aca947 */ /* 0x002fea0003800000 */
.L_x_3273:
[----:B------:R-:W-:Y:S05]  /*a3e0*/  BSYNC B0 ;  /* 0x0000000000007941 */ /* 0x000fea0003800000 */
.L_x_3272:
[----:B------:R-:W2:Y:S04]  /*a3f0*/  LD.E R11, desc[UR40][R22.64+0x210] ;  /* 0x00021028160b7980 */ /* 0x000ea8000c101900 */
[----:B-1---5:R-:W2:Y:S04]  /*a400*/  LDL.64 R4, [R1+0x118] ;  /* 0x0001180001047983 */ /* 0x022ea80000100a00 */
[----:B0-----:R-:W3:Y:S04]  /*a410*/  LDL R3, [R1+0x90] ;  /* 0x0000900001037983 */ /* 0x001ee80000100800 */
[----:B------:R-:W4:Y:S04]  /*a420*/  LDL.64 R6, [R1+0x110] ;  /* 0x0001100001067983 */ /* 0x000f280000100a00 */
[----:B------:R-:W4:Y:S04]  /*a430*/  LDL.64 R14, [R1+0x110] ;  /* 0x00011000010e7983 */ /* 0x000f280000100a00 */
[----:B------:R-:W4:Y:S04]  /*a440*/  LDL.64 R12, [R1+0x110] ;  /* 0x00011000010c7983 */ /* 0x000f280000100a00 */
[----:B------:R-:W4:Y:S01]  /*a450*/  LDL.64 R8, [R1+0x110] ;  /* 0x0001100001087983 */ /* 0x000f220000100a00 */
[----:B------:R-:W-:Y:S05]  /*a460*/  WARPSYNC.ALL ;  /* 0x0000000000007948 */ /* 0x000fea0003800000 */
[----:B------:R-:W-:Y:S01]  /*a470*/  WARPGROUP.ARRIVE ;  /* 0x00000000000079c5 */ /* 0x000fe20000000000 */
        /* <DEDUP_REMOVED lines=137> */
[----:B---3--:R-:W-:Y:S01]  /*ad10*/  VIADD R14, R14, 0xc02 ;  /* 0x00000c020e0e7836 */ /* 0x008fe20000000000 */
        /* <DEDUP_REMOVED lines=28> */
[----:B------:R-:W0:Y:S01]  /*aee0*/  S2R R74, SR_TID.X ;  /* 0x00000000004a7919 */ /* 0x000e220000002100 */
[----:B------:R-:W-:Y:S04]  /*aef0*/  STL [R1+0x90], R0 ;  /* 0x0000900001007387 */ /* 0x000fe80000100800 */
[----:B------:R-:W-:Y:S01]  /*af00*/  STL [R1+0x90], R0 ;  /* 0x0000900001007387 */ /* 0x000fe20000100800 */
[----:B------:R-:W-:-:S02]  /*af10*/  WARPGROUP.DEPBAR.LE gsb0, 0x0 ;  /* 0x00008000000079c5 */ /* 0x000fc40000010000 */
[----:B------:R-:W-:-:S06]  /*af20*/  WARPGROUP.ARRIVE ;  /* 0x00000000000079c5 */ /* 0x000fcc0000000000 */
[----:B------:R-:W-:Y:S01]  /*af30*/  HGMMA.64x96x16.F32.BF16 R24, gdesc[UR4], R24, gsb0 ;  /* 0x01600000041879f0 */ /* 0x000fe20008001818 */
[----:B------:R-:W-:Y:S01]  /*af40*/  STL [R1+0x90], R0 ;  /* 0x0000900001007387 */ /* 0x000fe20000100800 */
[----:B0-----:R-:W-:-:S03]  /*af50*/  SHF.R.U32.HI R74, RZ, 0x7, R74 ;  /* 0x00000007ff4a7819 */ /* 0x001fc6000001164a */
[----:B------:R-:W-:Y:S04]  /*af60*/  STL [R1+0x90], R0 ;  /* 0x0000900001007387 */ /* 0x000fe80000100800 */
[----:B------:R-:W-:Y:S04]  /*af70*/  STL [R1+0x90], R0 ;  /* 0x0000900001007387 */ /* 0x000fe80000100800 */
[----:B------:R-:W-:Y:S04]  /*af80*/  STL [R1+0x90], R0 ;  /* 0x0000900001007387 */ /* 0x000fe80000100800 */
[----:B------:R-:W-:Y:S01]  /*af90*/  STL [R1+0x90], R0 ;  /* 0x0000900001007387 */ /* 0x000fe20000100800 */
[----:B------:R-:W-:-:S03]  /*afa0*/  IADD3 R5, -R74, 0xb, RZ ;  /* 0x0000000b4a057810 */ /* 0x000fc60007ffe1ff */
        /* <DEDUP_REMOVED lines=17> */
[----:B------:R-:W2:Y:S02]  /*b0c0*/  LDL.64 R6, [R1+0x230] ;  /* 0x0002300001067983 */ /* 0x000ea40000100a00 */
[----:B--2---:R-:W-:-:S04]  /*b0d0*/  FMNMX.FTZ R4, R24, R6, !PT ;  /* 0x0000000618047209 */ /* 0x004fc80007810000 */
        /* <DEDUP_REMOVED lines=16> */
[----:B0-----:R-:W-:Y:S02]  /*b1e0*/  FMNMX.FTZ R5, R53, R8, !PT ;  /* 0x0000000835057209 */ /* 0x001fe40007810000 */
        /* <DEDUP_REMOVED lines=17> */
[----:B------:R-:W0:Y:S01]  /*b300*/  SHFL.BFLY PT, R5, R4, 0x2, 0x1f ;  /* 0x0c401f0004057f89 */ /* 0x000e2200000e0000 */
[----:B------:R-:W-:-:S04]  /*b310*/  FMNMX.FTZ R3, R47, R8, !PT ;  /* 0x000000082f037209 */ /* 0x000fc80007810000 */
        /* <DEDUP_REMOVED lines=14> */
[----:B------:R-:W2:Y:S01]  /*b400*/  LDL R8, [R1+0x250] ;  /* 0x0002500001087983 */ /* 0x000ea20000100800 */
[----:B0-----:R-:W-:-:S03]  /*b410*/  FMNMX.FTZ R12, R9, R12, !PT ;  /* 0x0000000c090c7209 */ /* 0x001fc60007810000 */
[----:B------:R0:W-:Y:S04]  /*b420*/  STL.64 [R1+0x230], R4 ;  /* 0x0002300401007387 */ /* 0x0001e80000100a00 */
[----:B------:R-:W-:Y:S04]  /*b430*/  STL [R1+0x230], R12 ;  /* 0x0002300c01007387 */ /* 0x000fe80000100800 */
[----:B------:R-:W3:Y:S04]  /*b440*/  LDL R13, [R1+0x230] ;  /* 0x00023000010d7983 */ /* 0x000ee80000100800 */
[----:B------:R-:W4:Y:S04]  /*b450*/  LDL R11, [R1+0x234] ;  /* 0x00023400010b7983 */ /* 0x000f280000100800 */
[----:B0-----:R-:W2:Y:S01]  /*b460*/  LDL.64 R4, [R1+0x240] ;  /* 0x0002400001047983 */ /* 0x001ea20000100a00 */
[----:B---3--:R-:W-:-:S03]  /*b470*/  FADD.FTZ R3, R6, -R13 ;  /* 0x8000000d06037221 */ /* 0x008fc60000010000 */
[----:B----4-:R-:W0:Y:S02]  /*b480*/  SHFL.BFLY PT, R6, R11, 0x2, 0x1f ;  /* 0x0c401f000b067f89 */ /* 0x010e2400000e0000 */
[----:B0-----:R-:W-:-:S05]  /*b490*/  FMNMX.FTZ R12, R6, R11, !PT ;  /* 0x0000000b060c7209 */ /* 0x001fca0007810000 */
[----:B------:R-:W0:Y:S01]  /*b4a0*/  SHFL.BFLY PT, R11, R12, 0x1, 0x1f ;  /* 0x0c201f000c0b7f89 */ /* 0x000e2200000e0000 */
[----:B--2---:R-:W-:Y:S01]  /*b4b0*/  FMUL.FTZ R13, R8, R13 ;  /* 0x0000000d080d7220 */ /* 0x004fe20000410000 */
[----:B------:R-:W-:-:S03]  /*b4c0*/  FMUL.FTZ R3, R3, R8 ;  /* 0x0000000803037220 */ /* 0x000fc60000410000 */
        /* <DEDUP_REMOVED lines=16> */
[----:B0-----:R-:W-:Y:S01]  /*b5d0*/  FMNMX.FTZ R6, R12, R11, !PT ;  /* 0x0000000b0c067209 */ /* 0x001fe20007810000 */
[-CC-:B------:R-:W-:Y:S01]  /*b5e0*/  FFMA.FTZ R165, R53, R8.reuse, -R13.reuse ;  /* 0x0000000835a57223 */ /* 0x180fe2000001080d */
[-CC-:B------:R-:W-:Y:S01]  /*b5f0*/  FFMA.FTZ R14, R56, R8.reuse, -R13.reuse ;  /* 0x00000008380e7223 */ /* 0x180fe2000001080d */
[-CC-:B------:R-:W-:Y:S01]  /*b600*/  FFMA.FTZ R166, R57, R8.reuse, -R13.reuse ;  /* 0x0000000839a67223 */ /* 0x180fe2000001080d */
[-CC-:B------:R-:W-:Y:S01]  /*b610*/  FFMA.FTZ R15, R60, R8.reuse, -R13.reuse ;  /* 0x000000083c0f7223 */ /* 0x180fe2000001080d */
[-CC-:B------:R-:W-:Y:S01]  /*b620*/  FFMA.FTZ R167, R61, R8.reuse, -R13.reuse ;  /* 0x000000083da77223 */ /* 0x180fe2000001080d */
[-CC-:B-1----:R-:W-:Y:S01]  /*b630*/  FFMA.FTZ R3, R64, R8.reuse, -R13.reuse ;  /* 0x0000000840037223 */ /* 0x182fe2000001080d */
[-CC-:B------:R-:W-:Y:S01]  /*b640*/  FFMA.FTZ R168, R65, R8.reuse, -R13.reuse ;  /* 0x0000000841a87223 */ /* 0x180fe2000001080d */
[-CC-:B------:R-:W-:Y:S01]  /*b650*/  FFMA.FTZ R68, R68, R8.reuse, -R13.reuse ;  /* 0x0000000844447223 */ /* 0x180fe2000001080d */
[-C--:B------:R-:W-:Y:S01]  /*b660*/  FFMA.FTZ R169, R69, R8.reuse, -R13 ;  /* 0x0000000845a97223 */ /* 0x080fe2000001080d */
[----:B------:R-:W-:Y:S01]  /*b670*/  FMUL.FTZ R13, R6, R8 ;  /* 0x00000008060d7220 */ /* 0x000fe20000410000 */
[----:B------:R-:W-:-:S03]  /*b680*/  FADD.FTZ R7, R7, -R6 ;  /* 0x8000000607077221 */ /* 0x000fc60000010000 */
[-CC-:B------:R-:W-:Y:S01]  /*b690*/  FFMA.FTZ R153, R26, R8.reuse, -R13.reuse ;  /* 0x000000081a997223 */ /* 0x180fe2000001080d */
[----:B------:R-:W-:Y:S01]  /*b6a0*/  FMUL.FTZ R7, R8, R7 ;  /* 0x0000000708077220 */ /* 0x000fe20000410000 */
[-CC-:B------:R-:W-:Y:S01]  /*b6b0*/  FFMA.FTZ R36, R27, R8.reuse, -R13.reuse ;  /* 0x000000081b247223 */ /* 0x180fe2000001080d */
[----:B------:R-:W-:Y:S01]  /*b6c0*/  MUFU.EX2 R152, R152 ;  /* 0x0000009800987308 */ /* 0x000fe20000000800 */
[-CC-:B------:R-:W-:Y:S01]  /*b6d0*/  FFMA.FTZ R155, R30, R8.reuse, -R13.reuse ;  /* 0x000000081e9b7223 */ /* 0x180fe2000001080d */
[----:B------:R-:W-:-:S06]  /*b6e0*/  FFMA.FTZ R37, R31, R8, -R13 ;  /* 0x000000081f257223 */ /* 0x000fcc000001080d */
[----:B------:R-:W-:Y:S08]  /*b6f0*/  MUFU.EX2 R24, R7 ;  /* 0x0000000700187308 */ /* 0x000ff00000000800 */
[----:B------:R-:W0:Y:S01]  /*b700*/  MUFU.EX2 R153, R153 ;  /* 0x0000009900997308 */ /* 0x000e220000000800 */
[----:B------:R-:W-:-:S07]  /*b710*/  FFMA.FTZ R157, R34, R8, -R13 ;  /* 0x00000008229d7223 */ /* 0x000fce000001080d */
[----:B------:R-:W1:Y:S08]  /*b720*/  MUFU.EX2 R36, R36 ;  /* 0x0000002400247308 */ /* 0x000e700000000800 */
[----:B------:R-:W2:Y:S01]  /*b730*/  MUFU.EX2 R72, R72 ;  /* 0x0000004800487308 */ /* 0x000ea20000000800 */
[----:B------:R-:W-:-:S07]  /*b740*/  FFMA.FTZ R31, R35, R8, -R13 ;  /* 0x00000008231f7223 */ /* 0x000fce000001080d */
[----:B------:R-:W3:Y:S08]  /*b750*/  MUFU.EX2 R155, R155 ;  /* 0x0000009b009b7308 */ /* 0x000ef00000000800 */
[----:B------:R-:W4:Y:S01]  /*b760*/  MUFU.EX2 R154, R154 ;  /* 0x0000009a009a7308 */ /* 0x000f220000000800 */
[----:B0-----:R-:W-:Y:S01]  /*b770*/  FFMA.FTZ R7, R5, R24, R153 ;  /* 0x0000001805077223 */ /* 0x001fe20000010099 */
[----:B------:R-:W-:-:S06]  /*b780*/  FFMA.FTZ R159, R38, R8, -R13 ;  /* 0x00000008269f7223 */ /* 0x000fcc000001080d */
[----:B------:R-:W0:Y:S01]  /*b790*/  MUFU.EX2 R37, R37 ;  /* 0x0000002500257308 */ /* 0x000e220000000800 */
[----:B------:R-:W-:-:S07]  /*b7a0*/  FFMA.FTZ R5, R9, R4, R152 ;  /* 0x0000000409057223 */ /* 0x000fce0000010098 */
[----:B------:R-:W0:Y:S01]  /*b7b0*/  MUFU.EX2 R73, R73 ;  /* 0x0000004900497308 */ /* 0x000e220000000800 */
[----:B-1----:R-:W-:Y:S01]  /*b7c0*/  FADD.FTZ R4, R36, R7 ;  /* 0x0000000724047221 */ /* 0x002fe20000010000 */
[----:B------:R-:W-:-:S06]  /*b7d0*/  FFMA.FTZ R34, R39, R8, -R13 ;  /* 0x0000000827227223 */ /* 0x000fcc000001080d */
[----:B------:R-:W1:Y:S01]  /*b7e0*/  MUFU.EX2 R157, R157 ;  /* 0x0000009d009d7308 */ /* 0x000e620000000800 */
[----:B--2---:R-:W-:-:S07]  /*b7f0*/  FADD.FTZ R5, R72, R5 ;  /* 0x0000000548057221 */ /* 0x004fce0000010000 */
[----:B------:R-:W2:Y:S01]  /*b800*/  MUFU.EX2 R156, R156 ;  /* 0x0000009c009c7308 */ /* 0x000ea20000000800 */
[----:B---3--:R-:W-:Y:S01]  /*b810*/  FADD.FTZ R12, R155, R4 ;  /* 0x000000049b0c7221 */ /* 0x008fe20000010000 */
[----:B------:R-:W-:-:S06]  /*b820*/  FFMA.FTZ R161, R42, R8, -R13 ;  /* 0x000000082aa17223 */ /* 0x000fcc000001080d */
[----:B------:R-:W3:Y:S01]  /*b830*/  MUFU.EX2 R31, R31 ;  /* 0x0000001f001f7308 */ /* 0x000ee20000000800 */
[----:B----4-:R-:W-:-:S07]  /*b840*/  FADD.FTZ R4, R154, R5 ;  /* 0x000000059a047221 */ /* 0x010fce0000010000 */
[----:B------:R-:W4:Y:S01]  /*b850*/  MUFU.EX2 R29, R29 ;  /* 0x0000001d001d7308 */ /* 0x000f220000000800 */
[----:B0-----:R-:W-:Y:S01]  /*b860*/  FADD.FTZ R12, R37, R12 ;  /* 0x0000000c250c7221 */ /* 0x001fe20000010000 */
[----:B------:R-:W-:-:S06]  /*b870*/  FFMA.FTZ R30, R43, R8, -R13 ;  /* 0x000000082b1e7223 */ /* 0x000fcc000001080d */
[----:B------:R-:W0:Y:S01]  /*b880*/  MUFU.EX2 R159, R159 ;  /* 0x0000009f009f7308 */ /* 0x000e220000000800 */
[----:B------:R-:W-:-:S07]  /*b890*/  FADD.FTZ R5, R73, R4 ;  /* 0x0000000449057221 */ /* 0x000fce0000010000 */
        /* <DEDUP_REMOVED lines=57> */
[----:B------:R-:W-:-:S06]  /*bc30*/  FADD.FTZ R5, R165, R4 ;  /* 0x00000004a5057221 */ /* 0x000fcc0000010000 */
[----:B------:R-:W0:Y:S01]  /*bc40*/  MUFU.EX2 R175, R175 ;  /* 0x000000af00af7308 */ /* 0x000e220000000800 */
[----:B------:R-:W-:-:S07]  /*bc50*/  FFMA.FTZ R172, R67, R8, -R13 ;  /* 0x0000000843ac7223 */ /* 0x000fce000001080d */
[----:B------:R-:W0:Y:S01]  /*bc60*/  MUFU.EX2 R15, R15 ;  /* 0x0000000f000f7308 */ /* 0x000e220000000800 */
[----:B-1----:R-:W-:Y:S01]  /*bc70*/  FADD.FTZ R4, R174, R7 ;  /* 0x00000007ae047221 */ /* 0x002fe20000010000 */
[----:B--2---:R-:W-:-:S06]  /*bc80*/  FADD.FTZ R5, R14, R5 ;  /* 0x000000050e057221 */ /* 0x004fcc0000010000 */
[----:B------:R-:W1:Y:S01]  /*bc90*/  MUFU.EX2 R216, R216 ;  /* 0x000000d800d87308 */ /* 0x000e620000000800 */
[----:B------:R-:W-:-:S07]  /*bca0*/  FFMA.FTZ R171, R70, R8, -R13 ;  /* 0x0000000846ab7223 */ /* 0x000fce000001080d */
[----:B------:R-:W2:Y:S01]  /*bcb0*/  MUFU.EX2 R167, R167 ;  /* 0x000000a700a77308 */ /* 0x000ea20000000800 */
[----:B---3--:R-:W-:Y:S01]  /*bcc0*/  FADD.FTZ R12, R215, R4 ;  /* 0x00000004d70c7221 */ /* 0x008fe20000010000 */
[----:B----4-:R-:W-:-:S06]  /*bcd0*/  FADD.FTZ R4, R166, R5 ;  /* 0x00000005a6047221 */ /* 0x010fcc0000010000 */
[----:B------:R-:W3:Y:S01]  /*bce0*/  MUFU.EX2 R170, R170 ;  /* 0x000000aa00aa7308 */ /* 0x000ee20000000800 */
[----:B------:R-:W-:-:S07]  /*bcf0*/  FFMA.FTZ R173, R71, R8, -R13 ;  /* 0x0000000847ad7223 */ /* 0x000fce000001080d */
[----:B------:R-:W4:Y:S01]  /*bd00*/  MUFU.EX2 R3, R3 ;  /* 0x0000000300037308 */ /* 0x000f220000000800 */
[----:B0-----:R-:W-:Y:S01]  /*bd10*/  FADD.FTZ R5, R175, R12 ;  /* 0x0000000caf057221 */ /* 0x001fe20000010000 */
[----:B------:R-:W-:-:S06]  /*bd20*/  FADD.FTZ R4, R15, R4 ;  /* 0x000000040f047221 */ /* 0x000fcc0000010000 */
[----:B------:R-:W-:Y:S08]  /*bd30*/  MUFU.EX2 R168, R168 ;  /* 0x000000a800a87308 */ /* 0x000ff00000000800 */
[----:B------:R-:W0:Y:S01]  /*bd40*/  MUFU.EX2 R172, R172 ;  /* 0x000000ac00ac7308 */ /* 0x000e220000000800 */
[----:B-1----:R-:W-:Y:S01]  /*bd50*/  FADD.FTZ R5, R216, R5 ;  /* 0x00000005d8057221 */ /* 0x002fe20000010000 */
[----:B--2---:R-:W-:-:S06]  /*bd60*/  FADD.FTZ R4, R167, R4 ;  /* 0x00000004a7047221 */ /* 0x004fcc0000010000 */
[----:B------:R-:W-:Y:S08]  /*bd70*/  MUFU.EX2 R11, R68 ;  /* 0x00000044000b7308 */ /* 0x000ff00000000800 */
[----:B------:R-:W1:Y:S01]  /*bd80*/  MUFU.EX2 R171, R171 ;  /* 0x000000ab00ab7308 */ /* 0x000e620000000800 */
[----:B---3--:R-:W-:Y:S01]  /*bd90*/  FADD.FTZ R7, R170, R5 ;  /* 0x00000005aa077221 */ /* 0x008fe20000010000 */
[----:B----4-:R-:W-:-:S06]  /*bda0*/  FADD.FTZ R5, R3, R4 ;  /* 0x0000000403057221 */ /* 0x010fcc0000010000 */
[----:B------:R-:W2:Y:S08]  /*bdb0*/  MUFU.EX2 R169, R169 ;  /* 0x000000a900a97308 */ /* 0x000eb00000000800 */
[----:B------:R-:W3:Y:S01]  /*bdc0*/  MUFU.EX2 R173, R173 ;  /* 0x000000ad00ad7308 */ /* 0x000ee20000000800 */
[----:B0-----:R-:W-:Y:S01]  /*bdd0*/  FADD.FTZ R8, R172, R7 ;  /* 0x00000007ac087221 */ /* 0x001fe20000010000 */
[----:B------:R-:W-:-:S03]  /*bde0*/  FADD.FTZ R4, R168, R5 ;  /* 0x00000005a8047221 */ /* 0x000fc60000010000 */
[----:B-1----:R-:W-:Y:S01]  /*bdf0*/  FADD.FTZ R8, R171, R8 ;  /* 0x00000008ab087221 */ /* 0x002fe20000010000 */
[----:B------:R-:W-:-:S04]  /*be00*/  FADD.FTZ R4, R11, R4 ;  /* 0x000000040b047221 */ /* 0x000fc80000010000 */
[----:B--2---:R-:W-:Y:S01]  /*be10*/  FADD.FTZ R4, R169, R4 ;  /* 0x00000004a9047221 */ /* 0x004fe20000010000 */
[----:B------:R-:W-:Y:S01]  /*be20*/  STL [R1+0x234], R6 ;  /* 0x0002340601007387 */ /* 0x000fe20000100800 */
[----:B---3--:R-:W-:-:S05]  /*be30*/  FADD.FTZ R5, R173, R8 ;  /* 0x00000008ad057221 */ /* 0x008fca0000010000 */
[----:B------:R0:W-:Y:S04]  /*be40*/  STL.64 [R1+0x240], R4 ;  /* 0x0002400401007387 */ /* 0x0001e80000100a00 */
[----:B------:R-:W2:Y:S01]  /*be50*/  LD.E R8, desc[UR40][R22.64+0x260] ;  /* 0x0002602816087980 */ /* 0x000ea2000c101900 */
[----:B------:R-:W-:-:S05]  /*be60*/  IADD3 R12, P2, R16, 0x260, RZ ;  /* 0x00000260100c7810 */ /* 0x000fca0007f5e0ff */
[----:B0-----:R-:W-:Y:S01]  /*be70*/  IMAD.X R5, RZ, RZ, R17, P2 ;  /* 0x000000ffff057224 */ /* 0x001fe200010e0611 */
[----:B------:R-:W-:Y:S01]  /*be80*/  LOP3.LUT R4, R12, 0x4, RZ, 0xfc, !PT ;  /* 0x000000040c047812 */ /* 0x000fe200078efcff */
[----:B--2---:R-:W-:-:S05]  /*be90*/  FMUL.FTZ R7, R9, R8 ;  /* 0x0000000809077220 */ /* 0x004fca0000410000 */
[----:B------:R0:W-:Y:S04]  /*bea0*/  ST.E desc[UR40][R22.64+0x260], R7 ;  /* 0x0002600716007985 */ /* 0x0001e8000c101928 */
[----:B------:R-:W2:Y:S02]  /*beb0*/  LD.E R8, desc[UR40][R4.64] ;  /* 0x0000002804087980 */ /* 0x000ea4000c101900 */
[----:B--2---:R-:W-:-:S05]  /*bec0*/  FMUL.FTZ R13, R9, R8 ;  /* 0x00000008090d7220 */ /* 0x004fca0000410000 */
[----:B------:R1:W-:Y:S04]  /*bed0*/  ST.E desc[UR40][R4.64], R13 ;  /* 0x0000000d04007985 */ /* 0x0003e8000c101928 */
[----:B------:R-:W0:Y:S04]  /*bee0*/  LD.E R104, desc[UR40][R22.64+0x270] ;  /* 0x0002702816687980 */ /* 0x000e28000c101900 */
[----:B------:R-:W2:Y:S04]  /*bef0*/  LD.E R6, desc[UR40][R22.64+0x454] ;  /* 0x0004542816067980 */ /* 0x000ea8000c101900 */
[----:B------:R-:W1:Y:S04]  /*bf00*/  LD.E R106, desc[UR40][R22.64+0x274] ;  /* 0x00027428166a7980 */ /* 0x000e68000c101900 */
[----:B------:R-:W3:Y:S04]  /*bf10*/  LD.E R108, desc[UR40][R22.64+0x280] ;  /* 0x00028028166c7980 */ /* 0x000ee8000c101900 */
        /* <DEDUP_REMOVED lines=58> */
[C---:B0-----:R-:W-:Y:S01]  /*c2c0*/  FMUL.FTZ R7, R9.reuse, R104 ;  /* 0x0000006809077220 */ /* 0x041fe20000410000 */
[----:B--2---:R-:W-:-:S04]  /*c2d0*/  FMUL.FTZ R43, R9, R6 ;  /* 0x00000006092b7220 */ /* 0x004fc80000410000 */
[----:B------:R0:W-:Y:S01]  /*c2e0*/  ST.E desc[UR40][R22.64+0x270], R7 ;  /* 0x0002700716007985 */ /* 0x0001e2000c101928 */
[C---:B-1----:R-:W-:Y:S01]  /*c2f0*/  FMUL.FTZ R13, R9.reuse, R106 ;  /* 0x0000006a090d7220 */ /* 0x042fe20000410000 */
[C---:B---3--:R-:W-:Y:S01]  /*c300*/  FMUL.FTZ R25, R9.reuse, R108 ;  /* 0x0000006c09197220 */ /* 0x048fe20000410000 */
[C---:B----4-:R-:W-:Y:S01]  /*c310*/  FMUL.FTZ R27, R9.reuse, R110 ;  /* 0x0000006e091b7220 */ /* 0x050fe20000410000 */
[C---:B------:R-:W-:Y:S01]  /*c320*/  FMUL.FTZ R35, R9.reuse, R112 ;  /* 0x0000007009237220 */ /* 0x040fe20000410000 */
[C---:B------:R-:W-:Y:S01]  /*c330*/  FMUL.FTZ R39, R9.reuse, R114 ;  /* 0x0000007209277220 */ /* 0x040fe20000410000 */
[C---:B------:R-:W-:Y:S01]  /*c340*/  FMUL.FTZ R41, R9.reuse, R116 ;  /* 0x0000007409297220 */ /* 0x040fe20000410000 */
[C---:B0-----:R-:W-:Y:S01]  /*c350*/  FMUL.FTZ R7, R9.reuse, R118 ;  /* 0x0000007609077220 */ /* 0x041fe20000410000 */
[----:B------:R0:W-:Y:S04]  /*c360*/  ST.E desc[UR40][R22.64+0x454], R43 ;  /* 0x0004542b16007985 */ /* 0x0001e8000c101928 */
[----:B------:R1:W-:Y:S04]  /*c370*/  ST.E desc[UR40][R22.64+0x274], R13 ;  /* 0x0002740d16007985 */ /* 0x0003e8000c101928 */
[----:B------:R2:W-:Y:S01]  /*c380*/  ST.E desc[UR40][R22.64+0x280], R25 ;  /* 0x0002801916007985 */ /* 0x0005e2000c101928 */
[----:B------:R-:W-:-:S03]  /*c390*/  FMUL.FTZ R45, R9, R124 ;  /* 0x0000007c092d7220 */ /* 0x000fc60000410000 */
[----:B------:R3:W-:Y:S01]  /*c3a0*/  ST.E desc[UR40][R22.64+0x284], R27 ;  /* 0x0002841b16007985 */ /* 0x0007e2000c101928 */
[C---:B0-----:R-:W-:Y:S01]  /*c3b0*/  FMUL.FTZ R43, R9.reuse, R122 ;  /* 0x0000007a092b7220 */ /* 0x041fe20000410000 */
[C---:B------:R-:W-:Y:S02]  /*c3c0*/  FMUL.FTZ R47, R9.reuse, R126 ;  /* 0x0000007e092f7220 */ /* 0x040fe40000410000 */
        /* <DEDUP_REMOVED lines=71> */
[----:B------:R0:W-:Y:S01]  /*c840*/  ST.E desc[UR40][R22.64+0x3a0], R13 ;  /* 0x0003a00d16007985 */ /* 0x0001e2000c101928 */
[C---:B------:R-:W-:Y:S01]  /*c850*/  FMUL.FTZ R49, R9.reuse, R49 ;  /* 0x0000003109317220 */ /* 0x040fe20000410000 */
[C---:B------:R-:W-:Y:S02]  /*c860*/  FMUL.FTZ R51, R9.reuse, R51 ;  /* 0x0000003309337220 */ /* 0x040fe40000410000 */
        /* <DEDUP_REMOVED lines=26> */
[----:B------:R-:W-:Y:S04]  /*ca10*/  ST.E desc[UR40][R22.64+0x404], R43 ;  /* 0x0004042b16007985 */ /* 0x000fe8000c101928 */
[----:B------:R1:W-:Y:S04]  /*ca20*/  ST.E desc[UR40][R22.64+0x410], R25 ;  /* 0x0004101916007985 */ /* 0x0003e8000c101928 */
[----:B------:R2:W-:Y:S04]  /*ca30*/  ST.E desc[UR40][R22.64+0x414], R27 ;  /* 0x0004141b16007985 */ /* 0x0005e8000c101928 */
[----:B------:R-:W-:Y:S04]  /*ca40*/  ST.E desc[UR40][R22.64+0x420], R35 ;  /* 0x0004202316007985 */ /* 0x000fe8000c101928 */
[----:B------:R-:W-:Y:S04]  /*ca50*/  ST.E desc[UR40][R22.64+0x424], R45 ;  /* 0x0004242d16007985 */ /* 0x000fe8000c101928 */
[----:B------:R3:W-:Y:S04]  /*ca60*/  ST.E desc[UR40][R22.64+0x430], R47 ;  /* 0x0004302f16007985 */ /* 0x0007e8000c101928 */
[----:B------:R-:W-:Y:S04]  /*ca70*/  ST.E desc[UR40][R22.64+0x434], R7 ;  /* 0x0004340716007985 */ /* 0x000fe8000c101928 */
[----:B------:R4:W-:Y:S04]  /*ca80*/  ST.E desc[UR40][R22.64+0x440], R39 ;  /* 0x0004402716007985 */ /* 0x0009e8000c101928 */
[----:B------:R4:W-:Y:S04]  /*ca90*/  ST.E desc[UR40][R22.64+0x444], R41 ;  /* 0x0004442916007985 */ /* 0x0009e8000c101928 */
[----:B0-----:R-:W1:Y:S01]  /*caa0*/  LD.E R13, desc[UR40][R8.64] ;  /* 0x00000028080d7980 */ /* 0x001e62000c101900 */
[----:B------:R-:W-:Y:S01]  /*cab0*/  LOP3.LUT R12, R12, 0xc, RZ, 0xfc, !PT ;  /* 0x0000000c0c0c7812 */ /* 0x000fe200078efcff */
[----:B-1----:R-:W-:Y:S01]  /*cac0*/  FMUL.FTZ R25, R24, R13 ;  /* 0x0000000d18197220 */ /* 0x002fe20000410000 */
[----:B------:R-:W-:-:S04]  /*cad0*/  IMAD.MOV.U32 R13, RZ, RZ, R5 ;  /* 0x000000ffff0d7224 */ /* 0x000fc800078e0005 */
[----:B------:R0:W-:Y:S04]  /*cae0*/  ST.E desc[UR40][R8.64], R25 ;  /* 0x0000001908007985 */ /* 0x0001e8000c101928 */
[----:B--2---:R-:W2:Y:S01]  /*caf0*/  LD.E R27, desc[UR40][R12.64] ;  /* 0x000000280c1b7980 */ /* 0x004ea2000c101900 */
[----:B------:R-:W1:Y:S01]  /*cb00*/  S2R R104, SR_TID.X ;  /* 0x0000000000687919 */ /* 0x000e620000002100 */
[----:B--2---:R-:W-:-:S05]  /*cb10*/  FMUL.FTZ R27, R24, R27 ;  /* 0x0000001b181b7220 */ /* 0x004fca0000410000 */
[----:B------:R2:W-:Y:S04]  /*cb20*/  ST.E desc[UR40][R12.64], R27 ;  /* 0x0000001b0c007985 */ /* 0x0005e8000c101928 */
        /* <DEDUP_REMOVED lines=53> */
[----:B---3--:R-:W3:Y:S04]  /*ce80*/  LD.E R47, desc[UR40][R22.64+0x418] ;  /* 0x00041828162f7980 */ /* 0x008ee8000c101900 */
[----:B----4-:R-:W4:Y:S04]  /*ce90*/  LD.E R39, desc[UR40][R22.64+0x41c] ;  /* 0x00041c2816277980 */ /* 0x010f28000c101900 */
[----:B------:R-:W4:Y:S04]  /*cea0*/  LD.E R45, desc[UR40][R22.64+0x428] ;  /* 0x00042828162d7980 */ /* 0x000f28000c101900 */
[----:B------:R-:W4:Y:S04]  /*ceb0*/  LD.E R43, desc[UR40][R22.64+0x42c] ;  /* 0x00042c28162b7980 */ /* 0x000f28000c101900 */
[----:B------:R-:W4:Y:S04]  /*cec0*/  LD.E R41, desc[UR40][R22.64+0x438] ;  /* 0x0004382816297980 */ /* 0x000f28000c101900 */
[----:B------:R-:W4:Y:S04]  /*ced0*/  LD.E R35, desc[UR40][R22.64+0x43c] ;  /* 0x00043c2816237980 */ /* 0x000f28000c101900 */
[----:B------:R-:W4:Y:S04]  /*cee0*/  LD.E R7, desc[UR40][R22.64+0x448] ;  /* 0x0004482816077980 */ /* 0x000f28000c101900 */
[----:B0-----:R-:W4:Y:S04]  /*cef0*/  LD.E R25, desc[UR40][R22.64+0x44c] ;  /* 0x00044c2816197980 */ /* 0x001f28000c101900 */
[----:B--2---:R-:W2:Y:S01]  /*cf00*/  LD.E R27, desc[UR40][R22.64+0x458] ;  /* 0x00045828161b7980 */ /* 0x004ea2000c101900 */
[----:B-1----:R-:W-:-:S05]  /*cf10*/  SHF.R.U32.HI R104, RZ, 0x7, R104 ;  /* 0x00000007ff687819 */ /* 0x002fca0000011668 */
[----:B------:R-:W-:Y:S02]  /*cf20*/  VIADD R26, R104, 0x8 ;  /* 0x00000008681a7836 */ /* 0x000fe40000000000 */
[C---:B------:R-:W-:Y:S01]  /*cf30*/  FMUL.FTZ R49, R24.reuse, R49 ;  /* 0x0000003118317220 */ /* 0x040fe20000410000 */
[----:B------:R-:W-:-:S04]  /*cf40*/  FMUL.FTZ R6, R24, R6 ;  /* 0x0000000618067220 */ /* 0x000fc80000410000 */
[----:B------:R0:W-:Y:S01]  /*cf50*/  ST.E desc[UR40][R22.64+0x3f8], R49 ;  /* 0x0003f83116007985 */ /* 0x0001e2000c101928 */
        /* <DEDUP_REMOVED lines=51> */
[C---:B---3--:R-:W-:Y:S01]  /*d290*/  FMUL.FTZ R47, R24.reuse, R47 ;  /* 0x0000002f182f7220 */ /* 0x048fe20000410000 */
[C---:B----4-:R-:W-:Y:S01]  /*d2a0*/  FMUL.FTZ R39, R24.reuse, R39 ;  /* 0x0000002718277220 */ /* 0x050fe20000410000 */
[C---:B------:R-:W-:Y:S01]  /*d2b0*/  FMUL.FTZ R45, R24.reuse, R45 ;  /* 0x0000002d182d7220 */ /* 0x040fe20000410000 */
[C---:B------:R-:W-:Y:S01]  /*d2c0*/  FMUL.FTZ R43, R24.reuse, R43 ;  /* 0x0000002b182b7220 */ /* 0x040fe20000410000 */
[C---:B------:R-:W-:Y:S01]  /*d2d0*/  FMUL.FTZ R41, R24.reuse, R41 ;  /* 0x0000002918297220 */ /* 0x040fe20000410000 */
[C---:B------:R-:W-:Y:S01]  /*d2e0*/  FMUL.FTZ R35, R24.reuse, R35 ;  /* 0x0000002318237220 */ /* 0x040fe20000410000 */
[C---:B0-----:R-:W-:Y:S01]  /*d2f0*/  FMUL.FTZ R49, R24.reuse, R7 ;  /* 0x0000000718317220 */ /* 0x041fe20000410000 */
[C---:B------:R-:W-:Y:S01]  /*d300*/  FMUL.FTZ R25, R24.reuse, R25 ;  /* 0x0000001918197220 */ /* 0x040fe20000410000 */
[----:B--2---:R-:W-:Y:S01]  /*d310*/  FMUL.FTZ R27, R24, R27 ;  /* 0x0000001b181b7220 */ /* 0x004fe20000410000 */
        /* <DEDUP_REMOVED lines=57> */
[----:B------:R2:W-:Y:S04]  /*d6b0*/  ST.E desc[UR40][R22.64+0x43c], R35 ;  /* 0x00043c2316007985 */ /* 0x0005e8000c101928 */
[----:B------:R-:W-:Y:S04]  /*d6c0*/  ST.E desc[UR40][R22.64+0x448], R49 ;  /* 0x0004483116007985 */ /* 0x000fe8000c101928 */
[----:B------:R3:W-:Y:S04]  /*d6d0*/  ST.E desc[UR40][R22.64+0x44c], R25 ;  /* 0x00044c1916007985 */ /* 0x0007e8000c101928 */
[----:B------:R4:W-:Y:S01]  /*d6e0*/  ST.E desc[UR40][R22.64+0x458], R27 ;  /* 0x0004581b16007985 */ /* 0x0009e2000c101928 */
[----:B------:R4:W-:Y:S06]  /*d6f0*/  BAR.SYNC.DEFER_BLOCKING R26, 0x100 ;  /* 0x0004001a0000751d */ /* 0x0009ec0000010000 */
[----:B0-----:R-:W2:Y:S04]  /*d700*/  LD.E R39, desc[UR40][R22.64+0x260] ;  /* 0x0002602816277980 */ /* 0x001ea8000c101900 */
[----:B------:R-:W4:Y:S04]  /*d710*/  LD.E R24, desc[UR40][R22.64+0x210] ;  /* 0x0002102816187980 */ /* 0x000f28000c101900 */
[----:B------:R-:W4:Y:S04]  /*d720*/  LD.E.64 R6, desc[UR40][R22.64+0xa8] ;  /* 0x0000a82816067980 */ /* 0x000f28000c101b00 */
[----:B--2---:R0:W-:Y:S04]  /*d730*/  ST.E desc[UR40][R22.64+0x260], R39 ;  /* 0x0002602716007985 */ /* 0x0041e8000c101928 */
[----:B-1----:R-:W2:Y:S04]  /*d740*/  LD.E R41, desc[UR40][R4.64] ;  /* 0x0000002804297980 */ /* 0x002ea8000c101900 */
[----:B--2---:R1:W-:Y:S04]  /*d750*/  ST.E desc[UR40][R4.64], R41 ;  /* 0x0000002904007985 */ /* 0x0043e8000c101928 */
[----:B------:R-:W2:Y:S04]  /*d760*/  LD.E R35, desc[UR40][R8.64] ;  /* 0x0000002808237980 */ /* 0x000ea8000c101900 */
[----:B--2---:R2:W-:Y:S04]  /*d770*/  ST.E desc[UR40][R8.64], R35 ;  /* 0x0000002308007985 */ /* 0x0045e8000c101928 */
[----:B---3--:R-:W3:Y:S04]  /*d780*/  LD.E R25, desc[UR40][R12.64] ;  /* 0x000000280c197980 */ /* 0x008ee8000c101900 */
[----:B---3--:R3:W-:Y:S04]  /*d790*/  ST.E desc[UR40][R12.64], R25 ;  /* 0x000000190c007985 */ /* 0x0087e8000c101928 */
[----:B----4-:R-:W4:Y:S04]  /*d7a0*/  LD.E R27, desc[UR40][R22.64+0x270] ;  /* 0x00027028161b7980 */ /* 0x010f28000c101900 */
[----:B------:R-:W4:Y:S04]  /*d7b0*/  LD.E R43, desc[UR40][R22.64+0x274] ;  /* 0x00027428162b7980 */ /* 0x000f28000c101900 */
[----:B0-----:R-:W4:Y:S04]  /*d7c0*/  LD.E R39, desc[UR40][R22.64+0x278] ;  /* 0x0002782816277980 */ /* 0x001f28000c101900 */
[----:B------:R-:W4:Y:S04]  /*d7d0*/  LD.E R45, desc[UR40][R22.64+0x27c] ;  /* 0x00027c28162d7980 */ /* 0x000f28000c101900 */
[----:B------:R-:W4:Y:S04]  /*d7e0*/  LD.E R47, desc[UR40][R22.64+0x280] ;  /* 0x00028028162f7980 */ /* 0x000f28000c101900 */
[----:B------:R-:W4:Y:S04]  /*d7f0*/  LD.E R49, desc[UR40][R22.64+0x284] ;  /* 0x0002842816317980 */ /* 0x000f28000c101900 */
[----:B-1----:R-:W4:Y:S04]  /*d800*/  LD.E R41, desc[UR40][R22.64+0x288] ;  /* 0x0002882816297980 */ /* 0x002f28000c101900 */
[----:B------:R-:W4:Y:S04]  /*d810*/  LD.E R51, desc[UR40][R22.64+0x28c] ;  /* 0x00028c2816337980 */ /* 0x000f28000c101900 */
[----:B--2---:R-:W2:Y:S04]  /*d820*/  LD.E R35, desc[UR40][R22.64+0x290] ;  /* 0x0002902816237980 */ /* 0x004ea8000c101900 */
        /* <DEDUP_REMOVED lines=67> */
[----:B------:R-:W-:Y:S04]  /*dc60*/  ST.E desc[UR40][R22.64+0x274], R43 ;  /* 0x0002742b16007985 */ /* 0x000fe8000c101928 */
[----:B------:R-:W-:Y:S04]  /*dc70*/  ST.E desc[UR40][R22.64+0x278], R39 ;  /* 0x0002782716007985 */ /* 0x000fe8000c101928 */
[----:B------:R-:W-:Y:S04]  /*dc80*/  ST.E desc[UR40][R22.64+0x27c], R45 ;  /* 0x00027c2d16007985 */ /* 0x000fe8000c101928 */
[----:B------:R-:W-:Y:S04]  /*dc90*/  ST.E desc[UR40][R22.64+0x280], R47 ;  /* 0x0002802f16007985 */ /* 0x000fe8000c101928 */
[----:B------:R-:W-:Y:S04]  /*dca0*/  ST.E desc[UR40][R22.64+0x284], R49 ;  /* 0x0002843116007985 */ /* 0x000fe8000c101928 */
[----:B------:R-:W-:Y:S04]  /*dcb0*/  ST.E desc[UR40][R22.64+0x288], R41 ;  /* 0x0002882916007985 */ /* 0x000fe8000c101928 */
[----:B------:R-:W-:Y:S04]  /*dcc0*/  ST.E desc[UR40][R22.64+0x28c], R51 ;  /* 0x00028c3316007985 */ /* 0x000fe8000c101928 */
[----:B--2---:R1:W-:Y:S04]  /*dcd0*/  ST.E desc[UR40][R22.64+0x290], R35 ;  /* 0x0002902316007985 */ /* 0x0043e8000c101928 */
[----:B------:R2:W-:Y:S04]  /*dce0*/  ST.E desc[UR40][R22.64+0x294], R53 ;  /* 0x0002943516007985 */ /* 0x0005e8000c101928 */
[----:B------:R4:W-:Y:S04]  /*dcf0*/  ST.E desc[UR40][R22.64+0x298], R55 ;  /* 0x0002983716007985 */ /* 0x0009e8000c101928 */
[----:B------:R4:W-:Y:S04]  /*dd00*/  ST.E desc[UR40][R22.64+0x29c], R57 ;  /* 0x00029c3916007985 */ /* 0x0009e8000c101928 */
[----:B------:R4:W-:Y:S04]  /*dd10*/  ST.E desc[UR40][R22.64+0x2a0], R59 ;  /* 0x0002a03b16007985 */ /* 0x0009e8000c101928 */
[----:B------:R4:W-:Y:S04]  /*dd20*/  ST.E desc[UR40][R22.64+0x2a4], R61 ;  /* 0x0002a43d16007985 */ /* 0x0009e8000c101928 */
[----:B------:R4:W-:Y:S04]  /*dd30*/  ST.E desc[UR40][R22.64+0x2a8], R63 ;  /* 0x0002a83f16007985 */ /* 0x0009e8000c101928 */
[----:B------:R4:W-:Y:S04]  /*dd40*/  ST.E desc[UR40][R22.64+0x2ac], R65 ;  /* 0x0002ac4116007985 */ /* 0x0009e8000c101928 */
[----:B0-----:R-:W3:Y:S04]  /*dd50*/  LD.E R27, desc[UR40][R22.64+0x2b8] ;  /* 0x0002b828161b7980 */ /* 0x001ee8000c101900 */
        /* <DEDUP_REMOVED lines=8> */
[----:B--2---:R-:W2:Y:S04]  /*dde0*/  LD.E R53, desc[UR40][R22.64+0x2fc] ;  /* 0x0002fc2816357980 */ /* 0x004ea8000c101900 */
[----:B----4-:R-:W4:Y:S04]  /*ddf0*/  LD.E R55, desc[UR40][R22.64+0x304] ;  /* 0x0003042816377980 */ /* 0x010f28000c101900 */
        /* <DEDUP_REMOVED lines=38> */
[----:B---3--:R0:W-:Y:S04]  /*e060*/  ST.E desc[UR40][R22.64+0x2b0], R25 ;  /* 0x0002b01916007985 */ /* 0x0081e8000c101928 */
        /* <DEDUP_REMOVED lines=34> */
[----:B--2---:R2:W-:Y:S04]  /*e290*/  ST.E desc[UR40][R22.64+0x2fc], R53 ;  /* 0x0002fc3516007985 */ /* 0x0045e8000c101928 */
[----:B----4-:R4:W-:Y:S04]  /*e2a0*/  ST.E desc[UR40][R22.64+0x304], R55 ;  /* 0x0003043716007985 */ /* 0x0109e8000c101928 */
        /* <DEDUP_REMOVED lines=71> */
[----:B0-----:R-:W4:Y:S01]  /*e720*/  LDL R25, [R1+0x88] ;  /* 0x0000880001197983 */ /* 0x001f220000100800 */
[----:B------:R-:W-:-:S02]  /*e730*/  IMAD R6, R24, 0xc00, R6 ;  /* 0x00000c0018067824 */ /* 0x000fc400078e0206 */
[----:B-1----:R-:W-:Y:S01]  /*e740*/  IMAD.MOV.U32 R27, RZ, RZ, R7 ;  /* 0x000000ffff1b7224 */ /* 0x002fe200078e0007 */
[----:B------:R-:W-:Y:S01]  /*e750*/  F2FP.BF16.F32.PACK_AB R152, R72, R152 ;  /* 0x000000984898723e */ /* 0x000fe200000010ff */
[----:B------:R-:W-:Y:S01]  /*e760*/  VIADD R24, R6, 0x80 ;  /* 0x0000008006187836 */ /* 0x000fe20000000000 */
[----:B------:R-:W-:Y:S01]  /*e770*/  F2FP.BF16.F32.PACK_AB R153, R36, R153 ;  /* 0x000000992499723e */ /* 0x000fe200000010ff */
[----:B------:R-:W-:Y:S01]  /*e780*/  VIADD R26, R6, 0x100 ;  /* 0x00000100061a7836 */ /* 0x000fe20000000000 */
[----:B------:R-:W-:Y:S01]  /*e790*/  R2UR UR15, R27 ;  /* 0x000000001b0f72ca */ /* 0x000fe200000e0000 */
[----:B---3--:R-:W3:Y:S01]  /*e7a0*/  LD.E R35, desc[UR40][R22.64+0x28c] ;  /* 0x00028c2816237980 */ /* 0x008ee2000c101900 */
[----:B------:R-:W-:Y:S02]  /*e7b0*/  R2UR UR10, R24 ;  /* 0x00000000180a72ca */ /* 0x000fe400000e0000 */
[----:B------:R-:W-:Y:S01]  /*e7c0*/  R2UR UR14, R26 ;  /* 0x000000001a0e72ca */ /* 0x000fe200000e0000 */
[----:B------:R-:W3:Y:S01]  /*e7d0*/  LD.E R24, desc[UR40][R22.64+0x260] ;  /* 0x0002602816187980 */ /* 0x000ee2000c101900 */
[----:B------:R-:W-:-:S02]  /*e7e0*/  F2FP.BF16.F32.PACK_AB R154, R73, R154 ;  /* 0x0000009a499a723e */ /* 0x000fc400000010ff */
[----:B------:R-:W-:Y:S01]  /*e7f0*/  F2FP.BF16.F32.PACK_AB R155, R37, R155 ;  /* 0x0000009b259b723e */ /* 0x000fe200000010ff */
[----:B------:R-:W3:Y:S01]  /*e800*/  LD.E R36, desc[UR40][R22.64+0x290] ;  /* 0x0002902816247980 */ /* 0x000ee2000c101900 */
[----:B------:R-:W-:Y:S02]  /*e810*/  F2FP.BF16.F32.PACK_AB R156, R29, R156 ;  /* 0x0000009c1d9c723e */ /* 0x000fe400000010ff */
[----:B------:R-:W-:Y:S01]  /*e820*/  F2FP.BF16.F32.PACK_AB R157, R31, R157 ;  /* 0x0000009d1f9d723e */ /* 0x000fe200000010ff */
[----:B------:R-:W3:Y:S01]  /*e830*/  LD.E R29, desc[UR40][R22.64+0x274] ;  /* 0x00027428161d7980 */ /* 0x000ee2000c101900 */
[----:B------:R-:W-:Y:S02]  /*e840*/  F2FP.BF16.F32.PACK_AB R158, R32, R158 ;  /* 0x0000009e209e723e */ /* 0x000fe400000010ff */
[----:B------:R-:W-:Y:S01]  /*e850*/  F2FP.BF16.F32.PACK_AB R159, R34, R159 ;  /* 0x0000009f229f723e */ /* 0x000fe200000010ff */
[----:B------:R-:W3:Y:S01]  /*e860*/  LD.E R31, desc[UR40][R22.64+0x27c] ;  /* 0x00027c28161f7980 */ /* 0x000ee2000c101900 */
[----:B------:R-:W-:-:S02]  /*e870*/  F2FP.BF16.F32.PACK_AB R160, R33, R160 ;  /* 0x000000a021a0723e */ /* 0x000fc400000010ff */
[----:B------:R-:W-:Y:S01]  /*e880*/  F2FP.BF16.F32.PACK_AB R161, R30, R161 ;  /* 0x000000a11ea1723e */ /* 0x000fe200000010ff */
[----:B------:R-:W3:Y:S01]  /*e890*/  LD.E R32, desc[UR40][R22.64+0x280] ;  /* 0x0002802816207980 */ /* 0x000ee2000c101900 */
[----:B------:R-:W-:-:S03]  /*e8a0*/  F2FP.BF16.F32.PACK_AB R162, R28, R162 ;  /* 0x000000a21ca2723e */ /* 0x000fc600000010ff */
        /* <DEDUP_REMOVED lines=20> */
[----:B--2---:R-:W3:Y:S04]  /*e9f0*/  LD.E R53, desc[UR40][R22.64+0x2d4] ;  /* 0x0002d42816357980 */ /* 0x004ee8000c101900 */
[----:B------:R-:W3:Y:S04]  /*ea00*/  LD.E R54, desc[UR40][R22.64+0x2d8] ;  /* 0x0002d82816367980 */ /* 0x000ee8000c101900 */
[----:B----4-:R-:W3:Y:S04]  /*ea10*/  LD.E R55, desc[UR40][R22.64+0x2dc] ;  /* 0x0002dc2816377980 */ /* 0x010ee8000c101900 */
        /* <DEDUP_REMOVED lines=44> */
[----:B------:R-:W-:Y:S01]  /*ece0*/  ISETP.NE.U32.AND P2, PT, R25, RZ, PT ;  /* 0x000000ff1900720c */ /* 0x000fe20003f45070 */
[----:B------:R-:W-:-:S02]  /*ecf0*/  IMAD.MOV.U32 R25, RZ, RZ, R7 ;  /* 0x000000ffff197224 */ /* 0x000fc400078e0007 */
[----:B------:R-:W3:Y:S03]  /*ed00*/  LD.E R100, desc[UR40][R22.64+0x390] ;  /* 0x0003902816647980 */ /* 0x000ee6000c101900 */
[----:B------:R-:W-:Y:S01]  /*ed10*/  R2UR UR11, R25 ;  /* 0x00000000190b72ca */ /* 0x000fe200000e0000 */
        /* <DEDUP_REMOVED lines=54> */
[----:B------:R-:W-:-:S02]  /*f080*/  R2UR UR6, R6 ;  /* 0x00000000060672ca */ /* 0x000fc400000e0000 */
[----:B------:R-:W-:Y:S01]  /*f090*/  R2UR UR7, R7 ;  /* 0x00000000070772ca */ /* 0x000fe200000e0000 */
[----:B------:R-:W-:Y:S01]  /*f0a0*/  VOTEU.ANY UP0, P2 ;  /* 0x00000000003f7886 */ /* 0x000fe20001000100 */
[----:B---3--:R-:W-:-:S11]  /*f0b0*/  WARPGROUP.ARRIVE ;  /* 0x00000000000079c5 */ /* 0x008fd60000000000 */
[----:B------:R-:W-:Y:S01]  /*f0c0*/  HGMMA.64x256x16.F32.BF16 R24, R152, gdesc[UR4].tnspB, R24, UP0, gsb0 ;  /* 0x43e0000498187df0 */ /* 0x000fe2000b801818 */
[----:B------:R-:W-:Y:S02]  /*f0d0*/  F2FP.BF16.F32.PACK_AB R163, R221, R163 ;  /* 0x000000a3dda3723e */ /* 0x000fe400000010ff */
        /* <DEDUP_REMOVED lines=131> */
[----:B------:R-:W-:Y:S01]  /*f910*/  STL [R1+0x88], R0 ;  /* 0x0000880001007387 */ /* 0x000fe20000100800 */
[----:B------:R-:W-:Y:S02]  /*f920*/  VIADD R152, R6, 0x180 ;  /* 0x0000018006987836 */ /* 0x000fe40000000000 */
[----:B------:R-:W-:-:S03]  /*f930*/  IMAD.MOV.U32 R153, RZ, RZ, R7 ;  /* 0x000000ffff997224 */ /* 0x000fc600078e0007 */
[----:B------:R-:W-:Y:S02]  /*f940*/  R2UR UR6, R152 ;  /* 0x00000000980672ca */ /* 0x000fe400000e0000 */
[----:B------:R-:W-:Y:S02]  /*f950*/  R2UR UR7, R153 ;  /* 0x00000000990772ca */ /* 0x000fe400000e0000 */
[----:B------:R-:W-:Y:S02]  /*f960*/  F2FP.BF16.F32.PACK_AB R152, R164, R20 ;  /* 0x00000014a498723e */ /* 0x000fe400000010ff */
        /* <DEDUP_REMOVED lines=136> */
[----:B------:R-:W-:Y:S01]  /*101f0*/  IMAD.MOV.U32 R21, RZ, RZ, R7 ;  /* 0x000000ffff157224 */ /* 0x000fe200078e0007 */
        /* <DEDUP_REMOVED lines=411> */
[----:B------:R0:W-:Y:S04]  /*11bb0*/  ST.E desc[UR40][R4.64], R25 ;  /* 0x0000001904007985 */ /* 0x0001e8000c101928 */
[----:B------:R-:W-:Y:S04]  /*11bc0*/  ST.E desc[UR40][R8.64], R26 ;  /* 0x0000001a08007985 */ /* 0x000fe8000c101928 */
[----:B------:R1:W-:Y:S04]  /*11bd0*/  ST.E desc[UR40][R12.64], R27 ;  /* 0x0000001b0c007985 */ /* 0x0003e8000c101928 */
        /* <DEDUP_REMOVED lines=125> */
[----:B------:R-:W3:Y:S04]  /*123b0*/  LD.E R3, desc[UR40][R22.64+0x260] ;  /* 0x0002602816037980 */ /* 0x000ee8000c101900 */
[----:B---3--:R3:W-:Y:S04]  /*123c0*/  ST.E desc[UR40][R22.64+0x260], R3 ;  /* 0x0002600316007985 */ /* 0x0087e8000c101928 */
[----:B------:R-:W4:Y:S04]  /*123d0*/  LD.E R7, desc[UR40][R4.64] ;  /* 0x0000002804077980 */ /* 0x000f28000c101900 */
[----:B----4-:R4:W-:Y:S04]  /*123e0*/  ST.E desc[UR40][R4.64], R7 ;  /* 0x0000000704007985 */ /* 0x0109e8000c101928 */
[----:B------:R-:W2:Y:S04]  /*123f0*/  LD.E R11, desc[UR40][R8.64] ;  /* 0x00000028080b7980 */ /* 0x000ea8000c101900 */
[----:B--2---:R2:W-:Y:S04]  /*12400*/  ST.E desc[UR40][R8.64], R11 ;  /* 0x0000000b08007985 */ /* 0x0045e8000c101928 */
[----:B------:R-:W3:Y:S04]  /*12410*/  LD.E R15, desc[UR40][R12.64] ;  /* 0x000000280c0f7980 */ /* 0x000ee8000c101900 */
[----:B---3--:R3:W-:Y:S04]  /*12420*/  ST.E desc[UR40][R12.64], R15 ;  /* 0x0000000f0c007985 */ /* 0x0087e8000c101928 */
[----:B------:R-:W3:Y:S04]  /*12430*/  LD.E R21, desc[UR40][R22.64+0x270] ;  /* 0x0002702816157980 */ /* 0x000ee8000c101900 */
[----:B0-----:R-:W3:Y:S04]  /*12440*/  LD.E R25, desc[UR40][R22.64+0x274] ;  /* 0x0002742816197980 */ /* 0x001ee8000c101900 */
[----:B-1----:R-:W3:Y:S04]  /*12450*/  LD.E R27, desc[UR40][R22.64+0x278] ;  /* 0x00027828161b7980 */ /* 0x002ee8000c101900 */
[----:B------:R-:W3:Y:S04]  /*12460*/  LD.E R29, desc[UR40][R22.64+0x27c] ;  /* 0x00027c28161d7980 */ /* 0x000ee8000c101900 */
[----:B------:R-:W3:Y:S04]  /*12470*/  LD.E R3, desc[UR40][R22.64+0x280] ;  /* 0x0002802816037980 */ /* 0x000ee8000c101900 */
[----:B------:R-:W3:Y:S04]  /*12480*/  LD.E R31, desc[UR40][R22.64+0x284] ;  /* 0x00028428161f7980 */ /* 0x000ee8000c101900 */
[----:B----4-:R-:W4:Y:S04]  /*12490*/  LD.E R5, desc[UR40][R22.64+0x288] ;  /* 0x0002882816057980 */ /* 0x010f28000c101900 */
[----:B------:R-:W4:Y:S04]  /*124a0*/  LD.E R7, desc[UR40][R22.64+0x28c] ;  /* 0x00028c2816077980 */ /* 0x000f28000c101900 */
        /* <DEDUP_REMOVED lines=116> */
[----:B------:R0:W-:Y:S04]  /*12bf0*/  ST.E desc[UR40][R22.64+0x270], R21 ;  /* 0x0002701516007985 */ /* 0x0001e8000c101928 */
[----:B------:R0:W-:Y:S04]  /*12c00*/  ST.E desc[UR40][R22.64+0x274], R25 ;  /* 0x0002741916007985 */ /* 0x0001e8000c101928 */
[----:B------:R0:W-:Y:S04]  /*12c10*/  ST.E desc[UR40][R22.64+0x278], R27 ;  /* 0x0002781b16007985 */ /* 0x0001e8000c101928 */
[----:B------:R0:W-:Y:S04]  /*12c20*/  ST.E desc[UR40][R22.64+0x27c], R29 ;  /* 0x00027c1d16007985 */ /* 0x0001e8000c101928 */
[----:B------:R0:W-:Y:S04]  /*12c30*/  ST.E desc[UR40][R22.64+0x280], R3 ;  /* 0x0002800316007985 */ /* 0x0001e8000c101928 */
[----:B------:R0:W-:Y:S04]  /*12c40*/  ST.E desc[UR40][R22.64+0x284], R31 ;  /* 0x0002841f16007985 */ /* 0x0001e8000c101928 */
[----:B----4-:R0:W-:Y:S04]  /*12c50*/  ST.E desc[UR40][R22.64+0x288], R5 ;  /* 0x0002880516007985 */ /* 0x0101e8000c101928 */
        /* <DEDUP_REMOVED lines=125> */
.L_x_3276:
[----:B------:R-:W-:Y:S05]  /*13430*/  BSYNC B0 ;  /* 0x0000000000007941 */ /* 0x000fea0003800000 */
.L_x_3275:
[----:B------:R-:W-:Y:S05]  /*13440*/  @P1 BRA `(.L_x_3277) ;  /* 0xffffff6400f01947 */ /* 0x000fea000383ffff */
.L_x_3260:
[----:B------:R-:W-:-:S13]  /*13450*/  ISETP.GE.AND P1, PT, R10, UR45, PT ;  /* 0x0000002d0a007c0c */ /* 0x000fda000bf26270 */
[----:B------:R-:W-:Y:S05]  /*13460*/  @!P1 BRA `(.L_x_3278) ;  /* 0x000000a800dc9947 */ /* 0x000fea0003800000 */
[----:B0-----:R0:W5:Y:S02]  /*13470*/  LDL.64 R2, [R1+0x170] ;  /* 0x0001700001027983 */ /* 0x0011640000100a00 */
.L_x_3305:
        /* <DEDUP_REMOVED lines=21> */
.L_x_3280:
[----:B------:R-:W-:Y:S05]  /*135d0*/  BSYNC B0 ;  /* 0x0000000000007941 */ /* 0x000fea0003800000 */
.L_x_3279:
        /* <DEDUP_REMOVED lines=13> */
.L_x_3282:
[----:B------:R-:W-:Y:S05]  /*136b0*/  BSYNC B0 ;  /* 0x0000000000007941 */ /* 0x000fea0003800000 */
.L_x_3281:
        /* <DEDUP_REMOVED lines=8> */
.L_x_3284:
[----:B------:R-:W-:Y:S05]  /*13740*/  BSYNC B0 ;  /* 0x0000000000007941 */ /* 0x000fea0003800000 */
.L_x_3283:
[----:B------:R-:W2:Y:S04]  /*13750*/  LD.E R11, desc[UR40][R2.64] ;  /* 0x00000028020b7980 */ /* 0x000ea8000c101900 */
[----:B------:R-:W2:Y:S01]  /*13760*/  LDL.64 R12, [R1+0xa0] ;  /* 0x0000a000010c7983 */ /* 0x000ea20000100a00 */
[----:B------:R-:W-:Y:S05]  /*13770*/  WARPSYNC.ALL ;  /* 0x0000000000007948 */ /* 0x000fea0003800000 */
[----:B------:R-:W3:Y:S04]  /*13780*/  LDL.64 R14, [R1+0x98] ;  /* 0x00009800010e7983 */ /* 0x000ee80000100a00 */
[----:B------:R-:W4:Y:S04]  /*13790*/  LDL.64 R4, [R1+0x98] ;  /* 0x0000980001047983 */ /* 0x000f280000100a00 */
[----:B-1---5:R-:W4:Y:S01]  /*137a0*/  LDL.64 R6, [R1+0x98] ;  /* 0x0000980001067983 */ /* 0x022f220000100a00 */
        /* <DEDUP_REMOVED lines=53> */
.L_x_3287:
[----:B------:R-:W-:Y:S05]  /*13b00*/  BSYNC B0 ;  /* 0x0000000000007941 */ /* 0x000fea0003800000 */
.L_x_3286:
        /* <DEDUP_REMOVED lines=10> */
.L_x_3289:
[----:B------:R-:W-:Y:S05]  /*13bb0*/  BSYNC B0 ;  /* 0x0000000000007941 */ /* 0x000fea0003800000 */
.L_x_3288:
[----:B------:R-:W-:Y:S04]  /*13bc0*/  BSSY B0, `(.L_x_3290) ;  /* 0x0000006000007945 */ /* 0x000fe80003800000 */
[----:B--2---:R-:W-:Y:S05]  /*13bd0*/  @P1 BRA `(.L_x_3291) ;  /* 0x0000000000101947 */ /* 0x004fea0003800000 */
[----:B-----5:R-:W-:Y:S01]  /*13be0*/  IMAD R4, R4, 0x8, R6 ;  /* 0x0000000804047824 */ /* 0x020fe200078e0206 */
[----:B------:R-:W-:-:S04]  /*13bf0*/  SHF.L.U32 R5, R5, 0x1f, RZ ;  /* 0x0000001f05057819 */ /* 0x000fc800000006ff */
[----:B------:R-:W2:Y:S02]  /*13c00*/  SYNCS.PHASECHK.TRANS64.TRYWAIT P1, [R4+URZ], R5 ;  /* 0x00000005040075a7 */ /* 0x000ea4000802017f */
[----:B--2---:R-:W-:Y:S05]  /*13c10*/  @!P1 BRA `(.L_x_3292) ;  /* 0x0000018000c49947 */ /* 0x004fea0003800000 */
.L_x_3291:
[----:B------:R-:W-:Y:S05]  /*13c20*/  BSYNC B0 ;  /* 0x0000000000007941 */ /* 0x000fea0003800000 */
.L_x_3290:
[----:B------:R-:W3:Y:S04]  /*13c30*/  LD.E R73, desc[UR40][R2.64] ;  /* 0x0000002802497980 */ /* 0x000ee8000c101900 */
[----:B--2--5:R-:W3:Y:S04]  /*13c40*/  LDL.64 R4, [R1+0x118] ;  /* 0x0001180001047983 */ /* 0x024ee80000100a00 */
[----:B-1----:R-:W2:Y:S04]  /*13c50*/  LDL R11, [R1+0x90] ;  /* 0x00009000010b7983 */ /* 0x002ea80000100800 */
[----:B------:R-:W4:Y:S04]  /*13c60*/  LDL.64 R6, [R1+0x110] ;  /* 0x0001100001067983 */ /* 0x000f280000100a00 */
[----:B------:R-:W4:Y:S04]  /*13c70*/  LDL.64 R14, [R1+0x110] ;  /* 0x00011000010e7983 */ /* 0x000f280000100a00 */
[----:B------:R-:W4:Y:S04]  /*13c80*/  LDL.64 R12, [R1+0x110] ;  /* 0x00011000010c7983 */ /* 0x000f280000100a00 */
[----:B------:R-:W4:Y:S01]  /*13c90*/  LDL.64 R8, [R1+0x110] ;  /* 0x0001100001087983 */ /* 0x000f220000100a00 */
[----:B------:R-:W-:Y:S05]  /*13ca0*/  WARPSYNC.ALL ;  /* 0x0000000000007948 */ /* 0x000fea0003800000 */
[----:B------:R-:W-:Y:S01]  /*13cb0*/  WARPGROUP.ARRIVE ;  /* 0x00000000000079c5 */ /* 0x000fe20000000000 */
[----:B---3--:R-:W-:Y:S01]  /*13cc0*/  IMAD R4, R73, 0xc00, R4 ;  /* 0x00000c0049047824 */ /* 0x008fe200078e0204 */
[----:B------:R-:W-:-:S02]  /*13cd0*/  R2UR UR7, R5 ;  /* 0x00000000050772ca */ /* 0x000fc400000e0000 */
[----:B--2---:R-:W-:Y:S02]  /*13ce0*/  ISETP.NE.U32.AND P1, PT, R11, RZ, PT ;  /* 0x000000ff0b00720c */ /* 0x004fe40003f25070 */
        /* <DEDUP_REMOVED lines=163> */
[----:B------:R-:W1:Y:S01]  /*14720*/  S2R R74, SR_TID.X ;  /* 0x00000000004a7919 */ /* 0x000e620000002100 */
[----:B------:R-:W-:Y:S04]  /*14730*/  STL [R1+0x90], R0 ;  /* 0x0000900001007387 */ /* 0x000fe80000100800 */
[----:B------:R-:W-:Y:S01]  /*14740*/  STL [R1+0x90], R0 ;  /* 0x0000900001007387 */ /* 0x000fe20000100800 */
[----:B------:R-:W-:-:S02]  /*14750*/  WARPGROUP.DEPBAR.LE gsb0, 0x0 ;  /* 0x00008000000079c5 */ /* 0x000fc40000010000 */
[----:B------:R-:W-:-:S06]  /*14760*/  WARPGROUP.ARRIVE ;  /* 0x00000000000079c5 */ /* 0x000fcc0000000000 */
[----:B------:R-:W-:Y:S01]  /*14770*/  HGMMA.64x96x16.F32.BF16 R24, gdesc[UR4], R24, gsb0 ;  /* 0x01600000041879f0 */ /* 0x000fe20008001818 */
[----:B------:R-:W-:Y:S01]  /*14780*/  STL [R1+0x90], R0 ;  /* 0x0000900001007387 */ /* 0x000fe20000100800 */
[----:B-1----:R-:W-:-:S03]  /*14790*/  SHF.R.U32.HI R74, RZ, 0x7, R74 ;  /* 0x00000007ff4a7819 */ /* 0x002fc6000001164a */
        /* <DEDUP_REMOVED lines=22> */
[----:B------:R-:W2:Y:S04]  /*14900*/  LDL R11, [R1+0x13c] ;  /* 0x00013c00010b7983 */ /* 0x000ea80000100800 */
[----:B------:R-:W3:Y:S04]  /*14910*/  LDL R77, [R1+0x70] ;  /* 0x00007000014d7983 */ /* 0x000ee80000100800 */
[----:B------:R-:W4:Y:S04]  /*14920*/  LDL.64 R8, [R1+0x160] ;  /* 0x0001600001087983 */ /* 0x000f280000100a00 */
[----:B------:R-:W4:Y:S04]  /*14930*/  LDL R78, [R1+0x168] ;  /* 0x00016800014e7983 */ /* 0x000f280000100800 */
[----:B------:R-:W4:Y:S04]  /*14940*/  LDL.128 R12, [R1+0x150] ;  /* 0x00015000010c7983 */ /* 0x000f280000100c00 */
[----:B-1----:R-:W4:Y:S01]  /*14950*/  LDL.128 R4, [R1+0x140] ;  /* 0x0001400001047983 */ /* 0x002f220000100c00 */
        /* <DEDUP_REMOVED lines=33> */
[----:B------:R-:W1:Y:S01]  /*14b70*/  SHFL.IDX PT, R76, R8, RZ, 0x1c1f ;  /* 0x001c1fff084c7589 */ /* 0x000e6200000e0000 */
        /* <DEDUP_REMOVED lines=10> */
[--C-:B-1----:R-:W-:Y:S02]  /*14c20*/  IMAD.IADD R6, R21, 0x1, R76.reuse ;  /* 0x0000000115067824 */ /* 0x102fe400078e024c */
        /* <DEDUP_REMOVED lines=12> */
.L_x_3296:
[----:B------:R-:W-:-:S13]  /*14cf0*/  ISETP.NE.AND P1, PT, R13, 0x1, PT ;  /* 0x000000010d00780c */ /* 0x000fda0003f25270 */
[----:B------:R-:W-:-:S05]  /*14d00*/  @P1 IMAD.HI.U32 R12, R9, R14, RZ ;  /* 0x0000000e090c1227 */ /* 0x000fca00078e00ff */
[----:B------:R-:W-:-:S07]  /*14d10*/  @P1 SHF.R.U32.HI R9, RZ, R15, R12 ;  /* 0x0000000fff091219 */ /* 0x000fce000001160c */
.L_x_3297:
[----:B------:R-:W-:Y:S05]  /*14d20*/  BSYNC B1 ;  /* 0x0000000000017941 */ /* 0x000fea0003800000 */
.L_x_3295:
[----:B------:R-:W-:-:S05]  /*14d30*/  IMAD R12, R9, R13, R92 ;  /* 0x0000000d090c7224 */ /* 0x000fca00078e025c */
[----:B------:R-:W-:Y:S02]  /*14d40*/  VIMNMX R7, R7, R12, !PT ;  /* 0x0000000c07077248 */ /* 0x000fe40007fe0100 */
[----:B------:R-:W-:-:S07]  /*14d50*/  VIADDMNMX R6, R12, R13, R6, PT ;  /* 0x0000000d0c067246 */ /* 0x000fce0003800106 */
.L_x_3294:
[----:B------:R-:W-:Y:S05]  /*14d60*/  BSYNC B0 ;  /* 0x0000000000007941 */ /* 0x000fea0003800000 */
.L_x_3293:
[C---:B------:R-:W-:Y:S01]  /*14d70*/  ISETP.GE.AND P1, PT, R73.reuse, 0x2, PT ;  /* 0x000000024900780c */ /* 0x040fe20003f26270 */
[----:B------:R-:W1:Y:S01]  /*14d80*/  SHFL.IDX PT, R8, R8, 0x1, 0x1c1f ;  /* 0x003c1f0008087f89 */ /* 0x000e6200000e0000 */
[----:B------:R-:W-:Y:S01]  /*14d90*/  ISETP.GE.AND P3, PT, R73, 0xa, PT ;  /* 0x0000000a4900780c */ /* 0x000fe20003f66270 */
[----:B------:R-:W-:Y:S01]  /*14da0*/  BSSY B0, `(.L_x_3298) ;  /* 0x0000087000007945 */ /* 0x000fe20003800000 */
[----:B------:R-:W-:Y:S02]  /*14db0*/  P2R R75, PR, RZ, 0x2 ;  /* 0x00000002ff4b7803 */ /* 0x000fe40000000000 */
[----:B------:R-:W-:Y:S02]  /*14dc0*/  ISETP.GT.AND P1, PT, R7, 0x1, !P1 ;  /* 0x000000010700780c */ /* 0x000fe40004f24270 */
[----:B------:R-:W-:Y:S02]  /*14dd0*/  ISETP.GE.AND P2, PT, R73, 0x9, PT ;  /* 0x000000094900780c */ /* 0x000fe40003f46270 */
[----:B------:R-:W-:-:S02]  /*14de0*/  ISETP.LT.OR P1, PT, R6, 0x2, P1 ;  /* 0x000000020600780c */ /* 0x000fc40000f21670 */
[----:B------:R-:W-:Y:S02]  /*14df0*/  P2R R77, PR, RZ, 0x4 ;  /* 0x00000004ff4d7803 */ /* 0x000fe40000000000 */
[----:B------:R-:W-:Y:S02]  /*14e00*/  FSEL R90, R25, -INF , !P1 ;  /* 0xff800000195a7808 */ /* 0x000fe40004800000 */
[C---:B------:R-:W-:Y:S02]  /*14e10*/  ISETP.GT.AND P1, PT, R7.reuse, 0x9, !P3 ;  /* 0x000000090700780c */ /* 0x040fe40005f24270 */
[----:B------:R-:W-:Y:S02]  /*14e20*/  P2R R25, PR, RZ, 0x8 ;  /* 0x00000008ff197803 */ /* 0x000fe40000000000 */
[----:B------:R-:W-:Y:S02]  /*14e30*/  ISETP.LT.OR P1, PT, R6, 0xa, P1 ;  /* 0x0000000a0600780c */ /* 0x000fe40000f21670 */
[----:B------:R-:W-:-:S02]  /*14e40*/  ISETP.GT.AND P2, PT, R7, 0x8, !P2 ;  /* 0x000000080700780c */ /* 0x000fc40005744270 */
[----:B------:R-:W-:Y:S01]  /*14e50*/  ISETP.GE.AND P3, PT, R73, 0x11, PT ;  /* 0x000000114900780c */ /* 0x000fe20003f66270 */
[--C-:B-1----:R-:W-:Y:S01]  /*14e60*/  IMAD.IADD R12, R21, 0x1, R8.reuse ;  /* 0x00000001150c7824 */ /* 0x102fe200078e0208 */
[----:B------:R-:W-:Y:S01]  /*14e70*/  FSEL R88, R29, -INF , !P1 ;  /* 0xff8000001d587808 */ /* 0x000fe20004800000 */
[----:B------:R-:W-:Y:S01]  /*14e80*/  IMAD.IADD R9, R11, 0x1, R8 ;  /* 0x000000010b097824 */ /* 0x000fe200078e0208 */
[----:B------:R-:W-:Y:S02]  /*14e90*/  ISETP.LT.OR P2, PT, R6, 0x9, P2 ;  /* 0x000000090600780c */ /* 0x000fe40001741670 */
[----:B------:R-:W-:Y:S02]  /*14ea0*/  ISETP.GT.AND P1, PT, R7, 0x10, !P3 ;  /* 0x000000100700780c */ /* 0x000fe40005f24270 */
[----:B------:R-:W-:Y:S02]  /*14eb0*/  FSEL R154, R28, -INF , !P2 ;  /* 0xff8000001c9a7808 */ /* 0x000fe40005000000 */
        /* <DEDUP_REMOVED lines=71> */
[----:B------:R-:W-:Y:S02]  /*15330*/  P2R R79, PR, RZ, 0x8 ;  /* 0x00000008ff4f7803 */ /* 0x000fe40000000000 */
[----:B------:R-:W-:-:S02]  /*15340*/  FSEL R60, R60, -INF , !P1 ;  /* 0xff8000003c3c7808 */ /* 0x000fc40004800000 */
        /* <DEDUP_REMOVED lines=37> */
.L_x_3301:
[----:B------:R-:W-:-:S13]  /*155a0*/  ISETP.NE.AND P6, PT, R13, 0x1, PT ;  /* 0x000000010d00780c */ /* 0x000fda0003fc5270 */
[----:B------:R-:W-:-:S05]  /*155b0*/  @P6 IMAD.HI.U32 R14, R4, R14, RZ ;  /* 0x0000000e040e6227 */ /* 0x000fca00078e00ff */
[----:B------:R-:W-:-:S07]  /*155c0*/  @P6 SHF.R.U32.HI R4, RZ, R15, R14 ;  /* 0x0000000fff046219 */ /* 0x000fce000001160e */
.L_x_3302:
[----:B------:R-:W-:Y:S05]  /*155d0*/  BSYNC B1 ;  /* 0x0000000000017941 */ /* 0x000fea0003800000 */
.L_x_3300:
[----:B------:R-:W-:-:S05]  /*155e0*/  IMAD R4, R4, R13, R92 ;  /* 0x0000000d04047224 */ /* 0x000fca00078e025c */
[----:B------:R-:W-:Y:S02]  /*155f0*/  VIADDMNMX R12, R4, R13, R12, PT ;  /* 0x0000000d040c7246 */ /* 0x000fe4000380010c */
[----:B------:R-:W-:-:S07]  /*15600*/  VIMNMX R9, R9, R4, !PT ;  /* 0x0000000409097248 */ /* 0x000fce0007fe0100 */
.L_x_3299:
[----:B------:R-:W-:Y:S05]  /*15610*/  BSYNC B0 ;  /* 0x0000000000007941 */ /* 0x000fea0003800000 */
.L_x_3298:
[----:B------:R-:W2:Y:S01]  /*15620*/  LDL.64 R6, [R1+0x230] ;  /* 0x0002300001067983 */ /* 0x000ea20000100a00 */
[----:B------:R-:W-:Y:S02]  /*15630*/  ISETP.GT.AND P5, PT, R9, RZ, !P5 ;  /* 0x000000ff0900720c */ /* 0x000fe40006fa4270 */
        /* <DEDUP_REMOVED lines=39> */
[----:B------:R-:W-:Y:S02]  /*158b0*/  ISETP.NE.AND P5, PT, R41, RZ, PT ;  /* 0x000000ff2900720c */ /* 0x000fe40003fa5270 */
[C---:B------:R-:W-:Y:S01]  /*158c0*/  ISETP.GT.AND P1, PT, R9.reuse, 0x49, !P1 ;  /* 0x000000490900780c */ /* 0x040fe20004f24270 */
[----:B------:R-:W3:Y:S01]  /*158d0*/  LDL R41, [R1+0x250] ;  /* 0x0002500001297983 */ /* 0x000ee20000100800 */
        /* <DEDUP_REMOVED lines=28> */
[----:B--2---:R-:W-:Y:S02]  /*15aa0*/  FMNMX.FTZ R4, R152, R6, !PT ;  /* 0x0000000698047209 */ /* 0x004fe40007810000 */
[----:B------:R-:W-:Y:S02]  /*15ab0*/  ISETP.LT.OR P5, PT, R12, 0x42, P5 ;  /* 0x000000420c00780c */ /* 0x000fe40002fa1670 */
[----:B------:R-:W-:Y:S02]  /*15ac0*/  FMNMX.FTZ R4, R90, R4, !PT ;  /* 0x000000045a047209 */ /* 0x000fe40007810000 */
[----:B------:R-:W-:-:S02]  /*15ad0*/  FSEL R59, R59, -INF , !P5 ;  /* 0xff8000003b3b7808 */ /* 0x000fc40006800000 */
[----:B------:R-:W-:Y:S02]  /*15ae0*/  FMNMX.FTZ R4, R154, R4, !PT ;  /* 0x000000049a047209 */ /* 0x000fe40007810000 */
[----:B------:R-:W-:Y:S02]  /*15af0*/  ISETP.NE.AND P5, PT, R57, RZ, PT ;  /* 0x000000ff3900720c */ /* 0x000fe40003fa5270 */
[----:B------:R-:W-:Y:S02]  /*15b00*/  FMNMX.FTZ R4, R88, R4, !PT ;  /* 0x0000000458047209 */ /* 0x000fe40007810000 */
[----:B------:R-:W-:Y:S02]  /*15b10*/  ISETP.GT.AND P2, PT, R9, 0x50, !P2 ;  /* 0x000000500900780c */ /* 0x000fe40005744270 */
[----:B------:R-:W-:Y:S02]  /*15b20*/  FMNMX.FTZ R4, R76, R4, !PT ;  /* 0x000000044c047209 */ /* 0x000fe40007810000 */
[----:B------:R-:W-:-:S02]  /*15b30*/  ISETP.LT.OR P1, PT, R12, 0x4a, P1 ;  /* 0x0000004a0c00780c */ /* 0x000fc40000f21670 */
        /* <DEDUP_REMOVED lines=9> */
[----:B------:R-:W-:Y:S02]  /*15bd0*/  FMNMX.FTZ R5, R48, R5, !PT ;  /* 0x0000000530057209 */ /* 0x000fe40007810000 */
[----:B------:R-:W-:Y:S02]  /*15be0*/  FMNMX.FTZ R4, R26, R7, !PT ;  /* 0x000000071a047209 */ /* 0x000fe40007810000 */
[----:B------:R-:W-:-:S04]  /*15bf0*/  FMNMX.FTZ R5, R40, R5, !PT ;  /* 0x0000000528057209 */ /* 0x000fc80007810000 */
[----:B------:R-:W-:Y:S02]  /*15c00*/  FMNMX.FTZ R11, R52, R5, !PT ;  /* 0x00000005340b7209 */ /* 0x000fe40007810000 */
        /* <DEDUP_REMOVED lines=18> */
[----:B------:R-:W-:Y:S02]  /*15d30*/  ISETP.GT.AND P5, PT, R9, 0x48, !P5 ;  /* 0x000000480900780c */ /* 0x000fe40006fa4270 */
[----:B------:R-:W-:Y:S02]  /*15d40*/  FMNMX.FTZ R5, R55, R4, !PT ;  /* 0x0000000437057209 */ /* 0x000fe40007810000 */
[----:B------:R-:W-:-:S02]  /*15d50*/  FMNMX.FTZ R11, R32, R11, !PT ;  /* 0x0000000b200b7209 */ /* 0x000fc40007810000 */
[----:B------:R-:W-:Y:S02]  /*15d60*/  ISETP.LT.OR P5, PT, R12, 0x49, P5 ;  /* 0x000000490c00780c */ /* 0x000fe40002fa1670 */
[----:B------:R-:W-:Y:S02]  /*15d70*/  FMNMX.FTZ R4, R58, R5, !PT ;  /* 0x000000053a047209 */ /* 0x000fe40007810000 */
[----:B------:R-:W-:Y:S02]  /*15d80*/  FMNMX.FTZ R11, R64, R11, !PT ;  /* 0x0000000b400b7209 */ /* 0x000fe40007810000 */
[----:B------:R-:W-:Y:S02]  /*15d90*/  FSEL R62, R62, -INF , !P5 ;  /* 0xff8000003e3e7808 */ /* 0x000fe40006800000 */
[----:B------:R-:W-:Y:S02]  /*15da0*/  FMNMX.FTZ R5, R59, R4, !PT ;  /* 0x000000043b057209 */ /* 0x000fe40007810000 */
[----:B------:R-:W-:-:S02]  /*15db0*/  FMNMX.FTZ R11, R20, R11, !PT ;  /* 0x0000000b140b7209 */ /* 0x000fc40007810000 */
[----:B------:R-:W-:Y:S02]  /*15dc0*/  ISETP.LT.OR P2, PT, R12, 0x51, P2 ;  /* 0x000000510c00780c */ /* 0x000fe40001741670 */
[----:B------:R-:W-:Y:S02]  /*15dd0*/  FSEL R63, R63, -INF , !P1 ;  /* 0xff8000003f3f7808 */ /* 0x000fe40004800000 */
[----:B------:R-:W-:Y:S02]  /*15de0*/  FMNMX.FTZ R4, R62, R5, !PT ;  /* 0x000000053e047209 */ /* 0x000fe40007810000 */
[----:B------:R-:W-:Y:S02]  /*15df0*/  FMNMX.FTZ R11, R68, R11, !PT ;  /* 0x0000000b440b7209 */ /* 0x000fe40007810000 */
[----:B------:R-:W-:Y:S02]  /*15e00*/  ISETP.GT.AND P4, PT, R9, 0x58, !P4 ;  /* 0x000000580900780c */ /* 0x000fe40006784270 */
[----:B------:R-:W-:-:S02]  /*15e10*/  ISETP.LT.OR P3, PT, R12, 0x52, P3 ;  /* 0x000000520c00780c */ /* 0x000fc40001f61670 */
[----:B------:R-:W-:Y:S02]  /*15e20*/  FSEL R66, R66, -INF , !P2 ;  /* 0xff80000042427808 */ /* 0x000fe40005000000 */
[----:B------:R-:W-:Y:S02]  /*15e30*/  FMNMX.FTZ R5, R63, R4, !PT ;  /* 0x000000043f057209 */ /* 0x000fe40007810000 */
[----:B------:R-:W-:Y:S02]  /*15e40*/  FMNMX.FTZ R8, R24, R11, !PT ;  /* 0x0000000b18087209 */ /* 0x000fe40007810000 */
[----:B------:R-:W-:Y:S02]  /*15e50*/  ISETP.GT.AND P1, PT, R9, 0x59, !P6 ;  /* 0x000000590900780c */ /* 0x000fe40007724270 */
[----:B------:R-:W-:Y:S02]  /*15e60*/  ISETP.LT.OR P4, PT, R12, 0x59, P4 ;  /* 0x000000590c00780c */ /* 0x000fe40002781670 */
[----:B------:R-:W-:-:S02]  /*15e70*/  FSEL R67, R67, -INF , !P3 ;  /* 0xff80000043437808 */ /* 0x000fc40005800000 */
[----:B------:R-:W-:Y:S01]  /*15e80*/  FMNMX.FTZ R4, R66, R5, !PT ;  /* 0x0000000542047209 */ /* 0x000fe20007810000 */
[----:B------:R-:W1:Y:S01]  /*15e90*/  SHFL.BFLY PT, R11, R8, 0x2, 0x1f ;  /* 0x0c401f00080b7f89 */ /* 0x000e6200000e0000 */
[----:B------:R-:W-:Y:S02]  /*15ea0*/  ISETP.LT.OR P1, PT, R12, 0x5a, P1 ;  /* 0x0000005a0c00780c */ /* 0x000fe40000f21670 */
[----:B------:R-:W-:Y:S02]  /*15eb0*/  FSEL R70, R70, -INF , !P4 ;  /* 0xff80000046467808 */ /* 0x000fe40006000000 */
[----:B------:R-:W-:Y:S02]  /*15ec0*/  FMNMX.FTZ R5, R67, R4, !PT ;  /* 0x0000000443057209 */ /* 0x000fe40007810000 */
[----:B------:R-:W-:Y:S02]  /*15ed0*/  FSEL R71, R71, -INF , !P1 ;  /* 0xff80000047477808 */ /* 0x000fe40004800000 */
[----:B------:R-:W-:-:S04]  /*15ee0*/  FMNMX.FTZ R4, R70, R5, !PT ;  /* 0x0000000546047209 */ /* 0x000fc80007810000 */
[----:B------:R-:W-:Y:S02]  /*15ef0*/  FMNMX.FTZ R9, R71, R4, !PT ;  /* 0x0000000447097209 */ /* 0x000fe40007810000 */
[----:B------:R-:W2:Y:S04]  /*15f00*/  LDL.64 R4, [R1+0x240] ;  /* 0x0002400001047983 */ /* 0x000ea80000100a00 */
[----:B------:R-:W-:Y:S04]  /*15f10*/  STL.64 [R1+0x230], R8 ;  /* 0x0002300801007387 */ /* 0x000fe80000100a00 */
[----:B------:R-:W4:Y:S01]  /*15f20*/  LDL R13, [R1+0x234] ;  /* 0x00023400010d7983 */ /* 0x000f220000100800 */
[----:B-1----:R-:W-:-:S05]  /*15f30*/  FMNMX.FTZ R11, R8, R11, !PT ;  /* 0x0000000b080b7209 */ /* 0x002fca0007810000 */
[----:B------:R-:W1:Y:S02]  /*15f40*/  SHFL.BFLY PT, R14, R11, 0x1, 0x1f ;  /* 0x0c201f000b0e7f89 */ /* 0x000e6400000e0000 */
[----:B-1----:R-:W-:-:S05]  /*15f50*/  FMNMX.FTZ R12, R11, R14, !PT ;  /* 0x0000000e0b0c7209 */ /* 0x002fca0007810000 */
[----:B------:R-:W-:Y:S04]  /*15f60*/  STL [R1+0x230], R12 ;  /* 0x0002300c01007387 */ /* 0x000fe80000100800 */
[----:B------:R-:W5:Y:S04]  /*15f70*/  LDL R14, [R1+0x230] ;  /* 0x00023000010e7983 */ /* 0x000f680000100800 */
[----:B----4-:R-:W1:Y:S02]  /*15f80*/  SHFL.BFLY PT, R8, R13, 0x2, 0x1f ;  /* 0x0c401f000d087f89 */ /* 0x010e6400000e0000 */
[----:B-1----:R-:W-:-:S05]  /*15f90*/  FMNMX.FTZ R8, R8, R13, !PT ;  /* 0x0000000d08087209 */ /* 0x002fca0007810000 */
[----:B------:R-:W1:Y:S01]  /*15fa0*/  SHFL.BFLY PT, R9, R8, 0x1, 0x1f ;  /* 0x0c201f0008097f89 */ /* 0x000e6200000e0000 */
[----:B-----5:R-:W-:-:S04]  /*15fb0*/  FSETP.NEU.FTZ.AND P1, PT, R14, -INF , PT ;  /* 0xff8000000e00780b */ /* 0x020fc80003f3d000 */
[----:B------:R-:W-:Y:S01]  /*15fc0*/  FSEL R13, R14, RZ, P1 ;  /* 0x000000ff0e0d7208 */ /* 0x000fe20000800000 */
[----:B---3--:R-:W-:-:S04]  /*15fd0*/  FMUL.FTZ R11, R41, R14 ;  /* 0x0000000e290b7220 */ /* 0x008fc80000410000 */
[----:B------:R-:W-:Y:S01]  /*15fe0*/  FADD.FTZ R6, R6, -R13 ;  /* 0x8000000d06067221 */ /* 0x000fe20000010000 */
[----:B------:R-:W-:Y:S02]  /*15ff0*/  FSEL R11, R11, RZ, P1 ;  /* 0x000000ff0b0b7208 */ /* 0x000fe40000800000 */
[----:B-1----:R-:W-:Y:S01]  /*16000*/  FMNMX.FTZ R8, R8, R9, !PT ;  /* 0x0000000908087209 */ /* 0x002fe20007810000 */
[----:B------:R-:W-:-:S03]  /*16010*/  FMUL.FTZ R6, R6, R41 ;  /* 0x0000002906067220 */ /* 0x000fc60000410000 */
[C---:B------:R-:W-:Y:S01]  /*16020*/  FSETP.NEU.FTZ.AND P1, PT, R8.reuse, -INF , PT ;  /* 0xff8000000800780b */ /* 0x040fe20003f3d000 */
[-C--:B------:R-:W-:Y:S01]  /*16030*/  FMUL.FTZ R9, R8, R41.reuse ;  /* 0x0000002908097220 */ /* 0x080fe20000410000 */
[----:B------:R1:W-:Y:S01]  /*16040*/  MUFU.EX2 R13, R6 ;  /* 0x00000006000d7308 */ /* 0x0003e20000000800 */
[----:B------:R-:W-:-:S03]  /*16050*/  FFMA.FTZ R168, R20, R41, -R11 ;  /* 0x0000002914a87223 */ /* 0x000fc6000001080b */
[----:B------:R-:W-:Y:S02]  /*16060*/  FSEL R20, R9, RZ, P1 ;  /* 0x000000ff09147208 */ /* 0x000fe40000800000 */
[----:B-1----:R-:W-:Y:S01]  /*16070*/  FSEL R6, R8, RZ, P1 ;  /* 0x000000ff08067208 */ /* 0x002fe20000800000 */
[-CC-:B------:R-:W-:Y:S01]  /*16080*/  FFMA.FTZ R152, R152, R41.reuse, -R11.reuse ;  /* 0x0000002998987223 */ /* 0x180fe2000001080b */
[-CC-:B------:R-:W-:Y:S01]  /*16090*/  FFMA.FTZ R173, R32, R41.reuse, -R11.reuse ;  /* 0x0000002920ad7223 */ /* 0x180fe2000001080b */
[-C--:B------:R-:W-:Y:S02]  /*160a0*/  FFMA.FTZ R32, R26, R41.reuse, -R20 ;  /* 0x000000291a207223 */ /* 0x080fe40000010814 */
[----:B------:R-:W-:Y:S01]  /*160b0*/  FADD.FTZ R6, R7, -R6 ;  /* 0x8000000607067221 */ /* 0x000fe20000010000 */
[-CC-:B------:R-:W-:Y:S01]  /*160c0*/  FFMA.FTZ R15, R90, R41.reuse, -R11.reuse ;  /* 0x000000295a0f7223 */ /* 0x180fe2000001080b */
[-CC-:B------:R-:W-:Y:S02]  /*160d0*/  FFMA.FTZ R153, R29, R41.reuse, -R20.reuse ;  /* 0x000000291d997223 */ /* 0x180fe40000010814 */
[----:B------:R-:W-:Y:S01]  /*160e0*/  FMUL.FTZ R6, R41, R6 ;  /* 0x0000000629067220 */ /* 0x000fe20000410000 */
[----:B------:R-:W2:Y:S01]  /*160f0*/  MUFU.EX2 R152, R152 ;  /* 0x0000009800987308 */ /* 0x000ea20000000800 */
[-CC-:B------:R-:W-:Y:S01]  /*16100*/  FFMA.FTZ R154, R154, R41.reuse, -R11.reuse ;  /* 0x000000299a9a7223 */ /* 0x180fe2000001080b */
[-C--:B------:R-:W-:Y:S01]  /*16110*/  FFMA.FTZ R31, R30, R41.reuse, -R20 ;  /* 0x000000291e1f7223 */ /* 0x080fe20000010814 */
[----:B------:R-:W-:-:S05]  /*16120*/  FFMA.FTZ R37, R88, R41, -R11 ;  /* 0x0000002958257223 */ /* 0x000fca000001080b */
[----:B------:R-:W-:Y:S01]  /*16130*/  MUFU.EX2 R32, R32 ;  /* 0x0000002000207308 */ /* 0x000fe20000000800 */
[----:B------:R-:W-:-:S07]  /*16140*/  FFMA.FTZ R155, R27, R41, -R20 ;  /* 0x000000291b9b7223 */ /* 0x000fce0000010814 */
[----:B------:R-:W1:Y:S01]  /*16150*/  MUFU.EX2 R12, R6 ;  /* 0x00000006000c7308 */ /* 0x000e620000000800 */
[----:B------:R-:W-:-:S07]  /*16160*/  FFMA.FTZ R36, R76, R41, -R11 ;  /* 0x000000294c247223 */ /* 0x000fce000001080b */
[----:B------:R-:W3:Y:S01]  /*16170*/  MUFU.EX2 R15, R15 ;  /* 0x0000000f000f7308 */ /* 0x000ee20000000800 */
[----:B------:R-:W-:-:S07]  /*16180*/  FFMA.FTZ R30, R21, R41, -R20 ;  /* 0x00000029151e7223 */ /* 0x000fce0000010814 */
[----:B------:R-:W4:Y:S01]  /*16190*/  MUFU.EX2 R153, R153 ;  /* 0x0000009900997308 */ /* 0x000f220000000800 */
[----:B------:R-:W-:-:S07]  /*161a0*/  FFMA.FTZ R156, R86, R41, -R11 ;  /* 0x00000029569c7223 */ /* 0x000fce000001080b */
[----:B------:R-:W5:Y:S01]  /*161b0*/  MUFU.EX2 R154, R154 ;  /* 0x0000009a009a7308 */ /* 0x000f620000000800 */
[----:B------:R-:W-:-:S07]  /*161c0*/  FFMA.FTZ R157, R25, R41, -R20 ;  /* 0x00000029199d7223 */ /* 0x000fce0000010814 */
[----:B------:R-:W0:Y:S01]  /*161d0*/  MUFU.EX2 R31, R31 ;  /* 0x0000001f001f7308 */ /* 0x000e220000000800 */
[----:B------:R-:W-:Y:S01]  /*161e0*/  FFMA.FTZ R165, R24, R41, -R11 ;  /* 0x0000002918a57223 */ /* 0x000fe2000001080b */
[----:B--2---:R-:W-:-:S06]  /*161f0*/  FFMA.FTZ R4, R13, R4, R152 ;  /* 0x000000040d047223 */ /* 0x004fcc0000010098 */
[----:B------:R-:W2:Y:S01]  /*16200*/  MUFU.EX2 R37, R37 ;  /* 0x0000002500257308 */ /* 0x000ea20000000800 */
[----:B------:R-:W-:Y:S01]  /*16210*/  FFMA.FTZ R35, R78, R41, -R11 ;  /* 0x000000294e237223 */ /* 0x000fe2000001080b */
[----:B-1----:R-:W-:-:S06]  /*16220*/  FFMA.FTZ R24, R5, R12, R32 ;  /* 0x0000000c05187223 */ /* 0x002fcc0000010020 */
[----:B------:R-:W1:Y:S01]  /*16230*/  MUFU.EX2 R155, R155 ;  /* 0x0000009b009b7308 */ /* 0x000e620000000800 */
[----:B------:R-:W-:Y:S01]  /*16240*/  FFMA.FTZ R29, R38, R41, -R20 ;  /* 0x00000029261d7223 */ /* 0x000fe20000010814 */
[----:B---3--:R-:W-:-:S06]  /*16250*/  FADD.FTZ R5, R15, R4 ;  /* 0x000000040f057221 */ /* 0x008fcc0000010000 */
[----:B------:R-:W3:Y:S01]  /*16260*/  MUFU.EX2 R36, R36 ;  /* 0x0000002400247308 */ /* 0x000ee20000000800 */
[----:B------:R-:W-:Y:S01]  /*16270*/  FFMA.FTZ R158, R84, R41, -R11 ;  /* 0x00000029549e7223 */ /* 0x000fe2000001080b */
[----:B----4-:R-:W-:-:S06]  /*16280*/  FADD.FTZ R24, R153, R24 ;  /* 0x0000001899187221 */ /* 0x010fcc0000010000 */
[----:B------:R-:W4:Y:S01]  /*16290*/  MUFU.EX2 R30, R30 ;  /* 0x0000001e001e7308 */ /* 0x000f220000000800 */
[----:B------:R-:W-:Y:S01]  /*162a0*/  FFMA.FTZ R159, R39, R41, -R20 ;  /* 0x00000029279f7223 */ /* 0x000fe20000010814 */
[----:B-----5:R-:W-:-:S06]  /*162b0*/  FADD.FTZ R4, R154, R5 ;  /* 0x000000059a047221 */ /* 0x020fcc0000010000 */
[----:B------:R-:W5:Y:S01]  /*162c0*/  MUFU.EX2 R156, R156 ;  /* 0x0000009c009c7308 */ /* 0x000f620000000800 */
[-CC-:B------:R-:W-:Y:S01]  /*162d0*/  FFMA.FTZ R34, R72, R41.reuse, -R11.reuse ;  /* 0x0000002948227223 */ /* 0x180fe2000001080b */
[----:B------:R-:W-:Y:S01]  /*162e0*/  FFMA.FTZ R175, R28, R41, -R11 ;  /* 0x000000291caf7223 */ /* 0x000fe2000001080b */
[----:B0-----:R-:W-:-:S05]  /*162f0*/  FADD.FTZ R24, R31, R24 ;  /* 0x000000181f187221 */ /* 0x001fca0000010000 */
[----:B------:R-:W0:Y:S01]  /*16300*/  MUFU.EX2 R157, R157 ;  /* 0x0000009d009d7308 */ /* 0x000e220000000800 */
[----:B------:R-:W-:Y:S01]  /*16310*/  FFMA.FTZ R28, R42, R41, -R20 ;  /* 0x000000292a1c7223 */ /* 0x000fe20000010814 */
[----:B--2---:R-:W-:-:S06]  /*16320*/  FADD.FTZ R5, R37, R4 ;  /* 0x0000000425057221 */ /* 0x004fcc0000010000 */
[----:B------:R-:W2:Y:S01]  /*16330*/  MUFU.EX2 R35, R35 ;  /* 0x0000002300237308 */ /* 0x000ea20000000800 */
[----:B------:R-:W-:Y:S01]  /*16340*/  FFMA.FTZ R160, R82, R41, -R11 ;  /* 0x0000002952a07223 */ /* 0x000fe2000001080b */
[----:B-1----:R-:W-:-:S06]  /*16350*/  FADD.FTZ R7, R155, R24 ;  /* 0x000000189b077221 */ /* 0x002fcc0000010000 */
        /* <DEDUP_REMOVED lines=10> */
[----:B------:R-:W-:Y:S01]  /*16400*/  FFMA.FTZ R162, R80, R41, -R11 ;  /* 0x0000002950a27223 */ /* 0x000fe2000001080b */
[----:B0-----:R-:W-:-:S06]  /*16410*/  FADD.FTZ R4, R157, R4 ;  /* 0x000000049d047221 */ /* 0x001fcc0000010000 */
        /* <DEDUP_REMOVED lines=34> */
[----:B0-----:R-:W-:Y:S01]  /*16640*/  FADD.FTZ R7, R14, R7 ;  /* 0x000000070e077221 */ /* 0x001fe20000010000 */
[----:B------:R-:W-:-:S06]  /*16650*/  FFMA.FTZ R172, R59, R41, -R20 ;  /* 0x000000293bac7223 */ /* 0x000fcc0000010814 */
[----:B------:R-:W0:Y:S01]  /*16660*/  MUFU.EX2 R216, R216 ;  /* 0x000000d800d87308 */ /* 0x000e220000000800 */
[----:B--2---:R-:W-:Y:S01]  /*16670*/  FADD.FTZ R4, R232, R5 ;  /* 0x00000005e8047221 */ /* 0x004fe20000010000 */
[----:B------:R-:W-:-:S06]  /*16680*/  FFMA.FTZ R174, R60, R41, -R11 ;  /* 0x000000293cae7223 */ /* 0x000fcc000001080b */
[----:B------:R-:W2:Y:S01]  /*16690*/  MUFU.EX2 R221, R221 ;  /* 0x000000dd00dd7308 */ /* 0x000ea20000000800 */
[----:B-1----:R-:W-:Y:S01]  /*166a0*/  FADD.FTZ R6, R218, R7 ;  /* 0x00000007da067221 */ /* 0x002fe20000010000 */
[----:B------:R-:W-:-:S06]  /*166b0*/  FFMA.FTZ R169, R62, R41, -R20 ;  /* 0x000000293ea97223 */ /* 0x000fcc0000010814 */
[----:B------:R-:W1:Y:S01]  /*166c0*/  MUFU.EX2 R217, R217 ;  /* 0x000000d900d97308 */ /* 0x000e620000000800 */
[----:B---3--:R-:W-:Y:S01]  /*166d0*/  FADD.FTZ R5, R233, R4 ;  /* 0x00000004e9057221 */ /* 0x008fe20000010000 */
[----:B----4-:R-:W-:-:S06]  /*166e0*/  FADD.FTZ R7, R219, R6 ;  /* 0x00000006db077221 */ /* 0x010fcc0000010000 */
[----:B------:R-:W3:Y:S01]  /*166f0*/  MUFU.EX2 R215, R215 ;  /* 0x000000d700d77308 */ /* 0x000ee20000000800 */
[----:B------:R-:W-:-:S07]  /*16700*/  FFMA.FTZ R170, R63, R41, -R20 ;  /* 0x000000293faa7223 */ /* 0x000fce0000010814 */
[----:B------:R-:W4:Y:S01]  /*16710*/  MUFU.EX2 R171, R171 ;  /* 0x000000ab00ab7308 */ /* 0x000f220000000800 */
[----:B-----5:R-:W-:Y:S01]  /*16720*/  FADD.FTZ R4, R220, R5 ;  /* 0x00000005dc047221 */ /* 0x020fe20000010000 */
[----:B------:R-:W-:-:S06]  /*16730*/  FFMA.FTZ R167, R64, R41, -R11 ;  /* 0x0000002940a77223 */ /* 0x000fcc000001080b */
[----:B------:R-:W5:Y:S01]  /*16740*/  MUFU.EX2 R175, R175 ;  /* 0x000000af00af7308 */ /* 0x000f620000000800 */
[----:B0-----:R-:W-:Y:S01]  /*16750*/  FADD.FTZ R6, R216, R7 ;  /* 0x00000007d8067221 */ /* 0x001fe20000010000 */
[----:B------:R-:W-:-:S06]  /*16760*/  FFMA.FTZ R21, R66, R41, -R20 ;  /* 0x0000002942157223 */ /* 0x000fcc0000010814 */
[----:B------:R-:W0:Y:S01]  /*16770*/  MUFU.EX2 R172, R172 ;  /* 0x000000ac00ac7308 */ /* 0x000e220000000800 */
[----:B--2---:R-:W-:Y:S01]  /*16780*/  FADD.FTZ R4, R221, R4 ;  /* 0x00000004dd047221 */ /* 0x004fe20000010000 */
[----:B-1----:R-:W-:-:S06]  /*16790*/  FADD.FTZ R6, R217, R6 ;  /* 0x00000006d9067221 */ /* 0x002fcc0000010000 */
[----:B------:R-:W1:Y:S01]  /*167a0*/  MUFU.EX2 R174, R174 ;  /* 0x000000ae00ae7308 */ /* 0x000e620000000800 */
[----:B------:R-:W-:-:S07]  /*167b0*/  FFMA.FTZ R164, R67, R41, -R20 ;  /* 0x0000002943a47223 */ /* 0x000fce0000010814 */
[----:B------:R-:W2:Y:S01]  /*167c0*/  MUFU.EX2 R169, R169 ;  /* 0x000000a900a97308 */ /* 0x000ea20000000800 */
[----:B---3--:R-:W-:Y:S01]  /*167d0*/  FADD.FTZ R4, R215, R4 ;  /* 0x00000004d7047221 */ /* 0x008fe20000010000 */
[----:B------:R-:W-:-:S06]  /*167e0*/  FFMA.FTZ R166, R68, R41, -R11 ;  /* 0x0000002944a67223 */ /* 0x000fcc000001080b */
[----:B------:R-:W3:Y:S01]  /*167f0*/  MUFU.EX2 R173, R173 ;  /* 0x000000ad00ad7308 */ /* 0x000ee20000000800 */
[----:B----4-:R-:W-:Y:S01]  /*16800*/  FADD.FTZ R5, R171, R6 ;  /* 0x00000006ab057221 */ /* 0x010fe20000010000 */
[----:B------:R-:W-:-:S06]  /*16810*/  FFMA.FTZ R11, R70, R41, -R20 ;  /* 0x00000029460b7223 */ /* 0x000fcc0000010814 */
[----:B------:R-:W4:Y:S01]  /*16820*/  MUFU.EX2 R170, R170 ;  /* 0x000000aa00aa7308 */ /* 0x000f220000000800 */
[----:B-----5:R-:W-:Y:S01]  /*16830*/  FADD.FTZ R7, R175, R4 ;  /* 0x00000004af077221 */ /* 0x020fe20000010000 */
[----:B0-----:R-:W-:-:S06]  /*16840*/  FADD.FTZ R4, R172, R5 ;  /* 0x00000005ac047221 */ /* 0x001fcc0000010000 */
[----:B------:R-:W0:Y:S01]  /*16850*/  MUFU.EX2 R167, R167 ;  /* 0x000000a700a77308 */ /* 0x000e220000000800 */
[----:B------:R-:W-:-:S07]  /*16860*/  FFMA.FTZ R20, R71, R41, -R20 ;  /* 0x0000002947147223 */ /* 0x000fce0000010814 */
[----:B------:R-:W5:Y:S01]  /*16870*/  MUFU.EX2 R21, R21 ;  /* 0x0000001500157308 */ /* 0x000f620000000800 */
[----:B-1----:R-:W-:Y:S01]  /*16880*/  FADD.FTZ R6, R174, R7 ;  /* 0x00000007ae067221 */ /* 0x002fe20000010000 */
[----:B--2---:R-:W-:-:S06]  /*16890*/  FADD.FTZ R5, R169, R4 ;  /* 0x00000004a9057221 */ /* 0x004fcc0000010000 */
[----:B------:R-:W1:Y:S08]  /*168a0*/  MUFU.EX2 R168, R168 ;  /* 0x000000a800a87308 */ /* 0x000e700000000800 */
[----:B------:R-:W2:Y:S01]  /*168b0*/  MUFU.EX2 R164, R164 ;  /* 0x000000a400a47308 */ /* 0x000ea20000000800 */
[----:B---3--:R-:W-:Y:S01]  /*168c0*/  FADD.FTZ R6, R173, R6 ;  /* 0x00000006ad067221 */ /* 0x008fe20000010000 */
[----:B----4-:R-:W-:-:S06]  /*168d0*/  FADD.FTZ R4, R170, R5 ;  /* 0x00000005aa047221 */ /* 0x010fcc0000010000 */
[----:B------:R-:W3:Y:S08]  /*168e0*/  MUFU.EX2 R166, R166 ;  /* 0x000000a600a67308 */ /* 0x000ef00000000800 */
[----:B------:R-:W4:Y:S01]  /*168f0*/  MUFU.EX2 R11, R11 ;  /* 0x0000000b000b7308 */ /* 0x000f220000000800 */
[----:B0-----:R-:W-:Y:S01]  /*16900*/  FADD.FTZ R5, R167, R6 ;  /* 0x00000006a7057221 */ /* 0x001fe20000010000 */
[----:B-----5:R-:W-:-:S06]  /*16910*/  FADD.FTZ R7, R21, R4 ;  /* 0x0000000415077221 */ /* 0x020fcc0000010000 */
[----:B------:R-:W0:Y:S08]  /*16920*/  MUFU.EX2 R165, R165 ;  /* 0x000000a500a57308 */ /* 0x000e300000000800 */
[----:B------:R-:W5:Y:S01]  /*16930*/  MUFU.EX2 R20, R20 ;  /* 0x0000001400147308 */ /* 0x000f620000000800 */
[----:B-1----:R-:W-:Y:S01]  /*16940*/  FADD.FTZ R5, R168, R5 ;  /* 0x00000005a8057221 */ /* 0x002fe20000010000 */
[----:B--2---:R-:W-:-:S03]  /*16950*/  FADD.FTZ R4, R164, R7 ;  /* 0x00000007a4047221 */ /* 0x004fc60000010000 */
[----:B---3--:R-:W-:Y:S01]  /*16960*/  FADD.FTZ R6, R166, R5 ;  /* 0x00000005a6067221 */ /* 0x008fe20000010000 */
[----:B----4-:R-:W-:-:S03]  /*16970*/  FADD.FTZ R5, R11, R4 ;  /* 0x000000040b057221 */ /* 0x010fc60000010000 */
[----:B0-----:R-:W-:Y:S01]  /*16980*/  FADD.FTZ R4, R165, R6 ;  /* 0x00000006a5047221 */ /* 0x001fe20000010000 */
[----:B------:R-:W-:Y:S01]  /*16990*/  STL [R1+0x234], R8 ;  /* 0x0002340801007387 */ /* 0x000fe20000100800 */
[----:B-----5:R-:W-:-:S05]  /*169a0*/  FADD.FTZ R5, R20, R5 ;  /* 0x0000000514057221 */ /* 0x020fca0000010000 */
[----:B------:R0:W-:Y:S04]  /*169b0*/  STL.64 [R1+0x240], R4 ;  /* 0x0002400401007387 */ /* 0x0001e80000100a00 */
[----:B------:R-:W2:Y:S01]  /*169c0*/  LD.E R7, desc[UR40][R22.64+0x260] ;  /* 0x0002602816077980 */ /* 0x000ea2000c101900 */
[----:B------:R-:W-:-:S05]  /*169d0*/  IADD3 R6, P1, R16, 0x260, RZ ;  /* 0x0000026010067810 */ /* 0x000fca0007f3e0ff */
[----:B0-----:R-:W-:Y:S01]  /*169e0*/  IMAD.X R5, RZ, RZ, R17, P1 ;  /* 0x000000ffff057224 */ /* 0x001fe200008e0611 */
[----:B------:R-:W-:Y:S01]  /*169f0*/  LOP3.LUT R4, R6, 0x4, RZ, 0xfc, !PT ;  /* 0x0000000406047812 */ /* 0x000fe200078efcff */
[----:B--2---:R-:W-:-:S05]  /*16a00*/  FMUL.FTZ R7, R13, R7 ;  /* 0x000000070d077220 */ /* 0x004fca0000410000 */
[----:B------:R-:W-:Y:S04]  /*16a10*/  ST.E desc[UR40][R22.64+0x260], R7 ;  /* 0x0002600716007985 */ /* 0x000fe8000c101928 */
[----:B------:R-:W2:Y:S02]  /*16a20*/  LD.E R9, desc[UR40][R4.64] ;  /* 0x0000002804097980 */ /* 0x000ea4000c101900 */
[----:B--2---:R-:W-:-:S05]  /*16a30*/  FMUL.FTZ R9, R13, R9 ;  /* 0x000000090d097220 */ /* 0x004fca0000410000 */
[----:B------:R0:W-:Y:S04]  /*16a40*/  ST.E desc[UR40][R4.64], R9 ;  /* 0x0000000904007985 */ /* 0x0001e8000c101928 */
[----:B------:R-:W0:Y:S04]  /*16a50*/  LD.E R104, desc[UR40][R22.64+0x274] ;  /* 0x0002742816687980 */ /* 0x000e28000c101900 */
[----:B------:R-:W2:Y:S04]  /*16a60*/  LD.E R118, desc[UR40][R22.64+0x2b0] ;  /* 0x0002b02816767980 */ /* 0x000ea8000c101900 */
[----:B------:R-:W3:Y:S04]  /*16a70*/  LD.E R8, desc[UR40][R22.64+0x454] ;  /* 0x0004542816087980 */ /* 0x000ee8000c101900 */
[----:B------:R-:W4:Y:S04]  /*16a80*/  LD.E R102, desc[UR40][R22.64+0x270] ;  /* 0x0002702816667980 */ /* 0x000f28000c101900 */
        /* <DEDUP_REMOVED lines=58> */
[----:B0-----:R-:W-:-:S05]  /*16e30*/  FMUL.FTZ R9, R13, R104 ;  /* 0x000000680d097220 */ /* 0x001fca0000410000 */
[----:B------:R2:W-:Y:S01]  /*16e40*/  ST.E desc[UR40][R22.64+0x274], R9 ;  /* 0x0002740916007985 */ /* 0x0005e2000c101928 */
[C---:B---3--:R-:W-:Y:S01]  /*16e50*/  FMUL.FTZ R45, R13.reuse, R8 ;  /* 0x000000080d2d7220 */ /* 0x048fe20000410000 */
[C---:B----4-:R-:W-:Y:S01]  /*16e60*/  FMUL.FTZ R7, R13.reuse, R102 ;  /* 0x000000660d077220 */ /* 0x050fe20000410000 */
[C---:B--2---:R-:W-:Y:S01]  /*16e70*/  FMUL.FTZ R9, R13.reuse, R118 ;  /* 0x000000760d097220 */ /* 0x044fe20000410000 */
[C---:B-----5:R-:W-:Y:S01]  /*16e80*/  FMUL.FTZ R25, R13.reuse, R106 ;  /* 0x0000006a0d197220 */ /* 0x060fe20000410000 */
[----:B------:R-:W-:-:S03]  /*16e90*/  FMUL.FTZ R27, R13, R108 ;  /* 0x0000006c0d1b7220 */ /* 0x000fc60000410000 */
[----:B------:R0:W-:Y:S01]  /*16ea0*/  ST.E desc[UR40][R22.64+0x2b0], R9 ;  /* 0x0002b00916007985 */ /* 0x0001e2000c101928 */
[C---:B------:R-:W-:Y:S01]  /*16eb0*/  FMUL.FTZ R39, R13.reuse, R110 ;  /* 0x0000006e0d277220 */ /* 0x040fe20000410000 */
[C---:B------:R-:W-:Y:S01]  /*16ec0*/  FMUL.FTZ R41, R13.reuse, R112 ;  /* 0x000000700d297220 */ /* 0x040fe20000410000 */
[C---:B------:R-:W-:Y:S01]  /*16ed0*/  FMUL.FTZ R43, R13.reuse, R114 ;  /* 0x000000720d2b7220 */ /* 0x040fe20000410000 */
[----:B------:R1:W-:Y:S01]  /*16ee0*/  ST.E desc[UR40][R22.64+0x454], R45 ;  /* 0x0004542d16007985 */ /* 0x0003e2000c101928 */
[----:B0-----:R-:W-:-:S03]  /*16ef0*/  FMUL.FTZ R9, R13, R138 ;  /* 0x0000008a0d097220 */ /* 0x001fc60000410000 */
[----:B------:R0:W-:Y:S04]  /*16f00*/  ST.E desc[UR40][R22.64+0x270], R7 ;  /* 0x0002700716007985 */ /* 0x0001e8000c101928 */
[----:B------:R2:W-:Y:S04]  /*16f10*/  ST.E desc[UR40][R22.64+0x280], R25 ;  /* 0x0002801916007985 */ /* 0x0005e8000c101928 */
[----:B------:R3:W-:Y:S01]  /*16f20*/  ST.E desc[UR40][R22.64+0x284], R27 ;  /* 0x0002841b16007985 */ /* 0x0007e2000c101928 */
[C---:B-1----:R-:W-:Y:S01]  /*16f30*/  FMUL.FTZ R45, R13.reuse, R120 ;  /* 0x000000780d2d7220 */ /* 0x042fe20000410000 */
[----:B------:R-:W-:-:S02]  /*16f40*/  FMUL.FTZ R47, R13, R122 ;  /* 0x0000007a0d2f7220 */ /* 0x000fc40000410000 */
[----:B------:R1:W-:Y:S01]  /*16f50*/  ST.E desc[UR40][R22.64+0x290], R39 ;  /* 0x0002902716007985 */ /* 0x0003e2000c101928 */
[C---:B0-----:R-:W-:Y:S01]  /*16f60*/  FMUL.FTZ R7, R13.reuse, R116 ;  /* 0x000000740d077220 */ /* 0x041fe20000410000 */
[C---:B------:R-:W-:Y:S02]  /*16f70*/  FMUL.FTZ R49, R13.reuse, R124 ;  /* 0x0000007c0d317220 */ /* 0x040fe40000410000 */
[----:B------:R0:W-:Y:S01]  /*16f80*/  ST.E desc[UR40][R22.64+0x294], R41 ;  /* 0x0002942916007985 */ /* 0x0001e2000c101928 */
[----:B--2---:R-:W-:-:S03]  /*16f90*/  FMUL.FTZ R25, R13, R126 ;  /* 0x0000007e0d197220 */ /* 0x004fc60000410000 */
[----:B------:R2:W-:Y:S01]  /*16fa0*/  ST.E desc[UR40][R22.64+0x2a0], R43 ;  /* 0x0002a02b16007985 */ /* 0x0005e2000c101928 */
[----:B---3--:R-:W-:-:S03]  /*16fb0*/  FMUL.FTZ R27, R13, R128 ;  /* 0x000000800d1b7220 */ /* 0x008fc60000410000 */
[----:B------:R3:W-:Y:S01]  /*16fc0*/  ST.E desc[UR40][R22.64+0x300], R9 ;  /* 0x0003000916007985 */ /* 0x0007e2000c101928 */
[C---:B-1----:R-:W-:Y:S01]  /*16fd0*/  FMUL.FTZ R39, R13.reuse, R130 ;  /* 0x000000820d277220 */ /* 0x042fe20000410000 */
[C---:B0-----:R-:W-:Y:S01]  /*16fe0*/  FMUL.FTZ R41, R13.reuse, R132 ;  /* 0x000000840d297220 */ /* 0x041fe20000410000 */
[C---:B--2---:R-:W-:Y:S01]  /*16ff0*/  FMUL.FTZ R43, R13.reuse, R134 ;  /* 0x000000860d2b7220 */ /* 0x044fe20000410000 */
[----:B------:R0:W-:Y:S01]  /*17000*/  ST.E desc[UR40][R22.64+0x2a4], R7 ;  /* 0x0002a40716007985 */ /* 0x0001e2000c101928 */
[----:B---3--:R-:W-:-:S03]  /*17010*/  FMUL.FTZ R9, R13, R98 ;  /* 0x000000620d097220 */ /* 0x008fc60000410000 */
        /* <DEDUP_REMOVED lines=13> */
[C---:B-1----:R-:W-:Y:S01]  /*170f0*/  FMUL.FTZ R27, R13.reuse, R148 ;  /* 0x000000940d1b7220 */ /* 0x042fe20000410000 */
[C---:B--2---:R-:W-:Y:S02]  /*17100*/  FMUL.FTZ R39, R13.reuse, R150 ;  /* 0x000000960d277220 */ /* 0x044fe40000410000 */
[----:B------:R1:W-:Y:S01]  /*17110*/  ST.E desc[UR40][R22.64+0x350], R9 ;  /* 0x0003500916007985 */ /* 0x0003e2000c101928 */
[C---:B---3--:R-:W-:Y:S01]  /*17120*/  FMUL.FTZ R41, R13.reuse, R96 ;  /* 0x000000600d297220 */ /* 0x048fe20000410000 */
[C---:B0-----:R-:W-:Y:S02]  /*17130*/  FMUL.FTZ R43, R13.reuse, R94 ;  /* 0x0000005e0d2b7220 */ /* 0x041fe40000410000 */
[----:B------:R0:W-:Y:S01]  /*17140*/  ST.E desc[UR40][R22.64+0x2f4], R7 ;  /* 0x0002f40716007985 */ /* 0x0001e2000c101928 */
[----:B-1----:R-:W-:-:S03]  /*17150*/  FMUL.FTZ R9, R13, R72 ;  /* 0x000000480d097220 */ /* 0x002fc60000410000 */
[----:B------:R1:W-:Y:S04]  /*17160*/  ST.E desc[UR40][R22.64+0x304], R45 ;  /* 0x0003042d16007985 */ /* 0x0003e8000c101928 */
[----:B------:R2:W-:Y:S01]  /*17170*/  ST.E desc[UR40][R22.64+0x310], R47 ;  /* 0x0003102f16007985 */ /* 0x0005e2000c101928 */
[----:B0-----:R-:W-:-:S03]  /*17180*/  FMUL.FTZ R7, R13, R100 ;  /* 0x000000640d077220 */ /* 0x001fc60000410000 */
[----:B------:R0:W-:Y:S04]  /*17190*/  ST.E desc[UR40][R22.64+0x314], R49 ;  /* 0x0003143116007985 */ /* 0x0001e8000c101928 */
[----:B------:R3:W-:Y:S01]  /*171a0*/  ST.E desc[UR40][R22.64+0x320], R25 ;  /* 0x0003201916007985 */ /* 0x0007e2000c101928 */
[----:B-1----:R-:W-:-:S03]  /*171b0*/  FMUL.FTZ R45, R13, R92 ;  /* 0x0000005c0d2d7220 */ /* 0x002fc60000410000 */
[----:B------:R1:W-:Y:S01]  /*171c0*/  ST.E desc[UR40][R22.64+0x324], R27 ;  /* 0x0003241b16007985 */ /* 0x0003e2000c101928 */
[----:B--2---:R-:W-:-:S03]  /*171d0*/  FMUL.FTZ R47, R13, R86 ;  /* 0x000000560d2f7220 */ /* 0x004fc60000410000 */
[----:B------:R2:W-:Y:S01]  /*171e0*/  ST.E desc[UR40][R22.64+0x330], R39 ;  /* 0x0003302716007985 */ /* 0x0005e2000c101928 */
[----:B0-----:R-:W-:-:S03]  /*171f0*/  FMUL.FTZ R49, R13, R84 ;  /* 0x000000540d317220 */ /* 0x001fc60000410000 */
[----:B------:R0:W-:Y:S01]  /*17200*/  ST.E desc[UR40][R22.64+0x354], R41 ;  /* 0x0003542916007985 */ /* 0x0001e2000c101928 */
[----:B---3--:R-:W-:-:S03]  /*17210*/  FMUL.FTZ R25, R13, R90 ;  /* 0x0000005a0d197220 */ /* 0x008fc60000410000 */
[----:B------:R3:W-:Y:S01]  /*17220*/  ST.E desc[UR40][R22.64+0x360], R43 ;  /* 0x0003602b16007985 */ /* 0x0007e2000c101928 */
[C---:B-1----:R-:W-:Y:S01]  /*17230*/  FMUL.FTZ R27, R13.reuse, R82 ;  /* 0x000000520d1b7220 */ /* 0x042fe20000410000 */
[C---:B--2---:R-:W-:Y:S02]  /*17240*/  FMUL.FTZ R39, R13.reuse, R88 ;  /* 0x000000580d277220 */ /* 0x044fe40000410000 */
[----:B------:R1:W-:Y:S01]  /*17250*/  ST.E desc[UR40][R22.64+0x3a0], R9 ;  /* 0x0003a00916007985 */ /* 0x0003e2000c101928 */
[C---:B0-----:R-:W-:Y:S01]  /*17260*/  FMUL.FTZ R41, R13.reuse, R78 ;  /* 0x0000004e0d297220 */ /* 0x041fe20000410000 */
[C---:B---3--:R-:W-:Y:S02]  /*17270*/  FMUL.FTZ R43, R13.reuse, R76 ;  /* 0x0000004c0d2b7220 */ /* 0x048fe40000410000 */
        /* <DEDUP_REMOVED lines=22> */
[----:B------:R1:W-:Y:S01]  /*173e0*/  ST.E desc[UR40][R22.64+0x3b4], R45 ;  /* 0x0003b42d16007985 */ /* 0x0003e2000c101928 */
[C---:B------:R-:W-:Y:S01]  /*173f0*/  FMUL.FTZ R51, R13.reuse, R51 ;  /* 0x000000330d337220 */ /* 0x040fe20000410000 */
[C---:B------:R-:W-:Y:S02]  /*17400*/  FMUL.FTZ R53, R13.reuse, R53 ;  /* 0x000000350d357220 */ /* 0x040fe40000410000 */
[----:B------:R2:W-:Y:S01]  /*17410*/  ST.E desc[UR40][R22.64+0x3c0], R25 ;  /* 0x0003c01916007985 */ /* 0x0005e2000c101928 */
[----:B------:R-:W-:Y:S01]  /*17420*/  LOP3.LUT R8, R6, 0x8, RZ, 0xfc, !PT ;  /* 0x0000000806087812 */ /* 0x000fe200078efcff */
[C---:B0-----:R-:W-:Y:S02]  /*17430*/  FMUL.FTZ R7, R13.reuse, R60 ;  /* 0x0000003c0d077220 */ /* 0x041fe40000410000 */
        /* <DEDUP_REMOVED lines=14> */
[C---:B---3--:R-:W-:Y:S01]  /*17520*/  FMUL.FTZ R43, R13.reuse, R26 ;  /* 0x0000001a0d2b7220 */ /* 0x048fe20000410000 */
[----:B------:R-:W-:Y:S01]  /*17530*/  FMUL.FTZ R13, R13, R38 ;  /* 0x000000260d0d7220 */ /* 0x000fe20000410000 */
[--C-:B-1----:R-:W-:Y:S01]  /*17540*/  IMAD.MOV.U32 R9, RZ, RZ, R5.reuse ;  /* 0x000000ffff097224 */ /* 0x102fe200078e0005 */
[----:B------:R-:W-:Y:S04]  /*17550*/  ST.E desc[UR40][R22.64+0x334], R51 ;  /* 0x0003343316007985 */ /* 0x000fe8000c101928 */
[----:B------:R-:W-:Y:S04]  /*17560*/  ST.E desc[UR40][R22.64+0x340], R53 ;  /* 0x0003403516007985 */ /* 0x000fe8000c101928 */
[----:B------:R0:W-:Y:S04]  /*17570*/  ST.E desc[UR40][R22.64+0x3e4], R7 ;  /* 0x0003e40716007985 */ /* 0x0001e8000c101928 */
[----:B------:R-:W-:Y:S04]  /*17580*/  ST.E desc[UR40][R22.64+0x404], R45 ;  /* 0x0004042d16007985 */ /* 0x000fe8000c101928 */
[----:B------:R1:W-:Y:S04]  /*17590*/  ST.E desc[UR40][R22.64+0x410], R25 ;  /* 0x0004101916007985 */ /* 0x0003e8000c101928 */
[----:B------:R2:W-:Y:S04]  /*175a0*/  ST.E desc[UR40][R22.64+0x414], R27 ;  /* 0x0004141b16007985 */ /* 0x0005e8000c101928 */
[----:B------:R-:W-:Y:S04]  /*175b0*/  ST.E desc[UR40][R22.64+0x420], R39 ;  /* 0x0004202716007985 */ /* 0x000fe8000c101928 */
[----:B------:R-:W-:Y:S04]  /*175c0*/  ST.E desc[UR40][R22.64+0x424], R47 ;  /* 0x0004242f16007985 */ /* 0x000fe8000c101928 */
[----:B------:R3:W-:Y:S04]  /*175d0*/  ST.E desc[UR40][R22.64+0x430], R49 ;  /* 0x0004303116007985 */ /* 0x0007e8000c101928 */
        /* <DEDUP_REMOVED lines=69> */
[----:B-----5:R-:W5:Y:S04]  /*17a30*/  LD.E R43, desc[UR40][R22.64+0x438] ;  /* 0x00043828162b7980 */ /* 0x020f68000c101900 */
[----:B------:R-:W5:Y:S04]  /*17a40*/  LD.E R39, desc[UR40][R22.64+0x43c] ;  /* 0x00043c2816277980 */ /* 0x000f68000c101900 */
[----:B------:R-:W5:Y:S04]  /*17a50*/  LD.E R13, desc[UR40][R22.64+0x448] ;  /* 0x00044828160d7980 */ /* 0x000f68000c101900 */
[----:B0-----:R-:W5:Y:S04]  /*17a60*/  LD.E R25, desc[UR40][R22.64+0x44c] ;  /* 0x00044c2816197980 */ /* 0x001f68000c101900 */
[----:B--2---:R-:W2:Y:S01]  /*17a70*/  LD.E R27, desc[UR40][R22.64+0x458] ;  /* 0x00045828161b7980 */ /* 0x004ea2000c101900 */
[----:B-1----:R-:W-:Y:S01]  /*17a80*/  SHF.R.U32.HI R102, RZ, 0x7, R102 ;  /* 0x00000007ff667819 */ /* 0x002fe20000011666 */
[C---:B------:R-:W-:Y:S01]  /*17a90*/  FMUL.FTZ R105, R12.reuse, R105 ;  /* 0x000000690c697220 */ /* 0x040fe20000410000 */
[C---:B------:R-:W-:Y:S01]  /*17aa0*/  FMUL.FTZ R51, R12.reuse, R51 ;  /* 0x000000330c337220 */ /* 0x040fe20000410000 */
[----:B------:R-:W-:-:S03]  /*17ab0*/  FMUL.FTZ R26, R12, R26 ;  /* 0x0000001a0c1a7220 */ /* 0x000fc60000410000 */
[----:B------:R-:W-:Y:S01]  /*17ac0*/  ST.E desc[UR40][R22.64+0x278], R105 ;  /* 0x0002786916007985 */ /* 0x000fe2000c101928 */
[----:B------:R-:W-:-:S03]  /*17ad0*/  FMUL.FTZ R107, R12, R107 ;  /* 0x0000006b0c6b7220 */ /* 0x000fc60000410000 */
[----:B------:R-:W-:Y:S01]  /*17ae0*/  ST.E desc[UR40][R22.64+0x3f8], R51 ;  /* 0x0003f83316007985 */ /* 0x000fe2000c101928 */
[----:B------:R-:W-:-:S03]  /*17af0*/  FMUL.FTZ R109, R12, R109 ;  /* 0x0000006d0c6d7220 */ /* 0x000fc60000410000 */
[----:B------:R0:W-:Y:S01]  /*17b00*/  ST.E desc[UR40][R22.64+0x45c], R26 ;  /* 0x00045c1a16007985 */ /* 0x0001e2000c101928 */
[C---:B------:R-:W-:Y:S01]  /*17b10*/  FMUL.FTZ R111, R12.reuse, R111 ;  /* 0x0000006f0c6f7220 */ /* 0x040fe20000410000 */
[C---:B------:R-:W-:Y:S01]  /*17b20*/  FMUL.FTZ R113, R12.reuse, R113 ;  /* 0x000000710c717220 */ /* 0x040fe20000410000 */
[----:B------:R-:W-:Y:S01]  /*17b30*/  FMUL.FTZ R115, R12, R115 ;  /* 0x000000730c737220 */ /* 0x000fe20000410000 */
[----:B0-----:R-:W-:Y:S02]  /*17b40*/  VIADD R26, R102, 0x8 ;  /* 0x00000008661a7836 */ /* 0x001fe40000000000 */
        /* <DEDUP_REMOVED lines=115> */
[----:B------:R-:W5:Y:S04]  /*18280*/  LD.E R24, desc[UR40][R2.64] ;  /* 0x0000002802187980 */ /* 0x000f68000c101900 */
[----:B------:R-:W5:Y:S04]  /*18290*/  LD.E.64 R12, desc[UR40][R22.64+0xa8] ;  /* 0x0000a828160c7980 */ /* 0x000f68000c101b00 */
        /* <DEDUP_REMOVED lines=9> */
[----:B------:R-:W4:Y:S04]  /*18330*/  LD.E R47, desc[UR40][R22.64+0x278] ;  /* 0x00027828162f7980 */ /* 0x000f28000c101900 */
[----:B0-----:R-:W4:Y:S04]  /*18340*/  LD.E R41, desc[UR40][R22.64+0x27c] ;  /* 0x00027c2816297980 */ /* 0x001f28000c101900 */
        /* <DEDUP_REMOVED lines=87> */
[----:B0-----:R-:W5:Y:S04]  /*188c0*/  LD.E R27, desc[UR40][R22.64+0x2b8] ;  /* 0x0002b828161b7980 */ /* 0x001f68000c101900 */
        /* <DEDUP_REMOVED lines=8> */
[----:B--2---:R-:W2:Y:S04]  /*18950*/  LD.E R55, desc[UR40][R22.64+0x300] ;  /* 0x0003002816377980 */ /* 0x004ea8000c101900 */
[----:B----4-:R-:W4:Y:S04]  /*18960*/  LD.E R57, desc[UR40][R22.64+0x308] ;  /* 0x0003082816397980 */ /* 0x010f28000c101900 */
[----:B------:R-:W4:Y:S04]  /*18970*/  LD.E R59, desc[UR40][R22.64+0x310] ;  /* 0x00031028163b7980 */ /* 0x000f28000c101900 */
        /* <DEDUP_REMOVED lines=145> */
[----:B0-----:R-:W3:Y:S01]  /*19290*/  LDL R25, [R1+0x88] ;  /* 0x0000880001197983 */ /* 0x001ee20000100800 */
[----:B------:R-:W-:-:S02]  /*192a0*/  IMAD R12, R24, 0xc00, R12 ;  /* 0x00000c00180c7824 */ /* 0x000fc400078e020c */
[----:B-1----:R-:W-:Y:S01]  /*192b0*/  IMAD.MOV.U32 R27, RZ, RZ, R13 ;  /* 0x000000ffff1b7224 */ /* 0x002fe200078e000d */
[----:B------:R-:W-:Y:S01]  /*192c0*/  F2FP.BF16.F32.PACK_AB R154, R37, R154 ;  /* 0x0000009a259a723e */ /* 0x000fe200000010ff */
[----:B------:R-:W-:Y:S01]  /*192d0*/  VIADD R24, R12, 0x80 ;  /* 0x000000800c187836 */ /* 0x000fe20000000000 */
[----:B------:R-:W-:Y:S01]  /*192e0*/  F2FP.BF16.F32.PACK_AB R156, R156, R36 ;  /* 0x000000249c9c723e */ /* 0x000fe200000010ff */
[----:B------:R-:W-:Y:S01]  /*192f0*/  VIADD R26, R12, 0x100 ;  /* 0x000001000c1a7836 */ /* 0x000fe20000000000 */
[----:B------:R-:W-:Y:S01]  /*19300*/  R2UR UR15, R27 ;  /* 0x000000001b0f72ca */ /* 0x000fe200000e0000 */
[----:B------:R-:W3:Y:S01]  /*19310*/  LD.E R36, desc[UR40][R22.64+0x290] ;  /* 0x0002902816247980 */ /* 0x000ee2000c101900 */
        /* <DEDUP_REMOVED lines=14> */
[----:B------:R-:W3:Y:S04]  /*19400*/  LD.E R29, desc[UR40][R22.64+0x274] ;  /* 0x00027428161d7980 */ /* 0x000ee8000c101900 */
[----:B------:R-:W3:Y:S04]  /*19410*/  LD.E R28, desc[UR40][R22.64+0x270] ;  /* 0x00027028161c7980 */ /* 0x000ee8000c101900 */
[----:B------:R-:W3:Y:S04]  /*19420*/  LD.E R30, desc[UR40][R22.64+0x278] ;  /* 0x00027828161e7980 */ /* 0x000ee8000c101900 */
[----:B------:R-:W3:Y:S04]  /*19430*/  LD.E R32, desc[UR40][R22.64+0x280] ;  /* 0x0002802816207980 */ /* 0x000ee8000c101900 */
[----:B------:R-:W3:Y:S04]  /*19440*/  LD.E R34, desc[UR40][R22.64+0x288] ;  /* 0x0002882816227980 */ /* 0x000ee8000c101900 */
[----:B------:R-:W3:Y:S04]  /*19450*/  LD.E R37, desc[UR40][R22.64+0x294] ;  /* 0x0002942816257980 */ /* 0x000ee8000c101900 */
        /* <DEDUP_REMOVED lines=17> */
[----:B--2---:R-:W5:Y:S04]  /*19570*/  LD.E R55, desc[UR40][R22.64+0x2dc] ;  /* 0x0002dc2816377980 */ /* 0x004f68000c101900 */
[----:B------:R-:W5:Y:S04]  /*19580*/  LD.E R56, desc[UR40][R22.64+0x2e0] ;  /* 0x0002e02816387980 */ /* 0x000f68000c101900 */
[----:B----4-:R-:W5:Y:S04]  /*19590*/  LD.E R57, desc[UR40][R22.64+0x2e4] ;  /* 0x0002e42816397980 */ /* 0x010f68000c101900 */
[----:B------:R-:W5:Y:S04]  /*195a0*/  LD.E R58, desc[UR40][R22.64+0x2e8] ;  /* 0x0002e828163a7980 */ /* 0x000f68000c101900 */
[----:B------:R-:W5:Y:S04]  /*195b0*/  LD.E R59, desc[UR40][R22.64+0x2ec] ;  /* 0x0002ec28163b7980 */ /* 0x000f68000c101900 */
[----:B------:R-:W5:Y:S04]  /*195c0*/  LD.E R60, desc[UR40][R22.64+0x2f0] ;  /* 0x0002f028163c7980 */ /* 0x000f68000c101900 */
[----:B---3--:R-:W5:Y:S04]  /*195d0*/  LD.E R61, desc[UR40][R22.64+0x2f4] ;  /* 0x0002f428163d7980 */ /* 0x008f68000c101900 */
        /* <DEDUP_REMOVED lines=38> */
[----:B------:R-:W-:Y:S01]  /*19840*/  ISETP.NE.U32.AND P1, PT, R25, RZ, PT ;  /* 0x000000ff1900720c */ /* 0x000fe20003f25070 */
[----:B------:R-:W-:-:S02]  /*19850*/  IMAD.MOV.U32 R25, RZ, RZ, R13 ;  /* 0x000000ffff197224 */ /* 0x000fc400078e000d */
[----:B------:R-:W5:Y:S03]  /*19860*/  LD.E R100, desc[UR40][R22.64+0x390] ;  /* 0x0003902816647980 */ /* 0x000f66000c101900 */
        /* <DEDUP_REMOVED lines=55> */
[----:B------:R-:W-:-:S02]  /*19be0*/  R2UR UR6, R12 ;  /* 0x000000000c0672ca */ /* 0x000fc400000e0000 */
[----:B------:R-:W-:Y:S02]  /*19bf0*/  R2UR UR7, R13 ;  /* 0x000000000d0772ca */ /* 0x000fe400000e0000 */
[----:B------:R-:W-:Y:S01]  /*19c00*/  F2FP.BF16.F32.PACK_AB R152, R15, R152 ;  /* 0x000000980f98723e */ /* 0x000fe200000010ff */
[----:B------:R-:W-:-:S03]  /*19c10*/  VOTEU.ANY UP0, P1 ;  /* 0x00000000003f7886 */ /* 0x000fc60000800100 */
[----:B-----5:R-:W-:-:S07]  /*19c20*/  WARPGROUP.ARRIVE ;  /* 0x00000000000079c5 */ /* 0x020fce0000000000 */
        /* <DEDUP_REMOVED lines=815> */
[----:B------:R-:W4:Y:S04]  /*1cf20*/  LD.E R11, desc[UR40][R22.64+0x260] ;  /* 0x00026028160b7980 */ /* 0x000f28000c101900 */
[----:B----4-:R4:W-:Y:S04]  /*1cf30*/  ST.E desc[UR40][R22.64+0x260], R11 ;  /* 0x0002600b16007985 */ /* 0x0109e8000c101928 */
[----:B------:R-:W5:Y:S04]  /*1cf40*/  LD.E R13, desc[UR40][R4.64] ;  /* 0x00000028040d7980 */ /* 0x000f68000c101900 */
[----:B-----5:R5:W-:Y:S04]  /*1cf50*/  ST.E desc[UR40][R4.64], R13 ;  /* 0x0000000d04007985 */ /* 0x020be8000c101928 */
[----:B------:R-:W2:Y:S04]  /*1cf60*/  LD.E R15, desc[UR40][R8.64] ;  /* 0x00000028080f7980 */ /* 0x000ea8000c101900 */
[----:B--2---:R2:W-:Y:S04]  /*1cf70*/  ST.E desc[UR40][R8.64], R15 ;  /* 0x0000000f08007985 */ /* 0x0045e8000c101928 */
[----:B------:R-:W3:Y:S04]  /*1cf80*/  LD.E R21, desc[UR40][R6.64] ;  /* 0x0000002806157980 */ /* 0x000ee8000c101900 */
[----:B---3--:R3:W-:Y:S04]  /*1cf90*/  ST.E desc[UR40][R6.64], R21 ;  /* 0x0000001506007985 */ /* 0x0087e8000c101928 */
[----:B0-----:R-:W3:Y:S04]  /*1cfa0*/  LD.E R25, desc[UR40][R22.64+0x270] ;  /* 0x0002702816197980 */ /* 0x001ee8000c101900 */
[----:B-1----:R-:W3:Y:S04]  /*1cfb0*/  LD.E R27, desc[UR40][R22.64+0x274] ;  /* 0x00027428161b7980 */ /* 0x002ee8000c101900 */
[----:B------:R-:W3:Y:S04]  /*1cfc0*/  LD.E R29, desc[UR40][R22.64+0x278] ;  /* 0x00027828161d7980 */ /* 0x000ee8000c101900 */
[----:B------:R-:W3:Y:S04]  /*1cfd0*/  LD.E R31, desc[UR40][R22.64+0x27c] ;  /* 0x00027c28161f7980 */ /* 0x000ee8000c101900 */
[----:B----4-:R-:W4:Y:S04]  /*1cfe0*/  LD.E R11, desc[UR40][R22.64+0x280] ;  /* 0x00028028160b7980 */ /* 0x010f28000c101900 */
[----:B------:R-:W4:Y:S04]  /*1cff0*/  LD.E R33, desc[UR40][R22.64+0x284] ;  /* 0x0002842816217980 */ /* 0x000f28000c101900 */
[----:B-----5:R-:W5:Y:S04]  /*1d000*/  LD.E R5, desc[UR40][R22.64+0x288] ;  /* 0x0002882816057980 */ /* 0x020f68000c101900 */
        /* <DEDUP_REMOVED lines=121> */
[----:B----4-:R0:W-:Y:S04]  /*1d7a0*/  ST.E desc[UR40][R22.64+0x280], R11 ;  /* 0x0002800b16007985 */ /* 0x0101e8000c101928 */
[----:B------:R0:W-:Y:S04]  /*1d7b0*/  ST.E desc[UR40][R22.64+0x284], R33 ;  /* 0x0002842116007985 */ /* 0x0001e8000c101928 */
[----:B-----5:R0:W-:Y:S04]  /*1d7c0*/  ST.E desc[UR40][R22.64+0x288], R5 ;  /* 0x0002880516007985 */ /* 0x0201e8000c101928 */
        /* <DEDUP_REMOVED lines=125> */
.L_x_3304:
[----:B------:R-:W-:Y:S05]  /*1dfa0*/  BSYNC B0 ;  /* 0x0000000000007941 */ /* 0x000fea0003800000 */
.L_x_3303:
[C---:B------:R-:W-:Y:S01]  /*1dfb0*/  ISETP.GT.AND P1, PT, R10.reuse, UR45, PT ;  /* 0x0000002d0a007c0c */ /* 0x040fe2000bf24270 */
[----:B------:R-:W-:-:S12]  /*1dfc0*/  VIADD R10, R10, 0xffffffff ;  /* 0xffffffff0a0a7836 */ /* 0x000fd80000000000 */
[----:B------:R-:W-:Y:S05]  /*1dfd0*/  @P1 BRA `(.L_x_3305) ;  /* 0xffffff5400281947 */ /* 0x000fea000383ffff */
.L_x_3278:
[----:B01----:R-:W0:Y:S01]  /*1dfe0*/  S2R R0, SR_TID.X ;  /* 0x0000000000007919 */ /* 0x003e220000002100 */
[----:B------:R-:W-:Y:S05]  /*1dff0*/  WARPSYNC.ALL ;  /* 0x0000000000007948 */ /* 0x000fea0003800000 */
[----:B0-----:R-:W-:-:S04]  /*1e000*/  SHF.R.U32.HI R0, RZ, 0x7, R0 ;  /* 0x00000007ff007819 */ /* 0x001fc80000011600 */
[----:B------:R-:W-:Y:S01]  /*1e010*/  IADD3 R145, -R0, 0xb, RZ ;  /* 0x0000000b00917810 */ /* 0x000fe20007ffe1ff */
[----:B------:R-:W2:Y:S04]  /*1e020*/  LDL R5, [R1+0x240] ;  /* 0x0002400001057983 */ /* 0x000ea80000100800 */
        /* <DEDUP_REMOVED lines=64> */
[----:B------:R-:W5:Y:S04]  /*1e430*/  LDL R138, [R1+0x21c] ;  /* 0x00021c00018a7983 */ /* 0x000f680000100800 */
[----:B--2---:R-:W0:Y:S02]  /*1e440*/  SHFL.BFLY PT, R0, R5, 0x2, 0x1f ;  /* 0x0c401f0005007f89 */ /* 0x004e2400000e0000 */
[----:B0-----:R-:W-:-:S05]  /*1e450*/  FADD.FTZ R0, R5, R0 ;  /* 0x0000000005007221 */ /* 0x001fca0000010000 */
[----:B------:R-:W0:Y:S02]  /*1e460*/  SHFL.BFLY PT, R3, R0, 0x1, 0x1f ;  /* 0x0c201f0000037f89 */ /* 0x000e2400000e0000 */
[----:B0-----:R-:W-:-:S05]  /*1e470*/  FADD.FTZ R2, R0, R3 ;  /* 0x0000000300027221 */ /* 0x001fca0000010000 */
[----:B------:R-:W-:Y:S04]  /*1e480*/  STL [R1+0x240], R2 ;  /* 0x0002400201007387 */ /* 0x000fe80000100800 */
[----:B------:R-:W2:Y:S04]  /*1e490*/  LDL R143, [R1+0x240] ;  /* 0x00024000018f7983 */ /* 0x000ea80000100800 */
[----:B---3--:R-:W0:Y:S02]  /*1e4a0*/  SHFL.BFLY PT, R3, R6, 0x2, 0x1f ;  /* 0x0c401f0006037f89 */ /* 0x008e2400000e0000 */
[----:B0-----:R-:W-:Y:S01]  /*1e4b0*/  FADD.FTZ R3, R3, R6 ;  /* 0x0000000603037221 */ /* 0x001fe20000010000 */
[----:B----4-:R-:W-:Y:S01]  /*1e4c0*/  VIADD R0, R4, 0x1 ;  /* 0x0000000104007836 */ /* 0x010fe20000000000 */
[----:B------:R-:W3:Y:S04]  /*1e4d0*/  LDL.64 R6, [R1+0x428] ;  /* 0x0004280001067983 */ /* 0x000ee80000100a00 */
[----:B------:R-:W0:Y:S01]  /*1e4e0*/  SHFL.BFLY PT, R140, R3, 0x1, 0x1f ;  /* 0x0c201f00038c7f89 */ /* 0x000e2200000e0000 */
[----:B------:R-:W-:-:S03]  /*1e4f0*/  ISETP.NE.AND P2, PT, R0, 0x2, PT ;  /* 0x000000020000780c */ /* 0x000fc60003f45270 */
[----:B------:R-:W4:Y:S10]  /*1e500*/  LDL.64 R4, [R1+0x448] ;  /* 0x0004480001047983 */ /* 0x000f340000100a00 */
[----:B------:R-:W4:Y:S01]  /*1e510*/  @!P2 LDL R137, [R1+0x214] ;  /* 0x000214000189a983 */ /* 0x000f220000100800 */
[----:B0-----:R-:W-:-:S03]  /*1e520*/  FADD.FTZ R140, R3, R140 ;  /* 0x0000008c038c7221 */ /* 0x001fc60000010000 */
[----:B------:R-:W3:Y:S01]  /*1e530*/  LDL.64 R2, [R1+0x290] ;  /* 0x0002900001027983 */ /* 0x000ee20000100a00 */
[----:B------:R0:W-:Y:S08]  /*1e540*/  BAR.ARV R145, 0x100 ;  /* 0x000400910000751d */ /* 0x0001f00000002000 */
[----:B------:R-:W-:Y:S06]  /*1e550*/  BAR.ARV 0x8, 0x180 ;  /* 0x0206000000007b1d */ /* 0x000fec0000002000 */
[----:B------:R-:W-:-:S13]  /*1e560*/  FSETP.NE.FTZ.AND P1, PT, R140, RZ, PT ;  /* 0x000000ff8c00720b */ /* 0x000fda0003f35000 */
[----:B------:R-:W4:Y:S04]  /*1e570*/  @P1 LDL R142, [R1+0x250] ;  /* 0x00025000018e1983 */ /* 0x000f280000100800 */
[----:B------:R-:W4:Y:S01]  /*1e580*/  @P1 LDL R141, [R1+0x234] ;  /* 0x00023400018d1983 */ /* 0x000f220000100800 */
[----:B--2---:R-:W-:-:S13]  /*1e590*/  FSETP.NE.FTZ.AND P0, PT, R143, RZ, PT ;  /* 0x000000ff8f00720b */ /* 0x004fda0003f15000 */
[----:B------:R-:W2:Y:S04]  /*1e5a0*/  @P0 LDL R144, [R1+0x250] ;  /* 0x0002500001900983 */ /* 0x000ea80000100800 */
[----:B------:R-:W2:Y:S01]  /*1e5b0*/  @P0 LDL R147, [R1+0x230] ;  /* 0x0002300001930983 */ /* 0x000ea20000100800 */
[----:B------:R-:W-:-:S06]  /*1e5c0*/  IMAD.MOV.U32 R139, RZ, RZ, RZ ;  /* 0x000000ffff8b7224 */ /* 0x000fcc00078e00ff */
[----:B------:R-:W5:Y:S08]  /*1e5d0*/  @P0 MUFU.RCP R139, R143 ;  /* 0x0000008f008b0308 */ /* 0x000f700000001000 */
[----:B------:R-:W1:Y:S01]  /*1e5e0*/  @P0 MUFU.LG2 R146, R143 ;  /* 0x0000008f00920308 */ /* 0x000e620000000c00 */
[-C--:B-----5:R-:W-:Y:S01]  /*1e5f0*/  FMUL.FTZ R131, R131, R139.reuse ;  /* 0x0000008b83837220 */ /* 0x0a0fe20000410000 */
[----:B------:R-:W-:-:S06]  /*1e600*/  FMUL.FTZ R130, R130, R139 ;  /* 0x0000008b82827220 */ /* 0x000fcc0000410000 */
[----:B------:R-:W-:Y:S01]  /*1e610*/  @P1 MUFU.LG2 R148, R140 ;  /* 0x0000008c00941308 */ /* 0x000fe20000000c00 */
[----:B------:R5:W-:Y:S02]  /*1e620*/  STL.64 [R1+0x280], R130 ;  /* 0x0002808201007387 */ /* 0x000be40000100a00 */
[----:B-----5:R-:W-:-:S06]  /*1e630*/  IMAD.MOV.U32 R130, RZ, RZ, RZ ;  /* 0x000000ffff827224 */ /* 0x020fcc00078e00ff */
[----:B------:R-:W5:Y:S01]  /*1e640*/  @P1 MUFU.RCP R130, R140 ;  /* 0x0000008c00821308 */ /* 0x000f620000001000 */
[----:B-1----:R-:W-:Y:S01]  /*1e650*/  @P0 FMUL.FTZ R149, R146, 0.69314718246459960938 ;  /* 0x3f31721892950820 */ /* 0x002fe20000410000 */
[-C--:B---3--:R-:W-:Y:S01]  /*1e660*/  FMUL.FTZ R3, R3, R139.reuse ;  /* 0x0000008b03037220 */ /* 0x088fe20000410000 */
        /* <DEDUP_REMOVED lines=122> */
[-C--:B----4-:R-:W-:Y:S01]  /*1ee10*/  FMUL.FTZ R5, R5, R130.reuse ;  /* 0x0000008205057220 */ /* 0x090fe20000410000 */
[-C--:B------:R-:W-:Y:S01]  /*1ee20*/  FMUL.FTZ R4, R4, R130.reuse ;  /* 0x0000008204047220 */ /* 0x080fe20000410000 */
[-C--:B------:R-:W-:Y:S01]  /*1ee30*/  FMUL.FTZ R9, R9, R130.reuse ;  /* 0x0000008209097220 */ /* 0x080fe20000410000 */
[----:B------:R-:W-:Y:S01]  /*1ee40*/  FMUL.FTZ R8, R8, R130 ;  /* 0x0000008208087220 */ /* 0x000fe20000410000 */
[----:B------:R-:W-:Y:S01]  /*1ee50*/  VIADD R136, R136, 0x1 ;  /* 0x0000000188887836 */ /* 0x000fe20000000000 */
[----:B-1----:R-:W-:Y:S01]  /*1ee60*/  @!P2 LOP3.LUT R2, R137, 0x1, RZ, 0x3c, !PT ;  /* 0x000000018902a812 */ /* 0x002fe200078e3cff */
[----:B------:R-:W-:Y:S01]  /*1ee70*/  VIADD R138, R138, 0x1 ;  /* 0x000000018a8a7836 */ /* 0x000fe20000000000 */
[----:B------:R0:W-:Y:S04]  /*1ee80*/  STL [R1+0x244], R140 ;  /* 0x0002448c01007387 */ /* 0x0001e80000100800 */
        /* <DEDUP_REMOVED lines=24> */
[----:B------:R0:W-:Y:S01]  /*1f010*/  STL.64 [R1+0x3f0], R88 ;  /* 0x0003f05801007387 */ /* 0x0001e20000100a00 */
[----:B--2---:R-:W-:Y:S01]  /*1f020*/  @P0 FMUL.FTZ R146, R144, 0.69314718246459960938 ;  /* 0x3f31721890920820 */ /* 0x004fe20000410000 */
[----:B------:R-:W-:-:S03]  /*1f030*/  IMAD.MOV.U32 R144, RZ, RZ, -0x800000 ;  /* 0xff800000ff907424 */ /* 0x000fc600078e00ff */
[----:B------:R-:W-:Y:S01]  /*1f040*/  @P0 FFMA.FTZ R144, R146, R147, R149 ;  /* 0x0000009392900223 */ /* 0x000fe20000010095 */
[----:B------:R-:W-:Y:S01]  /*1f050*/  @P1 FMUL.FTZ R147, R148, 0.69314718246459960938 ;  /* 0x3f31721894931820 */ /* 0x000fe20000410000 */
[----:B------:R-:W-:Y:S01]  /*1f060*/  @P1 FMUL.FTZ R146, R142, 0.69314718246459960938 ;  /* 0x3f3172188e921820 */ /* 0x000fe20000410000 */
[----:B------:R-:W-:-:S03]  /*1f070*/  IMAD.MOV.U32 R142, RZ, RZ, -0x800000 ;  /* 0xff800000ff8e7424 */ /* 0x000fc600078e00ff */
[----:B------:R-:W-:Y:S01]  /*1f080*/  @P1 FFMA.FTZ R142, R146, R141, R147 ;  /* 0x0000008d928e1223 */ /* 0x000fe20000010093 */
        /* <DEDUP_REMOVED lines=40> */
[----:B------:R0:W-:Y:S04]  /*1f310*/  STL [R1+0x218], R136 ;  /* 0x0002188801007387 */ /* 0x0001e80000100800 */
[----:B------:R0:W-:Y:S04]  /*1f320*/  @!P2 STL [R1+0x214], R2 ;  /* 0x000214020100a387 */ /* 0x0001e80000100800 */
[----:B------:R0:W-:Y:S04]  /*1f330*/  STL [R1+0x21c], R138 ;  /* 0x00021c8a01007387 */ /* 0x0001e80000100800 */
[----:B------:R0:W-:Y:S01]  /*1f340*/  @!P2 STL [R1+0x210], RZ ;  /* 0x000210ff0100a387 */ /* 0x0001e20000100800 */
[----:B------:R-:W-:-:S13]  /*1f350*/  PLOP3.LUT P0, PT, PT, PT, PT, 0x8, 0x0 ;  /* 0x000000000000781c */ /* 0x000fda0003f0e170 */
.L_x_3217:
[----:B------:R-:W1:Y:S01]  /*1f360*/  S2R R3, SR_CgaCtaId ;  /* 0x0000000000037919 */ /* 0x000e620000008800 */
[----:B0-----:R-:W-:Y:S01]  /*1f370*/  MOV R0, 0x400 ;  /* 0x0000040000007802 */ /* 0x001fe20000000f00 */
[----:B------:R-:W-:Y:S01]  /*1f380*/  BSSY B0, `(.L_x_3306) ;  /* 0x00004aa000007945 */ /* 0x000fe20003800000 */
[----:B------:R-:W-:Y:S02]  /*1f390*/  BAR.SYNC.DEFER_BLOCKING 0x5, 0x180 ;  /* 0x0146000000007b1d */ /* 0x000fe40000010000 */
[----:B-1----:R-:W-:-:S05]  /*1f3a0*/  LEA R0, R3, R0, 0x18 ;  /* 0x0000000003007211 */ /* 0x002fca00078ec0ff */
[----:B------:R-:W0:Y:S02]  /*1f3b0*/  LDS.128 R4, [R0+0x324d0] ;  /* 0x0324d00000047984 */ /* 0x000e240000000c00 */
[----:B0-----:R-:W-:Y:S02]  /*1f3c0*/  R2UR UR5, R5 ;  /* 0x00000000050572ca */ /* 0x001fe400000e0000 */
[----:B------:R-:W-:Y:S02]  /*1f3d0*/  R2UR UR7, R6 ;  /* 0x00000000060772ca */ /* 0x000fe400000e0000 */
[----:B------:R-:W-:Y:S01]  /*1f3e0*/  R2UR UR6, R7 ;  /* 0x00000000070672ca */ /* 0x000fe200000e0000 */
[----:B------:R-:W-:Y:S06]  /*1f3f0*/  BAR.ARV 0x4, 0x180 ;  /* 0x0106000000007b1d */ /* 0x000fec0000002000 */
[----:B------:R-:W-:Y:S08]  /*1f400*/  @P0 BRA `(.L_x_3307) ;  /* 0x0000003800ec0947 */ /* 0x000ff00003800000 */
[----:B------:R-:W2:Y:S01]  /*1f410*/  LDL R20, [R1+0x4d4] ;  /* 0x0004d40001147983 */ /* 0x000ea20000100800 */
[----:B------:R-:W-:Y:S01]  /*1f420*/  ULDC.64 UR8, c[0x0][0xd00] ;  /* 0x0003400000087ab9 */ /* 0x000fe20000000a00 */
[----:B------:R-:W-:Y:S02]  /*1f430*/  ULDC.64 UR10, c[0x0][0xd00] ;  /* 0x00034000000a7ab9 */ /* 0x000fe40000000a00 */
[----:B------:R-:W3:Y:S04]  /*1f440*/  LDL.128 R136, [R1+0x260] ;  /* 0x0002600001887983 */ /* 0x000ee80000100c00 */
[----:B------:R-:W4:Y:S04]  /*1f450*/  LDL.128 R4, [R1+0x270] ;  /* 0x0002700001047983 */ /* 0x000f280000100c00 */
        /* <DEDUP_REMOVED lines=29> */
[----:B------:R-:W4:Y:S01]  /*1f630*/  LDL.128 R132, [R1+0x450] ;  /* 0x0004500001847983 */ /* 0x000f220000100c00 */
[----:B------:R-:W0:Y:S01]  /*1f640*/  S2R R21, SR_SWINHI ;  /* 0x0000000000157919 */ /* 0x000e220000002f00 */
[----:B------:R-:W-:-:S02]  /*1f650*/  MOV R2, R0 ;  /* 0x0000000000027202 */ /* 0x000fc40000000f00 */
[----:B0-----:R-:W-:Y:S01]  /*1f660*/  MOV R3, R21 ;  /* 0x0000001500037202 */ /* 0x001fe20000000f00 */
[----:B------:R-:W-:Y:S01]  /*1f670*/  UIMAD.WIDE UR8, UR38, 0x4, UR8 ;  /* 0x00000004260878a5 */ /* 0x000fe2000f8e0208 */
[----:B------:R-:W-:Y:S01]  /*1f680*/  ULDC UR4, c[0x0][0xb88] ;  /* 0x0002e20000047ab9 */ /* 0x000fe20000000800 */
[----:B--2---:R-:W-:-:S03]  /*1f690*/  IMAD.WIDE R20, R20, 0x2, R2 ;  /* 0x0000000214147825 */ /* 0x004fc600078e0202 */
[----:B------:R-:W-:Y:S02]  /*1f6a0*/  LOP3.LUT R141, R20, 0x380, RZ, 0xc0, !PT ;  /* 0x00000380148d7812 */ /* 0x000fe400078ec0ff */
[----:B---3--:R-:W-:Y:S02]  /*1f6b0*/  F2FP.BF16.F32.PACK_AB R136, R137, R136 ;  /* 0x000000888988723e */ /* 0x008fe400000010ff */
[----:B------:R-:W-:Y:S02]  /*1f6c0*/  SHF.R.U64 R141, R141, 0x3, RZ ;  /* 0x000000038d8d7819 */ /* 0x000fe400000012ff */
[----:B------:R-:W-:Y:S02]  /*1f6d0*/  F2FP.BF16.F32.PACK_AB R137, R139, R138 ;  /* 0x0000008a8b89723e */ /* 0x000fe400000010ff */
[----:B------:R-:W-:Y:S01]  /*1f6e0*/  LOP3.LUT R140, R141, R20, RZ, 0x3c, !PT ;  /* 0x000000148d8c7212 */ /* 0x000fe200078e3cff */
[----:B------:R-:W-:Y:S01]  /*1f6f0*/  IMAD.MOV.U32 R141, RZ, RZ, R21 ;  /* 0x000000ffff8d7224 */ /* 0x000fe200078e0015 */
[----:B----4-:R-:W-:-:S02]  /*1f700*/  F2FP.BF16.F32.PACK_AB R138, R5, R4 ;  /* 0x00000004058a723e */ /* 0x010fc400000010ff */
[C---:B------:R-:W-:Y:S02]  /*1f710*/  IADD3 R5, P1, R20.reuse, 0x20, RZ ;  /* 0x0000002014057810 */ /* 0x040fe40007f3e0ff */
[----:B------:R-:W-:Y:S02]  /*1f720*/  F2FP.BF16.F32.PACK_AB R139, R7, R6 ;  /* 0x00000006078b723e */ /* 0x000fe400000010ff */
[----:B------:R-:W-:Y:S02]  /*1f730*/  LOP3.LUT R4, R5, 0x380, RZ, 0xc0, !PT ;  /* 0x0000038005047812 */ /* 0x000fe400078ec0ff */
[----:B------:R-:W-:Y:S01]  /*1f740*/  MOV R140, R140 ;  /* 0x0000008c008c7202 */ /* 0x000fe20000000f00 */
[----:B------:R-:W-:Y:S01]  /*1f750*/  BAR.SYNC.DEFER_BLOCKING 0x1, 0x100 ;  /* 0x0044000000007b1d */ /* 0x000fe20000010000 */
[----:B------:R-:W-:Y:S02]  /*1f760*/  IADD3 R7, P0, R20, 0x40, RZ ;  /* 0x0000004014077810 */ /* 0x000fe40007f1e0ff */
[----:B------:R-:W-:-:S02]  /*1f770*/  SHF.R.U64 R4, R4, 0x3, RZ ;  /* 0x0000000304047819 */ /* 0x000fc400000012ff */
[----:B------:R-:W-:Y:S02]  /*1f780*/  LOP3.LUT R6, R7, 0x380, RZ, 0xc0, !PT ;  /* 0x0000038007067812 */ /* 0x000fe400078ec0ff */
[----:B------:R-:W-:Y:S02]  /*1f790*/  F2FP.BF16.F32.PACK_AB R8, R9, R8 ;  /* 0x000000080908723e */ /* 0x000fe400000010ff */
[----:B------:R-:W-:Y:S02]  /*1f7a0*/  F2FP.BF16.F32.PACK_AB R9, R11, R10 ;  /* 0x0000000a0b09723e */ /* 0x000fe400000010ff */
[----:B------:R-:W-:Y:S02]  /*1f7b0*/  F2FP.BF16.F32.PACK_AB R10, R13, R12 ;  /* 0x0000000c0d0a723e */ /* 0x000fe400000010ff */
[----:B------:R-:W-:Y:S01]  /*1f7c0*/  IADD3 R149, P5, R20, 0x4040, RZ ;  /* 0x0000404014957810 */ /* 0x000fe20007fbe0ff */
[----:B------:R0:W-:Y:S03]  /*1f7d0*/  STSM.16.M88.4 [R140], R136 ;  /* 0x000000888c007844 */ /* 0x0001e60000000200 */
[----:B------:R-:W-:Y:S01]  /*1f7e0*/  LOP3.LUT R148, R149, 0x380, RZ, 0xc0, !PT ;  /* 0x0000038095947812 */ /* 0x000fe200078ec0ff */
[----:B0-----:R-:W-:Y:S01]  /*1f7f0*/  IMAD.X R137, RZ, RZ, R21, P1 ;  /* 0x000000ffff897224 */ /* 0x001fe200008e0615 */
[----:B------:R-:W-:-:S02]  /*1f800*/  LOP3.LUT R136, R4, R5, RZ, 0x3c, !PT ;  /* 0x0000000504887212 */ /* 0x000fc400078e3cff */
[----:B------:R-:W-:Y:S02]  /*1f810*/  SHF.R.U64 R4, R6, 0x3, RZ ;  /* 0x0000000306047819 */ /* 0x000fe400000012ff */
[----:B------:R-:W-:Y:S02]  /*1f820*/  MOV R136, R136 ;  /* 0x0000008800887202 */ /* 0x000fe40000000f00 */
[----:B------:R-:W-:Y:S02]  /*1f830*/  IADD3 R137, P6, R20, 0x4020, RZ ;  /* 0x0000402014897810 */ /* 0x000fe40007fde0ff */
[----:B------:R-:W-:Y:S02]  /*1f840*/  LOP3.LUT R4, R4, R7, RZ, 0x3c, !PT ;  /* 0x0000000704047212 */ /* 0x000fe400078e3cff */
[----:B------:R-:W-:Y:S02]  /*1f850*/  IADD3 R7, P3, R20, 0x4000, RZ ;  /* 0x0000400014077810 */ /* 0x000fe40007f7e0ff */
[----:B------:R-:W-:-:S02]  /*1f860*/  LOP3.LUT R12, R137, 0x380, RZ, 0xc0, !PT ;  /* 0x00000380890c7812 */ /* 0x000fc400078ec0ff */
[----:B------:R-:W-:Y:S02]  /*1f870*/  LOP3.LUT R5, R7, 0x380, RZ, 0xc0, !PT ;  /* 0x0000038007057812 */ /* 0x000fe400078ec0ff */
[----:B------:R-:W-:Y:S02]  /*1f880*/  SHF.R.U64 R12, R12, 0x3, RZ ;  /* 0x000000030c0c7819 */ /* 0x000fe400000012ff */
[----:B------:R-:W-:Y:S02]  /*1f890*/  IADD3 R141, P4, R20, 0x60, RZ ;  /* 0x00000060148d7810 */ /* 0x000fe40007f9e0ff */
[----:B------:R-:W-:Y:S02]  /*1f8a0*/  F2FP.BF16.F32.PACK_AB R11, R15, R14 ;  /* 0x0000000e0f0b723e */ /* 0x000fe400000010ff */
[----:B------:R-:W-:Y:S02]  /*1f8b0*/  SHF.R.U64 R148, R148, 0x3, RZ ;  /* 0x0000000394947819 */ /* 0x000fe400000012ff */
[----:B------:R-:W-:-:S02]  /*1f8c0*/  SHF.R.U64 R14, R5, 0x3, RZ ;  /* 0x00000003050e7819 */ /* 0x000fc400000012ff */
[----:B------:R-:W-:Y:S02]  /*1f8d0*/  LOP3.LUT R12, R12, R137, RZ, 0x3c, !PT ;  /* 0x000000890c0c7212 */ /* 0x000fe400078e3cff */
[C---:B------:R-:W-:Y:S02]  /*1f8e0*/  IADD3 R147, P2, R20.reuse, 0x4060, RZ ;  /* 0x0000406014937810 */ /* 0x040fe40007f5e0ff */
[----:B------:R-:W-:Y:S01]  /*1f8f0*/  IADD3 R137, P1, R20, 0x8000, RZ ;  /* 0x0000800014897810 */ /* 0x000fe20007f3e0ff */
[----:B------:R0:W-:Y:S01]  /*1f900*/  STSM.16.M88.4 [R136], R8 ;  /* 0x0000000888007844 */ /* 0x0001e20000000200 */
[----:B------:R-:W-:Y:S02]  /*1f910*/  LOP3.LUT R6, R141, 0x380, RZ, 0xc0, !PT ;  /* 0x000003808d067812 */ /* 0x000fe400078ec0ff */
[----:B------:R-:W-:Y:S01]  /*1f920*/  LOP3.LUT R148, R148, R149, RZ, 0x3c, !PT ;  /* 0x0000009594947212 */ /* 0x000fe200078e3cff */
[----:B------:R-:W-:Y:S01]  /*1f930*/  IMAD.X R149, RZ, RZ, R21, P5 ;  /* 0x000000ffff957224 */ /* 0x000fe200028e0615 */
[----:B------:R-:W-:-:S02]  /*1f940*/  LOP3.LUT R14, R14, R7, RZ, 0x3c, !PT ;  /* 0x000000070e0e7212 */ /* 0x000fc400078e3cff */
[----:B------:R-:W-:Y:S02]  /*1f950*/  LOP3.LUT R146, R147, 0x380, RZ, 0xc0, !PT ;  /* 0x0000038093927812 */ /* 0x000fe400078ec0ff */
[----:B------:R-:W-:Y:S02]  /*1f960*/  LOP3.LUT R7, R137, 0x380, RZ, 0xc0, !PT ;  /* 0x0000038089077812 */ /* 0x000fe400078ec0ff */
[----:B------:R-:W-:Y:S01]  /*1f970*/  SHF.R.U64 R6, R6, 0x3, RZ ;  /* 0x0000000306067819 */ /* 0x000fe200000012ff */
[--C-:B------:R-:W-:Y:S01]  /*1f980*/  IMAD.X R5, RZ, RZ, R21.reuse, P0 ;  /* 0x000000ffff057224 */ /* 0x100fe200000e0615 */
[----:B------:R-:W-:Y:S02]  /*1f990*/  SHF.R.U64 R146, R146, 0x3, RZ ;  /* 0x0000000392927819 */ /* 0x000fe400000012ff */
[C---:B0-----:R-:W-:Y:S02]  /*1f9a0*/  IADD3 R11, P5, R20.reuse, 0xc020, RZ ;  /* 0x0000c020140b7810 */ /* 0x041fe40007fbe0ff */
[----:B------:R-:W-:Y:S01]  /*1f9b0*/  SHF.R.U64 R136, R7, 0x3, RZ ;  /* 0x0000000307887819 */ /* 0x000fe200000012ff */
[--C-:B------:R-:W-:Y:S01]  /*1f9c0*/  IMAD.X R7, RZ, RZ, R21.reuse, P4 ;  /* 0x000000ffff077224 */ /* 0x100fe200020e0615 */
[----:B------:R-:W-:Y:S01]  /*1f9d0*/  LOP3.LUT R10, R11, 0x380, RZ, 0xc0, !PT ;  /* 0x000003800b0a7812 */ /* 0x000fe200078ec0ff */
[--C-:B------:R-:W-:Y:S01]  /*1f9e0*/  IMAD.X R15, RZ, RZ, R21.reuse, P3 ;  /* 0x000000ffff0f7224 */ /* 0x100fe200018e0615 */
[----:B------:R-:W-:Y:S01]  /*1f9f0*/  IADD3 R145, P0, R20, 0x8020, RZ ;  /* 0x0000802014917810 */ /* 0x000fe20007f1e0ff */
[----:B------:R-:W-:Y:S01]  /*1fa00*/  IMAD.X R13, RZ, RZ, R21, P6 ;  /* 0x000000ffff0d7224 */ /* 0x000fe200030e0615 */
[----:B------:R-:W-:-:S02]  /*1fa10*/  LOP3.LUT R6, R6, R141, RZ, 0x3c, !PT ;  /* 0x0000008d06067212 */ /* 0x000fc400078e3cff */
[----:B------:R-:W-:Y:S02]  /*1fa20*/  IADD3 R143, P4, R20, 0x8040, RZ ;  /* 0x00008040148f7810 */ /* 0x000fe40007f9e0ff */
[----:B------:R-:W-:Y:S01]  /*1fa30*/  LOP3.LUT R146, R146, R147, RZ, 0x3c, !PT ;  /* 0x0000009392927212 */ /* 0x000fe200078e3cff */
[--C-:B------:R-:W-:Y:S01]  /*1fa40*/  IMAD.X R147, RZ, RZ, R21.reuse, P2 ;  /* 0x000000ffff937224 */ /* 0x100fe200010e0615 */
[----:B------:R-:W-:Y:S02]  /*1fa50*/  IADD3 R141, P3, R20, 0x8060, RZ ;  /* 0x00008060148d7810 */ /* 0x000fe40007f7e0ff */
[----:B------:R-:W-:Y:S01]  /*1fa60*/  LOP3.LUT R136, R136, R137, RZ, 0x3c, !PT ;  /* 0x0000008988887212 */ /* 0x000fe200078e3cff */
[----:B------:R-:W-:Y:S01]  /*1fa70*/  IMAD.X R137, RZ, RZ, R21, P1 ;  /* 0x000000ffff897224 */ /* 0x000fe200008e0615 */
[----:B------:R-:W-:Y:S02]  /*1fa80*/  IADD3 R139, P6, R20, 0xc000, RZ ;  /* 0x0000c000148b7810 */ /* 0x000fe40007fde0ff */
[----:B------:R-:W-:-:S02]  /*1fa90*/  SHF.R.U64 R10, R10, 0x3, RZ ;  /* 0x000000030a0a7819 */ /* 0x000fc400000012ff */
[----:B------:R-:W-:Y:S02]  /*1faa0*/  LOP3.LUT R144, R145, 0x380, RZ, 0xc0, !PT ;  /* 0x0000038091907812 */ /* 0x000fe400078ec0ff */
[C---:B------:R-:W-:Y:S02]  /*1fab0*/  IADD3 R8, P2, R20.reuse, 0xc040, RZ ;  /* 0x0000c04014087810 */ /* 0x040fe40007f5e0ff */
[----:B------:R-:W-:Y:S02]  /*1fac0*/  LOP3.LUT R142, R143, 0x380, RZ, 0xc0, !PT ;  /* 0x000003808f8e7812 */ /* 0x000fe400078ec0ff */
[----:B------:R-:W-:Y:S02]  /*1fad0*/  IADD3 R20, P1, R20, 0xc060, RZ ;  /* 0x0000c06014147810 */ /* 0x000fe40007f3e0ff */
[----:B------:R-:W-:Y:S02]  /*1fae0*/  LOP3.LUT R140, R141, 0x380, RZ, 0xc0, !PT ;  /* 0x000003808d8c7812 */ /* 0x000fe400078ec0ff */
[----:B------:R-:W-:-:S02]  /*1faf0*/  LOP3.LUT R138, R139, 0x380, RZ, 0xc0, !PT ;  /* 0x000003808b8a7812 */ /* 0x000fc400078ec0ff */
[----:B------:R-:W-:Y:S02]  /*1fb00*/  LOP3.LUT R10, R10, R11, RZ, 0x3c, !PT ;  /* 0x0000000b0a0a7212 */ /* 0x000fe400078e3cff */
[----:B------:R-:W-:Y:S02]  /*1fb10*/  SHF.R.U64 R144, R144, 0x3, RZ ;  /* 0x0000000390907819 */ /* 0x000fe400000012ff */
[----:B------:R-:W-:Y:S02]  /*1fb20*/  LOP3.LUT R11, R8, 0x380, RZ, 0xc0, !PT ;  /* 0x00000380080b7812 */ /* 0x000fe400078ec0ff */
[----:B------:R-:W-:Y:S02]  /*1fb30*/  SHF.R.U64 R142, R142, 0x3, RZ ;  /* 0x000000038e8e7819 */ /* 0x000fe400000012ff */
[----:B------:R-:W-:Y:S02]  /*1fb40*/  LOP3.LUT R9, R20, 0x380, RZ, 0xc0, !PT ;  /* 0x0000038014097812 */ /* 0x000fe400078ec0ff */
[----:B------:R-:W-:-:S02]  /*1fb50*/  F2FP.BF16.F32.PACK_AB R24, R25, R24 ;  /* 0x000000181918723e */ /* 0x000fc400000010ff */
[----:B------:R-:W-:Y:S02]  /*1fb60*/  SHF.R.U64 R140, R140, 0x3, RZ ;  /* 0x000000038c8c7819 */ /* 0x000fe400000012ff */
[----:B------:R-:W-:Y:S02]  /*1fb70*/  F2FP.BF16.F32.PACK_AB R25, R27, R26 ;  /* 0x0000001a1b19723e */ /* 0x000fe400000010ff */
[----:B------:R-:W-:Y:S02]  /*1fb80*/  F2FP.BF16.F32.PACK_AB R32, R33, R32 ;  /* 0x000000202120723e */ /* 0x000fe400000010ff */
[----:B------:R-:W-:Y:S02]  /*1fb90*/  SHF.R.U64 R138, R138, 0x3, RZ ;  /* 0x000000038a8a7819 */ /* 0x000fe400000012ff */
[----:B------:R-:W-:Y:S02]  /*1fba0*/  MOV R4, R4 ;  /* 0x0000000400047202 */ /* 0x000fe40000000f00 */
[----:B------:R-:W-:-:S02]  /*1fbb0*/  F2FP.BF16.F32.PACK_AB R26, R29, R28 ;  /* 0x0000001c1d1a723e */ /* 0x000fc400000010ff */
[----:B------:R-:W-:Y:S02]  /*1fbc0*/  F2FP.BF16.F32.PACK_AB R27, R31, R30 ;  /* 0x0000001e1f1b723e */ /* 0x000fe400000010ff */
[----:B------:R-:W-:Y:S02]  /*1fbd0*/  F2FP.BF16.F32.PACK_AB R33, R35, R34 ;  /* 0x000000222321723e */ /* 0x000fe400000010ff */
[----:B------:R-:W-:Y:S02]  /*1fbe0*/  F2FP.BF16.F32.PACK_AB R40, R41, R40 ;  /* 0x000000282928723e */ /* 0x000fe400000010ff */
[----:B------:R-:W-:Y:S01]  /*1fbf0*/  LOP3.LUT R144, R144, R145, RZ, 0x3c, !PT ;  /* 0x0000009190907212 */ /* 0x000fe200078e3cff */
[----:B------:R-:W-:Y:S01]  /*1fc00*/  IMAD.X R145, RZ, RZ, R21, P0 ;  /* 0x000000ffff917224 */ /* 0x000fe200000e0615 */
[----:B------:R-:W-:Y:S02]  /*1fc10*/  SHF.R.U64 R11, R11, 0x3, RZ ;  /* 0x000000030b0b7819 */ /* 0x000fe400000012ff */
[----:B------:R-:W-:-:S02]  /*1fc20*/  MOV R6, R6 ;  /* 0x0000000600067202 */ /* 0x000fc40000000f00 */
[----:B------:R-:W-:Y:S02]  /*1fc30*/  F2FP.BF16.F32.PACK_AB R34, R37, R36 ;  /* 0x000000242522723e */ /* 0x000fe400000010ff */
[----:B------:R-:W-:Y:S02]  /*1fc40*/  F2FP.BF16.F32.PACK_AB R35, R39, R38 ;  /* 0x000000262723723e */ /* 0x000fe400000010ff */
[----:B------:R-:W-:Y:S02]  /*1fc50*/  F2FP.BF16.F32.PACK_AB R41, R43, R42 ;  /* 0x0000002a2b29723e */ /* 0x000fe400000010ff */
[----:B------:R-:W-:Y:S02]  /*1fc60*/  F2FP.BF16.F32.PACK_AB R48, R49, R48 ;  /* 0x000000303130723e */ /* 0x000fe400000010ff */
[----:B------:R-:W-:Y:S01]  /*1fc70*/  LOP3.LUT R142, R142, R143, RZ, 0x3c, !PT ;  /* 0x0000008f8e8e7212 */ /* 0x000fe200078e3cff */
[----:B------:R-:W-:Y:S01]  /*1fc80*/  IMAD.X R143, RZ, RZ, R21, P4 ;  /* 0x000000ffff8f7224 */ /* 0x000fe200020e0615 */
[----:B------:R-:W-:-:S02]  /*1fc90*/  SHF.R.U64 R9, R9, 0x3, RZ ;  /* 0x0000000309097819 */ /* 0x000fc400000012ff */
[----:B------:R-:W-:Y:S02]  /*1fca0*/  MOV R14, R14 ;  /* 0x0000000e000e7202 */ /* 0x000fe40000000f00 */
[----:B------:R-:W-:Y:S02]  /*1fcb0*/  F2FP.BF16.F32.PACK_AB R42, R45, R44 ;  /* 0x0000002c2d2a723e */ /* 0x000fe400000010ff */
[----:B------:R-:W-:Y:S02]  /*1fcc0*/  F2FP.BF16.F32.PACK_AB R43, R47, R46 ;  /* 0x0000002e2f2b723e */ /* 0x000fe400000010ff */
[----:B------:R-:W-:Y:S02]  /*1fcd0*/  F2FP.BF16.F32.PACK_AB R49, R51, R50 ;  /* 0x000000323331723e */ /* 0x000fe400000010ff */
[----:B------:R-:W-:Y:S02]  /*1fce0*/  F2FP.BF16.F32.PACK_AB R56, R57, R56 ;  /* 0x000000383938723e */ /* 0x000fe400000010ff */
[----:B------:R-:W-:Y:S01]  /*1fcf0*/  LOP3.LUT R140, R140, R141, RZ, 0x3c, !PT ;  /* 0x0000008d8c8c7212 */ /* 0x000fe200078e3cff */
[----:B------:R-:W-:Y:S01]  /*1fd00*/  IMAD.X R141, RZ, RZ, R21, P3 ;  /* 0x000000ffff8d7224 */ /* 0x000fe200018e0615 */
[----:B------:R-:W-:-:S02]  /*1fd10*/  MOV R12, R12 ;  /* 0x0000000c000c7202 */ /* 0x000fc40000000f00 */
[----:B------:R-:W-:Y:S02]  /*1fd20*/  F2FP.BF16.F32.PACK_AB R50, R53, R52 ;  /* 0x000000343532723e */ /* 0x000fe400000010ff */
[----:B------:R-:W-:Y:S02]  /*1fd30*/  F2FP.BF16.F32.PACK_AB R51, R55, R54 ;  /* 0x000000363733723e */ /* 0x000fe400000010ff */
[----:B------:R-:W-:Y:S02]  /*1fd40*/  F2FP.BF16.F32.PACK_AB R57, R59, R58 ;  /* 0x0000003a3b39723e */ /* 0x000fe400000010ff */
[----:B------:R-:W-:Y:S01]  /*1fd50*/  F2FP.BF16.F32.PACK_AB R64, R65, R64 ;  /* 0x000000404140723e */ /* 0x000fe200000010ff */
[----:B------:R0:W-:Y:S01]  /*1fd60*/  STSM.16.M88.4 [R4], R24 ;  /* 0x0000001804007844 */ /* 0x0001e20000000200 */
        /* <DEDUP_REMOVED lines=23> */
[----:B------:R-:W-:Y:S01]  /*1fee0*/  IMAD.X R21, RZ, RZ, R21, P1 ;  /* 0x000000ffff157224 */ /* 0x000fe200008e0615 */
[----:B------:R-:W-:Y:S01]  /*1fef0*/  MOV R144, R144 ;  /* 0x0000009000907202 */ /* 0x000fe20000000f00 */
[----:B------:R2:W-:Y:S01]  /*1ff00*/  STSM.16.M88.4 [R12], R48 ;  /* 0x000000300c007844 */ /* 0x0005e20000000200 */
[----:B------:R-:W-:-:S02]  /*1ff10*/  F2FP.BF16.F32.PACK_AB R82, R85, R84 ;  /* 0x000000545552723e */ /* 0x000fc400000010ff */
[----:B------:R-:W-:Y:S02]  /*1ff20*/  F2FP.BF16.F32.PACK_AB R96, R97, R96 ;  /* 0x000000606160723e */ /* 0x000fe400000010ff */
[----:B------:R-:W-:Y:S02]  /*1ff30*/  MOV R142, R142 ;  /* 0x0000008e008e7202 */ /* 0x000fe40000000f00 */
[----:B------:R-:W-:Y:S02]  /*1ff40*/  F2FP.BF16.F32.PACK_AB R104, R105, R104 ;  /* 0x000000686968723e */ /* 0x000fe400000010ff */
[----:B------:R-:W-:Y:S02]  /*1ff50*/  MOV R140, R140 ;  /* 0x0000008c008c7202 */ /* 0x000fe40000000f00 */
[----:B------:R-:W-:Y:S02]  /*1ff60*/  F2FP.BF16.F32.PACK_AB R112, R113, R112 ;  /* 0x000000707170723e */ /* 0x000fe400000010ff */
[----:B------:R-:W-:Y:S01]  /*1ff70*/  F2FP.BF16.F32.PACK_AB R120, R121, R120 ;  /* 0x000000787978723e */ /* 0x000fe200000010ff */
[----:B0-----:R-:W-:Y:S01]  /*1ff80*/  IMAD.U32 R4, RZ, RZ, UR8 ;  /* 0x00000008ff047e24 */ /* 0x001fe2000f8e00ff */
[----:B------:R-:W-:Y:S01]  /*1ff90*/  F2FP.BF16.F32.PACK_AB R83, R87, R86 ;  /* 0x000000565753723e */ /* 0x000fe200000010ff */
[----:B------:R-:W-:Y:S01]  /*1ffa0*/  IMAD.U32 R5, RZ, RZ, UR9 ;  /* 0x00000009ff057e24 */ /* 0x000fe2000f8e00ff */
[----:B------:R-:W-:Y:S01]  /*1ffb0*/  F2FP.BF16.F32.PACK_AB R89, R91, R90 ;  /* 0x0000005a5b59723e */ /* 0x000fe200000010ff */
[----:B------:R2:W-:Y:S01]  /*1ffc0*/  STSM.16.M88.4 [R148], R56 ;  /* 0x0000003894007844 */ /* 0x0005e20000000200 */
[----:B------:R-:W-:Y:S01]  /*1ffd0*/  F2FP.BF16.F32.PACK_AB R90, R93, R92 ;  /* 0x0000005c5d5a723e */ /* 0x000fe200000010ff */
[----:B------:R-:W-:Y:S01]  /*1ffe0*/  ULDC.64 UR8, c[0x0][0xd08] ;  /* 0x0003420000087ab9 */ /* 0x000fe20000000a00 */
[----:B------:R-:W-:Y:S01]  /*1fff0*/  F2FP.BF16.F32.PACK_AB R91, R95, R94 ;  /* 0x0000005e5f5b723e */ /* 0x000fe200000010ff */
[----:B------:R-:W0:Y:S01]  /*20000*/  LDC R76, c[0x0][0xce8] ;  /* 0x00033a00ff4c7b82 */ /* 0x000e220000000800 */
[----:B------:R-:W-:Y:S01]  /*20010*/  F2FP.BF16.F32.PACK_AB R97, R99, R98 ;  /* 0x000000626361723e */ /* 0x000fe200000010ff */
[----:B------:R2:W-:Y:S01]  /*20020*/  STSM.16.M88.4 [R146], R64 ;  /* 0x0000004092007844 */ /* 0x0005e20000000200 */
[----:B------:R-:W-:-:S02]  /*20030*/  F2FP.BF16.F32.PACK_AB R98, R101, R100 ;  /* 0x000000646562723e */ /* 0x000fc400000010ff */
[----:B------:R-:W-:Y:S02]  /*20040*/  F2FP.BF16.F32.PACK_AB R99, R103, R102 ;  /* 0x000000666763723e */ /* 0x000fe400000010ff */
[----:B------:R-:W-:Y:S01]  /*20050*/  F2FP.BF16.F32.PACK_AB R105, R107, R106 ;  /* 0x0000006a6b69723e */ /* 0x000fe200000010ff */
[----:B------:R2:W-:Y:S01]  /*20060*/  STSM.16.M88.4 [R136], R72 ;  /* 0x0000004888007844 */ /* 0x0005e20000000200 */
[----:B------:R-:W-:Y:S02]  /*20070*/  MOV R138, R138 ;  /* 0x0000008a008a7202 */ /* 0x000fe40000000f00 */
[----:B------:R-:W-:Y:S02]  /*20080*/  F2FP.BF16.F32.PACK_AB R106, R109, R108 ;  /* 0x0000006c6d6a723e */ /* 0x000fe400000010ff */
[----:B------:R-:W-:Y:S02]  /*20090*/  F2FP.BF16.F32.PACK_AB R107, R111, R110 ;  /* 0x0000006e6f6b723e */ /* 0x000fe400000010ff */
[----:B------:R-:W-:Y:S01]  /*200a0*/  F2FP.BF16.F32.PACK_AB R113, R115, R114 ;  /* 0x000000727371723e */ /* 0x000fe200000010ff */
[----:B------:R2:W-:Y:S01]  /*200b0*/  STSM.16.M88.4 [R144], R80 ;  /* 0x0000005090007844 */ /* 0x0005e20000000200 */
[----:B------:R-:W-:-:S02]  /*200c0*/  MOV R10, R10 ;  /* 0x0000000a000a7202 */ /* 0x000fc40000000f00 */
[----:B------:R-:W-:Y:S02]  /*200d0*/  F2FP.BF16.F32.PACK_AB R114, R117, R116 ;  /* 0x000000747572723e */ /* 0x000fe400000010ff */
[----:B------:R-:W-:Y:S02]  /*200e0*/  F2FP.BF16.F32.PACK_AB R115, R119, R118 ;  /* 0x000000767773723e */ /* 0x000fe400000010ff */
[----:B------:R-:W-:Y:S02]  /*200f0*/  F2FP.BF16.F32.PACK_AB R121, R123, R122 ;  /* 0x0000007a7b79723e */ /* 0x000fe400000010ff */
[----:B------:R-:W-:Y:S01]  /*20100*/  F2FP.BF16.F32.PACK_AB R128, R129, R128 ;  /* 0x000000808180723e */ /* 0x000fe200000010ff */
[----:B------:R2:W-:Y:S01]  /*20110*/  STSM.16.M88.4 [R142], R88 ;  /* 0x000000588e007844 */ /* 0x0005e20000000200 */
[----:B------:R-:W-:Y:S02]  /*20120*/  MOV R8, R8 ;  /* 0x0000000800087202 */ /* 0x000fe40000000f00 */
[----:B------:R-:W-:-:S02]  /*20130*/  F2FP.BF16.F32.PACK_AB R122, R125, R124 ;  /* 0x0000007c7d7a723e */ /* 0x000fc400000010ff */
[----:B------:R-:W-:Y:S02]  /*20140*/  F2FP.BF16.F32.PACK_AB R123, R127, R126 ;  /* 0x0000007e7f7b723e */ /* 0x000fe400000010ff */
[----:B------:R-:W-:Y:S01]  /*20150*/  F2FP.BF16.F32.PACK_AB R129, R131, R130 ;  /* 0x000000828381723e */ /* 0x000fe200000010ff */
[----:B------:R2:W-:Y:S01]  /*20160*/  STSM.16.M88.4 [R140], R96 ;  /* 0x000000608c007844 */ /* 0x0005e20000000200 */
[----:B------:R-:W-:Y:S02]  /*20170*/  MOV R20, R20 ;  /* 0x0000001400147202 */ /* 0x000fe40000000f00 */
[----:B------:R-:W-:Y:S02]  /*20180*/  F2FP.BF16.F32.PACK_AB R130, R133, R132 ;  /* 0x000000848582723e */ /* 0x000fe400000010ff */
[----:B------:R-:W-:Y:S01]  /*20190*/  F2FP.BF16.F32.PACK_AB R131, R135, R134 ;  /* 0x000000868783723e */ /* 0x000fe200000010ff */
[----:B------:R2:W-:Y:S01]  /*201a0*/  STSM.16.M88.4 [R138], R104 ;  /* 0x000000688a007844 */ /* 0x0005e20000000200 */
[----:B------:R-:W-:-:S03]  /*201b0*/  UISETP.NE.U32.AND UP0, UPT, UR8, URZ, UPT ;  /* 0x0000003f0800728c */ /* 0x000fc6000bf05070 */
[----:B------:R2:W-:Y:S01]  /*201c0*/  STSM.16.M88.4 [R10], R112 ;  /* 0x000000700a007844 */ /* 0x0005e20000000200 */
[----:B------:R-:W-:-:S03]  /*201d0*/  UISETP.NE.AND.EX UP0, UPT, UR9, URZ, UPT, UP0 ;  /* 0x0000003f0900728c */ /* 0x000fc6000bf05300 */
[----:B------:R2:W-:Y:S04]  /*201e0*/  STSM.16.M88.4 [R8], R120 ;  /* 0x0000007808007844 */ /* 0x0005e80000000200 */
[----:B------:R2:W-:Y:S01]  /*201f0*/  STSM.16.M88.4 [R20], R128 ;  /* 0x0000008014007844 */ /* 0x0005e20000000200 */
[----:B------:R-:W-:Y:S01]  /*20200*/  BAR.SYNC.DEFER_BLOCKING 0x1, 0x100 ;  /* 0x0044000000007b1d */ /* 0x000fe20000010000 */
[----:B------:R-:W-:Y:S02]  /*20210*/  ISETP.NE.U32.AND P1, PT, RZ, UR10, PT ;  /* 0x0000000aff007c0c */ /* 0x000fe4000bf25070 */
[----:B------:R-:W-:Y:S02]  /*20220*/  PLOP3.LUT P0, PT, PT, PT, UP0, 0x80, 0x0 ;  /* 0x000000000000781c */ /* 0x000fe40003f0f008 */
[----:B------:R-:W-:Y:S01]  /*20230*/  ISETP.NE.AND.EX P1, PT, RZ, UR11, PT, P1 ;  /* 0x0000000bff007c0c */ /* 0x000fe2000bf25310 */
[----:B------:R-:W-:-:S02]  /*20240*/  @UP0 ULDC.64 UR8, c[0x0][0xd08] ;  /* 0x0003420000080ab9 */ /* 0x000fc40000000a00 */
[----:B------:R-:W-:Y:S01]  /*20250*/  @UP0 UIMAD.WIDE UR8, UR38, 0x4, UR8 ;  /* 0x00000004260808a5 */ /* 0x000fe2000f8e0208 */
[----:B------:R-:W-:-:S09]  /*20260*/  IMAD.U32 R9, RZ, RZ, UR4 ;  /* 0x00000004ff097e24 */ /* 0x000fd2000f8e00ff */
[----:B------:R2:W5:Y:S01]  /*20270*/  @P1 LDG.E R11, desc[UR40][R4.64] ;  /* 0x00000028040b1981 */ /* 0x000562000c1e1900 */
[----:B-1----:R-:W-:Y:S01]  /*20280*/  IMAD.U32 R6, RZ, RZ, UR8 ;  /* 0x00000008ff067e24 */ /* 0x002fe2000f8e00ff */
[----:B------:R-:W-:Y:S01]  /*20290*/  UISETP.NE.AND UP0, UPT, UR44, URZ, UPT ;  /* 0x0000003f2c00728c */ /* 0x000fe2000bf05270 */
[----:B------:R-:W-:Y:S01]  /*202a0*/  IMAD.U32 R7, RZ, RZ, UR9 ;  /* 0x00000009ff077e24 */ /* 0x000fe2000f8e00ff */
[----:B------:R-:W-:-:S04]  /*202b0*/  ULDC UR4, c[0x0][0xbd4] ;  /* 0x0002f50000047ab9 */ /* 0x000fc80000000800 */
[----:B------:R2:W5:Y:S01]  /*202c0*/  @P0 LDG.E R9, desc[UR40][R6.64] ;  /* 0x0000002806090981 */ /* 0x000562000c1e1900 */
[----:B------:R-:W-:Y:S01]  /*202d0*/  USEL UR4, UR44, UR4, UP0 ;  /* 0x000000042c047287 */ /* 0x000fe20008000000 */
[----:B0-----:R-:W-:Y:S11]  /*202e0*/  @P0 BRA `(.L_x_3308) ;  /* 0x0000000000100947 */ /* 0x001ff60003800000 */
[----:B------:R-:W-:Y:S05]  /*202f0*/  @!P1 BRA `(.L_x_3308) ;  /* 0x00000000000c9947 */ /* 0x000fea0003800000 */
[----:B--2---:R-:W2:Y:S04]  /*20300*/  LDG.E R6, desc[UR40][R4.64] ;  /* 0x0000002804067981 */ /* 0x004ea8000c1e1900 */
[----:B-----5:R-:W2:Y:S02]  /*20310*/  LDG.E R9, desc[UR40][R4.64+0x4] ;  /* 0x0000042804097981 */ /* 0x020ea4000c1e1900 */
[----:B--2---:R-:W-:-:S07]  /*20320*/  IMAD.IADD R9, R9, 0x1, -R6 ;  /* 0x0000000109097824 */ /* 0x004fce00078e0a06 */
.L_x_3308:
[----:B--2---:R-:W2:Y:S04]  /*20330*/  LDL R4, [R1+0x4b8] ;  /* 0x0004b80001047983 */ /* 0x004ea80000100800 */
[----:B------:R-:W3:Y:S01]  /*20340*/  LDL R6, [R1+0x4d0] ;  /* 0x0004d00001067983 */ /* 0x000ee20000100800 */
[----:B-----5:R-:W-:Y:S02]  /*20350*/  IMAD R80, R9, R76, RZ ;  /* 0x0000004c09507224 */ /* 0x020fe400078e02ff */
[----:B------:R-:W-:Y:S01]  /*20360*/  VIADD R15, R178, UR39 ;  /* 0x00000027b20f7c36 */ /* 0x000fe20008000000 */
[----:B------:R-:W-:Y:S01]  /*20370*/  ISETP.NE.AND P2, PT, R76, 0x1, PT ;  /* 0x000000014c00780c */ /* 0x000fe20003f45270 */
[----:B------:R-:W-:Y:S01]  /*20380*/  UISETP.GT.AND UP1, UPT, UR4, 0x1, UPT ;  /* 0x000000010400788c */ /* 0x000fe2000bf24270 */
[----:B------:R-:W-:-:S03]  /*20390*/  UMOV UR19, 0xab8 ;  /* 0x00000ab800137882 */ /* 0x000fc60000000000 */
[----:B------:R-:W-:-:S08]  /*203a0*/  USEL UR19, UR19, 0xa78, UP1 ;  /* 0x00000a7813137887 */ /* 0x000fd00008800000 */
[----:B------:R-:W0:Y:S01]  /*203b0*/  @P2 LDC R5, c[0x0][0xcf0] ;  /* 0x00033c00ff052b82 */ /* 0x000e220000000800 */
[----:B------:R-:W-:Y:S01]  /*203c0*/  UISETP.NE.U32.AND UP0, UPT, UR10, URZ, UPT ;  /* 0x0000003f0a00728c */ /* 0x000fe2000bf05070 */
[----:B------:R-:W-:Y:S01]  /*203d0*/  UMOV UR4, URZ ;  /* 0x0000003f00047c82 */ /* 0x000fe20008000000 */
[----:B------:R-:W-:Y:S01]  /*203e0*/  USHF.R.S32.HI UR10, URZ, 0x1f, UR38 ;  /* 0x0000001f3f0a7899 */ /* 0x000fe20008011426 */
[----:B------:R-:W-:Y:S01]  /*203f0*/  @P1 R2UR UR4, R11 ;  /* 0x000000000b0412ca */ /* 0x000fe200000e0000 */
[----:B------:R-:W-:Y:S02]  /*20400*/  UISETP.NE.AND.EX UP0, UPT, UR11, URZ, UPT, UP0 ;  /* 0x0000003f0b00728c */ /* 0x000fe4000bf05300 */
[----:B------:R-:W-:Y:S02]  /*20410*/  USEL UR9, UR43, URZ, UP1 ;  /* 0x0000003f2b097287 */ /* 0x000fe40008800000 */
[----:B------:R-:W-:Y:S02]  /*20420*/  USEL UR8, UR38, URZ, !UP0 ;  /* 0x0000003f26087287 */ /* 0x000fe4000c000000 */
[----:B------:R-:W-:Y:S01]  /*20430*/  USEL UR18, UR10, URZ, !UP0 ;  /* 0x0000003f0a127287 */ /* 0x000fe2000c000000 */
[----:B------:R-:W-:-:S02]  /*20440*/  ULDC.64 UR12, c[0x0][UR19+0x220] ;  /* 0x00008800130c7abb */ /* 0x000fc40008000a00 */
[----:B------:R-:W-:Y:S01]  /*20450*/  ULDC.64 UR10, c[0x0][UR19+0x218] ;  /* 0x00008600130a7abb */ /* 0x000fe20008000a00 */
[----:B------:R-:W-:Y:S01]  /*20460*/  ULDC.64 UR14, c[0x0][UR19+0x228] ;  /* 0x00008a00130e7abb */ /* 0x000fe20008000a00 */
[----:B------:R-:W-:Y:S02]  /*20470*/  UIMAD UR13, UR13, UR8, URZ ;  /* 0x000000080d0d72a4 */ /* 0x000fe4000f8e023f */
[----:B------:R-:W-:Y:S02]  /*20480*/  UIMAD.WIDE.U32 UR16, UR10, UR37, URZ ;  /* 0x000000250a1072a5 */ /* 0x000fe4000f8e003f */
[----:B------:R-:W-:Y:S01]  /*20490*/  UIMAD UR20, UR11, UR37, URZ ;  /* 0x000000250b1472a4 */ /* 0x000fe2000f8e023f */
[----:B--2---:R-:W-:Y:S02]  /*204a0*/  LOP3.LUT P0, RZ, R4, 0x3, RZ, 0xc0, !PT ;  /* 0x0000000304ff7812 */ /* 0x004fe4000780c0ff */
[----:B------:R-:W1:Y:S02]  /*204b0*/  @P2 LDC R4, c[0x0][0xcec] ;  /* 0x00033b00ff042b82 */ /* 0x000e640000000800 */
[----:B------:R-:W-:-:S13]  /*204c0*/  ISETP.GE.OR P3, PT, R15, R80, P0 ;  /* 0x000000500f00720c */ /* 0x000fda0000766670 */
[----:B------:R-:W2:Y:S01]  /*204d0*/  @!P3 LDL R13, [R1+0x240] ;  /* 0x00024000010db983 */ /* 0x000ea20000100800 */
[----:B---3--:R-:W-:Y:S01]  /*204e0*/  VIADD R11, R6, UR39 ;  /* 0x00000027060b7c36 */ /* 0x008fe20008000000 */
[----:B------:R-:W-:Y:S01]  /*204f0*/  UIMAD.WIDE.U32 UR10, UR12, UR8, URZ ;  /* 0x000000080c0a72a5 */ /* 0x000fe2000f8e003f */
[----:B------:R-:W-:Y:S01]  /*20500*/  VIADD R21, R15, 0x8 ;  /* 0x000000080f157836 */ /* 0x000fe20000000000 */
[----:B------:R-:W-:Y:S01]  /*20510*/  UIMAD.WIDE.U32 UR22, UR14, UR9, URZ ;  /* 0x000000090e1672a5 */ /* 0x000fe2000f8e003f */
[----:B------:R-:W-:Y:S01]  /*20520*/  IMAD.MOV.U32 R7, RZ, RZ, R11 ;  /* 0x000000ffff077224 */ /* 0x000fe200078e000b */
[----:B------:R-:W-:Y:S02]  /*20530*/  UIMAD UR9, UR15, UR9, URZ ;  /* 0x000000090f0972a4 */ /* 0x000fe4000f8e023f */
[----:B------:R-:W-:Y:S01]  /*20540*/  UIMAD UR13, UR12, UR18, UR13 ;  /* 0x000000120c0d72a4 */ /* 0x000fe2000f8e020d */
[----:B-1----:R-:W-:Y:S01]  /*20550*/  @P2 IMAD.HI.U32 R4, R11, R4, RZ ;  /* 0x000000040b042227 */ /* 0x002fe200078e00ff */
[----:B------:R-:W-:Y:S01]  /*20560*/  UIADD3 UR16, UP0, UP2, UR10, UR16, UR4 ;  /* 0x000000100a107290 */ /* 0x000fe2000fa1e004 */
[----:B------:R-:W-:Y:S01]  /*20570*/  ISETP.GE.OR P0, PT, R21, R80, P0 ;  /* 0x000000501500720c */ /* 0x000fe20000706670 */
[----:B------:R-:W-:-:S02]  /*20580*/  UIADD3 UR10, UR23, UR9, URZ ;  /* 0x00000009170a7290 */ /* 0x000fc4000fffe03f */
[----:B0-----:R-:W-:Y:S01]  /*20590*/  @P2 SHF.R.U32.HI R7, RZ, R5, R4 ;  /* 0x00000005ff072219 */ /* 0x001fe20000011604 */
[----:B------:R-:W-:Y:S01]  /*205a0*/  UIADD3 UR20, UR17, UR20, URZ ;  /* 0x0000001411147290 */ /* 0x000fe2000fffe03f */
[----:B------:R-:W-:Y:S01]  /*205b0*/  IMAD.U32 R4, RZ, RZ, UR22 ;  /* 0x00000016ff047e24 */ /* 0x000fe2000f8e00ff */
[----:B------:R-:W-:Y:S01]  /*205c0*/  UIADD3 UR9, UR11, UR13, URZ ;  /* 0x0000000d0b097290 */ /* 0x000fe2000fffe03f */
[----:B------:R-:W-:Y:S01]  /*205d0*/  IMAD.U32 R5, RZ, RZ, UR23 ;  /* 0x00000017ff057e24 */ /* 0x000fe2000f8e00ff */
[----:B------:R-:W-:Y:S01]  /*205e0*/  USHF.R.S32.HI UR14, URZ, 0x1f, UR4 ;  /* 0x0000001f3f0e7899 */ /* 0x000fe20008011404 */
[----:B------:R-:W-:Y:S01]  /*205f0*/  IMAD.MOV R9, RZ, RZ, -R7 ;  /* 0x000000ffff097224 */ /* 0x000fe200078e0a07 */
[----:B------:R-:W-:Y:S01]  /*20600*/  IADD3 R4, P1, P4, R7, UR16, R4 ;  /* 0x0000001007047c10 */ /* 0x000fe2000fc3e004 */
[----:B------:R-:W-:Y:S01]  /*20610*/  IMAD.U32 R8, RZ, RZ, UR10 ;  /* 0x0000000aff087e24 */ /* 0x000fe2000f8e00ff */
[----:B------:R-:W-:Y:S01]  /*20620*/  UIADD3.X UR9, UR9, UR20, UR14, UP0, UP2 ;  /* 0x0000001409097290 */ /* 0x000fe200087e440e */
[----:B------:R-:W-:Y:S01]  /*20630*/  IMAD R9, R76, R9, R11 ;  /* 0x000000094c097224 */ /* 0x000fe200078e020b */
[----:B------:R-:W-:Y:S01]  /*20640*/  SHF.R.S32.HI R5, RZ, 0x1f, R7 ;  /* 0x0000001fff057819 */ /* 0x000fe20000011407 */
[----:B------:R-:W-:Y:S01]  /*20650*/  ULDC.64 UR10, c[0x0][UR19+0x210] ;  /* 0x00008400130a7abb */ /* 0x000fe20008000a00 */
[----:B------:R-:W-:Y:S01]  /*20660*/  ULDC.64 UR12, c[0x0][0xca8] ;  /* 0x00032a00000c7ab9 */ /* 0x000fe20000000a00 */
[----:B------:R-:W-:Y:S01]  /*20670*/  IMAD R7, R9, UR11, RZ ;  /* 0x0000000b09077c24 */ /* 0x000fe2000f8e02ff */
[----:B------:R-:W-:Y:S01]  /*20680*/  SHF.R.S32.HI R6, RZ, 0x1f, R9 ;  /* 0x0000001fff067819 */ /* 0x000fe20000011409 */
[----:B------:R-:W-:Y:S01]  /*20690*/  @!UP1 ULDC UR12, c[0x0][0xc50] ;  /* 0x00031400000c9ab9 */ /* 0x000fe20000000800 */
[----:B------:R-:W-:Y:S01]  /*206a0*/  IADD3.X R5, R5, UR9, R8, P1, P4 ;  /* 0x0000000905057c10 */ /* 0x000fe20008fe8408 */
[----:B------:R-:W-:-:S02]  /*206b0*/  @!UP1 ULDC UR13, c[0x0][0xc54] ;  /* 0x00031500000d9ab9 */ /* 0x000fc40000000800 */
[----:B------:R-:W-:Y:S02]  /*206c0*/  IMAD R7, R6, UR10, R7 ;  /* 0x0000000a06077c24 */ /* 0x000fe4000f8e0207 */
[----:B------:R-:W-:-:S04]  /*206d0*/  IMAD.WIDE.U32 R4, R9, UR10, R4 ;  /* 0x0000000a09047c25 */ /* 0x000fc8000f8e0004 */
[----:B------:R-:W-:Y:S01]  /*206e0*/  IMAD.IADD R5, R5, 0x1, R7 ;  /* 0x0000000105057824 */ /* 0x000fe200078e0207 */
[----:B------:R-:W-:-:S04]  /*206f0*/  LEA R8, P1, R4, UR12, 0x2 ;  /* 0x0000000c04087c11 */ /* 0x000fc8000f8210ff */
[----:B------:R-:W-:Y:S01]  /*20700*/  LEA.HI.X R10, R4, UR13, R5, 0x2, P1 ;  /* 0x0000000d040a7c11 */ /* 0x000fe200088f1405 */
[----:B------:R-:W-:Y:S04]  /*20710*/  SHFL.IDX PT, R6, R8, RZ, 0x1c1f ;  /* 0x001c1fff08067589 */ /* 0x000fe800000e0000 */
[----:B------:R-:W2:Y:S04]  /*20720*/  SHFL.IDX PT, R7, R10, RZ, 0x1c1f ;  /* 0x001c1fff0a077589 */ /* 0x000ea800000e0000 */
[----:B--2---:R-:W-:Y:S04]  /*20730*/  @!P3 ST.E desc[UR40][R6.64], R13 ;  /* 0x0000000d0600b985 */ /* 0x004fe8000c101928 */
[----:B------:R-:W2:Y:S04]  /*20740*/  @!P0 LDL R9, [R1+0x244] ;  /* 0x0002440001098983 */ /* 0x000ea80000100800 */
[----:B------:R-:W-:Y:S04]  /*20750*/  SHFL.IDX PT, R4, R8, 0x1, 0x1c1f ;  /* 0x003c1f0008047f89 */ /* 0x000fe800000e0000 */
[----:B------:R-:W2:Y:S04]  /*20760*/  SHFL.IDX PT, R5, R10, 0x1, 0x1c1f ;  /* 0x003c1f000a057f89 */ /* 0x000ea800000e0000 */
[----:B--2---:R0:W-:Y:S01]  /*20770*/  @!P0 ST.E desc[UR40][R4.64], R9 ;  /* 0x0000000904008985 */ /* 0x0041e2000c101928 */
[----:B------:R-:W-:-:S13]  /*20780*/  PLOP3.LUT P0, PT, PT, PT, UP1, 0x80, 0x0 ;  /* 0x000000000000781c */ /* 0x000fda0003f0f018 */
[----:B0-----:R-:W-:Y:S05]  /*20790*/  @P0 BRA `(.L_x_3309) ;  /* 0x0000000c00c80947 */ /* 0x001fea0003800000 */
[----:B------:R-:W-:Y:S01]  /*207a0*/  IMAD R5, R222, 0x40, R18 ;  /* 0x00000040de057824 */ /* 0x000fe200078e0212 */
[----:B------:R-:W-:Y:S01]  /*207b0*/  ULDC.64 UR12, c[0x0][0xba0] ;  /* 0x0002e800000c7ab9 */ /* 0x000fe20000000a00 */
[----:B------:R-:W0:Y:S02]  /*207c0*/  @P2 LDC R77, c[0x0][0xcf0] ;  /* 0x00033c00ff4d2b82 */ /* 0x000e240000000800 */
[----:B------:R-:W-:-:S03]  /*207d0*/  IMAD.WIDE R2, R5, 0x2, R2 ;  /* 0x0000000205027825 */ /* 0x000fc600078e0202 */
[C---:B------:R-:W-:Y:S02]  /*207e0*/  IADD3 R25, P1, R2.reuse, 0x3000, RZ ;  /* 0x0000300002197810 */ /* 0x040fe40007f3e0ff */
[C---:B------:R-:W-:Y:S02]  /*207f0*/  IADD3 R9, P4, R2.reuse, 0x1000, RZ ;  /* 0x0000100002097810 */ /* 0x040fe40007f9e0ff */
[----:B------:R-:W-:Y:S02]  /*20800*/  IADD3 R13, P3, R2, 0x2000, RZ ;  /* 0x00002000020d7810 */ /* 0x000fe40007f7e0ff */
[----:B------:R-:W-:Y:S02]  /*20810*/  LOP3.LUT R24, R25, 0x380, RZ, 0xc0, !PT ;  /* 0x0000038019187812 */ /* 0x000fe400078ec0ff */
[----:B------:R-:W-:Y:S02]  /*20820*/  LOP3.LUT R8, R9, 0x380, RZ, 0xc0, !PT ;  /* 0x0000038009087812 */ /* 0x000fe400078ec0ff */
[----:B------:R-:W-:-:S02]  /*20830*/  LOP3.LUT R12, R13, 0x380, RZ, 0xc0, !PT ;  /* 0x000003800d0c7812 */ /* 0x000fc400078ec0ff */
[----:B------:R-:W-:Y:S02]  /*20840*/  SHF.R.U64 R24, R24, 0x3, RZ ;  /* 0x0000000318187819 */ /* 0x000fe400000012ff */
[----:B------:R-:W-:Y:S02]  /*20850*/  SHF.R.U64 R8, R8, 0x3, RZ ;  /* 0x0000000308087819 */ /* 0x000fe400000012ff */
[----:B------:R-:W-:Y:S02]  /*20860*/  SHF.R.U64 R12, R12, 0x3, RZ ;  /* 0x000000030c0c7819 */ /* 0x000fe400000012ff */
[----:B------:R-:W-:Y:S01]  /*20870*/  LOP3.LUT R24, R24, R25, RZ, 0x3c, !PT ;  /* 0x0000001918187212 */ /* 0x000fe200078e3cff */
[--C-:B------:R-:W-:Y:S01]  /*20880*/  IMAD.X R25, RZ, RZ, R3.reuse, P1 ;  /* 0x000000ffff197224 */ /* 0x100fe200008e0603 */
[----:B------:R-:W-:Y:S01]  /*20890*/  LOP3.LUT R8, R8, R9, RZ, 0x3c, !PT ;  /* 0x0000000908087212 */ /* 0x000fe200078e3cff */
[--C-:B------:R-:W-:Y:S01]  /*208a0*/  IMAD.X R9, RZ, RZ, R3.reuse, P4 ;  /* 0x000000ffff097224 */ /* 0x100fe200020e0603 */
[----:B------:R-:W-:Y:S01]  /*208b0*/  LOP3.LUT R12, R12, R13, RZ, 0x3c, !PT ;  /* 0x0000000d0c0c7212 */ /* 0x000fe200078e3cff */
[----:B------:R-:W-:Y:S01]  /*208c0*/  IMAD.X R13, RZ, RZ, R3, P3 ;  /* 0x000000ffff0d7224 */ /* 0x000fe200018e0603 */
[C---:B------:R-:W-:Y:S01]  /*208d0*/  IADD3 R49, P1, R2.reuse, 0x9000, RZ ;  /* 0x0000900002317810 */ /* 0x040fe20007f3e0ff */
[----:B------:R-:W-:Y:S01]  /*208e0*/  UIMAD UR9, UR14, UR12, URZ ;  /* 0x0000000c0e0972a4 */ /* 0x000fe2000f8e023f */
[C---:B------:R-:W-:Y:S01]  /*208f0*/  IADD3 R29, P0, R2.reuse, 0x4000, RZ ;  /* 0x00004000021d7810 */ /* 0x040fe20007f1e0ff */
[----:B------:R-:W-:Y:S01]  /*20900*/  UIMAD.WIDE.U32 UR10, UR4, UR12, URZ ;  /* 0x0000000c040a72a5 */ /* 0x000fe2000f8e003f */
[C---:B------:R-:W-:Y:S01]  /*20910*/  IADD3 R33, P6, R2.reuse, 0x5000, RZ ;  /* 0x0000500002217810 */ /* 0x040fe20007fde0ff */
[----:B------:R-:W5:Y:S01]  /*20920*/  LD.E.128 R8, desc[UR40][R8.64] ;  /* 0x0000002808087980 */ /* 0x000f62000c101d00 */
[----:B------:R-:W-:-:S02]  /*20930*/  IADD3 R37, P5, R2, 0x6000, RZ ;  /* 0x0000600002257810 */ /* 0x000fc40007fbe0ff */
[C---:B------:R-:W-:Y:S01]  /*20940*/  IADD3 R41, P4, R2.reuse, 0x7000, RZ ;  /* 0x0000700002297810 */ /* 0x040fe20007f9e0ff */
[----:B------:R-:W5:Y:S01]  /*20950*/  LD.E.128 R12, desc[UR40][R12.64] ;  /* 0x000000280c0c7980 */ /* 0x000f62000c101d00 */
[----:B------:R-:W-:Y:S02]  /*20960*/  IADD3 R45, P3, R2, 0x8000, RZ ;  /* 0x00008000022d7810 */ /* 0x000fe40007f7e0ff */
[----:B------:R-:W-:Y:S01]  /*20970*/  LOP3.LUT R48, R49, 0x380, RZ, 0xc0, !PT ;  /* 0x0000038031307812 */ /* 0x000fe200078ec0ff */
[----:B------:R-:W5:Y:S01]  /*20980*/  LD.E.128 R24, desc[UR40][R24.64] ;  /* 0x0000002818187980 */ /* 0x000f62000c101d00 */
[----:B------:R-:W-:Y:S02]  /*20990*/  LOP3.LUT R28, R29, 0x380, RZ, 0xc0, !PT ;  /* 0x000003801d1c7812 */ /* 0x000fe400078ec0ff */
[----:B------:R-:W-:Y:S02]  /*209a0*/  LOP3.LUT R32, R33, 0x380, RZ, 0xc0, !PT ;  /* 0x0000038021207812 */ /* 0x000fe400078ec0ff */
[----:B------:R-:W-:-:S02]  /*209b0*/  LOP3.LUT R36, R37, 0x380, RZ, 0xc0, !PT ;  /* 0x0000038025247812 */ /* 0x000fc400078ec0ff */
[----:B------:R-:W-:Y:S02]  /*209c0*/  LOP3.LUT R40, R41, 0x380, RZ, 0xc0, !PT ;  /* 0x0000038029287812 */ /* 0x000fe400078ec0ff */
[----:B------:R-:W-:Y:S02]  /*209d0*/  LOP3.LUT R44, R45, 0x380, RZ, 0xc0, !PT ;  /* 0x000003802d2c7812 */ /* 0x000fe400078ec0ff */
[----:B------:R-:W-:Y:S02]  /*209e0*/  SHF.R.U64 R48, R48, 0x3, RZ ;  /* 0x0000000330307819 */ /* 0x000fe400000012ff */
[----:B------:R-:W-:Y:S02]  /*209f0*/  SHF.R.U64 R28, R28, 0x3, RZ ;  /* 0x000000031c1c7819 */ /* 0x000fe400000012ff */
[----:B------:R-:W-:Y:S02]  /*20a00*/  SHF.R.U64 R32, R32, 0x3, RZ ;  /* 0x0000000320207819 */ /* 0x000fe400000012ff */
[----:B------:R-:W-:-:S02]  /*20a10*/  SHF.R.U64 R36, R36, 0x3, RZ ;  /* 0x0000000324247819 */ /* 0x000fc400000012ff */
[----:B------:R-:W-:Y:S02]  /*20a20*/  SHF.R.U64 R40, R40, 0x3, RZ ;  /* 0x0000000328287819 */ /* 0x000fe400000012ff */
        /* <DEDUP_REMOVED lines=13> */
[----:B------:R-:W-:-:S02]  /*20b00*/  IADD3 R5, P1, R2, 0xf000, RZ ;  /* 0x0000f00002057810 */ /* 0x000fc40007f3e0ff */
[C---:B------:R-:W-:Y:S01]  /*20b10*/  LOP3.LUT R7, R2.reuse, 0x380, RZ, 0xc0, !PT ;  /* 0x0000038002077812 */ /* 0x040fe200078ec0ff */
[----:B------:R-:W-:Y:S01]  /*20b20*/  UIMAD UR9, UR4, UR13, UR9 ;  /* 0x0000000d040972a4 */ /* 0x000fe2000f8e0209 */
[C---:B------:R-:W-:Y:S01]  /*20b30*/  IADD3 R53, P0, R2.reuse, 0xa000, RZ ;  /* 0x0000a00002357810 */ /* 0x040fe20007f1e0ff */
[----:B------:R-:W-:Y:S01]  /*20b40*/  IMAD.X R73, RZ, RZ, R3, P1 ;  /* 0x000000ffff497224 */ /* 0x000fe200008e0603 */
[C---:B------:R-:W-:Y:S01]  /*20b50*/  IADD3 R57, P6, R2.reuse, 0xb000, RZ ;  /* 0x0000b00002397810 */ /* 0x040fe20007fde0ff */
[----:B------:R-:W-:Y:S01]  /*20b60*/  ULDC.64 UR12, c[0x0][0xbe8] ;  /* 0x0002fa00000c7ab9 */ /* 0x000fe20000000a00 */
[C---:B------:R-:W-:Y:S01]  /*20b70*/  IADD3 R61, P5, R2.reuse, 0xc000, RZ ;  /* 0x0000c000023d7810 */ /* 0x040fe20007fbe0ff */
[----:B------:R-:W5:Y:S01]  /*20b80*/  LD.E.128 R28, desc[UR40][R28.64] ;  /* 0x000000281c1c7980 */ /* 0x000f62000c101d00 */
[C---:B------:R-:W-:Y:S02]  /*20b90*/  IADD3 R65, P4, R2.reuse, 0xd000, RZ ;  /* 0x0000d00002417810 */ /* 0x040fe40007f9e0ff */
[----:B------:R-:W-:Y:S01]  /*20ba0*/  IADD3 R69, P3, R2, 0xe000, RZ ;  /* 0x0000e00002457810 */ /* 0x000fe20007f7e0ff */
[----:B------:R-:W5:Y:S01]  /*20bb0*/  LD.E.128 R32, desc[UR40][R32.64] ;  /* 0x0000002820207980 */ /* 0x000f62000c101d00 */
[----:B------:R-:W-:-:S02]  /*20bc0*/  LOP3.LUT R4, R5, 0x380, RZ, 0xc0, !PT ;  /* 0x0000038005047812 */ /* 0x000fc400078ec0ff */
[----:B------:R-:W-:Y:S01]  /*20bd0*/  LOP3.LUT R52, R53, 0x380, RZ, 0xc0, !PT ;  /* 0x0000038035347812 */ /* 0x000fe200078ec0ff */
[----:B------:R-:W5:Y:S01]  /*20be0*/  LD.E.128 R36, desc[UR40][R36.64] ;  /* 0x0000002824247980 */ /* 0x000f62000c101d00 */
[----:B------:R-:W-:Y:S02]  /*20bf0*/  LOP3.LUT R56, R57, 0x380, RZ, 0xc0, !PT ;  /* 0x0000038039387812 */ /* 0x000fe400078ec0ff */
[----:B------:R-:W-:Y:S01]  /*20c00*/  LOP3.LUT R60, R61, 0x380, RZ, 0xc0, !PT ;  /* 0x000003803d3c7812 */ /* 0x000fe200078ec0ff */
[----:B------:R-:W5:Y:S01]  /*20c10*/  LD.E.128 R40, desc[UR40][R40.64] ;  /* 0x0000002828287980 */ /* 0x000f62000c101d00 */
[----:B------:R-:W-:Y:S02]  /*20c20*/  LOP3.LUT R64, R65, 0x380, RZ, 0xc0, !PT ;  /* 0x0000038041407812 */ /* 0x000fe400078ec0ff */
[----:B------:R-:W-:Y:S01]  /*20c30*/  LOP3.LUT R68, R69, 0x380, RZ, 0xc0, !PT ;  /* 0x0000038045447812 */ /* 0x000fe200078ec0ff */
[----:B------:R-:W5:Y:S01]  /*20c40*/  LD.E.128 R44, desc[UR40][R44.64] ;  /* 0x000000282c2c7980 */ /* 0x000f62000c101d00 */
[----:B------:R-:W-:-:S02]  /*20c50*/  SHF.R.U64 R7, R7, 0x3, RZ ;  /* 0x0000000307077819 */ /* 0x000fc400000012ff */
[----:B------:R-:W-:Y:S01]  /*20c60*/  SHF.R.U64 R4, R4, 0x3, RZ ;  /* 0x0000000304047819 */ /* 0x000fe200000012ff */
[----:B------:R-:W5:Y:S01]  /*20c70*/  LD.E.128 R48, desc[UR40][R48.64] ;  /* 0x0000002830307980 */ /* 0x000f62000c101d00 */
[----:B------:R-:W-:Y:S02]  /*20c80*/  SHF.R.U64 R52, R52, 0x3, RZ ;  /* 0x0000000334347819 */ /* 0x000fe400000012ff */
[----:B------:R-:W-:Y:S02]  /*20c90*/  SHF.R.U64 R56, R56, 0x3, RZ ;  /* 0x0000000338387819 */ /* 0x000fe400000012ff */
[----:B------:R-:W-:Y:S02]  /*20ca0*/  SHF.R.U64 R60, R60, 0x3, RZ ;  /* 0x000000033c3c7819 */ /* 0x000fe400000012ff */
[----:B------:R-:W-:Y:S02]  /*20cb0*/  SHF.R.U64 R64, R64, 0x3, RZ ;  /* 0x0000000340407819 */ /* 0x000fe400000012ff */
[----:B------:R-:W-:-:S02]  /*20cc0*/  SHF.R.U64 R68, R68, 0x3, RZ ;  /* 0x0000000344447819 */ /* 0x000fc400000012ff */
        /* <DEDUP_REMOVED lines=12> */
[----:B------:R-:W-:Y:S01]  /*20d90*/  UIADD3 UR11, UR11, UR9, URZ ;  /* 0x000000090b0b7290 */ /* 0x000fe2000fffe03f */
[----:B------:R1:W5:Y:S01]  /*20da0*/  LD.E.128 R4, desc[UR40][R2.64] ;  /* 0x0000002802047980 */ /* 0x000362000c101d00 */
[----:B------:R-:W-:-:S03]  /*20db0*/  USHF.R.S32.HI UR4, URZ, 0x1f, UR8 ;  /* 0x0000001f3f047899 */ /* 0x000fc60008011408 */
[----:B------:R-:W5:Y:S04]  /*20dc0*/  LD.E.128 R52, desc[UR40][R52.64] ;  /* 0x0000002834347980 */ /* 0x000f68000c101d00 */
[----:B------:R-:W5:Y:S01]  /*20dd0*/  LD.E.128 R56, desc[UR40][R56.64] ;  /* 0x0000002838387980 */ /* 0x000f62000c101d00 */
[----:B-1----:R-:W1:Y:S01]  /*20de0*/  @P2 LDC R3, c[0x0][0xcec] ;  /* 0x00033b00ff032b82 */ /* 0x002e620000000800 */
[----:B------:R-:W-:Y:S01]  /*20df0*/  IMAD R2, R224, 0x20, R222 ;  /* 0x00000020e0027824 */ /* 0x000fe200078e02de */
[----:B------:R-:W-:Y:S01]  /*20e00*/  UIMAD.WIDE.U32 UR10, UR37, UR12, UR10 ;  /* 0x0000000c250a72a5 */ /* 0x000fe2000f8e000a */
[----:B------:R-:W5:Y:S02]  /*20e10*/  LD.E.128 R60, desc[UR40][R60.64] ;  /* 0x000000283c3c7980 */ /* 0x000f64000c101d00 */
[----:B------:R-:W-:Y:S01]  /*20e20*/  VIADD R78, R2, UR39 ;  /* 0x00000027024e7c36 */ /* 0x000fe20008000000 */
[----:B------:R-:W-:Y:S01]  /*20e30*/  UIMAD UR11, UR37, UR13, UR11 ;  /* 0x0000000d250b72a4 */ /* 0x000fe2000f8e020b */
[----:B------:R-:W5:Y:S02]  /*20e40*/  LD.E.128 R64, desc[UR40][R64.64] ;  /* 0x0000002840407980 */ /* 0x000f64000c101d00 */
[----:B------:R-:W-:-:S02]  /*20e50*/  ULDC.64 UR12, c[0x0][0xbf0] ;  /* 0x0002fc00000c7ab9 */ /* 0x000fc40000000a00 */
[----:B------:R-:W-:Y:S01]  /*20e60*/  UIMAD UR4, UR4, UR12, URZ ;  /* 0x0000000c040472a4 */ /* 0x000fe2000f8e023f */
[----:B------:R-:W-:Y:S01]  /*20e70*/  IMAD.MOV.U32 R21, RZ, RZ, R78 ;  /* 0x000000ffff157224 */ /* 0x000fe200078e004e */
[----:B------:R-:W5:Y:S02]  /*20e80*/  LD.E.128 R68, desc[UR40][R68.64] ;  /* 0x0000002844447980 */ /* 0x000f64000c101d00 */
[----:B------:R-:W-:Y:S02]  /*20e90*/  UIMAD UR4, UR8, UR13, UR4 ;  /* 0x0000000d080472a4 */ /* 0x000fe4000f8e0204 */
[----:B------:R-:W-:Y:S01]  /*20ea0*/  UIMAD.WIDE.U32 UR8, UR8, UR12, UR10 ;  /* 0x0000000c080872a5 */ /* 0x000fe2000f8e000a */
[----:B------:R-:W5:Y:S02]  /*20eb0*/  LD.E.128 R72, desc[UR40][R72.64] ;  /* 0x0000002848487980 */ /* 0x000f64000c101d00 */
[----:B------:R-:W-:Y:S01]  /*20ec0*/  ULDC.64 UR10, c[0x0][0xbe0] ;  /* 0x0002f800000a7ab9 */ /* 0x000fe20000000a00 */
[----:B-1----:R-:W-:Y:S01]  /*20ed0*/  @P2 IMAD.HI.U32 R2, R78, R3, RZ ;  /* 0x000000034e022227 */ /* 0x002fe200078e00ff */
[----:B------:R-:W-:Y:S01]  /*20ee0*/  UIADD3 UR4, UR9, UR4, URZ ;  /* 0x0000000409047290 */ /* 0x000fe2000fffe03f */
[----:B------:R-:W-:Y:S01]  /*20ef0*/  @!PT LDS RZ, [RZ] ;  /* 0x00000000fffff984 */ /* 0x000fe20000000800 */
[----:B------:R-:W-:Y:S01]  /*20f00*/  @!PT LDS RZ, [RZ] ;  /* 0x00000000fffff984 */ /* 0x000fe20000000800 */
[----:B------:R-:W-:Y:S01]  /*20f10*/  @!PT LDS RZ, [RZ] ;  /* 0x00000000fffff984 */ /* 0x000fe20000000800 */
[----:B------:R-:W-:Y:S01]  /*20f20*/  @!PT LDS RZ, [RZ] ;  /* 0x00000000fffff984 */ /* 0x000fe20000000800 */
[----:B------:R1:W-:Y:S06]  /*20f30*/  MEMBAR.ALL.CTA ;  /* 0x0000000000007992 */ /* 0x0003ec0000008000 */
[----:B-1----:R-:W1:Y:S01]  /*20f40*/  FENCE.VIEW.ASYNC.S ;  /* 0x00000000000073c6 */ /* 0x002e620000000000 */
[----:B0-----:R-:W-:-:S04]  /*20f50*/  @P2 SHF.R.U32.HI R21, RZ, R77, R2 ;  /* 0x0000004dff152219 */ /* 0x001fc80000011602 */
[--C-:B------:R-:W-:Y:S01]  /*20f60*/  SHF.R.S32.HI R20, RZ, 0x1f, R21.reuse ;  /* 0x0000001fff147819 */ /* 0x100fe20000011415 */
[----:B------:R-:W-:Y:S02]  /*20f70*/  IMAD.MOV R77, RZ, RZ, -R21 ;  /* 0x000000ffff4d7224 */ /* 0x000fe400078e0a15 */
[----:B------:R-:W-:Y:S02]  /*20f80*/  IMAD.U32 R3, RZ, RZ, UR9 ;  /* 0x00000009ff037e24 */ /* 0x000fe4000f8e00ff */
[----:B------:R-:W-:Y:S02]  /*20f90*/  IMAD R20, R20, UR10, RZ ;  /* 0x0000000a14147c24 */ /* 0x000fe4000f8e02ff */
[----:B------:R-:W-:Y:S02]  /*20fa0*/  IMAD R77, R76, R77, R78 ;  /* 0x0000004d4c4d7224 */ /* 0x000fe400078e024e */
[----:B------:R-:W-:Y:S01]  /*20fb0*/  IMAD.U32 R2, RZ, RZ, UR8 ;  /* 0x00000008ff027e24 */ /* 0x000fe2000f8e00ff */
[----:B------:R-:W-:Y:S01]  /*20fc0*/  ULDC.64 UR8, c[0x0][0xbd8] ;  /* 0x0002f60000087ab9 */ /* 0x000fe20000000a00 */
[----:B------:R-:W-:-:S02]  /*20fd0*/  IMAD.U32 R3, RZ, RZ, UR4 ;  /* 0x00000004ff037e24 */ /* 0x000fc4000f8e00ff */
[C---:B------:R-:W-:Y:S01]  /*20fe0*/  IMAD R79, R21.reuse, UR11, R20 ;  /* 0x0000000b154f7c24 */ /* 0x040fe2000f8e0214 */
[----:B------:R-:W-:Y:S01]  /*20ff0*/  SHF.R.S32.HI R20, RZ, 0x1f, R77 ;  /* 0x0000001fff147819 */ /* 0x000fe2000001144d */
[----:B------:R-:W-:-:S04]  /*21000*/  IMAD.WIDE.U32 R2, R21, UR10, R2 ;  /* 0x0000000a15027c25 */ /* 0x000fc8000f8e0002 */
[----:B------:R-:W-:Y:S02]  /*21010*/  IMAD.IADD R3, R3, 0x1, R79 ;  /* 0x0000000103037824 */ /* 0x000fe400078e024f */
[----:B------:R-:W-:Y:S02]  /*21020*/  IMAD R20, R20, UR8, RZ ;  /* 0x0000000814147c24 */ /* 0x000fe4000f8e02ff */
[----:B------:R-:W-:Y:S02]  /*21030*/  VIADD R83, R222, UR39 ;  /* 0x00000027de537c36 */ /* 0x000fe40008000000 */
[C---:B------:R-:W-:Y:S02]  /*21040*/  IMAD R79, R77.reuse, UR9, R20 ;  /* 0x000000094d4f7c24 */ /* 0x040fe4000f8e0214 */
[----:B------:R-:W-:Y:S01]  /*21050*/  IMAD.WIDE.U32 R2, R77, UR8, R2 ;  /* 0x000000084d027c25 */ /* 0x000fe2000f8e0002 */
[----:B------:R-:W-:Y:S01]  /*21060*/  ISETP.GE.AND P2, PT, R83, R80, PT ;  /* 0x000000505300720c */ /* 0x000fe20003f46270 */
[----:B------:R-:W-:-:S02]  /*21070*/  ULDC.64 UR8, c[0x0][0xb80] ;  /* 0x0002e00000087ab9 */ /* 0x000fc40000000a00 */
[----:B------:R-:W-:Y:S01]  /*21080*/  VIADD R0, R0, 0x32420 ;  /* 0x0003242000007836 */ /* 0x000fe20000000000 */
[C---:B------:R-:W-:Y:S01]  /*21090*/  LEA R81, P3, R2.reuse, UR8, 0x1 ;  /* 0x0000000802517c11 */ /* 0x040fe2000f8608ff */
[----:B------:R-:W-:Y:S02]  /*210a0*/  IMAD.IADD R3, R3, 0x1, R79 ;  /* 0x0000000103037824 */ /* 0x000fe400078e024f */
[----:B------:R-:W-:Y:S01]  /*210b0*/  VIADD R21, R83, 0x20 ;  /* 0x0000002053157836 */ /* 0x000fe20000000000 */
[----:B------:R-:W-:Y:S02]  /*210c0*/  PRMT R0, RZ, 0x654, R0 ;  /* 0x00000654ff007816 */ /* 0x000fe40000000000 */
[----:B------:R-:W-:Y:S02]  /*210d0*/  LEA.HI.X R82, R2, UR9, R3, 0x1, P3 ;  /* 0x0000000902527c11 */ /* 0x000fe400098f0c03 */
[-C--:B------:R-:W-:Y:S01]  /*210e0*/  ISETP.GE.AND P1, PT, R21, R80.reuse, PT ;  /* 0x000000501500720c */ /* 0x080fe20003f26270 */
[----:B------:R-:W-:Y:S01]  /*210f0*/  VIADD R21, R83, 0x40 ;  /* 0x0000004053157836 */ /* 0x000fe20000000000 */
[----:B-1----:R0:W-:Y:S01]  /*21100*/  SYNCS.ARRIVE.TRANS64.RED.A1T0 RZ, [R0+URZ], RZ ;  /* 0x000000ff00ff79a7 */ /* 0x0021e2000810043f */
[----:B------:R1:W2:Y:S01]  /*21110*/  SHFL.IDX PT, R78, R81, RZ, 0x181f ;  /* 0x00181fff514e7589 */ /* 0x0002a200000e0000 */
[----:B------:R-:W-:Y:S02]  /*21120*/  BSSY B1, `(.L_x_3310) ;  /* 0x0000015000017945 */ /* 0x000fe40003800000 */
[----:B------:R-:W-:Y:S01]  /*21130*/  ISETP.GE.AND P0, PT, R21, R80, PT ;  /* 0x000000501500720c */ /* 0x000fe20003f06270 */
[----:B0-----:R1:W0:Y:S01]  /*21140*/  SHFL.IDX PT, R0, R82, RZ, 0x181f ;  /* 0x00181fff52007589 */ /* 0x00122200000e0000 */
[----:B------:R-:W-:Y:S11]  /*21150*/  @P2 BRA `(.L_x_3311) ;  /* 0x0000000000442947 */ /* 0x000ff60003800000 */
[----:B------:R-:W-:Y:S02]  /*21160*/  ULDC UR4, c[0x0][0xbc8] ;  /* 0x0002f20000047ab9 */ /* 0x000fe40000000800 */
[----:B------:R-:W-:Y:S02]  /*21170*/  ISETP.GE.AND P5, PT, R18, UR4, PT ;  /* 0x0000000412007c0c */ /* 0x000fe4000bfa6270 */
[----:B------:R-:W-:Y:S02]  /*21180*/  ISETP.GE.AND P4, PT, R176, UR4, PT ;  /* 0x00000004b0007c0c */ /* 0x000fe4000bf86270 */
[----:B------:R-:W-:Y:S02]  /*21190*/  ISETP.GE.AND P3, PT, R19, UR4, PT ;  /* 0x0000000413007c0c */ /* 0x000fe4000bf66270 */
[----:B------:R-:W-:-:S07]  /*211a0*/  ISETP.GE.AND P2, PT, R177, UR4, PT ;  /* 0x00000004b1007c0c */ /* 0x000fce000bf46270 */
[----:B--2---:R-:W-:-:S04]  /*211b0*/  @!P5 LEA R2, P6, R18, R78, 0x1 ;  /* 0x0000004e1202d211 */ /* 0x004fc800078c08ff */
[----:B0-----:R-:W-:Y:S02]  /*211c0*/  @!P5 LEA.HI.X R3, R18, R0, R183, 0x1, P6 ;  /* 0x000000001203d211 */ /* 0x001fe400030f0cb7 */
        /* <DEDUP_REMOVED lines=10> */
.L_x_3311:
[----:B------:R-:W-:Y:S05]  /*21270*/  BSYNC B1 ;  /* 0x0000000000017941 */ /* 0x000fea0003800000 */
.L_x_3310:
[----:B0-----:R0:W4:Y:S01]  /*21280*/  SHFL.IDX PT, R0, R82, 0x1, 0x181f ;  /* 0x00381f0052007f89 */ /* 0x00112200000e0000 */
[----:B------:R-:W-:Y:S03]  /*21290*/  BSSY B1, `(.L_x_3312) ;  /* 0x0000014000017945 */ /* 0x000fe60003800000 */
[----:B---3--:R0:W3:Y:S01]  /*212a0*/  SHFL.IDX PT, R20, R81, 0x1, 0x181f ;  /* 0x00381f0051147f89 */ /* 0x0080e200000e0000 */
[----:B------:R-:W-:Y:S05]  /*212b0*/  @P1 BRA `(.L_x_3313) ;  /* 0x0000000000441947 */ /* 0x000fea0003800000 */
[----:B------:R-:W-:Y:S02]  /*212c0*/  ULDC UR4, c[0x0][0xbc8] ;  /* 0x0002f20000047ab9 */ /* 0x000fe40000000800 */
[----:B------:R-:W-:Y:S02]  /*212d0*/  ISETP.GE.AND P4, PT, R18, UR4, PT ;  /* 0x0000000412007c0c */ /* 0x000fe4000bf86270 */
[----:B------:R-:W-:Y:S02]  /*212e0*/  ISETP.GE.AND P3, PT, R176, UR4, PT ;  /* 0x00000004b0007c0c */ /* 0x000fe4000bf66270 */
[----:B------:R-:W-:Y:S02]  /*212f0*/  ISETP.GE.AND P2, PT, R19, UR4, PT ;  /* 0x0000000413007c0c */ /* 0x000fe4000bf46270 */
[----:B------:R-:W-:-:S07]  /*21300*/  ISETP.GE.AND P1, PT, R177, UR4, PT ;  /* 0x00000004b1007c0c */ /* 0x000fce000bf26270 */
[-C--:B---3--:R-:W-:Y:S02]  /*21310*/  @!P4 LEA R2, P6, R18, R20.reuse, 0x1 ;  /* 0x000000141202c211 */ /* 0x088fe400078c08ff */
[----:B-----5:R-:W-:Y:S02]  /*21320*/  @!P3 LEA R4, P5, R176, R20, 0x1 ;  /* 0x00000014b004b211 */ /* 0x020fe400078a08ff */
[----:B----4-:R-:W-:Y:S02]  /*21330*/  @!P4 LEA.HI.X R3, R18, R0, R183, 0x1, P6 ;  /* 0x000000001203c211 */ /* 0x010fe400030f0cb7 */
        /* <DEDUP_REMOVED lines=9> */
.L_x_3313:
[----:B------:R-:W-:Y:S05]  /*213d0*/  BSYNC B1 ;  /* 0x0000000000017941 */ /* 0x000fea0003800000 */
.L_x_3312:
[----:B----4-:R4:W0:Y:S01]  /*213e0*/  SHFL.IDX PT, R0, R82, 0x2, 0x181f ;  /* 0x00581f0052007f89 */ /* 0x01082200000e0000 */
[----:B------:R-:W-:Y:S03]  /*213f0*/  BSSY B1, `(.L_x_3314) ;  /* 0x0000014000017945 */ /* 0x000fe60003800000 */
[----:B---3-5:R4:W3:Y:S01]  /*21400*/  SHFL.IDX PT, R8, R81, 0x2, 0x181f ;  /* 0x00581f0051087f89 */ /* 0x0288e200000e0000 */
[----:B------:R-:W-:Y:S05]  /*21410*/  @P0 BRA `(.L_x_3315) ;  /* 0x0000000000440947 */ /* 0x000fea0003800000 */
[----:B------:R-:W-:Y:S02]  /*21420*/  ULDC UR4, c[0x0][0xbc8] ;  /* 0x0002f20000047ab9 */ /* 0x000fe40000000800 */
[----:B------:R-:W-:Y:S02]  /*21430*/  ISETP.GE.AND P3, PT, R18, UR4, PT ;  /* 0x0000000412007c0c */ /* 0x000fe4000bf66270 */
[----:B------:R-:W-:Y:S02]  /*21440*/  ISETP.GE.AND P2, PT, R176, UR4, PT ;  /* 0x00000004b0007c0c */ /* 0x000fe4000bf46270 */
[----:B------:R-:W-:Y:S02]  /*21450*/  ISETP.GE.AND P1, PT, R19, UR4, PT ;  /* 0x0000000413007c0c */ /* 0x000fe4000bf26270 */
[----:B------:R-:W-:-:S07]  /*21460*/  ISETP.GE.AND P0, PT, R177, UR4, PT ;  /* 0x00000004b1007c0c */ /* 0x000fce000bf06270 */
[-C--:B---3--:R-:W-:Y:S02]  /*21470*/  @!P3 LEA R2, P6, R18, R8.reuse, 0x1 ;  /* 0x000000081202b211 */ /* 0x088fe400078c08ff */
        /* <DEDUP_REMOVED lines=11> */
.L_x_3315:
[----:B------:R-:W-:Y:S05]  /*21530*/  BSYNC B1 ;  /* 0x0000000000017941 */ /* 0x000fea0003800000 */
.L_x_3314:
[----:B0-----:R-:W-:Y:S01]  /*21540*/  VIADD R3, R83, 0x60 ;  /* 0x0000006053037836 */ /* 0x001fe20000000000 */
[----:B-1--4-:R-:W0:Y:S04]  /*21550*/  SHFL.IDX PT, R82, R82, 0x3, 0x181f ;  /* 0x00781f0052527f89 */ /* 0x012e2800000e0000 */
[----:B------:R-:W-:Y:S01]  /*21560*/  ISETP.GE.AND P0, PT, R3, R80, PT ;  /* 0x000000500300720c */ /* 0x000fe20003f06270 */
[----:B------:R-:W1:-:S12]  /*21570*/  SHFL.IDX PT, R81, R81, 0x3, 0x181f ;  /* 0x00781f0051517f89 */ /* 0x000e5800000e0000 */
[----:B------:R-:W-:Y:S05]  /*21580*/  @P0 BRA `(.L_x_3316) ;  /* 0x0000002800240947 */ /* 0x000fea0003800000 */
[----:B------:R-:W-:Y:S02]  /*21590*/  ULDC UR4, c[0x0][0xbc8] ;  /* 0x0002f20000047ab9 */ /* 0x000fe40000000800 */
[----:B------:R-:W-:Y:S02]  /*215a0*/  ISETP.GE.AND P3, PT, R18, UR4, PT ;  /* 0x0000000412007c0c */ /* 0x000fe4000bf66270 */
[----:B------:R-:W-:Y:S02]  /*215b0*/  ISETP.GE.AND P4, PT, R176, UR4, PT ;  /* 0x00000004b0007c0c */ /* 0x000fe4000bf86270 */
[----:B------:R-:W-:-:S09]  /*215c0*/  ISETP.GE.AND P5, PT, R19, UR4, PT ;  /* 0x0000000413007c0c */ /* 0x000fd2000bfa6270 */
[-C--:B-1----:R-:W-:Y:S02]  /*215d0*/  @!P3 LEA R2, P0, R18, R81.reuse, 0x1 ;  /* 0x000000511202b211 */ /* 0x082fe400078008ff */
[-C--:B------:R-:W-:Y:S02]  /*215e0*/  @!P4 LEA R4, P1, R176, R81.reuse, 0x1 ;  /* 0x00000051b004c211 */ /* 0x080fe400078208ff */
[C---:B------:R-:W-:Y:S02]  /*215f0*/  @!P5 LEA R6, P2, R19.reuse, R81, 0x1 ;  /* 0x000000511306d211 */ /* 0x040fe400078408ff */
        /* <DEDUP_REMOVED lines=12> */
.L_x_3309:
[----:B------:R0:W5:Y:S01]  /*216c0*/  LDL R43, [R1+0x4b4] ;  /* 0x0004b400012b7983 */ /* 0x0001620000100800 */
[----:B------:R-:W-:Y:S01]  /*216d0*/  ULDC.64 UR12, c[0x0][0xc08] ;  /* 0x00030200000c7ab9 */ /* 0x000fe20000000a00 */
[----:B------:R-:W1:Y:S02]  /*216e0*/  @P2 LDC R2, c[0x0][0xcec] ;  /* 0x00033b00ff022b82 */ /* 0x000e640000000800 */
[----:B------:R0:W5:Y:S04]  /*216f0*/  LDL R42, [R1+0x4b0] ;  /* 0x0004b000012a7983 */ /* 0x0001680000100800 */
        /* <DEDUP_REMOVED lines=17> */
[----:B------:R0:W5:Y:S01]  /*21810*/  LDL R24, [R1+0x464] ;  /* 0x0004640001187983 */ /* 0x0001620000100800 */
[----:B------:R-:W-:Y:S01]  /*21820*/  UIMAD UR9, UR14, UR12, URZ ;  /* 0x0000000c0e0972a4 */ /* 0x000fe2000f8e023f */
[----:B------:R-:W2:Y:S01]  /*21830*/  @P2 LDC R3, c[0x0][0xcf0] ;  /* 0x00033c00ff032b82 */ /* 0x000ea20000000800 */
[----:B------:R-:W-:Y:S01]  /*21840*/  UIMAD.WIDE.U32 UR10, UR4, UR12, URZ ;  /* 0x0000000c040a72a5 */ /* 0x000fe2000f8e003f */
[----:B-1----:R-:W-:Y:S01]  /*21850*/  @P2 IMAD.HI.U32 R2, R11, R2, RZ ;  /* 0x000000020b022227 */ /* 0x002fe200078e00ff */
[----:B------:R-:W-:Y:S01]  /*21860*/  UIMAD UR9, UR4, UR13, UR9 ;  /* 0x0000000d040972a4 */ /* 0x000fe2000f8e0209 */
[----:B------:R-:W-:Y:S01]  /*21870*/  ISETP.GE.AND P0, PT, R15, R80, PT ;  /* 0x000000500f00720c */ /* 0x000fe20003f06270 */
[----:B------:R-:W-:Y:S01]  /*21880*/  USHF.R.S32.HI UR4, URZ, 0x1f, UR8 ;  /* 0x0000001f3f047899 */ /* 0x000fe20008011408 */
[----:B------:R-:W-:Y:S01]  /*21890*/  IMAD.MOV.U32 R5, RZ, RZ, R11 ;  /* 0x000000ffff057224 */ /* 0x000fe200078e000b */
[----:B------:R-:W-:Y:S01]  /*218a0*/  UIADD3 UR11, UR11, UR9, URZ ;  /* 0x000000090b0b7290 */ /* 0x000fe2000fffe03f */
[----:B------:R-:W-:Y:S01]  /*218b0*/  BSSY B1, `(.L_x_3317) ;  /* 0x00000c7000017945 */ /* 0x000fe20003800000 */
[----:B------:R-:W-:-:S02]  /*218c0*/  ULDC.64 UR12, c[0x0][0xc38] ;  /* 0x00030e00000c7ab9 */ /* 0x000fc40000000a00 */
[----:B------:R-:W-:-:S04]  /*218d0*/  UIMAD.WIDE.U32 UR10, UR37, UR12, UR10 ;  /* 0x0000000c250a72a5 */ /* 0x000fc8000f8e000a */
[----:B------:R-:W-:-:S03]  /*218e0*/  UIMAD UR11, UR37, UR13, UR11 ;  /* 0x0000000d250b72a4 */ /* 0x000fc6000f8e020b */
[----:B------:R-:W-:Y:S02]  /*218f0*/  ULDC.64 UR12, c[0x0][0xc40] ;  /* 0x00031000000c7ab9 */ /* 0x000fe40000000a00 */
[----:B------:R-:W-:-:S04]  /*21900*/  UIMAD UR4, UR4, UR12, URZ ;  /* 0x0000000c040472a4 */ /* 0x000fc8000f8e023f */
[----:B------:R-:W-:Y:S01]  /*21910*/  UIMAD UR4, UR8, UR13, UR4 ;  /* 0x0000000d080472a4 */ /* 0x000fe2000f8e0204 */
[----:B--2---:R-:W-:Y:S01]  /*21920*/  @P2 SHF.R.U32.HI R5, RZ, R3, R2 ;  /* 0x00000003ff052219 */ /* 0x004fe20000011602 */
[----:B------:R-:W-:-:S03]  /*21930*/  UIMAD.WIDE.U32 UR8, UR8, UR12, UR10 ;  /* 0x0000000c080872a5 */ /* 0x000fc6000f8e000a */
[----:B------:R-:W-:Y:S01]  /*21940*/  ULDC.64 UR10, c[0x0][0xc48] ;  /* 0x00031200000a7ab9 */ /* 0x000fe20000000a00 */
[----:B------:R-:W-:Y:S01]  /*21950*/  UIADD3 UR9, UR9, UR4, URZ ;  /* 0x0000000409097290 */ /* 0x000fe2000fffe03f */
[--C-:B------:R-:W-:Y:S01]  /*21960*/  SHF.R.S32.HI R2, RZ, 0x1f, R5.reuse ;  /* 0x0000001fff027819 */ /* 0x100fe20000011405 */
[----:B------:R-:W-:Y:S02]  /*21970*/  IMAD.MOV R7, RZ, RZ, -R5 ;  /* 0x000000ffff077224 */ /* 0x000fe400078e0a05 */
[----:B------:R-:W-:Y:S02]  /*21980*/  UIMAD.WIDE.U32 UR8, UR43, UR10, UR8 ;  /* 0x0000000a2b0872a5 */ /* 0x000fe4000f8e0008 */
[----:B------:R-:W-:Y:S02]  /*21990*/  IMAD R7, R76, R7, R11 ;  /* 0x000000074c077224 */ /* 0x000fe400078e020b */
[----:B------:R-:W-:Y:S02]  /*219a0*/  UIMAD UR43, UR43, UR11, UR9 ;  /* 0x0000000b2b2b72a4 */ /* 0x000fe4000f8e0209 */
[----:B------:R-:W-:Y:S01]  /*219b0*/  IMAD.U32 R3, RZ, RZ, UR9 ;  /* 0x00000009ff037e24 */ /* 0x000fe2000f8e00ff */
[----:B------:R-:W-:-:S02]  /*219c0*/  ULDC.64 UR10, c[0x0][0xc30] ;  /* 0x00030c00000a7ab9 */ /* 0x000fc40000000a00 */
[----:B------:R-:W-:Y:S02]  /*219d0*/  IMAD R4, R2, UR10, RZ ;  /* 0x0000000a02047c24 */ /* 0x000fe4000f8e02ff */
[----:B------:R-:W-:Y:S01]  /*219e0*/  IMAD.U32 R2, RZ, RZ, UR8 ;  /* 0x00000008ff027e24 */ /* 0x000fe2000f8e00ff */
[----:B------:R-:W-:Y:S01]  /*219f0*/  ULDC.64 UR8, c[0x0][0xc28] ;  /* 0x00030a0000087ab9 */ /* 0x000fe20000000a00 */
[----:B------:R-:W-:Y:S02]  /*21a00*/  IMAD.U32 R3, RZ, RZ, UR43 ;  /* 0x0000002bff037e24 */ /* 0x000fe4000f8e00ff */
[C---:B------:R-:W-:Y:S01]  /*21a10*/  IMAD R9, R5.reuse, UR11, R4 ;  /* 0x0000000b05097c24 */ /* 0x040fe2000f8e0204 */
[----:B------:R-:W-:Y:S01]  /*21a20*/  SHF.R.S32.HI R4, RZ, 0x1f, R7 ;  /* 0x0000001fff047819 */ /* 0x000fe20000011407 */
[----:B------:R-:W-:-:S04]  /*21a30*/  IMAD.WIDE.U32 R2, R5, UR10, R2 ;  /* 0x0000000a05027c25 */ /* 0x000fc8000f8e0002 */
[----:B------:R-:W-:Y:S02]  /*21a40*/  IMAD R4, R4, UR8, RZ ;  /* 0x0000000804047c24 */ /* 0x000fe4000f8e02ff */
[----:B------:R-:W-:Y:S02]  /*21a50*/  IMAD.IADD R3, R3, 0x1, R9 ;  /* 0x0000000103037824 */ /* 0x000fe400078e0209 */
[C---:B------:R-:W-:Y:S02]  /*21a60*/  IMAD R5, R7.reuse, UR9, R4 ;  /* 0x0000000907057c24 */ /* 0x040fe4000f8e0204 */
[----:B------:R-:W-:Y:S01]  /*21a70*/  IMAD.WIDE.U32 R2, R7, UR8, R2 ;  /* 0x0000000807027c25 */ /* 0x000fe2000f8e0002 */
[----:B------:R-:W-:-:S03]  /*21a80*/  ULDC.64 UR8, c[0x0][0xc00] ;  /* 0x0003000000087ab9 */ /* 0x000fc60000000a00 */
[----:B------:R-:W-:Y:S01]  /*21a90*/  VIADD R4, R0, 0x32420 ;  /* 0x0003242000047836 */ /* 0x000fe20000000000 */
[----:B------:R-:W-:Y:S01]  /*21aa0*/  LEA R0, P1, R2, UR8, 0x2 ;  /* 0x0000000802007c11 */ /* 0x000fe2000f8210ff */
[----:B------:R-:W-:-:S03]  /*21ab0*/  IMAD.IADD R3, R3, 0x1, R5 ;  /* 0x0000000103037824 */ /* 0x000fc600078e0205 */
[----:B------:R-:W-:Y:S01]  /*21ac0*/  PRMT R4, RZ, 0x654, R4 ;  /* 0x00000654ff047816 */ /* 0x000fe20000000004 */
[----:B------:R0:W1:Y:S01]  /*21ad0*/  SHFL.IDX PT, R8, R0, RZ, 0x1c1f ;  /* 0x001c1fff00087589 */ /* 0x00006200000e0000 */
[----:B------:R-:W-:Y:S02]  /*21ae0*/  LEA.HI.X R20, R2, UR9, R3, 0x2, P1 ;  /* 0x0000000902147c11 */ /* 0x000fe400088f1403 */
[----:B------:R0:W-:Y:S03]  /*21af0*/  SYNCS.ARRIVE.TRANS64.RED.A1T0 RZ, [R4+URZ], RZ ;  /* 0x000000ff04ff79a7 */ /* 0x0001e6000810043f */
[----:B------:R0:W2:Y:S01]  /*21b00*/  SHFL.IDX PT, R9, R20, RZ, 0x1c1f ;  /* 0x001c1fff14097589 */ /* 0x0000a200000e0000 */
[----:B------:R-:W-:Y:S05]  /*21b10*/  @P0 BRA `(.L_x_3318) ;  /* 0x0000000800800947 */ /* 0x000fea0003800000 */
[----:B------:R-:W-:Y:S02]  /*21b20*/  ULDC UR4, c[0x0][0xbc8] ;  /* 0x0002f20000047ab9 */ /* 0x000fe40000000800 */
[----:B------:R-:W-:-:S13]  /*21b30*/  ISETP.GE.AND P0, PT, R179, UR4, PT ;  /* 0x00000004b3007c0c */ /* 0x000fda000bf06270 */
[----:B------:R-:W3:Y:S01]  /*21b40*/  @!P0 LDL.64 R14, [R1+0x260] ;  /* 0x00026000010e8983 */ /* 0x000ee20000100a00 */
[----:B------:R-:W-:Y:S01]  /*21b50*/  ISETP.GE.AND P1, PT, R212, UR4, PT ;  /* 0x00000004d4007c0c */ /* 0x000fe2000bf26270 */
[----:B-12---:R-:W-:-:S05]  /*21b60*/  @!P0 IMAD.WIDE R2, R179, 0x4, R8 ;  /* 0x00000004b3028825 */ /* 0x006fca00078e0208 */
[----:B---3--:R1:W-:Y:S07]  /*21b70*/  @!P0 ST.E.64 desc[UR40][R2.64], R14 ;  /* 0x0000000e02008985 */ /* 0x0083ee000c101b28 */
[----:B0-----:R-:W2:Y:S01]  /*21b80*/  @!P1 LDL.64 R4, [R1+0x270] ;  /* 0x0002700001049983 */ /* 0x001ea20000100a00 */
[----:B------:R-:W-:Y:S02]  /*21b90*/  ISETP.GE.AND P0, PT, R211, UR4, PT ;  /* 0x00000004d3007c0c */ /* 0x000fe4000bf06270 */
[----:B------:R-:W-:-:S04]  /*21ba0*/  @!P1 LEA R10, P2, R212, R8, 0x2 ;  /* 0x00000008d40a9211 */ /* 0x000fc800078410ff */
[----:B-----5:R-:W-:-:S05]  /*21bb0*/  @!P1 LEA.HI.X R11, R212, R9, R43, 0x2, P2 ;  /* 0x00000009d40b9211 */ /* 0x020fca00010f142b */
[----:B--2---:R0:W-:Y:S04]  /*21bc0*/  @!P1 ST.E.64 desc[UR40][R10.64], R4 ;  /* 0x000000040a009985 */ /* 0x0041e8000c101b28 */
[----:B------:R-:W2:Y:S01]  /*21bd0*/  @!P0 LDL.64 R6, [R1+0x280] ;  /* 0x0002800001068983 */ /* 0x000ea20000100a00 */
[----:B------:R-:W-:Y:S02]  /*21be0*/  ISETP.GE.AND P1, PT, R210, UR4, PT ;  /* 0x00000004d2007c0c */ /* 0x000fe4000bf26270 */
[----:B------:R-:W-:-:S04]  /*21bf0*/  @!P0 LEA R12, P2, R211, R8, 0x2 ;  /* 0x00000008d30c8211 */ /* 0x000fc800078410ff */
[----:B------:R-:W-:-:S05]  /*21c00*/  @!P0 LEA.HI.X R13, R211, R9, R42, 0x2, P2 ;  /* 0x00000009d30d8211 */ /* 0x000fca00010f142a */
[----:B--2---:R2:W-:Y:S04]  /*21c10*/  @!P0 ST.E.64 desc[UR40][R12.64], R6 ;  /* 0x000000060c008985 */ /* 0x0045e8000c101b28 */
[----:B-1----:R-:W3:Y:S01]  /*21c20*/  @!P1 LDL.64 R2, [R1+0x290] ;  /* 0x0002900001029983 */ /* 0x002ee20000100a00 */
[----:B------:R-:W-:Y:S02]  /*21c30*/  ISETP.GE.AND P0, PT, R209, UR4, PT ;  /* 0x00000004d1007c0c */ /* 0x000fe4000bf06270 */
[----:B------:R-:W-:-:S04]  /*21c40*/  @!P1 LEA R14, P2, R210, R8, 0x2 ;  /* 0x00000008d20e9211 */ /* 0x000fc800078410ff */
[----:B------:R-:W-:-:S05]  /*21c50*/  @!P1 LEA.HI.X R15, R210, R9, R41, 0x2, P2 ;  /* 0x00000009d20f9211 */ /* 0x000fca00010f1429 */
[----:B---3--:R1:W-:Y:S04]  /*21c60*/  @!P1 ST.E.64 desc[UR40][R14.64], R2 ;  /* 0x000000020e009985 */ /* 0x0083e8000c101b28 */
[----:B0-----:R-:W3:Y:S01]  /*21c70*/  @!P0 LDL.64 R4, [R1+0x2a0] ;  /* 0x0002a00001048983 */ /* 0x001ee20000100a00 */
[----:B------:R-:W-:Y:S02]  /*21c80*/  ISETP.GE.AND P1, PT, R208, UR4, PT ;  /* 0x00000004d0007c0c */ /* 0x000fe4000bf26270 */
[----:B------:R-:W-:-:S04]  /*21c90*/  @!P0 LEA R10, P2, R209, R8, 0x2 ;  /* 0x00000008d10a8211 */ /* 0x000fc800078410ff */
[----:B------:R-:W-:-:S05]  /*21ca0*/  @!P0 LEA.HI.X R11, R209, R9, R40, 0x2, P2 ;  /* 0x00000009d10b8211 */ /* 0x000fca00010f1428 */
[----:B---3--:R0:W-:Y:S04]  /*21cb0*/  @!P0 ST.E.64 desc[UR40][R10.64], R4 ;  /* 0x000000040a008985 */ /* 0x0081e8000c101b28 */
[----:B--2---:R-:W2:Y:S01]  /*21cc0*/  @!P1 LDL.64 R6, [R1+0x2b0] ;  /* 0x0002b00001069983 */ /* 0x004ea20000100a00 */
        /* <DEDUP_REMOVED lines=124> */
[----:B-1----:R-:W2:Y:S01]  /*22490*/  @!P0 LDL.64 R2, [R1+0x440] ;  /* 0x0004400001028983 */ /* 0x002ea20000100a00 */
[----:B------:R-:W-:Y:S02]  /*224a0*/  ISETP.GE.AND P1, PT, R213, UR4, PT ;  /* 0x00000004d5007c0c */ /* 0x000fe4000bf26270 */
[----:B------:R-:W-:-:S04]  /*224b0*/  @!P0 LEA R14, P2, R214, R8, 0x2 ;  /* 0x00000008d60e8211 */ /* 0x000fc800078410ff */
[----:B------:R-:W-:-:S05]  /*224c0*/  @!P0 LEA.HI.X R15, R214, R9, R226, 0x2, P2 ;  /* 0x00000009d60f8211 */ /* 0x000fca00010f14e2 */
[----:B--2---:R3:W-:Y:S04]  /*224d0*/  @!P0 ST.E.64 desc[UR40][R14.64], R2 ;  /* 0x000000020e008985 */ /* 0x0047e8000c101b28 */
[----:B0-----:R-:W2:Y:S01]  /*224e0*/  @!P1 LDL.64 R4, [R1+0x450] ;  /* 0x0004500001049983 */ /* 0x001ea20000100a00 */
[----:B------:R-:W-:-:S04]  /*224f0*/  @!P1 LEA R8, P0, R213, R8, 0x2 ;  /* 0x00000008d5089211 */ /* 0x000fc800078010ff */
[----:B------:R-:W-:-:S05]  /*22500*/  @!P1 LEA.HI.X R9, R213, R9, R225, 0x2, P0 ;  /* 0x00000009d5099211 */ /* 0x000fca00000f14e1 */
[----:B--2---:R3:W-:Y:S04]  /*22510*/  @!P1 ST.E.64 desc[UR40][R8.64], R4 ;  /* 0x0000000408009985 */ /* 0x0047e8000c101b28 */
.L_x_3318:
[----:B------:R-:W-:Y:S05]  /*22520*/  BSYNC B1 ;  /* 0x0000000000017941 */ /* 0x000fea0003800000 */
.L_x_3317:
[----:B------:R-:W-:Y:S01]  /*22530*/  ISETP.GE.AND P0, PT, R21, R80, PT ;  /* 0x000000501500720c */ /* 0x000fe20003f06270 */
[----:B--23--:R4:W2:Y:S04]  /*22540*/  SHFL.IDX PT, R9, R20, 0x1, 0x1c1f ;  /* 0x003c1f0014097f89 */ /* 0x00c8a800000e0000 */
[----:B-1----:R4:W1:Y:S08]  /*22550*/  SHFL.IDX PT, R8, R0, 0x1, 0x1c1f ;  /* 0x003c1f0000087f89 */ /* 0x00287000000e0000 */
[----:B----4-:R-:W-:Y:S05]  /*22560*/  @P0 BRA `(.L_x_3316) ;  /* 0x00000018002c0947 */ /* 0x010fea0003800000 */
[----:B0-----:R-:W0:Y:S02]  /*22570*/  LDC R0, c[0x0][0xbc8] ;  /* 0x0002f200ff007b82 */ /* 0x001e240000000800 */
[----:B0-----:R-:W-:-:S13]  /*22580*/  ISETP.GE.AND P0, PT, R179, R0, PT ;  /* 0x00000000b300720c */ /* 0x001fda0003f06270 */
[----:B------:R-:W3:Y:S01]  /*22590*/  @!P0 LDL.64 R14, [R1+0x268] ;  /* 0x00026800010e8983 */ /* 0x000ee20000100a00 */
[-C--:B------:R-:W-:Y:S01]  /*225a0*/  ISETP.GE.AND P1, PT, R212, R0.reuse, PT ;  /* 0x00000000d400720c */ /* 0x080fe20003f26270 */
[----:B-12---:R-:W-:Y:S01]  /*225b0*/  @!P0 IMAD.WIDE R2, R179, 0x4, R8 ;  /* 0x00000004b3028825 */ /* 0x006fe200078e0208 */
[----:B------:R-:W-:-:S04]  /*225c0*/  ISETP.GE.AND P2, PT, R211, R0, PT ;  /* 0x00000000d300720c */ /* 0x000fc80003f46270 */
[----:B---3--:R0:W-:Y:S07]  /*225d0*/  @!P0 ST.E.64 desc[UR40][R2.64], R14 ;  /* 0x0000000e02008985 */ /* 0x0081ee000c101b28 */
[----:B------:R-:W2:Y:S01]  /*225e0*/  @!P1 LDL.64 R4, [R1+0x278] ;  /* 0x0002780001049983 */ /* 0x000ea20000100a00 */
[----:B------:R-:W-:-:S04]  /*225f0*/  @!P1 LEA R10, P0, R212, R8, 0x2 ;  /* 0x00000008d40a9211 */ /* 0x000fc800078010ff */
[----:B-----5:R-:W-:Y:S02]  /*22600*/  @!P1 LEA.HI.X R11, R212, R9, R43, 0x2, P0 ;  /* 0x00000009d40b9211 */ /* 0x020fe400000f142b */
[----:B------:R-:W-:-:S03]  /*22610*/  @!P2 LEA R12, P0, R211, R8, 0x2 ;  /* 0x00000008d30ca211 */ /* 0x000fc600078010ff */
[----:B--2---:R1:W-:Y:S04]  /*22620*/  @!P1 ST.E.64 desc[UR40][R10.64], R4 ;  /* 0x000000040a009985 */ /* 0x0043e8000c101b28 */
[----:B------:R-:W2:Y:S01]  /*22630*/  @!P2 LDL.64 R6, [R1+0x288] ;  /* 0x000288000106a983 */ /* 0x000ea20000100a00 */
[----:B------:R-:W-:Y:S02]  /*22640*/  ISETP.GE.AND P1, PT, R210, R0, PT ;  /* 0x00000000d200720c */ /* 0x000fe40003f26270 */
[----:B------:R-:W-:-:S05]  /*22650*/  @!P2 LEA.HI.X R13, R211, R9, R42, 0x2, P0 ;  /* 0x00000009d30da211 */ /* 0x000fca00000f142a */
[----:B--2---:R2:W-:Y:S06]  /*22660*/  @!P2 ST.E.64 desc[UR40][R12.64], R6 ;  /* 0x000000060c00a985 */ /* 0x0045ec000c101b28 */
[----:B0-----:R-:W3:Y:S01]  /*22670*/  @!P1 LDL.64 R2, [R1+0x298] ;  /* 0x0002980001029983 */ /* 0x001ee20000100a00 */
[----:B------:R-:W-:Y:S02]  /*22680*/  ISETP.GE.AND P2, PT, R209, R0, PT ;  /* 0x00000000d100720c */ /* 0x000fe40003f46270 */
[----:B------:R-:W-:-:S04]  /*22690*/  @!P1 LEA R14, P0, R210, R8, 0x2 ;  /* 0x00000008d20e9211 */ /* 0x000fc800078010ff */
[----:B------:R-:W-:-:S05]  /*226a0*/  @!P1 LEA.HI.X R15, R210, R9, R41, 0x2, P0 ;  /* 0x00000009d20f9211 */ /* 0x000fca00000f1429 */
[----:B---3--:R0:W-:Y:S04]  /*226b0*/  @!P1 ST.E.64 desc[UR40][R14.64], R2 ;  /* 0x000000020e009985 */ /* 0x0081e8000c101b28 */
[----:B-1----:R-:W3:Y:S01]  /*226c0*/  @!P2 LDL.64 R4, [R1+0x2a8] ;  /* 0x0002a8000104a983 */ /* 0x002ee20000100a00 */
[----:B------:R-:W-:Y:S02]  /*226d0*/  ISETP.GE.AND P1, PT, R208, R0, PT ;  /* 0x00000000d000720c */ /* 0x000fe40003f26270 */
[----:B------:R-:W-:-:S04]  /*226e0*/  @!P2 LEA R10, P0, R209, R8, 0x2 ;  /* 0x00000008d10aa211 */ /* 0x000fc800078010ff */
[----:B------:R-:W-:-:S05]  /*226f0*/  @!P2 LEA.HI.X R11, R209, R9, R40, 0x2, P0 ;  /* 0x00000009d10ba211 */ /* 0x000fca00000f1428 */
[----:B---3--:R1:W-:Y:S04]  /*22700*/  @!P2 ST.E.64 desc[UR40][R10.64], R4 ;  /* 0x000000040a00a985 */ /* 0x0083e8000c101b28 */
[----:B--2---:R-:W2:Y:S01]  /*22710*/  @!P1 LDL.64 R6, [R1+0x2b8] ;  /* 0x0002b80001069983 */ /* 0x004ea20000100a00 */
[----:B------:R-:W-:Y:S02]  /*22720*/  ISETP.GE.AND P2, PT, R207, R0, PT ;  /* 0x00000000cf00720c */ /* 0x000fe40003f46270 */
[----:B------:R-:W-:-:S04]  /*22730*/  @!P1 LEA R12, P0, R208, R8, 0x2 ;  /* 0x00000008d00c9211 */ /* 0x000fc800078010ff */
[----:B------:R-:W-:-:S05]  /*22740*/  @!P1 LEA.HI.X R13, R208, R9, R39, 0x2, P0 ;  /* 0x00000009d00d9211 */ /* 0x000fca00000f1427 */
[----:B--2---:R2:W-:Y:S04]  /*22750*/  @!P1 ST.E.64 desc[UR40][R12.64], R6 ;  /* 0x000000060c009985 */ /* 0x0045e8000c101b28 */
        /* <DEDUP_REMOVED lines=113> */
[----:B------:R-:W-:-:S07]  /*22e70*/  @!P2 LEA.HI.X R11, R185, R9, R228, 0x2, P0 ;  /* 0x00000009b90ba211 */ /* 0x000fce00000f14e4 */
[C---:B--2---:R-:W-:Y:S01]  /*22e80*/  @!P1 LEA R12, P0, R184.reuse, R8, 0x2 ;  /* 0x00000008b80c9211 */ /* 0x044fe200078010ff */
[----:B---3--:R0:W-:Y:S04]  /*22e90*/  @!P2 ST.E.64 desc[UR40][R10.64], R4 ;  /* 0x000000040a00a985 */ /* 0x0081e8000c101b28 */
[----:B------:R-:W2:Y:S01]  /*22ea0*/  @!P1 LDL.64 R6, [R1+0x438] ;  /* 0x0004380001069983 */ /* 0x000ea20000100a00 */
[----:B------:R-:W-:Y:S01]  /*22eb0*/  @!P1 LEA.HI.X R13, R184, R9, R227, 0x2, P0 ;  /* 0x00000009b80d9211 */ /* 0x000fe200000f14e3 */
[----:B------:R-:W-:Y:S01]  /*22ec0*/  BSSY B1, `(.L_x_3319) ;  /* 0x0000009000017945 */ /* 0x000fe20003800000 */
[----:B------:R-:W-:-:S03]  /*22ed0*/  ISETP.GE.AND P0, PT, R214, R0, PT ;  /* 0x00000000d600720c */ /* 0x000fc60003f06270 */
[----:B--2---:R0:W-:Y:S01]  /*22ee0*/  @!P1 ST.E.64 desc[UR40][R12.64], R6 ;  /* 0x000000060c009985 */ /* 0x0041e2000c101b28 */
[----:B------:R-:W-:-:S09]  /*22ef0*/  ISETP.GE.AND P1, PT, R213, R0, PT ;  /* 0x00000000d500720c */ /* 0x000fd20003f26270 */
[----:B------:R-:W-:Y:S05]  /*22f00*/  @P0 BRA `(.L_x_3320) ;  /* 0x0000000000100947 */ /* 0x000fea0003800000 */
[----:B0-----:R-:W2:Y:S01]  /*22f10*/  LDL.64 R4, [R1+0x448] ;  /* 0x0004480001047983 */ /* 0x001ea20000100a00 */
[----:B------:R-:W-:-:S04]  /*22f20*/  LEA R2, P0, R214, R8, 0x2 ;  /* 0x00000008d6027211 */ /* 0x000fc800078010ff */
[----:B------:R-:W-:-:S05]  /*22f30*/  LEA.HI.X R3, R214, R9, R226, 0x2, P0 ;  /* 0x00000009d6037211 */ /* 0x000fca00000f14e2 */
[----:B--2---:R1:W-:Y:S04]  /*22f40*/  ST.E.64 desc[UR40][R2.64], R4 ;  /* 0x0000000402007985 */ /* 0x0043e8000c101b28 */
.L_x_3320:
[----:B------:R-:W-:Y:S05]  /*22f50*/  BSYNC B1 ;  /* 0x0000000000017941 */ /* 0x000fea0003800000 */
.L_x_3319:
[----:B------:R-:W-:Y:S05]  /*22f60*/  @P1 BRA `(.L_x_3316) ;  /* 0x0000000c00ac1947 */ /* 0x000fea0003800000 */
[----:B01----:R-:W2:Y:S01]  /*22f70*/  LDL.64 R4, [R1+0x458] ;  /* 0x0004580001047983 */ /* 0x003ea20000100a00 */
[----:B------:R-:W-:-:S04]  /*22f80*/  LEA R2, P0, R213, R8, 0x2 ;  /* 0x00000008d5027211 */ /* 0x000fc800078010ff */
[----:B------:R-:W-:-:S05]  /*22f90*/  LEA.HI.X R3, R213, R9, R225, 0x2, P0 ;  /* 0x00000009d5037211 */ /* 0x000fca00000f14e1 */
[----:B--2---:R4:W-:Y:S01]  /*22fa0*/  ST.E.64 desc[UR40][R2.64], R4 ;  /* 0x0000000402007985 */ /* 0x0049e2000c101b28 */
[----:B------:R-:W-:Y:S05]  /*22fb0*/  BRA `(.L_x_3316) ;  /* 0x0000000c00987947 */ /* 0x000fea0003800000 */
.L_x_3307:
        /* <DEDUP_REMOVED lines=9> */
[----:B------:R-:W-:Y:S01]  /*23050*/  UISETP.NE.U32.AND UP1, UPT, UR8, URZ, UPT ;  /* 0x0000003f0800728c */ /* 0x000fe2000bf25070 */
[----:B------:R-:W-:Y:S02]  /*23060*/  ULDC UR4, c[0x0][0xb88] ;  /* 0x0002e20000047ab9 */ /* 0x000fe40000000800 */
[----:B------:R-:W2:Y:S01]  /*23070*/  @P1 LDG.E R6, desc[UR40][R2.64] ;  /* 0x0000002802061981 */ /* 0x000ea2000c1e1900 */
[----:B------:R-:W-:Y:S01]  /*23080*/  UISETP.NE.AND.EX UP1, UPT, UR9, URZ, UPT, UP1 ;  /* 0x0000003f0900728c */ /* 0x000fe2000bf25310 */
[----:B------:R-:W-:-:S05]  /*23090*/  IMAD.U32 R0, RZ, RZ, UR4 ;  /* 0x00000004ff007e24 */ /* 0x000fca000f8e00ff */
[----:B------:R-:W-:-:S05]  /*230a0*/  PLOP3.LUT P2, PT, PT, PT, UP1, 0x80, 0x0 ;  /* 0x000000000000781c */ /* 0x000fca0003f4f018 */
[----:B------:R-:W-:Y:S02]  /*230b0*/  @UP1 ULDC.64 UR8, c[0x0][0xd08] ;  /* 0x0003420000081ab9 */ /* 0x000fe40000000a00 */
[----:B------:R-:W-:-:S06]  /*230c0*/  @UP1 UIMAD.WIDE UR8, UR38, 0x4, UR8 ;  /* 0x00000004260818a5 */ /* 0x000fcc000f8e0208 */
[----:B------:R-:W-:Y:S02]  /*230d0*/  IMAD.U32 R4, RZ, RZ, UR8 ;  /* 0x00000008ff047e24 */ /* 0x000fe4000f8e00ff */
[----:B------:R-:W-:-:S05]  /*230e0*/  IMAD.U32 R5, RZ, RZ, UR9 ;  /* 0x00000009ff057e24 */ /* 0x000fca000f8e00ff */
[----:B------:R0:W5:Y:S01]  /*230f0*/  @P2 LDG.E R0, desc[UR40][R4.64] ;  /* 0x0000002804002981 */ /* 0x000162000c1e1900 */
[----:B------:R-:W-:Y:S01]  /*23100*/  UISETP.NE.AND UP1, UPT, UR44, URZ, UPT ;  /* 0x0000003f2c00728c */ /* 0x000fe2000bf25270 */
[----:B------:R-:W-:Y:S01]  /*23110*/  ISETP.GT.AND P0, PT, R223, 0x7f, PT ;  /* 0x0000007fdf00780c */ /* 0x000fe20003f04270 */
[----:B------:R-:W-:-:S09]  /*23120*/  UMOV UR4, URZ ;  /* 0x0000003f00047c82 */ /* 0x000fd20008000000 */
[----:B------:R-:W-:Y:S01]  /*23130*/  @!UP1 ULDC UR44, c[0x0][0xbd4] ;  /* 0x0002f500002c9ab9 */ /* 0x000fe20000000800 */
[----:B--2---:R-:W-:Y:S01]  /*23140*/  @P1 R2UR UR4, R6 ;  /* 0x00000000060412ca */ /* 0x004fe200000e0000 */
[----:B0-----:R-:W-:-:S14]  /*23150*/  @P2 BRA `(.L_x_3321) ;  /* 0x0000000000102947 */ /* 0x001fdc0003800000 */
[----:B------:R-:W-:Y:S05]  /*23160*/  @!P1 BRA `(.L_x_3321) ;  /* 0x00000000000c9947 */ /* 0x000fea0003800000 */
[----:B------:R-:W2:Y:S04]  /*23170*/  LDG.E R5, desc[UR40][R2.64] ;  /* 0x0000002802057981 */ /* 0x000ea8000c1e1900 */
[----:B-----5:R-:W2:Y:S02]  /*23180*/  LDG.E R0, desc[UR40][R2.64+0x4] ;  /* 0x0000042802007981 */ /* 0x020ea4000c1e1900 */
[----:B--2---:R-:W-:-:S07]  /*23190*/  IMAD.IADD R0, R0, 0x1, -R5 ;  /* 0x0000000100007824 */ /* 0x004fce00078e0a05 */
.L_x_3321:
[----:B------:R-:W-:Y:S01]  /*231a0*/  USHF.R.S32.HI UR21, URZ, 0x1f, UR38 ;  /* 0x0000001f3f157899 */ /* 0x000fe20008011426 */
[----:B------:R-:W-:Y:S01]  /*231b0*/  BSSY B1, `(.L_x_3322) ;  /* 0x000003a000017945 */ /* 0x000fe20003800000 */
[----:B------:R-:W-:Y:S02]  /*231c0*/  USHF.R.S32.HI UR20, URZ, 0x1f, UR4 ;  /* 0x0000001f3f147899 */ /* 0x000fe40008011404 */
[----:B------:R-:W-:Y:S02]  /*231d0*/  USEL UR8, UR38, URZ, !UP0 ;  /* 0x0000003f26087287 */ /* 0x000fe4000c000000 */
[----:B------:R-:W-:Y:S01]  /*231e0*/  USEL UR21, UR21, URZ, !UP0 ;  /* 0x0000003f15157287 */ /* 0x000fe2000c000000 */
[----:B------:R-:W-:Y:S11]  /*231f0*/  @P0 BRA `(.L_x_3323) ;  /* 0x0000000000d40947 */ /* 0x000ff60003800000 */
[----:B------:R-:W0:Y:S01]  /*23200*/  S2R R3, SR_TID.X ;  /* 0x0000000000037919 */ /* 0x000e220000002100 */
[----:B------:R-:W1:Y:S01]  /*23210*/  LDC R9, c[0x0][0xce8] ;  /* 0x00033a00ff097b82 */ /* 0x000e620000000800 */
[----:B------:R-:W-:Y:S02]  /*23220*/  IMAD.U32 R4, RZ, RZ, UR39 ;  /* 0x00000027ff047e24 */ /* 0x000fe4000f8e00ff */
[----:B-1---5:R-:W-:-:S03]  /*23230*/  IMAD R2, R0, R9, RZ ;  /* 0x0000000900027224 */ /* 0x022fc600078e02ff */
[----:B0-----:R-:W-:-:S04]  /*23240*/  IADD3 R4, R4, -0x80, R3 ;  /* 0xffffff8004047810 */ /* 0x001fc80007ffe003 */
[----:B------:R-:W-:-:S13]  /*23250*/  ISETP.GE.AND P0, PT, R4, R2, PT ;  /* 0x000000020400720c */ /* 0x000fda0003f06270 */
[----:B------:R-:W-:Y:S05]  /*23260*/  @P0 BRA `(.L_x_3323) ;  /* 0x0000000000b80947 */ /* 0x000fea0003800000 */
[----:B------:R-:W-:Y:S01]  /*23270*/  ISETP.NE.AND P0, PT, R9, 0x1, PT ;  /* 0x000000010900780c */ /* 0x000fe20003f05270 */
[----:B------:R-:W-:Y:S01]  /*23280*/  UISETP.GT.AND UP0, UPT, UR44, 0x1, UPT ;  /* 0x000000012c00788c */ /* 0x000fe2000bf04270 */
[----:B------:R-:W-:Y:S01]  /*23290*/  IMAD.MOV.U32 R5, RZ, RZ, R4 ;  /* 0x000000ffff057224 */ /* 0x000fe200078e0004 */
[----:B------:R-:W-:Y:S02]  /*232a0*/  UMOV UR18, 0xab8 ;  /* 0x00000ab800127882 */ /* 0x000fe40000000000 */
[----:B------:R-:W-:Y:S02]  /*232b0*/  USEL UR18, UR18, 0xa78, UP0 ;  /* 0x00000a7812127887 */ /* 0x000fe40008000000 */
[----:B------:R-:W-:-:S06]  /*232c0*/  USEL UR9, UR43, URZ, UP0 ;  /* 0x0000003f2b097287 */ /* 0x000fcc0008000000 */
[----:B------:R-:W0:Y:S04]  /*232d0*/  @P0 LDC R3, c[0x0][0xcec] ;  /* 0x00033b00ff030b82 */ /* 0x000e280000000800 */
[----:B------:R-:W-:Y:S01]  /*232e0*/  ULDC.64 UR12, c[0x0][UR18+0x220] ;  /* 0x00008800120c7abb */ /* 0x000fe20008000a00 */
[----:B------:R-:W-:Y:S01]  /*232f0*/  ULDC.64 UR10, c[0x0][UR18+0x218] ;  /* 0x00008600120a7abb */ /* 0x000fe20008000a00 */
[----:B------:R-:W-:Y:S01]  /*23300*/  ULDC.64 UR14, c[0x0][UR18+0x228] ;  /* 0x00008a00120e7abb */ /* 0x000fe20008000a00 */
[----:B------:R-:W-:Y:S01]  /*23310*/  UIMAD UR13, UR13, UR8, URZ ;  /* 0x000000080d0d72a4 */ /* 0x000fe2000f8e023f */
[----:B------:R-:W1:Y:S01]  /*23320*/  @P0 LDC R7, c[0x0][0xcf0] ;  /* 0x00033c00ff070b82 */ /* 0x000e620000000800 */
[----:B------:R-:W-:Y:S02]  /*23330*/  UIMAD.WIDE.U32 UR16, UR10, UR37, URZ ;  /* 0x000000250a1072a5 */ /* 0x000fe4000f8e003f */
        /* <DEDUP_REMOVED lines=10> */
[----:B------:R-:W-:Y:S02]  /*233e0*/  IMAD.U32 R3, RZ, RZ, UR23 ;  /* 0x00000017ff037e24 */ /* 0x000fe4000f8e00ff */
[----:B------:R-:W-:Y:S01]  /*233f0*/  IMAD.U32 R6, RZ, RZ, UR10 ;  /* 0x0000000aff067e24 */ /* 0x000fe2000f8e00ff */
[----:B------:R-:W-:Y:S01]  /*23400*/  UIADD3.X UR9, UR9, UR19, UR20, UP1, UP2 ;  /* 0x0000001309097290 */ /* 0x000fe20008fe4414 */
[----:B-1----:R-:W-:Y:S01]  /*23410*/  @P0 SHF.R.U32.HI R5, RZ, R7, R2 ;  /* 0x00000007ff050219 */ /* 0x002fe20000011602 */
[----:B------:R-:W-:Y:S01]  /*23420*/  IMAD.U32 R2, RZ, RZ, UR22 ;  /* 0x00000016ff027e24 */ /* 0x000fe2000f8e00ff */
[----:B------:R-:W-:Y:S01]  /*23430*/  ULDC.64 UR10, c[0x0][UR18+0x210] ;  /* 0x00008400120a7abb */ /* 0x000fe20008000a00 */
[----:B------:R-:W-:Y:S01]  /*23440*/  ULDC.64 UR12, c[0x0][0xca8] ;  /* 0x00032a00000c7ab9 */ /* 0x000fe20000000a00 */
[----:B------:R-:W-:Y:S01]  /*23450*/  @!UP0 ULDC UR12, c[0x0][0xc50] ;  /* 0x00031400000c8ab9 */ /* 0x000fe20000000800 */
[--C-:B------:R-:W-:Y:S01]  /*23460*/  IMAD.MOV R7, RZ, RZ, -R5.reuse ;  /* 0x000000ffff077224 */ /* 0x100fe200078e0a05 */
[----:B------:R-:W-:Y:S01]  /*23470*/  IADD3 R2, P0, P1, R5, UR16, R2 ;  /* 0x0000001005027c10 */ /* 0x000fe2000f91e002 */
[----:B------:R-:W-:Y:S01]  /*23480*/  @!UP0 ULDC UR13, c[0x0][0xc54] ;  /* 0x00031500000d8ab9 */ /* 0x000fe20000000800 */
[----:B------:R-:W-:Y:S01]  /*23490*/  SHF.R.S32.HI R5, RZ, 0x1f, R5 ;  /* 0x0000001fff057819 */ /* 0x000fe20000011405 */
[----:B------:R-:W-:-:S03]  /*234a0*/  IMAD R7, R9, R7, R4 ;  /* 0x0000000709077224 */ /* 0x000fc600078e0204 */
[----:B------:R-:W-:Y:S01]  /*234b0*/  IADD3.X R3, R5, UR9, R6, P0, P1 ;  /* 0x0000000905037c10 */ /* 0x000fe200087e2406 */
[C---:B------:R-:W-:Y:S01]  /*234c0*/  IMAD R9, R7.reuse, UR11, RZ ;  /* 0x0000000b07097c24 */ /* 0x040fe2000f8e02ff */
[----:B------:R-:W-:Y:S01]  /*234d0*/  SHF.R.S32.HI R4, RZ, 0x1f, R7 ;  /* 0x0000001fff047819 */ /* 0x000fe20000011407 */
[----:B------:R-:W-:-:S04]  /*234e0*/  IMAD.WIDE.U32 R2, R7, UR10, R2 ;  /* 0x0000000a07027c25 */ /* 0x000fc8000f8e0002 */
[----:B------:R-:W-:Y:S01]  /*234f0*/  IMAD R9, R4, UR10, R9 ;  /* 0x0000000a04097c24 */ /* 0x000fe2000f8e0209 */
[----:B------:R-:W-:-:S03]  /*23500*/  LEA R4, P0, R2, UR12, 0x2 ;  /* 0x0000000c02047c11 */ /* 0x000fc6000f8010ff */
[----:B------:R-:W-:-:S05]  /*23510*/  IMAD.IADD R3, R3, 0x1, R9 ;  /* 0x0000000103037824 */ /* 0x000fca00078e0209 */
[----:B------:R-:W-:Y:S01]  /*23520*/  LEA.HI.X R5, R2, UR13, R3, 0x2, P0 ;  /* 0x0000000d02057c11 */ /* 0x000fe200080f1403 */
[----:B------:R-:W-:-:S05]  /*23530*/  IMAD.MOV.U32 R3, RZ, RZ, -0x800000 ;  /* 0xff800000ff037424 */ /* 0x000fca00078e00ff */
[----:B------:R0:W-:Y:S02]  /*23540*/  STG.E desc[UR40][R4.64], R3 ;  /* 0x0000000304007986 */ /* 0x0001e4000c101928 */
.L_x_3323:
[----:B------:R-:W-:Y:S05]  /*23550*/  BSYNC B1 ;  /* 0x0000000000017941 */ /* 0x000fea0003800000 */
.L_x_3322:
[----:B------:R-:W-:-:S06]  /*23560*/  UISETP.GT.AND UP0, UPT, UR44, 0x1, UPT ;  /* 0x000000012c00788c */ /* 0x000fcc000bf04270 */
[----:B------:R-:W-:-:S13]  /*23570*/  PLOP3.LUT P0, PT, PT, PT, UP0, 0x80, 0x0 ;  /* 0x000000000000781c */ /* 0x000fda0003f0f008 */
[----:B------:R-:W-:Y:S05]  /*23580*/  @P0 BRA `(.L_x_3316) ;  /* 0x0000000800240947 */ /* 0x000fea0003800000 */
[----:B------:R-:W1:Y:S01]  /*23590*/  LDC R11, c[0x0][0xce8] ;  /* 0x00033a00ff0b7b82 */ /* 0x000e620000000800 */
[----:B------:R-:W-:Y:S01]  /*235a0*/  ULDC.64 UR12, c[0x0][0xba0] ;  /* 0x0002e800000c7ab9 */ /* 0x000fe20000000a00 */
[----:B------:R-:W-:Y:S01]  /*235b0*/  IMAD R2, R224, 0x20, R222 ;  /* 0x00000020e0027824 */ /* 0x000fe200078e02de */
[----:B------:R-:W-:Y:S01]  /*235c0*/  UIMAD UR9, UR20, UR12, URZ ;  /* 0x0000000c140972a4 */ /* 0x000fe2000f8e023f */
[----:B------:R-:W-:Y:S01]  /*235d0*/  BSSY B1, `(.L_x_3324) ;  /* 0x0000042000017945 */ /* 0x000fe20003800000 */
[----:B------:R-:W-:Y:S01]  /*235e0*/  UIMAD.WIDE.U32 UR10, UR4, UR12, URZ ;  /* 0x0000000c040a72a5 */ /* 0x000fe2000f8e003f */
[----:B------:R-:W-:Y:S01]  /*235f0*/  VIADD R6, R2, UR39 ;  /* 0x0000002702067c36 */ /* 0x000fe20008000000 */
[----:B------:R-:W-:-:S03]  /*23600*/  UIMAD UR9, UR4, UR13, UR9 ;  /* 0x0000000d040972a4 */ /* 0x000fc6000f8e0209 */
[----:B------:R-:W-:Y:S01]  /*23610*/  ULDC.64 UR12, c[0x0][0xbe8] ;  /* 0x0002fa00000c7ab9 */ /* 0x000fe20000000a00 */
[----:B------:R-:W-:Y:S01]  /*23620*/  UIADD3 UR11, UR11, UR9, URZ ;  /* 0x000000090b0b7290 */ /* 0x000fe2000fffe03f */
[----:B0-----:R-:W-:-:S03]  /*23630*/  IMAD.MOV.U32 R5, RZ, RZ, R6 ;  /* 0x000000ffff057224 */ /* 0x001fc600078e0006 */
[----:B------:R-:W-:-:S04]  /*23640*/  UIMAD.WIDE.U32 UR10, UR37, UR12, UR10 ;  /* 0x0000000c250a72a5 */ /* 0x000fc8000f8e000a */
[----:B------:R-:W-:-:S03]  /*23650*/  UIMAD UR11, UR37, UR13, UR11 ;  /* 0x0000000d250b72a4 */ /* 0x000fc6000f8e020b */
[----:B------:R-:W-:Y:S01]  /*23660*/  ULDC.64 UR12, c[0x0][0xbf0] ;  /* 0x0002fc00000c7ab9 */ /* 0x000fe20000000a00 */
[----:B-1----:R-:W-:Y:S01]  /*23670*/  ISETP.NE.AND P0, PT, R11, 0x1, PT ;  /* 0x000000010b00780c */ /* 0x002fe20003f05270 */
[----:B------:R-:W-:-:S04]  /*23680*/  UIMAD UR4, UR21, UR12, URZ ;  /* 0x0000000c150472a4 */ /* 0x000fc8000f8e023f */
[----:B------:R-:W-:Y:S02]  /*23690*/  UIMAD UR4, UR8, UR13, UR4 ;  /* 0x0000000d080472a4 */ /* 0x000fe4000f8e0204 */
[----:B------:R-:W-:-:S03]  /*236a0*/  UIMAD.WIDE.U32 UR8, UR8, UR12, UR10 ;  /* 0x0000000c080872a5 */ /* 0x000fc6000f8e000a */
[----:B------:R-:W-:Y:S01]  /*236b0*/  ULDC.64 UR10, c[0x0][0xbe0] ;  /* 0x0002f800000a7ab9 */ /* 0x000fe20000000a00 */
[----:B------:R-:W-:Y:S02]  /*236c0*/  UIADD3 UR4, UR9, UR4, URZ ;  /* 0x0000000409047290 */ /* 0x000fe4000fffe03f */
[----:B------:R-:W0:Y:S08]  /*236d0*/  @P0 LDC R3, c[0x0][0xcec] ;  /* 0x00033b00ff030b82 */ /* 0x000e300000000800 */
[----:B------:R-:W1:Y:S01]  /*236e0*/  @P0 LDC R7, c[0x0][0xcf0] ;  /* 0x00033c00ff070b82 */ /* 0x000e620000000800 */
[----:B0-----:R-:W-:-:S04]  /*236f0*/  @P0 IMAD.HI.U32 R2, R6, R3, RZ ;  /* 0x0000000306020227 */ /* 0x001fc800078e00ff */
[----:B------:R-:W-:Y:S02]  /*23700*/  IMAD.U32 R3, RZ, RZ, UR9 ;  /* 0x00000009ff037e24 */ /* 0x000fe4000f8e00ff */
[----:B------:R-:W-:Y:S01]  /*23710*/  IMAD.U32 R3, RZ, RZ, UR4 ;  /* 0x00000004ff037e24 */ /* 0x000fe2000f8e00ff */
[----:B-1----:R-:W-:-:S04]  /*23720*/  @P0 SHF.R.U32.HI R5, RZ, R7, R2 ;  /* 0x00000007ff050219 */ /* 0x002fc80000011602 */
[--C-:B------:R-:W-:Y:S01]  /*23730*/  SHF.R.S32.HI R2, RZ, 0x1f, R5.reuse ;  /* 0x0000001fff027819 */ /* 0x100fe20000011405 */
[----:B------:R-:W-:-:S04]  /*23740*/  IMAD.MOV R7, RZ, RZ, -R5 ;  /* 0x000000ffff077224 */ /* 0x000fc800078e0a05 */
[----:B------:R-:W-:Y:S02]  /*23750*/  IMAD R4, R2, UR10, RZ ;  /* 0x0000000a02047c24 */ /* 0x000fe4000f8e02ff */
[----:B------:R-:W-:Y:S02]  /*23760*/  IMAD R7, R11, R7, R6 ;  /* 0x000000070b077224 */ /* 0x000fe400078e0206 */
[----:B------:R-:W-:Y:S01]  /*23770*/  IMAD.U32 R2, RZ, RZ, UR8 ;  /* 0x00000008ff027e24 */ /* 0x000fe2000f8e00ff */
[----:B------:R-:W-:Y:S01]  /*23780*/  ULDC.64 UR8, c[0x0][0xbd8] ;  /* 0x0002f60000087ab9 */ /* 0x000fe20000000a00 */
[C---:B------:R-:W-:Y:S01]  /*23790*/  IMAD R9, R5.reuse, UR11, R4 ;  /* 0x0000000b05097c24 */ /* 0x040fe2000f8e0204 */
[----:B------:R-:W-:Y:S01]  /*237a0*/  SHF.R.S32.HI R4, RZ, 0x1f, R7 ;  /* 0x0000001fff047819 */ /* 0x000fe20000011407 */
[----:B------:R-:W-:-:S04]  /*237b0*/  IMAD.WIDE.U32 R2, R5, UR10, R2 ;  /* 0x0000000a05027c25 */ /* 0x000fc8000f8e0002 */
[----:B------:R-:W-:Y:S02]  /*237c0*/  IMAD.IADD R3, R3, 0x1, R9 ;  /* 0x0000000103037824 */ /* 0x000fe400078e0209 */
[----:B------:R-:W-:Y:S02]  /*237d0*/  IMAD R4, R4, UR8, RZ ;  /* 0x0000000804047c24 */ /* 0x000fe4000f8e02ff */
[----:B------:R-:W-:Y:S02]  /*237e0*/  VIADD R6, R222, UR39 ;  /* 0x00000027de067c36 */ /* 0x000fe40008000000 */
[----:B-----5:R-:W-:Y:S02]  /*237f0*/  IMAD R11, R0, R11, RZ ;  /* 0x0000000b000b7224 */ /* 0x020fe400078e02ff */
[C---:B------:R-:W-:Y:S02]  /*23800*/  IMAD R5, R7.reuse, UR9, R4 ;  /* 0x0000000907057c24 */ /* 0x040fe4000f8e0204 */
[----:B------:R-:W-:Y:S01]  /*23810*/  IMAD.WIDE.U32 R2, R7, UR8, R2 ;  /* 0x0000000807027c25 */ /* 0x000fe2000f8e0002 */
[----:B------:R-:W-:Y:S01]  /*23820*/  ISETP.GE.AND P2, PT, R6, R11, PT ;  /* 0x0000000b0600720c */ /* 0x000fe20003f46270 */
[----:B------:R-:W-:-:S02]  /*23830*/  ULDC.64 UR8, c[0x0][0xb80] ;  /* 0x0002e00000087ab9 */ /* 0x000fc40000000a00 */
[----:B------:R-:W-:Y:S01]  /*23840*/  VIADD R0, R6, 0x20 ;  /* 0x0000002006007836 */ /* 0x000fe20000000000 */
[----:B------:R-:W-:Y:S01]  /*23850*/  LEA R4, P3, R2, UR8, 0x1 ;  /* 0x0000000802047c11 */ /* 0x000fe2000f8608ff */
[----:B------:R-:W-:-:S03]  /*23860*/  IMAD.IADD R3, R3, 0x1, R5 ;  /* 0x0000000103037824 */ /* 0x000fc600078e0205 */
[-C--:B------:R-:W-:Y:S01]  /*23870*/  ISETP.GE.AND P1, PT, R0, R11.reuse, PT ;  /* 0x0000000b0000720c */ /* 0x080fe20003f26270 */
[----:B------:R-:W-:Y:S01]  /*23880*/  VIADD R0, R6, 0x40 ;  /* 0x0000004006007836 */ /* 0x000fe20000000000 */
[----:B------:R-:W-:Y:S02]  /*23890*/  LEA.HI.X R5, R2, UR9, R3, 0x1, P3 ;  /* 0x0000000902057c11 */ /* 0x000fe400098f0c03 */
[----:B------:R0:W1:Y:S02]  /*238a0*/  SHFL.IDX PT, R2, R4, RZ, 0x181f ;  /* 0x00181fff04027589 */ /* 0x00006400000e0000 */
[----:B------:R-:W-:Y:S02]  /*238b0*/  ISETP.GE.AND P0, PT, R0, R11, PT ;  /* 0x0000000b0000720c */ /* 0x000fe40003f06270 */
[----:B------:R0:W2:Y:S01]  /*238c0*/  SHFL.IDX PT, R0, R5, RZ, 0x181f ;  /* 0x00181fff05007589 */ /* 0x0000a200000e0000 */
[----:B------:R-:W-:Y:S10]  /*238d0*/  @P2 BRA `(.L_x_3325) ;  /* 0x0000000000442947 */ /* 0x000ff40003800000 */
        /* <DEDUP_REMOVED lines=17> */
.L_x_3325:
[----:B------:R-:W-:Y:S05]  /*239f0*/  BSYNC B1 ;  /* 0x0000000000017941 */ /* 0x000fea0003800000 */
.L_x_3324:
        /* <DEDUP_REMOVED lines=21> */
.L_x_3327:
[----:B------:R-:W-:Y:S05]  /*23b50*/  BSYNC B1 ;  /* 0x0000000000017941 */ /* 0x000fea0003800000 */
.L_x_3326:
        /* <DEDUP_REMOVED lines=21> */
.L_x_3329:
[----:B------:R-:W-:Y:S05]  /*23cb0*/  BSYNC B1 ;  /* 0x0000000000017941 */ /* 0x000fea0003800000 */
.L_x_3328:
        /* <DEDUP_REMOVED lines=10> */
[-C--:B---3--:R-:W-:Y:S02]  /*23d60*/  @!P3 LEA R6, P6, R18, R2.reuse, 0x1 ;  /* 0x000000021206b211 */ /* 0x088fe400078c08ff */
[-C--:B------:R-:W-:Y:S02]  /*23d70*/  @!P2 LEA R8, P5, R176, R2.reuse, 0x1 ;  /* 0x00000002b008a211 */ /* 0x080fe400078a08ff */
[-C--:B------:R-:W-:Y:S02]  /*23d80*/  @!P1 LEA R10, P4, R19, R2.reuse, 0x1 ;  /* 0x00000002130a9211 */ /* 0x080fe400078808ff */
[-C--:B--2---:R-:W-:Y:S02]  /*23d90*/  @!P3 LEA.HI.X R7, R18, R5.reuse, R183, 0x1, P6 ;  /* 0x000000051207b211 */ /* 0x084fe400030f0cb7 */
        /* <DEDUP_REMOVED lines=8> */
.L_x_3316:
[----:B------:R-:W-:Y:S05]  /*23e20*/  BSYNC B0 ;  /* 0x0000000000007941 */ /* 0x000fea0003800000 */
.L_x_3306:
[----:B------:R-:W-:Y:S02]  /*23e30*/  ULDC UR4, c[0x0][0xd3c] ;  /* 0x00034f0000047ab9 */ /* 0x000fe40000000800 */
[----:B------:R-:W-:-:S06]  /*23e40*/  UISETP.GE.AND UP0, UPT, UR6, UR4, UPT ;  /* 0x000000040600728c */ /* 0x000fcc000bf06270 */
[----:B------:R-:W-:-:S13]  /*23e50*/  PLOP3.LUT P0, PT, PT, PT, UP0, 0x80, 0x0 ;  /* 0x000000000000781c */ /* 0x000fda0003f0f008 */
[----:B------:R-:W-:Y:S05]  /*23e60*/  @!P0 BRA `(.L_x_3330) ;  /* 0xfffffdd400948947 */ /* 0x000fea000383ffff */
[----:B------:R-:W-:Y:S05]  /*23e70*/  EXIT ;  /* 0x000000000000794d */ /* 0x000fea0003800000 */
.L_x_3205:
        /* <DEDUP_REMOVED lines=16> */
[----:B-1----:R3:W-:Y:S01]  /*23f80*/  STL.128 [R1+0x460], R4 ;  /* 0x0004600401007387 */ /* 0x0027e20000100c00 */
[----:B------:R-:W-:Y:S06]  /*23f90*/  BAR.ARV 0x4, 0x180 ;  /* 0x0106000000007b1d */ /* 0x000fec0000002000 */
[----:B------:R-:W-:Y:S05]  /*23fa0*/  BRA `(.L_x_3332) ;  /* 0x0000000c00b47947 */ /* 0x000fea0003800000 */
.L_x_3331:
[----:B------:R-:W1:Y:S01]  /*23fb0*/  S2R R0, SR_TID.X ;  /* 0x0000000000007919 */ /* 0x000e620000002100 */
[----:B------:R-:W-:Y:S01]  /*23fc0*/  ULDC UR4, c[0x0][0xd3c] ;  /* 0x00034f0000047ab9 */ /* 0x000fe20000000800 */
        /* <DEDUP_REMOVED lines=9> */
[----:B-1----:R-:W-:-:S04]  /*24060*/  @!P1 IMAD.WIDE.U32 R2, R0, 0x4, R4 ;  /* 0x0000000400029825 */ /* 0x002fc800078e0004 */
[----:B------:R-:W-:-:S06]  /*24070*/  IMAD.MOV.U32 R5, RZ, RZ, RZ ;  /* 0x000000ffff057224 */ /* 0x000fcc00078e00ff */
        /* <DEDUP_REMOVED lines=31> */
.L_x_3335:
        /* <DEDUP_REMOVED lines=39> */
.L_x_3333:
        /* <DEDUP_REMOVED lines=10> */
[----:B------:R-:W-:-:S06]  /*24580*/  VIADD R8, R10, 0xffffffff ;  /* 0xffffffff0a087836 */ /* 0x000fcc0000000000 */
[----:B------:R3:W4:Y:S02]  /*24590*/  SHFL.IDX PT, R8, R3, R8, 0x1f ;  /* 0x00001f0803087589 */ /* 0x00072400000e0000 */
.L_x_3336:
[----:B----4-:R-:W-:Y:S01]  /*245a0*/  IMAD R2, R8, UR5, R9 ;  /* 0x0000000508027c24 */ /* 0x010fe2000f8e0209 */
[----:B-1----:R-:W-:Y:S01]  /*245b0*/  ISETP.NE.AND P0, PT, R7, 0x1, PT ;  /* 0x000000010700780c */ /* 0x002fe20003f05270 */
[----:B------:R-:W-:-:S03]  /*245c0*/  VIADD R12, R10, UR4 ;  /* 0x000000040a0c7c36 */ /* 0x000fc60008000000 */
[----:B------:R1:W-:Y:S01]  /*245d0*/  STL [R1+0x460], R2 ;  /* 0x0004600201007387 */ /* 0x0003e20000100800 */
[----:B0-----:R-:W-:-:S03]  /*245e0*/  IADD3 R5, -R2, UR6, RZ ;  /* 0x0000000602057c10 */ /* 0x001fc6000fffe1ff */
[----:B------:R1:W-:Y:S05]  /*245f0*/  STL [R1+0x46c], R12 ;  /* 0x00046c0c01007387 */ /* 0x0003ea0000100800 */
[----:B------:R-:W-:Y:S05]  /*24600*/  @!P0 BRA `(.L_x_3337) ;  /* 0x0000000000e08947 */ /* 0x000fea0003800000 */
[-C--:B--2---:R-:W-:Y:S02]  /*24610*/  IABS R6, R4.reuse ;  /* 0x0000000400067213 */ /* 0x084fe40000000000 */
[----:B------:R-:W-:Y:S02]  /*24620*/  IABS R8, R7 ;  /* 0x0000000700087213 */ /* 0x000fe40000000000 */
[----:B------:R-:W0:Y:S08]  /*24630*/  I2F.RP R9, R6 ;  /* 0x0000000600097306 */ /* 0x000e300000209400 */
[----:B------:R-:W2:Y:S08]  /*24640*/  I2F.RP R10, R8 ;  /* 0x00000008000a7306 */ /* 0x000eb00000209400 */
[----:B0-----:R-:W1:Y:S08]  /*24650*/  MUFU.RCP R9, R9 ;  /* 0x0000000900097308 */ /* 0x001e700000001000 */
[----:B--2---:R-:W-:Y:S01]  /*24660*/  MUFU.RCP R10, R10 ;  /* 0x0000000a000a7308 */ /* 0x004fe20000001000 */
[----:B-1----:R-:W-:Y:S01]  /*24670*/  VIADD R2, R9, 0xffffffe ;  /* 0x0ffffffe09027836 */ /* 0x002fe20000000000 */
[----:B------:R-:W-:-:S06]  /*24680*/  IABS R9, R4 ;  /* 0x0000000400097213 */ /* 0x000fcc0000000000 */
[----:B---3--:R0:W1:Y:S02]  /*24690*/  F2I.FTZ.U32.TRUNC.NTZ R3, R2 ;  /* 0x0000000200037305 */ /* 0x008064000021f000 */
        /* <DEDUP_REMOVED lines=8> */
[----:B------:R-:W-:Y:S02]  /*24720*/  VIADD R3, R10, 0xffffffe ;  /* 0x0ffffffe0a037836 */ /* 0x000fe40000000000 */
[----:B------:R-:W-:Y:S01]  /*24730*/  IMAD.MOV.U32 R2, RZ, RZ, RZ ;  /* 0x000000ffff027224 */ /* 0x000fe200078e00ff */
[----:B------:R-:W-:-:S03]  /*24740*/  ISETP.GT.U32.AND P1, PT, R6, R11, PT ;  /* 0x0000000b0600720c */ /* 0x000fc60003f24070 */
[----:B------:R-:W0:Y:S10]  /*24750*/  F2I.FTZ.U32.TRUNC.NTZ R3, R3 ;  /* 0x0000000300037305 */ /* 0x000e34000021f000 */
[----:B------:R-:W-:-:S02]  /*24760*/  @!P1 IMAD.IADD R11, R11, 0x1, -R6 ;  /* 0x000000010b0b9824 */ /* 0x000fc400078e0a06 */
[----:B------:R-:W-:Y:S01]  /*24770*/  @!P1 VIADD R9, R9, 0x1 ;  /* 0x0000000109099836 */ /* 0x000fe20000000000 */
[----:B------:R-:W-:Y:S02]  /*24780*/  ISETP.NE.AND P1, PT, R4, RZ, PT ;  /* 0x000000ff0400720c */ /* 0x000fe40003f25270 */
[----:B------:R-:W-:Y:S01]  /*24790*/  ISETP.GE.U32.AND P0, PT, R11, R6, PT ;  /* 0x000000060b00720c */ /* 0x000fe20003f06070 */
[----:B0-----:R-:W-:-:S04]  /*247a0*/  IMAD.MOV R11, RZ, RZ, -R3 ;  /* 0x000000ffff0b7224 */ /* 0x001fc800078e0a03 */
[----:B------:R-:W-:-:S04]  /*247b0*/  IMAD R11, R11, R8, RZ ;  /* 0x000000080b0b7224 */ /* 0x000fc800078e02ff */
[----:B------:R-:W-:Y:S01]  /*247c0*/  IMAD.HI.U32 R6, R3, R11, R2 ;  /* 0x0000000b03067227 */ /* 0x000fe200078e0002 */
[----:B------:R-:W-:-:S03]  /*247d0*/  LOP3.LUT R2, R5, R4, RZ, 0x3c, !PT ;  /* 0x0000000405027212 */ /* 0x000fc600078e3cff */
[----:B------:R-:W-:Y:S01]  /*247e0*/  @P0 VIADD R9, R9, 0x1 ;  /* 0x0000000109090836 */ /* 0x000fe20000000000 */
[----:B------:R-:W-:Y:S02]  /*247f0*/  ISETP.GE.AND P2, PT, R2, RZ, PT ;  /* 0x000000ff0200720c */ /* 0x000fe40003f46270 */
[----:B------:R-:W-:-:S05]  /*24800*/  IABS R2, R7 ;  /* 0x0000000700027213 */ /* 0x000fca0000000000 */
[----:B------:R-:W-:-:S06]  /*24810*/  IMAD.MOV R2, RZ, RZ, -R2 ;  /* 0x000000ffff027224 */ /* 0x000fcc00078e0a02 */
[----:B------:R-:W-:Y:S01]  /*24820*/  @!P2 IMAD.MOV R9, RZ, RZ, -R9 ;  /* 0x000000ffff09a224 */ /* 0x000fe200078e0a09 */
[----:B------:R-:W-:-:S04]  /*24830*/  @!P1 LOP3.LUT R9, RZ, R4, RZ, 0x33, !PT ;  /* 0x00000004ff099212 */ /* 0x000fc800078e33ff */
[----:B------:R-:W-:-:S05]  /*24840*/  IABS R3, R9 ;  /* 0x0000000900037213 */ /* 0x000fca0000000000 */
        /* <DEDUP_REMOVED lines=12> */
[--C-:B------:R-:W-:Y:S02]  /*24910*/  IMAD.MOV R2, RZ, RZ, -R6.reuse ;  /* 0x000000ffff027224 */ /* 0x100fe400078e0a06 */
[C---:B------:R-:W-:Y:S02]  /*24920*/  IMAD R6, R7.reuse, 0x1000000, R6 ;  /* 0x0100000007067824 */ /* 0x040fe400078e0206 */
[--C-:B------:R-:W-:Y:S02]  /*24930*/  IMAD R7, R7, R2, R9.reuse ;  /* 0x0000000207077224 */ /* 0x100fe400078e0209 */
[----:B------:R-:W-:Y:S02]  /*24940*/  IMAD.MOV R2, RZ, RZ, -R9 ;  /* 0x000000ffff027224 */ /* 0x000fe400078e0a09 */
[----:B------:R-:W-:Y:S02]  /*24950*/  IMAD R3, R7, 0x10000, R6 ;  /* 0x0001000007037824 */ /* 0x000fe400078e0206 */
[----:B------:R-:W-:-:S03]  /*24960*/  IMAD R2, R4, R2, R5 ;  /* 0x0000000204027224 */ /* 0x000fc600078e0205 */
[----:B------:R0:W-:Y:S01]  /*24970*/  STL [R1+0x468], R3 ;  /* 0x0004680301007387 */ /* 0x0001e20000100800 */
[----:B------:R-:W-:Y:S05]  /*24980*/  BRA `(.L_x_3338) ;  /* 0x0000000000f47947 */ /* 0x000fea0003800000 */
.L_x_3337:
[----:B-1-3--:R-:W0:Y:S02]  /*24990*/  LDC.64 R2, c[0x0][0xd90] ;  /* 0x00036400ff027b82 */ /* 0x00ae240000000a00 */
[----:B0-----:R-:W-:-:S05]  /*249a0*/  IMAD.WIDE R2, R12, 0x4, R2 ;  /* 0x000000040c027825 */ /* 0x001fca00078e0202 */
[----:B------:R0:W2:Y:S02]  /*249b0*/  LDG.E R7, desc[UR40][R2.64] ;  /* 0x0000002802077981 */ /* 0x0000a4000c1e1900 */
        /* <DEDUP_REMOVED lines=29> */
[----:B------:R-:W-:-:S04]  /*24b90*/  VIADDMNMX R7, R10, UR5, R7, PT ;  /* 0x000000050a077c46 */ /* 0x000fc8000b800107 */
[-C--:B------:R-:W-:Y:S02]  /*24ba0*/  IABS R9, R7.reuse ;  /* 0x0000000700097213 */ /* 0x080fe40000000000 */
        /* <DEDUP_REMOVED lines=11> */
[----:B------:R-:W-:Y:S02]  /*24c60*/  LOP3.LUT R3, R5, R7, RZ, 0x3c, !PT ;  /* 0x0000000705037212 */ /* 0x000fe400078e3cff */
[----:B------:R-:W-:Y:S01]  /*24c70*/  IADD3 R5, R8, 0x1000000, R5 ;  /* 0x0100000008057810 */ /* 0x000fe20007ffe005 */
        /* <DEDUP_REMOVED lines=12> */
[----:B------:R-:W-:-:S05]  /*24d40*/  IMAD R3, R2, R7, R5 ;  /* 0x0000000702037224 */ /* 0x000fca00078e0205 */
[----:B------:R1:W-:Y:S02]  /*24d50*/  STL [R1+0x468], R3 ;  /* 0x0004680301007387 */ /* 0x0003e40000100800 */
.L_x_3338:
[----:B01----:R-:W-:-:S05]  /*24d60*/  LOP3.LUT R3, RZ, R2, RZ, 0x33, !PT ;  /* 0x00000002ff037212 */ /* 0x003fca00078e33ff */
[----:B------:R-:W-:-:S05]  /*24d70*/  IMAD.IADD R2, R4, 0x1, R3 ;  /* 0x0000000104027824 */ /* 0x000fca00078e0203 */
[----:B------:R1:W-:Y:S01]  /*24d80*/  STL [R1+0x464], R2 ;  /* 0x0004640201007387 */ /* 0x0003e20000100800 */
[----:B------:R-:W-:Y:S05]  /*24d90*/  BRA `(.L_x_3339) ;  /* 0x0000000000107947 */ /* 0x000fea0003800000 */
.L_x_3334:
[----:B------:R-:W-:Y:S01]  /*24da0*/  IMAD.U32 R2, RZ, RZ, UR6 ;  /* 0x00000006ff027e24 */ /* 0x000fe2000f8e00ff */
[----:B------:R0:W-:Y:S04]  /*24db0*/  STL [R1+0x464], RZ ;  /* 0x000464ff01007387 */ /* 0x0001e80000100800 */
[----:B------:R0:W-:Y:S04]  /*24dc0*/  STL [R1+0x468], RZ ;  /* 0x000468ff01007387 */ /* 0x0001e80000100800 */
[----:B------:R0:W-:Y:S02]  /*24dd0*/  STL [R1+0x460], R2 ;  /* 0x0004600201007387 */ /* 0x0001e40000100800 */
.L_x_3339:
[----:B------:R-:W2:Y:S04]  /*24de0*/  LDL R4, [R1+0x460] ;  /* 0x0004600001047983 */ /* 0x000ea80000100800 */
        /* <DEDUP_REMOVED lines=9> */
.L_x_3332:
[----:B--2---:R-:W2:Y:S01]  /*24e80*/  LDL R0, [R1+0x46c] ;  /* 0x00046c0001007983 */ /* 0x004ea20000100800 */
[----:B------:R-:W-:Y:S01]  /*24e90*/  ULDC UR4, c[0x0][0xd3c] ;  /* 0x00034f0000047ab9 */ /* 0x000fe20000000800 */
[----:B------:R-:W-:Y:S02]  /*24ea0*/  IMAD.MOV.U32 R19, RZ, RZ, RZ ;  /* 0x000000ffff137224 */ /* 0x000fe400078e00ff */
[----:B------:R4:W-:Y:S01]  /*24eb0*/  STL [R1+0x4d8], RZ ;  /* 0x0004d8ff01007387 */ /* 0x0009e20000100800 */
[----:B--2---:R-:W-:Y:S01]  /*24ec0*/  ISETP.GE.AND P0, PT, R0, UR4, PT ;  /* 0x0000000400007c0c */ /* 0x004fe2000bf06270 */
[----:B------:R-:W-:-:S05]  /*24ed0*/  IMAD.MOV.U32 R0, RZ, RZ, 0x1 ;  /* 0x00000001ff007424 */ /* 0x000fca00078e00ff */
[----:B------:R4:W-:Y:S07]  /*24ee0*/  STL [R1+0x474], R0 ;  /* 0x0004740001007387 */ /* 0x0009ee0000100800 */
[----:B------:R-:W-:Y:S05]  /*24ef0*/  @P0 BRA `(.L_x_3340) ;  /* 0x0000006800940947 */ /* 0x000fea0003800000 */
[----:B---3--:R-:W2:Y:S01]  /*24f00*/  S2R R5, SR_TID.X ;  /* 0x0000000000057919 */ /* 0x008ea20000002100 */
[----:B------:R-:W3:Y:S01]  /*24f10*/  S2UR UR5, SR_CgaCtaId ;  /* 0x00000000000579c3 */ /* 0x000ee20000008800 */
[----:B------:R-:W-:Y:S01]  /*24f20*/  UMOV UR4, 0x400 ;  /* 0x0000040000047882 */ /* 0x000fe20000000000 */
[----:B------:R-:W-:Y:S01]  /*24f30*/  BSSY B8, `(.L_x_3340) ;  /* 0x00006a1000087945 */ /* 0x000fe20003800000 */
[----:B------:R-:W-:Y:S01]  /*24f40*/  STL [R1+0x4d8], RZ ;  /* 0x0004d8ff01007387 */ /* 0x000fe20000100800 */
[----:B------:R-:W-:Y:S01]  /*24f50*/  IMAD.MOV.U32 R19, RZ, RZ, RZ ;  /* 0x000000ffff137224 */ /* 0x000fe200078e00ff */
[----:B------:R-:W-:Y:S01]  /*24f60*/  ULDC UR37, c[0x0][0xc] ;  /* 0x0000030000257ab9 */ /* 0x000fe20000000800 */
[----:B------:R-:W-:Y:S01]  /*24f70*/  ULDC.64 UR38, c[0x0][0x198] ;  /* 0x0000660000267ab9 */ /* 0x000fe20000000a00 */
[----:B---3--:R-:W-:-:S06]  /*24f80*/  ULEA UR4, UR5, UR4, 0x18 ;  /* 0x0000000405047291 */ /* 0x008fcc000f8ec03f */
[----:B------:R-:W-:Y:S01]  /*24f90*/  IMAD.U32 R18, RZ, RZ, UR4 ;  /* 0x00000004ff127e24 */ /* 0x000fe2000f8e00ff */
[C---:B--2---:R-:W-:Y:S01]  /*24fa0*/  LOP3.LUT R4, R5.reuse, 0x7f, RZ, 0xc0, !PT ;  /* 0x0000007f05047812 */ /* 0x044fe200078ec0ff */
[----:B----4-:R-:W-:-:S05]  /*24fb0*/  IMAD.SHL.U32 R0, R5, 0x8, RZ ;  /* 0x0000000805007824 */ /* 0x010fca00078e00ff */
[C---:B01----:R-:W-:Y:S02]  /*24fc0*/  LOP3.LUT R2, R0.reuse, 0x1f8, RZ, 0xc0, !PT ;  /* 0x000001f800027812 */ /* 0x043fe400078ec0ff */
        /* <DEDUP_REMOVED lines=10> */
[----:B------:R1:W-:Y:S01]  /*25070*/  STL [R1+0x474], R2 ;  /* 0x0004740201007387 */ /* 0x0003e20000100800 */
[C---:B0-----:R-:W-:Y:S02]  /*25080*/  LOP3.LUT R3, R0.reuse, 0x40, RZ, 0xfc, !PT ;  /* 0x0000004000037812 */ /* 0x041fe400078efcff */
[C---:B-1----:R-:W-:Y:S02]  /*25090*/  LOP3.LUT R2, R0.reuse, 0x80, RZ, 0xfc, !PT ;  /* 0x0000008000027812 */ /* 0x042fe400078efcff */
[----:B------:R-:W-:-:S07]  /*250a0*/  LOP3.LUT R0, R0, 0xc0, RZ, 0xfc, !PT ;  /* 0x000000c000007812 */ /* 0x000fce00078efcff */
.L_x_3458:
[----:B------:R-:W2:Y:S01]  /*250b0*/  LDL R11, [R1+0x46c] ;  /* 0x00046c00010b7983 */ /* 0x000ea20000100800 */
[----:B------:R-:W-:Y:S05]  /*250c0*/  YIELD ;  /* 0x0000000000007946 */ /* 0x000fea0003800000 */
[----:B------:R-:W-:Y:S01]  /*250d0*/  ULDC.64 UR4, c[0x0][0xb20] ;  /* 0x0002c80000047ab9 */ /* 0x000fe20000000a00 */
[----:B------:R-:W-:Y:S01]  /*250e0*/  IMAD.MOV.U32 R0, RZ, RZ, RZ ;  /* 0x000000ffff007224 */ /* 0x000fe200078e00ff */
[----:B------:R-:W-:Y:S01]  /*250f0*/  ISETP.NE.U32.AND P0, PT, RZ, UR4, PT ;  /* 0x00000004ff007c0c */ /* 0x000fe2000bf05070 */
[----:B01----:R-:W0:Y:S01]  /*25100*/  LDC.64 R4, c[0x0][0xaf8] ;  /* 0x0002be00ff047b82 */ /* 0x003e220000000a00 */
[----:B------:R-:W-:Y:S01]  /*25110*/  CS2R R6, SRZ ;  /* 0x0000000000067805 */ /* 0x000fe2000001ff00 */
        /* <DEDUP_REMOVED lines=11> */
[----:B------:R-:W-:Y:S02]  /*251d0*/  ISETP.NE.AND.EX P1, PT, RZ, UR7, PT, P1 ;  /* 0x00000007ff007c0c */ /* 0x000fe4000bf25310 */
[----:B------:R-:W-:Y:S01]  /*251e0*/  ISETP.NE.U32.AND P0, PT, RZ, UR4, PT ;  /* 0x00000004ff007c0c */ /* 0x000fe2000bf05070 */
[----:B-1----:R-:W0:Y:S03]  /*251f0*/  LDC.64 R2, c[0x0][0xb00] ;  /* 0x0002c000ff027b82 */ /* 0x002e260000000a00 */
[----:B------:R-:W-:-:S05]  /*25200*/  ISETP.NE.AND.EX P0, PT, RZ, UR5, PT, P0 ;  /* 0x00000005ff007c0c */ /* 0x000fca000bf05300 */
[----:B------:R-:W1:Y:S08]  /*25210*/  @P2 LDC.64 R8, c[0x0][0xb10] ;  /* 0x0002c400ff082b82 */ /* 0x000e700000000a00 */
[----:B------:R-:W2:Y:S01]  /*25220*/  @P0 LDG.E R6, desc[UR40][R4.64] ;  /* 0x0000002804060981 */ /* 0x000ea2000c1e1900 */
[----:B------:R-:W-:Y:S01]  /*25230*/  ULDC UR4, c[0x0][0x288] ;  /* 0x0000a20000047ab9 */ /* 0x000fe20000000800 */
[----:B0-----:R-:W-:-:S05]  /*25240*/  IMAD.WIDE R2, R11, 0x4, R2 ;  /* 0x000000040b027825 */ /* 0x001fca00078e0202 */
[----:B------:R0:W5:Y:S01]  /*25250*/  @P1 LDG.E R7, desc[UR40][R2.64] ;  /* 0x0000002802071981 */ /* 0x000162000c1e1900 */
[----:B-1----:R-:W-:-:S03]  /*25260*/  @P2 IMAD.WIDE R8, R11, 0x4, R8 ;  /* 0x000000040b082825 */ /* 0x002fc600078e0208 */
[----:B--2---:R1:W-:Y:S02]  /*25270*/  STL [R1+0x48c], R6 ;  /* 0x00048c0601007387 */ /* 0x0043e40000100800 */
[----:B-1----:R-:W-:Y:S01]  /*25280*/  IMAD.U32 R6, RZ, RZ, UR4 ;  /* 0x00000004ff067e24 */ /* 0x002fe2000f8e00ff */
[----:B------:R-:W-:-:S05]  /*25290*/  ULDC.64 UR4, c[0x0][0x418] ;  /* 0x0001060000047ab9 */ /* 0x000fca0000000a00 */
[----:B------:R-:W2:Y:S01]  /*252a0*/  @P2 LDG.E R6, desc[UR40][R8.64] ;  /* 0x0000002808062981 */ /* 0x000ea2000c1e1900 */
[----:B------:R-:W-:-:S03]  /*252b0*/  UISETP.NE.U32.AND UP0, UPT, UR4, URZ, UPT ;  /* 0x0000003f0400728c */ /* 0x000fc6000bf05070 */
[----:B------:R-:W-:Y:S01]  /*252c0*/  ULDC UR4, c[0x0][0x424] ;  /* 0x0001090000047ab9 */ /* 0x000fe20000000800 */
[----:B------:R-:W-:-:S03]  /*252d0*/  UISETP.NE.AND.EX UP0, UPT, UR5, URZ, UPT, UP0 ;  /* 0x0000003f0500728c */ /* 0x000fc6000bf05300 */
[----:B------:R-:W-:Y:S01]  /*252e0*/  ULDC UR5, c[0x0][0x2f0] ;  /* 0x0000bc0000057ab9 */ /* 0x000fe20000000800 */
[----:B------:R-:W-:-:S04]  /*252f0*/  USEL UR4, UR4, 0x1, UP0 ;  /* 0x0000000104047887 */ /* 0x000fc80008000000 */
[----:B------:R-:W-:Y:S01]  /*25300*/  UIMAD UR4, UR4, UR5, URZ ;  /* 0x00000005040472a4 */ /* 0x000fe2000f8e023f */
[----:B--2---:R1:W-:Y:S01]  /*25310*/  STL [R1+0x490], R6 ;  /* 0x0004900601007387 */ /* 0x0043e20000100800 */
[----:B------:R-:W-:-:S04]  /*25320*/  IMAD.MOV.U32 R10, RZ, RZ, R6 ;  /* 0x000000ffff0a7224 */ /* 0x000fc800078e0006 */
[----:B-1----:R-:W-:Y:S01]  /*25330*/  IMAD.U32 R6, RZ, RZ, UR4 ;  /* 0x00000004ff067e24 */ /* 0x002fe2000f8e00ff */
[----:B0-----:R-:W-:Y:S06]  /*25340*/  @P2 BRA `(.L_x_3341) ;  /* 0x0000000000142947 */ /* 0x001fec0003800000 */
[----:B------:R-:W-:Y:S05]  /*25350*/  @!P0 BRA `(.L_x_3341) ;  /* 0x0000000000108947 */ /* 0x000fea0003800000 */
[----:B------:R-:W2:Y:S04]  /*25360*/  LDG.E R8, desc[UR40][R4.64] ;  /* 0x0000002804087981 */ /* 0x000ea8000c1e1900 */
[----:B------:R-:W2:Y:S02]  /*25370*/  LDG.E R4, desc[UR40][R4.64+0x4] ;  /* 0x0000042804047981 */ /* 0x000ea4000c1e1900 */
[----:B--2---:R-:W-:-:S05]  /*25380*/  IMAD.IADD R10, R4, 0x1, -R8 ;  /* 0x00000001040a7824 */ /* 0x004fca00078e0a08 */
[----:B------:R0:W-:Y:S02]  /*25390*/  STL [R1+0x490], R10 ;  /* 0x0004900a01007387 */ /* 0x0001e40000100800 */
.L_x_3341:
        /* <DEDUP_REMOVED lines=12> */
[----:B------:R-:W2:Y:S02]  /*25460*/  LDC.64 R6, c[0x0][0xb18] ;  /* 0x0002c600ff067b82 */ /* 0x000ea40000000a00 */
[----:B--2---:R-:W-:-:S06]  /*25470*/  IMAD.WIDE R6, R11, 0x4, R6 ;  /* 0x000000040b067825 */ /* 0x004fcc00078e0206 */
[----:B------:R2:W5:Y:S01]  /*25480*/  LDG.E R6, desc[UR40][R6.64] ;  /* 0x0000002806067981 */ /* 0x000562000c1e1900 */
[----:B------:R-:W-:Y:S05]  /*25490*/  BRA `(.L_x_3343) ;  /* 0x0000000000107947 */ /* 0x000fea0003800000 */
.L_x_3342:
[----:B------:R-:W-:Y:S05]  /*254a0*/  @!P1 BRA `(.L_x_3343) ;  /* 0x00000000000c9947 */ /* 0x000fea0003800000 */
[----:B------:R-:W2:Y:S04]  /*254b0*/  LDG.E R6, desc[UR40][R2.64] ;  /* 0x0000002802067981 */ /* 0x000ea8000c1e1900 */
[----:B------:R-:W2:Y:S02]  /*254c0*/  LDG.E R2, desc[UR40][R2.64+0x4] ;  /* 0x0000042802027981 */ /* 0x000ea4000c1e1900 */
[----:B--2---:R-:W-:-:S07]  /*254d0*/  IMAD.IADD R6, R2, 0x1, -R6 ;  /* 0x0000000102067824 */ /* 0x004fce00078e0a06 */
.L_x_3343:
[----:B------:R-:W3:Y:S01]  /*254e0*/  LDL.LU R3, [R1+0x464] ;  /* 0x0004640001037983 */ /* 0x000ee20000300800 */
[----:B------:R-:W4:Y:S01]  /*254f0*/  LDC R2, c[0x0][0x448] ;  /* 0x00011200ff027b82 */ /* 0x000f220000000800 */
[----:B-----5:R-:W-:Y:S01]  /*25500*/  IMAD.IADD R0, R6, 0x1, -R0 ;  /* 0x0000000106007824 */ /* 0x020fe200078e0a00 */
[----:B----4-:R-:W-:-:S13]  /*25510*/  ISETP.NE.AND P1, PT, R2, 0x1, PT ;  /* 0x000000010200780c */ /* 0x010fda0003f25270 */
[----:B------:R-:W4:Y:S08]  /*25520*/  @P1 LDC R2, c[0x0][0x44c] ;  /* 0x00011300ff021b82 */ /* 0x000f300000000800 */
[----:B-1----:R-:W1:Y:S01]  /*25530*/  @P1 LDC R4, c[0x0][0x450] ;  /* 0x00011400ff041b82 */ /* 0x002e620000000800 */
[----:B---3--:R-:W-:-:S04]  /*25540*/  IMAD.SHL.U32 R11, R3, 0x80, RZ ;  /* 0x00000080030b7824 */ /* 0x008fc800078e00ff */
[----:B------:R-:W-:Y:S01]  /*25550*/  VIADD R3, R11, 0x7f ;  /* 0x0000007f0b037836 */ /* 0x000fe20000000000 */
[----:B------:R3:W-:Y:S03]  /*25560*/  STL [R1+0x484], R11 ;  /* 0x0004840b01007387 */ /* 0x0007e60000100800 */
[----:B----4-:R-:W-:-:S04]  /*25570*/  @P1 IMAD.HI.U32 R2, R3, R2, RZ ;  /* 0x0000000203021227 */ /* 0x010fc800078e00ff */
[----:B------:R-:W-:Y:S01]  /*25580*/  IMAD.MOV.U32 R6, RZ, RZ, R3 ;  /* 0x000000ffff067224 */ /* 0x000fe200078e0003 */
[----:B-1----:R-:W-:Y:S01]  /*25590*/  @P1 SHF.R.U32.HI R6, RZ, R4, R2 ;  /* 0x00000004ff061219 */ /* 0x002fe20000011602 */
[----:B------:R-:W-:-:S04]  /*255a0*/  VIADD R2, R0, 0x5f ;  /* 0x0000005f00027836 */ /* 0x000fc80000000000 */
[----:B------:R-:W-:-:S05]  /*255b0*/  IMAD.HI R2, R2, 0x2aaaaaab, RZ ;  /* 0x2aaaaaab02027827 */ /* 0x000fca00078e02ff */
[----:B------:R-:W-:-:S04]  /*255c0*/  SHF.R.U32.HI R3, RZ, 0x1f, R2 ;  /* 0x0000001fff037819 */ /* 0x000fc80000011602 */
[----:B------:R-:W-:Y:S02]  /*255d0*/  LEA.HI.SX32 R9, R2, R3, 0x1c ;  /* 0x0000000302097211 */ /* 0x000fe400078fe2ff */
[----:B------:R-:W-:-:S03]  /*255e0*/  IADD3 R2, R0, 0x1, -R10 ;  /* 0x0000000100027810 */ /* 0x000fc60007ffe80a */
[----:B------:R3:W-:Y:S02]  /*255f0*/  STL [R1+0x4e4], R9 ;  /* 0x0004e40901007387 */ /* 0x0007e40000100800 */
[----:B------:R-:W-:Y:S02]  /*25600*/  IMAD.IADD R6, R2, 0x1, R6 ;  /* 0x0000000102067824 */ /* 0x000fe400078e0206 */
[----:B------:R-:W1:Y:S02]  /*25610*/  LDC.64 R2, c[0x0][0xad8] ;  /* 0x0002b600ff027b82 */ /* 0x000e640000000a00 */
[----:B-1----:R-:W-:Y:S01]  /*25620*/  ISETP.GE.AND P2, PT, R3, 0x1, PT ;  /* 0x000000010300780c */ /* 0x002fe20003f46270 */
[----:B------:R-:W-:-:S12]  /*25630*/  IMAD.IADD R2, R6, 0x1, R2 ;  /* 0x0000000106027824 */ /* 0x000fd800078e0202 */
[----:B---3--:R-:W-:Y:S05]  /*25640*/  @!P2 BRA `(.L_x_3344) ;  /* 0x000000000048a947 */ /* 0x008fea0003800000 */
[C---:B------:R-:W-:Y:S01]  /*25650*/  ISETP.GT.AND P0, PT, R6.reuse, RZ, PT ;  /* 0x000000ff0600720c */ /* 0x040fe20003f04270 */
[----:B------:R-:W-:Y:S01]  /*25660*/  BSSY B0, `(.L_x_3345) ;  /* 0x000000e000007945 */ /* 0x000fe20003800000 */
[----:B--2---:R-:W-:-:S11]  /*25670*/  VIADD R7, R6, 0xffffffff ;  /* 0xffffffff06077836 */ /* 0x004fd60000000000 */
        /* <DEDUP_REMOVED lines=8> */
.L_x_3346:
[----:B------:R-:W-:-:S13]  /*25700*/  ISETP.NE.AND P0, PT, R3, 0x1, PT ;  /* 0x000000010300780c */ /* 0x000fda0003f05270 */
[----:B------:R-:W1:Y:S02]  /*25710*/  @P0 LDC.64 R4, c[0x0][0xae0] ;  /* 0x0002b800ff040b82 */ /* 0x000e640000000a00 */
[----:B-1----:R-:W-:-:S05]  /*25720*/  @P0 IMAD.HI.U32 R4, R7, R4, RZ ;  /* 0x0000000407040227 */ /* 0x002fca00078e00ff */
[----:B------:R-:W-:-:S07]  /*25730*/  @P0 SHF.R.U32.HI R7, RZ, R5, R4 ;  /* 0x00000005ff070219 */ /* 0x000fce0000011604 */
.L_x_3347:
[----:B------:R-:W-:Y:S05]  /*25740*/  BSYNC B0 ;  /* 0x0000000000007941 */ /* 0x000fea0003800000 */
.L_x_3345:
[----:B------:R-:W-:-:S05]  /*25750*/  IMAD R7, R7, R3, R3 ;  /* 0x0000000307077224 */ /* 0x000fca00078e0203 */
[----:B------:R-:W-:-:S07]  /*25760*/  VIMNMX R2, R2, R7, PT ;  /* 0x0000000702027248 */ /* 0x000fce0003fe0100 */
.L_x_3344:
[----:B------:R-:W1:Y:S01]  /*25770*/  @P1 LDC R4, c[0x0][0x44c] ;  /* 0x00011300ff041b82 */ /* 0x000e620000000800 */
[----:B------:R-:W-:Y:S01]  /*25780*/  VIADD R2, R2, 0x5f ;  /* 0x0000005f02027836 */ /* 0x000fe20000000000 */
[----:B------:R-:W-:Y:S01]  /*25790*/  ULDC UR4, c[0x0][0xad4] ;  /* 0x0002b50000047ab9 */ /* 0x000fe20000000800 */
[----:B------:R-:W-:Y:S02]  /*257a0*/  IMAD.MOV.U32 R5, RZ, RZ, R11 ;  /* 0x000000ffff057224 */ /* 0x000fe400078e000b */
[----:B------:R-:W-:-:S03]  /*257b0*/  IMAD.HI R2, R2, 0x2aaaaaab, RZ ;  /* 0x2aaaaaab02027827 */ /* 0x000fc600078e02ff */
[----:B------:R-:W3:Y:S01]  /*257c0*/  @P1 LDC R6, c[0x0][0x450] ;  /* 0x00011400ff061b82 */ /* 0x000ee20000000800 */
[----:B-1----:R-:W-:-:S05]  /*257d0*/  @P1 IMAD.HI.U32 R4, R11, R4, RZ ;  /* 0x000000040b041227 */ /* 0x002fca00078e00ff */
        /* <DEDUP_REMOVED lines=13> */
[----:B-1----:R-:W1:Y:S02]  /*258b0*/  @P0 LDC.64 R4, c[0x0][0xae0] ;  /* 0x0002b800ff040b82 */ /* 0x002e640000000a00 */
[----:B-1----:R-:W-:-:S05]  /*258c0*/  @P0 IMAD.HI.U32 R4, R6, R4, RZ ;  /* 0x0000000406040227 */ /* 0x002fca00078e00ff */
[----:B------:R-:W-:-:S04]  /*258d0*/  @P0 SHF.R.U32.HI R6, RZ, R5, R4 ;  /* 0x00000005ff060219 */ /* 0x000fc80000011604 */
[----:B------:R-:W-:Y:S01]  /*258e0*/  LOP3.LUT R6, RZ, R6, RZ, 0x33, !PT ;  /* 0x00000006ff067212 */ /* 0x000fe200078e33ff */
[----:B------:R-:W-:Y:S06]  /*258f0*/  BRA `(.L_x_3351) ;  /* 0x0000000000107947 */ /* 0x000fec0003800000 */
.L_x_3350:
[----:B------:R-:W-:-:S13]  /*25900*/  ISETP.NE.AND P0, PT, R3, 0x1, PT ;  /* 0x000000010300780c */ /* 0x000fda0003f05270 */
[----:B-1----:R-:W1:Y:S02]  /*25910*/  @P0 LDC.64 R4, c[0x0][0xae0] ;  /* 0x0002b800ff040b82 */ /* 0x002e640000000a00 */
[----:B-1----:R-:W-:-:S05]  /*25920*/  @P0 IMAD.HI.U32 R4, R6, R4, RZ ;  /* 0x0000000406040227 */ /* 0x002fca00078e00ff */
[----:B------:R-:W-:-:S07]  /*25930*/  @P0 SHF.R.U32.HI R6, RZ, R5, R4 ;  /* 0x00000005ff060219 */ /* 0x000fce0000011604 */
.L_x_3351:
[----:B------:R-:W-:Y:S05]  /*25940*/  BSYNC B0 ;  /* 0x0000000000007941 */ /* 0x000fea0003800000 */
.L_x_3349:
[----:B------:R-:W-:-:S05]  /*25950*/  IMAD R3, R6, R3, RZ ;  /* 0x0000000306037224 */ /* 0x000fca00078e02ff */
[----:B------:R-:W-:-:S07]  /*25960*/  VIMNMX R2, R2, R3, !PT ;  /* 0x0000000302027248 */ /* 0x000fce0007fe0100 */
.L_x_3348:
[----:B------:R-:W-:Y:S01]  /*25970*/  IMAD.HI R2, R2, 0x2aaaaaab, RZ ;  /* 0x2aaaaaab02027827 */ /* 0x000fe200078e02ff */
[----:B-1----:R-:W-:Y:S01]  /*25980*/  SHF.R.U32.HI R4, RZ, 0x10, R8 ;  /* 0x00000010ff047819 */ /* 0x002fe20000011608 */
[----:B------:R-:W-:Y:S01]  /*25990*/  BSSY B0, `(.L_x_3352) ;  /* 0x000002a000007945 */ /* 0x000fe20003800000 */
[----:B------:R-:W-:Y:S01]  /*259a0*/  LOP3.LUT R9, R8, 0xff, RZ, 0xc0, !PT ;  /* 0x000000ff08097812 */ /* 0x000fe200078ec0ff */
[----:B------:R-:W-:Y:S01]  /*259b0*/  IMAD.MOV.U32 R5, RZ, RZ, RZ ;  /* 0x000000ffff057224 */ /* 0x000fe200078e00ff */
[----:B------:R-:W-:Y:S02]  /*259c0*/  SHF.R.U32.HI R3, RZ, 0x1f, R2 ;  /* 0x0000001fff037819 */ /* 0x000fe40000011602 */
[----:B------:R-:W-:Y:S01]  /*259d0*/  ISETP.NE.AND P0, PT, R4, RZ, PT ;  /* 0x000000ff0400720c */ /* 0x000fe20003f05270 */
[----:B------:R1:W-:Y:S01]  /*259e0*/  STL [R1+0x4dc], R9 ;  /* 0x0004dc0901007387 */ /* 0x0003e20000100800 */
[----:B------:R-:W-:Y:S01]  /*259f0*/  LEA.HI.SX32 R3, R2, R3, 0x1c ;  /* 0x0000000302037211 */ /* 0x000fe200078fe2ff */
[----:B------:R-:W-:-:S02]  /*25a00*/  IMAD.MOV.U32 R8, RZ, RZ, R5 ;  /* 0x000000ffff087224 */ /* 0x000fc400078e0005 */
[----:B------:R1:W-:Y:S01]  /*25a10*/  STL [R1+0x4ac], R5 ;  /* 0x0004ac0501007387 */ /* 0x0003e20000100800 */
[----:B0-----:R-:W-:-:S04]  /*25a20*/  VIMNMX R10, RZ, R3, !PT ;  /* 0x00000003ff0a7248 */ /* 0x001fc80007fe0100 */
[----:B------:R-:W-:Y:S01]  /*25a30*/  ISETP.GT.AND P1, PT, R0, R10, PT ;  /* 0x0000000a0000720c */ /* 0x000fe20003f24270 */
[----:B------:R1:W-:Y:S02]  /*25a40*/  STL [R1+0x4a8], R10 ;  /* 0x0004a80a01007387 */ /* 0x0003e40000100800 */
[----:B------:R-:W0:Y:S10]  /*25a50*/  @!P0 LDC R4, c[0x0][0xae8] ;  /* 0x0002ba00ff048b82 */ /* 0x000e340000000800 */
[----:B-1----:R-:W-:Y:S05]  /*25a60*/  @!P1 BRA `(.L_x_3353) ;  /* 0x0000000000709947 */ /* 0x002fea0003800000 */
[-C--:B0-----:R-:W-:Y:S02]  /*25a70*/  IABS R5, R4.reuse ;  /* 0x0000000400057213 */ /* 0x081fe40000000000 */
[----:B--2---:R-:W-:Y:S02]  /*25a80*/  IABS R7, R4 ;  /* 0x0000000400077213 */ /* 0x004fe40000000000 */
        /* <DEDUP_REMOVED lines=26> */
.L_x_3353:
[----:B------:R-:W-:Y:S05]  /*25c30*/  BSYNC B0 ;  /* 0x0000000000007941 */ /* 0x000fea0003800000 */
.L_x_3352:
        /* <DEDUP_REMOVED lines=13> */
[----:B------:R-:W-:Y:S02]  /*25d10*/  VOTEU.ANY UR4, UPT, PT ;  /* 0x0000000000047886 */ /* 0x000fe400038e0100 */
[----:B------:R-:W3:Y:S08]  /*25d20*/  FLO.U32 R0, UR4 ;  /* 0x0000000400007d00 */ /* 0x000ef000080e0000 */
[----:B------:R-:W4:Y:S01]  /*25d30*/  POPC R5, UR4 ;  /* 0x0000000400057d09 */ /* 0x000f220008000000 */
[----:B---3--:R-:W-:-:S02]  /*25d40*/  ISETP.EQ.U32.AND P0, PT, R0, R3, PT ;  /* 0x000000030000720c */ /* 0x008fc40003f02070 */
[----:B------:R-:W4:Y:S11]  /*25d50*/  LDC.64 R2, c[0x0][0xd60] ;  /* 0x00035800ff027b82 */ /* 0x000f360000000a00 */
[----:B----4-:R-:W3:Y:S01]  /*25d60*/  @P0 ATOMG.E.ADD.STRONG.GPU PT, R3, desc[UR40][R2.64], R5 ;  /* 0x00000005020309a8 */ /* 0x010ee200081ee1e8 */
[----:B0-----:R-:W0:Y:S02]  /*25d70*/  S2R R4, SR_LTMASK ;  /* 0x0000000000047919 */ /* 0x001e240000003900 */
[----:B0-----:R-:W-:-:S04]  /*25d80*/  LOP3.LUT R4, R4, UR4, RZ, 0xc0, !PT ;  /* 0x0000000404047c12 */ /* 0x001fc8000f8ec0ff */
[----:B--2---:R-:W0:Y:S01]  /*25d90*/  POPC R7, R4 ;  /* 0x0000000400077309 */ /* 0x004e220000000000 */
[----:B---3--:R-:W0:Y:S02]  /*25da0*/  SHFL.IDX PT, R0, R3, R0, 0x1f ;  /* 0x00001f0003007589 */ /* 0x008e2400000e0000 */
[----:B0-----:R-:W-:-:S05]  /*25db0*/  IADD3 R0, R0, UR37, R7 ;  /* 0x0000002500007c10 */ /* 0x001fca000fffe007 */
[----:B------:R3:W-:Y:S01]  /*25dc0*/  STL [R1+0x460], R0 ;  /* 0x0004600001007387 */ /* 0x0007e20000100800 */
[----:B------:R-:W-:Y:S05]  /*25dd0*/  BRA `(.L_x_3356) ;  /* 0x00000048005c7947 */ /* 0x000fea0003800000 */
.L_x_3355:
        /* <DEDUP_REMOVED lines=12> */
[----:B--2---:R-:W-:-:S02]  /*25ea0*/  IMAD.U32 R7, RZ, RZ, UR9 ;  /* 0x00000009ff077e24 */ /* 0x004fc4000f8e00ff */
[----:B------:R-:W-:Y:S02]  /*25eb0*/  IMAD.U32 R10, RZ, RZ, UR4 ;  /* 0x00000004ff0a7e24 */ /* 0x000fe4000f8e00ff */
[----:B------:R-:W-:Y:S02]  /*25ec0*/  IMAD.U32 R11, RZ, RZ, UR5 ;  /* 0x00000005ff0b7e24 */ /* 0x000fe4000f8e00ff */
[----:B-1----:R-:W-:Y:S02]  /*25ed0*/  IMAD.MOV.U32 R8, RZ, RZ, 0x70 ;  /* 0x00000070ff087424 */ /* 0x002fe400078e00ff */
[----:B------:R-:W-:Y:S02]  /*25ee0*/  IMAD.MOV.U32 R12, RZ, RZ, 0x1 ;  /* 0x00000001ff0c7424 */ /* 0x000fe400078e00ff */
[----:B------:R-:W-:-:S07]  /*25ef0*/  IMAD.MOV.U32 R13, RZ, RZ, RZ ;  /* 0x000000ffff0d7224 */ /* 0x000fce00078e00ff */
[----:B------:R-:W-:-:S07]  /*25f00*/  LEPC R20, `(.L_x_3358) ;  /* 0x000000001014794e */ /* 0x000fce0000000000 */
[----:B0-----:R-:W-:Y:S05]  /*25f10*/  CALL.ABS.NOINC R2 ;  /* 0x0000000002007343 */ /* 0x001fea0003c00000 */
.L_x_3358:
[----:B------:R-:W-:Y:S05]  /*25f20*/  BSYNC B6 ;  /* 0x0000000000067941 */ /* 0x000fea0003800000 */
.L_x_3357:
        /* <DEDUP_REMOVED lines=9> */
[----:B0-----:R-:W-:Y:S02]  /*25fc0*/  IMAD.U32 R4, RZ, RZ, UR6 ;  /* 0x00000006ff047e24 */ /* 0x001fe4000f8e00ff */
[----:B------:R-:W-:Y:S02]  /*25fd0*/  IMAD.U32 R5, RZ, RZ, UR7 ;  /* 0x00000007ff057e24 */ /* 0x000fe4000f8e00ff */
[----:B------:R-:W-:Y:S02]  /*25fe0*/  IMAD.U32 R6, RZ, RZ, UR8 ;  /* 0x00000008ff067e24 */ /* 0x000fe4000f8e00ff */
[----:B--2---:R-:W-:-:S02]  /*25ff0*/  IMAD.U32 R7, RZ, RZ, UR9 ;  /* 0x00000009ff077e24 */ /* 0x004fc4000f8e00ff */
[----:B------:R-:W-:Y:S02]  /*26000*/  IMAD.U32 R10, RZ, RZ, UR4 ;  /* 0x00000004ff0a7e24 */ /* 0x000fe4000f8e00ff */
[----:B------:R-:W-:Y:S02]  /*26010*/  IMAD.U32 R11, RZ, RZ, UR5 ;  /* 0x00000005ff0b7e24 */ /* 0x000fe4000f8e00ff */
[----:B-1----:R-:W-:Y:S02]  /*26020*/  IMAD.MOV.U32 R8, RZ, RZ, 0x70 ;  /* 0x00000070ff087424 */ /* 0x002fe400078e00ff */
[----:B------:R-:W-:Y:S02]  /*26030*/  IMAD.MOV.U32 R12, RZ, RZ, 0x1 ;  /* 0x00000001ff0c7424 */ /* 0x000fe400078e00ff */
[----:B---3--:R-:W-:-:S07]  /*26040*/  IMAD.MOV.U32 R13, RZ, RZ, RZ ;  /* 0x000000ffff0d7224 */ /* 0x008fce00078e00ff */
[----:B------:R-:W-:-:S07]  /*26050*/  LEPC R20, `(.L_x_3361) ;  /* 0x000000001014794e */ /* 0x000fce0000000000 */
[----:B----4-:R-:W-:Y:S05]  /*26060*/  CALL.ABS.NOINC R2 ;  /* 0x0000000002007343 */ /* 0x010fea0003c00000 */
.L_x_3361:
        /* <DEDUP_REMOVED lines=15> */
.L_x_3360:
[----:B------:R-:W-:Y:S05]  /*26160*/  BSYNC B6 ;  /* 0x0000000000067941 */ /* 0x000fea0003800000 */
.L_x_3359:
        /* <DEDUP_REMOVED lines=9> */
[----:B------:R2:W1:Y:S01]  /*26200*/  @P0 LDG.E R7, desc[UR40][R2.64] ;  /* 0x0000002802070981 */ /* 0x000462000c1e1900 */
[----:B---3--:R-:W-:Y:S01]  /*26210*/  VIADD R0, R16, 0xffffffff ;  /* 0xffffffff10007836 */ /* 0x008fe20000000000 */
[----:B--2---:R-:W2:Y:S02]  /*26220*/  LDC.64 R2, c[0x0][0x418] ;  /* 0x00010600ff027b82 */ /* 0x004ea40000000a00 */
[----:B--2---:R-:W-:Y:S01]  /*26230*/  LOP3.LUT P0, RZ, R2, UR4, RZ, 0xfc, !PT ;  /* 0x0000000402ff7c12 */ /* 0x004fe2000f80fcff */
[----:B------:R-:W-:-:S03]  /*26240*/  UMOV UR4, 0xffffffff ;  /* 0xffffffff00047882 */ /* 0x000fc60000000000 */
[----:B------:R-:W-:Y:S02]  /*26250*/  LOP3.LUT P0, RZ, R3, UR5, RZ, 0xfc, P0 ;  /* 0x0000000503ff7c12 */ /* 0x000fe4000800fcff */
[----:B-1----:R-:W-:Y:S01]  /*26260*/  SHF.R.S32.HI R8, RZ, 0x1f, R7 ;  /* 0x0000001fff087819 */ /* 0x002fe20000011407 */
[----:B------:R1:W-:Y:S01]  /*26270*/  STL [R1+0x464], R7 ;  /* 0x0004640701007387 */ /* 0x0003e20000100800 */
[----:B------:R-:W-:-:S03]  /*26280*/  SEL R16, R7, RZ, !P0 ;  /* 0x000000ff07107207 */ /* 0x000fc60004000000 */
[----:B------:R1:W-:Y:S01]  /*26290*/  STL [R1+0x468], R8 ;  /* 0x0004680801007387 */ /* 0x0003e20000100800 */
[----:B------:R-:W-:Y:S05]  /*262a0*/  BRA.DIV UR4, `(.L_x_3362) ;  /* 0x0000005e04347947 */ /* 0x000fea000b800000 */
[----:B0-----:R-:W0:Y:S02]  /*262b0*/  S2R R4, SR_TID.X ;  /* 0x0000000000047919 */ /* 0x001e240000002100 */
[----:B0-----:R-:W-:-:S04]  /*262c0*/  SHF.R.U32.HI R4, RZ, 0x5, R4 ;  /* 0x00000005ff047819 */ /* 0x001fc80000011604 */
[----:B------:R-:W-:-:S05]  /*262d0*/  LOP3.LUT R4, R4, 0x3, RZ, 0xc0, !PT ;  /* 0x0000000304047812 */ /* 0x000fca00078ec0ff */
[----:B------:R0:W2:Y:S02]  /*262e0*/  SHFL.IDX PT, R14, R4, RZ, 0x1f ;  /* 0x00001fff040e7589 */ /* 0x0000a400000e0000 */
.L_x_3475:
[----:B0-----:R-:W3:Y:S01]  /*262f0*/  LDL.LU R4, [R1+0x480] ;  /* 0x0004800001047983 */ /* 0x001ee20000300800 */
[----:B------:R-:W-:Y:S02]  /*26300*/  PLOP3.LUT P1, PT, PT, PT, PT, 0x8, 0x0 ;  /* 0x000000000000781c */ /* 0x000fe40003f2e170 */
[----:B--2---:R-:W-:Y:S01]  /*26310*/  ISETP.NE.AND P0, PT, R14, RZ, PT ;  /* 0x000000ff0e00720c */ /* 0x004fe20003f05270 */
[----:B------:R0:W-:Y:S01]  /*26320*/  STL [R1+0x494], R0 ;  /* 0x0004940001007387 */ /* 0x0001e20000100800 */
[----:B---3--:R-:W-:-:S09]  /*26330*/  LOP3.LUT R4, R4, 0xfffffffe, RZ, 0xc0, !PT ;  /* 0xfffffffe04047812 */ /* 0x008fd200078ec0ff */
[----:B------:R-:W-:-:S05]  /*26340*/  @P1 LOP3.LUT R4, R4, 0x1, RZ, 0xfc, !PT ;  /* 0x0000000104041812 */ /* 0x000fca00078efcff */
[----:B------:R0:W-:Y:S01]  /*26350*/  STL [R1+0x480], R4 ;  /* 0x0004800401007387 */ /* 0x0001e20000100800 */
[----:B------:R-:W-:Y:S05]  /*26360*/  @P0 BRA `(.L_x_3363) ;  /* 0x00000004000c0947 */ /* 0x000fea0003800000 */
[----:B------:R-:W-:-:S03]  /*26370*/  UMOV UR4, 0xffffffff ;  /* 0xffffffff00047882 */ /* 0x000fc60000000000 */
[----:B------:R-:W-:Y:S05]  /*26380*/  BRA.DIV UR4, `(.L_x_3364) ;  /* 0x0000005e04307947 */ /* 0x000fea000b800000 */
[----:B------:R-:W-:-:S13]  /*26390*/  ELECT P6, URZ, PT ;  /* 0x00000000003f782f */ /* 0x000fda00038c0000 */
.L_x_3478:
[----:B------:R-:W-:Y:S05]  /*263a0*/  @!P6 BRA `(.L_x_3363) ;  /* 0x0000000000fce947 */ /* 0x000fea0003800000 */
[----:B------:R-:W-:-:S04]  /*263b0*/  ISETP.NE.U32.AND P0, PT, R2, RZ, PT ;  /* 0x000000ff0200720c */ /* 0x000fc80003f05070 */
[----:B------:R-:W-:-:S13]  /*263c0*/  ISETP.NE.AND.EX P0, PT, R3, RZ, PT, P0 ;  /* 0x000000ff0300720c */ /* 0x000fda0003f05300 */
[----:B------:R-:W-:Y:S05]  /*263d0*/  @!P0 BRA `(.L_x_3365) ;  /* 0x0000000000508947 */ /* 0x000fea0003800000 */
[----:B------:R-:W2:Y:S01]  /*263e0*/  LDC R6, c[0x0][0x43c] ;  /* 0x00010f00ff067b82 */ /* 0x000ea20000000800 */
[----:B------:R-:W-:Y:S01]  /*263f0*/  IMAD.MOV.U32 R9, RZ, RZ, R0 ;  /* 0x000000ffff097224 */ /* 0x000fe200078e0000 */
[----:B------:R-:W-:-:S03]  /*26400*/  ULDC.64 UR4, c[0x0][0x428] ;  /* 0x00010a0000047ab9 */ /* 0x000fc60000000a00 */
[----:B0-----:R-:W-:Y:S01]  /*26410*/  IMAD.MOV.U32 R0, RZ, RZ, R9 ;  /* 0x000000ffff007224 */ /* 0x001fe200078e0009 */
[----:B--2---:R-:W-:-:S13]  /*26420*/  ISETP.NE.AND P0, PT, R6, 0x1, PT ;  /* 0x000000010600780c */ /* 0x004fda0003f05270 */
        /* <DEDUP_REMOVED lines=15> */
.L_x_3365:
[----:B--2---:R-:W2:Y:S01]  /*26520*/  LDL R2, [R1+0x474] ;  /* 0x0004740001027983 */ /* 0x004ea20000100800 */
[----:B0-----:R-:W-:Y:S01]  /*26530*/  IMAD R0, R19, 0x8, R18 ;  /* 0x0000000813007824 */ /* 0x001fe200078e0212 */
[----:B--2---:R-:W-:-:S04]  /*26540*/  SHF.L.U32 R2, R2, 0x1f, RZ ;  /* 0x0000001f02027819 */ /* 0x004fc800000006ff */
[----:B------:R-:W0:Y:S02]  /*26550*/  SYNCS.PHASECHK.TRANS64.TRYWAIT P0, [R0+URZ+0x32440], R2 ;  /* 0x03244002000075a7 */ /* 0x000e24000800017f */
[----:B0-----:R-:W-:Y:S05]  /*26560*/  @!P0 BRA `(.L_x_3366) ;  /* 0x0000005800d88947 */ /* 0x001fea0003800000 */
.L_x_3479:
[----:B------:R-:W2:Y:S02]  /*26570*/  S2R R3, SR_TID.X ;  /* 0x0000000000037919 */ /* 0x000ea40000002100 */
[----:B--2---:R-:W-:-:S04]  /*26580*/  LOP3.LUT R3, R3, 0x7f, RZ, 0xc0, !PT ;  /* 0x0000007f03037812 */ /* 0x004fc800078ec0ff */
[----:B------:R-:W-:-:S13]  /*26590*/  ISETP.NE.AND P0, PT, R3, RZ, PT ;  /* 0x000000ff0300720c */ /* 0x000fda0003f05270 */
[----:B------:R-:W-:Y:S05]  /*265a0*/  @P0 BRA `(.L_x_3367) ;  /* 0x00000000001c0947 */ /* 0x000fea0003800000 */
[----:B------:R-:W2:Y:S01]  /*265b0*/  S2R R3, SR_TID.X ;  /* 0x0000000000037919 */ /* 0x000ea20000002100 */
[----:B0-----:R-:W-:-:S04]  /*265c0*/  IMAD.MOV.U32 R2, RZ, RZ, 0x3000 ;  /* 0x00003000ff027424 */ /* 0x001fc800078e00ff */
[----:B------:R3:W-:Y:S01]  /*265d0*/  SYNCS.ARRIVE.TRANS64 RZ, [R0+URZ+0x32430], R2 ;  /* 0x0324300200ff79a7 */ /* 0x0007e2000800003f */
[----:B--2---:R-:W-:-:S04]  /*265e0*/  LOP3.LUT R3, R3, 0x1f, RZ, 0xc0, !PT ;  /* 0x0000001f03037812 */ /* 0x004fc800078ec0ff */
[----:B------:R-:W-:-:S13]  /*265f0*/  ISETP.NE.AND P0, PT, R3, RZ, PT ;  /* 0x000000ff0300720c */ /* 0x000fda0003f05270 */
[----:B---3--:R-:W-:Y:S05]  /*26600*/  @!P0 BRA `(.L_x_3367) ;  /* 0x0000000000048947 */ /* 0x008fea0003800000 */
[----:B------:R-:W-:Y:S01]  /*26610*/  BPT.TRAP 0x1 ;  /* 0x000000040000795c */ /* 0x000fe20000300000 */
.L_x_3367:
        /* <DEDUP_REMOVED lines=24> */
.L_x_3363:
[----:B--2---:R-:W2:Y:S04]  /*267a0*/  LDL R2, [R1+0x46c] ;  /* 0x00046c0001027983 */ /* 0x004ea80000100800 */
[----:B------:R-:W3:Y:S01]  /*267b0*/  LDL R3, [R1+0x48c] ;  /* 0x00048c0001037983 */ /* 0x000ee20000100800 */
[----:B------:R-:W-:Y:S05]  /*267c0*/  WARPSYNC.ALL ;  /* 0x0000000000007948 */ /* 0x000fea0003800000 */
[----:B------:R-:W-:Y:S01]  /*267d0*/  ULDC.64 UR4, c[0x0][0xaf8] ;  /* 0x0002be0000047ab9 */ /* 0x000fe20000000a00 */
[----:B0-----:R-:W-:Y:S01]  /*267e0*/  VIADD R0, R18, 0x18400 ;  /* 0x0001840012007836 */ /* 0x001fe20000000000 */
[----:B------:R-:W-:Y:S01]  /*267f0*/  BAR.SYNC.DEFER_BLOCKING 0x8, 0x180 ;  /* 0x0206000000007b1d */ /* 0x000fe20000010000 */
[----:B------:R-:W-:-:S03]  /*26800*/  ISETP.NE.U32.AND P0, PT, RZ, UR4, PT ;  /* 0x00000004ff007c0c */ /* 0x000fc6000bf05070 */
[----:B------:R-:W-:Y:S02]  /*26810*/  LOP3.LUT P1, RZ, R0, 0x3ff, RZ, 0xc0, !PT ;  /* 0x000003ff00ff7812 */ /* 0x000fe4000782c0ff */
[----:B------:R-:W-:Y:S01]  /*26820*/  ISETP.NE.AND.EX P0, PT, RZ, UR5, PT, P0 ;  /* 0x00000005ff007c0c */ /* 0x000fe2000bf05300 */
[----:B------:R-:W-:Y:S01]  /*26830*/  BSSY B6, `(.L_x_3368) ;  /* 0x0000019000067945 */ /* 0x000fe20003800000 */
[----:B--2---:R-:W-:-:S04]  /*26840*/  SHF.R.S32.HI R0, RZ, 0x1f, R2 ;  /* 0x0000001fff007819 */ /* 0x004fc80000011402 */
[----:B------:R-:W-:Y:S02]  /*26850*/  SEL R4, R0, RZ, !P0 ;  /* 0x000000ff00047207 */ /* 0x000fe40004000000 */
[----:B---3--:R-:W-:Y:S02]  /*26860*/  SHF.R.S32.HI R3, RZ, 0x1f, R3 ;  /* 0x0000001fff037819 */ /* 0x008fe40000011403 */
[----:B------:R-:W-:Y:S01]  /*26870*/  SEL R0, R2, RZ, !P0 ;  /* 0x000000ff02007207 */ /* 0x000fe20004000000 */
[----:B------:R0:W-:Y:S04]  /*26880*/  STL [R1+0x4c0], R4 ;  /* 0x0004c00401007387 */ /* 0x0001e80000100800 */
[----:B------:R0:W-:Y:S04]  /*26890*/  STL [R1+0x49c], R0 ;  /* 0x00049c0001007387 */ /* 0x0001e80000100800 */
[----:B------:R0:W-:Y:S01]  /*268a0*/  STL [R1+0x4b0], R3 ;  /* 0x0004b00301007387 */ /* 0x0001e20000100800 */
        /* <DEDUP_REMOVED lines=9> */
[----:B-1----:R-:W-:-:S02]  /*26940*/  IMAD.U32 R7, RZ, RZ, UR9 ;  /* 0x00000009ff077e24 */ /* 0x002fc4000f8e00ff */
[----:B------:R-:W-:Y:S02]  /*26950*/  IMAD.U32 R10, RZ, RZ, UR4 ;  /* 0x00000004ff0a7e24 */ /* 0x000fe4000f8e00ff */
[----:B------:R-:W-:Y:S02]  /*26960*/  IMAD.U32 R11, RZ, RZ, UR5 ;  /* 0x00000005ff0b7e24 */ /* 0x000fe4000f8e00ff */
[----:B------:R-:W-:Y:S02]  /*26970*/  IMAD.MOV.U32 R8, RZ, RZ, 0x70 ;  /* 0x00000070ff087424 */ /* 0x000fe400078e00ff */
[----:B------:R-:W-:Y:S02]  /*26980*/  IMAD.MOV.U32 R12, RZ, RZ, 0x1 ;  /* 0x00000001ff0c7424 */ /* 0x000fe400078e00ff */
[----:B------:R-:W-:-:S07]  /*26990*/  IMAD.MOV.U32 R13, RZ, RZ, RZ ;  /* 0x000000ffff0d7224 */ /* 0x000fce00078e00ff */
[----:B------:R-:W-:-:S07]  /*269a0*/  LEPC R20, `(.L_x_3369) ;  /* 0x000000001014794e */ /* 0x000fce0000000000 */
[----:B0-----:R-:W-:Y:S05]  /*269b0*/  CALL.ABS.NOINC R2 ;  /* 0x0000000002007343 */ /* 0x001fea0003c00000 */
.L_x_3369:
[----:B------:R-:W-:Y:S05]  /*269c0*/  BSYNC B6 ;  /* 0x0000000000067941 */ /* 0x000fea0003800000 */
.L_x_3368:
[----:B------:R-:W2:Y:S01]  /*269d0*/  LDL R11, [R1+0x484] ;  /* 0x00048400010b7983 */ /* 0x000ea20000100800 */
[----:B-1----:R-:W1:Y:S01]  /*269e0*/  LDC R7, c[0x0][0x448] ;  /* 0x00011200ff077b82 */ /* 0x002e620000000800 */
[----:B------:R-:W-:Y:S01]  /*269f0*/  ULDC.64 UR4, c[0x0][0x298] ;  /* 0x0000a60000047ab9 */ /* 0x000fe20000000a00 */
[----:B------:R-:W-:Y:S01]  /*26a00*/  ULDC.64 UR6, c[0x0][0x280] ;  /* 0x0000a00000067ab9 */ /* 0x000fe20000000a00 */
[----:B0-----:R-:W3:Y:S04]  /*26a10*/  LDL R4, [R1+0x4b0] ;  /* 0x0004b00001047983 */ /* 0x001ee80000100800 */
[----:B------:R-:W4:Y:S04]  /*26a20*/  LDL R9, [R1+0x48c] ;  /* 0x00048c0001097983 */ /* 0x000f280000100800 */
[----:B------:R-:W4:Y:S01]  /*26a30*/  LDL R8, [R1+0x4c0] ;  /* 0x0004c00001087983 */ /* 0x000f220000100800 */
[----:B------:R-:W0:Y:S01]  /*26a40*/  S2R R2, SR_TID.X ;  /* 0x0000000000027919 */ /* 0x000e220000002100 */
[----:B------:R-:W0:Y:S02]  /*26a50*/  S2R R0, SR_TID.X ;  /* 0x0000000000007919 */ /* 0x000e240000002100 */
[----:B------:R-:W4:Y:S01]  /*26a60*/  LDL R6, [R1+0x49c] ;  /* 0x00049c0001067983 */ /* 0x000f220000100800 */
[----:B-1----:R-:W-:-:S13]  /*26a70*/  ISETP.NE.AND P0, PT, R7, 0x1, PT ;  /* 0x000000010700780c */ /* 0x002fda0003f05270 */
[----:B------:R-:W1:Y:S01]  /*26a80*/  @P0 LDC R3, c[0x0][0x450] ;  /* 0x00011400ff030b82 */ /* 0x000e620000000800 */
[----:B0-----:R-:W-:-:S04]  /*26a90*/  LOP3.LUT R2, R2, 0x7f, RZ, 0xc0, !PT ;  /* 0x0000007f02027812 */ /* 0x001fc800078ec0ff */
[----:B------:R-:W-:Y:S01]  /*26aa0*/  SHF.R.U32.HI R2, RZ, 0x3, R2 ;  /* 0x00000003ff027819 */ /* 0x000fe20000011602 */
[----:B------:R-:W-:-:S05]  /*26ab0*/  IMAD.SHL.U32 R0, R0, 0x10, RZ ;  /* 0x0000001000007824 */ /* 0x000fca00078e00ff */
[----:B------:R-:W-:Y:S02]  /*26ac0*/  LOP3.LUT R0, R2, 0x70, R0, 0xf8, !PT ;  /* 0x0000007002007812 */ /* 0x000fe400078ef800 */
[----:B------:R-:W0:Y:S03]  /*26ad0*/  @P0 LDC R2, c[0x0][0x44c] ;  /* 0x00011300ff020b82 */ /* 0x000e260000000800 */
[----:B--2---:R-:W-:-:S04]  /*26ae0*/  IMAD.IADD R5, R0, 0x1, R11 ;  /* 0x0000000100057824 */ /* 0x004fc800078e020b */
        /* <DEDUP_REMOVED lines=8> */
[----:B------:R-:W-:-:S04]  /*26b70*/  IMAD.WIDE.U32 R2, R17, UR4, R2 ;  /* 0x0000000411027c25 */ /* 0x000fc8000f8e0002 */
[----:B------:R-:W-:Y:S01]  /*26b80*/  IMAD R3, R17, UR5, R3 ;  /* 0x0000000511037c24 */ /* 0x000fe2000f8e0203 */
[----:B------:R-:W-:Y:S02]  /*26b90*/  ULDC.64 UR4, c[0x0][0x2e0] ;  /* 0x0000b80000047ab9 */ /* 0x000fe40000000a00 */
[----:B------:R-:W-:Y:S02]  /*26ba0*/  IMAD R4, R8, UR4, RZ ;  /* 0x0000000408047c24 */ /* 0x000fe4000f8e02ff */
[----:B------:R0:W5:Y:S01]  /*26bb0*/  LDL R8, [R1+0x470] ;  /* 0x0004700001087983 */ /* 0x0001620000100800 */
[C---:B------:R-:W-:Y:S01]  /*26bc0*/  IMAD.WIDE.U32 R2, R6.reuse, UR4, R2 ;  /* 0x0000000406027c25 */ /* 0x040fe2000f8e0002 */
[----:B------:R-:W1:Y:S03]  /*26bd0*/  S2R R10, SR_TID.X ;  /* 0x00000000000a7919 */ /* 0x000e660000002100 */
        /* <DEDUP_REMOVED lines=11> */
[----:B------:R-:W-:Y:S01]  /*26c90*/  IMAD.IADD R3, R3, 0x1, R4 ;  /* 0x0000000103037824 */ /* 0x000fe200078e0204 */
[----:B------:R2:W-:Y:S01]  /*26ca0*/  STL [R1+0x488], R5 ;  /* 0x0004880501007387 */ /* 0x0005e20000100800 */
[----:B-1----:R-:W-:Y:S02]  /*26cb0*/  IMAD.SHL.U32 R9, R10, 0x8, RZ ;  /* 0x000000080a097824 */ /* 0x002fe400078e00ff */
[----:B------:R-:W-:-:S03]  /*26cc0*/  IMAD R6, R6, UR4, RZ ;  /* 0x0000000406067c24 */ /* 0x000fc6000f8e02ff */
[----:B------:R-:W-:Y:S01]  /*26cd0*/  LOP3.LUT R9, R9, 0x38, RZ, 0xc0, !PT ;  /* 0x0000003809097812 */ /* 0x000fe200078ec0ff */
[----:B--2---:R-:W-:Y:S01]  /*26ce0*/  IMAD.WIDE.U32 R4, R0, UR4, R2 ;  /* 0x0000000400047c25 */ /* 0x004fe2000f8e0002 */
[----:B------:R-:W-:-:S03]  /*26cf0*/  ULDC UR4, c[0x0][0x2b8] ;  /* 0x0000ae0000047ab9 */ /* 0x000fc60000000800 */
[----:B------:R-:W-:Y:S01]  /*26d00*/  IMAD R0, R0, UR5, R6 ;  /* 0x0000000500007c24 */ /* 0x000fe2000f8e0206 */
[----:B------:R-:W-:-:S03]  /*26d10*/  LEA R3, P1, R4, UR6, 0x1 ;  /* 0x0000000604037c11 */ /* 0x000fc6000f8208ff */
[----:B------:R-:W-:Y:S01]  /*26d20*/  IMAD.IADD R0, R5, 0x1, R0 ;  /* 0x0000000105007824 */ /* 0x000fe200078e0200 */
[----:B------:R-:W-:Y:S01]  /*26d30*/  ISETP.GE.AND P0, PT, R9, UR4, PT ;  /* 0x0000000409007c0c */ /* 0x000fe2000bf06270 */
[----:B------:R-:W-:Y:S01]  /*26d40*/  UMOV UR4, 0xffffffff ;  /* 0xffffffff00047882 */ /* 0x000fe20000000000 */
[----:B------:R-:W-:Y:S02]  /*26d50*/  LOP3.LUT R10, R10, 0x7f, RZ, 0xc0, !PT ;  /* 0x0000007f0a0a7812 */ /* 0x000fe400078ec0ff */
[----:B------:R-:W-:Y:S02]  /*26d60*/  LEA.HI.X R0, R4, UR7, R0, 0x1, P1 ;  /* 0x0000000704007c11 */ /* 0x000fe400088f0c00 */
[----:B------:R-:W-:Y:S01]  /*26d70*/  SHF.R.U32.HI R10, RZ, 0x3, R10 ;  /* 0x00000003ff0a7819 */ /* 0x000fe2000001160a */
[----:B0-----:R-:W-:Y:S06]  /*26d80*/  BRA.DIV UR4, `(.L_x_3370) ;  /* 0x0000005204e47947 */ /* 0x001fec000b800000 */
[----:B------:R-:W2:Y:S04]  /*26d90*/  LDL R4, [R1+0x490] ;  /* 0x0004900001047983 */ /* 0x000ea80000100800 */
[----:B------:R-:W3:Y:S04]  /*26da0*/  LDL.LU R6, [R1+0x484] ;  /* 0x0004840001067983 */ /* 0x000ee80000300800 */
[----:B------:R-:W0:Y:S01]  /*26db0*/  SHFL.IDX PT, R5, R3, RZ, 0x181f ;  /* 0x00181fff03057589 */ /* 0x000e2200000e0000 */
[----:B--2---:R-:W-:-:S03]  /*26dc0*/  IMAD R2, R4, R7, RZ ;  /* 0x0000000704027224 */ /* 0x004fc600078e02ff */
[----:B------:R-:W1:Y:S01]  /*26dd0*/  SHFL.IDX PT, R4, R0, RZ, 0x181f ;  /* 0x00181fff00047589 */ /* 0x000e6200000e0000 */
[----:B---3--:R-:W-:-:S03]  /*26de0*/  IMAD.IADD R10, R10, 0x1, R6 ;  /* 0x000000010a0a7824 */ /* 0x008fc600078e0206 */
[----:B------:R-:W2:Y:S01]  /*26df0*/  SHFL.IDX PT, R6, R3, 0x1, 0x181f ;  /* 0x00381f0003067f89 */ /* 0x000ea200000e0000 */
[C---:B------:R-:W-:Y:S01]  /*26e00*/  VIADD R11, R10.reuse, 0x10 ;  /* 0x000000100a0b7836 */ /* 0x040fe20000000000 */
[CC--:B------:R-:W-:Y:S02]  /*26e10*/  ISETP.GE.AND P1, PT, R10.reuse, R2.reuse, PT ;  /* 0x000000020a00720c */ /* 0x0c0fe40003f26270 */
[----:B------:R-:W3:Y:S02]  /*26e20*/  SHFL.IDX PT, R7, R0, 0x1, 0x181f ;  /* 0x00381f0000077f89 */ /* 0x000ee400000e0000 */
[----:B------:R-:W-:Y:S02]  /*26e30*/  ISETP.GE.AND P2, PT, R11, R2, PT ;  /* 0x000000020b00720c */ /* 0x000fe40003f46270 */
[----:B------:R4:W-:Y:S04]  /*26e40*/  STL [R1+0x4b8], R11 ;  /* 0x0004b80b01007387 */ /* 0x0009e80000100800 */
[----:B------:R-:W-:Y:S03]  /*26e50*/  STL [R1+0x484], R10 ;  /* 0x0004840a01007387 */ /* 0x000fe60000100800 */
[----:B0-----:R-:W-:Y:S01]  /*26e60*/  @!P1 LEA R5, P3, R9, R5, 0x1 ;  /* 0x0000000509059211 */ /* 0x001fe200078608ff */
[----:B----4-:R-:W-:-:S04]  /*26e70*/  VIADD R11, R10, 0x20 ;  /* 0x000000200a0b7836 */ /* 0x010fc80000000000 */
[----:B-1----:R-:W-:Y:S01]  /*26e80*/  @!P1 IMAD.X R4, RZ, RZ, R4, P3 ;  /* 0x000000ffff049224 */ /* 0x002fe200018e0604 */
[----:B------:R-:W-:Y:S04]  /*26e90*/  STL [R1+0x4bc], R11 ;  /* 0x0004bc0b01007387 */ /* 0x000fe80000100800 */
[----:B------:R-:W-:-:S04]  /*26ea0*/  @!P1 LOP3.LUT R5, R5, R4, RZ, 0x3c, !PT ;  /* 0x0000000405059212 */ /* 0x000fc800078e3cff */
[----:B------:R-:W-:-:S04]  /*26eb0*/  @!P1 LOP3.LUT R4, R5, R4, RZ, 0x3c, !PT ;  /* 0x0000000405049212 */ /* 0x000fc800078e3cff */
[----:B------:R-:W-:-:S05]  /*26ec0*/  @!P1 LOP3.LUT R5, R5, R4, RZ, 0x3c, !PT ;  /* 0x0000000405059212 */ /* 0x000fca00078e3cff */
[----:B-----5:R2:W-:Y:S02]  /*26ed0*/  @!P1 LDGSTS.E.BYPASS.LTC128B.128 [R8+0x18400], desc[UR40][R4.64], !P0 ;  /* 0x1840000004089fae */ /* 0x0205e4000c101d68 */
[----:B--2---:R-:W-:Y:S02]  /*26ee0*/  @!P2 LEA R5, P1, R9, R6, 0x1 ;  /* 0x000000060905a211 */ /* 0x004fe400078208ff */
[----:B------:R-:W-:Y:S03]  /*26ef0*/  SHFL.IDX PT, R6, R0, 0x2, 0x181f ;  /* 0x00581f0000067f89 */ /* 0x000fe600000e0000 */
[----:B---3--:R-:W-:Y:S01]  /*26f00*/  @!P2 IMAD.X R4, RZ, RZ, R7, P1 ;  /* 0x000000ffff04a224 */ /* 0x008fe200008e0607 */
        /* <DEDUP_REMOVED lines=58> */
.L_x_3496:
        /* <DEDUP_REMOVED lines=12> */
.L_x_3371:
        /* <DEDUP_REMOVED lines=8> */
[----:B------:R-:W-:-:S03]  /*273f0*/  ULDC.64 UR4, c[0x0][0x398] ;  /* 0x0000e60000047ab9 */ /* 0x000fc60000000a00 */
[----:B0-----:R-:W3:Y:S01]  /*27400*/  LDL.LU R3, [R1+0x48c] ;  /* 0x00048c0001037983 */ /* 0x001ee20000300800 */
[----:B------:R-:W-:Y:S01]  /*27410*/  VIADD R2, R18, 0x22400 ;  /* 0x0002240012027836 */ /* 0x000fe20000000000 */
[----:B------:R0:W-:Y:S01]  /*27420*/  SYNCS.ARRIVE.TRANS64.A1T0 RZ, [R18+URZ+0x32400], RZ ;  /* 0x032400ff12ff79a7 */ /* 0x0001e2000810003f */
[----:B------:R-:W-:Y:S03]  /*27430*/  BSSY B6, `(.L_x_3372) ;  /* 0x0000019000067945 */ /* 0x000fe60003800000 */
        /* <DEDUP_REMOVED lines=24> */
.L_x_3373:
[----:B------:R-:W-:Y:S05]  /*275c0*/  BSYNC B6 ;  /* 0x0000000000067941 */ /* 0x000fea0003800000 */
.L_x_3372:
[----:B------:R-:W2:Y:S01]  /*275d0*/  LDL.LU R5, [R1+0x48c] ;  /* 0x00048c0001057983 */ /* 0x000ea20000300800 */
[----:B------:R-:W1:Y:S01]  /*275e0*/  LDC R7, c[0x0][0x448] ;  /* 0x00011200ff077b82 */ /* 0x000e620000000800 */
[----:B------:R-:W-:Y:S01]  /*275f0*/  ULDC.64 UR4, c[0x0][0x3d8] ;  /* 0x0000f60000047ab9 */ /* 0x000fe20000000a00 */
[----:B------:R-:W-:Y:S01]  /*27600*/  ULDC.64 UR6, c[0x0][0x390] ;  /* 0x0000e40000067ab9 */ /* 0x000fe20000000a00 */
[----:B0-----:R-:W2:Y:S04]  /*27610*/  LDL.LU.64 R2, [R1+0x4b0] ;  /* 0x0004b00001027983 */ /* 0x001ea80000300a00 */
[----:B------:R-:W3:Y:S04]  /*27620*/  LDL.LU R0, [R1+0x4c0] ;  /* 0x0004c00001007983 */ /* 0x000ee80000300800 */
[----:B------:R-:W4:Y:S04]  /*27630*/  LDL.LU R4, [R1+0x49c] ;  /* 0x00049c0001047983 */ /* 0x000f280000300800 */
[----:B------:R-:W5:Y:S01]  /*27640*/  LDL.LU R8, [R1+0x488] ;  /* 0x0004880001087983 */ /* 0x000f620000300800 */
[----:B------:R-:W0:Y:S01]  /*27650*/  S2R R9, SR_TID.X ;  /* 0x0000000000097919 */ /* 0x000e220000002100 */
[----:B-1----:R-:W-:Y:S01]  /*27660*/  ISETP.NE.AND P0, PT, R7, 0x1, PT ;  /* 0x000000010700780c */ /* 0x002fe20003f05270 */
[----:B--2---:R-:W-:-:S12]  /*27670*/  IMAD.MOV.U32 R3, RZ, RZ, R5 ;  /* 0x000000ffff037224 */ /* 0x004fd800078e0005 */
[----:B------:R-:W1:Y:S01]  /*27680*/  @P0 LDC R5, c[0x0][0x450] ;  /* 0x00011400ff050b82 */ /* 0x000e620000000800 */
[----:B------:R-:W-:-:S04]  /*27690*/  IMAD.WIDE.U32 R2, R17, UR4, R2 ;  /* 0x0000000411027c25 */ /* 0x000fc8000f8e0002 */
[----:B------:R-:W-:Y:S01]  /*276a0*/  IMAD R3, R17, UR5, R3 ;  /* 0x0000000511037c24 */ /* 0x000fe2000f8e0203 */
[----:B------:R-:W-:Y:S02]  /*276b0*/  ULDC.64 UR4, c[0x0][0x3e0] ;  /* 0x0000f80000047ab9 */ /* 0x000fe40000000a00 */
[----:B---3--:R-:W-:Y:S02]  /*276c0*/  IMAD R0, R0, UR4, RZ ;  /* 0x0000000400007c24 */ /* 0x008fe4000f8e02ff */
[----:B----4-:R-:W-:-:S04]  /*276d0*/  IMAD.WIDE.U32 R2, R4, UR4, R2 ;  /* 0x0000000404027c25 */ /* 0x010fc8000f8e0002 */
[----:B------:R-:W-:Y:S01]  /*276e0*/  IMAD R0, R4, UR5, R0 ;  /* 0x0000000504007c24 */ /* 0x000fe2000f8e0200 */
[----:B------:R-:W-:Y:S01]  /*276f0*/  ULDC.64 UR4, c[0x0][0x3d0] ;  /* 0x0000f40000047ab9 */ /* 0x000fe20000000a00 */
[----:B------:R-:W2:Y:S02]  /*27700*/  @P0 LDC R4, c[0x0][0x44c] ;  /* 0x00011300ff040b82 */ /* 0x000ea40000000800 */
[----:B------:R-:W-:Y:S02]  /*27710*/  IMAD.IADD R3, R3, 0x1, R0 ;  /* 0x0000000103037824 */ /* 0x000fe400078e0200 */
[----:B-----5:R-:W-:Y:S02]  /*27720*/  IMAD.MOV.U32 R0, RZ, RZ, R8 ;  /* 0x000000ffff007224 */ /* 0x020fe400078e0008 */
[----:B--2---:R-:W-:-:S05]  /*27730*/  @P0 IMAD.HI.U32 R4, R8, R4, RZ ;  /* 0x0000000408040227 */ /* 0x004fca00078e00ff */
[----:B-1----:R-:W-:-:S04]  /*27740*/  @P0 SHF.R.U32.HI R0, RZ, R5, R4 ;  /* 0x00000005ff000219 */ /* 0x002fc80000011604 */
[--C-:B------:R-:W-:Y:S01]  /*27750*/  SHF.R.S32.HI R4, RZ, 0x1f, R0.reuse ;  /* 0x0000001fff047819 */ /* 0x100fe20000011400 */
[----:B------:R-:W-:Y:S02]  /*27760*/  IMAD.MOV R6, RZ, RZ, -R0 ;  /* 0x000000ffff067224 */ /* 0x000fe400078e0a00 */
[----:B------:R-:W-:-:S04]  /*27770*/  IMAD.WIDE.U32 R2, R0, UR4, R2 ;  /* 0x0000000400027c25 */ /* 0x000fc8000f8e0002 */
[----:B------:R-:W-:Y:S02]  /*27780*/  IMAD R4, R4, UR4, RZ ;  /* 0x0000000404047c24 */ /* 0x000fe4000f8e02ff */
[----:B------:R-:W-:Y:S02]  /*27790*/  IMAD R6, R7, R6, R8 ;  /* 0x0000000607067224 */ /* 0x000fe400078e0208 */
[----:B------:R-:W-:Y:S01]  /*277a0*/  IMAD R0, R0, UR5, R4 ;  /* 0x0000000500007c24 */ /* 0x000fe2000f8e0204 */
[----:B------:R-:W-:Y:S01]  /*277b0*/  ULDC.64 UR4, c[0x0][0x3c8] ;  /* 0x0000f20000047ab9 */ /* 0x000fe20000000a00 */
[----:B0-----:R-:W-:Y:S02]  /*277c0*/  IMAD.SHL.U32 R8, R9, 0x8, RZ ;  /* 0x0000000809087824 */ /* 0x001fe400078e00ff */
[----:B------:R-:W-:Y:S01]  /*277d0*/  IMAD.IADD R3, R3, 0x1, R0 ;  /* 0x0000000103037824 */ /* 0x000fe200078e0200 */
[----:B------:R-:W-:Y:S01]  /*277e0*/  SHF.R.S32.HI R0, RZ, 0x1f, R6 ;  /* 0x0000001fff007819 */ /* 0x000fe20000011406 */
[----:B------:R-:W-:Y:S01]  /*277f0*/  IMAD.SHL.U32 R9, R9, 0x8, RZ ;  /* 0x0000000809097824 */ /* 0x000fe200078e00ff */
[----:B------:R-:W-:Y:S01]  /*27800*/  LOP3.LUT R8, R8, 0x38, RZ, 0xc0, !PT ;  /* 0x0000003808087812 */ /* 0x000fe200078ec0ff */
[----:B------:R-:W-:-:S03]  /*27810*/  IMAD.WIDE.U32 R4, R6, UR4, R2 ;  /* 0x0000000406047c25 */ /* 0x000fc6000f8e0002 */
[----:B------:R-:W-:Y:S01]  /*27820*/  LOP3.LUT R9, R9, 0x38, RZ, 0xc0, !PT ;  /* 0x0000003809097812 */ /* 0x000fe200078ec0ff */
[----:B------:R-:W-:Y:S01]  /*27830*/  IMAD R0, R0, UR4, RZ ;  /* 0x0000000400007c24 */ /* 0x000fe2000f8e02ff */
[----:B------:R-:W-:Y:S01]  /*27840*/  ULDC UR4, c[0x0][0x3b8] ;  /* 0x0000ee0000047ab9 */ /* 0x000fe20000000800 */
[----:B------:R-:W-:Y:S02]  /*27850*/  LEA R2, P4, R4, UR6, 0x1 ;  /* 0x0000000604027c11 */ /* 0x000fe4000f8808ff */
[----:B------:R-:W-:Y:S01]  /*27860*/  IMAD R6, R6, UR5, R0 ;  /* 0x0000000506067c24 */ /* 0x000fe2000f8e0200 */
[C---:B------:R-:W-:Y:S02]  /*27870*/  LOP3.LUT R11, R9.reuse, 0x40, RZ, 0xfc, !PT ;  /* 0x00000040090b7812 */ /* 0x040fe400078efcff */
[----:B------:R-:W-:Y:S01]  /*27880*/  LOP3.LUT R10, R9, 0x80, RZ, 0xfc, !PT ;  /* 0x00000080090a7812 */ /* 0x000fe200078efcff */
[----:B------:R-:W-:Y:S01]  /*27890*/  IMAD.IADD R0, R5, 0x1, R6 ;  /* 0x0000000105007824 */ /* 0x000fe200078e0206 */
[----:B------:R-:W-:-:S02]  /*278a0*/  LOP3.LUT R9, R9, 0xc0, RZ, 0xfc, !PT ;  /* 0x000000c009097812 */ /* 0x000fc400078efcff */
[----:B------:R-:W-:Y:S02]  /*278b0*/  ISETP.GE.AND P3, PT, R8, UR4, PT ;  /* 0x0000000408007c0c */ /* 0x000fe4000bf66270 */
[----:B------:R-:W-:Y:S02]  /*278c0*/  ISETP.GE.AND P2, PT, R11, UR4, PT ;  /* 0x000000040b007c0c */ /* 0x000fe4000bf46270 */
[----:B------:R-:W-:Y:S02]  /*278d0*/  ISETP.GE.AND P1, PT, R10, UR4, PT ;  /* 0x000000040a007c0c */ /* 0x000fe4000bf26270 */
[----:B------:R-:W-:Y:S01]  /*278e0*/  ISETP.GE.AND P0, PT, R9, UR4, PT ;  /* 0x0000000409007c0c */ /* 0x000fe2000bf06270 */
[----:B------:R-:W-:Y:S01]  /*278f0*/  UMOV UR4, 0xffffffff ;  /* 0xffffffff00047882 */ /* 0x000fe20000000000 */
[----:B------:R-:W-:Y:S02]  /*27900*/  LEA.HI.X R0, R4, UR7, R0, 0x1, P4 ;  /* 0x0000000704007c11 */ /* 0x000fe4000a0f0c00 */
[----:B------:R-:W-:Y:S09]  /*27910*/  BRA.DIV UR4, `(.L_x_3374) ;  /* 0x0000005204c87947 */ /* 0x000ff2000b800000 */
[----:B------:R-:W2:Y:S04]  /*27920*/  LDL.LU R10, [R1+0x490] ;  /* 0x00049000010a7983 */ /* 0x000ea80000300800 */
[----:B------:R-:W3:Y:S04]  /*27930*/  LDL.LU R5, [R1+0x484] ;  /* 0x0004840001057983 */ /* 0x000ee80000300800 */
[----:B------:R-:W4:Y:S04]  /*27940*/  LDL.LU R4, [R1+0x4b8] ;  /* 0x0004b80001047983 */ /* 0x000f280000300800 */
[----:B------:R-:W5:Y:S04]  /*27950*/  LDL R9, [R1+0x470] ;  /* 0x0004700001097983 */ /* 0x000f680000100800 */
[----:B------:R-:W5:Y:S04]  /*27960*/  LDL.LU R11, [R1+0x4bc] ;  /* 0x0004bc00010b7983 */ /* 0x000f680000300800 */
[----:B------:R-:W5:Y:S04]  /*27970*/  LDL.LU R12, [R1+0x4c8] ;  /* 0x0004c800010c7983 */ /* 0x000f680000300800 */
[----:B------:R-:W-:Y:S01]  /*27980*/  SHFL.IDX PT, R6, R0, 0x1, 0x181f ;  /* 0x00381f0000067f89 */ /* 0x000fe200000e0000 */
[----:B--2---:R-:W-:-:S03]  /*27990*/  IMAD R3, R10, R7, RZ ;  /* 0x000000070a037224 */ /* 0x004fc600078e02ff */
[----:B------:R-:W2:Y:S02]  /*279a0*/  LDL.LU R10, [R1+0x4c4] ;  /* 0x0004c400010a7983 */ /* 0x000ea40000300800 */
[-C--:B---3--:R-:W-:Y:S02]  /*279b0*/  ISETP.GE.AND P5, PT, R5, R3.reuse, PT ;  /* 0x000000030500720c */ /* 0x088fe40003fa6270 */
[----:B------:R-:W0:Y:S01]  /*279c0*/  SHFL.IDX PT, R5, R2, RZ, 0x181f ;  /* 0x00181fff02057589 */ /* 0x000e2200000e0000 */
[----:B----4-:R-:W-:-:S03]  /*279d0*/  ISETP.GE.AND P4, PT, R4, R3, PT ;  /* 0x000000030400720c */ /* 0x010fc60003f86270 */
[----:B------:R-:W1:Y:S07]  /*279e0*/  SHFL.IDX PT, R4, R0, RZ, 0x181f ;  /* 0x00181fff00047589 */ /* 0x000e6e00000e0000 */
        /* <DEDUP_REMOVED lines=17> */
[----:B------:R-:W3:Y:S04]  /*27b00*/  LDL.LU R11, [R1+0x4cc] ;  /* 0x0004cc00010b7983 */ /* 0x000ee80000300800 */
        /* <DEDUP_REMOVED lines=47> */
.L_x_3514:
        /* <DEDUP_REMOVED lines=14> */
.L_x_3376:
[----:B------:R-:W-:Y:S05]  /*27ee0*/  BSYNC B0 ;  /* 0x0000000000007941 */ /* 0x000fea0003800000 */
.L_x_3375:
[----:B------:R-:W-:Y:S01]  /*27ef0*/  NOP ;  /* 0x0000000000007918 */ /* 0x000fe20000000000 */
[----:B------:R-:W-:-:S13]  /*27f00*/  PLOP3.LUT P0, PT, PT, PT, PT, 0x80, 0x0 ;  /* 0x000000000000781c */ /* 0x000fda0003f0f070 */
.L_x_3377:
        /* <DEDUP_REMOVED lines=18> */
.L_x_3515:
[----:B------:R-:W-:Y:S05]  /*28030*/  BSYNC B0 ;  /* 0x0000000000007941 */ /* 0x000fea0003800000 */
.L_x_3378:
        /* <DEDUP_REMOVED lines=13> */
.L_x_3516:
[----:B------:R-:W-:Y:S05]  /*28110*/  BSYNC B1 ;  /* 0x0000000000017941 */ /* 0x000fea0003800000 */
.L_x_3382:
        /* <DEDUP_REMOVED lines=9> */
.L_x_3385:
[----:B------:R-:W-:Y:S05]  /*281b0*/  BSYNC B1 ;  /* 0x0000000000017941 */ /* 0x000fea0003800000 */
.L_x_3384:
        /* <DEDUP_REMOVED lines=12> */
.L_x_3386:
        /* <DEDUP_REMOVED lines=15> */
.L_x_3387:
        /* <DEDUP_REMOVED lines=15> */
.L_x_3388:
        /* <DEDUP_REMOVED lines=15> */
.L_x_3389:
        /* <DEDUP_REMOVED lines=10> */
.L_x_3381:
[----:B------:R-:W-:Y:S05]  /*285f0*/  BSYNC B0 ;  /* 0x0000000000007941 */ /* 0x000fea0003800000 */
.L_x_3380:
[----:B------:R-:W0:Y:S04]  /*28600*/  LDL R4, [R1+0x4a4] ;  /* 0x0004a40001047983 */ /* 0x000e280000100800 */
[----:B------:R-:W3:Y:S01]  /*28610*/  LDL R5, [R1+0x47c] ;  /* 0x00047c0001057983 */ /* 0x000ee20000100800 */
[----:B------:R-:W-:Y:S01]  /*28620*/  BSSY B0, `(.L_x_3390) ;  /* 0x00001f8000007945 */ /* 0x000fe20003800000 */
[----:B0-----:R-:W-:-:S05]  /*28630*/  VIADD R0, R4, 0xfffffffe ;  /* 0xfffffffe04007836 */ /* 0x001fca0000000000 */
[----:B---3--:R-:W-:-:S13]  /*28640*/  ISETP.GE.AND P0, PT, R0, R5, PT ;  /* 0x000000050000720c */ /* 0x008fda0003f06270 */
[----:B------:R-:W-:Y:S05]  /*28650*/  @!P0 BRA `(.L_x_3391) ;  /* 0x0000001c00d08947 */ /* 0x000fea0003800000 */
[----:B------:R-:W3:Y:S04]  /*28660*/  LDL.LU R9, [R1+0x4dc] ;  /* 0x0004dc0001097983 */ /* 0x000ee80000300800 */
[----:B------:R-:W4:Y:S04]  /*28670*/  LDL.LU R8, [R1+0x4ac] ;  /* 0x0004ac0001087983 */ /* 0x000f280000300800 */
[----:B------:R-:W5:Y:S04]  /*28680*/  LDL.LU R7, [R1+0x4e0] ;  /* 0x0004e00001077983 */ /* 0x000f680000300800 */
[----:B--2---:R-:W2:Y:S04]  /*28690*/  LDL.LU R6, [R1+0x4a8] ;  /* 0x0004a80001067983 */ /* 0x004ea80000300800 */
[----:B------:R-:W2:Y:S01]  /*286a0*/  LDL.LU R4, [R1+0x4e4] ;  /* 0x0004e40001047983 */ /* 0x000ea20000300800 */
[----:B------:R-:W-:Y:S01]  /*286b0*/  BSSY B2, `(.L_x_3392) ;  /* 0x00000ad000027945 */ /* 0x000fe20003800000 */
[----:B---3--:R-:W-:-:S04]  /*286c0*/  VIADD R2, R9, 0x1 ;  /* 0x0000000109027836 */ /* 0x008fc80000000000 */
[----:B----4-:R-:W-:Y:S01]  /*286d0*/  IMAD R2, R2, R8, RZ ;  /* 0x0000000802027224 */ /* 0x010fe200078e02ff */
[----:B------:R-:W-:Y:S02]  /*286e0*/  LOP3.LUT R8, RZ, R5, RZ, 0x33, !PT ;  /* 0x00000005ff087212 */ /* 0x000fe400078e33ff */
[----:B-----5:R-:W-:Y:S02]  /*286f0*/  LOP3.LUT R3, RZ, R7, RZ, 0x33, !PT ;  /* 0x00000007ff037212 */ /* 0x020fe400078e33ff */
[----:B------:R-:W-:-:S04]  /*28700*/  LOP3.LUT R2, RZ, R2, RZ, 0x33, !PT ;  /* 0x00000002ff027212 */ /* 0x000fc800078e33ff */
[----:B--2---:R-:W-:Y:S02]  /*28710*/  VIADDMNMX R2, R2, -R6, R3, !PT ;  /* 0x8000000602027246 */ /* 0x004fe40007800103 */
        /* <DEDUP_REMOVED lines=9> */
[----:B------:R-:W3:Y:S01]  /*287b0*/  LDL R5, [R1+0x480] ;  /* 0x0004800001057983 */ /* 0x000ee20000100800 */
[----:B------:R-:W-:-:S05]  /*287c0*/  VIADD R19, R19, 0x1 ;  /* 0x0000000113137836 */ /* 0x000fca0000000000 */
[----:B------:R-:W-:-:S04]  /*287d0*/  ISETP.NE.AND P0, PT, R19, 0x2, PT ;  /* 0x000000021300780c */ /* 0x000fc80003f05270 */
[----:B------:R-:W-:Y:S01]  /*287e0*/  SEL R2, RZ, 0x1, P0 ;  /* 0x00000001ff027807 */ /* 0x000fe20000000000 */
[----:B------:R-:W-:Y:S01]  /*287f0*/  BSSY B1, `(.L_x_3394) ;  /* 0x0000096000017945 */ /* 0x000fe20003800000 */
[----:B------:R-:W-:Y:S02]  /*28800*/  SEL R19, R19, RZ, P0 ;  /* 0x000000ff13137207 */ /* 0x000fe40000000000 */
[----:B--2---:R-:W-:-:S05]  /*28810*/  LOP3.LUT R9, R9, R2, RZ, 0x3c, !PT ;  /* 0x0000000209097212 */ /* 0x004fca00078e3cff */
[----:B------:R0:W-:Y:S01]  /*28820*/  STL [R1+0x474], R9 ;  /* 0x0004740901007387 */ /* 0x0001e20000100800 */
[----:B---3--:R-:W-:-:S13]  /*28830*/  LOP3.LUT P2, RZ, R5, 0x1, RZ, 0xc0, !PT ;  /* 0x0000000105ff7812 */ /* 0x008fda000784c0ff */
[----:B0-----:R-:W-:Y:S05]  /*28840*/  @!P2 BRA `(.L_x_3395) ;  /* 0x000000080040a947 */ /* 0x001fea0003800000 */
[----:B------:R-:W-:Y:S02]  /*28850*/  ULDC.64 UR4, c[0x0][0x418] ;  /* 0x0001060000047ab9 */ /* 0x000fe40000000a00 */
[----:B------:R-:W-:-:S04]  /*28860*/  ISETP.NE.U32.AND P0, PT, RZ, UR4, PT ;  /* 0x00000004ff007c0c */ /* 0x000fc8000bf05070 */
[----:B------:R-:W-:-:S13]  /*28870*/  ISETP.NE.AND.EX P0, PT, RZ, UR5, PT, P0 ;  /* 0x00000005ff007c0c */ /* 0x000fda000bf05300 */
[----:B------:R-:W-:Y:S05]  /*28880*/  @!P0 BRA `(.L_x_3396) ;  /* 0x00000000004c8947 */ /* 0x000fea0003800000 */
[----:B------:R-:W2:Y:S01]  /*28890*/  LDL R10, [R1+0x468] ;  /* 0x00046800010a7983 */ /* 0x000ea20000100800 */
        /* <DEDUP_REMOVED lines=18> */
.L_x_3396:
[----:B------:R-:W1:Y:S01]  /*289c0*/  S2R R2, SR_TID.X ;  /* 0x0000000000027919 */ /* 0x000e620000002100 */
[----:B0-----:R-:W-:Y:S01]  /*289d0*/  SHF.L.U32 R6, R9, 0x1f, RZ ;  /* 0x0000001f09067819 */ /* 0x001fe200000006ff */
[----:B------:R-:W-:Y:S01]  /*289e0*/  BSSY B3, `(.L_x_3397) ;  /* 0x0000006000037945 */ /* 0x000fe20003800000 */
[----:B-1----:R-:W-:Y:S01]  /*289f0*/  LOP3.LUT R3, R2, 0x7f, RZ, 0xc0, !PT ;  /* 0x0000007f02037812 */ /* 0x002fe200078ec0ff */
[----:B------:R-:W-:-:S03]  /*28a00*/  IMAD R2, R19, 0x8, R18 ;  /* 0x0000000813027824 */ /* 0x000fc600078e0212 */
[----:B------:R-:W-:Y:S01]  /*28a10*/  ISETP.NE.AND P1, PT, R3, RZ, PT ;  /* 0x000000ff0300720c */ /* 0x000fe20003f25270 */
[----:B------:R-:W0:Y:S02]  /*28a20*/  SYNCS.PHASECHK.TRANS64.TRYWAIT P0, [R2+URZ+0x32440], R6 ;  /* 0x03244006020075a7 */ /* 0x000e24000800017f */
[----:B0-----:R-:W-:Y:S10]  /*28a30*/  @!P0 BRA `(.L_x_3398) ;  /* 0x0000005000088947 */ /* 0x001ff40003800000 */
.L_x_3517:
[----:B------:R-:W-:Y:S05]  /*28a40*/  BSYNC B3 ;  /* 0x0000000000037941 */ /* 0x000fea0003800000 */
.L_x_3397:
[----:B------:R-:W-:Y:S04]  /*28a50*/  BSSY B3, `(.L_x_3399) ;  /* 0x0000009000037945 */ /* 0x000fe80003800000 */
[----:B------:R-:W-:Y:S05]  /*28a60*/  @P1 BRA `(.L_x_3400) ;  /* 0x00000000001c1947 */ /* 0x000fea0003800000 */
[----:B------:R-:W1:Y:S02]  /*28a70*/  S2R R3, SR_TID.X ;  /* 0x0000000000037919 */ /* 0x000e640000002100 */
[----:B-1----:R-:W-:Y:S01]  /*28a80*/  LOP3.LUT R5, R3, 0x1f, RZ, 0xc0, !PT ;  /* 0x0000001f03057812 */ /* 0x002fe200078ec0ff */
[----:B------:R-:W-:-:S03]  /*28a90*/  IMAD.MOV.U32 R3, RZ, RZ, 0x3000 ;  /* 0x00003000ff037424 */ /* 0x000fc600078e00ff */
[----:B------:R-:W-:Y:S01]  /*28aa0*/  ISETP.NE.AND P0, PT, R5, RZ, PT ;  /* 0x000000ff0500720c */ /* 0x000fe20003f05270 */
[----:B------:R1:W-:-:S12]  /*28ab0*/  SYNCS.ARRIVE.TRANS64 RZ, [R2+URZ+0x32430], R3 ;  /* 0x0324300302ff79a7 */ /* 0x0003d8000800003f */
[----:B-1----:R-:W-:Y:S05]  /*28ac0*/  @!P0 BRA `(.L_x_3400) ;  /* 0x0000000000048947 */ /* 0x002fea0003800000 */
[----:B------:R-:W-:Y:S01]  /*28ad0*/  BPT.TRAP 0x1 ;  /* 0x000000040000795c */ /* 0x000fe20000300000 */
.L_x_3400:
[----:B------:R-:W-:Y:S05]  /*28ae0*/  BSYNC B3 ;  /* 0x0000000000037941 */ /* 0x000fea0003800000 */
.L_x_3399:
        /* <DEDUP_REMOVED lines=12> */
.L_x_3401:
        /* <DEDUP_REMOVED lines=13> */
.L_x_3518:
[----:B------:R-:W-:Y:S05]  /*28c80*/  BSYNC B3 ;  /* 0x0000000000037941 */ /* 0x000fea0003800000 */
.L_x_3402:
        /* <DEDUP_REMOVED lines=11> */
.L_x_3405:
[----:B------:R-:W-:Y:S05]  /*28d40*/  BSYNC B3 ;  /* 0x0000000000037941 */ /* 0x000fea0003800000 */
.L_x_3404:
        /* <DEDUP_REMOVED lines=9> */
.L_x_3406:
        /* <DEDUP_REMOVED lines=15> */
.L_x_3407:
        /* <DEDUP_REMOVED lines=15> */
.L_x_3408:
        /* <DEDUP_REMOVED lines=15> */
.L_x_3409:
        /* <DEDUP_REMOVED lines=10> */
.L_x_3395:
[----:B------:R-:W-:Y:S05]  /*29150*/  BSYNC B1 ;  /* 0x0000000000017941 */ /* 0x000fea0003800000 */
.L_x_3394:
[----:B------:R-:W2:Y:S02]  /*29160*/  LDL.LU R5, [R1+0x4a4] ;  /* 0x0004a40001057983 */ /* 0x000ea40000300800 */
[----:B--2---:R-:W-:-:S07]  /*29170*/  VIADD R0, R5, 0xfffffffd ;  /* 0xfffffffd05007836 */ /* 0x004fce0000000000 */
.L_x_3393:
[----:B------:R-:W-:Y:S05]  /*29180*/  BSYNC B2 ;  /* 0x0000000000027941 */ /* 0x000fea0003800000 */
.L_x_3392:
[----:B------:R-:W-:-:S05]  /*29190*/  VIADD R8, R8, 0xfffffffe ;  /* 0xfffffffe08087836 */ /* 0x000fca0000000000 */
[----:B------:R-:W-:-:S13]  /*291a0*/  ISETP.NE.AND P0, PT, R8, R4, PT ;  /* 0x000000040800720c */ /* 0x000fda0003f05270 */
[----:B------:R-:W-:Y:S05]  /*291b0*/  @!P0 BRA `(.L_x_3391) ;  /* 0x0000001000f88947 */ /* 0x000fea0003800000 */
.L_x_3442:
        /* <DEDUP_REMOVED lines=35> */
.L_x_3412:
[----:B------:R-:W0:Y:S01]  /*293f0*/  S2R R2, SR_TID.X ;  /* 0x0000000000027919 */ /* 0x000e220000002100 */
[----:B------:R-:W-:Y:S01]  /*29400*/  SHF.L.U32 R3, R6, 0x1f, RZ ;  /* 0x0000001f06037819 */ /* 0x000fe200000006ff */
[----:B------:R-:W-:Y:S01]  /*29410*/  BSSY B2, `(.L_x_3413) ;  /* 0x0000006000027945 */ /* 0x000fe20003800000 */
[----:B0-----:R-:W-:Y:S01]  /*29420*/  LOP3.LUT R4, R2, 0x7f, RZ, 0xc0, !PT ;  /* 0x0000007f02047812 */ /* 0x001fe200078ec0ff */
[----:B------:R-:W-:-:S03]  /*29430*/  IMAD R2, R7, 0x8, R18 ;  /* 0x0000000807027824 */ /* 0x000fc600078e0212 */
[----:B------:R-:W-:Y:S01]  /*29440*/  ISETP.NE.AND P1, PT, R4, RZ, PT ;  /* 0x000000ff0400720c */ /* 0x000fe20003f25270 */
[----:B------:R-:W0:Y:S02]  /*29450*/  SYNCS.PHASECHK.TRANS64.TRYWAIT P0, [R2+URZ+0x32440], R3 ;  /* 0x03244003020075a7 */ /* 0x000e24000800017f */
[----:B0-----:R-:W-:Y:S10]  /*29460*/  @!P0 BRA `(.L_x_3414) ;  /* 0x0000004400a48947 */ /* 0x001ff40003800000 */
.L_x_3519:
[----:B------:R-:W-:Y:S05]  /*29470*/  BSYNC B2 ;  /* 0x0000000000027941 */ /* 0x000fea0003800000 */
.L_x_3413:
        /* <DEDUP_REMOVED lines=9> */
.L_x_3416:
[----:B------:R-:W-:Y:S05]  /*29510*/  BSYNC B2 ;  /* 0x0000000000027941 */ /* 0x000fea0003800000 */
.L_x_3415:
        /* <DEDUP_REMOVED lines=12> */
.L_x_3417:
        /* <DEDUP_REMOVED lines=13> */
.L_x_3520:
[----:B------:R-:W-:Y:S05]  /*296b0*/  BSYNC B2 ;  /* 0x0000000000027941 */ /* 0x000fea0003800000 */
.L_x_3418:
        /* <DEDUP_REMOVED lines=11> */
.L_x_3421:
[----:B------:R-:W-:Y:S05]  /*29770*/  BSYNC B2 ;  /* 0x0000000000027941 */ /* 0x000fea0003800000 */
.L_x_3420:
        /* <DEDUP_REMOVED lines=9> */
.L_x_3422:
        /* <DEDUP_REMOVED lines=15> */
.L_x_3423:
        /* <DEDUP_REMOVED lines=15> */
.L_x_3424:
        /* <DEDUP_REMOVED lines=15> */
.L_x_3425:
        /* <DEDUP_REMOVED lines=10> */
.L_x_3411:
[----:B------:R-:W-:Y:S05]  /*29b80*/  BSYNC B1 ;  /* 0x0000000000017941 */ /* 0x000fea0003800000 */
.L_x_3410:
        /* <DEDUP_REMOVED lines=10> */
[----:B0-----:R-:W-:Y:S05]  /*29c30*/  @!P2 BRA `(.L_x_3427) ;  /* 0x000000080044a947 */ /* 0x001fea0003800000 */
        /* <DEDUP_REMOVED lines=24> */
.L_x_3428:
[----:B------:R-:W0:Y:S01]  /*29dc0*/  S2R R2, SR_TID.X ;  /* 0x0000000000027919 */ /* 0x000e220000002100 */
[----:B------:R-:W-:Y:S01]  /*29dd0*/  IMAD R3, R19, 0x8, R18 ;  /* 0x0000000813037824 */ /* 0x000fe200078e0212 */
[----:B------:R-:W-:Y:S01]  /*29de0*/  BSSY B2, `(.L_x_3429) ;  /* 0x0000006000027945 */ /* 0x000fe20003800000 */
[----:B0-----:R-:W-:Y:S02]  /*29df0*/  LOP3.LUT R4, R2, 0x7f, RZ, 0xc0, !PT ;  /* 0x0000007f02047812 */ /* 0x001fe400078ec0ff */
[----:B------:R-:W-:Y:S02]  /*29e00*/  SHF.L.U32 R2, R8, 0x1f, RZ ;  /* 0x0000001f08027819 */ /* 0x000fe400000006ff */
[----:B------:R-:W-:Y:S02]  /*29e10*/  ISETP.NE.AND P1, PT, R4, RZ, PT ;  /* 0x000000ff0400720c */ /* 0x000fe40003f25270 */
[----:B------:R-:W0:Y:S02]  /*29e20*/  SYNCS.PHASECHK.TRANS64.TRYWAIT P0, [R3+URZ+0x32440], R2 ;  /* 0x03244002030075a7 */ /* 0x000e24000800017f */
[----:B0-----:R-:W-:Y:S09]  /*29e30*/  @!P0 BRA `(.L_x_3430) ;  /* 0x0000003c00588947 */ /* 0x001ff20003800000 */
.L_x_3521:
[----:B------:R-:W-:Y:S05]  /*29e40*/  BSYNC B2 ;  /* 0x0000000000027941 */ /* 0x000fea0003800000 */
.L_x_3429:
        /* <DEDUP_REMOVED lines=9> */
.L_x_3432:
[----:B------:R-:W-:Y:S05]  /*29ee0*/  BSYNC B2 ;  /* 0x0000000000027941 */ /* 0x000fea0003800000 */
.L_x_3431:
        /* <DEDUP_REMOVED lines=12> */
.L_x_3433:
        /* <DEDUP_REMOVED lines=13> */
.L_x_3522:
[----:B------:R-:W-:Y:S05]  /*2a080*/  BSYNC B2 ;  /* 0x0000000000027941 */ /* 0x000fea0003800000 */
.L_x_3434:
        /* <DEDUP_REMOVED lines=11> */
.L_x_3437:
[----:B------:R-:W-:Y:S05]  /*2a140*/  BSYNC B2 ;  /* 0x0000000000027941 */ /* 0x000fea0003800000 */
.L_x_3436:
        /* <DEDUP_REMOVED lines=9> */
.L_x_3438:
        /* <DEDUP_REMOVED lines=15> */
.L_x_3439:
        /* <DEDUP_REMOVED lines=15> */
.L_x_3440:
        /* <DEDUP_REMOVED lines=15> */
.L_x_3441:
        /* <DEDUP_REMOVED lines=10> */
.L_x_3427:
[----:B------:R-:W-:Y:S05]  /*2a550*/  BSYNC B1 ;  /* 0x0000000000017941 */ /* 0x000fea0003800000 */
.L_x_3426:
[----:B------:R-:W2:Y:S01]  /*2a560*/  LDL R5, [R1+0x47c] ;  /* 0x00047c0001057983 */ /* 0x000ea20000100800 */
[----:B------:R-:W-:Y:S01]  /*2a570*/  VIADD R0, R0, 0xfffffffe ;  /* 0xfffffffe00007836 */ /* 0x000fe20000000000 */
[----:B--2---:R-:W-:-:S13]  /*2a580*/  ISETP.GT.AND P0, PT, R6, R5, PT ;  /* 0x000000050600720c */ /* 0x004fda0003f04270 */
[----:B------:R-:W-:Y:S05]  /*2a590*/  @P0 BRA `(.L_x_3442) ;  /* 0xffffffec00080947 */ /* 0x000fea000383ffff */
.L_x_3391:
[----:B------:R-:W-:Y:S05]  /*2a5a0*/  BSYNC B0 ;  /* 0x0000000000007941 */ /* 0x000fea0003800000 */
.L_x_3390:
[----:B------:R-:W0:Y:S02]  /*2a5b0*/  S2R R2, SR_TID.X ;  /* 0x0000000000027919 */ /* 0x000e240000002100 */
[----:B0-----:R-:W-:Y:S02]  /*2a5c0*/  LOP3.LUT R3, R2, 0x7f, RZ, 0xc0, !PT ;  /* 0x0000007f02037812 */ /* 0x001fe400078ec0ff */
        /* <DEDUP_REMOVED lines=9> */
[----:B------:R-:W1:Y:S01]  /*2a660*/  S2R R3, SR_LANEID ;  /* 0x0000000000037919 */ /* 0x000e620000000000 */
[----:B------:R-:W-:Y:S02]  /*2a670*/  VOTEU.ANY UR4, UPT, PT ;  /* 0x0000000000047886 */ /* 0x000fe400038e0100 */
[----:B------:R-:W1:Y:S08]  /*2a680*/  FLO.U32 R0, UR4 ;  /* 0x0000000400007d00 */ /* 0x000e7000080e0000 */
[----:B------:R-:W3:Y:S01]  /*2a690*/  POPC R5, UR4 ;  /* 0x0000000400057d09 */ /* 0x000ee20008000000 */
[----:B-1----:R-:W-:-:S02]  /*2a6a0*/  ISETP.EQ.U32.AND P1, PT, R0, R3, PT ;  /* 0x000000030000720c */ /* 0x002fc40003f22070 */
[----:B0-----:R-:W3:Y:S11]  /*2a6b0*/  LDC.64 R2, c[0x0][0xd60] ;  /* 0x00035800ff027b82 */ /* 0x001ef60000000a00 */
[----:B---3--:R-:W3:Y:S01]  /*2a6c0*/  @P1 ATOMG.E.ADD.STRONG.GPU PT, R3, desc[UR40][R2.64], R5 ;  /* 0x00000005020319a8 */ /* 0x008ee200081ee1e8 */
[----:B------:R-:W0:Y:S02]  /*2a6d0*/  S2R R4, SR_LTMASK ;  /* 0x0000000000047919 */ /* 0x000e240000003900 */
[----:B0-----:R-:W-:-:S04]  /*2a6e0*/  LOP3.LUT R4, R4, UR4, RZ, 0xc0, !PT ;  /* 0x0000000404047c12 */ /* 0x001fc8000f8ec0ff */
[----:B------:R-:W0:Y:S01]  /*2a6f0*/  POPC R7, R4 ;  /* 0x0000000400077309 */ /* 0x000e220000000000 */
[----:B---3--:R-:W0:Y:S02]  /*2a700*/  SHFL.IDX PT, R0, R3, R0, 0x1f ;  /* 0x00001f0003007589 */ /* 0x008e2400000e0000 */
[----:B0-----:R-:W-:-:S05]  /*2a710*/  IADD3 R0, R0, UR37, R7 ;  /* 0x0000002500007c10 */ /* 0x001fca000fffe007 */
[----:B------:R1:W-:Y:S02]  /*2a720*/  STL [R1+0x460], R0 ;  /* 0x0004600001007387 */ /* 0x0003e40000100800 */
.L_x_3444:
[----:B------:R-:W-:Y:S05]  /*2a730*/  BSYNC B0 ;  /* 0x0000000000007941 */ /* 0x000fea0003800000 */
.L_x_3443:
[----:B------:R-:W-:-:S07]  /*2a740*/  SEL R19, R19, RZ, P0 ;  /* 0x000000ff13137207 */ /* 0x000fce0000000000 */
.L_x_3356:
[----:B------:R-:W-:Y:S05]  /*2a750*/  BSYNC B7 ;  /* 0x0000000000077941 */ /* 0x000fea0003800000 */
.L_x_3354:
[----:B-1-3--:R-:W3:Y:S02]  /*2a760*/  LDL R0, [R1+0x480] ;  /* 0x0004800001007983 */ /* 0x00aee40000100800 */
[----:B---3--:R-:W-:-:S13]  /*2a770*/  LOP3.LUT P0, RZ, R0, 0x40, RZ, 0xc0, !PT ;  /* 0x0000004000ff7812 */ /* 0x008fda000780c0ff */
[----:B------:R-:W-:Y:S05]  /*2a780*/  @!P0 BRA `(.L_x_3445) ;  /* 0x0000000000288947 */ /* 0x000fea0003800000 */
[----:B------:R-:W-:Y:S05]  /*2a790*/  WARPSYNC.ALL ;  /* 0x0000000000007948 */ /* 0x000fea0003800000 */
[----:B------:R-:W1:Y:S08]  /*2a7a0*/  S2UR UR5, SR_CgaCtaId ;  /* 0x00000000000579c3 */ /* 0x000e700000008800 */
[----:B------:R-:W-:Y:S06]  /*2a7b0*/  BAR.SYNC.DEFER_BLOCKING 0x5, 0x180 ;  /* 0x0146000000007b1d */ /* 0x000fec0000010000 */
[----:B------:R-:W-:-:S02]  /*2a7c0*/  UMOV UR4, 0x400 ;  /* 0x0000040000047882 */ /* 0x000fc40000000000 */
[----:B-1----:R-:W-:-:S06]  /*2a7d0*/  ULEA UR4, UR5, UR4, 0x18 ;  /* 0x0000000405047291 */ /* 0x002fcc000f8ec03f */
[----:B------:R-:W-:-:S05]  /*2a7e0*/  IMAD.U32 R18, RZ, RZ, UR4 ;  /* 0x00000004ff127e24 */ /* 0x000fca000f8e00ff */
[----:B0-2---:R-:W0:Y:S04]  /*2a7f0*/  LDS.128 R4, [R18+0x324d0] ;  /* 0x0324d00012047984 */ /* 0x005e280000000c00 */
[----:B0-----:R1:W-:Y:S01]  /*2a800*/  STL.128 [R1+0x460], R4 ;  /* 0x0004600401007387 */ /* 0x0013e20000100c00 */
[----:B------:R-:W-:Y:S06]  /*2a810*/  BAR.ARV 0x4, 0x180 ;  /* 0x0106000000007b1d */ /* 0x000fec0000002000 */
[----:B------:R-:W-:Y:S05]  /*2a820*/  BRA `(.L_x_3446) ;  /* 0x0000001000347947 */ /* 0x000fea0003800000 */
.L_x_3445:
[----:B------:R-:W1:Y:S01]  /*2a830*/  S2R R0, SR_TID.X ;  /* 0x0000000000007919 */ /* 0x000e620000002100 */
[----:B------:R-:W-:Y:S01]  /*2a840*/  UMOV UR4, 0xffffffff ;  /* 0xffffffff00047882 */ /* 0x000fe20000000000 */
[----:B-1----:R-:W-:-:S04]  /*2a850*/  LOP3.LUT R16, R0, 0x1f, RZ, 0xc0, !PT ;  /* 0x0000001f00107812 */ /* 0x002fc800078ec0ff */
[----:B------:R-:W-:Y:S01]  /*2a860*/  ISETP.NE.AND P0, PT, R16, 0x1f, PT ;  /* 0x0000001f1000780c */ /* 0x000fe20003f05270 */
[----:B------:R-:W-:-:S12]  /*2a870*/  BRA.DIV UR4, `(.L_x_3447) ;  /* 0x0000003204f07947 */ /* 0x000fd8000b800000 */
[----:B0-----:R-:W3:Y:S01]  /*2a880*/  LDL R4, [R1+0x46c] ;  /* 0x00046c0001047983 */ /* 0x001ee20000100800 */
[----:B------:R-:W-:-:S03]  /*2a890*/  ULDC UR4, c[0x0][0xd3c] ;  /* 0x00034f0000047ab9 */ /* 0x000fc60000000800 */
[----:B------:R-:W4:Y:S01]  /*2a8a0*/  LDL.LU R3, [R1+0x460] ;  /* 0x0004600001037983 */ /* 0x000f220000300800 */
[----:B---3--:R-:W-:-:S05]  /*2a8b0*/  IMAD.IADD R0, R4, 0x1, R16 ;  /* 0x0000000104007824 */ /* 0x008fca00078e0210 */
[----:B------:R-:W-:Y:S01]  /*2a8c0*/  ISETP.GE.OR P1, PT, R0, UR4, !P0 ;  /* 0x0000000400007c0c */ /* 0x000fe2000c726670 */
[----:B----4-:R-:W-:-:S12]  /*2a8d0*/  IMAD.MOV.U32 R11, RZ, RZ, R3 ;  /* 0x000000ffff0b7224 */ /* 0x010fd800078e0003 */
[----:B------:R-:W0:Y:S08]  /*2a8e0*/  @!P1 LDC.64 R2, c[0x0][0xd80] ;  /* 0x00036000ff029b82 */ /* 0x000e300000000a00 */
[----:B------:R-:W1:Y:S01]  /*2a8f0*/  @!P1 LDC.64 R4, c[0x0][0xd78] ;  /* 0x00035e00ff049b82 */ /* 0x000e620000000a00 */
[----:B0-----:R-:W-:-:S05]  /*2a900*/  @!P1 IMAD.WIDE R2, R0, 0x4, R2 ;  /* 0x0000000400029825 */ /* 0x001fca00078e0202 */
[----:B--2---:R1:W2:Y:S02]  /*2a910*/  @!P1 LDG.E R6, desc[UR40][R2.64] ;  /* 0x0000002802069981 */ /* 0x0042a4000c1e1900 */
[----:B-1----:R-:W-:-:S06]  /*2a920*/  @!P1 IMAD.WIDE R2, R0, 0x4, R4 ;  /* 0x0000000400029825 */ /* 0x002fcc00078e0204 */
[----:B------:R-:W3:Y:S01]  /*2a930*/  @!P1 LDG.E R2, desc[UR40][R2.64] ;  /* 0x0000002802029981 */ /* 0x000ee2000c1e1900 */
[----:B------:R-:W-:Y:S01]  /*2a940*/  IMAD.MOV.U32 R5, RZ, RZ, RZ ;  /* 0x000000ffff057224 */ /* 0x000fe200078e00ff */
[C---:B------:R-:W-:Y:S02]  /*2a950*/  ISETP.GE.U32.AND P2, PT, R16.reuse, 0x2, PT ;  /* 0x000000021000780c */ /* 0x040fe40003f46070 */
[C---:B------:R-:W-:Y:S02]  /*2a960*/  ISETP.GE.U32.AND P3, PT, R16.reuse, 0x4, PT ;  /* 0x000000041000780c */ /* 0x040fe40003f66070 */
[C---:B------:R-:W-:Y:S02]  /*2a970*/  ISETP.GE.U32.AND P4, PT, R16.reuse, 0x8, PT ;  /* 0x000000081000780c */ /* 0x040fe40003f86070 */
[----:B------:R-:W-:Y:S01]  /*2a980*/  ISETP.GE.U32.AND P5, PT, R16, 0x10, PT ;  /* 0x000000101000780c */ /* 0x000fe20003fa6070 */
[----:B------:R-:W-:Y:S04]  /*2a990*/  SHFL.IDX PT, R0, R11, RZ, 0x1f ;  /* 0x00001fff0b007589 */ /* 0x000fe800000e0000 */
[----:B------:R-:W-:Y:S01]  /*2a9a0*/  SHFL.IDX PT, R9, R11, 0x1, 0x1f ;  /* 0x00201f000b097f89 */ /* 0x000fe200000e0000 */
[----:B------:R-:W-:-:S02]  /*2a9b0*/  IMAD.MOV.U32 R8, RZ, RZ, RZ ;  /* 0x000000ffff087224 */ /* 0x000fc400078e00ff */
[----:B--2---:R-:W-:Y:S02]  /*2a9c0*/  @!P1 IMAD.MOV.U32 R5, RZ, RZ, R6 ;  /* 0x000000ffff059224 */ /* 0x004fe400078e0006 */
[----:B------:R-:W-:Y:S02]  /*2a9d0*/  IMAD.MOV.U32 R6, RZ, RZ, RZ ;  /* 0x000000ffff067224 */ /* 0x000fe400078e00ff */
[----:B---3--:R-:W-:-:S04]  /*2a9e0*/  @!P1 IMAD.MOV.U32 R6, RZ, RZ, R2 ;  /* 0x000000ffff069224 */ /* 0x008fc800078e0002 */
[----:B------:R-:W-:-:S05]  /*2a9f0*/  IMAD R2, R6, R5, RZ ;  /* 0x0000000506027224 */ /* 0x000fca00078e02ff */
[----:B------:R-:W0:Y:S01]  /*2aa00*/  SHFL.UP PT, R3, R2, 0x1, RZ ;  /* 0x0420000002037989 */ /* 0x000e2200000e00ff */
[----:B------:R-:W-:-:S04]  /*2aa10*/  ISETP.NE.AND P1, PT, R16, RZ, PT ;  /* 0x000000ff1000720c */ /* 0x000fc80003f25270 */
        /* <DEDUP_REMOVED lines=15> */
.L_x_3532:
[----:B------:R-:W-:Y:S02]  /*2ab10*/  ULDC UR4, c[0x0][0xd38] ;  /* 0x00034e0000047ab9 */ /* 0x000fe40000000800 */
[----:B------:R-:W-:-:S04]  /*2ab20*/  IMAD.U32 R7, RZ, RZ, UR4 ;  /* 0x00000004ff077e24 */ /* 0x000fc8000f8e00ff */
[----:B-1----:R-:W-:-:S04]  /*2ab30*/  IMAD R10, R10, R7, RZ ;  /* 0x000000070a0a7224 */ /* 0x002fc800078e02ff */
[----:B------:R-:W-:-:S05]  /*2ab40*/  IMAD.IADD R4, R9, 0x1, R10 ;  /* 0x0000000109047824 */ /* 0x000fca00078e020a */
[----:B------:R-:W-:-:S13]  /*2ab50*/  ISETP.GT.AND P6, PT, R4, R0, PT ;  /* 0x000000000400720c */ /* 0x000fda0003fc4270 */
[----:B------:R-:W-:Y:S05]  /*2ab60*/  @P6 BRA `(.L_x_3448) ;  /* 0x0000000000ac6947 */ /* 0x000fea0003800000 */
.L_x_3451:
        /* <DEDUP_REMOVED lines=37> */
.L_x_3540:
[----:B------:R-:W-:Y:S02]  /*2adc0*/  ULDC UR4, c[0x0][0xd38] ;  /* 0x00034e0000047ab9 */ /* 0x000fe40000000800 */
[----:B------:R-:W-:-:S04]  /*2add0*/  IMAD.U32 R7, RZ, RZ, UR4 ;  /* 0x00000004ff077e24 */ /* 0x000fc8000f8e00ff */
[----:B-1----:R-:W-:-:S04]  /*2ade0*/  IMAD R10, R10, R7, RZ ;  /* 0x000000070a0a7224 */ /* 0x002fc800078e02ff */
[----:B------:R-:W-:-:S05]  /*2adf0*/  IMAD.IADD R4, R10, 0x1, R4 ;  /* 0x000000010a047824 */ /* 0x000fca00078e0204 */
[----:B------:R-:W-:-:S13]  /*2ae00*/  ISETP.GT.AND P6, PT, R4, R0, PT ;  /* 0x000000000400720c */ /* 0x000fda0003fc4270 */
[----:B------:R-:W-:Y:S05]  /*2ae10*/  @!P6 BRA `(.L_x_3451) ;  /* 0xfffffffc0054e947 */ /* 0x000fea000383ffff */
.L_x_3448:
        /* <DEDUP_REMOVED lines=12> */
.L_x_3545:
[----:B------:R-:W-:-:S13]  /*2aee0*/  ISETP.NE.AND P0, PT, R3, RZ, PT ;  /* 0x000000ff0300720c */ /* 0x000fda0003f05270 */
[----:B------:R-:W-:Y:S05]  /*2aef0*/  @!P0 BRA `(.L_x_3453) ;  /* 0x0000000000148947 */ /* 0x000fea0003800000 */
[----:B------:R-:W-:Y:S01]  /*2af00*/  UMOV UR4, 0xffffffff ;  /* 0xffffffff00047882 */ /* 0x000fe20000000000 */
[----:B---3--:R-:W-:Y:S02]  /*2af10*/  VIADD R9, R9, 0xffffffff ;  /* 0xffffffff09097836 */ /* 0x008fe40000000000 */
[----:B------:R-:W-:Y:S05]  /*2af20*/  BRA.DIV UR4, `(.L_x_3454) ;  /* 0x0000003604e47947 */ /* 0x000fea000b800000 */
[----:B0-----:R0:W2:Y:S02]  /*2af30*/  SHFL.IDX PT, R2, R2, R9, 0x1f ;  /* 0x00001f0902027589 */ /* 0x0010a400000e0000 */
.L_x_3548:
[----:B--2---:R-:W-:-:S07]  /*2af40*/  IMAD.MOV.U32 R8, RZ, RZ, R2 ;  /* 0x000000ffff087224 */ /* 0x004fce00078e0002 */
.L_x_3453:
[----:B0-----:R-:W-:Y:S01]  /*2af50*/  IMAD R2, R8, R7, R10 ;  /* 0x0000000708027224 */ /* 0x001fe200078e020a */
[----:B------:R-:W-:-:S03]  /*2af60*/  ISETP.NE.AND P0, PT, R6, 0x1, PT ;  /* 0x000000010600780c */ /* 0x000fc60003f05270 */
[----:B------:R-:W-:Y:S01]  /*2af70*/  IMAD.IADD R0, R0, 0x1, -R2 ;  /* 0x0000000100007824 */ /* 0x000fe200078e0a02 */
[----:B------:R0:W-:Y:S09]  /*2af80*/  STL [R1+0x460], R2 ;  /* 0x0004600201007387 */ /* 0x0001f20000100800 */
[----:B------:R-:W-:Y:S05]  /*2af90*/  @!P0 BRA `(.L_x_3455) ;  /* 0x0000000000e48947 */ /* 0x000fea0003800000 */
[----:B-1-3--:R-:W-:-:S04]  /*2afa0*/  IABS R5, R4 ;  /* 0x0000000400057213 */ /* 0x00afc80000000000 */
[----:B0-----:R-:W0:Y:S08]  /*2afb0*/  I2F.RP R2, R5 ;  /* 0x0000000500027306 */ /* 0x001e300000209400 */
        /* <DEDUP_REMOVED lines=55> */
.L_x_3455:
[----:B-1-3--:R-:W2:Y:S01]  /*2b330*/  LDL R5, [R1+0x46c] ;  /* 0x00046c0001057983 */ /* 0x00aea20000100800 */
[----:B0-----:R-:W2:Y:S02]  /*2b340*/  LDC.64 R2, c[0x0][0xd90] ;  /* 0x00036400ff027b82 */ /* 0x001ea40000000a00 */
[----:B--2---:R-:W-:-:S05]  /*2b350*/  IMAD.WIDE R2, R5, 0x4, R2 ;  /* 0x0000000405027825 */ /* 0x004fca00078e0202 */
        /* <DEDUP_REMOVED lines=51> */
[----:B------:R-:W-:Y:S02]  /*2b690*/  ISETP.GE.AND P2, PT, R3, RZ, PT ;  /* 0x000000ff0300720c */ /* 0x000fe40003f46270 */
[----:B------:R-:W-:-:S05]  /*2b6a0*/  IADD3 R3, R8, 0x1000000, R0 ;  /* 0x0100000008037810 */ /* 0x000fca0007ffe000 */
[----:B------:R-:W-:-:S06]  /*2b6b0*/  @P0 VIADD R2, R2, 0x1 ;  /* 0x0000000102020836 */ /* 0x000fcc0000000000 */
[----:B------:R-:W-:Y:S01]  /*2b6c0*/  @!P2 IMAD.MOV R2, RZ, RZ, -R2 ;  /* 0x000000ffff02a224 */ /* 0x000fe200078e0a02 */
[----:B------:R-:W-:Y:S01]  /*2b6d0*/  @!P1 LOP3.LUT R2, RZ, R6, RZ, 0x33, !PT ;  /* 0x00000006ff029212 */ /* 0x000fe200078e33ff */
[----:B------:R-:W-:-:S04]  /*2b6e0*/  IMAD.MOV R6, RZ, RZ, -R6 ;  /* 0x000000ffff067224 */ /* 0x000fc800078e0a06 */
[----:B------:R-:W-:Y:S02]  /*2b6f0*/  IMAD R3, R2, R6, R3 ;  /* 0x0000000602037224 */ /* 0x000fe400078e0203 */
[----:B------:R-:W-:-:S03]  /*2b700*/  IMAD.MOV.U32 R0, RZ, RZ, R2 ;  /* 0x000000ffff007224 */ /* 0x000fc600078e0002 */
[----:B------:R1:W-:Y:S04]  /*2b710*/  STL [R1+0x468], R3 ;  /* 0x0004680301007387 */ /* 0x0003e80000100800 */
.L_x_3456:
[----:B-1----:R-:W-:-:S05]  /*2b720*/  LOP3.LUT R3, RZ, R0, RZ, 0x33, !PT ;  /* 0x00000000ff037212 */ /* 0x002fca00078e33ff */
[----:B------:R-:W-:-:S05]  /*2b730*/  IMAD.IADD R0, R4, 0x1, R3 ;  /* 0x0000000104007824 */ /* 0x000fca00078e0203 */
[----:B------:R2:W-:Y:S01]  /*2b740*/  STL [R1+0x464], R0 ;  /* 0x0004640001007387 */ /* 0x0005e20000100800 */
[----:B------:R-:W-:Y:S05]  /*2b750*/  BRA `(.L_x_3457) ;  /* 0x0000000000287947 */ /* 0x000fea0003800000 */
.L_x_3449:
[----:B------:R-:W-:Y:S01]  /*2b760*/  UMOV UR4, URZ ;  /* 0x0000003f00047c82 */ /* 0x000fe20008000000 */
[----:B------:R-:W-:Y:S01]  /*2b770*/  UMOV UR5, URZ ;  /* 0x0000003f00057c82 */ /* 0x000fe20008000000 */
[----:B------:R-:W-:Y:S01]  /*2b780*/  ULDC UR6, c[0x0][0xd3c] ;  /* 0x00034f0000067ab9 */ /* 0x000fe20000000800 */
[----:B------:R0:W-:Y:S01]  /*2b790*/  STL [R1+0x460], R0 ;  /* 0x0004600001007387 */ /* 0x0001e20000100800 */
[----:B------:R-:W-:Y:S02]  /*2b7a0*/  IMAD.U32 R3, RZ, RZ, UR4 ;  /* 0x00000004ff037e24 */ /* 0x000fe4000f8e00ff */
[----:B------:R-:W-:-:S03]  /*2b7b0*/  IMAD.U32 R2, RZ, RZ, UR5 ;  /* 0x00000005ff027e24 */ /* 0x000fc6000f8e00ff */
[----:B------:R1:W-:Y:S01]  /*2b7c0*/  STL [R1+0x464], R3 ;  /* 0x0004640301007387 */ /* 0x0003e20000100800 */
[----:B0-----:R-:W-:-:S03]  /*2b7d0*/  IMAD.U32 R0, RZ, RZ, UR6 ;  /* 0x00000006ff007e24 */ /* 0x001fc6000f8e00ff */
[----:B------:R1:W-:Y:S04]  /*2b7e0*/  STL [R1+0x468], R2 ;  /* 0x0004680201007387 */ /* 0x0003e80000100800 */
[----:B------:R1:W-:Y:S02]  /*2b7f0*/  STL [R1+0x46c], R0 ;  /* 0x00046c0001007387 */ /* 0x0003e40000100800 */
.L_x_3457:
[----:B-1----:R-:W3:Y:S04]  /*2b800*/  LDL R3, [R1+0x468] ;  /* 0x0004680001037983 */ /* 0x002ee80000100800 */
[----:B0-----:R-:W4:Y:S04]  /*2b810*/  LDL R2, [R1+0x46c] ;  /* 0x00046c0001027983 */ /* 0x001f280000100800 */
[----:B------:R-:W5:Y:S04]  /*2b820*/  LDL R4, [R1+0x460] ;  /* 0x0004600001047983 */ /* 0x000f680000100800 */
[----:B------:R-:W5:Y:S01]  /*2b830*/  LDL R5, [R1+0x464] ;  /* 0x0004640001057983 */ /* 0x000f620000100800 */
[----:B------:R-:W-:Y:S05]  /*2b840*/  WARPSYNC.ALL ;  /* 0x0000000000007948 */ /* 0x000fea0003800000 */
[----:B--2---:R-:W0:Y:S02]  /*2b850*/  S2R R0, SR_TID.X ;  /* 0x0000000000007919 */ /* 0x004e240000002100 */
[----:B0-----:R-:W-:Y:S01]  /*2b860*/  LOP3.LUT R0, R0, 0x1f, RZ, 0xc0, !PT ;  /* 0x0000001f00007812 */ /* 0x001fe200078ec0ff */
[----:B------:R-:W-:Y:S03]  /*2b870*/  BAR.SYNC.DEFER_BLOCKING 0x4, 0x180 ;  /* 0x0106000000007b1d */ /* 0x000fe60000010000 */
[----:B------:R-:W-:-:S13]  /*2b880*/  ISETP.NE.AND P0, PT, R0, RZ, PT ;  /* 0x000000ff0000720c */ /* 0x000fda0003f05270 */
[----:B------:R-:W-:Y:S01]  /*2b890*/  @!P0 MOV R0, 0x400 ;  /* 0x0000040000008802 */ /* 0x000fe20000000f00 */
[----:B---3--:R-:W-:Y:S02]  /*2b8a0*/  IMAD.MOV.U32 R6, RZ, RZ, R3 ;  /* 0x000000ffff067224 */ /* 0x008fe400078e0003 */
[----:B------:R-:W0:Y:S01]  /*2b8b0*/  @!P0 S2R R3, SR_CgaCtaId ;  /* 0x0000000000038919 */ /* 0x000e220000008800 */
[----:B----4-:R-:W-:Y:S01]  /*2b8c0*/  IMAD.MOV.U32 R7, RZ, RZ, R2 ;  /* 0x000000ffff077224 */ /* 0x010fe200078e0002 */
[----:B0-----:R-:W-:-:S05]  /*2b8d0*/  @!P0 LEA R18, R3, R0, 0x18 ;  /* 0x0000000003128211 */ /* 0x001fca00078ec0ff */
[----:B-----5:R0:W-:Y:S01]  /*2b8e0*/  @!P0 STS.128 [R18+0x324d0], R4 ;  /* 0x0324d00412008388 */ /* 0x0201e20000000c00 */
[----:B------:R-:W-:Y:S06]  /*2b8f0*/  BAR.ARV 0x5, 0x180 ;  /* 0x0146000000007b1d */ /* 0x000fec0000002000 */
.L_x_3446:
[----:B------:R-:W2:Y:S01]  /*2b900*/  LDL R0, [R1+0x46c] ;  /* 0x00046c0001007983 */ /* 0x000ea20000100800 */
[----:B------:R-:W-:Y:S02]  /*2b910*/  ULDC UR4, c[0x0][0xd3c] ;  /* 0x00034f0000047ab9 */ /* 0x000fe40000000800 */
[----:B--2---:R-:W-:-:S13]  /*2b920*/  ISETP.GE.AND P0, PT, R0, UR4, PT ;  /* 0x0000000400007c0c */ /* 0x004fda000bf06270 */
[----:B------:R-:W-:Y:S05]  /*2b930*/  @!P0 BRA `(.L_x_3458) ;  /* 0xffffff9400dc8947 */ /* 0x000fea000383ffff */
[----:B------:R-:W-:Y:S05]  /*2b940*/  BSYNC B8 ;  /* 0x0000000000087941 */ /* 0x000fea0003800000 */
.L_x_3340:
[----:B----4-:R-:W2:Y:S01]  /*2b950*/  LDL.LU R0, [R1+0x4d8] ;  /* 0x0004d80001007983 */ /* 0x010ea20000300800 */
[----:B------:R-:W-:Y:S01]  /*2b960*/  BSSY B0, `(.L_x_3459) ;  /* 0x000000b000007945 */ /* 0x000fe20003800000 */
[----:B01-3--:R-:W0:Y:S01]  /*2b970*/  S2R R5, SR_CgaCtaId ;  /* 0x0000000000057919 */ /* 0x00be220000008800 */
[----:B--2---:R-:W-:-:S05]  /*2b980*/  VIADD R0, R0, 0x1 ;  /* 0x0000000100007836 */ /* 0x004fca0000000000 */
[----:B------:R-:W-:-:S04]  /*2b990*/  LEA.HI R2, R0, R0, RZ, 0x1 ;  /* 0x0000000000027211 */ /* 0x000fc800078f08ff */
[----:B------:R-:W-:-:S05]  /*2b9a0*/  LOP3.LUT R3, R2, 0xfffffffe, RZ, 0xc0, !PT ;  /* 0xfffffffe02037812 */ /* 0x000fca00078ec0ff */
[----:B------:R-:W-:Y:S01]  /*2b9b0*/  IMAD.IADD R3, R0, 0x1, -R3 ;  /* 0x0000000100037824 */ /* 0x000fe200078e0a03 */
[----:B------:R-:W-:-:S04]  /*2b9c0*/  MOV R0, 0x400 ;  /* 0x0000040000007802 */ /* 0x000fc80000000f00 */
[----:B0-----:R-:W-:Y:S02]  /*2b9d0*/  LEA R0, R5, R0, 0x18 ;  /* 0x0000000005007211 */ /* 0x001fe400078ec0ff */
[----:B------:R-:W-:-:S04]  /*2b9e0*/  SHF.L.U32 R3, R3, 0x1f, RZ ;  /* 0x0000001f03037819 */ /* 0x000fc800000006ff */
[----:B------:R-:W0:Y:S02]  /*2b9f0*/  SYNCS.PHASECHK.TRANS64.TRYWAIT P0, [R0+URZ+0x32420], R3 ;  /* 0x03242003000075a7 */ /* 0x000e24000800017f */
[----:B0-----:R-:W-:Y:S05]  /*2ba00*/  @!P0 BRA `(.L_x_3460) ;  /* 0x0000002c00588947 */ /* 0x001fea0003800000 */
.L_x_3549:
[----:B------:R-:W-:Y:S05]  /*2ba10*/  BSYNC B0 ;  /* 0x0000000000007941 */ /* 0x000fea0003800000 */
.L_x_3459:
[----:B------:R-:W-:-:S03]  /*2ba20*/  UMOV UR4, 0xffffffff ;  /* 0xffffffff00047882 */ /* 0x000fc60000000000 */
[----:B------:R-:W-:Y:S05]  /*2ba30*/  BRA.DIV UR4, `(.L_x_3461) ;  /* 0x0000002e04607947 */ /* 0x000fea000b800000 */
[----:B------:R-:W1:Y:S02]  /*2ba40*/  S2R R2, SR_TID.X ;  /* 0x0000000000027919 */ /* 0x000e640000002100 */
[----:B-1----:R-:W-:-:S04]  /*2ba50*/  SHF.R.U32.HI R2, RZ, 0x5, R2 ;  /* 0x00000005ff027819 */ /* 0x002fc80000011602 */
[----:B------:R-:W-:-:S05]  /*2ba60*/  LOP3.LUT R2, R2, 0x3, RZ, 0xc0, !PT ;  /* 0x0000000302027812 */ /* 0x000fca00078ec0ff */
[----:B------:R1:W2:Y:S02]  /*2ba70*/  SHFL.IDX PT, R14, R2, RZ, 0x1f ;  /* 0x00001fff020e7589 */ /* 0x0002a400000e0000 */
.L_x_3552:
[----:B--2---:R-:W-:Y:S01]  /*2ba80*/  ISETP.NE.AND P0, PT, R14, RZ, PT ;  /* 0x000000ff0e00720c */ /* 0x004fe20003f05270 */
[----:B------:R-:W-:-:S12]  /*2ba90*/  BSSY B0, `(.L_x_3462) ;  /* 0x0000025000007945 */ /* 0x000fd80003800000 */
[----:B------:R-:W-:Y:S05]  /*2baa0*/  @P0 BRA `(.L_x_3463) ;  /* 0x00000000008c0947 */ /* 0x000fea0003800000 */
[----:B------:R-:W-:-:S03]  /*2bab0*/  UMOV UR4, 0xffffffff ;  /* 0xffffffff00047882 */ /* 0x000fc60000000000 */
[----:B------:R-:W-:Y:S05]  /*2bac0*/  BRA.DIV UR4, `(.L_x_3464) ;  /* 0x0000002e04707947 */ /* 0x000fea000b800000 */
[----:B------:R-:W-:-:S13]  /*2bad0*/  ELECT P6, URZ, PT ;  /* 0x00000000003f782f */ /* 0x000fda00038c0000 */
.L_x_3555:
[----:B------:R-:W-:Y:S05]  /*2bae0*/  @!P6 BRA `(.L_x_3463) ;  /* 0x00000000007ce947 */ /* 0x000fea0003800000 */
[----:B------:R-:W-:-:S06]  /*2baf0*/  ULOP3.LUT UR4, UR36, 0x2, URZ, 0xfc, !UPT ;  /* 0x0000000224047892 */ /* 0x000fcc000f8efc3f */
[----:B-1----:R-:W-:-:S05]  /*2bb00*/  IMAD.U32 R2, RZ, RZ, UR4 ;  /* 0x00000004ff027e24 */ /* 0x002fca000f8e00ff */
[----:B------:R-:W-:-:S13]  /*2bb10*/  ISETP.NE.AND P2, PT, R2, 0x3, PT ;  /* 0x000000030200780c */ /* 0x000fda0003f45270 */
[----:B------:R-:W-:Y:S05]  /*2bb20*/  @!P2 BRA `(.L_x_3465) ;  /* 0x000000000004a947 */ /* 0x000fea0003800000 */
[----:B------:R-:W-:Y:S01]  /*2bb30*/  BPT.TRAP 0x1 ;  /* 0x000000040000795c */ /* 0x000fe20000300000 */
.L_x_3465:
        /* <DEDUP_REMOVED lines=13> */
.L_x_3556:
[----:B------:R-:W1:Y:S02]  /*2bc10*/  SYNCS.PHASECHK.TRANS64.TRYWAIT P0, [R7+URZ], R2 ;  /* 0x00000002070075a7 */ /* 0x000e64000800017f */
[----:B-1----:R-:W-:Y:S05]  /*2bc20*/  @!P0 BRA `(.L_x_3467) ;  /* 0x0000002c004c8947 */ /* 0x002fea0003800000 */
.L_x_3557:
[----:B------:R-:W-:Y:S05]  /*2bc30*/  @!P2 BRA `(.L_x_3468) ;  /* 0x000000000004a947 */ /* 0x000fea0003800000 */
[----:B------:R-:W-:Y:S01]  /*2bc40*/  BPT.TRAP 0x1 ;  /* 0x000000040000795c */ /* 0x000fe20000300000 */
.L_x_3468:
[----:B------:R-:W-:-:S04]  /*2bc50*/  VIADD R0, R0, 0x32460 ;  /* 0x0003246000007836 */ /* 0x000fc80000000000 */
[----:B------:R-:W-:-:S04]  /*2bc60*/  IMAD R4, R19, 0x8, R0 ;  /* 0x0000000813047824 */ /* 0x000fc800078e0200 */
[----:B------:R-:W2:Y:S02]  /*2bc70*/  SYNCS.PHASECHK.TRANS64.TRYWAIT P0, [R4+URZ], R5 ;  /* 0x00000005040075a7 */ /* 0x000ea4000800017f */
[----:B--2---:R-:W-:Y:S05]  /*2bc80*/  @!P0 BRA `(.L_x_3469) ;  /* 0x0000002c00488947 */ /* 0x004fea0003800000 */
.L_x_3558:
[----:B------:R-:W-:-:S07]  /*2bc90*/  IMAD R3, R3, 0x8, R0 ;  /* 0x0000000803037824 */ /* 0x000fce00078e0200 */
.L_x_3470:
[----:B---3--:R3:W4:Y:S02]  /*2bca0*/  SYNCS.PHASECHK.TRANS64.TRYWAIT P0, [R3+URZ], R2 ;  /* 0x00000002030075a7 */ /* 0x008724000800017f */
[----:B----4-:R-:W-:Y:S05]  /*2bcb0*/  @!P0 NANOSLEEP.SYNCS 0x989680 ;  /* 0x009896800000895d */ /* 0x010fea0003900000 */
[----:B------:R-:W4:Y:S02]  /*2bcc0*/  @!P0 SYNCS.PHASECHK.TRANS64 P0, [R3+URZ], R2 ;  /* 0x00000002030085a7 */ /* 0x000f24000800007f */
[----:B----4-:R-:W-:Y:S05]  /*2bcd0*/  @!P0 BRA `(.L_x_3470) ;  /* 0xfffffffc00f08947 */ /* 0x010fea000383ffff */
.L_x_3463:
[----:B------:R-:W-:Y:S05]  /*2bce0*/  BSYNC B0 ;  /* 0x0000000000007941 */ /* 0x000fea0003800000 */
.L_x_3462:
[----:B------:R-:W-:Y:S05]  /*2bcf0*/  EXIT ;  /* 0x000000000000794d */ /* 0x000fea0003800000 */
.L_x_3220:
[----:B0-----:R0:W1:Y:S02]  /*2bd00*/  SYNCS.PHASECHK.TRANS64.TRYWAIT P0, [R72+URZ+0x32400], R27 ;  /* 0x0324001b480075a7 */ /* 0x001064000800017f */
[----:B-1----:R-:W-:Y:S05]  /*2bd10*/  @!P0 NANOSLEEP.SYNCS 0x989680 ;  /* 0x009896800000895d */ /* 0x002fea0003900000 */
[----:B------:R-:W1:Y:S02]  /*2bd20*/  @!P0 SYNCS.PHASECHK.TRANS64 P0, [R72+URZ+0x32400], R27 ;  /* 0x0324001b480085a7 */ /* 0x000e64000800007f */
[----:B-1----:R-:W-:Y:S05]  /*2bd30*/  @!P0 BRA `(.L_x_3220) ;  /* 0xfffffffc00f08947 */ /* 0x002fea000383ffff */
[----:B------:R-:W-:Y:S05]  /*2bd40*/  BRA `(.L_x_3471) ;  /* 0xfffffd70002c7947 */ /* 0x000fea000383ffff */
.L_x_3227:
[----:B-1----:R1:W2:Y:S02]  /*2bd50*/  SYNCS.PHASECHK.TRANS64.TRYWAIT P0, [R12+URZ], R13 ;  /* 0x0000000d0c0075a7 */ /* 0x0022a4000800017f */
[----:B--2---:R-:W-:Y:S05]  /*2bd60*/  @!P0 NANOSLEEP.SYNCS 0x989680 ;  /* 0x009896800000895d */ /* 0x004fea0003900000 */
[----:B------:R-:W2:Y:S02]  /*2bd70*/  @!P0 SYNCS.PHASECHK.TRANS64 P0, [R12+URZ], R13 ;  /* 0x0000000d0c0085a7 */ /* 0x000ea4000800007f */
[----:B--2---:R-:W-:Y:S05]  /*2bd80*/  @!P0 BRA `(.L_x_3227) ;  /* 0xfffffffc00f08947 */ /* 0x004fea000383ffff */
[----:B------:R-:W-:Y:S05]  /*2bd90*/  BRA `(.L_x_3226) ;  /* 0xfffffd74005c7947 */ /* 0x000fea000383ffff */
.L_x_3229:
[----:B0-----:R0:W1:Y:S02]  /*2bda0*/  SYNCS.PHASECHK.TRANS64.TRYWAIT P0, [R72+URZ+0x32410], R9 ;  /* 0x03241009480075a7 */ /* 0x001064000800017f */
[----:B-1----:R-:W-:Y:S05]  /*2bdb0*/  @!P0 NANOSLEEP.SYNCS 0x989680 ;  /* 0x009896800000895d */ /* 0x002fea0003900000 */
[----:B------:R-:W1:Y:S02]  /*2bdc0*/  @!P0 SYNCS.PHASECHK.TRANS64 P0, [R72+URZ+0x32410], R9 ;  /* 0x03241009480085a7 */ /* 0x000e64000800007f */
[----:B-1----:R-:W-:Y:S05]  /*2bdd0*/  @!P0 BRA `(.L_x_3229) ;  /* 0xfffffffc00f08947 */ /* 0x002fea000383ffff */
[----:B------:R-:W-:Y:S05]  /*2bde0*/  BRA `(.L_x_3472) ;  /* 0xfffffd7800347947 */ /* 0x000fea000383ffff */
.L_x_3236:
[----:B-1----:R1:W2:Y:S02]  /*2bdf0*/  SYNCS.PHASECHK.TRANS64.TRYWAIT P0, [R8+URZ], R9 ;  /* 0x00000009080075a7 */ /* 0x0022a4000800017f */
[----:B--2---:R-:W-:Y:S05]  /*2be00*/  @!P0 NANOSLEEP.SYNCS 0x989680 ;  /* 0x009896800000895d */ /* 0x004fea0003900000 */
[----:B------:R-:W2:Y:S02]  /*2be10*/  @!P0 SYNCS.PHASECHK.TRANS64 P0, [R8+URZ], R9 ;  /* 0x00000009080085a7 */ /* 0x000ea4000800007f */
[----:B--2---:R-:W-:Y:S05]  /*2be20*/  @!P0 BRA `(.L_x_3236) ;  /* 0xfffffffc00f08947 */ /* 0x004fea000383ffff */
[----:B------:R-:W-:Y:S05]  /*2be30*/  BRA `(.L_x_3235) ;  /* 0xfffffd7800787947 */ /* 0x000fea000383ffff */
.L_x_3267:
[----:B0-----:R0:W1:Y:S02]  /*2be40*/  SYNCS.PHASECHK.TRANS64.TRYWAIT P2, [R0+URZ], R3 ;  /* 0x00000003000075a7 */ /* 0x001064000804017f */
[----:B-1----:R-:W-:Y:S05]  /*2be50*/  @!P2 NANOSLEEP.SYNCS 0x989680 ;  /* 0x009896800000a95d */ /* 0x002fea0003900000 */
[----:B------:R-:W1:Y:S02]  /*2be60*/  @!P2 SYNCS.PHASECHK.TRANS64 P2, [R0+URZ], R3 ;  /* 0x000000030000a5a7 */ /* 0x000e64000804007f */
[----:B-1----:R-:W-:Y:S05]  /*2be70*/  @!P2 BRA `(.L_x_3267) ;  /* 0xfffffffc00f0a947 */ /* 0x002fea000383ffff */
[----:B------:R-:W-:Y:S05]  /*2be80*/  BRA `(.L_x_3266) ;  /* 0xfffffde0001c7947 */ /* 0x000fea000383ffff */
.L_x_3274:
[----:B-1----:R1:W2:Y:S02]  /*2be90*/  SYNCS.PHASECHK.TRANS64.TRYWAIT P2, [R4+URZ], R5 ;  /* 0x00000005040075a7 */ /* 0x0022a4000804017f */
[----:B--2---:R-:W-:Y:S05]  /*2bea0*/  @!P2 NANOSLEEP.SYNCS 0x989680 ;  /* 0x009896800000a95d */ /* 0x004fea0003900000 */
[----:B------:R-:W2:Y:S02]  /*2beb0*/  @!P2 SYNCS.PHASECHK.TRANS64 P2, [R4+URZ], R5 ;  /* 0x000000050400a5a7 */ /* 0x000ea4000804007f */
[----:B--2---:R-:W-:Y:S05]  /*2bec0*/  @!P2 BRA `(.L_x_3274) ;  /* 0xfffffffc00f0a947 */ /* 0x004fea000383ffff */
[----:B------:R-:W-:Y:S05]  /*2bed0*/  BRA `(.L_x_3273) ;  /* 0xfffffde400407947 */ /* 0x000fea000383ffff */
.L_x_3285:
[----:B-1----:R1:W2:Y:S02]  /*2bee0*/  SYNCS.PHASECHK.TRANS64.TRYWAIT P1, [R0+URZ], R7 ;  /* 0x00000007000075a7 */ /* 0x0022a4000802017f */
[----:B--2---:R-:W-:Y:S05]  /*2bef0*/  @!P1 NANOSLEEP.SYNCS 0x989680 ;  /* 0x009896800000995d */ /* 0x004fea0003900000 */
[----:B------:R-:W2:Y:S02]  /*2bf00*/  @!P1 SYNCS.PHASECHK.TRANS64 P1, [R0+URZ], R7 ;  /* 0x00000007000095a7 */ /* 0x000ea4000802007f */
[----:B--2---:R-:W-:Y:S05]  /*2bf10*/  @!P1 BRA `(.L_x_3285) ;  /* 0xfffffffc00f09947 */ /* 0x004fea000383ffff */
[----:B------:R-:W-:Y:S05]  /*2bf20*/  BRA `(.L_x_3284) ;  /* 0xfffffe7800047947 */ /* 0x000fea000383ffff */
.L_x_3292:
[----:B--2---:R2:W3:Y:S02]  /*2bf30*/  SYNCS.PHASECHK.TRANS64.TRYWAIT P1, [R4+URZ], R5 ;  /* 0x00000005040075a7 */ /* 0x0044e4000802017f */
[----:B---3--:R-:W-:Y:S05]  /*2bf40*/  @!P1 NANOSLEEP.SYNCS 0x989680 ;  /* 0x009896800000995d */ /* 0x008fea0003900000 */
[----:B------:R-:W3:Y:S02]  /*2bf50*/  @!P1 SYNCS.PHASECHK.TRANS64 P1, [R4+URZ], R5 ;  /* 0x00000005040095a7 */ /* 0x000ee4000802007f */
[----:B---3--:R-:W-:Y:S05]  /*2bf60*/  @!P1 BRA `(.L_x_3292) ;  /* 0xfffffffc00f09947 */ /* 0x008fea000383ffff */
[----:B------:R-:W-:Y:S05]  /*2bf70*/  BRA `(.L_x_3291) ;  /* 0xfffffe7c00287947 */ /* 0x000fea000383ffff */
.L_x_3362:
[----:B0-----:R-:W0:Y:S01]  /*2bf80*/  S2R R4, SR_TID.X ;  /* 0x0000000000047919 */ /* 0x001e220000002100 */
[----:B------:R-:W-:Y:S01]  /*2bf90*/  BSSY B0, `(.L_x_3473) ;  /* 0x000000a000007945 */ /* 0x000fe20003800000 */
[----:B------:R-:W-:Y:S02]  /*2bfa0*/  IMAD.MOV.U32 R12, RZ, RZ, RZ ;  /* 0x000000ffff0c7224 */ /* 0x000fe400078e00ff */
[----:B------:R-:W-:Y:S02]  /*2bfb0*/  IMAD.MOV.U32 R11, RZ, RZ, 0x1f ;  /* 0x0000001fff0b7424 */ /* 0x000fe400078e00ff */
[----:B------:R-:W-:Y:S01]  /*2bfc0*/  IMAD.MOV.U32 R15, RZ, RZ, -0x1 ;  /* 0xffffffffff0f7424 */ /* 0x000fe200078e00ff */
[----:B0-----:R-:W-:-:S04]  /*2bfd0*/  SHF.R.U32.HI R4, RZ, 0x5, R4 ;  /* 0x00000005ff047819 */ /* 0x001fc80000011604 */
[----:B------:R-:W-:-:S05]  /*2bfe0*/  LOP3.LUT R4, R4, 0x3, RZ, 0xc0, !PT ;  /* 0x0000000304047812 */ /* 0x000fca00078ec0ff */
[----:B------:R-:W-:-:S07]  /*2bff0*/  IMAD.MOV.U32 R13, RZ, RZ, R4 ;  /* 0x000000ffff0d7224 */ /* 0x000fce00078e0004 */
[----:B-1----:R-:W-:Y:S05]  /*2c000*/  WARPSYNC.COLLECTIVE R15, `(.L_x_3474) ;  /* 0x000000000f087348 */ /* 0x002fea0003c00000 */
[----:B------:R0:W2:Y:S02]  /*2c010*/  SHFL.IDX P6, R14, R13, R12, R11 ;  /* 0x0000000c0d0e7389 */ /* 0x0000a400000c000b */
[----:B012---:R-:W-:Y:S01]  /*2c020*/  ENDCOLLECTIVE ;  /* 0x000000000000791b */ /* 0x007fe20003800000 */
.L_x_3474:
[----:B------:R-:W-:Y:S05]  /*2c030*/  BSYNC B0 ;  /* 0x0000000000007941 */ /* 0x000fea0003800000 */
.L_x_3473:
[----:B------:R-:W-:Y:S05]  /*2c040*/  BRA `(.L_x_3475) ;  /* 0xffffffa000a87947 */ /* 0x000fea000383ffff */
.L_x_3364:
[----:B------:R-:W-:Y:S01]  /*2c050*/  BSSY B0, `(.L_x_3476) ;  /* 0x0000006000007945 */ /* 0x000fe20003800000 */
[----:B------:R-:W-:-:S07]  /*2c060*/  IMAD.MOV.U32 R15, RZ, RZ, -0x1 ;  /* 0xffffffffff0f7424 */ /* 0x000fce00078e00ff */
[----:B01----:R-:W-:Y:S05]  /*2c070*/  WARPSYNC.COLLECTIVE R15, `(.L_x_3477) ;  /* 0x000000000f0c7348 */ /* 0x003fea0003c00000 */
[----:B------:R-:W-:Y:S02]  /*2c080*/  ELECT P6, UR62, PT ;  /* 0x00000000003e782f */ /* 0x000fe400038c0000 */
[----:B------:R-:W-:Y:S01]  /*2c090*/  MOV R14, UR62 ;  /* 0x0000003e000e7c02 */ /* 0x000fe20008000f00 */
[----:B01----:R-:W-:Y:S10]  /*2c0a0*/  ENDCOLLECTIVE ;  /* 0x000000000000791b */ /* 0x003ff40003800000 */
.L_x_3477:
[----:B------:R-:W-:Y:S05]  /*2c0b0*/  BSYNC B0 ;  /* 0x0000000000007941 */ /* 0x000fea0003800000 */
.L_x_3476:
[----:B------:R-:W-:Y:S05]  /*2c0c0*/  BRA `(.L_x_3478) ;  /* 0xffffffa000b47947 */ /* 0x000fea000383ffff */
.L_x_3366:
[----:B0-----:R0:W2:Y:S02]  /*2c0d0*/  SYNCS.PHASECHK.TRANS64.TRYWAIT P0, [R0+URZ+0x32440], R2 ;  /* 0x03244002000075a7 */ /* 0x0010a4000800017f */
[----:B--2---:R-:W-:Y:S05]  /*2c0e0*/  @!P0 NANOSLEEP.SYNCS 0x989680 ;  /* 0x009896800000895d */ /* 0x004fea0003900000 */
[----:B------:R-:W2:Y:S02]  /*2c0f0*/  @!P0 SYNCS.PHASECHK.TRANS64 P0, [R0+URZ+0x32440], R2 ;  /* 0x03244002000085a7 */ /* 0x000ea4000800007f */
[----:B--2---:R-:W-:Y:S05]  /*2c100*/  @!P0 BRA `(.L_x_3366) ;  /* 0xfffffffc00f08947 */ /* 0x004fea000383ffff */
[----:B------:R-:W-:Y:S05]  /*2c110*/  BRA `(.L_x_3479) ;  /* 0xffffffa400147947 */ /* 0x000fea000383ffff */
.L_x_3370:
[----:B------:R0:W5:Y:S01]  /*2c120*/  LDL R2, [R1+0x490] ;  /* 0x0004900001027983 */ /* 0x0001620000100800 */
[----:B------:R-:W-:Y:S02]  /*2c130*/  IMAD.MOV.U32 R6, RZ, RZ, R11 ;  /* 0x000000ffff067224 */ /* 0x000fe400078e000b */
[----:B------:R-:W-:Y:S02]  /*2c140*/  IMAD.MOV.U32 R13, RZ, RZ, R0 ;  /* 0x000000ffff0d7224 */ /* 0x000fe400078e0000 */
[----:B------:R-:W-:Y:S02]  /*2c150*/  IMAD.MOV.U32 R12, RZ, RZ, RZ ;  /* 0x000000ffff0c7224 */ /* 0x000fe400078e00ff */
[----:B------:R-:W-:Y:S02]  /*2c160*/  IMAD.MOV.U32 R11, RZ, RZ, 0x181f ;  /* 0x0000181fff0b7424 */ /* 0x000fe400078e00ff */
[----:B------:R-:W-:Y:S02]  /*2c170*/  IMAD.MOV.U32 R15, RZ, RZ, -0x1 ;  /* 0xffffffffff0f7424 */ /* 0x000fe400078e00ff */
[----:B0-----:R-:W-:-:S07]  /*2c180*/  IMAD.IADD R10, R10, 0x1, R6 ;  /* 0x000000010a0a7824 */ /* 0x001fce00078e0206 */
[----:B-----5:R-:W-:Y:S05]  /*2c190*/  WARPSYNC.COLLECTIVE R15, `(.L_x_3480) ;  /* 0x000000000f087348 */ /* 0x020fea0003c00000 */
[----:B------:R0:W1:Y:S02]  /*2c1a0*/  SHFL.IDX P6, R14, R13, R12, R11 ;  /* 0x0000000c0d0e7389 */ /* 0x00006400000c000b */
[----:B01---5:R-:W-:Y:S01]  /*2c1b0*/  ENDCOLLECTIVE ;  /* 0x000000000000791b */ /* 0x023fe20003800000 */
.L_x_3480:
[----:B------:R0:W-:Y:S01]  /*2c1c0*/  STL [R1+0x484], R10 ;  /* 0x0004840a01007387 */ /* 0x0001e20000100800 */
[----:B------:R-:W-:Y:S02]  /*2c1d0*/  IMAD.MOV.U32 R13, RZ, RZ, R3 ;  /* 0x000000ffff0d7224 */ /* 0x000fe400078e0003 */
[----:B------:R-:W-:-:S07]  /*2c1e0*/  IMAD.MOV.U32 R4, RZ, RZ, R14 ;  /* 0x000000ffff047224 */ /* 0x000fce00078e000e */
[----:B0-----:R-:W-:Y:S05]  /*2c1f0*/  WARPSYNC.COLLECTIVE R15, `(.L_x_3481) ;  /* 0x000000000f087348 */ /* 0x001fea0003c00000 */
[----:B------:R1:W2:Y:S02]  /*2c200*/  SHFL.IDX P6, R14, R13, R12, R11 ;  /* 0x0000000c0d0e7389 */ /* 0x0002a400000c000b */
[----:B012---:R-:W-:Y:S01]  /*2c210*/  ENDCOLLECTIVE ;  /* 0x000000000000791b */ /* 0x007fe20003800000 */
.L_x_3481:
[----:B------:R-:W-:Y:S02]  /*2c220*/  IMAD.MOV.U32 R13, RZ, RZ, R0 ;  /* 0x000000ffff0d7224 */ /* 0x000fe400078e0000 */
[----:B------:R-:W-:Y:S02]  /*2c230*/  IMAD.MOV.U32 R12, RZ, RZ, 0x1 ;  /* 0x00000001ff0c7424 */ /* 0x000fe400078e00ff */
[----:B------:R-:W-:-:S07]  /*2c240*/  IMAD.MOV.U32 R5, RZ, RZ, R14 ;  /* 0x000000ffff057224 */ /* 0x000fce00078e000e */
[----:B------:R-:W-:Y:S05]  /*2c250*/  WARPSYNC.COLLECTIVE R15, `(.L_x_3482) ;  /* 0x000000000f087348 */ /* 0x000fea0003c00000 */
[----:B------:R0:W1:Y:S02]  /*2c260*/  SHFL.IDX P6, R14, R13, R12, R11 ;  /* 0x0000000c0d0e7389 */ /* 0x00006400000c000b */
[----:B01----:R-:W-:Y:S01]  /*2c270*/  ENDCOLLECTIVE ;  /* 0x000000000000791b */ /* 0x003fe20003800000 */
.L_x_3482:
[----:B------:R-:W-:Y:S02]  /*2c280*/  IMAD.MOV.U32 R13, RZ, RZ, R3 ;  /* 0x000000ffff0d7224 */ /* 0x000fe400078e0003 */
[----:B------:R-:W-:Y:S02]  /*2c290*/  IMAD R2, R2, R7, RZ ;  /* 0x0000000702027224 */ /* 0x000fe400078e02ff */
[----:B------:R-:W-:-:S07]  /*2c2a0*/  IMAD.MOV.U32 R7, RZ, RZ, R14 ;  /* 0x000000ffff077224 */ /* 0x000fce00078e000e */
[----:B------:R-:W-:Y:S05]  /*2c2b0*/  WARPSYNC.COLLECTIVE R15, `(.L_x_3483) ;  /* 0x000000000f087348 */ /* 0x000fea0003c00000 */
[----:B------:R0:W1:Y:S02]  /*2c2c0*/  SHFL.IDX P6, R14, R13, R12, R11 ;  /* 0x0000000c0d0e7389 */ /* 0x00006400000c000b */
[----:B01----:R-:W-:Y:S01]  /*2c2d0*/  ENDCOLLECTIVE ;  /* 0x000000000000791b */ /* 0x003fe20003800000 */
.L_x_3483:
[----:B------:R-:W-:-:S13]  /*2c2e0*/  ISETP.GE.AND P1, PT, R10, R2, PT ;  /* 0x000000020a00720c */ /* 0x000fda0003f26270 */
[----:B------:R-:W-:Y:S01]  /*2c2f0*/  @!P1 LEA R5, P3, R9, R5, 0x1 ;  /* 0x0000000509059211 */ /* 0x000fe200078608ff */
[----:B------:R-:W-:Y:S02]  /*2c300*/  IMAD.MOV.U32 R13, RZ, RZ, R0 ;  /* 0x000000ffff0d7224 */ /* 0x000fe400078e0000 */
[----:B------:R-:W-:Y:S02]  /*2c310*/  IMAD.MOV.U32 R12, RZ, RZ, 0x2 ;  /* 0x00000002ff0c7424 */ /* 0x000fe400078e00ff */
[----:B------:R-:W-:-:S05]  /*2c320*/  @!P1 IMAD.X R4, RZ, RZ, R4, P3 ;  /* 0x000000ffff049224 */ /* 0x000fca00018e0604 */
[----:B------:R-:W-:Y:S01]  /*2c330*/  @!P1 LOP3.LUT R5, R5, R4, RZ, 0x3c, !PT ;  /* 0x0000000405059212 */ /* 0x000fe200078e3cff */
[----:B------:R-:W-:-:S07]  /*2c340*/  IMAD.MOV.U32 R6, RZ, RZ, R14 ;  /* 0x000000ffff067224 */ /* 0x000fce00078e000e */
[----:B------:R-:W-:Y:S05]  /*2c350*/  WARPSYNC.COLLECTIVE R15, `(.L_x_3484) ;  /* 0x000000000f087348 */ /* 0x000fea0003c00000 */
[----:B------:R0:W1:Y:S02]  /*2c360*/  SHFL.IDX P6, R14, R13, R12, R11 ;  /* 0x0000000c0d0e7389 */ /* 0x00006400000c000b */
[----:B01----:R-:W-:Y:S01]  /*2c370*/  ENDCOLLECTIVE ;  /* 0x000000000000791b */ /* 0x003fe20003800000 */
.L_x_3484:
        /* <DEDUP_REMOVED lines=15> */
.L_x_3485:
        /* <DEDUP_REMOVED lines=19> */
.L_x_3486:
        /* <DEDUP_REMOVED lines=10> */
.L_x_3487:
        /* <DEDUP_REMOVED lines=13> */
.L_x_3488:
        /* <DEDUP_REMOVED lines=10> */
.L_x_3489:
        /* <DEDUP_REMOVED lines=13> */
.L_x_3490:
        /* <DEDUP_REMOVED lines=10> */
.L_x_3491:
        /* <DEDUP_REMOVED lines=13> */
.L_x_3492:
        /* <DEDUP_REMOVED lines=10> */
.L_x_3493:
        /* <DEDUP_REMOVED lines=11> */
.L_x_3494:
        /* <DEDUP_REMOVED lines=10> */
.L_x_3495:
[----:B------:R-:W-:Y:S01]  /*2cbe0*/  @!PT LDS RZ, [RZ] ;  /* 0x00000000fffff984 */ /* 0x000fe20000000800 */
[----:B------:R-:W-:Y:S01]  /*2cbf0*/  @!PT LDS RZ, [RZ] ;  /* 0x00000000fffff984 */ /* 0x000fe20000000800 */
[----:B------:R-:W-:Y:S01]  /*2cc00*/  @!PT LDS RZ, [RZ] ;  /* 0x00000000fffff984 */ /* 0x000fe20000000800 */
[----:B------:R1:W-:Y:S01]  /*2cc10*/  @!P1 LDGSTS.E.BYPASS.LTC128B.128 [R8+0x1b400], desc[UR40][R4.64], !P0 ;  /* 0x1b40000004089fae */ /* 0x0003e2000c101d68 */
[----:B------:R-:W-:Y:S01]  /*2cc20*/  IMAD.MOV.U32 R3, RZ, RZ, R14 ;  /* 0x000000ffff037224 */ /* 0x000fe200078e000e */
[----:B------:R-:W-:Y:S06]  /*2cc30*/  BRA `(.L_x_3496) ;  /* 0xffffffa4009c7947 */ /* 0x000fec000383ffff */
.L_x_3374:
        /* <DEDUP_REMOVED lines=11> */
[-C--:B---3--:R-:W-:Y:S02]  /*2ccf0*/  ISETP.GE.AND P4, PT, R6, R3.reuse, PT ;  /* 0x000000030600720c */ /* 0x088fe40003f86270 */
[----:B----4-:R-:W-:Y:S02]  /*2cd00*/  ISETP.GE.AND P5, PT, R15, R3, PT ;  /* 0x000000030f00720c */ /* 0x010fe40003fa6270 */
[----:B-----5:R-:W-:-:S09]  /*2cd10*/  LOP3.LUT R9, R9, 0xffffffef, RZ, 0xc0, !PT ;  /* 0xffffffef09097812 */ /* 0x020fd200078ec0ff */
        /* <DEDUP_REMOVED lines=9> */
[----:B------:R-:W-:-:S04]  /*2cdb0*/  @P4 LOP3.LUT R9, R9, 0x2, RZ, 0xfc, !PT ;  /* 0x0000000209094812 */ /* 0x000fc800078efcff */
[----:B------:R-:W-:-:S04]  /*2cdc0*/  LOP3.LUT R9, R9, 0xffffffdf, RZ, 0xc0, !PT ;  /* 0xffffffdf09097812 */ /* 0x000fc800078ec0ff */
[----:B------:R-:W-:-:S05]  /*2cdd0*/  @P6 LOP3.LUT R9, R9, 0x20, RZ, 0xfc, !PT ;  /* 0x0000002009096812 */ /* 0x000fca00078efcff */
[----:B------:R0:W-:Y:S01]  /*2cde0*/  STL [R1+0x480], R9 ;  /* 0x0004800901007387 */ /* 0x0001e20000100800 */
[-C--:B------:R-:W-:Y:S01]  /*2cdf0*/  ISETP.GE.AND P5, PT, R12, R3.reuse, PT ;  /* 0x000000030c00720c */ /* 0x080fe20003fa6270 */
[----:B------:R-:W-:Y:S01]  /*2ce00*/  IMAD.MOV.U32 R13, RZ, RZ, R0 ;  /* 0x000000ffff0d7224 */ /* 0x000fe200078e0000 */
[----:B------:R-:W-:Y:S01]  /*2ce10*/  ISETP.GE.AND P4, PT, R10, R3, PT ;  /* 0x000000030a00720c */ /* 0x000fe20003f86270 */
[----:B------:R-:W-:Y:S02]  /*2ce20*/  IMAD.MOV.U32 R12, RZ, RZ, RZ ;  /* 0x000000ffff0c7224 */ /* 0x000fe400078e00ff */
[----:B------:R-:W-:Y:S02]  /*2ce30*/  IMAD.MOV.U32 R11, RZ, RZ, 0x181f ;  /* 0x0000181fff0b7424 */ /* 0x000fe400078e00ff */
[----:B------:R-:W-:-:S08]  /*2ce40*/  IMAD.MOV.U32 R15, RZ, RZ, -0x1 ;  /* 0xffffffffff0f7424 */ /* 0x000fd000078e00ff */
[----:B0-----:R-:W-:Y:S05]  /*2ce50*/  WARPSYNC.COLLECTIVE R15, `(.L_x_3498) ;  /* 0x000000000f087348 */ /* 0x001fea0003c00000 */
[----:B------:R1:W2:Y:S02]  /*2ce60*/  SHFL.IDX P6, R14, R13, R12, R11 ;  /* 0x0000000c0d0e7389 */ /* 0x0002a400000c000b */
[----:B012---:R-:W-:Y:S01]  /*2ce70*/  ENDCOLLECTIVE ;  /* 0x000000000000791b */ /* 0x007fe20003800000 */
.L_x_3498:
[----:B------:R-:W-:Y:S05]  /*2ce80*/  BSYNC B0 ;  /* 0x0000000000007941 */ /* 0x000fea0003800000 */
.L_x_3497:
        /* <DEDUP_REMOVED lines=10> */
.L_x_3499:
        /* <DEDUP_REMOVED lines=16> */
.L_x_3500:
        /* <DEDUP_REMOVED lines=15> */
.L_x_3501:
        /* <DEDUP_REMOVED lines=12> */
.L_x_3502:
        /* <DEDUP_REMOVED lines=12> */
.L_x_3503:
        /* <DEDUP_REMOVED lines=12> */
.L_x_3504:
        /* <DEDUP_REMOVED lines=12> */
.L_x_3505:
        /* <DEDUP_REMOVED lines=12> */
.L_x_3506:
        /* <DEDUP_REMOVED lines=12> */
.L_x_3507:
        /* <DEDUP_REMOVED lines=12> */
.L_x_3508:
        /* <DEDUP_REMOVED lines=11> */
.L_x_3509:
        /* <DEDUP_REMOVED lines=16> */
.L_x_3510:
[----:B------:R-:W-:Y:S02]  /*2d810*/  IMAD.MOV.U32 R13, RZ, RZ, R2 ;  /* 0x000000ffff0d7224 */ /* 0x000fe400078e0002 */
[----:B------:R-:W-:-:S07]  /*2d820*/  IMAD.MOV.U32 R6, RZ, RZ, R14 ;  /* 0x000000ffff067224 */ /* 0x000fce00078e000e */
[----:B------:R-:W-:Y:S05]  /*2d830*/  WARPSYNC.COLLECTIVE R15, `(.L_x_3511) ;  /* 0x000000000f087348 */ /* 0x000fea0003c00000 */
[----:B------:R0:W1:Y:S02]  /*2d840*/  SHFL.IDX P6, R14, R13, R12, R11 ;  /* 0x0000000c0d0e7389 */ /* 0x00006400000c000b */
[----:B01----:R-:W-:Y:S01]  /*2d850*/  ENDCOLLECTIVE ;  /* 0x000000000000791b */ /* 0x003fe20003800000 */
.L_x_3511:
[----:B------:R-:W-:Y:S02]  /*2d860*/  IMAD.MOV.U32 R13, RZ, RZ, R0 ;  /* 0x000000ffff0d7224 */ /* 0x000fe400078e0000 */
[----:B------:R-:W-:Y:S02]  /*2d870*/  IMAD.MOV.U32 R12, RZ, RZ, 0x7 ;  /* 0x00000007ff0c7424 */ /* 0x000fe400078e00ff */
[----:B------:R-:W-:-:S07]  /*2d880*/  IMAD.MOV.U32 R4, RZ, RZ, R14 ;  /* 0x000000ffff047224 */ /* 0x000fce00078e000e */
[----:B------:R-:W-:Y:S05]  /*2d890*/  WARPSYNC.COLLECTIVE R15, `(.L_x_3512) ;  /* 0x000000000f087348 */ /* 0x000fea0003c00000 */
[----:B------:R0:W1:Y:S02]  /*2d8a0*/  SHFL.IDX P6, R14, R13, R12, R11 ;  /* 0x0000000c0d0e7389 */ /* 0x00006400000c000b */
[----:B01----:R-:W-:Y:S01]  /*2d8b0*/  ENDCOLLECTIVE ;  /* 0x000000000000791b */ /* 0x003fe20003800000 */
.L_x_3512:
        /* <DEDUP_REMOVED lines=14> */
.L_x_3513:
[----:B------:R-:W-:Y:S01]  /*2d9a0*/  IMAD.MOV.U32 R2, RZ, RZ, R14 ;  /* 0x000000ffff027224 */ /* 0x000fe200078e000e */
[----:B------:R-:W-:Y:S06]  /*2d9b0*/  BRA `(.L_x_3514) ;  /* 0xffffffa400107947 */ /* 0x000fec000383ffff */
.L_x_3379:
[----:B0-----:R0:W1:Y:S02]  /*2d9c0*/  SYNCS.PHASECHK.TRANS64.TRYWAIT P0, [R18+URZ+0x32420], R0 ;  /* 0x03242000120075a7 */ /* 0x001064000800017f */
[----:B-1----:R-:W-:Y:S05]  /*2d9d0*/  @!P0 NANOSLEEP.SYNCS 0x989680 ;  /* 0x009896800000895d */ /* 0x002fea0003900000 */
[----:B------:R-:W1:Y:S02]  /*2d9e0*/  @!P0 SYNCS.PHASECHK.TRANS64 P0, [R18+URZ+0x32420], R0 ;  /* 0x03242000120085a7 */ /* 0x000e64000800007f */
[----:B-1----:R-:W-:Y:S05]  /*2d9f0*/  @!P0 BRA `(.L_x_3379) ;  /* 0xfffffffc00f08947 */ /* 0x002fea000383ffff */
[----:B------:R-:W-:Y:S05]  /*2da00*/  BRA `(.L_x_3515) ;  /* 0xffffffa400887947 */ /* 0x000fea000383ffff */
.L_x_3383:
[----:B0-----:R0:W1:Y:S02]  /*2da10*/  SYNCS.PHASECHK.TRANS64.TRYWAIT P0, [R2+URZ+0x32460], R0 ;  /* 0x03246000020075a7 */ /* 0x001064000800017f */
[----:B-1----:R-:W-:Y:S05]  /*2da20*/  @!P0 NANOSLEEP.SYNCS 0x989680 ;  /* 0x009896800000895d */ /* 0x002fea0003900000 */
[----:B------:R-:W1:Y:S02]  /*2da30*/  @!P0 SYNCS.PHASECHK.TRANS64 P0, [R2+URZ+0x32460], R0 ;  /* 0x03246000020085a7 */ /* 0x000e64000800007f */
[----:B-1----:R-:W-:Y:S05]  /*2da40*/  @!P0 BRA `(.L_x_3383) ;  /* 0xfffffffc00f08947 */ /* 0x002fea000383ffff */
[----:B------:R-:W-:Y:S05]  /*2da50*/  BRA `(.L_x_3516) ;  /* 0xffffffa400ac7947 */ /* 0x000fea000383ffff */
.L_x_3398:
[----:B0-----:R0:W1:Y:S02]  /*2da60*/  SYNCS.PHASECHK.TRANS64.TRYWAIT P0, [R2+URZ+0x32440], R6 ;  /* 0x03244006020075a7 */ /* 0x001064000800017f */
[----:B-1----:R-:W-:Y:S05]  /*2da70*/  @!P0 NANOSLEEP.SYNCS 0x989680 ;  /* 0x009896800000895d */ /* 0x002fea0003900000 */
[----:B------:R-:W1:Y:S02]  /*2da80*/  @!P0 SYNCS.PHASECHK.TRANS64 P0, [R2+URZ+0x32440], R6 ;  /* 0x03244006020085a7 */ /* 0x000e64000800007f */
[----:B-1----:R-:W-:Y:S05]  /*2da90*/  @!P0 BRA `(.L_x_3398) ;  /* 0xfffffffc00f08947 */ /* 0x002fea000383ffff */
[----:B------:R-:W-:Y:S05]  /*2daa0*/  BRA `(.L_x_3517) ;  /* 0xffffffac00e47947 */ /* 0x000fea000383ffff */
.L_x_3403:
[----:B-1----:R1:W2:Y:S02]  /*2dab0*/  SYNCS.PHASECHK.TRANS64.TRYWAIT P0, [R2+URZ+0x32460], R6 ;  /* 0x03246006020075a7 */ /* 0x0022a4000800017f */
[----:B--2---:R-:W-:Y:S05]  /*2dac0*/  @!P0 NANOSLEEP.SYNCS 0x989680 ;  /* 0x009896800000895d */ /* 0x004fea0003900000 */
[----:B------:R-:W2:Y:S02]  /*2dad0*/  @!P0 SYNCS.PHASECHK.TRANS64 P0, [R2+URZ+0x32460], R6 ;  /* 0x03246006020085a7 */ /* 0x000ea4000800007f */
[----:B--2---:R-:W-:Y:S05]  /*2dae0*/  @!P0 BRA `(.L_x_3403) ;  /* 0xfffffffc00f08947 */ /* 0x004fea000383ffff */
[----:B------:R-:W-:Y:S05]  /*2daf0*/  BRA `(.L_x_3518) ;  /* 0xffffffb000607947 */ /* 0x000fea000383ffff */
.L_x_3414:
[----:B0-----:R0:W1:Y:S02]  /*2db00*/  SYNCS.PHASECHK.TRANS64.TRYWAIT P0, [R2+URZ+0x32440], R3 ;  /* 0x03244003020075a7 */ /* 0x001064000800017f */
[----:B-1----:R-:W-:Y:S05]  /*2db10*/  @!P0 NANOSLEEP.SYNCS 0x989680 ;  /* 0x009896800000895d */ /* 0x002fea0003900000 */
[----:B------:R-:W1:Y:S02]  /*2db20*/  @!P0 SYNCS.PHASECHK.TRANS64 P0, [R2+URZ+0x32440], R3 ;  /* 0x03244003020085a7 */ /* 0x000e64000800007f */
[----:B-1----:R-:W-:Y:S05]  /*2db30*/  @!P0 BRA `(.L_x_3414) ;  /* 0xfffffffc00f08947 */ /* 0x002fea000383ffff */
[----:B------:R-:W-:Y:S05]  /*2db40*/  BRA `(.L_x_3519) ;  /* 0xffffffb800487947 */ /* 0x000fea000383ffff */
.L_x_3419:
[----:B-1----:R1:W2:Y:S02]  /*2db50*/  SYNCS.PHASECHK.TRANS64.TRYWAIT P0, [R2+URZ+0x32460], R3 ;  /* 0x03246003020075a7 */ /* 0x0022a4000800017f */
[----:B--2---:R-:W-:Y:S05]  /*2db60*/  @!P0 NANOSLEEP.SYNCS 0x989680 ;  /* 0x009896800000895d */ /* 0x004fea0003900000 */
[----:B------:R-:W2:Y:S02]  /*2db70*/  @!P0 SYNCS.PHASECHK.TRANS64 P0, [R2+URZ+0x32460], R3 ;  /* 0x03246003020085a7 */ /* 0x000ea4000800007f */
[----:B--2---:R-:W-:Y:S05]  /*2db80*/  @!P0 BRA `(.L_x_3419) ;  /* 0xfffffffc00f08947 */ /* 0x004fea000383ffff */
[----:B------:R-:W-:Y:S05]  /*2db90*/  BRA `(.L_x_3520) ;  /* 0xffffffb800c47947 */ /* 0x000fea000383ffff */
.L_x_3430:
[----:B0-----:R0:W1:Y:S02]  /*2dba0*/  SYNCS.PHASECHK.TRANS64.TRYWAIT P0, [R3+URZ+0x32440], R2 ;  /* 0x03244002030075a7 */ /* 0x001064000800017f */
[----:B-1----:R-:W-:Y:S05]  /*2dbb0*/  @!P0 NANOSLEEP.SYNCS 0x989680 ;  /* 0x009896800000895d */ /* 0x002fea0003900000 */
[----:B------:R-:W1:Y:S02]  /*2dbc0*/  @!P0 SYNCS.PHASECHK.TRANS64 P0, [R3+URZ+0x32440], R2 ;  /* 0x03244002030085a7 */ /* 0x000e64000800007f */
[----:B-1----:R-:W-:Y:S05]  /*2dbd0*/  @!P0 BRA `(.L_x_3430) ;  /* 0xfffffffc00f08947 */ /* 0x002fea000383ffff */
[----:B------:R-:W-:Y:S05]  /*2dbe0*/  BRA `(.L_x_3521) ;  /* 0xffffffc000947947 */ /* 0x000fea000383ffff */
.L_x_3435:
[----:B-1----:R1:W2:Y:S02]  /*2dbf0*/  SYNCS.PHASECHK.TRANS64.TRYWAIT P0, [R3+URZ+0x32460], R2 ;  /* 0x03246002030075a7 */ /* 0x0022a4000800017f */
[----:B--2---:R-:W-:Y:S05]  /*2dc00*/  @!P0 NANOSLEEP.SYNCS 0x989680 ;  /* 0x009896800000895d */ /* 0x004fea0003900000 */
[----:B------:R-:W2:Y:S02]  /*2dc10*/  @!P0 SYNCS.PHASECHK.TRANS64 P0, [R3+URZ+0x32460], R2 ;  /* 0x03246002030085a7 */ /* 0x000ea4000800007f */
[----:B--2---:R-:W-:Y:S05]  /*2dc20*/  @!P0 BRA `(.L_x_3435) ;  /* 0xfffffffc00f08947 */ /* 0x004fea000383ffff */
[----:B------:R-:W-:Y:S05]  /*2dc30*/  BRA `(.L_x_3522) ;  /* 0xffffffc400107947 */ /* 0x000fea000383ffff */
.L_x_3447:
[----:B------:R-:W3:Y:S01]  /*2dc40*/  LDL R3, [R1+0x460] ;  /* 0x0004600001037983 */ /* 0x000ee20000100800 */
[----:B------:R-:W-:Y:S01]  /*2dc50*/  BSSY B0, `(.L_x_3523) ;  /* 0x0000008000007945 */ /* 0x000fe20003800000 */
[----:B------:R-:W-:Y:S02]  /*2dc60*/  IMAD.MOV.U32 R12, RZ, RZ, RZ ;  /* 0x000000ffff0c7224 */ /* 0x000fe400078e00ff */
[----:B------:R-:W-:Y:S02]  /*2dc70*/  IMAD.MOV.U32 R11, RZ, RZ, 0x1f ;  /* 0x0000001fff0b7424 */ /* 0x000fe400078e00ff */
[----:B------:R-:W-:Y:S02]  /*2dc80*/  IMAD.MOV.U32 R15, RZ, RZ, -0x1 ;  /* 0xffffffffff0f7424 */ /* 0x000fe400078e00ff */
[----:B---3--:R-:W-:-:S07]  /*2dc90*/  IMAD.MOV.U32 R13, RZ, RZ, R3 ;  /* 0x000000ffff0d7224 */ /* 0x008fce00078e0003 */
[----:B0-2---:R-:W-:Y:S05]  /*2dca0*/  WARPSYNC.COLLECTIVE R15, `(.L_x_3524) ;  /* 0x000000000f087348 */ /* 0x005fea0003c00000 */
[----:B------:R1:W3:Y:S02]  /*2dcb0*/  SHFL.IDX P6, R14, R13, R12, R11 ;  /* 0x0000000c0d0e7389 */ /* 0x0002e400000c000b */
[----:B0123--:R-:W-:Y:S01]  /*2dcc0*/  ENDCOLLECTIVE ;  /* 0x000000000000791b */ /* 0x00ffe20003800000 */
.L_x_3524:
[----:B------:R-:W-:Y:S05]  /*2dcd0*/  BSYNC B0 ;  /* 0x0000000000007941 */ /* 0x000fea0003800000 */
.L_x_3523:
        /* <DEDUP_REMOVED lines=9> */
.L_x_3525:
        /* <DEDUP_REMOVED lines=26> */
.L_x_3526:
        /* <DEDUP_REMOVED lines=8> */
.L_x_3527:
        /* <DEDUP_REMOVED lines=8> */
.L_x_3528:
        /* <DEDUP_REMOVED lines=8> */
.L_x_3529:
        /* <DEDUP_REMOVED lines=8> */
.L_x_3530:
        /* <DEDUP_REMOVED lines=9> */
.L_x_3531:
[----:B------:R-:W-:Y:S01]  /*2e1a0*/  IMAD.MOV.U32 R10, RZ, RZ, R14 ;  /* 0x000000ffff0a7224 */ /* 0x000fe200078e000e */
[----:B------:R-:W-:Y:S06]  /*2e1b0*/  BRA `(.L_x_3532) ;  /* 0xffffffc800547947 */ /* 0x000fec000383ffff */
.L_x_3450:
        /* <DEDUP_REMOVED lines=8> */
.L_x_3534:
[----:B------:R-:W-:Y:S05]  /*2e240*/  BSYNC B0 ;  /* 0x0000000000007941 */ /* 0x000fea0003800000 */
.L_x_3533:
        /* <DEDUP_REMOVED lines=10> */
.L_x_3535:
        /* <DEDUP_REMOVED lines=8> */
.L_x_3536:
        /* <DEDUP_REMOVED lines=8> */
.L_x_3537:
        /* <DEDUP_REMOVED lines=8> */
.L_x_3538:
        /* <DEDUP_REMOVED lines=9> */
.L_x_3539:
[----:B------:R-:W-:Y:S01]  /*2e500*/  IMAD.MOV.U32 R10, RZ, RZ, R14 ;  /* 0x000000ffff0a7224 */ /* 0x000fe200078e000e */
[----:B------:R-:W-:Y:S06]  /*2e510*/  BRA `(.L_x_3540) ;  /* 0xffffffc800287947 */ /* 0x000fec000383ffff */
.L_x_3452:
[----:B------:R-:W-:Y:S01]  /*2e520*/  BSSY B0, `(.L_x_3541) ;  /* 0x0000006000007945 */ /* 0x000fe20003800000 */
[----:B------:R-:W-:Y:S01]  /*2e530*/  PLOP3.LUT P6, PT, P6, PT, PT, 0x8, 0x0 ;  /* 0x000000000000781c */ /* 0x000fe200037ce170 */
[----:B------:R-:W-:-:S12]  /*2e540*/  IMAD.MOV.U32 R15, RZ, RZ, -0x1 ;  /* 0xffffffffff0f7424 */ /* 0x000fd800078e00ff */
[----:B0-----:R-:W-:Y:S05]  /*2e550*/  WARPSYNC.COLLECTIVE R15, `(.L_x_3542) ;  /* 0x000000000f087348 */ /* 0x001fea0003c00000 */
[----:B------:R-:W-:Y:S01]  /*2e560*/  VOTE.ANY R14, PT, P6 ;  /* 0x00000000000e7806 */ /* 0x000fe200030e0100 */
[----:B0-----:R-:W-:Y:S06]  /*2e570*/  ENDCOLLECTIVE ;  /* 0x000000000000791b */ /* 0x001fec0003800000 */
.L_x_3542:
[----:B------:R-:W-:Y:S05]  /*2e580*/  BSYNC B0 ;  /* 0x0000000000007941 */ /* 0x000fea0003800000 */
.L_x_3541:
        /* <DEDUP_REMOVED lines=10> */
.L_x_3543:
[----:B------:R-:W-:Y:S02]  /*2e630*/  IMAD.MOV.U32 R13, RZ, RZ, R6 ;  /* 0x000000ffff0d7224 */ /* 0x000fe400078e0006 */
[----:B------:R-:W-:-:S07]  /*2e640*/  IMAD.MOV.U32 R4, RZ, RZ, R14 ;  /* 0x000000ffff047224 */ /* 0x000fce00078e000e */
[----:B------:R-:W-:Y:S05]  /*2e650*/  WARPSYNC.COLLECTIVE R15, `(.L_x_3544) ;  /* 0x000000000f087348 */ /* 0x000fea0003c00000 */
[----:B------:R0:W1:Y:S02]  /*2e660*/  SHFL.IDX P6, R14, R13, R12, R11 ;  /* 0x0000000c0d0e7389 */ /* 0x00006400000c000b */
[----:B01----:R-:W-:Y:S01]  /*2e670*/  ENDCOLLECTIVE ;  /* 0x000000000000791b */ /* 0x003fe20003800000 */
.L_x_3544:
[----:B------:R-:W-:Y:S02]  /*2e680*/  IMAD.MOV.U32 R6, RZ, RZ, R14 ;  /* 0x000000ffff067224 */ /* 0x000fe400078e000e */
[----:B------:R-:W-:-:S05]  /*2e690*/  IMAD.IADD R5, R9, 0x1, R16 ;  /* 0x0000000109057824 */ /* 0x000fca00078e0210 */
[----:B------:R1:W-:Y:S01]  /*2e6a0*/  STL [R1+0x46c], R5 ;  /* 0x00046c0501007387 */ /* 0x0003e20000100800 */
[----:B------:R-:W-:Y:S05]  /*2e6b0*/  BRA `(.L_x_3545) ;  /* 0xffffffc800087947 */ /* 0x000fea000383ffff */
.L_x_3454:
[----:B------:R-:W-:Y:S01]  /*2e6c0*/  BSSY B0, `(.L_x_3546) ;  /* 0x0000008000007945 */ /* 0x000fe20003800000 */
[----:B------:R-:W-:Y:S02]  /*2e6d0*/  IMAD.MOV.U32 R13, RZ, RZ, R2 ;  /* 0x000000ffff0d7224 */ /* 0x000fe400078e0002 */
[----:B------:R-:W-:Y:S02]  /*2e6e0*/  IMAD.MOV.U32 R12, RZ, RZ, R9 ;  /* 0x000000ffff0c7224 */ /* 0x000fe400078e0009 */
[----:B------:R-:W-:Y:S02]  /*2e6f0*/  IMAD.MOV.U32 R11, RZ, RZ, 0x1f ;  /* 0x0000001fff0b7424 */ /* 0x000fe400078e00ff */
[----:B------:R-:W-:-:S07]  /*2e700*/  IMAD.MOV.U32 R15, RZ, RZ, -0x1 ;  /* 0xffffffffff0f7424 */ /* 0x000fce00078e00ff */
[----:B01----:R-:W-:Y:S05]  /*2e710*/  WARPSYNC.COLLECTIVE R15, `(.L_x_3547) ;  /* 0x000000000f087348 */ /* 0x003fea0003c00000 */
[----:B------:R2:W3:Y:S02]  /*2e720*/  SHFL.IDX P6, R14, R13, R12, R11 ;  /* 0x0000000c0d0e7389 */ /* 0x0004e400000c000b */
[----:B0123--:R-:W-:Y:S01]  /*2e730*/  ENDCOLLECTIVE ;  /* 0x000000000000791b */ /* 0x00ffe20003800000 */
.L_x_3547:
[----:B------:R-:W-:Y:S05]  /*2e740*/  BSYNC B0 ;  /* 0x0000000000007941 */ /* 0x000fea0003800000 */
.L_x_3546:
[----:B------:R-:W-:Y:S01]  /*2e750*/  IMAD.MOV.U32 R2, RZ, RZ, R14 ;  /* 0x000000ffff027224 */ /* 0x000fe200078e000e */
[----:B------:R-:W-:Y:S06]  /*2e760*/  BRA `(.L_x_3548) ;  /* 0xffffffc400f47947 */ /* 0x000fec000383ffff */
.L_x_3460:
[----:B0-----:R0:W1:Y:S02]  /*2e770*/  SYNCS.PHASECHK.TRANS64.TRYWAIT P0, [R0+URZ+0x32420], R3 ;  /* 0x03242003000075a7 */ /* 0x001064000800017f */
[----:B-1----:R-:W-:Y:S05]  /*2e780*/  @!P0 NANOSLEEP.SYNCS 0x989680 ;  /* 0x009896800000895d */ /* 0x002fea0003900000 */
[----:B------:R-:W1:Y:S02]  /*2e790*/  @!P0 SYNCS.PHASECHK.TRANS64 P0, [R0+URZ+0x32420], R3 ;  /* 0x03242003000085a7 */ /* 0x000e64000800007f */
[----:B-1----:R-:W-:Y:S05]  /*2e7a0*/  @!P0 BRA `(.L_x_3460) ;  /* 0xfffffffc00f08947 */ /* 0x002fea000383ffff */
[----:B------:R-:W-:Y:S05]  /*2e7b0*/  BRA `(.L_x_3549) ;  /* 0xffffffd000947947 */ /* 0x000fea000383ffff */
.L_x_3461:
        /* <DEDUP_REMOVED lines=11> */
.L_x_3551:
[----:B------:R-:W-:Y:S05]  /*2e870*/  BSYNC B0 ;  /* 0x0000000000007941 */ /* 0x000fea0003800000 */
.L_x_3550:
[----:B------:R-:W-:Y:S05]  /*2e880*/  BRA `(.L_x_3552) ;  /* 0xffffffd0007c7947 */ /* 0x000fea000383ffff */
.L_x_3464:
[----:B------:R-:W-:Y:S01]  /*2e890*/  BSSY B1, `(.L_x_3553) ;  /* 0x0000006000017945 */ /* 0x000fe20003800000 */
[----:B------:R-:W-:-:S07]  /*2e8a0*/  IMAD.MOV.U32 R15, RZ, RZ, -0x1 ;  /* 0xffffffffff0f7424 */ /* 0x000fce00078e00ff */
[----:B01----:R-:W-:Y:S05]  /*2e8b0*/  WARPSYNC.COLLECTIVE R15, `(.L_x_3554) ;  /* 0x000000000f0c7348 */ /* 0x003fea0003c00000 */
[----:B------:R-:W-:Y:S02]  /*2e8c0*/  ELECT P6, UR62, PT ;  /* 0x00000000003e782f */ /* 0x000fe400038c0000 */
[----:B------:R-:W-:Y:S01]  /*2e8d0*/  MOV R14, UR62 ;  /* 0x0000003e000e7c02 */ /* 0x000fe20008000f00 */
[----:B01----:R-:W-:Y:S10]  /*2e8e0*/  ENDCOLLECTIVE ;  /* 0x000000000000791b */ /* 0x003ff40003800000 */
.L_x_3554:
[----:B------:R-:W-:Y:S05]  /*2e8f0*/  BSYNC B1 ;  /* 0x0000000000017941 */ /* 0x000fea0003800000 */
.L_x_3553:
[----:B------:R-:W-:Y:S05]  /*2e900*/  BRA `(.L_x_3555) ;  /* 0xffffffd000747947 */ /* 0x000fea000383ffff */
.L_x_3466:
[----:B0-----:R0:W1:Y:S02]  /*2e910*/  SYNCS.PHASECHK.TRANS64.TRYWAIT P0, [R6+URZ], R5 ;  /* 0x00000005060075a7 */ /* 0x001064000800017f */
[----:B-1----:R-:W-:Y:S05]  /*2e920*/  @!P0 NANOSLEEP.SYNCS 0x989680 ;  /* 0x009896800000895d */ /* 0x002fea0003900000 */
[----:B------:R-:W1:Y:S02]  /*2e930*/  @!P0 SYNCS.PHASECHK.TRANS64 P0, [R6+URZ], R5 ;  /* 0x00000005060085a7 */ /* 0x000e64000800007f */
[----:B-1----:R-:W-:Y:S05]  /*2e940*/  @!P0 BRA `(.L_x_3466) ;  /* 0xfffffffc00f08947 */ /* 0x002fea000383ffff */
[----:B------:R-:W-:Y:S05]  /*2e950*/  BRA `(.L_x_3556) ;  /* 0xffffffd000ac7947 */ /* 0x000fea000383ffff */
.L_x_3467:
[----:B-1----:R1:W2:Y:S02]  /*2e960*/  SYNCS.PHASECHK.TRANS64.TRYWAIT P0, [R7+URZ], R2 ;  /* 0x00000002070075a7 */ /* 0x0022a4000800017f */
[----:B--2---:R-:W-:Y:S05]  /*2e970*/  @!P0 NANOSLEEP.SYNCS 0x989680 ;  /* 0x009896800000895d */ /* 0x004fea0003900000 */
[----:B------:R-:W2:Y:S02]  /*2e980*/  @!P0 SYNCS.PHASECHK.TRANS64 P0, [R7+URZ], R2 ;  /* 0x00000002070085a7 */ /* 0x000ea4000800007f */
[----:B--2---:R-:W-:Y:S05]  /*2e990*/  @!P0 BRA `(.L_x_3467) ;  /* 0xfffffffc00f08947 */ /* 0x004fea000383ffff */
[----:B------:R-:W-:Y:S05]  /*2e9a0*/  BRA `(.L_x_3557) ;  /* 0xffffffd000a07947 */ /* 0x000fea000383ffff */
.L_x_3469:
[----:B--2---:R2:W3:Y:S02]  /*2e9b0*/  SYNCS.PHASECHK.TRANS64.TRYWAIT P0, [R4+URZ], R5 ;  /* 0x00000005040075a7 */ /* 0x0044e4000800017f */
[----:B---3--:R-:W-:Y:S05]  /*2e9c0*/  @!P0 NANOSLEEP.SYNCS 0x989680 ;  /* 0x009896800000895d */ /* 0x008fea0003900000 */
[----:B------:R-:W3:Y:S02]  /*2e9d0*/  @!P0 SYNCS.PHASECHK.TRANS64 P0, [R4+URZ], R5 ;  /* 0x00000005040085a7 */ /* 0x000ee4000800007f */
[----:B---3--:R-:W-:Y:S05]  /*2e9e0*/  @!P0 BRA `(.L_x_3469) ;  /* 0xfffffffc00f08947 */ /* 0x008fea000383ffff */
[----:B------:R-:W-:Y:S05]  /*2e9f0*/  BRA `(.L_x_3558) ;  /* 0xffffffd000a47947 */ /* 0x000fea000383ffff */
        .type           $_ZN7cutlass13device_kernelIN5flash11enable_sm90INS1_16FlashAttnFwdSm90INS1_25CollectiveMainloopFwdSm90ILi2EN4cute5tupleIJNS5_1CILi1EEES8_S8_EEENS6_IJNS7_ILi128EEENS7_ILi96EEENS7_ILi64EEEEEELi256ENS_10bfloat16_tEfNS_4arch4Sm90ELb0ELb1ELb0ELb1ELb0ELb0ELb1ELb1ELb0ELb1ELb1ELb0EEENS1_21CollectiveEpilogueFwdINS6_IJSA_NS7_ILi256EEESB_EEES9_SE_SG_Li256ELb1ELb1ELb1ELb0EEENS1_36VarlenDynamicPersistentTileSchedulerILi128ELi96ELi256ELi128ELb1ELb1ELb1ELb1ELb0ELb1EEEEEEEEEvNT_6ParamsE$_ZZN5flash25CollectiveMainloopFwdSm90ILi2EN4cute5tupleIJNS1_1CILi1EEES4_S4_EEENS2_IJNS3_ILi128EEENS3_ILi96EEENS3_ILi64EEEEEELi256EN7cutlass10bfloat16_tEfNSA_4arch4Sm90ELb0ELb1ELb0ELb1ELb0ELb0ELb1ELb1ELb0ELb1ELb1ELb0EE3mmaINS_16FlashAttnFwdSm90ISE_NS_21CollectiveEpilogueFwdINS2_IJS6_NS3_ILi256EEES7_EEES5_SB_SD_Li256ELb1ELb1ELb1ELb0EEENS_36VarlenDynamicPersistentTileSchedulerILi128ELi96ELi256ELi128ELb1ELb1ELb1ELb1ELb0ELb1EEEE13SharedStorageENS1_6TensorINS1_11ArrayEngineIfLm128EEENS1_6LayoutINS2_IJNS2_IJNS3_ILi2EEEST_NS3_ILi32EEEEEES4_S4_EEENS2_IJNS2_IJS4_ST_NS3_ILi4EEEEEENS3_ILi0EEESZ_EEEEEEENS_7SoftmaxILi2ELi0EEEEEbRKNSE_6ParamsENSA_25PipelineTmaAsyncNoClusterILi2ENSA_16PipelineTmaAsyncILi2EEEEES1B_RNSA_13PipelineStateILj2EEERT0_RT1_iRiRKNS_16SeqlenInfoQKNewKILb1ELb0EEENS2_IJiiiiEEERT_ENKUliT_T0_T1_E_clIZSF_ISO_S12_S14_EbS17_S1B_S1B_S1E_S1G_S1I_iS1J_S1N_S1O_S1Q_EUlRS1R_iE1_NS3_ILb0EEENS3_ILb1EEEEEDaiS1R_S1S_S1T_,@function
        .size           $_ZN7cutlass13device_kernelIN5flash11enable_sm90INS1_16FlashAttnFwdSm90INS1_25CollectiveMainloopFwdSm90ILi2EN4cute5tupleIJNS5_1CILi1EEES8_S8_EEENS6_IJNS7_ILi128EEENS7_ILi96EEENS7_ILi64EEEEEELi256ENS_10bfloat16_tEfNS_4arch4Sm90ELb0ELb1ELb0ELb1ELb0ELb0ELb1ELb1ELb0ELb1ELb1ELb0EEENS1_21CollectiveEpilogueFwdINS6_IJSA_NS7_ILi256EEESB_EEES9_SE_SG_Li256ELb1ELb1ELb1ELb0EEENS1_36VarlenDynamicPersistentTileSchedulerILi128ELi96ELi256ELi128ELb1ELb1ELb1ELb1ELb0ELb1EEEEEEEEEvNT_6ParamsE$_ZZN5flash25CollectiveMainloopFwdSm90ILi2EN4cute5tupleIJNS1_1CILi1EEES4_S4_EEENS2_IJNS3_ILi128EEENS3_ILi96EEENS3_ILi64EEEEEELi256EN7cutlass10bfloat16_tEfNSA_4arch4Sm90ELb0ELb1ELb0ELb1ELb0ELb0ELb1ELb1ELb0ELb1ELb1ELb0EE3mmaINS_16FlashAttnFwdSm90ISE_NS_21CollectiveEpilogueFwdINS2_IJS6_NS3_ILi256EEES7_EEES5_SB_SD_Li256ELb1ELb1ELb1ELb0EEENS_36VarlenDynamicPersistentTileSchedulerILi128ELi96ELi256ELi128ELb1ELb1ELb1ELb1ELb0ELb1EEEE13SharedStorageENS1_6TensorINS1_11ArrayEngineIfLm128EEENS1_6LayoutINS2_IJNS2_IJNS3_ILi2EEEST_NS3_ILi32EEEEEES4_S4_EEENS2_IJNS2_IJS4_ST_NS3_ILi4EEEEEENS3_ILi0EEESZ_EEEEEEENS_7SoftmaxILi2ELi0EEEEEbRKNSE_6ParamsENSA_25PipelineTmaAsyncNoClusterILi2ENSA_16PipelineTmaAsyncILi2EEEEES1B_RNSA_13PipelineStateILj2EEERT0_RT1_iRiRKNS_16SeqlenInfoQKNewKILb1ELb0EEENS2_IJiiiiEEERT_ENKUliT_T0_T1_E_clIZSF_ISO_S12_S14_EbS17_S1B_S1B_S1E_S1G_S1I_iS1J_S1N_S1O_S1Q_EUlRS1R_iE1_NS3_ILb0EEENS3_ILb1EEEEEDaiS1R_S1S_S1T_,(.L_x_6139 - $_ZN7cutlass13device_kernelIN5flash11enable_sm90INS1_16FlashAttnFwdSm90INS1_25CollectiveMainloopFwdSm90ILi2EN4cute5tupleIJNS5_1CILi1EEES8_S8_EEENS6_IJNS7_ILi128EEENS7_ILi96EEENS7_ILi64EEEEEELi256ENS_10bfloat16_tEfNS_4arch4Sm90ELb0ELb1ELb0ELb1ELb0ELb0ELb1ELb1ELb0ELb1ELb1ELb0EEENS1_21CollectiveEpilogueFwdINS6_IJSA_NS7_ILi256EEESB_EEES9_SE_SG_Li256ELb1ELb1ELb1ELb0EEENS1_36VarlenDynamicPersistentTileSchedulerILi128ELi96ELi256ELi128ELb1ELb1ELb1ELb1ELb0ELb1EEEEEEEEEvNT_6ParamsE$_ZZN5flash25CollectiveMainloopFwdSm90ILi2EN4cute5tupleIJNS1_1CILi1EEES4_S4_EEENS2_IJNS3_ILi128EEENS3_ILi96EEENS3_ILi64EEEEEELi256EN7cutlass10bfloat16_tEfNSA_4arch4Sm90ELb0ELb1ELb0ELb1ELb0ELb0ELb1ELb1ELb0ELb1ELb1ELb0EE3mmaINS_16FlashAttnFwdSm90ISE_NS_21CollectiveEpilogueFwdINS2_IJS6_NS3_ILi256EEES7_EEES5_SB_SD_Li256ELb1ELb1ELb1ELb0EEENS_36VarlenDynamicPersistentTileSchedulerILi128ELi96ELi256ELi128ELb1ELb1ELb1ELb1ELb0ELb1EEEE13SharedStorageENS1_6TensorINS1_11ArrayEngineIfLm128EEENS1_6LayoutINS2_IJNS2_IJNS3_ILi2EEEST_NS3_ILi32EEEEEES4_S4_EEENS2_IJNS2_IJS4_ST_NS3_ILi4EEEEEENS3_ILi0EEESZ_EEEEEEENS_7SoftmaxILi2ELi0EEEEEbRKNSE_6ParamsENSA_25PipelineTmaAsyncNoClusterILi2ENSA_16PipelineTmaAsyncILi2EEEEES1B_RNSA_13PipelineStateILj2EEERT0_RT1_iRiRKNS_16SeqlenInfoQKNewKILb1ELb0EEENS2_IJiiiiEEERT_ENKUliT_T0_T1_E_clIZSF_ISO_S12_S14_EbS17_S1B_S1B_S1E_S1G_S1I_iS1J_S1N_S1O_S1Q_EUlRS1R_iE1_NS3_ILb0EEENS3_ILb1EEEEEDaiS1R_S1S_S1T_)
$_ZN7cutlass13device_kernelIN5flash11enable_sm90INS1_16FlashAttnFwdSm90INS1_25CollectiveMainloopFwdSm90ILi2EN4cute5tupleIJNS5_1CILi1EEES8_S8_EEENS6_IJNS7_ILi128EEENS7_ILi96EEENS7_ILi64EEEEEELi256ENS_10bfloat16_tEfNS_4arch4Sm90ELb0ELb1ELb0ELb1ELb0ELb0ELb1ELb1ELb0ELb1ELb1ELb0EEENS1_21CollectiveEpilogueFwdINS6_IJSA_NS7_ILi256EEESB_EEES9_SE_SG_Li256ELb1ELb1ELb1ELb0EEENS1_36VarlenDynamicPersistentTileSchedulerILi128ELi96ELi256ELi128ELb1ELb1ELb1ELb1ELb0ELb1EEEEEEEEEvNT_6ParamsE$_ZZN5flash25CollectiveMainloopFwdSm90ILi2EN4cute5tupleIJNS1_1CILi1EEES4_S4_EEENS2_IJNS3_ILi128EEENS3_ILi96EEENS3_ILi64EEEEEELi256EN7cutlass10bfloat16_tEfNSA_4arch4Sm90ELb0ELb1ELb0ELb1ELb0ELb0ELb1ELb1ELb0ELb1ELb1ELb0EE3mmaINS_16FlashAttnFwdSm90ISE_NS_21CollectiveEpilogueFwdINS2_IJS6_NS3_ILi256EEES7_EEES5_SB_SD_Li256ELb1ELb1ELb1ELb0EEENS_36VarlenDynamicPersistentTileSchedulerILi128ELi96ELi256ELi128ELb1ELb1ELb1ELb1ELb0ELb1EEEE13SharedStorageENS1_6TensorINS1_11ArrayEngineIfLm128EEENS1_6LayoutINS2_IJNS2_IJNS3_ILi2EEEST_NS3_ILi32EEEEEES4_S4_EEENS2_IJNS2_IJS4_ST_NS3_ILi4EEEEEENS3_ILi0EEESZ_EEEEEEENS_7SoftmaxILi2ELi0EEEEEbRKNSE_6ParamsENSA_25PipelineTmaAsyncNoClusterILi2ENSA_16PipelineTmaAsyncILi2EEEEES1B_RNSA_13PipelineStateILj2EEERT0_RT1_iRiRKNS_16SeqlenInfoQKNewKILb1ELb0EEENS2_IJiiiiEEERT_ENKUliT_T0_T1_E_clIZSF_ISO_S12_S14_EbS17_S1B_S1B_S1E_S1G_S1I_iS1J_S1N_S1O_S1Q_EUlRS1R_iE1_NS3_ILb0EEENS3_ILb1EEEEEDaiS1R_S1S_S1T_:
        /* <DEDUP_REMOVED lines=48> */
.L_x_3560:
[----:B------:R-:W-:Y:S05]  /*2ed00*/  BSYNC B3 ;  /* 0x0000000000037941 */ /* 0x000fea0003800000 */
.L_x_3559:
        /* <DEDUP_REMOVED lines=17> */
.L_x_3562:
[----:B------:R-:W-:Y:S05]  /*2ee20*/  BSYNC B3 ;  /* 0x0000000000037941 */ /* 0x000fea0003800000 */
.L_x_3561:
        /* <DEDUP_REMOVED lines=10> */
.L_x_3564:
[----:B------:R-:W-:Y:S05]  /*2eed0*/  BSYNC B3 ;  /* 0x0000000000037941 */ /* 0x000fea0003800000 */
.L_x_3563:
[----:B------:R-:W2:Y:S04]  /*2eee0*/  LDL.64 R12, [R0] ;  /* 0x00000000000c7983 */ /* 0x000ea80000100a00 */
[----:B------:R-:W3:Y:S01]  /*2eef0*/  LDL.64 R8, [R0+0x28] ;  /* 0x0000280000087983 */ /* 0x000ee20000100a00 */
[C---:B------:R-:W-:Y:S02]  /*2ef00*/  R2UR UR6, R4.reuse ;  /* 0x00000000040672ca */ /* 0x040fe400000e0000 */
[C---:B------:R-:W-:Y:S01]  /*2ef10*/  R2UR UR7, R5.reuse ;  /* 0x00000000050772ca */ /* 0x040fe200000e0000 */
[----:B------:R-:W4:Y:S01]  /*2ef20*/  LDL.64 R20, [R0+0x20] ;  /* 0x0000200000147983 */ /* 0x000f220000100a00 */
[C---:B------:R-:W-:Y:S02]  /*2ef30*/  R2UR UR4, R4.reuse ;  /* 0x00000000040472ca */ /* 0x040fe400000e0000 */
[----:B------:R-:W-:Y:S01]  /*2ef40*/  R2UR UR5, R5 ;  /* 0x00000000050572ca */ /* 0x000fe200000e0000 */
[----:B0----5:R-:W4:Y:S08]  /*2ef50*/  LDL.64 R14, [R0+0x8] ;  /* 0x00000800000e7983 */ /* 0x021f300000100a00 */
[----:B--2---:R-:W2:Y:S04]  /*2ef60*/  LD.E R25, desc[UR6][R12.64] ;  /* 0x000000060c197980 */ /* 0x004ea8000c101900 */
[----:B---3--:R-:W2:Y:S01]  /*2ef70*/  LD.E.64 R8, desc[UR4][R8.64] ;  /* 0x0000000408087980 */ /* 0x008ea2000c101b00 */
[----:B------:R-:W-:Y:S05]  /*2ef80*/  WARPSYNC.ALL ;  /* 0x0000000000007948 */ /* 0x000fea0003800000 */
[----:B------:R-:W-:-:S02]  /*2ef90*/  R2UR UR4, R4 ;  /* 0x00000000040472ca */ /* 0x000fc400000e0000 */
[C---:B------:R-:W-:Y:S02]  /*2efa0*/  R2UR UR5, R5.reuse ;  /* 0x00000000050572ca */ /* 0x040fe400000e0000 */
[----:B------:R-:W-:Y:S02]  /*2efb0*/  R2UR UR6, R4 ;  /* 0x00000000040672ca */ /* 0x000fe400000e0000 */
[----:B------:R-:W-:-:S09]  /*2efc0*/  R2UR UR7, R5 ;  /* 0x00000000050772ca */ /* 0x000fd200000e0000 */
[----:B----4-:R-:W-:Y:S04]  /*2efd0*/  ST.E desc[UR4][R14.64], RZ ;  /* 0x000000ff0e007985 */ /* 0x010fe8000c101904 */
[----:B------:R-:W3:Y:S01]  /*2efe0*/  LD.E.64 R12, desc[UR6][R20.64] ;  /* 0x00000006140c7980 */ /* 0x000ee2000c101b00 */
[----:B--2---:R-:W-:Y:S01]  /*2eff0*/  IMAD R8, R25, 0x300, R8 ;  /* 0x0000030019087824 */ /* 0x004fe200078e0208 */
[----:B------:R-:W-:Y:S01]  /*2f000*/  R2UR UR7, R9 ;  /* 0x00000000090772ca */ /* 0x000fe200000e0000 */
[----:B------:R-:W-:Y:S01]  /*2f010*/  WARPGROUP.ARRIVE ;  /* 0x00000000000079c5 */ /* 0x000fe20000000000 */
[----:B------:R-:W-:Y:S02]  /*2f020*/  R2UR UR8, R4 ;  /* 0x00000000040872ca */ /* 0x000fe400000e0000 */
[----:B------:R-:W-:-:S02]  /*2f030*/  R2UR UR6, R8 ;  /* 0x00000000080672ca */ /* 0x000fc400000e0000 */
[C---:B------:R-:W-:Y:S02]  /*2f040*/  R2UR UR9, R5.reuse ;  /* 0x00000000050972ca */ /* 0x040fe400000e0000 */
[----:B------:R-:W-:Y:S02]  /*2f050*/  R2UR UR10, R4 ;  /* 0x00000000040a72ca */ /* 0x000fe400000e0000 */
[----:B------:R-:W-:Y:S02]  /*2f060*/  R2UR UR11, R5 ;  /* 0x00000000050b72ca */ /* 0x000fe400000e0000 */
[----:B---3--:R-:W-:Y:S01]  /*2f070*/  R2UR UR4, R12 ;  /* 0x000000000c0472ca */ /* 0x008fe200000e0000 */
[----:B------:R-:W-:Y:S01]  /*2f080*/  IMAD.MOV.U32 R12, RZ, RZ, 0x1 ;  /* 0x00000001ff0c7424 */ /* 0x000fe200078e00ff */
[----:B------:R-:W-:-:S13]  /*2f090*/  R2UR UR5, R13 ;  /* 0x000000000d0572ca */ /* 0x000fda00000e0000 */
[----:B------:R-:W-:Y:S03]  /*2f0a0*/  HGMMA.64x96x16.F32.BF16 R24, gdesc[UR4], RZ, !UPT, gsb0 ;  /* 0x01600000041879f0 */ /* 0x000fe6000c0018ff */
[----:B------:R-:W-:Y:S02]  /*2f0b0*/  WARPGROUP.DEPBAR.LE gsb0, 0x0 ;  /* 0x00008000000079c5 */ /* 0x000fe40000010000 */
[----:B------:R-:W-:Y:S04]  /*2f0c0*/  ST.E desc[UR8][R14.64], R12 ;  /* 0x0000000c0e007985 */ /* 0x000fe8000c101908 */
[----:B------:R-:W2:Y:S01]  /*2f0d0*/  LD.E.64 R72, desc[UR10][R20.64] ;  /* 0x0000000a14487980 */ /* 0x000ea2000c101b00 */
[----:B------:R-:W-:Y:S01]  /*2f0e0*/  VIADD R74, R8, 0x2 ;  /* 0x00000002084a7836 */ /* 0x000fe20000000000 */
[----:B------:R-:W-:Y:S01]  /*2f0f0*/  WARPGROUP.ARRIVE ;  /* 0x00000000000079c5 */ /* 0x000fe20000000000 */
[----:B------:R-:W-:Y:S01]  /*2f100*/  IMAD.MOV.U32 R75, RZ, RZ, R9 ;  /* 0x000000ffff4b7224 */ /* 0x000fe200078e0009 */
[----:B------:R-:W-:-:S02]  /*2f110*/  R2UR UR8, R4 ;  /* 0x00000000040872ca */ /* 0x000fc400000e0000 */
[----:B------:R-:W-:Y:S02]  /*2f120*/  R2UR UR6, R74 ;  /* 0x000000004a0672ca */ /* 0x000fe400000e0000 */
        /* <DEDUP_REMOVED lines=28> */
[----:B------:R-:W-:Y:S01]  /*2f2f0*/  R2UR UR7, R9 ;  /* 0x00000000090772ca */ /* 0x000fe200000e0000 */
[----:B------:R-:W-:Y:S01]  /*2f300*/  WARPGROUP.ARRIVE ;  /* 0x00000000000079c5 */ /* 0x000fe20000000000 */
[----:B------:R-:W-:-:S02]  /*2f310*/  R2UR UR8, R4 ;  /* 0x00000000040872ca */ /* 0x000fc400000e0000 */
        /* <DEDUP_REMOVED lines=11> */
[----:B0-----:R-:W3:-:S12]  /*2f3d0*/  LDL.64 R14, [R0] ;  /* 0x00000000000e7983 */ /* 0x001ed80000100a00 */
        /* <DEDUP_REMOVED lines=12> */
.L_x_3567:
[----:B------:R-:W-:Y:S05]  /*2f4a0*/  BSYNC B3 ;  /* 0x0000000000037941 */ /* 0x000fea0003800000 */
.L_x_3566:
        /* <DEDUP_REMOVED lines=17> */
.L_x_3569:
[----:B------:R-:W-:Y:S05]  /*2f5c0*/  BSYNC B3 ;  /* 0x0000000000037941 */ /* 0x000fea0003800000 */
.L_x_3568:
        /* <DEDUP_REMOVED lines=10> */
.L_x_3571:
[----:B------:R-:W-:Y:S05]  /*2f670*/  BSYNC B3 ;  /* 0x0000000000037941 */ /* 0x000fea0003800000 */
.L_x_3570:
[----:B------:R-:W2:Y:S04]  /*2f680*/  LDL.64 R14, [R0] ;  /* 0x00000000000e7983 */ /* 0x000ea80000100a00 */
[----:B------:R-:W3:Y:S04]  /*2f690*/  LDL.64 R72, [R0+0x58] ;  /* 0x0000580000487983 */ /* 0x000ee80000100a00 */
[----:B------:R-:W4:Y:S04]  /*2f6a0*/  LDL.64 R8, [R0+0x48] ;  /* 0x0000480000087983 */ /* 0x000f280000100a00 */
[----:B0----5:R-:W4:Y:S01]  /*2f6b0*/  LDL.64 R20, [R0+0x50] ;  /* 0x0000500000147983 */ /* 0x021f220000100a00 */
[----:B------:R-:W-:-:S02]  /*2f6c0*/  R2UR UR6, R4 ;  /* 0x00000000040672ca */ /* 0x000fc400000e0000 */
[C---:B------:R-:W-:Y:S01]  /*2f6d0*/  R2UR UR7, R5.reuse ;  /* 0x00000000050772ca */ /* 0x040fe200000e0000 */
[----:B------:R-:W4:Y:S01]  /*2f6e0*/  LDL.LU R76, [R1+0x480] ;  /* 0x00048000014c7983 */ /* 0x000f220000300800 */
        /* <DEDUP_REMOVED lines=16> */
[----:B--2---:R-:W-:Y:S01]  /*2f7f0*/  IMAD R14, R13, 0xc00, R14 ;  /* 0x00000c000d0e7824 */ /* 0x004fe200078e020e */
[----:B------:R-:W-:-:S04]  /*2f800*/  R2UR UR7, R15 ;  /* 0x000000000f0772ca */ /* 0x000fc800000e0000 */
        /* <DEDUP_REMOVED lines=9> */
[----:B------:R-:W-:-:S02]  /*2f8a0*/  VIADD R74, R14, 0x2 ;  /* 0x000000020e4a7836 */ /* 0x000fc40000000000 */
[----:B------:R-:W-:-:S03]  /*2f8b0*/  IMAD.MOV.U32 R75, RZ, RZ, R15 ;  /* 0x000000ffff4b7224 */ /* 0x000fc600078e000f */
[----:B------:R-:W-:Y:S02]  /*2f8c0*/  R2UR UR6, R74 ;  /* 0x000000004a0672ca */ /* 0x000fe400000e0000 */
        /* <DEDUP_REMOVED lines=236> */
[----:B0-----:R-:W3:Y:S01]  /*30790*/  @!P2 LDL.64 R8, [R0] ;  /* 0x000000000008a983 */ /* 0x001ee20000100a00 */
[----:B------:R-:W-:-:S02]  /*307a0*/  @!P2 R2UR UR4, R4 ;  /* 0x000000000404a2ca */ /* 0x000fc400000e0000 */
[C---:B------:R-:W-:Y:S02]  /*307b0*/  @!P2 R2UR UR5, R5.reuse ;  /* 0x000000000505a2ca */ /* 0x040fe400000e0000 */
[----:B------:R-:W-:Y:S02]  /*307c0*/  SHF.R.U32.HI R20, RZ, 0x7, R13 ;  /* 0x00000007ff147819 */ /* 0x000fe4000001160d */
[----:B------:R-:W-:Y:S02]  /*307d0*/  @!P2 R2UR UR6, R4 ;  /* 0x000000000406a2ca */ /* 0x000fe400000e0000 */
[----:B------:R-:W-:Y:S02]  /*307e0*/  @!P2 R2UR UR7, R5 ;  /* 0x000000000507a2ca */ /* 0x000fe400000e0000 */
[----:B------:R-:W-:-:S05]  /*307f0*/  IADD3 R20, -R20, 0xb, RZ ;  /* 0x0000000b14147810 */ /* 0x000fca0007ffe1ff */
[----:B------:R0:W-:Y:S06]  /*30800*/  BAR.ARV R20, 0x100 ;  /* 0x000400140000751d */ /* 0x0001ec0000002000 */
[----:B--2---:R-:W2:Y:S04]  /*30810*/  @!P2 LD.E.64 R14, desc[UR4][R14.64+0x30] ;  /* 0x000030040e0ea980 */ /* 0x004ea8000c101b00 */
[----:B---3--:R-:W3:Y:S01]  /*30820*/  @!P2 LD.E R21, desc[UR6][R8.64] ;  /* 0x000000060815a980 */ /* 0x008ee2000c101900 */
[----:B------:R-:W-:-:S02]  /*30830*/  R2UR UR4, R4 ;  /* 0x00000000040472ca */ /* 0x000fc400000e0000 */
[----:B------:R-:W-:Y:S02]  /*30840*/  R2UR UR5, R5 ;  /* 0x00000000050572ca */ /* 0x000fe400000e0000 */
[----:B--2---:R-:W-:-:S05]  /*30850*/  @!P2 MOV R72, R14 ;  /* 0x0000000e0048a202 */ /* 0x004fca0000000f00 */
[----:B---3--:R-:W-:-:S05]  /*30860*/  @!P2 IMAD R21, R21, 0x8, R72 ;  /* 0x000000081515a824 */ /* 0x008fca00078e0248 */
[----:B------:R-:W-:-:S04]  /*30870*/  @!P2 PRMT R21, RZ, 0x654, R21 ;  /* 0x00000654ff15a816 */ /* 0x000fc80000000015 */
[----:B------:R1:W-:Y:S01]  /*30880*/  @!P2 SYNCS.ARRIVE.TRANS64.RED.A1T0 RZ, [R21+URZ], RZ ;  /* 0x000000ff15ffa9a7 */ /* 0x0003e2000810043f */
[----:B------:R-:W2:Y:S01]  /*30890*/  LD.E R72, desc[UR4][R6.64+0x24] ;  /* 0x0000240406487980 */ /* 0x000ea2000c101900 */
[----:B------:R-:W-:Y:S02]  /*308a0*/  R2UR UR4, R4 ;  /* 0x00000000040472ca */ /* 0x000fe400000e0000 */
[----:B------:R-:W-:-:S13]  /*308b0*/  R2UR UR5, R5 ;  /* 0x00000000050572ca */ /* 0x000fda00000e0000 */
[----:B-1----:R-:W3:Y:S01]  /*308c0*/  LD.E R21, desc[UR4][R6.64] ;  /* 0x0000000406157980 */ /* 0x002ee2000c101900 */
[----:B------:R-:W-:Y:S02]  /*308d0*/  R2UR UR4, R4 ;  /* 0x00000000040472ca */ /* 0x000fe400000e0000 */
[----:B------:R-:W-:Y:S02]  /*308e0*/  R2UR UR5, R5 ;  /* 0x00000000050572ca */ /* 0x000fe400000e0000 */
[----:B------:R-:W-:-:S04]  /*308f0*/  LOP3.LUT R76, R76, 0xfff7ffff, RZ, 0xc0, !PT ;  /* 0xfff7ffff4c4c7812 */ /* 0x000fc800078ec0ff */
[----:B------:R-:W-:-:S05]  /*30900*/  @P2 LOP3.LUT R76, R76, 0x80000, RZ, 0xfc, !PT ;  /* 0x000800004c4c2812 */ /* 0x000fca00078efcff */
[----:B------:R1:W-:Y:S04]  /*30910*/  STL [R1+0x480], R76 ;  /* 0x0004804c01007387 */ /* 0x0003e80000100800 */
[----:B-1----:R-:W4:Y:S01]  /*30920*/  LD.E R76, desc[UR4][R2.64] ;  /* 0x00000004024c7980 */ /* 0x002f22000c101900 */
        /* <DEDUP_REMOVED lines=12> */
[----:B--2---:R-:W-:-:S13]  /*309f0*/  ISETP.NE.AND P1, PT, R72, 0x1, PT ;  /* 0x000000014800780c */ /* 0x004fda0003f25270 */
[C---:B------:R-:W-:Y:S02]  /*30a00*/  @P1 R2UR UR4, R4.reuse ;  /* 0x00000000040412ca */ /* 0x040fe400000e0000 */
[C---:B------:R-:W-:Y:S02]  /*30a10*/  @P1 R2UR UR5, R5.reuse ;  /* 0x00000000050512ca */ /* 0x040fe400000e0000 */
[----:B------:R-:W-:Y:S02]  /*30a20*/  @P1 R2UR UR6, R4 ;  /* 0x00000000040612ca */ /* 0x000fe400000e0000 */
        /* <DEDUP_REMOVED lines=11> */
[----:B0-----:R-:W-:-:S05]  /*30ae0*/  LOP3.LUT R20, R9, 0xffffff80, RZ, 0xc0, !PT ;  /* 0xffffff8009147812 */ /* 0x001fca00078ec0ff */
[----:B------:R-:W-:-:S05]  /*30af0*/  IMAD.IADD R20, R21, 0x1, -R20 ;  /* 0x0000000115147824 */ /* 0x000fca00078e0a14 */
[----:B------:R-:W-:Y:S02]  /*30b00*/  SHF.R.S32.HI R15, RZ, 0x1f, R20 ;  /* 0x0000001fff0f7819 */ /* 0x000fe40000011414 */
[----:B------:R-:W-:Y:S02]  /*30b10*/  LEA.HI R75, R14, R21, RZ, 0x2 ;  /* 0x000000150e4b7211 */ /* 0x000fe400078f10ff */
[CC--:B------:R-:W-:Y:S02]  /*30b20*/  LEA.HI R72, R15.reuse, R20.reuse, RZ, 0x2 ;  /* 0x000000140f487211 */ /* 0x0c0fe400078f10ff */
[----:B------:R-:W-:Y:S02]  /*30b30*/  LEA.HI R15, R15, R20, RZ, 0x5 ;  /* 0x000000140f0f7211 */ /* 0x000fe400078f28ff */
[--C-:B------:R-:W-:Y:S02]  /*30b40*/  SHF.R.S32.HI R73, RZ, 0x2, R72.reuse ;  /* 0x00000002ff497819 */ /* 0x100fe40000011448 */
[----:B------:R-:W-:-:S02]  /*30b50*/  SHF.R.S32.HI R74, RZ, 0x1f, R72 ;  /* 0x0000001fff4a7819 */ /* 0x000fc40000011448 */
[----:B------:R-:W-:Y:S02]  /*30b60*/  LOP3.LUT R78, R75, 0xfffffffc, RZ, 0xc0, !PT ;  /* 0xfffffffc4b4e7812 */ /* 0x000fe400078ec0ff */
[----:B------:R-:W-:Y:S02]  /*30b70*/  SHF.R.S32.HI R14, RZ, 0x7, R9 ;  /* 0x00000007ff0e7819 */ /* 0x000fe40000011409 */
[----:B------:R-:W-:Y:S01]  /*30b80*/  LEA.HI R74, R74, R73, RZ, 0x3 ;  /* 0x000000494a4a7211 */ /* 0x000fe200078f18ff */
[----:B------:R-:W-:Y:S01]  /*30b90*/  IMAD.IADD R78, R21, 0x1, -R78 ;  /* 0x00000001154e7824 */ /* 0x000fe200078e0a4e */
[----:B------:R-:W-:Y:S02]  /*30ba0*/  SHF.R.S32.HI R15, RZ, 0x5, R15 ;  /* 0x00000005ff0f7819 */ /* 0x000fe4000001140f */
[----:B------:R-:W-:Y:S02]  /*30bb0*/  LEA.HI R9, R9, R14, RZ, 0x1 ;  /* 0x0000000e09097211 */ /* 0x000fe400078f08ff */
[----:B------:R-:W-:Y:S01]  /*30bc0*/  LOP3.LUT R74, R74, 0xfffffff8, RZ, 0xc0, !PT ;  /* 0xfffffff84a4a7812 */ /* 0x000fe200078ec0ff */
[----:B----4-:R-:W-:Y:S01]  /*30bd0*/  IMAD R21, R76, 0x8, R15 ;  /* 0x000000084c157824 */ /* 0x010fe200078e020f */
[----:B------:R-:W-:-:S02]  /*30be0*/  LOP3.LUT R9, R9, 0x3fffffe, RZ, 0xc0, !PT ;  /* 0x03fffffe09097812 */ /* 0x000fc400078ec0ff */
[----:B------:R-:W-:Y:S01]  /*30bf0*/  LEA.HI R15, R78, R78, RZ, 0x1 ;  /* 0x0000004e4e0f7211 */ /* 0x000fe200078f08ff */
[----:B------:R-:W-:Y:S02]  /*30c00*/  IMAD.IADD R74, R73, 0x1, -R74 ;  /* 0x00000001494a7824 */ /* 0x000fe400078e0a4a */
[----:B------:R-:W-:Y:S01]  /*30c10*/  IMAD.IADD R9, R14, 0x1, -R9 ;  /* 0x000000010e097824 */ /* 0x000fe200078e0a09 */
[----:B------:R-:W-:Y:S01]  /*30c20*/  LOP3.LUT R15, R15, 0x1ffffffe, RZ, 0xc0, !PT ;  /* 0x1ffffffe0f0f7812 */ /* 0x000fe200078ec0ff */
[----:B------:R-:W-:-:S04]  /*30c30*/  IMAD.U32 R74, R21, 0x10, R74 ;  /* 0x00000010154a7824 */ /* 0x000fc800078e004a */
[----:B------:R-:W-:Y:S02]  /*30c40*/  IMAD.IADD R15, R78, 0x1, -R15 ;  /* 0x000000014e0f7824 */ /* 0x000fe400078e0a0f */
[----:B------:R-:W-:-:S04]  /*30c50*/  IMAD R74, R9, 0x40, R74 ;  /* 0x00000040094a7824 */ /* 0x000fc800078e024a */
[----:B------:R-:W-:Y:S01]  /*30c60*/  IMAD R74, R15, 0x8, R74 ;  /* 0x000000080f4a7824 */ /* 0x000fe200078e024a */
[----:B------:R-:W-:Y:S01]  /*30c70*/  LOP3.LUT R9, R72, 0x7ffffffc, RZ, 0xc0, !PT ;  /* 0x7ffffffc48097812 */ /* 0x000fe200078ec0ff */
[----:B------:R-:W-:Y:S01]  /*30c80*/  IMAD.MOV.U32 R15, RZ, RZ, -0x60 ;  /* 0xffffffa0ff0f7424 */ /* 0x000fe200078e00ff */
[----:B------:R-:W-:-:S03]  /*30c90*/  ISETP.GE.AND P2, PT, R2, 0x1, PT ;  /* 0x000000010200780c */ /* 0x000fc60003f46270 */
[----:B------:R-:W-:Y:S02]  /*30ca0*/  IMAD.IADD R9, R20, 0x1, -R9 ;  /* 0x0000000114097824 */ /* 0x000fe400078e0a09 */
[----:B------:R-:W-:-:S04]  /*30cb0*/  IMAD R14, R10, R15, 0x1 ;  /* 0x000000010a0e7424 */ /* 0x000fc800078e020f */
[----:B------:R-:W-:Y:S01]  /*30cc0*/  IMAD R9, R9, -0x2, R14 ;  /* 0xfffffffe09097824 */ /* 0x000fe200078e020e */
[----:B------:R-:W-:Y:S01]  /*30cd0*/  LOP3.LUT R81, RZ, R81, RZ, 0x33, !PT ;  /* 0x00000051ff517212 */ /* 0x000fe200078e33ff */
[----:B------:R-:W-:Y:S01]  /*30ce0*/  BSSY B3, `(.L_x_3573) ;  /* 0x000002d000037945 */ /* 0x000fe20003800000 */
[----:B------:R-:W-:Y:S02]  /*30cf0*/  IMAD R83, R10, -0x60, R83 ;  /* 0xffffffa00a537824 */ /* 0x000fe400078e0253 */
[----:B------:R-:W-:Y:S02]  /*30d00*/  VIADD R21, R9, 0xffffffff ;  /* 0xffffffff09157836 */ /* 0x000fe40000000000 */
[----:B--2---:R-:W-:-:S05]  /*30d10*/  @P1 IMAD.HI.U32 R77, R74, R77, RZ ;  /* 0x0000004d4a4d1227 */ /* 0x004fca00078e00ff */
[----:B------:R-:W-:-:S05]  /*30d20*/  @P1 SHF.R.U32.HI R74, RZ, R80, R77 ;  /* 0x00000050ff4a1219 */ /* 0x000fca000001164d */
[----:B------:R-:W0:Y:S01]  /*30d30*/  SHFL.IDX PT, R76, R74, RZ, 0x1c1f ;  /* 0x001c1fff4a4c7589 */ /* 0x000e2200000e0000 */
[----:B------:R-:W-:-:S05]  /*30d40*/  IADD3 R14, -R8, R9, R3 ;  /* 0x00000009080e7210 */ /* 0x000fca0007ffe103 */
        /* <DEDUP_REMOVED lines=21> */
.L_x_3578:
[----:B------:R-:W-:Y:S05]  /*30ea0*/  BSYNC B5 ;  /* 0x0000000000057941 */ /* 0x000fea0003800000 */
.L_x_3577:
[----:B------:R-:W-:Y:S01]  /*30eb0*/  LOP3.LUT R15, RZ, R15, RZ, 0x33, !PT ;  /* 0x0000000fff0f7212 */ /* 0x000fe200078e33ff */
[----:B------:R-:W-:Y:S06]  /*30ec0*/  BRA `(.L_x_3579) ;  /* 0x0000000000287947 */ /* 0x000fec0003800000 */
.L_x_3576:
        /* <DEDUP_REMOVED lines=10> */
.L_x_3579:
[----:B------:R-:W-:Y:S05]  /*30f70*/  BSYNC B4 ;  /* 0x0000000000047941 */ /* 0x000fea0003800000 */
.L_x_3575:
[----:B------:R-:W-:-:S05]  /*30f80*/  IMAD R15, R2, R15, R21 ;  /* 0x0000000f020f7224 */ /* 0x000fca00078e0215 */
[----:B------:R-:W-:Y:S02]  /*30f90*/  VIMNMX R14, R14, R15, !PT ;  /* 0x0000000f0e0e7248 */ /* 0x000fe40007fe0100 */
[----:B------:R-:W-:-:S07]  /*30fa0*/  VIADDMNMX R9, R15, R2, R9, PT ;  /* 0x000000020f097246 */ /* 0x000fce0003800109 */
.L_x_3574:
[----:B------:R-:W-:Y:S05]  /*30fb0*/  BSYNC B3 ;  /* 0x0000000000037941 */ /* 0x000fea0003800000 */
.L_x_3573:
        /* <DEDUP_REMOVED lines=116> */
[----:B------:R-:W-:Y:S01]  /*31700*/  ISETP.LT.OR P6, PT, R9, 0x5a, P6 ;  /* 0x0000005a0900780c */ /* 0x000fe200037c1670 */
[----:B------:R-:W-:-:S03]  /*31710*/  IMAD.IADD R9, R79, 0x1, R74 ;  /* 0x000000014f097824 */ /* 0x000fc600078e024a */
        /* <DEDUP_REMOVED lines=19> */
.L_x_3585:
[----:B------:R-:W-:Y:S05]  /*31850*/  BSYNC B5 ;  /* 0x0000000000057941 */ /* 0x000fea0003800000 */
.L_x_3584:
[----:B------:R-:W-:Y:S01]  /*31860*/  LOP3.LUT R3, RZ, R3, RZ, 0x33, !PT ;  /* 0x00000003ff037212 */ /* 0x000fe200078e33ff */
[----:B------:R-:W-:Y:S06]  /*31870*/  BRA `(.L_x_3586) ;  /* 0x0000000000287947 */ /* 0x000fec0003800000 */
.L_x_3583:
        /* <DEDUP_REMOVED lines=10> */
.L_x_3586:
[----:B------:R-:W-:Y:S05]  /*31920*/  BSYNC B4 ;  /* 0x0000000000047941 */ /* 0x000fea0003800000 */
.L_x_3582:
[----:B------:R-:W-:-:S05]  /*31930*/  IMAD R3, R2, R3, R21 ;  /* 0x0000000302037224 */ /* 0x000fca00078e0215 */
[----:B------:R-:W-:Y:S02]  /*31940*/  VIADDMNMX R9, R3, R2, R9, PT ;  /* 0x0000000203097246 */ /* 0x000fe40003800109 */
[----:B------:R-:W-:-:S07]  /*31950*/  VIMNMX R14, R14, R3, !PT ;  /* 0x000000030e0e7248 */ /* 0x000fce0007fe0100 */
.L_x_3581:
[----:B------:R-:W-:Y:S05]  /*31960*/  BSYNC B3 ;  /* 0x0000000000037941 */ /* 0x000fea0003800000 */
.L_x_3580:
        /* <DEDUP_REMOVED lines=169> */
[----:B------:R-:W-:Y:S02]  /*32400*/  FMUL.FTZ R20, R14, R7 ;  /* 0x000000070e147220 */ /* 0x000fe40000410000 */
[----:B------:R-:W0:Y:S08]  /*32410*/  MUFU.EX2 R14, R21 ;  /* 0x00000015000e7308 */ /* 0x000e300000000800 */
[----:B------:R-:W4:Y:S01]  /*32420*/  MUFU.EX2 R20, R20 ;  /* 0x0000001400147308 */ /* 0x000f220000000800 */
[----:B------:R-:W-:Y:S01]  /*32430*/  ST.E desc[UR4][R2.64+0x4], R9 ;  /* 0x0000040902007985 */ /* 0x000fe2000c101904 */
[----:B0-----:R-:W-:Y:S01]  /*32440*/  FMUL.FTZ R75, R14, R75 ;  /* 0x0000004b0e4b7220 */ /* 0x001fe20000410000 */
[----:B----4-:R-:W-:-:S04]  /*32450*/  FMUL.FTZ R73, R20, R79 ;  /* 0x0000004f14497220 */ /* 0x010fc80000410000 */
[----:B------:R0:W-:Y:S04]  /*32460*/  ST.E desc[UR6][R2.64+0x10], R75 ;  /* 0x0000104b02007985 */ /* 0x0001e8000c101906 */
[----:B------:R1:W-:Y:S04]  /*32470*/  ST.E desc[UR8][R2.64+0x14], R73 ;  /* 0x0000144902007985 */ /* 0x0003e8000c101908 */
[----:B------:R-:W2:Y:S04]  /*32480*/  LDL.64 R6, [R0+0x70] ;  /* 0x0000700000067983 */ /* 0x000ea80000100a00 */
[----:B--2---:R-:W1:Y:S04]  /*32490*/  LD.E R24, desc[UR6][R6.64+0x20] ;  /* 0x0000200606187980 */ /* 0x004e68000c101900 */
[----:B------:R-:W1:Y:S04]  /*324a0*/  LD.E R8, desc[UR4][R6.64] ;  /* 0x0000000406087980 */ /* 0x000e68000c101900 */
[----:B------:R-:W2:Y:S04]  /*324b0*/  LD.E R21, desc[UR8][R6.64+0x4] ;  /* 0x0000040806157980 */ /* 0x000ea8000c101900 */
[----:B0-----:R-:W3:Y:S04]  /*324c0*/  LD.E R75, desc[UR4][R6.64+0x10] ;  /* 0x00001004064b7980 */ /* 0x001ee8000c101900 */
[----:B------:R-:W4:Y:S01]  /*324d0*/  LD.E R72, desc[UR6][R6.64+0x14] ;  /* 0x0000140606487980 */ /* 0x000f22000c101900 */
[C---:B-1----:R-:W-:Y:S01]  /*324e0*/  FMUL.FTZ R2, R8.reuse, R24 ;  /* 0x0000001808027220 */ /* 0x042fe20000410000 */
[----:B------:R-:W-:-:S02]  /*324f0*/  FSETP.NEU.FTZ.AND P1, PT, R8, -INF , PT ;  /* 0xff8000000800780b */ /* 0x000fc40003f3d000 */
[----:B--2---:R-:W-:Y:S01]  /*32500*/  FSETP.NEU.FTZ.AND P2, PT, R21, -INF , PT ;  /* 0xff8000001500780b */ /* 0x004fe20003f5d000 */
[----:B------:R-:W-:Y:S01]  /*32510*/  FMUL.FTZ R21, R24, R21 ;  /* 0x0000001518157220 */ /* 0x000fe20000410000 */
[----:B------:R-:W-:-:S04]  /*32520*/  FSEL R3, R2, RZ, P1 ;  /* 0x000000ff02037208 */ /* 0x000fc80000800000 */
[----:B------:R-:W-:Y:S01]  /*32530*/  FSEL R73, R21, RZ, P2 ;  /* 0x000000ff15497208 */ /* 0x000fe20001000000 */
[-CC-:B------:R-:W-:Y:S01]  /*32540*/  FFMA.FTZ R172, R15, R24.reuse, -R3.reuse ;  /* 0x000000180fac7223 */ /* 0x180fe20000010803 */
[----:B------:R-:W-:-:S03]  /*32550*/  FFMA.FTZ R25, R25, R24, -R3 ;  /* 0x0000001819197223 */ /* 0x000fc60000010803 */
[-C--:B------:R-:W-:Y:S02]  /*32560*/  FFMA.FTZ R173, R26, R24.reuse, -R73 ;  /* 0x000000181aad7223 */ /* 0x080fe40000010849 */
[----:B------:R-:W3:Y:S01]  /*32570*/  MUFU.EX2 R172, R172 ;  /* 0x000000ac00ac7308 */ /* 0x000ee20000000800 */
[-CC-:B------:R-:W-:Y:S01]  /*32580*/  FFMA.FTZ R174, R28, R24.reuse, -R3.reuse ;  /* 0x000000181cae7223 */ /* 0x180fe20000010803 */
[-CC-:B------:R-:W-:Y:S01]  /*32590*/  FFMA.FTZ R21, R29, R24.reuse, -R3.reuse ;  /* 0x000000181d157223 */ /* 0x180fe20000010803 */
[-C--:B------:R-:W-:Y:S01]  /*325a0*/  FFMA.FTZ R8, R33, R24.reuse, -R3 ;  /* 0x0000001821087223 */ /* 0x080fe20000010803 */
[-C--:B------:R-:W-:Y:S01]  /*325b0*/  FFMA.FTZ R15, R27, R24.reuse, -R73 ;  /* 0x000000181b0f7223 */ /* 0x080fe20000010849 */
        /* <DEDUP_REMOVED lines=43> */
[----:B------:R-:W1:Y:S08]  /*32870*/  MUFU.EX2 R174, R174 ;  /* 0x000000ae00ae7308 */ /* 0x000e700000000800 */
[----:B------:R-:W2:Y:S08]  /*32880*/  MUFU.EX2 R24, R15 ;  /* 0x0000000f00187308 */ /* 0x000eb00000000800 */
[----:B------:R-:W5:Y:S08]  /*32890*/  MUFU.EX2 R175, R175 ;  /* 0x000000af00af7308 */ /* 0x000f700000000800 */
[----:B------:R-:W5:Y:S08]  /*328a0*/  MUFU.EX2 R21, R21 ;  /* 0x0000001500157308 */ /* 0x000f700000000800 */
[----:B------:R-:W5:Y:S08]  /*328b0*/  MUFU.EX2 R26, R26 ;  /* 0x0000001a001a7308 */ /* 0x000f700000000800 */
[----:B------:R-:W5:Y:S08]  /*328c0*/  MUFU.EX2 R152, R152 ;  /* 0x0000009800987308 */ /* 0x000f700000000800 */
[----:B------:R3:W-:Y:S02]  /*328d0*/  MUFU.EX2 R27, R8 ;  /* 0x00000008001b7308 */ /* 0x0007e40000000800 */
[----:B---3--:R-:W-:-:S06]  /*328e0*/  FADD.FTZ R8, R172, R75 ;  /* 0x0000004bac087221 */ /* 0x008fcc0000010000 */
[----:B------:R4:W-:Y:S01]  /*328f0*/  MUFU.EX2 R31, R9 ;  /* 0x00000009001f7308 */ /* 0x0009e20000000800 */
[----:B0-----:R-:W-:-:S07]  /*32900*/  FADD.FTZ R47, R25, R8 ;  /* 0x00000008192f7221 */ /* 0x001fce0000010000 */
[----:B------:R-:W0:Y:S01]  /*32910*/  MUFU.EX2 R153, R153 ;  /* 0x0000009900997308 */ /* 0x000e220000000800 */
[----:B----4-:R-:W-:Y:S01]  /*32920*/  FADD.FTZ R9, R173, R72 ;  /* 0x00000048ad097221 */ /* 0x010fe20000010000 */
[----:B-1----:R-:W-:-:S03]  /*32930*/  FADD.FTZ R44, R174, R47 ;  /* 0x0000002fae2c7221 */ /* 0x002fc60000010000 */
[----:B--2---:R-:W-:-:S03]  /*32940*/  FADD.FTZ R8, R24, R9 ;  /* 0x0000000918087221 */ /* 0x004fc60000010000 */
[----:B------:R-:W1:Y:S01]  /*32950*/  MUFU.EX2 R28, R28 ;  /* 0x0000001c001c7308 */ /* 0x000e620000000800 */
[----:B-----5:R-:W-:Y:S01]  /*32960*/  FADD.FTZ R9, R175, R8 ;  /* 0x00000008af097221 */ /* 0x020fe20000010000 */
[----:B------:R-:W-:-:S06]  /*32970*/  FADD.FTZ R15, R21, R44 ;  /* 0x0000002c150f7221 */ /* 0x000fcc0000010000 */
[----:B------:R-:W2:Y:S01]  /*32980*/  MUFU.EX2 R154, R154 ;  /* 0x0000009a009a7308 */ /* 0x000ea20000000800 */
[----:B------:R-:W-:Y:S01]  /*32990*/  FADD.FTZ R8, R26, R9 ;  /* 0x000000091a087221 */ /* 0x000fe20000010000 */
[----:B------:R-:W-:-:S06]  /*329a0*/  FADD.FTZ R44, R152, R15 ;  /* 0x0000000f982c7221 */ /* 0x000fcc0000010000 */
[----:B------:R-:W3:Y:S08]  /*329b0*/  MUFU.EX2 R155, R155 ;  /* 0x0000009b009b7308 */ /* 0x000ef00000000800 */
[----:B------:R-:W4:Y:S01]  /*329c0*/  MUFU.EX2 R29, R29 ;  /* 0x0000001d001d7308 */ /* 0x000f220000000800 */
[----:B0-----:R-:W-:Y:S01]  /*329d0*/  FADD.FTZ R9, R153, R8 ;  /* 0x0000000899097221 */ /* 0x001fe20000010000 */
[----:B------:R-:W-:-:S06]  /*329e0*/  FADD.FTZ R15, R27, R44 ;  /* 0x0000002c1b0f7221 */ /* 0x000fcc0000010000 */
[----:B------:R-:W0:Y:S08]  /*329f0*/  MUFU.EX2 R30, R30 ;  /* 0x0000001e001e7308 */ /* 0x000e300000000800 */
[----:B------:R-:W5:Y:S01]  /*32a00*/  MUFU.EX2 R156, R156 ;  /* 0x0000009c009c7308 */ /* 0x000f620000000800 */
[----:B-1----:R-:W-:Y:S01]  /*32a10*/  FADD.FTZ R8, R28, R9 ;  /* 0x000000091c087221 */ /* 0x002fe20000010000 */
[----:B--2---:R-:W-:-:S06]  /*32a20*/  FADD.FTZ R44, R154, R15 ;  /* 0x0000000f9a2c7221 */ /* 0x004fcc0000010000 */
[----:B------:R-:W1:Y:S01]  /*32a30*/  MUFU.EX2 R157, R157 ;  /* 0x0000009d009d7308 */ /* 0x000e620000000800 */
[----:B---3--:R-:W-:Y:S01]  /*32a40*/  FADD.FTZ R9, R155, R8 ;  /* 0x000000089b097221 */ /* 0x008fe20000010000 */
[----:B----4-:R-:W-:-:S06]  /*32a50*/  FADD.FTZ R15, R29, R44 ;  /* 0x0000002c1d0f7221 */ /* 0x010fcc0000010000 */
[----:B------:R-:W2:Y:S08]  /*32a60*/  MUFU.EX2 R32, R32 ;  /* 0x0000002000207308 */ /* 0x000eb00000000800 */
[----:B------:R-:W3:Y:S01]  /*32a70*/  MUFU.EX2 R158, R158 ;  /* 0x0000009e009e7308 */ /* 0x000ee20000000800 */
[----:B0-----:R-:W-:Y:S01]  /*32a80*/  FADD.FTZ R8, R30, R9 ;  /* 0x000000091e087221 */ /* 0x001fe20000010000 */
[----:B-----5:R-:W-:-:S06]  /*32a90*/  FADD.FTZ R44, R156, R15 ;  /* 0x0000000f9c2c7221 */ /* 0x020fcc0000010000 */
[----:B------:R-:W0:Y:S08]  /*32aa0*/  MUFU.EX2 R159, R159 ;  /* 0x0000009f009f7308 */ /* 0x000e300000000800 */
[----:B------:R-:W4:Y:S01]  /*32ab0*/  MUFU.EX2 R33, R33 ;  /* 0x0000002100217308 */ /* 0x000f220000000800 */
[----:B-1----:R-:W-:Y:S01]  /*32ac0*/  FADD.FTZ R9, R157, R8 ;  /* 0x000000089d097221 */ /* 0x002fe20000010000 */
[----:B------:R-:W-:-:S06]  /*32ad0*/  FADD.FTZ R15, R31, R44 ;  /* 0x0000002c1f0f7221 */ /* 0x000fcc0000010000 */
[----:B------:R-:W1:Y:S08]  /*32ae0*/  MUFU.EX2 R34, R34 ;  /* 0x0000002200227308 */ /* 0x000e700000000800 */
[----:B------:R-:W5:Y:S01]  /*32af0*/  MUFU.EX2 R160, R160 ;  /* 0x000000a000a07308 */ /* 0x000f620000000800 */
[----:B--2---:R-:W-:Y:S01]  /*32b00*/  FADD.FTZ R8, R32, R9 ;  /* 0x0000000920087221 */ /* 0x004fe20000010000 */
[----:B---3--:R-:W-:-:S06]  /*32b10*/  FADD.FTZ R44, R158, R15 ;  /* 0x0000000f9e2c7221 */ /* 0x008fcc0000010000 */
[----:B------:R-:W2:Y:S08]  /*32b20*/  MUFU.EX2 R161, R161 ;  /* 0x000000a100a17308 */ /* 0x000eb00000000800 */
[----:B------:R-:W3:Y:S01]  /*32b30*/  MUFU.EX2 R35, R49 ;  /* 0x0000003100237308 */ /* 0x000ee20000000800 */
[----:B0-----:R-:W-:Y:S01]  /*32b40*/  FADD.FTZ R9, R159, R8 ;  /* 0x000000089f097221 */ /* 0x001fe20000010000 */
[----:B----4-:R-:W-:-:S06]  /*32b50*/  FADD.FTZ R15, R33, R44 ;  /* 0x0000002c210f7221 */ /* 0x010fcc0000010000 */
[----:B------:R-:W0:Y:S08]  /*32b60*/  MUFU.EX2 R36, R36 ;  /* 0x0000002400247308 */ /* 0x000e300000000800 */
[----:B------:R-:W4:Y:S01]  /*32b70*/  MUFU.EX2 R162, R162 ;  /* 0x000000a200a27308 */ /* 0x000f220000000800 */
[----:B-1----:R-:W-:Y:S01]  /*32b80*/  FADD.FTZ R8, R34, R9 ;  /* 0x0000000922087221 */ /* 0x002fe20000010000 */
[----:B-----5:R-:W-:-:S06]  /*32b90*/  FADD.FTZ R44, R160, R15 ;  /* 0x0000000fa02c7221 */ /* 0x020fcc0000010000 */
        /* <DEDUP_REMOVED lines=8> */
[----:B------:R-:W0:Y:S01]  /*32c20*/  MUFU.EX2 R165, R165 ;  /* 0x000000a500a57308 */ /* 0x000e220000000800 */
[----:B-1----:R-:W-:-:S07]  /*32c30*/  FADD.FTZ R9, R163, R8 ;  /* 0x00000008a3097221 */ /* 0x002fce0000010000 */
[----:B------:R-:W1:Y:S01]  /*32c40*/  MUFU.EX2 R39, R57 ;  /* 0x0000003900277308 */ /* 0x000e620000000800 */
[----:B-----5:R-:W-:-:S07]  /*32c50*/  FADD.FTZ R15, R37, R44 ;  /* 0x0000002c250f7221 */ /* 0x020fce0000010000 */
[----:B------:R-:W4:Y:S01]  /*32c60*/  MUFU.EX2 R40, R40 ;  /* 0x0000002800287308 */ /* 0x000f220000000800 */
[----:B--2---:R-:W-:Y:S01]  /*32c70*/  FADD.FTZ R8, R38, R9 ;  /* 0x0000000926087221 */ /* 0x004fe20000010000 */
[----:B---3--:R-:W-:-:S06]  /*32c80*/  FADD.FTZ R44, R164, R15 ;  /* 0x0000000fa42c7221 */ /* 0x008fcc0000010000 */
[----:B------:R-:W2:Y:S08]  /*32c90*/  MUFU.EX2 R166, R166 ;  /* 0x000000a600a67308 */ /* 0x000eb00000000800 */
[----:B------:R-:W3:Y:S01]  /*32ca0*/  MUFU.EX2 R167, R167 ;  /* 0x000000a700a77308 */ /* 0x000ee20000000800 */
[----:B0-----:R-:W-:-:S07]  /*32cb0*/  FADD.FTZ R9, R165, R8 ;  /* 0x00000008a5097221 */ /* 0x001fce0000010000 */
[----:B------:R-:W0:Y:S01]  /*32cc0*/  MUFU.EX2 R41, R41 ;  /* 0x0000002900297308 */ /* 0x000e220000000800 */
[----:B-1----:R-:W-:-:S07]  /*32cd0*/  FADD.FTZ R15, R39, R44 ;  /* 0x0000002c270f7221 */ /* 0x002fce0000010000 */
[----:B------:R-:W1:Y:S01]  /*32ce0*/  MUFU.EX2 R42, R42 ;  /* 0x0000002a002a7308 */ /* 0x000e620000000800 */
[----:B----4-:R-:W-:-:S07]  /*32cf0*/  FADD.FTZ R8, R40, R9 ;  /* 0x0000000928087221 */ /* 0x010fce0000010000 */
[----:B------:R-:W4:Y:S08]  /*32d00*/  MUFU.EX2 R168, R168 ;  /* 0x000000a800a87308 */ /* 0x000f300000000800 */
[----:B------:R-:W5:Y:S01]  /*32d10*/  MUFU.EX2 R169, R169 ;  /* 0x000000a900a97308 */ /* 0x000f620000000800 */
[----:B--2---:R-:W-:Y:S01]  /*32d20*/  FADD.FTZ R48, R166, R15 ;  /* 0x0000000fa6307221 */ /* 0x004fe20000010000 */
[----:B---3--:R-:W-:-:S06]  /*32d30*/  FADD.FTZ R9, R167, R8 ;  /* 0x00000008a7097221 */ /* 0x008fcc0000010000 */
[----:B------:R-:W2:Y:S08]  /*32d40*/  MUFU.EX2 R43, R65 ;  /* 0x00000041002b7308 */ /* 0x000eb00000000800 */
[----:B------:R-:W3:Y:S01]  /*32d50*/  MUFU.EX2 R44, R67 ;  /* 0x00000043002c7308 */ /* 0x000ee20000000800 */
[----:B0-----:R-:W-:Y:S01]  /*32d60*/  FADD.FTZ R15, R41, R48 ;  /* 0x00000030290f7221 */ /* 0x001fe20000010000 */
[----:B-1----:R-:W-:-:S06]  /*32d70*/  FADD.FTZ R8, R42, R9 ;  /* 0x000000092a087221 */ /* 0x002fcc0000010000 */
[----:B------:R-:W0:Y:S08]  /*32d80*/  MUFU.EX2 R170, R170 ;  /* 0x000000aa00aa7308 */ /* 0x000e300000000800 */
[----:B------:R-:W1:Y:S01]  /*32d90*/  MUFU.EX2 R171, R2 ;  /* 0x0000000200ab7308 */ /* 0x000e620000000800 */
[----:B----4-:R-:W-:Y:S01]  /*32da0*/  FADD.FTZ R48, R168, R15 ;  /* 0x0000000fa8307221 */ /* 0x010fe20000010000 */
[----:B-----5:R-:W-:-:S06]  /*32db0*/  FADD.FTZ R9, R169, R8 ;  /* 0x00000008a9097221 */ /* 0x020fcc0000010000 */
[----:B------:R-:W4:Y:S08]  /*32dc0*/  MUFU.EX2 R45, R45 ;  /* 0x0000002d002d7308 */ /* 0x000f300000000800 */
[----:B------:R4:W5:Y:S01]  /*32dd0*/  MUFU.EX2 R46, R3 ;  /* 0x00000003002e7308 */ /* 0x0009620000000800 */
[----:B--2---:R-:W-:Y:S01]  /*32de0*/  FADD.FTZ R15, R43, R48 ;  /* 0x000000302b0f7221 */ /* 0x004fe20000010000 */
[----:B---3--:R-:W-:-:S03]  /*32df0*/  FADD.FTZ R8, R44, R9 ;  /* 0x000000092c087221 */ /* 0x008fc60000010000 */
[----:B0-----:R-:W-:Y:S01]  /*32e00*/  FADD.FTZ R48, R170, R15 ;  /* 0x0000000faa307221 */ /* 0x001fe20000010000 */
[----:B-1----:R-:W-:-:S03]  /*32e10*/  FADD.FTZ R9, R171, R8 ;  /* 0x00000008ab097221 */ /* 0x002fc60000010000 */
[----:B----4-:R-:W-:Y:S01]  /*32e20*/  FADD.FTZ R3, R45, R48 ;  /* 0x000000302d037221 */ /* 0x010fe20000010000 */
[----:B-----5:R-:W-:-:S04]  /*32e30*/  FADD.FTZ R15, R46, R9 ;  /* 0x000000092e0f7221 */ /* 0x020fc80000010000 */
[----:B------:R0:W-:Y:S04]  /*32e40*/  ST.E desc[UR4][R6.64+0x10], R3 ;  /* 0x0000100306007985 */ /* 0x0001e8000c101904 */
[----:B------:R1:W-:Y:S04]  /*32e50*/  ST.E desc[UR6][R6.64+0x14], R15 ;  /* 0x0000140f06007985 */ /* 0x0003e8000c101906 */
[----:B------:R-:W0:Y:S01]  /*32e60*/  LDL.64 R8, [R0+0x80] ;  /* 0x0000800000087983 */ /* 0x000e220000100a00 */
[----:B------:R-:W-:Y:S02]  /*32e70*/  R2UR UR10, R4 ;  /* 0x00000000040a72ca */ /* 0x000fe400000e0000 */
[----:B------:R-:W-:-:S02]  /*32e80*/  R2UR UR11, R5 ;  /* 0x00000000050b72ca */ /* 0x000fc400000e0000 */
[C---:B------:R-:W-:Y:S02]  /*32e90*/  R2UR UR12, R4.reuse ;  /* 0x00000000040c72ca */ /* 0x040fe400000e0000 */
[----:B------:R-:W-:Y:S01]  /*32ea0*/  R2UR UR13, R5 ;  /* 0x00000000050d72ca */ /* 0x000fe200000e0000 */
[----:B0-----:R-:W2:Y:S08]  /*32eb0*/  LD.E R3, desc[UR8][R8.64+0x10] ;  /* 0x0000100808037980 */ /* 0x001eb0000c101900 */
[----:B-1----:R-:W3:Y:S04]  /*32ec0*/  LD.E R7, desc[UR10][R8.64+0x14] ;  /* 0x0000140a08077980 */ /* 0x002ee8000c101900 */
[----:B------:R-:W4:Y:S01]  /*32ed0*/  LD.E R15, desc[UR12][R8.64+0x20] ;  /* 0x0000200c080f7980 */ /* 0x000f22000c101900 */
[----:B------:R-:W-:-:S02]  /*32ee0*/  R2UR UR18, R4 ;  /* 0x00000000041272ca */ /* 0x000fc400000e0000 */
[C---:B------:R-:W-:Y:S01]  /*32ef0*/  R2UR UR19, R5.reuse ;  /* 0x00000000051372ca */ /* 0x040fe200000e0000 */
[----:B------:R-:W5:Y:S01]  /*32f00*/  LD.E R47, desc[UR4][R8.64] ;  /* 0x00000004082f7980 */ /* 0x000f62000c101900 */
[C---:B------:R-:W-:Y:S02]  /*32f10*/  R2UR UR14, R4.reuse ;  /* 0x00000000040e72ca */ /* 0x040fe400000e0000 */
        /* <DEDUP_REMOVED lines=43> */
[----:B----4-:R-:W-:-:S03]  /*331d0*/  FMUL.FTZ R15, R14, R15 ;  /* 0x0000000f0e0f7220 */ /* 0x010fc60000410000 */
[----:B------:R0:W-:Y:S04]  /*331e0*/  ST.E desc[UR8][R8.64+0x10], R3 ;  /* 0x0000100308007985 */ /* 0x0001e8000c101908 */
[----:B------:R1:W-:Y:S04]  /*331f0*/  ST.E desc[UR10][R8.64+0x14], R7 ;  /* 0x0000140708007985 */ /* 0x0003e8000c10190a */
[----:B------:R2:W-:Y:S04]  /*33200*/  ST.E desc[UR12][R8.64+0x20], R15 ;  /* 0x0000200f08007985 */ /* 0x0005e8000c10190c */
[----:B0-----:R-:W3:Y:S04]  /*33210*/  LD.E R3, desc[UR18][R8.64+0x150] ;  /* 0x0001501208037980 */ /* 0x001ee8000c101900 */
[----:B-1----:R-:W4:Y:S04]  /*33220*/  LD.E R7, desc[UR6][R8.64+0x154] ;  /* 0x0001540608077980 */ /* 0x002f28000c101900 */
[----:B--2---:R-:W2:Y:S01]  /*33230*/  LD.E R15, desc[UR6][R8.64+0x160] ;  /* 0x00016006080f7980 */ /* 0x004ea2000c101900 */
[C---:B---3--:R-:W-:Y:S01]  /*33240*/  FMUL.FTZ R3, R14.reuse, R3 ;  /* 0x000000030e037220 */ /* 0x048fe20000410000 */
[C---:B----4-:R-:W-:Y:S01]  /*33250*/  FMUL.FTZ R7, R14.reuse, R7 ;  /* 0x000000070e077220 */ /* 0x050fe20000410000 */
[----:B--2---:R-:W-:-:S03]  /*33260*/  FMUL.FTZ R15, R14, R15 ;  /* 0x0000000f0e0f7220 */ /* 0x004fc60000410000 */
        /* <DEDUP_REMOVED lines=60> */
[----:B---3--:R-:W-:Y:S01]  /*33630*/  FMUL.FTZ R3, R14, R3 ;  /* 0x000000030e037220 */ /* 0x008fe20000410000 */
        /* <DEDUP_REMOVED lines=131> */
[C---:B---3--:R-:W-:Y:S01]  /*33e70*/  FMUL.FTZ R3, R20.reuse, R3 ;  /* 0x0000000314037220 */ /* 0x048fe20000410000 */
[C---:B----4-:R-:W-:Y:S01]  /*33e80*/  FMUL.FTZ R7, R20.reuse, R7 ;  /* 0x0000000714077220 */ /* 0x050fe20000410000 */
[----:B--2---:R-:W-:-:S03]  /*33e90*/  FMUL.FTZ R15, R20, R15 ;  /* 0x0000000f140f7220 */ /* 0x004fc60000410000 */
[----:B------:R0:W-:Y:S04]  /*33ea0*/  ST.E desc[UR4][R8.64+0x8c], R3 ;  /* 0x00008c0308007985 */ /* 0x0001e8000c101904 */
[----:B------:R1:W-:Y:S04]  /*33eb0*/  ST.E desc[UR4][R8.64+0x98], R7 ;  /* 0x0000980708007985 */ /* 0x0003e8000c101904 */
[----:B------:R2:W-:Y:S04]  /*33ec0*/  ST.E desc[UR4][R8.64+0x9c], R15 ;  /* 0x00009c0f08007985 */ /* 0x0005e8000c101904 */
[----:B0-----:R-:W3:Y:S02]  /*33ed0*/  LD.E R3, desc[UR6][R8.64+0xa8] ;  /* 0x0000a80608037980 */ /* 0x001ee4000c101900 */
[----:B---3--:R-:W-:-:S05]  /*33ee0*/  FMUL.FTZ R3, R20, R3 ;  /* 0x0000000314037220 */ /* 0x008fca0000410000 */
[----:B------:R0:W-:Y:S04]  /*33ef0*/  ST.E desc[UR4][R8.64+0xa8], R3 ;  /* 0x0000a80308007985 */ /* 0x0001e8000c101904 */
[----:B-1----:R-:W3:Y:S02]  /*33f00*/  LD.E R7, desc[UR6][R8.64+0xac] ;  /* 0x0000ac0608077980 */ /* 0x002ee4000c101900 */
[----:B---3--:R-:W-:-:S05]  /*33f10*/  FMUL.FTZ R7, R20, R7 ;  /* 0x0000000714077220 */ /* 0x008fca0000410000 */
[----:B------:R1:W-:Y:S04]  /*33f20*/  ST.E desc[UR4][R8.64+0xac], R7 ;  /* 0x0000ac0708007985 */ /* 0x0003e8000c101904 */
[----:B--2---:R-:W2:Y:S02]  /*33f30*/  LD.E R15, desc[UR6][R8.64+0xb8] ;  /* 0x0000b806080f7980 */ /* 0x004ea4000c101900 */
[----:B--2---:R-:W-:-:S05]  /*33f40*/  FMUL.FTZ R15, R20, R15 ;  /* 0x0000000f140f7220 */ /* 0x004fca0000410000 */
        /* <DEDUP_REMOVED lines=114> */
[----:B------:R-:W-:Y:S04]  /*34670*/  ST.E desc[UR4][R8.64+0x1e8], R7 ;  /* 0x0001e80708007985 */ /* 0x000fe8000c101904 */
[----:B--2---:R-:W2:Y:S02]  /*34680*/  LD.E R15, desc[UR6][R8.64+0x1ec] ;  /* 0x0001ec06080f7980 */ /* 0x004ea4000c101900 */
[----:B--2---:R-:W-:-:S05]  /*34690*/  FMUL.FTZ R15, R20, R15 ;  /* 0x0000000f140f7220 */ /* 0x004fca0000410000 */
[----:B------:R1:W-:Y:S04]  /*346a0*/  ST.E desc[UR4][R8.64+0x1ec], R15 ;  /* 0x0001ec0f08007985 */ /* 0x0003e8000c101904 */
[----:B0-----:R-:W2:Y:S02]  /*346b0*/  LD.E R3, desc[UR6][R8.64+0x1f8] ;  /* 0x0001f80608037980 */ /* 0x001ea4000c101900 */
[----:B--2---:R-:W-:-:S05]  /*346c0*/  FMUL.FTZ R47, R20, R3 ;  /* 0x00000003142f7220 */ /* 0x004fca0000410000 */
[----:B------:R-:W-:Y:S04]  /*346d0*/  ST.E desc[UR4][R8.64+0x1f8], R47 ;  /* 0x0001f82f08007985 */ /* 0x000fe8000c101904 */
[----:B------:R-:W2:Y:S02]  /*346e0*/  LD.E R3, desc[UR6][R8.64+0x1fc] ;  /* 0x0001fc0608037980 */ /* 0x000ea4000c101900 */
[----:B--2---:R-:W-:-:S05]  /*346f0*/  FMUL.FTZ R49, R20, R3 ;  /* 0x0000000314317220 */ /* 0x004fca0000410000 */
[----:B------:R0:W-:Y:S04]  /*34700*/  ST.E desc[UR4][R8.64+0x1fc], R49 ;  /* 0x0001fc3108007985 */ /* 0x0001e8000c101904 */
[----:B------:R-:W2:Y:S01]  /*34710*/  LDL.64 R2, [R0+0x80] ;  /* 0x0000800000027983 */ /* 0x000ea20000100a00 */
[----:B------:R-:W-:-:S03]  /*34720*/  LEA.HI R20, R13, 0x8, RZ, 0x19 ;  /* 0x000000080d147811 */ /* 0x000fc600078fc8ff */
[----:B-1----:R-:W3:Y:S02]  /*34730*/  LDL.64 R14, [R0] ;  /* 0x00000000000e7983 */ /* 0x002ee40000100a00 */
[----:B------:R1:W-:Y:S06]  /*34740*/  BAR.SYNC.DEFER_BLOCKING R20, 0x100 ;  /* 0x000400140000751d */ /* 0x0003ec0000010000 */
[----:B------:R-:W4:Y:S04]  /*34750*/  LDL.64 R6, [R0+0x98] ;  /* 0x0000980000067983 */ /* 0x000f280000100a00 */
[----:B0-----:R-:W5:Y:S04]  /*34760*/  LDL.64 R8, [R0+0x88] ;  /* 0x0000880000087983 */ /* 0x001f680000100a00 */
[----:B--2---:R-:W2:Y:S04]  /*34770*/  LD.E R47, desc[UR4][R2.64] ;  /* 0x00000004022f7980 */ /* 0x004ea8000c101900 */
[----:B---3--:R-:W3:Y:S04]  /*34780*/  LD.E R15, desc[UR6][R14.64] ;  /* 0x000000060e0f7980 */ /* 0x008ee8000c101900 */
[----:B----4-:R-:W3:Y:S04]  /*34790*/  LD.E.64 R6, desc[UR4][R6.64] ;  /* 0x0000000406067980 */ /* 0x010ee8000c101b00 */
[----:B--2---:R0:W-:Y:S04]  /*347a0*/  ST.E desc[UR8][R2.64], R47 ;  /* 0x0000002f02007985 */ /* 0x0041e8000c101908 */
[----:B------:R-:W2:Y:S04]  /*347b0*/  LD.E R49, desc[UR10][R2.64+0x4] ;  /* 0x0000040a02317980 */ /* 0x000ea8000c101900 */
[----:B--2---:R2:W-:Y:S04]  /*347c0*/  ST.E desc[UR4][R2.64+0x4], R49 ;  /* 0x0000043102007985 */ /* 0x0045e8000c101904 */
[----:B------:R-:W4:Y:S04]  /*347d0*/  LD.E R51, desc[UR6][R2.64+0x8] ;  /* 0x0000080602337980 */ /* 0x000f28000c101900 */
[----:B----4-:R4:W-:Y:S04]  /*347e0*/  ST.E desc[UR4][R2.64+0x8], R51 ;  /* 0x0000083302007985 */ /* 0x0109e8000c101904 */
[----:B------:R-:W5:Y:S04]  /*347f0*/  LD.E R53, desc[UR6][R2.64+0xc] ;  /* 0x00000c0602357980 */ /* 0x000f68000c101900 */
[----:B-----5:R5:W-:Y:S04]  /*34800*/  ST.E desc[UR4][R2.64+0xc], R53 ;  /* 0x00000c3502007985 */ /* 0x020be8000c101904 */
[----:B0-----:R-:W3:Y:S04]  /*34810*/  LD.E R47, desc[UR6][R2.64+0x10] ;  /* 0x00001006022f7980 */ /* 0x001ee8000c101900 */
[----:B---3--:R0:W-:Y:S04]  /*34820*/  ST.E desc[UR4][R2.64+0x10], R47 ;  /* 0x0000102f02007985 */ /* 0x0081e8000c101904 */
[----:B--2---:R-:W2:Y:S04]  /*34830*/  LD.E R49, desc[UR6][R2.64+0x14] ;  /* 0x0000140602317980 */ /* 0x004ea8000c101900 */
[----:B--2---:R2:W-:Y:S04]  /*34840*/  ST.E desc[UR4][R2.64+0x14], R49 ;  /* 0x0000143102007985 */ /* 0x0045e8000c101904 */
[----:B----4-:R-:W3:Y:S04]  /*34850*/  LD.E R51, desc[UR6][R2.64+0x18] ;  /* 0x0000180602337980 */ /* 0x010ee8000c101900 */
[----:B---3--:R3:W-:Y:S04]  /*34860*/  ST.E desc[UR4][R2.64+0x18], R51 ;  /* 0x0000183302007985 */ /* 0x0087e8000c101904 */
[----:B-----5:R-:W4:Y:S04]  /*34870*/  LD.E R53, desc[UR6][R2.64+0x1c] ;  /* 0x00001c0602357980 */ /* 0x020f28000c101900 */
[----:B----4-:R4:W-:Y:S04]  /*34880*/  ST.E desc[UR4][R2.64+0x1c], R53 ;  /* 0x00001c3502007985 */ /* 0x0109e8000c101904 */
[----:B0-----:R-:W5:Y:S04]  /*34890*/  LD.E R47, desc[UR6][R2.64+0x20] ;  /* 0x00002006022f7980 */ /* 0x001f68000c101900 */
[----:B-----5:R0:W-:Y:S04]  /*348a0*/  ST.E desc[UR4][R2.64+0x20], R47 ;  /* 0x0000202f02007985 */ /* 0x0201e8000c101904 */
[----:B--2---:R-:W2:Y:S04]  /*348b0*/  LD.E R49, desc[UR6][R2.64+0x24] ;  /* 0x0000240602317980 */ /* 0x004ea8000c101900 */
[----:B--2---:R2:W-:Y:S04]  /*348c0*/  ST.E desc[UR4][R2.64+0x24], R49 ;  /* 0x0000243102007985 */ /* 0x0045e8000c101904 */
[----:B---3--:R-:W3:Y:S04]  /*348d0*/  LD.E R51, desc[UR6][R2.64+0x28] ;  /* 0x0000280602337980 */ /* 0x008ee8000c101900 */
[----:B---3--:R3:W-:Y:S04]  /*348e0*/  ST.E desc[UR4][R2.64+0x28], R51 ;  /* 0x0000283302007985 */ /* 0x0087e8000c101904 */
[----:B----4-:R-:W4:Y:S04]  /*348f0*/  LD.E R53, desc[UR6][R2.64+0x2c] ;  /* 0x00002c0602357980 */ /* 0x010f28000c101900 */
        /* <DEDUP_REMOVED lines=231> */
[----:B----4-:R-:W4:Y:S01]  /*35770*/  LD.E R53, desc[UR6][R2.64+0x1fc] ;  /* 0x0001fc0602357980 */ /* 0x010f22000c101900 */
        /* <DEDUP_REMOVED lines=32> */
[----:B------:R-:W-:Y:S02]  /*35980*/  F2FP.BF16.F32.PACK_AB R172, R25, R172 ;  /* 0x000000ac19ac723e */ /* 0x000fe400000010ff */
        /* <DEDUP_REMOVED lines=21> */
[----:B------:R-:W-:Y:S01]  /*35ae0*/  F2FP.BF16.F32.PACK_AB R171, R46, R171 ;  /* 0x000000ab2eab723e */ /* 0x000fe200000010ff */
[----:B----4-:R4:W-:Y:S04]  /*35af0*/  ST.E desc[UR4][R2.64+0x1fc], R53 ;  /* 0x0001fc3502007985 */ /* 0x0109e8000c101904 */
        /* <DEDUP_REMOVED lines=24> */
[----:B0-----:R-:W5:Y:S04]  /*35c80*/  LD.E R47, desc[UR26][R2.64+0x5c] ;  /* 0x00005c1a022f7980 */ /* 0x001f68000c101900 */
[----:B------:R-:W5:Y:S04]  /*35c90*/  LD.E R48, desc[UR28][R2.64+0x60] ;  /* 0x0000601c02307980 */ /* 0x000f68000c101900 */
[----:B--2---:R-:W2:Y:S04]  /*35ca0*/  LD.E R49, desc[UR30][R2.64+0x64] ;  /* 0x0000641e02317980 */ /* 0x004ea8000c101900 */
[----:B------:R-:W2:Y:S04]  /*35cb0*/  LD.E R50, desc[UR32][R2.64+0x68] ;  /* 0x0000682002327980 */ /* 0x000ea8000c101900 */
[----:B---3--:R-:W2:Y:S04]  /*35cc0*/  LD.E R51, desc[UR34][R2.64+0x6c] ;  /* 0x00006c2202337980 */ /* 0x008ea8000c101900 */
[----:B------:R-:W2:Y:S04]  /*35cd0*/  LD.E R52, desc[UR46][R2.64+0x70] ;  /* 0x0000702e02347980 */ /* 0x000ea8000c101900 */
[----:B----4-:R-:W2:Y:S04]  /*35ce0*/  LD.E R53, desc[UR48][R2.64+0x74] ;  /* 0x0000743002357980 */ /* 0x010ea8000c101900 */
        /* <DEDUP_REMOVED lines=99> */
[----:B-----5:R-:W-:-:S02]  /*36320*/  ISETP.NE.U32.AND P1, PT, R14, RZ, PT ;  /* 0x000000ff0e00720c */ /* 0x020fc40003f25070 */
[----:B------:R-:W-:Y:S02]  /*36330*/  R2UR UR7, R7 ;  /* 0x00000000070772ca */ /* 0x000fe400000e0000 */
[----:B------:R-:W-:Y:S02]  /*36340*/  R2UR UR6, R6 ;  /* 0x00000000060672ca */ /* 0x000fe400000e0000 */
[----:B------:R-:W-:-:S07]  /*36350*/  F2FP.BF16.F32.PACK_AB R174, R21, R174 ;  /* 0x000000ae15ae723e */ /* 0x000fce00000010ff */
[----:B------:R-:W-:Y:S01]  /*36360*/  VOTEU.ANY UP0, P1 ;  /* 0x00000000003f7886 */ /* 0x000fe20000800100 */
        /* <DEDUP_REMOVED lines=23> */
[----:B------:R-:W-:Y:S01]  /*364e0*/  R2UR UR29, R5 ;  /* 0x00000000051d72ca */ /* 0x000fe200000e0000 */
[----:B--2---:R-:W-:-:S06]  /*364f0*/  WARPGROUP.ARRIVE ;  /* 0x00000000000079c5 */ /* 0x004fcc0000000000 */
        /* <DEDUP_REMOVED lines=25> */
[----:B------:R-:W-:-:S02]  /*36690*/  WARPGROUP.DEPBAR.LE gsb0, 0x0 ;  /* 0x00008000000079c5 */ /* 0x000fc40000010000 */
[----:B------:R0:W-:Y:S01]  /*366a0*/  ST.E desc[UR4][R2.64], R24 ;  /* 0x0000001802007985 */ /* 0x0001e2000c101904 */
[C---:B------:R-:W-:Y:S02]  /*366b0*/  R2UR UR4, R4.reuse ;  /* 0x00000000040472ca */ /* 0x040fe400000e0000 */
[C---:B------:R-:W-:Y:S01]  /*366c0*/  R2UR UR5, R5.reuse ;  /* 0x00000000050572ca */ /* 0x040fe200000e0000 */
[----:B------:R2:W-:Y:S01]  /*366d0*/  ST.E desc[UR6][R2.64+0x4], R25 ;  /* 0x0000041902007985 */ /* 0x0005e2000c101906 */
[----:B------:R-:W-:Y:S02]  /*366e0*/  R2UR UR6, R4 ;  /* 0x00000000040672ca */ /* 0x000fe400000e0000 */
[----:B------:R-:W-:-:S09]  /*366f0*/  R2UR UR7, R5 ;  /* 0x00000000050772ca */ /* 0x000fd200000e0000 */
[----:B------:R3:W-:Y:S01]  /*36700*/  ST.E desc[UR4][R2.64+0x8], R26 ;  /* 0x0000081a02007985 */ /* 0x0007e2000c101904 */
[C---:B------:R-:W-:Y:S02]  /*36710*/  R2UR UR4, R4.reuse ;  /* 0x00000000040472ca */ /* 0x040fe400000e0000 */
        /* <DEDUP_REMOVED lines=349> */
[----:B------:R-:W-:-:S02]  /*37cf0*/  R2UR UR26, R4 ;  /* 0x00000000041a72ca */ /* 0x000fc400000e0000 */
[C---:B------:R-:W-:Y:S01]  /*37d00*/  R2UR UR27, R5.reuse ;  /* 0x00000000051b72ca */ /* 0x040fe200000e0000 */
[----:B------:R1:W-:Y:S01]  /*37d10*/  ST.E desc[UR28][R2.64+0x1fc], R151 ;  /* 0x0001fc9702007985 */ /* 0x0003e2000c10191c */
[C---:B------:R-:W-:Y:S02]  /*37d20*/  R2UR UR28, R4.reuse ;  /* 0x00000000041c72ca */ /* 0x040fe400000e0000 */
[C---:B------:R-:W-:Y:S02]  /*37d30*/  R2UR UR29, R5.reuse ;  /* 0x00000000051d72ca */ /* 0x040fe400000e0000 */
[C---:B------:R-:W-:Y:S02]  /*37d40*/  R2UR UR4, R4.reuse ;  /* 0x00000000040472ca */ /* 0x040fe400000e0000 */
[----:B------:R-:W-:Y:S02]  /*37d50*/  R2UR UR5, R5 ;  /* 0x00000000050572ca */ /* 0x000fe400000e0000 */
[----:B------:R-:W-:-:S03]  /*37d60*/  R2UR UR6, R4 ;  /* 0x00000000040672ca */ /* 0x000fc600000e0000 */
[----:B------:R-:W-:Y:S01]  /*37d70*/  ST.E desc[UR26][R8.64], R12 ;  /* 0x0000000c08007985 */ /* 0x000fe2000c10191a */
[C---:B------:R-:W-:Y:S02]  /*37d80*/  R2UR UR7, R5.reuse ;  /* 0x00000000050772ca */ /* 0x040fe400000e0000 */
[C---:B------:R-:W-:Y:S01]  /*37d90*/  R2UR UR8, R4.reuse ;  /* 0x00000000040872ca */ /* 0x040fe200000e0000 */
[----:B0-----:R-:W5:Y:S01]  /*37da0*/  LD.E R24, desc[UR28][R2.64] ;  /* 0x0000001c02187980 */ /* 0x001f62000c101900 */
[C---:B------:R-:W-:Y:S02]  /*37db0*/  R2UR UR9, R5.reuse ;  /* 0x00000000050972ca */ /* 0x040fe400000e0000 */
[C---:B------:R-:W-:Y:S01]  /*37dc0*/  R2UR UR10, R4.reuse ;  /* 0x00000000040a72ca */ /* 0x040fe200000e0000 */
[----:B--2---:R-:W2:Y:S01]  /*37dd0*/  LD.E R25, desc[UR30][R2.64+0x4] ;  /* 0x0000041e02197980 */ /* 0x004ea2000c101900 */
[C---:B------:R-:W-:Y:S02]  /*37de0*/  R2UR UR11, R5.reuse ;  /* 0x00000000050b72ca */ /* 0x040fe400000e0000 */
[----:B------:R-:W-:Y:S01]  /*37df0*/  R2UR UR12, R4 ;  /* 0x00000000040c72ca */ /* 0x000fe200000e0000 */
[----:B---3--:R-:W2:Y:S01]  /*37e00*/  LD.E R26, desc[UR32][R2.64+0x8] ;  /* 0x00000820021a7980 */ /* 0x008ea2000c101900 */
[----:B------:R-:W-:-:S02]  /*37e10*/  R2UR UR13, R5 ;  /* 0x00000000050d72ca */ /* 0x000fc400000e0000 */
[C---:B------:R-:W-:Y:S01]  /*37e20*/  R2UR UR14, R4.reuse ;  /* 0x00000000040e72ca */ /* 0x040fe200000e0000 */
[----:B----4-:R-:W2:Y:S01]  /*37e30*/  LD.E R27, desc[UR34][R2.64+0xc] ;  /* 0x00000c22021b7980 */ /* 0x010ea2000c101900 */
[C---:B------:R-:W-:Y:S02]  /*37e40*/  R2UR UR15, R5.reuse ;  /* 0x00000000050f72ca */ /* 0x040fe400000e0000 */
[C---:B------:R-:W-:Y:S01]  /*37e50*/  R2UR UR16, R4.reuse ;  /* 0x00000000041072ca */ /* 0x040fe200000e0000 */
[----:B-----5:R-:W2:Y:S01]  /*37e60*/  LD.E R28, desc[UR46][R2.64+0x10] ;  /* 0x0000102e021c7980 */ /* 0x020ea2000c101900 */
[C---:B------:R-:W-:Y:S02]  /*37e70*/  R2UR UR17, R5.reuse ;  /* 0x00000000051172ca */ /* 0x040fe400000e0000 */
[----:B------:R-:W-:Y:S01]  /*37e80*/  R2UR UR18, R4 ;  /* 0x00000000041272ca */ /* 0x000fe200000e0000 */
[----:B-1----:R-:W2:Y:S01]  /*37e90*/  LD.E R29, desc[UR48][R2.64+0x14] ;  /* 0x00001430021d7980 */ /* 0x002ea2000c101900 */
        /* <DEDUP_REMOVED lines=3077> */
[----:B------:R5:W-:Y:S04]  /*43ef0*/  ST.E desc[UR24][R2.64+0x1dc], R143 ;  /* 0x0001dc8f02007985 */ /* 0x000be8000c101918 */
[----:B------:R5:W-:Y:S01]  /*43f00*/  ST.E desc[UR26][R2.64+0x1e0], R144 ;  /* 0x0001e09002007985 */ /* 0x000be2000c10191a */
[C---:B------:R-:W-:Y:S02]  /*43f10*/  R2UR UR26, R4.reuse ;  /* 0x00000000041a72ca */ /* 0x040fe400000e0000 */
[----:B------:R-:W-:Y:S01]  /*43f20*/  R2UR UR27, R5 ;  /* 0x00000000051b72ca */ /* 0x000fe200000e0000 */
[----:B------:R5:W-:Y:S01]  /*43f30*/  ST.E desc[UR28][R2.64+0x1e4], R145 ;  /* 0x0001e49102007985 */ /* 0x000be2000c10191c */
[----:B------:R-:W-:-:S02]  /*43f40*/  R2UR UR28, R4 ;  /* 0x00000000041c72ca */ /* 0x000fc400000e0000 */
[----:B------:R-:W-:Y:S01]  /*43f50*/  R2UR UR29, R5 ;  /* 0x00000000051d72ca */ /* 0x000fe200000e0000 */
[----:B------:R-:W-:Y:S04]  /*43f60*/  ST.E desc[UR6][R2.64+0x1ec], R147 ;  /* 0x0001ec9302007985 */ /* 0x000fe8000c101906 */
[----:B------:R-:W-:Y:S04]  /*43f70*/  ST.E desc[UR8][R2.64+0x1f0], R148 ;  /* 0x0001f09402007985 */ /* 0x000fe8000c101908 */
[----:B------:R-:W-:Y:S04]  /*43f80*/  ST.E desc[UR10][R2.64+0x1f4], R149 ;  /* 0x0001f49502007985 */ /* 0x000fe8000c10190a */
[----:B------:R-:W-:Y:S04]  /*43f90*/  ST.E desc[UR12][R2.64+0x1f8], R150 ;  /* 0x0001f89602007985 */ /* 0x000fe8000c10190c */
[----:B------:R-:W-:Y:S01]  /*43fa0*/  ST.E desc[UR14][R2.64+0x1fc], R151 ;  /* 0x0001fc9702007985 */ /* 0x000fe2000c10190e */
        /* <DEDUP_REMOVED lines=363> */
[----:B------:R-:W-:-:S04]  /*45660*/  R2UR UR7, R7 ;  /* 0x00000000070772ca */ /* 0x000fc800000e0000 */
[----:B------:R-:W-:Y:S02]  /*45670*/  R2UR UR6, R6 ;  /* 0x00000000060672ca */ /* 0x000fe400000e0000 */
        /* <DEDUP_REMOVED lines=1172> */
.L_x_3587:
[----:B-1----:R-:W-:Y:S02]  /*49fc0*/  IMAD.MOV.U32 R2, RZ, RZ, R215 ;  /* 0x000000ffff027224 */ /* 0x002fe400078e00d7 */
[----:B------:R-:W-:-:S04]  /*49fd0*/  IMAD.MOV.U32 R3, RZ, RZ, 0x0 ;  /* 0x00000000ff037424 */ /* 0x000fc800078e00ff */
[----:B0-----:R-:W-:Y:S05]  /*49fe0*/  RET.REL.NODEC R2 `(_ZN7cutlass13device_kernelIN5flash11enable_sm90INS1_16FlashAttnFwdSm90INS1_25CollectiveMainloopFwdSm90ILi2EN4cute5tupleIJNS5_1CILi1EEES8_S8_EEENS6_IJNS7_ILi128EEENS7_ILi96EEENS7_ILi64EEEEEELi256ENS_10bfloat16_tEfNS_4arch4Sm90ELb0ELb1ELb0ELb1ELb0ELb0ELb1ELb1ELb0ELb1ELb1ELb0EEENS1_21CollectiveEpilogueFwdINS6_IJSA_NS7_ILi256EEESB_EEES9_SE_SG_Li256ELb1ELb1ELb1ELb0EEENS1_36VarlenDynamicPersistentTileSchedulerILi128ELi96ELi256ELi128ELb1ELb1ELb1ELb1ELb0ELb1EEEEEEEEEvNT_6ParamsE) ;  /* 0xfffffb6002047950 */ /* 0x001fea0003c3ffff */
.L_x_3565:
[----:B0-----:R0:W1:Y:S02]  /*49ff0*/  SYNCS.PHASECHK.TRANS64.TRYWAIT P1, [R14+URZ], R15 ;  /* 0x0000000f0e0075a7 */ /* 0x001064000802017f */
[----:B-1----:R-:W-:Y:S05]  /*4a000*/  @!P1 NANOSLEEP.SYNCS 0x989680 ;  /* 0x009896800000995d */ /* 0x002fea0003900000 */
[----:B------:R-:W1:Y:S02]  /*4a010*/  @!P1 SYNCS.PHASECHK.TRANS64 P1, [R14+URZ], R15 ;  /* 0x0000000f0e0095a7 */ /* 0x000e64000802007f */
[----:B-1----:R-:W-:Y:S05]  /*4a020*/  @!P1 BRA `(.L_x_3565) ;  /* 0xfffffffc00f09947 */ /* 0x002fea000383ffff */
[----:B------:R-:W-:Y:S05]  /*4a030*/  BRA `(.L_x_3564) ;  /* 0xfffffe4c00a47947 */ /* 0x000fea000383ffff */
.L_x_3572:
[----:B0-----:R0:W1:Y:S02]  /*4a040*/  SYNCS.PHASECHK.TRANS64.TRYWAIT P1, [R20+URZ], R21 ;  /* 0x00000015140075a7 */ /* 0x001064000802017f */
[----:B-1----:R-:W-:Y:S05]  /*4a050*/  @!P1 NANOSLEEP.SYNCS 0x989680 ;  /* 0x009896800000995d */ /* 0x002fea0003900000 */
[----:B------:R-:W1:Y:S02]  /*4a060*/  @!P1 SYNCS.PHASECHK.TRANS64 P1, [R20+URZ], R21 ;  /* 0x00000015140095a7 */ /* 0x000e64000802007f */
[----:B-1----:R-:W-:Y:S05]  /*4a070*/  @!P1 BRA `(.L_x_3572) ;  /* 0xfffffffc00f09947 */ /* 0x002fea000383ffff */
[----:B------:R-:W-:Y:S05]  /*4a080*/  BRA `(.L_x_3571) ;  /* 0xfffffe5400787947 */ /* 0x000fea000383ffff */
.L_x_3588:
        /* <DEDUP_REMOVED lines=15> */
.L_x_6139:


//--------------------- .text._ZN7cutlass13device_kernelIN5flash11enable_sm90INS1_16FlashAttnFwdSm90INS1_25CollectiveMainloopFwdSm90ILi2EN4cute5tupleIJNS5_1CILi1EEES8_S8_EEENS6_IJNS7_ILi128EEENS7_ILi96EEENS7_ILi64EEEEEELi256ENS_10bfloat16_tEfNS_4arch4Sm90ELb0ELb1ELb0ELb1ELb0ELb1ELb1ELb1ELb0ELb1ELb1ELb0EEENS1_21CollectiveEpilogueFwdINS6_IJSA_NS7_ILi256EEESB_EEES9_SE_SG_Li256ELb1ELb1ELb1ELb0EEENS1_36VarlenDynamicPersistentTileSchedulerILi128ELi96ELi256ELi128ELb1ELb1ELb1ELb1ELb0ELb1EEEEEEEEEvNT_6ParamsE --------------------------
	.section	.text._ZN7cutlass13device_kernelIN5flash11enable_sm90INS1_16FlashAttnFwdSm90INS1_25CollectiveMainloopFwdSm90ILi2EN4cute5tupleIJNS5_1CILi1EEES8_S8_EEENS6_IJNS7_ILi128EEENS7_ILi96EEENS7_ILi64EEEEEELi256ENS_10bfloat16_tEfNS_4arch4Sm90ELb0ELb1ELb0ELb1ELb0ELb1ELb1ELb1ELb0ELb1ELb1ELb0EEENS1_21CollectiveEpilogueFwdINS6_IJSA_NS7_ILi256EEESB_EEES9_SE_SG_Li256ELb1ELb1ELb1ELb0EEENS1_36VarlenDynamicPersistentTileSchedulerILi128ELi96ELi256ELi128ELb1ELb1ELb1ELb1ELb0ELb1EEEEEEEEEvNT_6ParamsE,"ax",@progbits
	.align	128
.text._ZN7cutlass13device_kernelIN5flash11enable_sm90INS1_16FlashAttnFwdSm90INS1_25CollectiveMainloopFwdSm90ILi2EN4cute5tupleIJNS5_1CILi1EEES8_S8_EEENS6_IJNS7_ILi128EEENS7_ILi96EEENS7_ILi64EEEEEELi256ENS_10bfloat16_tEfNS_4arch4Sm90ELb0ELb1ELb0ELb1ELb0ELb1ELb1ELb1ELb0ELb1ELb1ELb0EEENS1_21CollectiveEpilogueFwdINS6_IJSA_NS7_ILi256EEESB_EEES9_SE_SG_Li256ELb1ELb1ELb1ELb0EEENS1_36VarlenDynamicPersistentTileSchedulerILi128ELi96ELi256ELi128ELb1ELb1ELb1ELb1ELb0ELb1EEEEEEEEEvNT_6ParamsE:
        .type           _ZN7cutlass13device_kernelIN5flash11enable_sm90INS1_16FlashAttnFwdSm90INS1_25CollectiveMainloopFwdSm90ILi2EN4cute5tupleIJNS5_1CILi1EEES8_S8_EEENS6_IJNS7_ILi128EEENS7_ILi96EEENS7_ILi64EEEEEELi256ENS_10bfloat16_tEfNS_4arch4Sm90ELb0ELb1ELb0ELb1ELb0ELb1ELb1ELb1ELb0ELb1ELb1ELb0EEENS1_21CollectiveEpilogueFwdINS6_IJSA_NS7_ILi256EEESB_EEES9_SE_SG_Li256ELb1ELb1ELb1ELb0EEENS1_36VarlenDynamicPersistentTileSchedulerILi128ELi96ELi256ELi128ELb1ELb1ELb1ELb1ELb0ELb1EEEEEEEEEvNT_6ParamsE,@function
        .size           _ZN7cutlass13device_kernelIN5flash11enable_sm90INS1_16FlashAttnFwdSm90INS1_25CollectiveMainloopFwdSm90ILi2EN4cute5tupleIJNS5_1CILi1EEES8_S8_EEENS6_IJNS7_ILi128EEENS7_ILi96EEENS7_ILi64EEEEEELi256ENS_10bfloat16_tEfNS_4arch4Sm90ELb0ELb1ELb0ELb1ELb0ELb1ELb1ELb1ELb0ELb1ELb1ELb0EEENS1_21CollectiveEpilogueFwdINS6_IJSA_NS7_ILi256EEESB_EEES9_SE_SG_Li256ELb1ELb1ELb1ELb0EEENS1_36VarlenDynamicPersistentTileSchedulerILi128ELi96ELi256ELi128ELb1ELb1ELb1ELb1ELb0ELb1EEEEEEEEEvNT_6ParamsE,(.L_x_6141 - _ZN7cutlass13device_kernelIN5flash11enable_sm90INS1_16FlashAttnFwdSm90INS1_25CollectiveMainloopFwdSm90ILi2EN4cute5tupleIJNS5_1CILi1EEES8_S8_EEENS6_IJNS7_ILi128EEENS7_ILi96EEENS7_ILi64EEEEEELi256ENS_10bfloat16_tEfNS_4arch4Sm90ELb0ELb1ELb0ELb1ELb0ELb1ELb1ELb1ELb0ELb1ELb1ELb0EEENS1_21CollectiveEpilogueFwdINS6_IJSA_NS7_ILi256EEESB_EEES9_SE_SG_Li256ELb1ELb1ELb1ELb0EEENS1_36VarlenDynamicPersistentTileSchedulerILi128ELi96ELi256ELi128ELb1ELb1ELb1ELb1ELb0ELb1EEEEEEEEEvNT_6ParamsE)
        .other          _ZN7cutlass13device_kernelIN5flash11enable_sm90INS1_16FlashAttnFwdSm90INS1_25CollectiveMainloopFwdSm90ILi2EN4cute5tupleIJNS5_1CILi1EEES8_S8_EEENS6_IJNS7_ILi128EEENS7_ILi96EEENS7_ILi64EEEEEELi256ENS_10bfloat16_tEfNS_4arch4Sm90ELb0ELb1ELb0ELb1ELb0ELb1ELb1ELb1ELb0ELb1ELb1ELb0EEENS1_21CollectiveEpilogueFwdINS6_IJSA_NS7_ILi256EEESB_EEES9_SE_SG_Li256ELb1ELb1ELb1ELb0EEENS1_36VarlenDynamicPersistentTileSchedulerILi128ELi96ELi256ELi128ELb1ELb1ELb1ELb1ELb0ELb1EEEEEEEEEvNT_6ParamsE,@"STO_CUDA_ENTRY STV_DEFAULT"
_ZN7cutlass13device_kernelIN5flash11enable_sm90INS1_16FlashAttnFwdSm90INS1_25CollectiveMainloopFwdSm90ILi2EN4cute5tupleIJNS5_1CILi1EEES8_S8_EEENS6_IJNS7_ILi128EEENS7_ILi96EEENS7_ILi64EEEEEELi256ENS_10bfloat16_tEfNS_4arch4Sm90ELb0ELb1ELb0ELb1ELb0ELb1ELb1ELb1ELb0ELb1ELb1ELb0EEENS1_21CollectiveEpilogueFwdINS6_IJSA_NS7_ILi256EEESB_EEES9_SE_SG_Li256ELb1ELb1ELb1ELb0EEENS1_36VarlenDynamicPersistentTileSchedulerILi128ELi96ELi256ELi128ELb1ELb1ELb1ELb1ELb0ELb1EEEEEEEEEvNT_6ParamsE:
[----:B------:R-:W0:Y:S02]  /*0000*/  LDC R1, c[0x0][0x28] ;  /* 0x00000a00ff017b82 */ /* 0x000e240000000800 */
[----:B0-----:R-:W-:-:S05]  /*0010*/  VIADD R1, R1, 0xfffffae0 ;  /* 0xfffffae001017836 */ /* 0x001fca0000000000 */
[----:B------:R-:W-:Y:S01]  /*0020*/  R2UR UR4, R1 ;  /* 0x00000000010472ca */ /* 0x000fe200000e0000 */
[----:B------:R-:W0:Y:S01]  /*0030*/  S2R R3, SR_TID.X ;  /* 0x0000000000037919 */ /* 0x000e220000002100 */
[----:B------:R-:W-:Y:S01]  /*0040*/  ELECT P0, URZ, PT ;  /* 0x00000000003f782f */ /* 0x000fe20003800000 */
[----:B------:R-:W-:Y:S01]  /*0050*/  BSSY B0, `(.L_x_3589) ;  /* 0x0000018000007945 */ /* 0x000fe20003800000 */
[----:B------:R-:W-:Y:S01]  /*0060*/  ULDC UR37, c[0x0][0x20] ;  /* 0x0000080000257ab9 */ /* 0x000fe20000000800 */
[----:B------:R-:W-:-:S08]  /*0070*/  ULDC UR36, c[0x0][0x24] ;  /* 0x0000090000247ab9 */ /* 0x000fd00000000800 */
[----:B------:R-:W-:-:S04]  /*0080*/  UIADD3 UR37, UP0, UR4, UR37, URZ ;  /* 0x0000002504257290 */ /* 0x000fc8000ff1e03f */
[----:B------:R-:W-:Y:S01]  /*0090*/  UIADD3.X UR36, URZ, UR36, URZ, UP0, !UPT ;  /* 0x000000243f247290 */ /* 0x000fe200087fe43f */
        /* <DEDUP_REMOVED lines=19> */
.L_x_3590:
[----:B------:R-:W-:Y:S05]  /*01d0*/  BSYNC B0 ;  /* 0x0000000000007941 */ /* 0x000fea0003800000 */
.L_x_3589:
        /* <DEDUP_REMOVED lines=43> */
.L_x_3591:
        /* <DEDUP_REMOVED lines=22> */
.L_x_3592:
        /* <DEDUP_REMOVED lines=18> */
.L_x_3593:
        /* <DEDUP_REMOVED lines=22> */
.L_x_3594:
        /* <DEDUP_REMOVED lines=22> */
.L_x_3595:
[----:B------:R-:W-:Y:S01]  /*09d0*/  PLOP3.LUT P0, PT, PT, PT, UP0, 0x80, 0x0 ;  /* 0x000000000000781c */ /* 0x000fe20003f0f008 */
[----:B------:R-:W-:Y:S01]  /*09e0*/  UMOV UR38, 0x1 ;  /* 0x0000000100267882 */ /* 0x000fe20000000000 */
[----:B------:R-:W-:Y:S01]  /*09f0*/  NOP ;  /* 0x0000000000007918 */ /* 0x000fe20000000000 */
[----:B------:R-:W-:Y:S01]  /*0a00*/  USEL UR38, UR38, 0x2, !UP0 ;  /* 0x0000000226267887 */ /* 0x000fe2000c000000 */
[----:B------:R-:W-:Y:S01]  /*0a10*/  BSSY B9, `(.L_x_3596) ;  /* 0x00039b0000097945 */ /* 0x000fe20003800000 */
[----:B------:R-:W-:Y:S01]  /*0a20*/  ULDC.64 UR42, c[0x0][0x208] ;  /* 0x00008200002a7ab9 */ /* 0x000fe20000000a00 */
[----:B------:R-:W-:Y:S02]  /*0a30*/  IMAD.U32 R18, RZ, RZ, UR37 ;  /* 0x00000025ff127e24 */ /* 0x000fe4000f8e00ff */
[----:B------:R-:W-:Y:S01]  /*0a40*/  IMAD.U32 R19, RZ, RZ, UR36 ;  /* 0x00000024ff137e24 */ /* 0x000fe2000f8e00ff */
[----:B0123--:R-:W-:Y:S06]  /*0a50*/  BAR.SYNC.DEFER_BLOCKING 0x0 ;  /* 0x0000000000007b1d */ /* 0x00ffec0000010000 */
[----:B------:R-:W-:Y:S05]  /*0a60*/  @!P0 BRA `(.L_x_3597) ;  /* 0x000002fc00e48947 */ /* 0x000fea0003800000 */
.L_x_3598:
[----:B------:R-:W-:-:S08]  /*0a70*/  NOP ;  /* 0x0000000000007918 */ /* 0x000fd00000000000 */
[----:B------:R-:W0:Y:S02]  /*0a80*/  USETMAXREG.TRY_ALLOC.CTAPOOL UP0, 0xf0 ;  /* 0x000000f0000079c8 */ /* 0x000e240008000600 */
[----:B0-----:R-:W-:-:S13]  /*0a90*/  PLOP3.LUT P0, PT, PT, PT, UP0, 0x80, 0x0 ;  /* 0x000000000000781c */ /* 0x001fda0003f0f008 */
[----:B------:R-:W-:Y:S05]  /*0aa0*/  @!P0 BRA `(.L_x_3598) ;  /* 0xfffffffc00f08947 */ /* 0x000fea000383ffff */
[----:B------:R-:W2:Y:S01]  /*0ab0*/  LDL.LU R0, [R1+0x48c] ;  /* 0x00048c0001007983 */ /* 0x000ea20000300800 */
[----:B------:R-:W0:Y:S01]  /*0ac0*/  S2R R2, SR_TID.X ;  /* 0x0000000000027919 */ /* 0x000e220000002100 */
[----:B------:R-:W1:Y:S01]  /*0ad0*/  S2UR UR5, SR_CgaCtaId ;  /* 0x00000000000579c3 */ /* 0x000e620000008800 */
[----:B------:R-:W-:Y:S01]  /*0ae0*/  UMOV UR4, 0x400 ;  /* 0x0000040000047882 */ /* 0x000fe20000000000 */
[----:B0-----:R-:W-:-:S04]  /*0af0*/  SHF.R.U32.HI R2, RZ, 0x7, R2 ;  /* 0x00000007ff027819 */ /* 0x001fc80000011602 */
[----:B------:R-:W-:Y:S01]  /*0b00*/  ISETP.NE.AND P0, PT, R2, 0x1, PT ;  /* 0x000000010200780c */ /* 0x000fe20003f05270 */
[----:B-1----:R-:W-:-:S06]  /*0b10*/  ULEA UR4, UR5, UR4, 0x18 ;  /* 0x0000000405047291 */ /* 0x002fcc000f8ec03f */
[----:B------:R-:W-:Y:S01]  /*0b20*/  IMAD.U32 R2, RZ, RZ, UR4 ;  /* 0x00000004ff027e24 */ /* 0x000fe2000f8e00ff */
[----:B------:R-:W-:Y:S06]  /*0b30*/  BAR.ARV 0x8, 0x180 ;  /* 0x0206000000007b1d */ /* 0x000fec0000002000 */
[----:B------:R-:W-:Y:S01]  /*0b40*/  ULDC UR4, c[0x0][0xd3c] ;  /* 0x00034f0000047ab9 */ /* 0x000fe20000000800 */
[----:B------:R-:W-:Y:S04]  /*0b50*/  STL.64 [R1+0x210], RZ ;  /* 0x000210ff01007387 */ /* 0x000fe80000100a00 */
[----:B------:R-:W-:Y:S04]  /*0b60*/  STL [R1+0x218], RZ ;  /* 0x000218ff01007387 */ /* 0x000fe80000100800 */
[----:B------:R-:W-:Y:S01]  /*0b70*/  STL [R1+0x21c], RZ ;  /* 0x00021cff01007387 */ /* 0x000fe20000100800 */
[----:B------:R-:W-:-:S02]  /*0b80*/  UIADD3 UR39, UP0, UR37, 0x210, URZ ;  /* 0x0000021025277890 */ /* 0x000fc4000ff1e03f */
[----:B------:R-:W-:Y:S02]  /*0b90*/  UIADD3 UR46, UP1, UR37, 0x21c, URZ ;  /* 0x0000021c252e7890 */ /* 0x000fe4000ff3e03f */
[----:B------:R-:W-:Y:S02]  /*0ba0*/  UIADD3.X UR47, URZ, UR36, URZ, UP0, !UPT ;  /* 0x000000243f2f7290 */ /* 0x000fe400087fe43f */
[----:B------:R-:W-:Y:S01]  /*0bb0*/  UIADD3.X UR48, URZ, UR36, URZ, UP1, !UPT ;  /* 0x000000243f307290 */ /* 0x000fe20008ffe43f */
[----:B------:R-:W-:Y:S08]  /*0bc0*/  @!P0 BAR.ARV 0x9, 0x100 ;  /* 0x0244000000008b1d */ /* 0x000ff00000002000 */
[----:B------:R-:W-:Y:S06]  /*0bd0*/  BAR.SYNC.DEFER_BLOCKING 0x5, 0x180 ;  /* 0x0146000000007b1d */ /* 0x000fec0000010000 */
[----:B------:R-:W0:Y:S02]  /*0be0*/  LDS.128 R88, [R2+0x324d0] ;  /* 0x0324d00002587984 */ /* 0x000e240000000c00 */
[----:B------:R-:W-:Y:S06]  /*0bf0*/  BAR.ARV 0x4, 0x180 ;  /* 0x0106000000007b1d */ /* 0x000fec0000002000 */
[----:B--2---:R-:W-:-:S04]  /*0c00*/  LOP3.LUT R0, R0, 0xffefffff, RZ, 0xc0, !PT ;  /* 0xffefffff00007812 */ /* 0x004fc800078ec0ff */
[----:B------:R-:W-:-:S05]  /*0c10*/  @P0 LOP3.LUT R0, R0, 0x100000, RZ, 0xfc, !PT ;  /* 0x0010000000000812 */ /* 0x000fca00078efcff */
[----:B------:R4:W-:Y:S01]  /*0c20*/  STL [R1+0x48c], R0 ;  /* 0x00048c0001007387 */ /* 0x0009e20000100800 */
[----:B0-----:R-:W-:-:S13]  /*0c30*/  ISETP.GE.AND P0, PT, R91, UR4, PT ;  /* 0x000000045b007c0c */ /* 0x001fda000bf06270 */
[----:B----4-:R-:W-:Y:S05]  /*0c40*/  @P0 BRA `(.L_x_3599) ;  /* 0x0000039800300947 */ /* 0x010fea0003800000 */
[----:B------:R-:W0:Y:S01]  /*0c50*/  S2R R0, SR_TID.X ;  /* 0x0000000000007919 */ /* 0x000e220000002100 */
[----:B------:R-:W-:Y:S02]  /*0c60*/  IMAD.MOV.U32 R23, RZ, RZ, RZ ;  /* 0x000000ffff177224 */ /* 0x000fe400078e00ff */
[----:B------:R-:W-:Y:S02]  /*0c70*/  IMAD.MOV.U32 R158, RZ, RZ, RZ ;  /* 0x000000ffff9e7224 */ /* 0x000fe400078e00ff */
[----:B0-----:R-:W-:-:S05]  /*0c80*/  VIADD R12, R0, 0xffffff80 ;  /* 0xffffff80000c7836 */ /* 0x001fca0000000000 */
[----:B------:R-:W-:Y:S01]  /*0c90*/  SHF.R.S32.HI R0, RZ, 0x1f, R12 ;  /* 0x0000001fff007819 */ /* 0x000fe2000001140c */
[----:B------:R-:W-:Y:S03]  /*0ca0*/  STL [R1+0x47c], R12 ;  /* 0x00047c0c01007387 */ /* 0x000fe60000100800 */
[CC--:B------:R-:W-:Y:S02]  /*0cb0*/  LEA.HI R3, R0.reuse, R12.reuse, RZ, 0x7 ;  /* 0x0000000c00037211 */ /* 0x0c0fe400078f38ff */
[----:B------:R-:W-:Y:S02]  /*0cc0*/  LEA.HI R8, R0, R12, RZ, 0x4 ;  /* 0x0000000c00087211 */ /* 0x000fe400078f20ff */
[----:B------:R-:W-:Y:S02]  /*0cd0*/  LOP3.LUT R4, R3, 0xffffff80, RZ, 0xc0, !PT ;  /* 0xffffff8003047812 */ /* 0x000fe400078ec0ff */
[----:B------:R-:W-:-:S02]  /*0ce0*/  SHF.R.S32.HI R13, RZ, 0x7, R3 ;  /* 0x00000007ff0d7819 */ /* 0x000fc40000011403 */
[----:B------:R-:W-:Y:S01]  /*0cf0*/  SHF.R.S32.HI R11, RZ, 0x4, R8 ;  /* 0x00000004ff0b7819 */ /* 0x000fe20000011408 */
[----:B------:R-:W-:Y:S01]  /*0d00*/  IMAD.IADD R10, R12, 0x1, -R4 ;  /* 0x000000010c0a7824 */ /* 0x000fe200078e0a04 */
[----:B------:R-:W-:Y:S01]  /*0d10*/  LEA.HI R3, R3, R13, RZ, 0x1 ;  /* 0x0000000d03037211 */ /* 0x000fe200078f08ff */
[----:B------:R-:W-:Y:S01]  /*0d20*/  STL [R1+0x514], R13 ;  /* 0x0005140d01007387 */ /* 0x000fe20000100800 */
[----:B------:R-:W-:Y:S02]  /*0d30*/  LEA.HI R180, R0, R12, RZ, 0x5 ;  /* 0x0000000c00b47211 */ /* 0x000fe400078f28ff */
[----:B------:R-:W-:Y:S01]  /*0d40*/  SHF.R.S32.HI R4, RZ, 0x1f, R10 ;  /* 0x0000001fff047819 */ /* 0x000fe2000001140a */
[----:B------:R-:W-:Y:S01]  /*0d50*/  STL [R1+0x510], R10 ;  /* 0x0005100a01007387 */ /* 0x000fe20000100800 */
[----:B------:R-:W-:Y:S02]  /*0d60*/  LOP3.LUT R3, R3, 0x3fffffe, RZ, 0xc0, !PT ;  /* 0x03fffffe03037812 */ /* 0x000fe400078ec0ff */
[----:B------:R-:W-:-:S02]  /*0d70*/  LEA.HI R5, R4, R10, RZ, 0x2 ;  /* 0x0000000a04057211 */ /* 0x000fc400078f10ff */
[----:B------:R-:W-:Y:S01]  /*0d80*/  LEA.HI R4, R4, R10, RZ, 0x5 ;  /* 0x0000000a04047211 */ /* 0x000fe200078f28ff */
[----:B------:R-:W-:Y:S01]  /*0d90*/  IMAD.IADD R3, R13, 0x1, -R3 ;  /* 0x000000010d037824 */ /* 0x000fe200078e0a03 */
[--C-:B------:R-:W-:Y:S02]  /*0da0*/  SHF.R.S32.HI R6, RZ, 0x2, R5.reuse ;  /* 0x00000002ff067819 */ /* 0x100fe40000011405 */
[----:B------:R-:W-:Y:S02]  /*0db0*/  SHF.R.S32.HI R7, RZ, 0x1f, R5 ;  /* 0x0000001fff077819 */ /* 0x000fe40000011405 */
[----:B------:R-:W-:Y:S02]  /*0dc0*/  SHF.R.S32.HI R4, RZ, 0x5, R4 ;  /* 0x00000005ff047819 */ /* 0x000fe40000011404 */
[----:B------:R-:W-:Y:S02]  /*0dd0*/  LEA.HI R7, R7, R6, RZ, 0x3 ;  /* 0x0000000607077211 */ /* 0x000fe400078f18ff */
[----:B------:R-:W-:-:S02]  /*0de0*/  SHF.R.S32.HI R180, RZ, 0x5, R180 ;  /* 0x00000005ffb47819 */ /* 0x000fc400000114b4 */
[----:B------:R-:W-:Y:S02]  /*0df0*/  LOP3.LUT R7, R7, 0xfffffff8, RZ, 0xc0, !PT ;  /* 0xfffffff807077812 */ /* 0x000fe400078ec0ff */
[----:B------:R-:W-:-:S03]  /*0e00*/  LOP3.LUT R5, R5, 0x7ffffffc, RZ, 0xc0, !PT ;  /* 0x7ffffffc05057812 */ /* 0x000fc600078ec0ff */
[----:B------:R-:W-:Y:S01]  /*0e10*/  IMAD.IADD R7, R6, 0x1, -R7 ;  /* 0x0000000106077824 */ /* 0x000fe200078e0a07 */
[----:B------:R-:W-:Y:S01]  /*0e20*/  LOP3.LUT R6, R8, 0x3fffff0, RZ, 0xc0, !PT ;  /* 0x03fffff008067812 */ /* 0x000fe200078ec0ff */
[----:B------:R-:W-:Y:S01]  /*0e30*/  IMAD.IADD R5, R10, 0x1, -R5 ;  /* 0x000000010a057824 */ /* 0x000fe200078e0a05 */
[----:B------:R-:W-:Y:S01]  /*0e40*/  LEA.HI R8, R8, R11, RZ, 0x1 ;  /* 0x0000000b08087211 */ /* 0x000fe200078f08ff */
[----:B------:R-:W-:Y:S02]  /*0e50*/  IMAD R4, R4, 0x10, R7 ;  /* 0x0000001004047824 */ /* 0x000fe400078e0207 */
[----:B------:R-:W-:Y:S01]  /*0e60*/  IMAD.IADD R9, R12, 0x1, -R6 ;  /* 0x000000010c097824 */ /* 0x000fe200078e0a06 */
[----:B------:R-:W-:Y:S01]  /*0e70*/  LOP3.LUT R8, R8, 0x1ffffffe, RZ, 0xc0, !PT ;  /* 0x1ffffffe08087812 */ /* 0x000fe200078ec0ff */
[----:B------:R-:W-:Y:S01]  /*0e80*/  IMAD R196, R3, 0x40, R4 ;  /* 0x0000004003c47824 */ /* 0x000fe200078e0204 */
[-C--:B------:R-:W-:Y:S01]  /*0e90*/  LEA.HI R3, R0, R12.reuse, RZ, 0x2 ;  /* 0x0000000c00037211 */ /* 0x080fe200078f10ff */
[----:B------:R-:W-:Y:S01]  /*0ea0*/  IMAD R9, R180, 0x10, R9 ;  /* 0x00000010b4097824 */ /* 0x000fe200078e0209 */
[----:B------:R-:W-:Y:S01]  /*0eb0*/  LEA.HI R4, R0, R12, RZ, 0x3 ;  /* 0x0000000c00047211 */ /* 0x000fe200078f18ff */
[----:B------:R-:W-:Y:S01]  /*0ec0*/  IMAD.IADD R8, R11, 0x1, -R8 ;  /* 0x000000010b087824 */ /* 0x000fe200078e0a08 */
[--C-:B------:R-:W-:Y:S01]  /*0ed0*/  SHF.R.S32.HI R22, RZ, 0x2, R3.reuse ;  /* 0x00000002ff167819 */ /* 0x100fe20000011403 */
[----:B------:R-:W-:Y:S01]  /*0ee0*/  IMAD.SHL.U32 R197, R5, 0x2, RZ ;  /* 0x0000000205c57824 */ /* 0x000fe200078e00ff */
[----:B------:R-:W-:Y:S01]  /*0ef0*/  LOP3.LUT R0, R3, 0xfffffffc, RZ, 0xc0, !PT ;  /* 0xfffffffc03007812 */ /* 0x000fe200078ec0ff */
[----:B------:R-:W-:Y:S01]  /*0f00*/  IMAD R8, R9, 0x8, R8 ;  /* 0x0000000809087824 */ /* 0x000fe200078e0208 */
[----:B------:R-:W-:Y:S01]  /*0f10*/  SHF.R.S32.HI R3, RZ, 0x1f, R3 ;  /* 0x0000001fff037819 */ /* 0x000fe20000011403 */
[----:B------:R-:W-:Y:S01]  /*0f20*/  VIADD R156, R22, 0x40 ;  /* 0x00000040169c7836 */ /* 0x000fe20000000000 */
[----:B------:R-:W-:Y:S01]  /*0f30*/  LOP3.LUT R6, R4, 0xfffffff8, RZ, 0xc0, !PT ;  /* 0xfffffff804067812 */ /* 0x000fe200078ec0ff */
[----:B------:R-:W-:Y:S01]  /*0f40*/  IMAD.IADD R9, R12, 0x1, -R0 ;  /* 0x000000010c097824 */ /* 0x000fe200078e0a00 */
[----:B------:R-:W-:Y:S01]  /*0f50*/  LEA.HI R3, R3, R22, RZ, 0x3 ;  /* 0x0000001603037211 */ /* 0x000fe200078f18ff */
[----:B------:R-:W-:Y:S01]  /*0f60*/  IMAD.SHL.U32 R190, R156, 0x40, RZ ;  /* 0x000000409cbe7824 */ /* 0x000fe200078e00ff */
[----:B------:R-:W-:Y:S01]  /*0f70*/  SHF.R.S32.HI R7, RZ, 0x1f, R156 ;  /* 0x0000001fff077819 */ /* 0x000fe2000001149c */
[----:B------:R-:W-:Y:S01]  /*0f80*/  IMAD.SHL.U32 R152, R9, 0x8, RZ ;  /* 0x0000000809987824 */ /* 0x000fe200078e00ff */
[----:B------:R-:W-:Y:S01]  /*0f90*/  LOP3.LUT R3, R3, 0xfffffff8, RZ, 0xc0, !PT ;  /* 0xfffffff803037812 */ /* 0x000fe200078ec0ff */
[----:B------:R-:W-:Y:S01]  /*0fa0*/  VIADD R5, R197, 0x10 ;  /* 0x00000010c5057836 */ /* 0x000fe20000000000 */
[----:B------:R-:W-:Y:S01]  /*0fb0*/  LEA.HI R0, R9, R9, RZ, 0x1 ;  /* 0x0000000909007211 */ /* 0x000fe200078f08ff */
[----:B------:R-:W-:Y:S01]  /*0fc0*/  VIADD R237, R197, 0x18 ;  /* 0x00000018c5ed7836 */ /* 0x000fe20000000000 */
[----:B------:R-:W-:Y:S01]  /*0fd0*/  LEA.HI R7, R7, R156, RZ, 0x3 ;  /* 0x0000009c07077211 */ /* 0x000fe200078f18ff */
[----:B------:R-:W-:Y:S01]  /*0fe0*/  IMAD.IADD R3, R22, 0x1, -R3 ;  /* 0x0000000116037824 */ /* 0x000fe200078e0a03 */
[----:B------:R-:W-:Y:S01]  /*0ff0*/  LOP3.LUT R0, R0, 0x1ffffffe, RZ, 0xc0, !PT ;  /* 0x1ffffffe00007812 */ /* 0x000fe200078ec0ff */
[----:B------:R-:W-:Y:S01]  /*1000*/  STL [R1+0x464], R5 ;  /* 0x0004640501007387 */ /* 0x000fe20000100800 */
[----:B------:R-:W-:Y:S01]  /*1010*/  LOP3.LUT R190, R190, 0x1c0, RZ, 0xc0, !PT ;  /* 0x000001c0bebe7812 */ /* 0x000fe200078ec0ff */
[----:B------:R-:W-:Y:S01]  /*1020*/  IMAD.SHL.U32 R7, R7, 0x40, RZ ;  /* 0x0000004007077824 */ /* 0x000fe200078e00ff */
[----:B------:R-:W-:Y:S01]  /*1030*/  SHF.R.S32.HI R4, RZ, 0x3, R4 ;  /* 0x00000003ff047819 */ /* 0x000fe20000011404 */
[----:B------:R0:W-:Y:S01]  /*1040*/  STL [R1+0x474], R3 ;  /* 0x0004740301007387 */ /* 0x0001e20000100800 */
[----:B------:R-:W-:Y:S01]  /*1050*/  SHF.R.U32.HI R191, RZ, 0x3, R190 ;  /* 0x00000003ffbf7819 */ /* 0x000fe200000116be */
[----:B------:R-:W-:Y:S01]  /*1060*/  VIADD R234, R197, 0x30 ;  /* 0x00000030c5ea7836 */ /* 0x000fe20000000000 */
[----:B------:R-:W-:Y:S01]  /*1070*/  LOP3.LUT R192, R7, 0xfffffe00, RZ, 0xc0, !PT ;  /* 0xfffffe0007c07812 */ /* 0x000fe200078ec0ff */
[----:B------:R1:W-:Y:S01]  /*1080*/  STL [R1+0x478], R4 ;  /* 0x0004780401007387 */ /* 0x0003e20000100800 */
[C---:B------:R-:W-:Y:S01]  /*1090*/  VIADD R236, R197.reuse, 0x20 ;  /* 0x00000020c5ec7836 */ /* 0x040fe20000000000 */
[----:B------:R-:W-:Y:S01]  /*10a0*/  SHF.R.S32.HI R157, RZ, 0x1f, R22 ;  /* 0x0000001fff9d7819 */ /* 0x000fe20000011416 */
[C---:B------:R-:W-:Y:S01]  /*10b0*/  VIADD R235, R197.reuse, 0x28 ;  /* 0x00000028c5eb7836 */ /* 0x040fe20000000000 */
[----:B------:R-:W-:Y:S01]  /*10c0*/  STL [R1+0x480], R9 ;  /* 0x0004800901007387 */ /* 0x000fe20000100800 */
[----:B------:R-:W-:Y:S01]  /*10d0*/  VIADD R231, R197, 0x48 ;  /* 0x00000048c5e77836 */ /* 0x000fe20000000000 */
[----:B------:R-:W-:Y:S01]  /*10e0*/  SHF.R.S32.HI R153, RZ, 0x1f, R152 ;  /* 0x0000001fff997819 */ /* 0x000fe20000011498 */
[----:B0-----:R-:W-:Y:S01]  /*10f0*/  IMAD.IADD R3, R9, 0x1, -R0 ;  /* 0x0000000109037824 */ /* 0x001fe200078e0a00 */
[----:B------:R-:W-:Y:S01]  /*1100*/  LOP3.LUT R0, R190, 0x38, R152, 0xf8, !PT ;  /* 0x00000038be007812 */ /* 0x000fe200078ef898 */
[----:B------:R-:W-:-:S02]  /*1110*/  VIADD R233, R197, 0x38 ;  /* 0x00000038c5e97836 */ /* 0x000fc40000000000 */
[----:B-1----:R-:W-:Y:S01]  /*1120*/  IMAD.IADD R4, R12, 0x1, -R6 ;  /* 0x000000010c047824 */ /* 0x002fe200078e0a06 */
[----:B------:R-:W-:Y:S01]  /*1130*/  LOP3.LUT R7, R192, R0, R191, 0xf6, !PT ;  /* 0x00000000c0077212 */ /* 0x000fe200078ef6bf */
[C---:B------:R-:W-:Y:S02]  /*1140*/  VIADD R6, R197.reuse, 0x8 ;  /* 0x00000008c5067836 */ /* 0x040fe40000000000 */
[----:B------:R-:W-:Y:S01]  /*1150*/  VIADD R232, R197, 0x40 ;  /* 0x00000040c5e87836 */ /* 0x000fe20000000000 */
[----:B------:R-:W-:Y:S01]  /*1160*/  STL [R1+0x488], R4 ;  /* 0x0004880401007387 */ /* 0x000fe20000100800 */
[----:B------:R-:W-:Y:S01]  /*1170*/  IMAD R0, R7, 0x2, R2 ;  /* 0x0000000207007824 */ /* 0x000fe200078e0202 */
[----:B------:R-:W-:Y:S01]  /*1180*/  SHF.R.S32.HI R7, RZ, 0x1f, R6 ;  /* 0x0000001fff077819 */ /* 0x000fe20000011406 */
[C---:B------:R-:W-:Y:S01]  /*1190*/  VIADD R228, R197.reuse, 0x60 ;  /* 0x00000060c5e47836 */ /* 0x040fe20000000000 */
[----:B------:R0:W-:Y:S01]  /*11a0*/  STL [R1+0x468], R6 ;  /* 0x0004680601007387 */ /* 0x0001e20000100800 */
[----:B------:R-:W-:-:S02]  /*11b0*/  VIADD R230, R197, 0x50 ;  /* 0x00000050c5e67836 */ /* 0x000fc40000000000 */
[C---:B------:R-:W-:Y:S01]  /*11c0*/  VIADD R229, R197.reuse, 0x58 ;  /* 0x00000058c5e57836 */ /* 0x040fe20000000000 */
[----:B------:R1:W-:Y:S01]  /*11d0*/  STL [R1+0x508], R7 ;  /* 0x0005080701007387 */ /* 0x0003e20000100800 */
[C---:B------:R-:W-:Y:S02]  /*11e0*/  VIADD R225, R197.reuse, 0x78 ;  /* 0x00000078c5e17836 */ /* 0x040fe40000000000 */
[C---:B------:R-:W-:Y:S01]  /*11f0*/  VIADD R227, R197.reuse, 0x68 ;  /* 0x00000068c5e37836 */ /* 0x040fe20000000000 */
[----:B------:R-:W-:Y:S01]  /*1200*/  STL [R1+0x50c], R0 ;  /* 0x00050c0001007387 */ /* 0x000fe20000100800 */
[C---:B------:R-:W-:Y:S01]  /*1210*/  VIADD R226, R197.reuse, 0x70 ;  /* 0x00000070c5e27836 */ /* 0x040fe20000000000 */
[----:B0-----:R-:W-:Y:S01]  /*1220*/  SHF.R.S32.HI R6, RZ, 0x1f, R5 ;  /* 0x0000001fff067819 */ /* 0x001fe20000011405 */
[C---:B------:R-:W-:Y:S01]  /*1230*/  VIADD R222, R197.reuse, 0x90 ;  /* 0x00000090c5de7836 */ /* 0x040fe20000000000 */
[----:B------:R-:W-:Y:S01]  /*1240*/  SHF.R.S32.HI R5, RZ, 0x1f, R237 ;  /* 0x0000001fff057819 */ /* 0x000fe200000114ed */
[C---:B------:R-:W-:Y:S01]  /*1250*/  VIADD R224, R197.reuse, 0x80 ;  /* 0x00000080c5e07836 */ /* 0x040fe20000000000 */
[----:B-1----:R-:W-:Y:S01]  /*1260*/  SHF.R.S32.HI R7, RZ, 0x1f, R236 ;  /* 0x0000001fff077819 */ /* 0x002fe200000114ec */
[----:B------:R0:W-:Y:S01]  /*1270*/  STL [R1+0x504], R6 ;  /* 0x0005040601007387 */ /* 0x0001e20000100800 */
[----:B------:R-:W-:-:S02]  /*1280*/  VIADD R223, R197, 0x88 ;  /* 0x00000088c5df7836 */ /* 0x000fc40000000000 */
[----:B------:R-:W-:Y:S01]  /*1290*/  IMAD.SHL.U32 R154, R9, 0x4, RZ ;  /* 0x00000004099a7824 */ /* 0x000fe200078e00ff */
[----:B------:R1:W-:Y:S01]  /*12a0*/  STL [R1+0x500], R5 ;  /* 0x0005000501007387 */ /* 0x0003e20000100800 */
[C---:B------:R-:W-:Y:S02]  /*12b0*/  VIADD R214, R197.reuse, 0xa8 ;  /* 0x000000a8c5d67836 */ /* 0x040fe40000000000 */
[----:B------:R-:W-:Y:S01]  /*12c0*/  VIADD R159, R154, 0x10 ;  /* 0x000000109a9f7836 */ /* 0x000fe20000000000 */
[----:B------:R2:W-:Y:S01]  /*12d0*/  STL [R1+0x4fc], R7 ;  /* 0x0004fc0701007387 */ /* 0x0005e20000100800 */
[C---:B------:R-:W-:Y:S01]  /*12e0*/  VIADD R221, R197.reuse, 0x98 ;  /* 0x00000098c5dd7836 */ /* 0x040fe20000000000 */
[----:B0-----:R-:W-:Y:S01]  /*12f0*/  SHF.R.S32.HI R6, RZ, 0x1f, R235 ;  /* 0x0000001fff067819 */ /* 0x001fe200000114eb */
[C---:B------:R-:W-:Y:S02]  /*1300*/  VIADD R215, R197.reuse, 0xa0 ;  /* 0x000000a0c5d77836 */ /* 0x040fe40000000000 */
[----:B------:R-:W-:Y:S01]  /*1310*/  IMAD.SHL.U32 R181, R4, 0x8, RZ ;  /* 0x0000000804b57824 */ /* 0x000fe200078e00ff */
[----:B-1----:R-:W-:Y:S01]  /*1320*/  SHF.R.S32.HI R5, RZ, 0x1f, R234 ;  /* 0x0000001fff057819 */ /* 0x002fe200000114ea */
[----:B------:R0:W-:Y:S01]  /*1330*/  STL [R1+0x4f8], R6 ;  /* 0x0004f80601007387 */ /* 0x0001e20000100800 */
[----:B------:R-:W-:Y:S01]  /*1340*/  SHF.R.S32.HI R4, RZ, 0x1f, R159 ;  /* 0x0000001fff047819 */ /* 0x000fe2000001149f */
[C---:B------:R-:W-:Y:S01]  /*1350*/  VIADD R211, R197.reuse, 0xc0 ;  /* 0x000000c0c5d37836 */ /* 0x040fe20000000000 */
[----:B--2---:R-:W-:Y:S01]  /*1360*/  SHF.R.S32.HI R7, RZ, 0x1f, R233 ;  /* 0x0000001fff077819 */ /* 0x004fe200000114e9 */
[----:B------:R1:W-:Y:S01]  /*1370*/  STL [R1+0x4f4], R5 ;  /* 0x0004f40501007387 */ /* 0x0003e20000100800 */
[C---:B------:R-:W-:Y:S01]  /*1380*/  VIADD R213, R197.reuse, 0xb0 ;  /* 0x000000b0c5d57836 */ /* 0x040fe20000000000 */
[----:B------:R-:W-:Y:S01]  /*1390*/  SHF.R.S32.HI R202, RZ, 0x1f, R181 ;  /* 0x0000001fffca7819 */ /* 0x000fe200000114b5 */
[C---:B------:R-:W-:Y:S01]  /*13a0*/  VIADD R212, R197.reuse, 0xb8 ;  /* 0x000000b8c5d47836 */ /* 0x040fe20000000000 */
[----:B------:R2:W-:Y:S01]  /*13b0*/  STL [R1+0x4f0], R7 ;  /* 0x0004f00701007387 */ /* 0x0005e20000100800 */
[C---:B------:R-:W-:Y:S01]  /*13c0*/  VIADD R208, R197.reuse, 0xd8 ;  /* 0x000000d8c5d07836 */ /* 0x040fe20000000000 */
[----:B0-----:R-:W-:Y:S01]  /*13d0*/  SHF.R.S32.HI R6, RZ, 0x1f, R232 ;  /* 0x0000001fff067819 */ /* 0x001fe200000114e8 */
[C---:B------:R-:W-:Y:S01]  /*13e0*/  VIADD R210, R197.reuse, 0xc8 ;  /* 0x000000c8c5d27836 */ /* 0x040fe20000000000 */
[----:B------:R0:W-:Y:S01]  /*13f0*/  STL [R1+0x484], R4 ;  /* 0x0004840401007387 */ /* 0x0001e20000100800 */
[C---:B------:R-:W-:Y:S01]  /*1400*/  VIADD R209, R197.reuse, 0xd0 ;  /* 0x000000d0c5d17836 */ /* 0x040fe20000000000 */
[----:B-1----:R-:W-:Y:S01]  /*1410*/  SHF.R.S32.HI R5, RZ, 0x1f, R231 ;  /* 0x0000001fff057819 */ /* 0x002fe200000114e7 */
[C---:B------:R-:W-:Y:S01]  /*1420*/  VIADD R0, R197.reuse, 0xf8 ;  /* 0x000000f8c5007836 */ /* 0x040fe20000000000 */
[----:B------:R1:W-:Y:S01]  /*1430*/  STL [R1+0x4ec], R6 ;  /* 0x0004ec0601007387 */ /* 0x0003e20000100800 */
[C---:B------:R-:W-:Y:S01]  /*1440*/  VIADD R207, R197.reuse, 0xe0 ;  /* 0x000000e0c5cf7836 */ /* 0x040fe20000000000 */
[----:B--2---:R-:W-:Y:S01]  /*1450*/  SHF.R.S32.HI R7, RZ, 0x1f, R230 ;  /* 0x0000001fff077819 */ /* 0x004fe200000114e6 */
[----:B------:R-:W-:Y:S01]  /*1460*/  VIADD R206, R197, 0xe8 ;  /* 0x000000e8c5ce7836 */ /* 0x000fe20000000000 */
[----:B------:R2:W-:Y:S01]  /*1470*/  STL [R1+0x4e8], R5 ;  /* 0x0004e80501007387 */ /* 0x0005e20000100800 */
[----:B------:R-:W-:-:S02]  /*1480*/  VIADD R183, R181, 0x40 ;  /* 0x00000040b5b77836 */ /* 0x000fc40000000000 */
[----:B0-----:R-:W-:Y:S01]  /*1490*/  IMAD.SHL.U32 R4, R8, 0x8, RZ ;  /* 0x0000000808047824 */ /* 0x001fe200078e00ff */
[----:B------:R0:W-:Y:S01]  /*14a0*/  STL [R1+0x4e4], R7 ;  /* 0x0004e40701007387 */ /* 0x0001e20000100800 */
[C---:B------:R-:W-:Y:S01]  /*14b0*/  VIADD R182, R181.reuse, 0x80 ;  /* 0x00000080b5b67836 */ /* 0x040fe20000000000 */
[----:B-1----:R-:W-:Y:S01]  /*14c0*/  SHF.R.S32.HI R6, RZ, 0x1f, R229 ;  /* 0x0000001fff067819 */ /* 0x002fe200000114e5 */
[----:B------:R-:W-:Y:S01]  /*14d0*/  VIADD R188, R181, 0xc0 ;  /* 0x000000c0b5bc7836 */ /* 0x000fe20000000000 */
[----:B------:R1:W-:Y:S01]  /*14e0*/  STL [R1+0x51c], R4 ;  /* 0x00051c0401007387 */ /* 0x0003e20000100800 */
[----:B------:R-:W-:Y:S02]  /*14f0*/  SHF.R.S32.HI R201, RZ, 0x1f, R183 ;  /* 0x0000001fffc97819 */ /* 0x000fe400000114b7 */
[----:B--2---:R-:W-:Y:S01]  /*1500*/  SHF.R.S32.HI R5, RZ, 0x1f, R228 ;  /* 0x0000001fff057819 */ /* 0x004fe200000114e4 */
[----:B------:R2:W-:Y:S01]  /*1510*/  STL [R1+0x4e0], R6 ;  /* 0x0004e00601007387 */ /* 0x0005e20000100800 */
[----:B------:R-:W-:-:S02]  /*1520*/  SHF.R.S32.HI R200, RZ, 0x1f, R182 ;  /* 0x0000001fffc87819 */ /* 0x000fc400000114b6 */
[----:B0-----:R-:W-:Y:S01]  /*1530*/  SHF.R.S32.HI R7, RZ, 0x1f, R227 ;  /* 0x0000001fff077819 */ /* 0x001fe200000114e3 */
[----:B------:R0:W-:Y:S01]  /*1540*/  STL [R1+0x4dc], R5 ;  /* 0x0004dc0501007387 */ /* 0x0001e20000100800 */
[----:B------:R-:W-:Y:S01]  /*1550*/  SHF.R.S32.HI R199, RZ, 0x1f, R188 ;  /* 0x0000001fffc77819 */ /* 0x000fe200000114bc */
[----:B-1----:R-:W-:Y:S02]  /*1560*/  VIADD R4, R197, 0xf0 ;  /* 0x000000f0c5047836 */ /* 0x002fe40000000000 */
[----:B------:R1:W-:Y:S01]  /*1570*/  STL [R1+0x4d8], R7 ;  /* 0x0004d80701007387 */ /* 0x0003e20000100800 */
[----:B--2---:R-:W-:-:S03]  /*1580*/  SHF.R.S32.HI R6, RZ, 0x1f, R226 ;  /* 0x0000001fff067819 */ /* 0x004fc600000114e2 */
[----:B------:R-:W-:Y:S01]  /*1590*/  STL [R1+0x470], R4 ;  /* 0x0004700401007387 */ /* 0x000fe20000100800 */
[----:B0-----:R-:W-:-:S03]  /*15a0*/  SHF.R.S32.HI R5, RZ, 0x1f, R225 ;  /* 0x0000001fff057819 */ /* 0x001fc600000114e1 */
[----:B------:R0:W-:Y:S01]  /*15b0*/  STL [R1+0x4d4], R6 ;  /* 0x0004d40601007387 */ /* 0x0001e20000100800 */
[----:B-1----:R-:W-:-:S03]  /*15c0*/  SHF.R.S32.HI R7, RZ, 0x1f, R224 ;  /* 0x0000001fff077819 */ /* 0x002fc600000114e0 */
[----:B------:R1:W-:Y:S04]  /*15d0*/  STL [R1+0x4d0], R5 ;  /* 0x0004d00501007387 */ /* 0x0003e80000100800 */
[----:B------:R2:W-:Y:S01]  /*15e0*/  STL [R1+0x4cc], R7 ;  /* 0x0004cc0701007387 */ /* 0x0005e20000100800 */
[----:B0-----:R-:W-:-:S03]  /*15f0*/  SHF.R.S32.HI R6, RZ, 0x1f, R223 ;  /* 0x0000001fff067819 */ /* 0x001fc600000114df */
[----:B------:R-:W-:Y:S01]  /*1600*/  STL [R1+0x46c], R0 ;  /* 0x00046c0001007387 */ /* 0x000fe20000100800 */
[----:B-1----:R-:W-:-:S03]  /*1610*/  SHF.R.S32.HI R5, RZ, 0x1f, R222 ;  /* 0x0000001fff057819 */ /* 0x002fc600000114de */
[----:B------:R0:W-:Y:S01]  /*1620*/  STL [R1+0x4c8], R6 ;  /* 0x0004c80601007387 */ /* 0x0001e20000100800 */
[----:B--2---:R-:W-:-:S03]  /*1630*/  SHF.R.S32.HI R7, RZ, 0x1f, R221 ;  /* 0x0000001fff077819 */ /* 0x004fc600000114dd */
[----:B------:R1:W-:Y:S04]  /*1640*/  STL [R1+0x4c4], R5 ;  /* 0x0004c40501007387 */ /* 0x0003e80000100800 */
[----:B------:R2:W-:Y:S01]  /*1650*/  STL [R1+0x4c0], R7 ;  /* 0x0004c00701007387 */ /* 0x0005e20000100800 */
[----:B0-----:R-:W-:Y:S02]  /*1660*/  SHF.R.S32.HI R6, RZ, 0x1f, R215 ;  /* 0x0000001fff067819 */ /* 0x001fe400000114d7 */
        /* <DEDUP_REMOVED lines=20> */
[----:B------:R-:W-:Y:S01]  /*17b0*/  SHF.R.S32.HI R4, RZ, 0x1f, R0 ;  /* 0x0000001fff047819 */ /* 0x000fe20000011400 */
[----:B------:R-:W-:Y:S02]  /*17c0*/  IMAD R0, R3, 0x8, R196 ;  /* 0x0000000803007824 */ /* 0x000fe400078e02c4 */
[----:B------:R2:W-:Y:S04]  /*17d0*/  STL [R1+0x494], R5 ;  /* 0x0004940501007387 */ /* 0x0005e80000100800 */
[----:B------:R2:W-:Y:S04]  /*17e0*/  STL [R1+0x518], R0 ;  /* 0x0005180001007387 */ /* 0x0005e80000100800 */
[----:B------:R2:W-:Y:S02]  /*17f0*/  STL [R1+0x490], R4 ;  /* 0x0004900401007387 */ /* 0x0005e40000100800 */
.L_x_3833:
[----:B------:R-:W-:Y:S05]  /*1800*/  YIELD ;  /* 0x0000000000007946 */ /* 0x000fea0003800000 */
[----:B------:R-:W-:Y:S01]  /*1810*/  ULDC.64 UR4, c[0x0][0xb20] ;  /* 0x0002c80000047ab9 */ /* 0x000fe20000000a00 */
[----:B0-2---:R-:W0:Y:S01]  /*1820*/  LDC.64 R4, c[0x0][0xb00] ;  /* 0x0002c000ff047b82 */ /* 0x005e220000000a00 */
[----:B------:R-:W-:Y:S01]  /*1830*/  ISETP.NE.U32.AND P1, PT, RZ, UR4, PT ;  /* 0x00000004ff007c0c */ /* 0x000fe2000bf25070 */
[----:B------:R-:W-:Y:S02]  /*1840*/  IMAD.MOV.U32 R10, RZ, RZ, RZ ;  /* 0x000000ffff0a7224 */ /* 0x000fe400078e00ff */
[----:B----4-:R-:W-:Y:S01]  /*1850*/  IMAD.MOV.U32 R16, RZ, RZ, RZ ;  /* 0x000000ffff107224 */ /* 0x010fe200078e00ff */
[----:B------:R-:W-:Y:S01]  /*1860*/  ISETP.NE.AND.EX P1, PT, RZ, UR5, PT, P1 ;  /* 0x00000005ff007c0c */ /* 0x000fe2000bf25310 */
[----:B------:R-:W-:-:S02]  /*1870*/  ULDC.64 UR4, c[0x0][0xb10] ;  /* 0x0002c40000047ab9 */ /* 0x000fc40000000a00 */
[----:B------:R-:W-:-:S04]  /*1880*/  ISETP.NE.U32.AND P2, PT, RZ, UR4, PT ;  /* 0x00000004ff007c0c */ /* 0x000fc8000bf45070 */
[----:B------:R-:W-:Y:S01]  /*1890*/  ISETP.NE.AND.EX P2, PT, RZ, UR5, PT, P2 ;  /* 0x00000005ff007c0c */ /* 0x000fe2000bf45320 */
[----:B------:R-:W-:Y:S02]  /*18a0*/  ULDC.64 UR4, c[0x0][0xb00] ;  /* 0x0002c00000047ab9 */ /* 0x000fe40000000a00 */
[----:B------:R-:W-:-:S03]  /*18b0*/  ISETP.NE.U32.AND P0, PT, RZ, UR4, PT ;  /* 0x00000004ff007c0c */ /* 0x000fc6000bf05070 */
[----:B------:R-:W1:Y:S01]  /*18c0*/  @P1 LDC.64 R6, c[0x0][0xb20] ;  /* 0x0002c800ff061b82 */ /* 0x000e620000000a00 */
[----:B------:R-:W-:Y:S01]  /*18d0*/  ISETP.NE.AND.EX P0, PT, RZ, UR5, PT, P0 ;  /* 0x00000005ff007c0c */ /* 0x000fe2000bf05300 */
[----:B0-----:R-:W-:-:S06]  /*18e0*/  IMAD.WIDE R4, R91, 0x4, R4 ;  /* 0x000000045b047825 */ /* 0x001fcc00078e0204 */
        /* <DEDUP_REMOVED lines=18> */
[----:B--23--:R-:W-:Y:S06]  /*1a10*/  @P2 BRA `(.L_x_3600) ;  /* 0x0000000000242947 */ /* 0x00cfec0003800000 */
        /* <DEDUP_REMOVED lines=9> */
.L_x_3600:
        /* <DEDUP_REMOVED lines=14> */
.L_x_3601:
[----:B------:R-:W-:Y:S05]  /*1b90*/  @!P0 BRA `(.L_x_3602) ;  /* 0x00000000000c8947 */ /* 0x000fea0003800000 */
[----:B------:R-:W2:Y:S04]  /*1ba0*/  LDG.E R0, desc[UR42][R4.64] ;  /* 0x0000002a04007981 */ /* 0x000ea8000c1e1900 */
[----:B------:R-:W2:Y:S02]  /*1bb0*/  LDG.E R17, desc[UR42][R4.64+0x4] ;  /* 0x0000042a04117981 */ /* 0x000ea4000c1e1900 */
[----:B--2---:R-:W-:-:S07]  /*1bc0*/  IMAD.IADD R17, R17, 0x1, -R0 ;  /* 0x0000000111117824 */ /* 0x004fce00078e0a00 */
.L_x_3602:
        /* <DEDUP_REMOVED lines=25> */
[----:B--2---:R-:W-:-:S03]  /*1d60*/  @P1 IMAD.HI.U32 R6, R3, R12, RZ ;  /* 0x0000000c03061227 */ /* 0x004fc600078e00ff */
[C---:B------:R-:W-:Y:S01]  /*1d70*/  IADD3 R220, R29.reuse, 0x1, -R28 ;  /* 0x000000011ddc7810 */ /* 0x040fe20007ffe81c */
[----:B------:R-:W-:Y:S01]  /*1d80*/  VIADD R0, R29, 0x5f ;  /* 0x0000005f1d007836 */ /* 0x000fe20000000000 */
[----:B----4-:R-:W-:-:S03]  /*1d90*/  @P1 SHF.R.U32.HI R3, RZ, R11, R6 ;  /* 0x0000000bff031219 */ /* 0x010fc60000011606 */
        /* <DEDUP_REMOVED lines=17> */
.L_x_3605:
[----:B------:R-:W-:-:S13]  /*1eb0*/  ISETP.NE.AND P0, PT, R5, 0x1, PT ;  /* 0x000000010500780c */ /* 0x000fda0003f05270 */
[----:B------:R-:W0:Y:S02]  /*1ec0*/  @P0 LDC.64 R6, c[0x0][0xae0] ;  /* 0x0002b800ff060b82 */ /* 0x000e240000000a00 */
[----:B0-----:R-:W-:-:S05]  /*1ed0*/  @P0 IMAD.HI.U32 R6, R0, R6, RZ ;  /* 0x0000000600060227 */ /* 0x001fca00078e00ff */
[----:B------:R-:W-:-:S07]  /*1ee0*/  @P0 SHF.R.U32.HI R0, RZ, R7, R6 ;  /* 0x00000007ff000219 */ /* 0x000fce0000011606 */
.L_x_3606:
[----:B------:R-:W-:Y:S05]  /*1ef0*/  BSYNC B0 ;  /* 0x0000000000007941 */ /* 0x000fea0003800000 */
.L_x_3604:
[----:B------:R-:W-:-:S05]  /*1f00*/  IMAD R3, R0, R5, R5 ;  /* 0x0000000500037224 */ /* 0x000fca00078e0205 */
[----:B------:R-:W-:-:S07]  /*1f10*/  VIMNMX R4, R4, R3, PT ;  /* 0x0000000304047248 */ /* 0x000fce0003fe0100 */
.L_x_3603:
[----:B------:R-:W0:Y:S01]  /*1f20*/  @P1 LDC R3, c[0x0][0x44c] ;  /* 0x00011300ff031b82 */ /* 0x000e220000000800 */
[----:B------:R-:W-:Y:S01]  /*1f30*/  VIADD R4, R4, 0x5f ;  /* 0x0000005f04047836 */ /* 0x000fe20000000000 */
[----:B------:R-:W-:Y:S01]  /*1f40*/  ULDC UR4, c[0x0][0xad4] ;  /* 0x0002b50000047ab9 */ /* 0x000fe20000000800 */
[----:B------:R-:W-:Y:S02]  /*1f50*/  IMAD.MOV.U32 R0, RZ, RZ, R194 ;  /* 0x000000ffff007224 */ /* 0x000fe400078e00c2 */
[----:B------:R-:W-:-:S03]  /*1f60*/  IMAD.HI R4, R4, 0x2aaaaaab, RZ ;  /* 0x2aaaaaab04047827 */ /* 0x000fc600078e02ff */
[----:B------:R-:W1:Y:S01]  /*1f70*/  @P1 LDC R7, c[0x0][0x450] ;  /* 0x00011400ff071b82 */ /* 0x000e620000000800 */
[----:B------:R-:W-:Y:S02]  /*1f80*/  IMAD.IADD R205, R29, 0x1, -R28 ;  /* 0x000000011dcd7824 */ /* 0x000fe400078e0a1c */
[----:B0-----:R-:W-:Y:S01]  /*1f90*/  @P1 IMAD.HI.U32 R6, R194, R3, RZ ;  /* 0x00000003c2061227 */ /* 0x001fe200078e00ff */
[----:B------:R-:W-:-:S04]  /*1fa0*/  SHF.R.U32.HI R3, RZ, 0x1f, R4 ;  /* 0x0000001fff037819 */ /* 0x000fc80000011604 */
[----:B------:R-:W-:Y:S02]  /*1fb0*/  LEA.HI.SX32 R4, R4, R3, 0x1c ;  /* 0x0000000304047211 */ /* 0x000fe400078fe2ff */
[----:B-1----:R-:W-:Y:S02]  /*1fc0*/  @P1 SHF.R.U32.HI R0, RZ, R7, R6 ;  /* 0x00000007ff001219 */ /* 0x002fe40000011606 */
[----:B------:R-:W-:-:S03]  /*1fd0*/  VIMNMX R8, R45, R4, PT ;  /* 0x000000042d087248 */ /* 0x000fc60003fe0100 */
[----:B------:R-:W-:-:S04]  /*1fe0*/  IMAD.IADD R0, R205, 0x1, R0 ;  /* 0x00000001cd007824 */ /* 0x000fc800078e0200 */
        /* <DEDUP_REMOVED lines=12> */
.L_x_3609:
[----:B------:R-:W-:-:S13]  /*20b0*/  ISETP.NE.AND P0, PT, R5, 0x1, PT ;  /* 0x000000010500780c */ /* 0x000fda0003f05270 */
[----:B------:R-:W0:Y:S02]  /*20c0*/  @P0 LDC.64 R6, c[0x0][0xae0] ;  /* 0x0002b800ff060b82 */ /* 0x000e240000000a00 */
[----:B0-----:R-:W-:-:S05]  /*20d0*/  @P0 IMAD.HI.U32 R6, R0, R6, RZ ;  /* 0x0000000600060227 */ /* 0x001fca00078e00ff */
[----:B------:R-:W-:-:S07]  /*20e0*/  @P0 SHF.R.U32.HI R0, RZ, R7, R6 ;  /* 0x00000007ff000219 */ /* 0x000fce0000011606 */
.L_x_3610:
[----:B------:R-:W-:Y:S05]  /*20f0*/  BSYNC B0 ;  /* 0x0000000000007941 */ /* 0x000fea0003800000 */
.L_x_3608:
[----:B------:R-:W-:-:S05]  /*2100*/  IMAD R0, R0, R5, RZ ;  /* 0x0000000500007224 */ /* 0x000fca00078e02ff */
[----:B------:R-:W-:-:S07]  /*2110*/  VIMNMX R3, R3, R0, !PT ;  /* 0x0000000003037248 */ /* 0x000fce0007fe0100 */
.L_x_3607:
        /* <DEDUP_REMOVED lines=41> */
.L_x_3612:
[----:B------:R-:W-:Y:S05]  /*23b0*/  BSYNC B0 ;  /* 0x0000000000007941 */ /* 0x000fea0003800000 */
.L_x_3611:
        /* <DEDUP_REMOVED lines=37> */
.L_x_3615:
[----:B------:R-:W-:Y:S05]  /*2610*/  BSYNC B6 ;  /* 0x0000000000067941 */ /* 0x000fea0003800000 */
.L_x_3614:
        /* <DEDUP_REMOVED lines=20> */
.L_x_3617:
[----:B------:R-:W-:Y:S05]  /*2760*/  BSYNC B6 ;  /* 0x0000000000067941 */ /* 0x000fea0003800000 */
.L_x_3616:
[----:B------:R-:W-:Y:S01]  /*2770*/  ULDC.64 UR4, c[0x0][0xaf0] ;  /* 0x0002bc0000047ab9 */ /* 0x000fe20000000a00 */
[----:B------:R-:W2:Y:S01]  /*2780*/  LDL R12, [R1+0x474] ;  /* 0x00047400010c7983 */ /* 0x000ea20000100800 */
[----:B------:R-:W-:Y:S01]  /*2790*/  ISETP.NE.U32.AND P0, PT, RZ, UR4, PT ;  /* 0x00000004ff007c0c */ /* 0x000fe2000bf05070 */
[----:B------:R-:W-:Y:S01]  /*27a0*/  IMAD.IADD R43, R16, 0x1, R17 ;  /* 0x00000001102b7824 */ /* 0x000fe200078e0211 */
[----:B------:R-:W-:Y:S01]  /*27b0*/  ULDC.64 UR8, c[0x0][0x408] ;  /* 0x0001020000087ab9 */ /* 0x000fe20000000a00 */
[----:B------:R-:W-:Y:S01]  /*27c0*/  SHF.R.S32.HI R155, RZ, 0x1f, R154 ;  /* 0x0000001fff9b7819 */ /* 0x000fe2000001149a */
[----:B------:R-:W-:Y:S01]  /*27d0*/  ULDC.64 UR10, c[0x0][0xb00] ;  /* 0x0002c000000a7ab9 */ /* 0x000fe20000000a00 */
[----:B------:R-:W-:Y:S01]  /*27e0*/  ISETP.NE.AND.EX P0, PT, RZ, UR5, PT, P0 ;  /* 0x00000005ff007c0c */ /* 0x000fe2000bf05300 */
[----:B------:R-:W0:Y:S01]  /*27f0*/  S2R R24, SR_TID.X ;  /* 0x0000000000187919 */ /* 0x000e220000002100 */
[----:B------:R-:W-:Y:S01]  /*2800*/  SHF.R.S32.HI R10, RZ, 0x1f, R43 ;  /* 0x0000001fff0a7819 */ /* 0x000fe2000001142b */
[----:B------:R-:W-:Y:S01]  /*2810*/  ULDC.64 UR4, c[0x0][0x300] ;  /* 0x0000c00000047ab9 */ /* 0x000fe20000000a00 */
[----:B------:R-:W-:-:S09]  /*2820*/  ULDC.64 UR6, c[0x0][0x3f8] ;  /* 0x0000fe0000067ab9 */ /* 0x000fd20000000a00 */
[----:B------:R-:W1:Y:S02]  /*2830*/  @P0 LDC.64 R4, c[0x0][0xaf0] ;  /* 0x0002bc00ff040b82 */ /* 0x000e640000000a00 */
[----:B-1----:R-:W-:-:S05]  /*2840*/  @P0 IMAD.WIDE R4, R91, 0x4, R4 ;  /* 0x000000045b040825 */ /* 0x002fca00078e0204 */
[----:B------:R1:W3:Y:S01]  /*2850*/  @P0 LDG.E R91, desc[UR42][R4.64] ;  /* 0x0000002a045b0981 */ /* 0x0002e2000c1e1900 */
[----:B------:R-:W-:Y:S01]  /*2860*/  IMAD R0, R10, UR4, RZ ;  /* 0x000000040a007c24 */ /* 0x000fe2000f8e02ff */
[----:B------:R-:W-:Y:S01]  /*2870*/  ISETP.NE.U32.AND P0, PT, RZ, UR10, PT ;  /* 0x0000000aff007c0c */ /* 0x000fe2000bf05070 */
[C---:B------:R-:W-:Y:S01]  /*2880*/  IMAD.WIDE.U32 R30, R43.reuse, UR4, RZ ;  /* 0x000000042b1e7c25 */ /* 0x040fe2000f8e00ff */
[----:B0-----:R-:W-:Y:S02]  /*2890*/  SHF.R.U32.HI R24, RZ, 0x7, R24 ;  /* 0x00000007ff187819 */ /* 0x001fe40000011618 */
[----:B------:R-:W-:Y:S01]  /*28a0*/  ISETP.NE.AND.EX P0, PT, RZ, UR11, PT, P0 ;  /* 0x0000000bff007c0c */ /* 0x000fe2000bf05300 */
[----:B------:R-:W-:Y:S01]  /*28b0*/  IMAD R3, R43, UR5, R0 ;  /* 0x000000052b037c24 */ /* 0x000fe2000f8e0200 */
[----:B------:R-:W-:Y:S01]  /*28c0*/  ULDC.64 UR4, c[0x0][0x308] ;  /* 0x0000c20000047ab9 */ /* 0x000fe20000000a00 */
[----:B------:R-:W-:Y:S01]  /*28d0*/  IMAD.WIDE.U32 R20, R22, UR8, R154 ;  /* 0x0000000816147c25 */ /* 0x000fe2000f8e009a */
[----:B------:R-:W-:-:S02]  /*28e0*/  ISETP.NE.AND P6, PT, R24, 0x1, PT ;  /* 0x000000011800780c */ /* 0x000fc40003fc5270 */
[----:B-----5:R-:W-:Y:S01]  /*28f0*/  SHF.R.S32.HI R0, RZ, 0x1f, R44 ;  /* 0x0000001fff007819 */ /* 0x020fe2000001142c */
[----:B------:R-:W-:Y:S02]  /*2900*/  IMAD.IADD R31, R31, 0x1, R3 ;  /* 0x000000011f1f7824 */ /* 0x000fe400078e0203 */
[C---:B------:R-:W-:Y:S02]  /*2910*/  IMAD R3, R157.reuse, UR8, RZ ;  /* 0x000000089d037c24 */ /* 0x040fe4000f8e02ff */
[----:B------:R-:W-:Y:S02]  /*2920*/  IMAD R7, R157, UR6, RZ ;  /* 0x000000069d077c24 */ /* 0x000fe4000f8e02ff */
[----:B------:R-:W-:Y:S02]  /*2930*/  IMAD R3, R22, UR9, R3 ;  /* 0x0000000916037c24 */ /* 0x000fe4000f8e0203 */
[----:B------:R-:W-:-:S04]  /*2940*/  IMAD.WIDE.U32 R30, R193, UR4, R30 ;  /* 0x00000004c11e7c25 */ /* 0x000fc8000f8e001e */
[----:B------:R-:W-:Y:S02]  /*2950*/  IMAD.IADD R21, R21, 0x1, R3 ;  /* 0x0000000115157824 */ /* 0x000fe400078e0203 */
[C---:B------:R-:W-:Y:S02]  /*2960*/  IMAD R7, R22.reuse, UR7, R7 ;  /* 0x0000000716077c24 */ /* 0x040fe4000f8e0207 */
[----:B------:R-:W-:-:S04]  /*2970*/  IMAD.WIDE.U32 R16, R22, UR6, R154 ;  /* 0x0000000616107c25 */ /* 0x000fc8000f8e009a */
[----:B------:R-:W-:Y:S01]  /*2980*/  IMAD R31, R193, UR5, R31 ;  /* 0x00000005c11f7c24 */ /* 0x000fe2000f8e021f */
[----:B------:R-:W-:Y:S01]  /*2990*/  ULDC.64 UR4, c[0x0][0x310] ;  /* 0x0000c40000047ab9 */ /* 0x000fe20000000a00 */
[----:B------:R-:W-:Y:S02]  /*29a0*/  IMAD.IADD R17, R17, 0x1, R7 ;  /* 0x0000000111117824 */ /* 0x000fe400078e0207 */
[C---:B-1----:R-:W-:Y:S02]  /*29b0*/  IMAD R5, R0.reuse, UR6, RZ ;  /* 0x0000000600057c24 */ /* 0x042fe4000f8e02ff */
[----:B------:R-:W-:Y:S02]  /*29c0*/  IMAD R7, R0, UR8, RZ ;  /* 0x0000000800077c24 */ /* 0x000fe4000f8e02ff */
[C---:B------:R-:W-:Y:S02]  /*29d0*/  IMAD R13, R44.reuse, UR7, R5 ;  /* 0x000000072c0d7c24 */ /* 0x040fe4000f8e0205 */
[----:B------:R-:W-:-:S04]  /*29e0*/  IMAD.WIDE.U32 R16, R44, UR6, R16 ;  /* 0x000000062c107c25 */ /* 0x000fc8000f8e0010 */
[C---:B------:R-:W-:Y:S02]  /*29f0*/  IMAD R61, R44.reuse, UR9, R7 ;  /* 0x000000092c3d7c24 */ /* 0x040fe4000f8e0207 */
[----:B------:R-:W-:Y:S01]  /*2a00*/  IMAD.WIDE.U32 R20, R44, UR8, R20 ;  /* 0x000000082c147c25 */ /* 0x000fe2000f8e0014 */
[----:B------:R-:W0:Y:S03]  /*2a10*/  LDC R7, c[0x0][0x3f4] ;  /* 0x0000fd00ff077b82 */ /* 0x000e260000000800 */
[C---:B------:R-:W-:Y:S02]  /*2a20*/  VIADD R4, R152.reuse, 0xc0 ;  /* 0x000000c098047836 */ /* 0x040fe40000000000 */
[C---:B------:R-:W-:Y:S02]  /*2a30*/  VIADD R51, R152.reuse, 0x40 ;  /* 0x0000004098337836 */ /* 0x040fe40000000000 */
[----:B------:R-:W-:-:S02]  /*2a40*/  VIADD R52, R152, 0x60 ;  /* 0x0000006098347836 */ /* 0x000fc40000000000 */
[C---:B------:R-:W-:Y:S02]  /*2a50*/  VIADD R53, R152.reuse, 0x80 ;  /* 0x0000008098357836 */ /* 0x040fe40000000000 */
[C---:B------:R-:W-:Y:S02]  /*2a60*/  VIADD R54, R152.reuse, 0xa0 ;  /* 0x000000a098367836 */ /* 0x040fe40000000000 */
[----:B------:R-:W-:Y:S02]  /*2a70*/  VIADD R9, R152, 0xe0 ;  /* 0x000000e098097836 */ /* 0x000fe40000000000 */
[----:B------:R-:W-:Y:S02]  /*2a80*/  IMAD.MOV.U32 R57, RZ, RZ, 0x20 ;  /* 0x00000020ff397424 */ /* 0x000fe400078e00ff */
[----:B------:R-:W-:Y:S02]  /*2a90*/  IMAD.IADD R60, R17, 0x1, R13 ;  /* 0x00000001113c7824 */ /* 0x000fe400078e020d */
[----:B------:R-:W-:Y:S01]  /*2aa0*/  IMAD.IADD R61, R21, 0x1, R61 ;  /* 0x00000001153d7824 */ /* 0x000fe200078e023d */
[----:B---3--:R-:W-:-:S02]  /*2ab0*/  SHF.R.S32.HI R3, RZ, 0x1f, R91 ;  /* 0x0000001fff037819 */ /* 0x008fc4000001145b */
[----:B------:R-:W-:Y:S02]  /*2ac0*/  SEL R91, R91, RZ, !P0 ;  /* 0x000000ff5b5b7207 */ /* 0x000fe40004000000 */
[----:B------:R-:W-:-:S05]  /*2ad0*/  SEL R8, R3, RZ, !P0 ;  /* 0x000000ff03087207 */ /* 0x000fca0004000000 */
[----:B------:R-:W-:Y:S02]  /*2ae0*/  IMAD R3, R8, UR4, RZ ;  /* 0x0000000408037c24 */ /* 0x000fe4000f8e02ff */
[----:B------:R-:W-:-:S04]  /*2af0*/  IMAD.WIDE.U32 R30, R91, UR4, R30 ;  /* 0x000000045b1e7c25 */ /* 0x000fc8000f8e001e */
[----:B------:R-:W-:Y:S02]  /*2b00*/  IMAD R11, R91, UR5, R3 ;  /* 0x000000055b0b7c24 */ /* 0x000fe4000f8e0203 */
[----:B------:R-:W-:Y:S01]  /*2b10*/  VIADD R3, R152, 0x20 ;  /* 0x0000002098037836 */ /* 0x000fe20000000000 */
[----:B------:R-:W-:Y:S05]  /*2b20*/  @!P6 WARPSYNC.ALL ;  /* 0x000000000000e948 */ /* 0x000fea0003800000 */
[----:B------:R-:W-:Y:S01]  /*2b30*/  ULDC UR4, c[0x0][0x320] ;  /* 0x0000c80000047ab9 */ /* 0x000fe20000000800 */
[----:B--2---:R-:W-:Y:S01]  /*2b40*/  IMAD.SHL.U32 R55, R12, 0x40, RZ ;  /* 0x000000400c377824 */ /* 0x004fe200078e00ff */
[----:B------:R-:W-:Y:S01]  /*2b50*/  @!P6 BAR.SYNC.DEFER_BLOCKING 0x9, 0x100 ;  /* 0x024400000000eb1d */ /* 0x000fe20000010000 */
[----:B------:R-:W-:-:S02]  /*2b60*/  ISETP.GE.AND P0, PT, R3, UR4, PT ;  /* 0x0000000403007c0c */ /* 0x000fc4000bf06270 */
[----:B------:R-:W-:Y:S02]  /*2b70*/  ISETP.GE.AND P1, PT, R152, UR4, PT ;  /* 0x0000000498007c0c */ /* 0x000fe4000bf26270 */
[----:B------:R-:W-:Y:S01]  /*2b80*/  SEL R5, RZ, 0xffffffff, P0 ;  /* 0xffffffffff057807 */ /* 0x000fe20000000000 */
[----:B------:R-:W-:Y:S01]  /*2b90*/  ULDC.64 UR6, c[0x0][0x330] ;  /* 0x0000cc0000067ab9 */ /* 0x000fe20000000a00 */
[----:B------:R-:W-:Y:S02]  /*2ba0*/  ISETP.GE.AND P0, PT, R4, UR4, PT ;  /* 0x0000000404007c0c */ /* 0x000fe4000bf06270 */
[----:B------:R-:W-:Y:S01]  /*2bb0*/  SEL R4, RZ, 0x1, P1 ;  /* 0x00000001ff047807 */ /* 0x000fe20000800000 */
[----:B------:R-:W-:Y:S01]  /*2bc0*/  IMAD.SHL.U32 R5, R5, 0x2, RZ ;  /* 0x0000000205057824 */ /* 0x000fe200078e00ff */
[----:B------:R-:W-:Y:S02]  /*2bd0*/  ISETP.GE.AND P1, PT, R51, UR4, PT ;  /* 0x0000000433007c0c */ /* 0x000fe4000bf26270 */
[----:B------:R-:W-:-:S02]  /*2be0*/  ISETP.GE.AND P2, PT, R52, UR4, PT ;  /* 0x0000000434007c0c */ /* 0x000fc4000bf46270 */
[----:B------:R-:W-:Y:S02]  /*2bf0*/  LOP3.LUT R4, R5, 0x2, R4, 0xe2, !PT ;  /* 0x0000000205047812 */ /* 0x000fe400078ee204 */
[----:B------:R-:W-:Y:S02]  /*2c00*/  SEL R5, RZ, 0x4, P1 ;  /* 0x00000004ff057807 */ /* 0x000fe40000800000 */
[----:B------:R-:W-:Y:S02]  /*2c10*/  SEL R6, RZ, 0x8, P2 ;  /* 0x00000008ff067807 */ /* 0x000fe40001000000 */
[----:B------:R-:W-:Y:S02]  /*2c20*/  ISETP.GE.AND P1, PT, R53, UR4, PT ;  /* 0x0000000435007c0c */ /* 0x000fe4000bf26270 */
[----:B------:R-:W-:Y:S02]  /*2c30*/  ISETP.GE.AND P2, PT, R54, UR4, PT ;  /* 0x0000000436007c0c */ /* 0x000fe4000bf46270 */
[----:B------:R-:W-:-:S02]  /*2c40*/  LOP3.LUT R4, R6, R4, R5, 0xfe, !PT ;  /* 0x0000000406047212 */ /* 0x000fc400078efe05 */
[----:B------:R-:W-:Y:S02]  /*2c50*/  SEL R5, RZ, 0x10, P1 ;  /* 0x00000010ff057807 */ /* 0x000fe40000800000 */
[----:B------:R-:W-:-:S04]  /*2c60*/  SEL R6, RZ, 0x20, P2 ;  /* 0x00000020ff067807 */ /* 0x000fc80001000000 */
[----:B------:R-:W-:Y:S02]  /*2c70*/  LOP3.LUT R5, R6, R4, R5, 0xfe, !PT ;  /* 0x0000000406057212 */ /* 0x000fe400078efe05 */
[----:B------:R-:W-:Y:S02]  /*2c80*/  SEL R4, RZ, 0x40, P0 ;  /* 0x00000040ff047807 */ /* 0x000fe40000000000 */
[----:B0-----:R-:W-:-:S04]  /*2c90*/  ISETP.GE.AND P0, PT, R152, R7, PT ;  /* 0x000000079800720c */ /* 0x001fc80003f06270 */
[----:B------:R-:W-:-:S05]  /*2ca0*/  SEL R7, R7, RZ, P0 ;  /* 0x000000ff07077207 */ /* 0x000fca0000000000 */
[----:B------:R-:W-:Y:S01]  /*2cb0*/  IMAD.IADD R7, R152, 0x1, R7 ;  /* 0x0000000198077824 */ /* 0x000fe200078e0207 */
[----:B------:R-:W-:Y:S02]  /*2cc0*/  LOP3.LUT R5, R5, R4, RZ, 0xfc, !PT ;  /* 0x0000000405057212 */ /* 0x000fe400078efcff */
[----:B------:R-:W-:Y:S02]  /*2cd0*/  LOP3.LUT R55, R55, 0x1c0, RZ, 0xc0, !PT ;  /* 0x000001c037377812 */ /* 0x000fe400078ec0ff */
[----:B------:R-:W-:Y:S02]  /*2ce0*/  SHF.R.S32.HI R4, RZ, 0x1f, R7 ;  /* 0x0000001fff047819 */ /* 0x000fe40000011407 */
[----:B------:R-:W-:Y:S01]  /*2cf0*/  ISETP.GE.AND P3, PT, R9, UR4, PT ;  /* 0x0000000409007c0c */ /* 0x000fe2000bf66270 */
[----:B------:R-:W-:Y:S01]  /*2d00*/  IMAD.WIDE.U32 R40, R193, UR6, R152 ;  /* 0x00000006c1287c25 */ /* 0x000fe2000f8e0098 */
[----:B------:R-:W-:Y:S01]  /*2d10*/  LOP3.LUT R9, R55, 0x18, R152, 0xf8, !PT ;  /* 0x0000001837097812 */ /* 0x000fe200078ef898 */
[----:B------:R-:W-:Y:S01]  /*2d20*/  ULDC.64 UR4, c[0x0][0x338] ;  /* 0x0000ce0000047ab9 */ /* 0x000fe20000000a00 */
[----:B------:R-:W-:-:S02]  /*2d30*/  SHF.R.U32.HI R56, RZ, 0x3, R55 ;  /* 0x00000003ff387819 */ /* 0x000fc40000011637 */
[----:B------:R-:W-:Y:S01]  /*2d40*/  LEA.HI R7, R4, R7, RZ, 0x3 ;  /* 0x0000000704077211 */ /* 0x000fe200078f18ff */
[----:B------:R-:W-:Y:S01]  /*2d50*/  IMAD R41, R193, UR7, R41 ;  /* 0x00000007c1297c24 */ /* 0x000fe2000f8e0229 */
[----:B------:R-:W-:Y:S01]  /*2d60*/  LOP3.LUT P1, RZ, R12, 0x4, RZ, 0xc0, !PT ;  /* 0x000000040cff7812 */ /* 0x000fe2000782c0ff */
[----:B------:R-:W-:Y:S01]  /*2d70*/  IMAD R6, R8, UR4, RZ ;  /* 0x0000000408067c24 */ /* 0x000fe2000f8e02ff */
[----:B------:R-:W-:Y:S02]  /*2d80*/  LOP3.LUT R9, R9, R56, RZ, 0x3c, !PT ;  /* 0x0000003809097212 */ /* 0x000fe400078e3cff */
[----:B------:R-:W-:Y:S02]  /*2d90*/  LOP3.LUT R4, R190, 0x38, R7, 0xf8, !PT ;  /* 0x00000038be047812 */ /* 0x000fe400078ef807 */
[----:B------:R-:W-:Y:S01]  /*2da0*/  IADD3 R42, P2, R22, R43, RZ ;  /* 0x0000002b162a7210 */ /* 0x000fe20007f5e0ff */
[----:B------:R-:W-:Y:S01]  /*2db0*/  IMAD R65, R91, UR5, R6 ;  /* 0x000000055b417c24 */ /* 0x000fe2000f8e0206 */
[----:B------:R-:W-:Y:S01]  /*2dc0*/  SEL R57, R57, 0xffffffe0, !P1 ;  /* 0xffffffe039397807 */ /* 0x000fe20004800000 */
[----:B------:R-:W-:Y:S01]  /*2dd0*/  IMAD.WIDE.U32 R40, R91, UR4, R40 ;  /* 0x000000045b287c25 */ /* 0x000fe2000f8e0028 */
[----:B------:R-:W-:Y:S01]  /*2de0*/  LOP3.LUT R63, R4, R191, RZ, 0x3c, !PT ;  /* 0x000000bf043f7212 */ /* 0x000fe200078e3cff */
[----:B------:R-:W-:Y:S01]  /*2df0*/  ULDC UR4, c[0x0][0x2f4] ;  /* 0x0000bd0000047ab9 */ /* 0x000fe20000000800 */
[----:B------:R-:W-:Y:S01]  /*2e00*/  SEL R66, RZ, 0xffffff80, P3 ;  /* 0xffffff80ff427807 */ /* 0x000fe20001800000 */
[----:B------:R-:W-:Y:S01]  /*2e10*/  IMAD R58, R180, 0x200, R9 ;  /* 0x00000200b43a7824 */ /* 0x000fe200078e0209 */
[----:B------:R-:W-:Y:S01]  /*2e20*/  SHF.R.S32.HI R62, RZ, 0x3, R7 ;  /* 0x00000003ff3e7819 */ /* 0x000fe20000011407 */
[----:B------:R-:W-:Y:S01]  /*2e30*/  IMAD.X R43, R157, 0x1, R10, P2 ;  /* 0x000000019d2b7824 */ /* 0x000fe200010e060a */
[----:B------:R-:W-:Y:S01]  /*2e40*/  ISETP.GE.AND P1, PT, R152, UR4, PT ;  /* 0x0000000498007c0c */ /* 0x000fe2000bf26270 */
[----:B------:R-:W-:Y:S01]  /*2e50*/  IMAD.IADD R59, R57, 0x1, R58 ;  /* 0x00000001393b7824 */ /* 0x000fe200078e023a */
[----:B------:R-:W-:Y:S01]  /*2e60*/  ISETP.GE.AND P2, PT, R3, UR4, PT ;  /* 0x0000000403007c0c */ /* 0x000fe2000bf46270 */
[----:B------:R-:W-:Y:S01]  /*2e70*/  IMAD.IADD R63, R192, 0x1, R63 ;  /* 0x00000001c03f7824 */ /* 0x000fe200078e023f */
[----:B------:R-:W-:Y:S01]  /*2e80*/  LOP3.LUT R66, R5, 0x80, R66, 0xc8, !PT ;  /* 0x0000008005427812 */ /* 0x000fe200078ec842 */
[----:B------:R-:W-:Y:S01]  /*2e90*/  IMAD.IADD R64, R31, 0x1, R11 ;  /* 0x000000011f407824 */ /* 0x000fe200078e020b */
[----:B------:R-:W-:Y:S01]  /*2ea0*/  LOP3.LUT R67, R5, 0x40, RZ, 0xc0, !PT ;  /* 0x0000004005437812 */ /* 0x000fe200078ec0ff */
[----:B------:R-:W-:-:S08]  /*2eb0*/  IMAD.IADD R65, R41, 0x1, R65 ;  /* 0x0000000129417824 */ /* 0x000fd000078e0241 */
.L_x_3669:
[----:B------:R-:W0:Y:S01]  /*2ec0*/  LDC.64 R74, c[0x0][0x300] ;  /* 0x0000c000ff4a7b82 */ /* 0x000e220000000a00 */
[----:B------:R-:W-:Y:S01]  /*2ed0*/  VIADD R49, R49, 0xffffffff ;  /* 0xffffffff31317836 */ /* 0x000fe20000000000 */
[----:B------:R-:W-:Y:S05]  /*2ee0*/  YIELD ;  /* 0x0000000000007946 */ /* 0x000fea0003800000 */
[----:B------:R-:W-:Y:S01]  /*2ef0*/  SHF.R.S32.HI R11, RZ, 0x1f, R49 ;  /* 0x0000001fff0b7819 */ /* 0x000fe20000011431 */
[----:B------:R-:W1:Y:S01]  /*2f00*/  LDC.64 R70, c[0x0][0x2e8] ;  /* 0x0000ba00ff467b82 */ /* 0x000e620000000a00 */
[----:B------:R-:W-:Y:S01]  /*2f10*/  IMAD.MOV.U32 R78, RZ, RZ, R152 ;  /* 0x000000ffff4e7224 */ /* 0x000fe200078e0098 */
[----:B------:R-:W-:Y:S01]  /*2f20*/  BSSY B0, `(.L_x_3618) ;  /* 0x0000328000007945 */ /* 0x000fe20003800000 */
[----:B------:R-:W-:-:S02]  /*2f30*/  IMAD.MOV.U32 R79, RZ, RZ, R153 ;  /* 0x000000ffff4f7224 */ /* 0x000fc400078e0099 */
[----:B------:R-:W-:-:S03]  /*2f40*/  IMAD R83, R23, 0x1800, R59 ;  /* 0x0000180017537824 */ /* 0x000fc600078e023b */
[----:B------:R-:W2:Y:S01]  /*2f50*/  LDC R73, c[0x0][0x3f4] ;  /* 0x0000fd00ff497b82 */ /* 0x000ea20000000800 */
[----:B------:R-:W-:Y:S02]  /*2f60*/  IMAD R83, R83, 0x2, R48 ;  /* 0x0000000253537824 */ /* 0x000fe400078e0230 */
[-C--:B0-----:R-:W-:Y:S02]  /*2f70*/  IMAD R4, R11, R74.reuse, RZ ;  /* 0x0000004a0b047224 */ /* 0x081fe400078e02ff */
[----:B------:R-:W-:-:S04]  /*2f80*/  IMAD.WIDE.U32 R32, R49, R74, RZ ;  /* 0x0000004a31207225 */ /* 0x000fc800078e00ff */
[----:B------:R-:W-:Y:S02]  /*2f90*/  IMAD R5, R49, R75, R4 ;  /* 0x0000004b31057224 */ /* 0x000fe400078e0204 */
[-C--:B------:R-:W-:Y:S02]  /*2fa0*/  IMAD R81, R157, R74.reuse, RZ ;  /* 0x0000004a9d517224 */ /* 0x080fe400078e02ff */
[----:B------:R-:W-:Y:S02]  /*2fb0*/  IMAD.IADD R6, R33, 0x1, R5 ;  /* 0x0000000121067824 */ /* 0x000fe400078e0205 */
[----:B------:R-:W-:-:S04]  /*2fc0*/  IMAD.WIDE.U32 R4, R22, R74, R78 ;  /* 0x0000004a16047225 */ /* 0x000fc800078e004e */
[----:B------:R-:W-:Y:S01]  /*2fd0*/  IMAD.WIDE.U32 R32, R32, 0x60, RZ ;  /* 0x0000006020207825 */ /* 0x000fe200078e00ff */
[----:B------:R-:W-:-:S03]  /*2fe0*/  IADD3 R7, P3, R30, R4, RZ ;  /* 0x000000041e077210 */ /* 0x000fc60007f7e0ff */
[----:B------:R-:W-:Y:S01]  /*2ff0*/  IMAD R9, R6, 0x60, RZ ;  /* 0x0000006006097824 */ /* 0x000fe200078e02ff */
[-C--:B------:R-:W-:Y:S01]  /*3000*/  LEA R4, P5, R74, R32.reuse, 0x6 ;  /* 0x000000204a047211 */ /* 0x080fe200078a30ff */
[----:B------:R-:W-:Y:S02]  /*3010*/  IMAD R81, R22, R75, R81 ;  /* 0x0000004b16517224 */ /* 0x000fe400078e0251 */
[----:B------:R-:W-:Y:S01]  /*3020*/  IMAD.IADD R82, R33, 0x1, R9 ;  /* 0x0000000121527824 */ /* 0x000fe200078e0209 */
[----:B------:R-:W-:Y:S02]  /*3030*/  IADD3 R4, P4, R4, R7, RZ ;  /* 0x0000000704047210 */ /* 0x000fe40007f9e0ff */
[----:B------:R-:W-:Y:S02]  /*3040*/  IADD3.X R8, R64, R5, R81, P3, !PT ;  /* 0x0000000540087210 */ /* 0x000fe40001ffe451 */
[----:B------:R-:W-:Y:S02]  /*3050*/  IADD3 R6, P3, R7, R32, RZ ;  /* 0x0000002007067210 */ /* 0x000fe40007f7e0ff */
[----:B------:R-:W-:-:S02]  /*3060*/  LEA.HI.X R5, R74, R82, R75, 0x6, P5 ;  /* 0x000000524a057211 */ /* 0x000fc400028f344b */
[-C--:B-1----:R-:W-:Y:S01]  /*3070*/  LEA R14, P5, R6, R70.reuse, 0x1 ;  /* 0x00000046060e7211 */ /* 0x082fe200078a08ff */
[----:B------:R-:W-:Y:S01]  /*3080*/  IMAD.X R7, R8, 0x1, R82, P3 ;  /* 0x0000000108077824 */ /* 0x000fe200018e0652 */
[----:B----4-:R-:W-:Y:S01]  /*3090*/  LEA R12, P3, R4, R70, 0x1 ;  /* 0x00000046040c7211 */ /* 0x010fe200078608ff */
[----:B------:R-:W-:Y:S01]  /*30a0*/  IMAD.X R5, R5, 0x1, R8, P4 ;  /* 0x0000000105057824 */ /* 0x000fe200020e0608 */
[----:B------:R-:W-:Y:S02]  /*30b0*/  ISETP.GT.AND P4, PT, R49, R50, PT ;  /* 0x000000323100720c */ /* 0x000fe40003f84270 */
[-C--:B------:R-:W-:Y:S02]  /*30c0*/  LEA.HI.X R15, R6, R71.reuse, R7, 0x1, P5 ;  /* 0x00000047060f7211 */ /* 0x080fe400028f0c07 */
[----:B------:R-:W-:Y:S01]  /*30d0*/  LEA.HI.X R13, R4, R71, R5, 0x1, P3 ;  /* 0x00000047040d7211 */ /* 0x000fe200018f0c05 */
[----:B------:R-:W-:Y:S01]  /*30e0*/  IMAD R5, R23, 0x1800, R58 ;  /* 0x0000180017057824 */ /* 0x000fe200078e023a */
[----:B--2---:R-:W-:-:S02]  /*30f0*/  ISETP.GE.AND P3, PT, R73, 0x1, PT ;  /* 0x000000014900780c */ /* 0x004fc40003f66270 */
[----:B------:R-:W-:Y:S01]  /*3100*/  P2R R69, PR, RZ, 0x10 ;  /* 0x00000010ff457803 */ /* 0x000fe20000000000 */
[----:B------:R-:W-:-:S10]  /*3110*/  IMAD R84, R5, 0x2, R48 ;  /* 0x0000000205547824 */ /* 0x000fd400078e0230 */
[----:B------:R-:W-:Y:S05]  /*3120*/  @!P3 BRA `(.L_x_3619) ;  /* 0x0000002c00b0b947 */ /* 0x000fea0003800000 */
[----:B------:R-:W0:Y:S01]  /*3130*/  LDC.64 R76, c[0x0][0x3f8] ;  /* 0x0000fe00ff4c7b82 */ /* 0x000e220000000a00 */
[----:B------:R-:W-:Y:S01]  /*3140*/  ULDC.U8 UR4, c[0x0][0x410] ;  /* 0x0001040000047ab9 */ /* 0x000fe20000000000 */
[----:B------:R-:W-:Y:S01]  /*3150*/  IMAD R72, R49, -0x60, R46 ;  /* 0xffffffa031487824 */ /* 0x000fe200078e022e */
[----:B------:R-:W-:-:S04]  /*3160*/  ISETP.NE.AND P3, PT, RZ, UR4, PT ;  /* 0x00000004ff007c0c */ /* 0x000fc8000bf65270 */
[----:B------:R-:W-:Y:S01]  /*3170*/  VIMNMX R72, R72, 0x60, PT ;  /* 0x0000006048487848 */ /* 0x000fe20003fe0100 */
[----:B------:R-:W1:Y:S01]  /*3180*/  LDC.64 R38, c[0x0][0x408] ;  /* 0x00010200ff267b82 */ /* 0x000e620000000a00 */
[-C--:B0-----:R-:W-:Y:S02]  /*3190*/  IMAD R4, R11, R76.reuse, RZ ;  /* 0x0000004c0b047224 */ /* 0x081fe400078e02ff */
[----:B------:R-:W-:-:S04]  /*31a0*/  IMAD.WIDE.U32 R36, R49, R76, RZ ;  /* 0x0000004c31247225 */ /* 0x000fc800078e00ff */
[----:B------:R-:W-:Y:S02]  /*31b0*/  IMAD R5, R49, R77, R4 ;  /* 0x0000004d31057224 */ /* 0x000fe400078e0204 */
[-C--:B-1----:R-:W-:Y:S02]  /*31c0*/  IMAD R6, R11, R38.reuse, RZ ;  /* 0x000000260b067224 */ /* 0x082fe400078e02ff */
[----:B------:R-:W-:-:S04]  /*31d0*/  IMAD.WIDE.U32 R34, R49, R38, RZ ;  /* 0x0000002631227225 */ /* 0x000fc800078e00ff */
[----:B------:R-:W-:Y:S02]  /*31e0*/  IMAD R7, R49, R39, R6 ;  /* 0x0000002731077224 */ /* 0x000fe400078e0206 */
        /* <DEDUP_REMOVED lines=11> */
[----:B------:R-:W-:Y:S01]  /*32a0*/  IMAD.MOV.U32 R4, RZ, RZ, R16 ;  /* 0x000000ffff047224 */ /* 0x000fe200078e0010 */
[----:B------:R-:W-:Y:S01]  /*32b0*/  ULDC.64 UR4, c[0x0][0x3e8] ;  /* 0x0000fa0000047ab9 */ /* 0x000fe20000000a00 */
[----:B------:R-:W-:Y:S01]  /*32c0*/  IMAD.MOV.U32 R5, RZ, RZ, R60 ;  /* 0x000000ffff057224 */ /* 0x000fe200078e003c */
[----:B------:R-:W-:Y:S01]  /*32d0*/  ULDC.64 UR6, c[0x0][0x400] ;  /* 0x0001000000067ab9 */ /* 0x000fe20000000a00 */
[----:B------:R-:W-:Y:S01]  /*32e0*/  IMAD R25, R80, 0x60, RZ ;  /* 0x0000006050197824 */ /* 0x000fe200078e02ff */
[----:B------:R-:W-:Y:S01]  /*32f0*/  CS2R R74, SRZ ;  /* 0x00000000004a7805 */ /* 0x000fe2000001ff00 */
[----:B------:R-:W-:Y:S01]  /*3300*/  IMAD.WIDE.U32 R6, R36, 0x60, R4 ;  /* 0x0000006024067825 */ /* 0x000fe200078e0004 */
[----:B------:R-:W-:-:S03]  /*3310*/  CS2R R78, SRZ ;  /* 0x00000000004e7805 */ /* 0x000fc6000001ff00 */
[----:B------:R-:W-:Y:S02]  /*3320*/  IMAD.MOV.U32 R4, RZ, RZ, R20 ;  /* 0x000000ffff047224 */ /* 0x000fe400078e0014 */
[----:B------:R-:W-:Y:S02]  /*3330*/  IMAD.MOV.U32 R5, RZ, RZ, R61 ;  /* 0x000000ffff057224 */ /* 0x000fe400078e003d */
[----:B------:R-:W-:Y:S02]  /*3340*/  IMAD R27, R68, 0x60, RZ ;  /* 0x00000060441b7824 */ /* 0x000fe400078e02ff */
[----:B------:R-:W-:Y:S01]  /*3350*/  IMAD.WIDE.U32 R10, R34, 0x60, R4 ;  /* 0x00000060220a7825 */ /* 0x000fe200078e0004 */
[----:B------:R-:W-:-:S03]  /*3360*/  LEA R4, P3, R6, UR4, 0x1 ;  /* 0x0000000406047c11 */ /* 0x000fc6000f8608ff */
[----:B------:R-:W-:Y:S02]  /*3370*/  IMAD.IADD R5, R7, 0x1, R25 ;  /* 0x0000000107057824 */ /* 0x000fe400078e0219 */
[----:B------:R-:W-:-:S03]  /*3380*/  IMAD.IADD R7, R11, 0x1, R27 ;  /* 0x000000010b077824 */ /* 0x000fc600078e021b */
[----:B------:R-:W-:Y:S02]  /*3390*/  LEA.HI.X R5, R6, UR5, R5, 0x1, P3 ;  /* 0x0000000506057c11 */ /* 0x000fe400098f0c05 */
        /* <DEDUP_REMOVED lines=10> */
.L_x_3622:
[----:B------:R-:W-:Y:S05]  /*3440*/  BSYNC B1 ;  /* 0x0000000000017941 */ /* 0x000fea0003800000 */
.L_x_3621:
[----:B------:R-:W-:Y:S01]  /*3450*/  ISETP.GE.AND P5, PT, R156, R72, PT ;  /* 0x000000489c00720c */ /* 0x000fe20003fa6270 */
[----:B------:R-:W-:Y:S01]  /*3460*/  BSSY B1, `(.L_x_3623) ;  /* 0x0000023000017945 */ /* 0x000fe20003800000 */
[----:B------:R-:W-:Y:S02]  /*3470*/  CS2R R24, SRZ ;  /* 0x0000000000187805 */ /* 0x000fe4000001ff00 */
[----:B------:R-:W-:Y:S01]  /*3480*/  CS2R R10, SRZ ;  /* 0x00000000000a7805 */ /* 0x000fe2000001ff00 */
[----:B-----5:R-:W-:Y:S01]  /*3490*/  IMAD.MOV.U32 R81, RZ, RZ, R32 ;  /* 0x000000ffff517224 */ /* 0x020fe200078e0020 */
[----:B------:R-:W-:Y:S01]  /*34a0*/  CS2R R26, SRZ ;  /* 0x00000000001a7805 */ /* 0x000fe2000001ff00 */
[----:B------:R-:W-:-:S06]  /*34b0*/  IMAD.MOV.U32 R82, RZ, RZ, R33 ;  /* 0x000000ffff527224 */ /* 0x000fcc00078e0021 */
[----:B------:R-:W-:Y:S05]  /*34c0*/  @P5 BRA `(.L_x_3624) ;  /* 0x0000000000705947 */ /* 0x000fea0003800000 */
[C---:B0-----:R-:W-:Y:S01]  /*34d0*/  SHF.L.U64.HI R5, R76.reuse, 0x6, R77 ;  /* 0x000000064c057819 */ /* 0x041fe2000001024d */
[----:B------:R-:W-:Y:S01]  /*34e0*/  IMAD.SHL.U32 R4, R76, 0x40, RZ ;  /* 0x000000404c047824 */ /* 0x000fe200078e00ff */
[----:B------:R-:W-:Y:S01]  /*34f0*/  ULDC.64 UR4, c[0x0][0x3e8] ;  /* 0x0000fa0000047ab9 */ /* 0x000fe20000000a00 */
[----:B------:R-:W-:Y:S01]  /*3500*/  IMAD R9, R80, 0x60, RZ ;  /* 0x0000006050097824 */ /* 0x000fe200078e02ff */
[----:B------:R-:W-:Y:S01]  /*3510*/  CS2R R24, SRZ ;  /* 0x0000000000187805 */ /* 0x000fe2000001ff00 */
[----:B------:R-:W-:Y:S01]  /*3520*/  IMAD.WIDE.U32 R4, R36, 0x60, R4 ;  /* 0x0000006024047825 */ /* 0x000fe200078e0004 */
[----:B------:R-:W-:-:S03]  /*3530*/  CS2R R26, SRZ ;  /* 0x00000000001a7805 */ /* 0x000fc6000001ff00 */
[----:B------:R-:W-:Y:S01]  /*3540*/  IMAD R8, R68, 0x60, RZ ;  /* 0x0000006044087824 */ /* 0x000fe200078e02ff */
[----:B------:R-:W-:Y:S01]  /*3550*/  IADD3 R6, P3, R16, R4, RZ ;  /* 0x0000000410067210 */ /* 0x000fe20007f7e0ff */
[----:B------:R-:W-:-:S03]  /*3560*/  IMAD.SHL.U32 R4, R38, 0x40, RZ ;  /* 0x0000004026047824 */ /* 0x000fc600078e00ff */
[----:B------:R-:W-:Y:S02]  /*3570*/  IADD3.X R9, R60, R9, R5, P3, !PT ;  /* 0x000000093c097210 */ /* 0x000fe40001ffe405 */
[----:B------:R-:W-:-:S03]  /*3580*/  SHF.L.U64.HI R5, R38, 0x6, R39 ;  /* 0x0000000626057819 */ /* 0x000fc60000010227 */
[----:B------:R-:W-:-:S03]  /*3590*/  IMAD.WIDE.U32 R4, R34, 0x60, R4 ;  /* 0x0000006022047825 */ /* 0x000fc600078e0004 */
[----:B------:R-:W-:-:S04]  /*35a0*/  IADD3 R7, P3, R20, R4, RZ ;  /* 0x0000000414077210 */ /* 0x000fc80007f7e0ff */
[----:B------:R-:W-:Y:S02]  /*35b0*/  IADD3.X R8, R61, R8, R5, P3, !PT ;  /* 0x000000083d087210 */ /* 0x000fe40001ffe405 */
        /* <DEDUP_REMOVED lines=13> */
.L_x_3624:
[----:B------:R-:W-:Y:S05]  /*3690*/  BSYNC B1 ;  /* 0x0000000000017941 */ /* 0x000fea0003800000 */
.L_x_3623:
[----:B------:R-:W-:Y:S01]  /*36a0*/  ULOP3.LUT UR4, UR38, 0x1, URZ, 0xfc, !UPT ;  /* 0x0000000126047892 */ /* 0x000fe2000f8efc3f */
[----:B01----:R-:W-:Y:S01]  /*36b0*/  IMAD.MOV.U32 R4, RZ, RZ, R74 ;  /* 0x000000ffff047224 */ /* 0x003fe200078e004a */
[----:B------:R-:W-:Y:S01]  /*36c0*/  PRMT R35, R35, 0x5410, R82 ;  /* 0x0000541023237816 */ /* 0x000fe20000000052 */
[----:B------:R-:W-:Y:S01]  /*36d0*/  IMAD.MOV.U32 R5, RZ, RZ, R75 ;  /* 0x000000ffff057224 */ /* 0x000fe200078e004b */
[----:B------:R-:W-:Y:S01]  /*36e0*/  UISETP.NE.AND UP0, UPT, UR4, 0x3, UPT ;  /* 0x000000030400788c */ /* 0x000fe2000bf05270 */
        /* <DEDUP_REMOVED lines=30> */
.L_x_3625:
[----:B------:R-:W-:Y:S01]  /*38d0*/  IMAD R68, R23, 0x8, R2 ;  /* 0x0000000817447824 */ /* 0x000fe200078e0202 */
[----:B------:R-:W-:Y:S01]  /*38e0*/  SHF.L.U32 R80, R158, 0x1f, RZ ;  /* 0x0000001f9e507819 */ /* 0x000fe200000006ff */
[----:B------:R-:W-:Y:S03]  /*38f0*/  BSSY B1, `(.L_x_3626) ;  /* 0x0000003000017945 */ /* 0x000fe60003800000 */
[----:B------:R-:W0:Y:S02]  /*3900*/  SYNCS.PHASECHK.TRANS64.TRYWAIT P6, [R68+URZ+0x32490], R80 ;  /* 0x03249050440075a7 */ /* 0x000e2400080c017f */
[----:B0-----:R-:W-:Y:S05]  /*3910*/  @!P6 BRA `(.L_x_3627) ;  /* 0x0000036c0004e947 */ /* 0x001fea0003800000 */
.L_x_4020:
[----:B------:R-:W-:Y:S05]  /*3920*/  BSYNC B1 ;  /* 0x0000000000017941 */ /* 0x000fea0003800000 */
.L_x_3626:
        /* <DEDUP_REMOVED lines=29> */
[----:B------:R-:W-:Y:S01]  /*3b00*/  FMUL.FTZ R7, R7, R82 ;  /* 0x0000005207077220 */ /* 0x000fe20000410000 */
[----:B------:R-:W-:Y:S01]  /*3b10*/  LOP3.LUT R4, R4, 0xffff0000, RZ, 0xc0, !PT ;  /* 0xffff000004047812 */ /* 0x000fe200078ec0ff */
[C---:B------:R-:W-:Y:S01]  /*3b20*/  FMUL.FTZ R95, R75.reuse, R91 ;  /* 0x0000005b4b5f7220 */ /* 0x040fe20000410000 */
[----:B------:R-:W-:Y:S01]  /*3b30*/  LOP3.LUT R90, R90, 0xffff0000, RZ, 0xc0, !PT ;  /* 0xffff00005a5a7812 */ /* 0x000fe200078ec0ff */
[----:B------:R-:W-:Y:S01]  /*3b40*/  FMUL.FTZ R75, R75, R86 ;  /* 0x000000564b4b7220 */ /* 0x000fe20000410000 */
[----:B------:R-:W-:Y:S01]  /*3b50*/  LOP3.LUT R85, R85, 0xffff0000, RZ, 0xc0, !PT ;  /* 0xffff000055557812 */ /* 0x000fe200078ec0ff */
[----:B------:R-:W-:Y:S02]  /*3b60*/  IMAD.U32 R81, R81, 0x10000, RZ ;  /* 0x0001000051517824 */ /* 0x000fe400078e00ff */
[C---:B------:R-:W-:Y:S01]  /*3b70*/  FFMA.FTZ R93, R6.reuse, R82, -R93 ;  /* 0x00000052065d7223 */ /* 0x040fe2000001085d */
[----:B------:R-:W-:Y:S01]  /*3b80*/  FFMA.FTZ R88, R6, R88, R7 ;  /* 0x0000005806587223 */ /* 0x000fe20000010007 */
[----:B------:R-:W-:Y:S01]  /*3b90*/  FFMA.FTZ R95, R74, R86, -R95 ;  /* 0x000000564a5f7223 */ /* 0x000fe2000001085f */
[----:B------:R-:W-:Y:S01]  /*3ba0*/  FMUL.FTZ R6, R4, R87 ;  /* 0x0000005704067220 */ /* 0x000fe20000410000 */
[----:B------:R-:W-:Y:S01]  /*3bb0*/  FFMA.FTZ R74, R74, R91, R75 ;  /* 0x0000005b4a4a7223 */ /* 0x000fe2000001004b */
[CC--:B------:R-:W-:Y:S01]  /*3bc0*/  FMUL.FTZ R7, R79.reuse, R90.reuse ;  /* 0x0000005a4f077220 */ /* 0x0c0fe20000410000 */
[----:B------:R-:W-:Y:S01]  /*3bd0*/  FMUL.FTZ R4, R4, R81 ;  /* 0x0000005104047220 */ /* 0x000fe20000410000 */
[----:B------:R-:W-:Y:S01]  /*3be0*/  FMUL.FTZ R79, R79, R85 ;  /* 0x000000554f4f7220 */ /* 0x000fe20000410000 */
        /* <DEDUP_REMOVED lines=10> */
.L_x_3633:
[----:B------:R-:W-:Y:S05]  /*3c90*/  BSYNC B3 ;  /* 0x0000000000037941 */ /* 0x000fea0003800000 */
.L_x_3632:
[----:B--2---:R1:W-:Y:S02]  /*3ca0*/  STG.E.128 desc[UR42][R14.64], R4 ;  /* 0x000000040e007986 */ /* 0x0043e4000c101d2a */
.L_x_3631:
[----:B------:R-:W-:Y:S05]  /*3cb0*/  BSYNC B2 ;  /* 0x0000000000027941 */ /* 0x000fea0003800000 */
.L_x_3630:
[----:B------:R-:W-:Y:S05]  /*3cc0*/  @P2 BRA `(.L_x_3629) ;  /* 0x0000000000d02947 */ /* 0x000fea0003800000 */
[----:B-1----:R1:W2:Y:S01]  /*3cd0*/  LDS.128 R4, [R83] ;  /* 0x0000000053047984 */ /* 0x0022a20000000c00 */
        /* <DEDUP_REMOVED lines=16> */
[C---:B------:R-:W-:Y:S01]  /*3de0*/  LOP3.LUT R82, R81.reuse, 0xffff0000, RZ, 0xc0, !PT ;  /* 0xffff000051527812 */ /* 0x040fe200078ec0ff */
        /* <DEDUP_REMOVED lines=10> */
[----:B------:R-:W-:Y:S01]  /*3e90*/  FMUL.FTZ R33, R33, R79 ;  /* 0x0000004f21217220 */ /* 0x000fe20000410000 */
        /* <DEDUP_REMOVED lines=21> */
.L_x_3635:
[----:B------:R-:W-:Y:S05]  /*3ff0*/  BSYNC B2 ;  /* 0x0000000000027941 */ /* 0x000fea0003800000 */
.L_x_3634:
[----:B--2---:R2:W-:Y:S02]  /*4000*/  STG.E.128 desc[UR42][R14.64+0x40], R4 ;  /* 0x000040040e007986 */ /* 0x0045e4000c101d2a */
.L_x_3629:
[----:B------:R-:W-:Y:S05]  /*4010*/  BSYNC B1 ;  /* 0x0000000000017941 */ /* 0x000fea0003800000 */
.L_x_3628:
        /* <DEDUP_REMOVED lines=31> */
[----:B------:R-:W-:Y:S01]  /*4210*/  LOP3.LUT R38, R38, 0xffff0000, RZ, 0xc0, !PT ;  /* 0xffff000026267812 */ /* 0x000fe200078ec0ff */
[-C--:B------:R-:W-:Y:S01]  /*4220*/  FMUL.FTZ R15, R15, R27.reuse ;  /* 0x0000001b0f0f7220 */ /* 0x080fe20000410000 */
[----:B------:R-:W-:Y:S01]  /*4230*/  LOP3.LUT R76, R76, 0xffff0000, RZ, 0xc0, !PT ;  /* 0xffff00004c4c7812 */ /* 0x000fe200078ec0ff */
[----:B------:R-:W-:Y:S02]  /*4240*/  IMAD.U32 R77, R77, 0x10000, RZ ;  /* 0x000100004d4d7824 */ /* 0x000fe400078e00ff */
[C---:B------:R-:W-:Y:S01]  /*4250*/  FFMA.FTZ R71, R6.reuse, R26, -R71 ;  /* 0x0000001a06477223 */ /* 0x040fe20000010847 */
[----:B------:R-:W-:Y:S01]  /*4260*/  FFMA.FTZ R32, R6, R32, R7 ;  /* 0x0000002006207223 */ /* 0x000fe20000010007 */
[----:B------:R-:W-:Y:S01]  /*4270*/  FFMA.FTZ R75, R14, R27, -R75 ;  /* 0x0000001b0e4b7223 */ /* 0x000fe2000001084b */
[----:B------:R-:W-:Y:S01]  /*4280*/  FMUL.FTZ R6, R4, R39 ;  /* 0x0000002704067220 */ /* 0x000fe20000410000 */
[----:B------:R-:W-:Y:S01]  /*4290*/  FFMA.FTZ R14, R14, R33, R15 ;  /* 0x000000210e0e7223 */ /* 0x000fe2000001000f */
[C---:B------:R-:W-:Y:S01]  /*42a0*/  FMUL.FTZ R7, R25.reuse, R38 ;  /* 0x0000002619077220 */ /* 0x040fe20000410000 */
        /* <DEDUP_REMOVED lines=12> */
.L_x_3640:
[----:B------:R-:W-:Y:S05]  /*4370*/  BSYNC B2 ;  /* 0x0000000000027941 */ /* 0x000fea0003800000 */
.L_x_3639:
[----:B--2---:R3:W-:Y:S02]  /*4380*/  STG.E.128 desc[UR42][R12.64], R4 ;  /* 0x000000040c007986 */ /* 0x0047e4000c101d2a */
.L_x_3638:
[----:B------:R-:W-:Y:S05]  /*4390*/  BSYNC B1 ;  /* 0x0000000000017941 */ /* 0x000fea0003800000 */
.L_x_3637:
        /* <DEDUP_REMOVED lines=51> */
.L_x_3642:
[----:B------:R-:W-:Y:S05]  /*46d0*/  BSYNC B1 ;  /* 0x0000000000017941 */ /* 0x000fea0003800000 */
.L_x_3641:
[----:B--2---:R1:W-:Y:S01]  /*46e0*/  STG.E.128 desc[UR42][R12.64+0x40], R4 ;  /* 0x000040040c007986 */ /* 0x0043e2000c101d2a */
[----:B------:R-:W-:Y:S05]  /*46f0*/  BRA `(.L_x_3636) ;  /* 0x0000001800a87947 */ /* 0x000fea0003800000 */
.L_x_3620:
[-C--:B------:R-:W-:Y:S01]  /*4700*/  ISETP.GE.AND P3, PT, R22, R72.reuse, PT ;  /* 0x000000481600720c */ /* 0x080fe20003f66270 */
[----:B------:R-:W-:Y:S01]  /*4710*/  BSSY B1, `(.L_x_3643) ;  /* 0x000002a000017945 */ /* 0x000fe20003800000 */
[----:B------:R-:W-:Y:S02]  /*4720*/  ISETP.GE.AND P4, PT, R156, R72, PT ;  /* 0x000000489c00720c */ /* 0x000fe40003f86270 */
[----:B------:R-:W-:Y:S02]  /*4730*/  CS2R R10, SRZ ;  /* 0x00000000000a7805 */ /* 0x000fe4000001ff00 */
[CC--:B------:R-:W-:Y:S02]  /*4740*/  ISETP.GE.OR P3, PT, R152.reuse, R73.reuse, P3 ;  /* 0x000000499800720c */ /* 0x0c0fe40001f66670 */
[----:B------:R-:W-:Y:S02]  /*4750*/  CS2R R6, SRZ ;  /* 0x0000000000067805 */ /* 0x000fe4000001ff00 */
[----:B------:R-:W-:-:S02]  /*4760*/  ISETP.GE.OR P4, PT, R152, R73, P4 ;  /* 0x000000499800720c */ /* 0x000fc40002786670 */
[----:B------:R-:W-:Y:S02]  /*4770*/  CS2R R4, SRZ ;  /* 0x0000000000047805 */ /* 0x000fe4000001ff00 */
[----:B------:R-:W-:Y:S02]  /*4780*/  CS2R R14, SRZ ;  /* 0x00000000000e7805 */ /* 0x000fe4000001ff00 */
[----:B------:R-:W-:Y:S02]  /*4790*/  CS2R R8, SRZ ;  /* 0x0000000000087805 */ /* 0x000fe4000001ff00 */
[----:B------:R-:W-:Y:S02]  /*47a0*/  CS2R R26, SRZ ;  /* 0x00000000001a7805 */ /* 0x000fe4000001ff00 */
[----:B------:R-:W-:Y:S01]  /*47b0*/  CS2R R12, SRZ ;  /* 0x00000000000c7805 */ /* 0x000fe2000001ff00 */
[----:B------:R-:W-:Y:S06]  /*47c0*/  @P3 BRA `(.L_x_3644) ;  /* 0x0000000000783947 */ /* 0x000fec0003800000 */
[C---:B------:R-:W-:Y:S01]  /*47d0*/  IMAD R4, R157.reuse, R76, RZ ;  /* 0x0000004c9d047224 */ /* 0x040fe200078e02ff */
[----:B------:R-:W-:Y:S01]  /*47e0*/  ULDC.64 UR4, c[0x0][0x3e8] ;  /* 0x0000fa0000047ab9 */ /* 0x000fe20000000a00 */
[----:B------:R-:W-:Y:S01]  /*47f0*/  IMAD R6, R157, R38, RZ ;  /* 0x000000269d067224 */ /* 0x000fe200078e02ff */
[----:B------:R-:W-:Y:S01]  /*4800*/  ULDC.64 UR6, c[0x0][0x400] ;  /* 0x0001000000067ab9 */ /* 0x000fe20000000a00 */
[----:B------:R-:W-:-:S04]  /*4810*/  IMAD.WIDE.U32 R12, R22, R76, R78 ;  /* 0x0000004c160c7225 */ /* 0x000fc800078e004e */
[C---:B------:R-:W-:Y:S02]  /*4820*/  IMAD R7, R22.reuse, R77, R4 ;  /* 0x0000004d16077224 */ /* 0x040fe400078e0204 */
[----:B------:R-:W-:Y:S02]  /*4830*/  IMAD R15, R22, R39, R6 ;  /* 0x00000027160f7224 */ /* 0x000fe400078e0206 */
[----:B------:R-:W-:Y:S02]  /*4840*/  IMAD.IADD R13, R7, 0x1, R13 ;  /* 0x00000001070d7824 */ /* 0x000fe400078e020d */
[----:B------:R-:W-:Y:S02]  /*4850*/  IMAD R6, R0, R76, RZ ;  /* 0x0000004c00067224 */ /* 0x000fe400078e02ff */
[----:B------:R-:W-:-:S04]  /*4860*/  IMAD.WIDE.U32 R4, R22, R38, R78 ;  /* 0x0000002616047225 */ /* 0x000fc800078e004e */
[C---:B------:R-:W-:Y:S02]  /*4870*/  IMAD R7, R44.reuse, R77, R6 ;  /* 0x0000004d2c077224 */ /* 0x040fe400078e0206 */
[----:B------:R-:W-:-:S04]  /*4880*/  IMAD.WIDE.U32 R12, R44, R76, R12 ;  /* 0x0000004c2c0c7225 */ /* 0x000fc800078e000c */
[----:B------:R-:W-:Y:S02]  /*4890*/  IMAD.IADD R5, R15, 0x1, R5 ;  /* 0x000000010f057824 */ /* 0x000fe400078e0205 */
[-C--:B------:R-:W-:Y:S02]  /*48a0*/  IMAD R14, R0, R38.reuse, RZ ;  /* 0x00000026000e7224 */ /* 0x080fe400078e02ff */
[----:B------:R-:W-:Y:S02]  /*48b0*/  IMAD.IADD R13, R7, 0x1, R13 ;  /* 0x00000001070d7824 */ /* 0x000fe400078e020d */
[C---:B------:R-:W-:Y:S02]  /*48c0*/  IMAD R15, R44.reuse, R39, R14 ;  /* 0x000000272c0f7224 */ /* 0x040fe400078e020e */
[----:B------:R-:W-:-:S04]  /*48d0*/  IMAD.WIDE.U32 R4, R44, R38, R4 ;  /* 0x000000262c047225 */ /* 0x000fc800078e0004 */
[----:B------:R-:W-:Y:S02]  /*48e0*/  IMAD R7, R80, 0x60, RZ ;  /* 0x0000006050077824 */ /* 0x000fe400078e02ff */
[----:B------:R-:W-:-:S04]  /*48f0*/  IMAD.WIDE.U32 R12, R36, 0x60, R12 ;  /* 0x00000060240c7825 */ /* 0x000fc800078e000c */
[----:B------:R-:W-:Y:S01]  /*4900*/  IMAD.IADD R5, R15, 0x1, R5 ;  /* 0x000000010f057824 */ /* 0x000fe200078e0205 */
[----:B------:R-:W-:Y:S01]  /*4910*/  LEA R6, P3, R12, UR4, 0x1 ;  /* 0x000000040c067c11 */ /* 0x000fe2000f8608ff */
[----:B------:R-:W-:Y:S02]  /*4920*/  IMAD.IADD R7, R7, 0x1, R13 ;  /* 0x0000000107077824 */ /* 0x000fe400078e020d */
[----:B------:R-:W-:Y:S02]  /*4930*/  IMAD R15, R68, 0x60, RZ ;  /* 0x00000060440f7824 */ /* 0x000fe400078e02ff */
[----:B------:R-:W-:Y:S01]  /*4940*/  IMAD.WIDE.U32 R4, R34, 0x60, R4 ;  /* 0x0000006022047825 */ /* 0x000fe200078e0004 */
[----:B------:R-:W-:-:S03]  /*4950*/  LEA.HI.X R7, R12, UR5, R7, 0x1, P3 ;  /* 0x000000050c077c11 */ /* 0x000fc600098f0c07 */
[----:B------:R-:W-:Y:S01]  /*4960*/  IMAD.IADD R5, R15, 0x1, R5 ;  /* 0x000000010f057824 */ /* 0x000fe200078e0205 */
[----:B------:R-:W-:-:S04]  /*4970*/  LEA R12, P3, R4, UR6, 0x1 ;  /* 0x00000006040c7c11 */ /* 0x000fc8000f8608ff */
[----:B------:R-:W-:Y:S02]  /*4980*/  LEA.HI.X R13, R4, UR7, R5, 0x1, P3 ;  /* 0x00000007040d7c11 */ /* 0x000fe400098f0c05 */
[----:B------:R-:W5:Y:S04]  /*4990*/  LDG.E.128 R4, desc[UR42][R6.64] ;  /* 0x0000002a06047981 */ /* 0x000f68000c1e1d00 */
[----:B------:R-:W5:Y:S03]  /*49a0*/  LDG.E.128 R12, desc[UR42][R12.64] ;  /* 0x0000002a0c0c7981 */ /* 0x000f66000c1e1d00 */
.L_x_3644:
[----:B------:R-:W-:Y:S05]  /*49b0*/  BSYNC B1 ;  /* 0x0000000000017941 */ /* 0x000fea0003800000 */
.L_x_3643:
[----:B------:R-:W-:Y:S01]  /*49c0*/  BSSY B1, `(.L_x_3645) ;  /* 0x0000029000017945 */ /* 0x000fe20003800000 */
[----:B-----5:R-:W-:Y:S01]  /*49d0*/  IMAD.MOV.U32 R83, RZ, RZ, R6 ;  /* 0x000000ffff537224 */ /* 0x020fe200078e0006 */
[----:B------:R-:W-:Y:S01]  /*49e0*/  CS2R R24, SRZ ;  /* 0x0000000000187805 */ /* 0x000fe2000001ff00 */
[----:B------:R-:W-:Y:S01]  /*49f0*/  IMAD.MOV.U32 R84, RZ, RZ, R7 ;  /* 0x000000ffff547224 */ /* 0x000fe200078e0007 */
[----:B------:R-:W-:Y:S06]  /*4a00*/  @P4 BRA `(.L_x_3646) ;  /* 0x0000000000904947 */ /* 0x000fec0003800000 */
[CC--:B------:R-:W-:Y:S01]  /*4a10*/  IMAD R8, R157.reuse, R76.reuse, RZ ;  /* 0x0000004c9d087224 */ /* 0x0c0fe200078e02ff */
[----:B------:R-:W-:Y:S01]  /*4a20*/  SHF.L.U64.HI R9, R76, 0x6, R77 ;  /* 0x000000064c097819 */ /* 0x000fe2000001024d */
[----:B------:R-:W-:Y:S01]  /*4a30*/  IMAD R10, R0, R76, RZ ;  /* 0x0000004c000a7224 */ /* 0x000fe200078e02ff */
[----:B------:R-:W-:Y:S01]  /*4a40*/  SHF.L.U64.HI R25, R38, 0x6, R39 ;  /* 0x0000000626197819 */ /* 0x000fe20000010227 */
[----:B------:R-:W-:Y:S01]  /*4a50*/  IMAD R24, R157, R38, RZ ;  /* 0x000000269d187224 */ /* 0x000fe200078e02ff */
[----:B------:R-:W-:Y:S01]  /*4a60*/  ULDC.64 UR4, c[0x0][0x3e8] ;  /* 0x0000fa0000047ab9 */ /* 0x000fe20000000a00 */
[-C--:B------:R-:W-:Y:S01]  /*4a70*/  IMAD R27, R22, R77.reuse, R8 ;  /* 0x0000004d161b7224 */ /* 0x080fe200078e0208 */
[----:B------:R-:W-:Y:S01]  /*4a80*/  ULDC.64 UR6, c[0x0][0x400] ;  /* 0x0001000000067ab9 */ /* 0x000fe20000000a00 */
[----:B------:R-:W-:Y:S02]  /*4a90*/  IMAD R77, R44, R77, R10 ;  /* 0x0000004d2c4d7224 */ /* 0x000fe400078e020a */
[----:B------:R-:W-:-:S04]  /*4aa0*/  IMAD.WIDE.U32 R10, R22, R76, R78 ;  /* 0x0000004c160a7225 */ /* 0x000fc800078e004e */
[----:B------:R-:W-:-:S04]  /*4ab0*/  IMAD.WIDE.U32 R78, R22, R38, R78 ;  /* 0x00000026164e7225 */ /* 0x000fc800078e004e */
[----:B------:R-:W-:Y:S02]  /*4ac0*/  IMAD R35, R22, R39, R24 ;  /* 0x0000002716237224 */ /* 0x000fe400078e0218 */
[----:B------:R-:W-:Y:S02]  /*4ad0*/  IMAD.SHL.U32 R8, R76, 0x40, RZ ;  /* 0x000000404c087824 */ /* 0x000fe400078e00ff */
[----:B------:R-:W-:Y:S02]  /*4ae0*/  IMAD.SHL.U32 R24, R38, 0x40, RZ ;  /* 0x0000004026187824 */ /* 0x000fe400078e00ff */
[----:B------:R-:W-:Y:S02]  /*4af0*/  IMAD.IADD R11, R27, 0x1, R11 ;  /* 0x000000011b0b7824 */ /* 0x000fe400078e020b */
[----:B------:R-:W-:Y:S02]  /*4b00*/  IMAD.IADD R79, R35, 0x1, R79 ;  /* 0x00000001234f7824 */ /* 0x000fe400078e024f */
[----:B------:R-:W-:-:S04]  /*4b10*/  IMAD.WIDE.U32 R8, R36, 0x60, R8 ;  /* 0x0000006024087825 */ /* 0x000fc800078e0008 */
[----:B------:R-:W-:-:S04]  /*4b20*/  IMAD.WIDE.U32 R24, R34, 0x60, R24 ;  /* 0x0000006022187825 */ /* 0x000fc800078e0018 */
[----:B------:R-:W-:Y:S02]  /*4b30*/  IMAD R27, R80, 0x60, RZ ;  /* 0x00000060501b7824 */ /* 0x000fe400078e02ff */
[----:B------:R-:W-:Y:S02]  /*4b40*/  IMAD R26, R0, R38, RZ ;  /* 0x00000026001a7224 */ /* 0x000fe400078e02ff */
[----:B------:R-:W-:-:S04]  /*4b50*/  IMAD.WIDE.U32 R10, R44, R76, R10 ;  /* 0x0000004c2c0a7225 */ /* 0x000fc800078e000a */
[----:B------:R-:W-:Y:S02]  /*4b60*/  IMAD R35, R68, 0x60, RZ ;  /* 0x0000006044237824 */ /* 0x000fe400078e02ff */
[----:B------:R-:W-:-:S04]  /*4b70*/  IMAD.WIDE.U32 R78, R44, R38, R78 ;  /* 0x000000262c4e7225 */ /* 0x000fc800078e004e */
[----:B------:R-:W-:Y:S02]  /*4b80*/  IMAD R26, R44, R39, R26 ;  /* 0x000000272c1a7224 */ /* 0x000fe400078e021a */
[----:B------:R-:W-:Y:S01]  /*4b90*/  IMAD.IADD R27, R27, 0x1, R9 ;  /* 0x000000011b1b7824 */ /* 0x000fe200078e0209 */
[----:B------:R-:W-:Y:S01]  /*4ba0*/  IADD3 R9, P3, R8, R10, RZ ;  /* 0x0000000a08097210 */ /* 0x000fe20007f7e0ff */
[----:B------:R-:W-:Y:S01]  /*4bb0*/  IMAD.IADD R35, R35, 0x1, R25 ;  /* 0x0000000123237824 */ /* 0x000fe200078e0219 */
[----:B------:R-:W-:Y:S02]  /*4bc0*/  IADD3 R25, P4, R24, R78, RZ ;  /* 0x0000004e18197210 */ /* 0x000fe40007f9e0ff */
[----:B------:R-:W-:Y:S02]  /*4bd0*/  IADD3.X R10, R27, R77, R11, P3, !PT ;  /* 0x0000004d1b0a7210 */ /* 0x000fe40001ffe40b */
[----:B------:R-:W-:Y:S02]  /*4be0*/  IADD3.X R78, R35, R26, R79, P4, !PT ;  /* 0x0000001a234e7210 */ /* 0x000fe400027fe44f */
[----:B------:R-:W-:-:S02]  /*4bf0*/  LEA R8, P3, R9, UR4, 0x1 ;  /* 0x0000000409087c11 */ /* 0x000fc4000f8608ff */
[----:B------:R-:W-:Y:S02]  /*4c00*/  LEA R24, P4, R25, UR6, 0x1 ;  /* 0x0000000619187c11 */ /* 0x000fe4000f8808ff */
[----:B------:R-:W-:Y:S02]  /*4c10*/  LEA.HI.X R9, R9, UR5, R10, 0x1, P3 ;  /* 0x0000000509097c11 */ /* 0x000fe400098f0c0a */
[----:B------:R-:W-:-:S04]  /*4c20*/  LEA.HI.X R25, R25, UR7, R78, 0x1, P4 ;  /* 0x0000000719197c11 */ /* 0x000fc8000a0f0c4e */
[----:B------:R-:W5:Y:S04]  /*4c30*/  LDG.E.128 R8, desc[UR42][R8.64] ;  /* 0x0000002a08087981 */ /* 0x000f68000c1e1d00 */
[----:B------:R-:W5:Y:S02]  /*4c40*/  LDG.E.128 R24, desc[UR42][R24.64] ;  /* 0x0000002a18187981 */ /* 0x000f64000c1e1d00 */
.L_x_3646:
[----:B------:R-:W-:Y:S05]  /*4c50*/  BSYNC B1 ;  /* 0x0000000000017941 */ /* 0x000fea0003800000 */
.L_x_3645:
[----:B------:R-:W-:Y:S01]  /*4c60*/  ULOP3.LUT UR4, UR38, 0x1, URZ, 0xfc, !UPT ;  /* 0x0000000126047892 */ /* 0x000fe2000f8efc3f */
[----:B------:R-:W-:Y:S01]  /*4c70*/  IMAD.MOV.U32 R34, RZ, RZ, R4 ;  /* 0x000000ffff227224 */ /* 0x000fe200078e0004 */
        /* <DEDUP_REMOVED lines=11> */
[----:B-----5:R-:W-:Y:S01]  /*4d30*/  IMAD.MOV.U32 R37, RZ, RZ, R10 ;  /* 0x000000ffff257224 */ /* 0x020fe200078e000a */
        /* <DEDUP_REMOVED lines=15> */
[----:B------:R-:W-:Y:S02]  /*4e30*/  ISETP.GE.AND P4, PT, R152, R73, PT ;  /* 0x000000499800720c */ /* 0x000fe40003f86270 */
[----:B------:R-:W-:Y:S02]  /*4e40*/  PRMT R91, R34, 0x7610, R91 ;  /* 0x00007610225b7816 */ /* 0x000fe4000000005b */
[----:B------:R-:W-:Y:S02]  /*4e50*/  PRMT R92, R35, 0x7610, R92 ;  /* 0x00007610235c7816 */ /* 0x000fe4000000005c */
[----:B------:R-:W-:Y:S02]  /*4e60*/  PRMT R93, R36, 0x7610, R93 ;  /* 0x00007610245d7816 */ /* 0x000fe4000000005d */
[----:B------:R-:W-:Y:S01]  /*4e70*/  PRMT R94, R37, 0x7610, R94 ;  /* 0x00007610255e7816 */ /* 0x000fe2000000005e */
[----:B------:R-:W-:Y:S06]  /*4e80*/  @!P3 BRA `(.L_x_3647) ;  /* 0x000000000004b947 */ /* 0x000fec0003800000 */
[----:B------:R-:W-:Y:S01]  /*4e90*/  BPT.TRAP 0x1 ;  /* 0x000000040000795c */ /* 0x000fe20000300000 */
.L_x_3647:
[----:B------:R-:W-:Y:S01]  /*4ea0*/  IMAD R68, R23, 0x8, R2 ;  /* 0x0000000817447824 */ /* 0x000fe200078e0202 */
[----:B------:R-:W-:Y:S01]  /*4eb0*/  SHF.L.U32 R80, R158, 0x1f, RZ ;  /* 0x0000001f9e507819 */ /* 0x000fe200000006ff */
[----:B------:R-:W-:Y:S01]  /*4ec0*/  BSSY B1, `(.L_x_3648) ;  /* 0x0000006000017945 */ /* 0x000fe20003800000 */
[----:B------:R-:W-:Y:S02]  /*4ed0*/  IMAD.MOV.U32 R76, RZ, RZ, R32 ;  /* 0x000000ffff4c7224 */ /* 0x000fe400078e0020 */
[----:B------:R-:W0:Y:S01]  /*4ee0*/  SYNCS.PHASECHK.TRANS64.TRYWAIT P5, [R68+URZ+0x32490], R80 ;  /* 0x03249050440075a7 */ /* 0x000e2200080a017f */
[----:B------:R-:W-:Y:S02]  /*4ef0*/  IMAD.MOV.U32 R77, RZ, RZ, R82 ;  /* 0x000000ffff4d7224 */ /* 0x000fe400078e0052 */
[----:B------:R-:W-:Y:S01]  /*4f00*/  IMAD.SHL.U32 R73, R73, 0x2, RZ ;  /* 0x0000000249497824 */ /* 0x000fe200078e00ff */
[----:B0-----:R-:W-:Y:S06]  /*4f10*/  @!P5 BRA `(.L_x_3649) ;  /* 0x000003540098d947 */ /* 0x001fec0003800000 */
.L_x_4021:
[----:B------:R-:W-:Y:S05]  /*4f20*/  BSYNC B1 ;  /* 0x0000000000017941 */ /* 0x000fea0003800000 */
.L_x_3648:
[----:B------:R-:W-:Y:S01]  /*4f30*/  ISETP.GE.OR P5, PT, R22, R72, P1 ;  /* 0x000000481600720c */ /* 0x000fe20000fa6670 */
[----:B------:R-:W-:-:S12]  /*4f40*/  BSSY B1, `(.L_x_3650) ;  /* 0x0000085000017945 */ /* 0x000fd80003800000 */
[----:B------:R-:W-:Y:S05]  /*4f50*/  @P5 BRA `(.L_x_3651) ;  /* 0x00000008000c5947 */ /* 0x000fea0003800000 */
[----:B------:R-:W1:Y:S01]  /*4f60*/  LDC R84, c[0x0][0x2f4] ;  /* 0x0000bd00ff547b82 */ /* 0x000e620000000800 */
[----:B------:R-:W-:Y:S01]  /*4f70*/  IMAD.WIDE.U32 R78, R22, R74, R76 ;  /* 0x0000004a164e7225 */ /* 0x000fe200078e004c */
[----:B------:R-:W-:Y:S03]  /*4f80*/  BSSY B2, `(.L_x_3652) ;  /* 0x0000074000027945 */ /* 0x000fe60003800000 */
[----:B------:R-:W-:Y:S02]  /*4f90*/  IMAD.SHL.U32 R35, R62, 0x8, RZ ;  /* 0x000000083e237824 */ /* 0x000fe400078e00ff */
[----:B------:R-:W-:-:S03]  /*4fa0*/  IMAD.IADD R83, R81, 0x1, R79 ;  /* 0x0000000151537824 */ /* 0x000fc600078e024f */
[--C-:B------:R-:W-:Y:S02]  /*4fb0*/  SHF.R.S32.HI R82, RZ, 0x1f, R35.reuse ;  /* 0x0000001fff527819 */ /* 0x100fe40000011423 */
[--C-:B------:R-:W-:Y:S02]  /*4fc0*/  IADD3 R81, P5, P6, R30, R78, R35.reuse ;  /* 0x0000004e1e517210 */ /* 0x100fe40007ebe023 */
[----:B------:R-:W-:Y:S02]  /*4fd0*/  LOP3.LUT R35, R55, 0x38, R35, 0xf8, !PT ;  /* 0x0000003837237812 */ /* 0x000fe400078ef823 */
[----:B------:R-:W-:Y:S02]  /*4fe0*/  IADD3.X R82, R64, R83, R82, P5, P6 ;  /* 0x0000005340527210 */ /* 0x000fe40002fec452 */
[----:B------:R-:W-:Y:S01]  /*4ff0*/  LOP3.LUT R35, R35, R56, RZ, 0x3c, !PT ;  /* 0x0000003823237212 */ /* 0x000fe200078e3cff */
[----:B-1----:R-:W-:-:S05]  /*5000*/  IMAD.IADD R32, R84, 0x1, -R73 ;  /* 0x0000000154207824 */ /* 0x002fca00078e0a49 */
[----:B------:R-:W-:-:S04]  /*5010*/  SEL R32, R73, R32, !P0 ;  /* 0x0000002049207207 */ /* 0x000fc80004000000 */
[----:B------:R-:W-:-:S04]  /*5020*/  SHF.R.S32.HI R33, RZ, 0x1f, R32 ;  /* 0x0000001fff217819 */ /* 0x000fc80000011420 */
[----:B------:R-:W-:Y:S01]  /*5030*/  LEA.HI R33, R33, R32, RZ, 0x4 ;  /* 0x0000002021217211 */ /* 0x000fe200078f20ff */
[----:B------:R-:W-:-:S03]  /*5040*/  IMAD R32, R180, 0x200, R35 ;  /* 0x00000200b4207824 */ /* 0x000fc600078e0223 */
[----:B------:R-:W-:-:S05]  /*5050*/  LEA.HI.SX32 R33, R33, R62, 0x1c ;  /* 0x0000003e21217211 */ /* 0x000fca00078fe2ff */
[----:B------:R-:W-:-:S05]  /*5060*/  IMAD.SHL.U32 R85, R33, 0x8, RZ ;  /* 0x0000000821557824 */ /* 0x000fca00078e00ff */
[----:B------:R-:W-:-:S04]  /*5070*/  LOP3.LUT R33, R55, 0x38, R85, 0xf8, !PT ;  /* 0x0000003837217812 */ /* 0x000fc800078ef855 */
[----:B------:R-:W-:-:S05]  /*5080*/  LOP3.LUT R33, R33, R56, RZ, 0x3c, !PT ;  /* 0x0000003821217212 */ /* 0x000fca00078e3cff */
[----:B------:R-:W-:Y:S02]  /*5090*/  IMAD R34, R180, 0x200, R33 ;  /* 0x00000200b4227824 */ /* 0x000fe400078e0221 */
        /* <DEDUP_REMOVED lines=8> */
[----:B-1----:R-:W-:Y:S01]  /*5120*/  IMAD.U32 R98, R35, 0x10000, RZ ;  /* 0x0001000023627824 */ /* 0x002fe200078e00ff */
[----:B------:R-:W-:Y:S02]  /*5130*/  SHF.R.U32.HI R96, RZ, 0x10, R5 ;  /* 0x00000010ff607819 */ /* 0x000fe40000011605 */
[----:B------:R-:W-:Y:S01]  /*5140*/  SHF.R.U64 R101, R12, 0x10, R13 ;  /* 0x000000100c657819 */ /* 0x000fe2000000120d */
[----:B--2---:R-:W-:Y:S01]  /*5150*/  IMAD.U32 R13, R37, 0x10000, RZ ;  /* 0x00010000250d7824 */ /* 0x004fe200078e00ff */
[----:B------:R-:W-:Y:S01]  /*5160*/  SHF.R.U64 R103, R4, 0x10, R5 ;  /* 0x0000001004677819 */ /* 0x000fe20000001205 */
[----:B------:R-:W-:Y:S01]  /*5170*/  IMAD.U32 R5, R38, 0x10000, RZ ;  /* 0x0001000026057824 */ /* 0x000fe200078e00ff */
[----:B------:R-:W-:Y:S01]  /*5180*/  SHF.R.U64 R12, R14, 0x10, R15 ;  /* 0x000000100e0c7819 */ /* 0x000fe2000000120f */
[----:B------:R-:W-:Y:S01]  /*5190*/  IMAD.U32 R14, R33, 0x10000, RZ ;  /* 0x00010000210e7824 */ /* 0x000fe200078e00ff */
[----:B------:R-:W-:Y:S01]  /*51a0*/  PRMT R102, R91, 0x5432, R102 ;  /* 0x000054325b667816 */ /* 0x000fe20000000066 */
[----:B------:R-:W-:Y:S01]  /*51b0*/  IMAD.U32 R4, R34, 0x10000, RZ ;  /* 0x0001000022047824 */ /* 0x000fe200078e00ff */
[----:B------:R-:W-:-:S02]  /*51c0*/  LOP3.LUT R97, R33, 0xffff0000, RZ, 0xc0, !PT ;  /* 0xffff000021617812 */ /* 0x000fc400078ec0ff */
[----:B------:R-:W-:Y:S01]  /*51d0*/  LOP3.LUT R33, R35, 0xffff0000, RZ, 0xc0, !PT ;  /* 0xffff000023217812 */ /* 0x000fe200078ec0ff */
[C---:B------:R-:W-:Y:S01]  /*51e0*/  IMAD.U32 R35, R39.reuse, 0x10000, RZ ;  /* 0x0001000027237824 */ /* 0x040fe200078e00ff */
[----:B------:R-:W-:Y:S01]  /*51f0*/  SHF.R.U64 R99, R6, 0x10, R7 ;  /* 0x0000001006637819 */ /* 0x000fe20000001207 */
[----:B------:R-:W-:Y:S01]  /*5200*/  IMAD.U32 R6, R32, 0x10000, RZ ;  /* 0x0001000020067824 */ /* 0x000fe200078e00ff */
[----:B------:R-:W-:Y:S02]  /*5210*/  LOP3.LUT R95, R39, 0xffff0000, RZ, 0xc0, !PT ;  /* 0xffff0000275f7812 */ /* 0x000fe400078ec0ff */
[----:B------:R-:W-:Y:S02]  /*5220*/  PRMT R96, R87, 0x5432, R96 ;  /* 0x0000543257607816 */ /* 0x000fe40000000060 */
[----:B------:R-:W-:Y:S01]  /*5230*/  PRMT R39, R106, 0x5410, R103 ;  /* 0x000054106a277816 */ /* 0x000fe20000000067 */
[----:B------:R-:W-:Y:S01]  /*5240*/  IMAD.U32 R103, R102, 0x10000, RZ ;  /* 0x0001000066677824 */ /* 0x000fe200078e00ff */
[----:B------:R-:W-:-:S02]  /*5250*/  SHF.R.U32.HI R100, RZ, 0x10, R7 ;  /* 0x00000010ff647819 */ /* 0x000fc40000011607 */
[----:B------:R-:W-:Y:S01]  /*5260*/  SHF.R.U32.HI R104, RZ, 0x10, R15 ;  /* 0x00000010ff687819 */ /* 0x000fe2000001160f */
[----:B------:R-:W-:Y:S01]  /*5270*/  IMAD.U32 R15, R36, 0x10000, RZ ;  /* 0x00010000240f7824 */ /* 0x000fe200078e00ff */
[----:B------:R-:W-:Y:S01]  /*5280*/  PRMT R7, R105, 0x5410, R99 ;  /* 0x0000541069077816 */ /* 0x000fe20000000063 */
[----:B------:R-:W-:Y:S01]  /*5290*/  IMAD.U32 R99, R96, 0x10000, RZ ;  /* 0x0001000060637824 */ /* 0x000fe200078e00ff */
[----:B------:R-:W-:Y:S01]  /*52a0*/  LOP3.LUT R37, R37, 0xffff0000, RZ, 0xc0, !PT ;  /* 0xffff000025257812 */ /* 0x000fe200078ec0ff */
[----:B------:R-:W-:Y:S01]  /*52b0*/  FMUL.FTZ R105, R13, R103 ;  /* 0x000000670d697220 */ /* 0x000fe20000410000 */
[----:B------:R-:W-:Y:S02]  /*52c0*/  LOP3.LUT R102, R102, 0xffff0000, RZ, 0xc0, !PT ;  /* 0xffff000066667812 */ /* 0x000fe400078ec0ff */
[----:B------:R-:W-:Y:S02]  /*52d0*/  PRMT R100, R86, 0x5432, R100 ;  /* 0x0000543256647816 */ /* 0x000fe40000000064 */
[----:B------:R-:W-:Y:S01]  /*52e0*/  PRMT R104, R90, 0x5432, R104 ;  /* 0x000054325a687816 */ /* 0x000fe20000000068 */
[----:B------:R-:W-:Y:S01]  /*52f0*/  FMUL.FTZ R106, R37, R102 ;  /* 0x00000066256a7220 */ /* 0x000fe20000410000 */
[----:B------:R-:W-:Y:S01]  /*5300*/  PRMT R101, R107, 0x5410, R101 ;  /* 0x000054106b657816 */ /* 0x000fe20000000065 */
[-C--:B------:R-:W-:Y:S01]  /*5310*/  FMUL.FTZ R107, R13, R99.reuse ;  /* 0x000000630d6b7220 */ /* 0x080fe20000410000 */
[----:B------:R-:W-:Y:S01]  /*5320*/  LOP3.LUT R96, R96, 0xffff0000, RZ, 0xc0, !PT ;  /* 0xffff000060607812 */ /* 0x000fe200078ec0ff */
[----:B------:R-:W-:Y:S01]  /*5330*/  FFMA.FTZ R13, R14, R99, -R105 ;  /* 0x000000630e0d7223 */ /* 0x000fe20000010869 */
[C---:B------:R-:W-:Y:S01]  /*5340*/  IMAD.U32 R105, R104.reuse, 0x10000, RZ ;  /* 0x0001000068697824 */ /* 0x040fe200078e00ff */
[----:B------:R-:W-:Y:S01]  /*5350*/  LOP3.LUT R104, R104, 0xffff0000, RZ, 0xc0, !PT ;  /* 0xffff000068687812 */ /* 0x000fe200078ec0ff */
[----:B------:R-:W-:-:S02]  /*5360*/  IMAD.U32 R99, R100, 0x10000, RZ ;  /* 0x0001000064637824 */ /* 0x000fc400078e00ff */
[-C--:B------:R-:W-:Y:S01]  /*5370*/  FMUL.FTZ R108, R37, R96.reuse ;  /* 0x00000060256c7220 */ /* 0x080fe20000410000 */
[----:B------:R-:W-:Y:S01]  /*5380*/  FFMA.FTZ R96, R97, R96, -R106 ;  /* 0x0000006061607223 */ /* 0x000fe2000001086a */
[C---:B------:R-:W-:Y:S01]  /*5390*/  FMUL.FTZ R37, R35.reuse, R105 ;  /* 0x0000006923257220 */ /* 0x040fe20000410000 */
[-C--:B------:R-:W-:Y:S01]  /*53a0*/  FMUL.FTZ R106, R35, R99.reuse ;  /* 0x00000063236a7220 */ /* 0x080fe20000410000 */
[----:B------:R-:W-:Y:S01]  /*53b0*/  LOP3.LUT R100, R100, 0xffff0000, RZ, 0xc0, !PT ;  /* 0xffff000064647812 */ /* 0x000fe200078ec0ff */
[----:B------:R-:W-:Y:S01]  /*53c0*/  FFMA.FTZ R35, R97, R102, R108 ;  /* 0x0000006661237223 */ /* 0x000fe2000001006c */
[C---:B------:R-:W-:Y:S01]  /*53d0*/  FFMA.FTZ R37, R98.reuse, R99, -R37 ;  /* 0x0000006362257223 */ /* 0x040fe20000010825 */
[----:B------:R-:W-:Y:S01]  /*53e0*/  FFMA.FTZ R106, R98, R105, R106 ;  /* 0x00000069626a7223 */ /* 0x000fe2000001006a */
[----:B------:R-:W-:Y:S01]  /*53f0*/  IMAD.U32 R98, R101, 0x10000, RZ ;  /* 0x0001000065627824 */ /* 0x000fe200078e00ff */
[----:B------:R-:W-:Y:S01]  /*5400*/  LOP3.LUT R36, R36, 0xffff0000, RZ, 0xc0, !PT ;  /* 0xffff000024247812 */ /* 0x000fe200078ec0ff */
[C---:B------:R-:W-:Y:S01]  /*5410*/  FMUL.FTZ R102, R95.reuse, R104 ;  /* 0x000000685f667220 */ /* 0x040fe20000410000 */
[----:B------:R-:W-:Y:S01]  /*5420*/  FMUL.FTZ R108, R95, R100 ;  /* 0x000000645f6c7220 */ /* 0x000fe20000410000 */
[----:B------:R-:W-:Y:S01]  /*5430*/  LOP3.LUT R101, R101, 0xffff0000, RZ, 0xc0, !PT ;  /* 0xffff000065657812 */ /* 0x000fe200078ec0ff */
[C---:B------:R-:W-:Y:S01]  /*5440*/  IMAD.U32 R97, R39.reuse, 0x10000, RZ ;  /* 0x0001000027617824 */ /* 0x040fe200078e00ff */
[----:B------:R-:W-:Y:S01]  /*5450*/  LOP3.LUT R39, R39, 0xffff0000, RZ, 0xc0, !PT ;  /* 0xffff000027277812 */ /* 0x000fe200078ec0ff */
[----:B------:R-:W-:Y:S01]  /*5460*/  FMUL.FTZ R95, R15, R98 ;  /* 0x000000620f5f7220 */ /* 0x000fe20000410000 */
[----:B------:R-:W-:Y:S01]  /*5470*/  LOP3.LUT R32, R32, 0xffff0000, RZ, 0xc0, !PT ;  /* 0xffff000020207812 */ /* 0x000fe200078ec0ff */
[C---:B------:R-:W-:Y:S01]  /*5480*/  FFMA.FTZ R102, R33.reuse, R100, -R102 ;  /* 0x0000006421667223 */ /* 0x040fe20000010866 */
[----:B------:R-:W-:Y:S01]  /*5490*/  FFMA.FTZ R99, R33, R104, R108 ;  /* 0x0000006821637223 */ /* 0x000fe2000001006c */
[----:B------:R-:W-:Y:S01]  /*54a0*/  PRMT R12, R88, 0x5432, R12 ;  /* 0x00005432580c7816 */ /* 0x000fe2000000000c */
[----:B------:R-:W-:Y:S01]  /*54b0*/  FMUL.FTZ R15, R15, R97 ;  /* 0x000000610f0f7220 */ /* 0x000fe20000410000 */
[----:B------:R-:W-:Y:S01]  /*54c0*/  FMUL.FTZ R33, R36, R101 ;  /* 0x0000006524217220 */ /* 0x000fe20000410000 */
[----:B------:R-:W-:Y:S01]  /*54d0*/  FFMA.FTZ R95, R6, R97, -R95 ;  /* 0x00000061065f7223 */ /* 0x000fe2000001085f */
[-C--:B------:R-:W-:Y:S01]  /*54e0*/  FMUL.FTZ R97, R36, R39.reuse ;  /* 0x0000002724617220 */ /* 0x080fe20000410000 */
[----:B------:R-:W-:Y:S01]  /*54f0*/  FFMA.FTZ R98, R6, R98, R15 ;  /* 0x0000006206627223 */ /* 0x000fe2000001000f */
[----:B------:R-:W-:Y:S01]  /*5500*/  FFMA.FTZ R36, R32, R39, -R33 ;  /* 0x0000002720247223 */ /* 0x000fe20000010821 */
[----:B------:R-:W-:Y:S01]  /*5510*/  LOP3.LUT R38, R38, 0xffff0000, RZ, 0xc0, !PT ;  /* 0xffff000026267812 */ /* 0x000fe200078ec0ff */
[C---:B------:R-:W-:Y:S01]  /*5520*/  IMAD.U32 R15, R12.reuse, 0x10000, RZ ;  /* 0x000100000c0f7824 */ /* 0x040fe200078e00ff */
[----:B------:R-:W-:Y:S01]  /*5530*/  LOP3.LUT R33, R12, 0xffff0000, RZ, 0xc0, !PT ;  /* 0xffff00000c217812 */ /* 0x000fe200078ec0ff */
[C---:B------:R-:W-:Y:S01]  /*5540*/  IMAD.U32 R6, R7.reuse, 0x10000, RZ ;  /* 0x0001000007067824 */ /* 0x040fe200078e00ff */
[----:B------:R-:W-:Y:S01]  /*5550*/  LOP3.LUT R7, R7, 0xffff0000, RZ, 0xc0, !PT ;  /* 0xffff000007077812 */ /* 0x000fe200078ec0ff */
[C---:B------:R-:W-:Y:S01]  /*5560*/  FMUL.FTZ R39, R5.reuse, R15 ;  /* 0x0000000f05277220 */ /* 0x040fe20000410000 */
[----:B------:R-:W-:Y:S01]  /*5570*/  LOP3.LUT R34, R34, 0xffff0000, RZ, 0xc0, !PT ;  /* 0xffff000022227812 */ /* 0x000fe200078ec0ff */
[-C--:B------:R-:W-:Y:S01]  /*5580*/  FMUL.FTZ R12, R5, R6.reuse ;  /* 0x00000006050c7220 */ /* 0x080fe20000410000 */
[C---:B------:R-:W-:Y:S01]  /*5590*/  FMUL.FTZ R5, R38.reuse, R33 ;  /* 0x0000002126057220 */ /* 0x040fe20000410000 */
[----:B------:R-:W-:Y:S01]  /*55a0*/  FMUL.FTZ R38, R38, R7 ;  /* 0x0000000726267220 */ /* 0x000fe20000410000 */
[C---:B------:R-:W-:Y:S01]  /*55b0*/  FFMA.FTZ R39, R4.reuse, R6, -R39 ;  /* 0x0000000604277223 */ /* 0x040fe20000010827 */
[----:B------:R-:W-:Y:S01]  /*55c0*/  FFMA.FTZ R12, R4, R15, R12 ;  /* 0x0000000f040c7223 */ /* 0x000fe2000001000c */
[----:B------:R-:W-:Y:S01]  /*55d0*/  FFMA.FTZ R14, R14, R103, R107 ;  /* 0x000000670e0e7223 */ /* 0x000fe2000001006b */
[C---:B------:R-:W-:Y:S01]  /*55e0*/  FFMA.FTZ R4, R34.reuse, R7, -R5 ;  /* 0x0000000722047223 */ /* 0x040fe20000010805 */
[----:B------:R-:W-:Y:S01]  /*55f0*/  FFMA.FTZ R33, R34, R33, R38 ;  /* 0x0000002122217223 */ /* 0x000fe20000010026 */
        /* <DEDUP_REMOVED lines=11> */
[----:B------:R-:W-:-:S07]  /*56b0*/  F2FP.BF16.F32.PACK_AB R36, R97, R98 ;  /* 0x000000626124723e */ /* 0x000fce00000010ff */
.L_x_3653:
[----:B------:R-:W-:Y:S05]  /*56c0*/  BSYNC B2 ;  /* 0x0000000000027941 */ /* 0x000fea0003800000 */
.L_x_3652:
[----:B------:R-:W-:Y:S02]  /*56d0*/  ISETP.GE.AND P5, PT, R85, R84, PT ;  /* 0x000000545500720c */ /* 0x000fe40003fa6270 */
[----:B------:R-:W-:-:S11]  /*56e0*/  P2R R5, PR, RZ, 0x1 ;  /* 0x00000001ff057803 */ /* 0x000fd60000000000 */
[--C-:B------:R-:W-:Y:S02]  /*56f0*/  @!P5 SHF.R.S32.HI R4, RZ, 0x1f, R85.reuse ;  /* 0x0000001fff04d819 */ /* 0x100fe40000011455 */
[----:B------:R-:W-:-:S04]  /*5700*/  @!P5 IADD3 R78, P0, P6, R30, R78, R85 ;  /* 0x0000004e1e4ed210 */ /* 0x000fc80007e1e055 */
[----:B------:R-:W-:Y:S02]  /*5710*/  @!P5 IADD3.X R83, R64, R83, R4, P0, P6 ;  /* 0x000000534053d210 */ /* 0x000fe400007ec404 */
[-C--:B------:R-:W-:Y:S02]  /*5720*/  LEA R4, P6, R81, R70.reuse, 0x1 ;  /* 0x0000004651047211 */ /* 0x080fe400078c08ff */
[----:B------:R-:W-:Y:S02]  /*5730*/  ISETP.NE.AND P0, PT, R5, RZ, PT ;  /* 0x000000ff0500720c */ /* 0x000fe40003f05270 */
[----:B------:R-:W-:Y:S02]  /*5740*/  LEA.HI.X R5, R81, R71, R82, 0x1, P6 ;  /* 0x0000004751057211 */ /* 0x000fe400030f0c52 */
[----:B------:R-:W-:-:S03]  /*5750*/  @!P5 LEA R6, P6, R78, R70, 0x1 ;  /* 0x000000464e06d211 */ /* 0x000fc600078c08ff */
[----:B-1----:R1:W-:Y:S01]  /*5760*/  STG.E.128 desc[UR42][R4.64], R32 ;  /* 0x0000002004007986 */ /* 0x0023e2000c101d2a */
[----:B------:R-:W-:-:S05]  /*5770*/  @!P5 LEA.HI.X R7, R78, R71, R83, 0x1, P6 ;  /* 0x000000474e07d211 */ /* 0x000fca00030f0c53 */
[----:B--2---:R1:W-:Y:S04]  /*5780*/  @!P5 STG.E.128 desc[UR42][R6.64], R36 ;  /* 0x000000240600d986 */ /* 0x0043e8000c101d2a */
.L_x_3651:
[----:B------:R-:W-:Y:S05]  /*5790*/  BSYNC B1 ;  /* 0x0000000000017941 */ /* 0x000fea0003800000 */
.L_x_3650:
[C---:B------:R-:W-:Y:S01]  /*57a0*/  ISETP.GE.OR P5, PT, R156.reuse, R72, P1 ;  /* 0x000000489c00720c */ /* 0x040fe20000fa6670 */
[----:B------:R-:W-:Y:S01]  /*57b0*/  IMAD.WIDE.U32 R76, R156, R74, R76 ;  /* 0x0000004a9c4c7225 */ /* 0x000fe200078e004c */
[----:B-1----:R-:W-:-:S05]  /*57c0*/  SHF.R.S32.HI R5, RZ, 0x1f, R156 ;  /* 0x0000001fff057819 */ /* 0x002fca000001149c */
[----:B------:R-:W-:-:S04]  /*57d0*/  IMAD R5, R5, R74, RZ ;  /* 0x0000004a05057224 */ /* 0x000fc800078e02ff */
[----:B------:R-:W-:Y:S02]  /*57e0*/  IMAD R5, R156, R75, R5 ;  /* 0x0000004b9c057224 */ /* 0x000fe400078e0205 */
[----:B------:R-:W-:Y:S05]  /*57f0*/  @P5 BRA `(.L_x_3636) ;  /* 0x0000000800685947 */ /* 0x000fea0003800000 */
[----:B------:R-:W1:Y:S01]  /*5800*/  LDC R34, c[0x0][0x2f4] ;  /* 0x0000bd00ff227b82 */ /* 0x000e620000000800 */
[----:B------:R-:W-:Y:S01]  /*5810*/  IMAD.SHL.U32 R7, R62, 0x8, RZ ;  /* 0x000000083e077824 */ /* 0x000fe200078e00ff */
[----:B------:R-:W-:Y:S01]  /*5820*/  BSSY B1, `(.L_x_3654) ;  /* 0x0000072000017945 */ /* 0x000fe20003800000 */
[----:B------:R-:W-:-:S03]  /*5830*/  IMAD.IADD R35, R77, 0x1, R5 ;  /* 0x000000014d237824 */ /* 0x000fc600078e0205 */
[--C-:B------:R-:W-:Y:S02]  /*5840*/  SHF.R.S32.HI R5, RZ, 0x1f, R7.reuse ;  /* 0x0000001fff057819 */ /* 0x100fe40000011407 */
[----:B------:R-:W-:-:S04]  /*5850*/  IADD3 R4, P5, P6, R30, R76, R7 ;  /* 0x0000004c1e047210 */ /* 0x000fc80007ebe007 */
[----:B------:R-:W-:Y:S02]  /*5860*/  IADD3.X R5, R64, R35, R5, P5, P6 ;  /* 0x0000002340057210 */ /* 0x000fe40002fec405 */
[----:B------:R-:W-:-:S04]  /*5870*/  LEA R32, P5, R4, R70, 0x1 ;  /* 0x0000004604207211 */ /* 0x000fc800078a08ff */
[----:B------:R-:W-:Y:S01]  /*5880*/  LEA.HI.X R33, R4, R71, R5, 0x1, P5 ;  /* 0x0000004704217211 */ /* 0x000fe200028f0c05 */
[----:B-1----:R-:W-:-:S05]  /*5890*/  @P0 IMAD.IADD R73, R34, 0x1, -R73 ;  /* 0x0000000122490824 */ /* 0x002fca00078e0a49 */
        /* <DEDUP_REMOVED lines=14> */
[----:B------:R-:W-:Y:S02]  /*5980*/  SHF.R.U32.HI R73, RZ, 0x10, R25 ;  /* 0x00000010ff497819 */ /* 0x000fe40000011619 */
[----:B------:R-:W-:Y:S02]  /*5990*/  SHF.R.U32.HI R79, RZ, 0x10, R9 ;  /* 0x00000010ff4f7819 */ /* 0x000fe40000011609 */
[----:B------:R-:W-:Y:S02]  /*59a0*/  PRMT R94, R94, 0x5410, R73 ;  /* 0x000054105e5e7816 */ /* 0x000fe40000000049 */
[----:B------:R-:W-:Y:S01]  /*59b0*/  SHF.R.U64 R36, R24, 0x10, R25 ;  /* 0x0000001018247819 */ /* 0x000fe20000001219 */
[----:B--2---:R-:W-:Y:S01]  /*59c0*/  IMAD.U32 R25, R13, 0x10000, RZ ;  /* 0x000100000d197824 */ /* 0x004fe200078e00ff */
[----:B------:R-:W-:Y:S01]  /*59d0*/  SHF.R.U64 R74, R26, 0x10, R27 ;  /* 0x000000101a4a7819 */ /* 0x000fe2000000121b */
[----:B------:R-:W-:Y:S01]  /*59e0*/  IMAD.U32 R38, R94, 0x10000, RZ ;  /* 0x000100005e267824 */ /* 0x000fe200078e00ff */
[----:B------:R-:W-:Y:S01]  /*59f0*/  PRMT R90, R90, 0x5410, R79 ;  /* 0x000054105a5a7816 */ /* 0x000fe2000000004f */
[----:B------:R-:W-:Y:S01]  /*5a00*/  IMAD.U32 R24, R12, 0x10000, RZ ;  /* 0x000100000c187824 */ /* 0x000fe200078e00ff */
[----:B------:R-:W-:Y:S01]  /*5a10*/  SHF.R.U32.HI R39, RZ, 0x10, R27 ;  /* 0x00000010ff277819 */ /* 0x000fe2000001161b */
[----:B------:R-:W-:Y:S01]  /*5a20*/  IMAD.U32 R27, R15, 0x10000, RZ ;  /* 0x000100000f1b7824 */ /* 0x000fe200078e00ff */
[----:B------:R-:W-:-:S02]  /*5a30*/  SHF.R.U32.HI R78, RZ, 0x10, R11 ;  /* 0x00000010ff4e7819 */ /* 0x000fc4000001160b */
[----:B------:R-:W-:Y:S01]  /*5a40*/  SHF.R.U64 R81, R8, 0x10, R9 ;  /* 0x0000001008517819 */ /* 0x000fe20000001209 */
[----:B-1----:R-:W-:Y:S01]  /*5a50*/  IMAD.U32 R9, R5, 0x10000, RZ ;  /* 0x0001000005097824 */ /* 0x002fe200078e00ff */
[----:B------:R-:W-:Y:S01]  /*5a60*/  PRMT R93, R93, 0x5410, R36 ;  /* 0x000054105d5d7816 */ /* 0x000fe20000000024 */
[----:B------:R-:W-:Y:S01]  /*5a70*/  IMAD.U32 R36, R90, 0x10000, RZ ;  /* 0x000100005a247824 */ /* 0x000fe200078e00ff */
[----:B------:R-:W-:Y:S01]  /*5a80*/  PRMT R91, R91, 0x5410, R74 ;  /* 0x000054105b5b7816 */ /* 0x000fe2000000004a */
[----:B------:R-:W-:Y:S01]  /*5a90*/  FMUL.FTZ R74, R25, R38 ;  /* 0x00000026194a7220 */ /* 0x000fe20000410000 */
[----:B------:R-:W-:Y:S01]  /*5aa0*/  PRMT R92, R92, 0x5410, R39 ;  /* 0x000054105c5c7816 */ /* 0x000fe20000000027 */
[----:B------:R-:W-:Y:S01]  /*5ab0*/  IMAD.U32 R8, R4, 0x10000, RZ ;  /* 0x0001000004087824 */ /* 0x000fe200078e00ff */
[----:B------:R-:W-:Y:S01]  /*5ac0*/  PRMT R87, R87, 0x5410, R78 ;  /* 0x0000541057577816 */ /* 0x000fe2000000004e */
[-C--:B------:R-:W-:Y:S01]  /*5ad0*/  FMUL.FTZ R78, R25, R36.reuse ;  /* 0x00000024194e7220 */ /* 0x080fe20000410000 */
[----:B------:R-:W-:Y:S01]  /*5ae0*/  FFMA.FTZ R73, R9, R36, -R74 ;  /* 0x0000002409497223 */ /* 0x000fe2000001084a */
[----:B------:R-:W-:Y:S01]  /*5af0*/  SHF.R.U64 R75, R10, 0x10, R11 ;  /* 0x000000100a4b7819 */ /* 0x000fe2000000120b */
[----:B------:R-:W-:Y:S01]  /*5b00*/  IMAD.U32 R74, R92, 0x10000, RZ ;  /* 0x000100005c4a7824 */ /* 0x000fe200078e00ff */
[----:B------:R-:W-:Y:S01]  /*5b10*/  LOP3.LUT R26, R13, 0xffff0000, RZ, 0xc0, !PT ;  /* 0xffff00000d1a7812 */ /* 0x000fe200078ec0ff */
[----:B------:R-:W-:Y:S01]  /*5b20*/  IMAD.U32 R36, R87, 0x10000, RZ ;  /* 0x0001000057247824 */ /* 0x000fe200078e00ff */
[----:B------:R-:W-:Y:S01]  /*5b30*/  LOP3.LUT R39, R94, 0xffff0000, RZ, 0xc0, !PT ;  /* 0xffff00005e277812 */ /* 0x000fe200078ec0ff */
[----:B------:R-:W-:Y:S01]  /*5b40*/  FFMA.FTZ R78, R9, R38, R78 ;  /* 0x00000026094e7223 */ /* 0x000fe2000001004e */
[----:B------:R-:W-:Y:S01]  /*5b50*/  LOP3.LUT R25, R90, 0xffff0000, RZ, 0xc0, !PT ;  /* 0xffff00005a197812 */ /* 0x000fe200078ec0ff */
[----:B------:R-:W-:Y:S01]  /*5b60*/  FMUL.FTZ R38, R27, R74 ;  /* 0x0000004a1b267220 */ /* 0x000fe20000410000 */
[----:B------:R-:W-:Y:S01]  /*5b70*/  LOP3.LUT R10, R5, 0xffff0000, RZ, 0xc0, !PT ;  /* 0xffff0000050a7812 */ /* 0x000fe200078ec0ff */
[----:B------:R-:W-:Y:S01]  /*5b80*/  IMAD.U32 R11, R7, 0x10000, RZ ;  /* 0x00010000070b7824 */ /* 0x000fe200078e00ff */
[----:B------:R-:W-:Y:S01]  /*5b90*/  PRMT R86, R86, 0x5410, R75 ;  /* 0x0000541056567816 */ /* 0x000fe2000000004b */
[C---:B------:R-:W-:Y:S01]  /*5ba0*/  FMUL.FTZ R75, R26.reuse, R39 ;  /* 0x000000271a4b7220 */ /* 0x040fe20000410000 */
[-C--:B------:R-:W-:Y:S01]  /*5bb0*/  FMUL.FTZ R9, R26, R25.reuse ;  /* 0x000000191a097220 */ /* 0x080fe20000410000 */
[-C--:B------:R-:W-:Y:S01]  /*5bc0*/  FMUL.FTZ R27, R27, R36.reuse ;  /* 0x000000241b1b7220 */ /* 0x080fe20000410000 */
[----:B------:R-:W-:Y:S01]  /*5bd0*/  LOP3.LUT R15, R15, 0xffff0000, RZ, 0xc0, !PT ;  /* 0xffff00000f0f7812 */ /* 0x000fe200078ec0ff */
[----:B------:R-:W-:Y:S01]  /*5be0*/  FFMA.FTZ R26, R10, R25, -R75 ;  /* 0x000000190a1a7223 */ /* 0x000fe2000001084b */
[----:B------:R-:W-:Y:S01]  /*5bf0*/  LOP3.LUT R92, R92, 0xffff0000, RZ, 0xc0, !PT ;  /* 0xffff00005c5c7812 */ /* 0x000fe200078ec0ff */
[----:B------:R-:W-:Y:S01]  /*5c00*/  FFMA.FTZ R39, R10, R39, R9 ;  /* 0x000000270a277223 */ /* 0x000fe20000010009 */
[----:B------:R-:W-:Y:S01]  /*5c10*/  PRMT R88, R88, 0x5410, R81 ;  /* 0x0000541058587816 */ /* 0x000fe20000000051 */
[C---:B------:R-:W-:Y:S01]  /*5c20*/  FFMA.FTZ R38, R11.reuse, R36, -R38 ;  /* 0x000000240b267223 */ /* 0x040fe20000010826 */
[----:B------:R-:W-:Y:S01]  /*5c30*/  FFMA.FTZ R27, R11, R74, R27 ;  /* 0x0000004a0b1b7223 */ /* 0x000fe2000001001b */
[----:B------:R-:W-:Y:S01]  /*5c40*/  LOP3.LUT R13, R7, 0xffff0000, RZ, 0xc0, !PT ;  /* 0xffff0000070d7812 */ /* 0x000fe200078ec0ff */
[----:B------:R-:W-:Y:S01]  /*5c50*/  IMAD.U32 R11, R93, 0x10000, RZ ;  /* 0x000100005d0b7824 */ /* 0x000fe200078e00ff */
[----:B------:R-:W-:Y:S01]  /*5c60*/  LOP3.LUT R10, R87, 0xffff0000, RZ, 0xc0, !PT ;  /* 0xffff0000570a7812 */ /* 0x000fe200078ec0ff */
[----:B------:R-:W-:Y:S01]  /*5c70*/  FMUL.FTZ R36, R15, R92 ;  /* 0x0000005c0f247220 */ /* 0x000fe20000410000 */
[----:B------:R-:W-:Y:S01]  /*5c80*/  LOP3.LUT R12, R12, 0xffff0000, RZ, 0xc0, !PT ;  /* 0xffff00000c0c7812 */ /* 0x000fe200078ec0ff */
[C---:B------:R-:W-:Y:S01]  /*5c90*/  IMAD.U32 R9, R88.reuse, 0x10000, RZ ;  /* 0x0001000058097824 */ /* 0x040fe200078e00ff */
[----:B------:R-:W-:Y:S01]  /*5ca0*/  LOP3.LUT R93, R93, 0xffff0000, RZ, 0xc0, !PT ;  /* 0xffff00005d5d7812 */ /* 0x000fe200078ec0ff */
[-C--:B------:R-:W-:Y:S01]  /*5cb0*/  FMUL.FTZ R74, R15, R10.reuse ;  /* 0x0000000a0f4a7220 */ /* 0x080fe20000410000 */
[----:B------:R-:W-:Y:S01]  /*5cc0*/  LOP3.LUT R88, R88, 0xffff0000, RZ, 0xc0, !PT ;  /* 0xffff000058587812 */ /* 0x000fe200078ec0ff */
[----:B------:R-:W-:Y:S01]  /*5cd0*/  FFMA.FTZ R25, R13, R10, -R36 ;  /* 0x0000000a0d197223 */ /* 0x000fe20000010824 */
[----:B------:R-:W-:Y:S01]  /*5ce0*/  LOP3.LUT R5, R4, 0xffff0000, RZ, 0xc0, !PT ;  /* 0xffff000004057812 */ /* 0x000fe200078ec0ff */
[----:B------:R-:W-:Y:S01]  /*5cf0*/  FMUL.FTZ R15, R24, R11 ;  /* 0x0000000b180f7220 */ /* 0x000fe20000410000 */
[----:B------:R-:W-:Y:S01]  /*5d00*/  FMUL.FTZ R10, R12, R93 ;  /* 0x0000005d0c0a7220 */ /* 0x000fe20000410000 */
[----:B------:R-:W-:Y:S01]  /*5d10*/  FMUL.FTZ R24, R24, R9 ;  /* 0x0000000918187220 */ /* 0x000fe20000410000 */
[----:B------:R-:W-:Y:S01]  /*5d20*/  FMUL.FTZ R12, R12, R88 ;  /* 0x000000580c0c7220 */ /* 0x000fe20000410000 */
[----:B------:R-:W-:-:S02]  /*5d30*/  IMAD.U32 R7, R14, 0x10000, RZ ;  /* 0x000100000e077824 */ /* 0x000fc400078e00ff */
[----:B------:R-:W-:Y:S01]  /*5d40*/  FFMA.FTZ R88, R5, R88, -R10 ;  /* 0x0000005805587223 */ /* 0x000fe2000001080a */
[C---:B------:R-:W-:Y:S01]  /*5d50*/  FFMA.FTZ R15, R8.reuse, R9, -R15 ;  /* 0x00000009080f7223 */ /* 0x040fe2000001080f */
[----:B------:R-:W-:Y:S01]  /*5d60*/  FFMA.FTZ R24, R8, R11, R24 ;  /* 0x0000000b08187223 */ /* 0x000fe20000010018 */
[C---:B------:R-:W-:Y:S01]  /*5d70*/  IMAD.U32 R10, R91.reuse, 0x10000, RZ ;  /* 0x000100005b0a7824 */ /* 0x040fe200078e00ff */
[----:B------:R-:W-:Y:S01]  /*5d80*/  LOP3.LUT R14, R14, 0xffff0000, RZ, 0xc0, !PT ;  /* 0xffff00000e0e7812 */ /* 0x000fe200078ec0ff */
[----:B------:R-:W-:Y:S01]  /*5d90*/  IMAD.U32 R8, R86, 0x10000, RZ ;  /* 0x0001000056087824 */ /* 0x000fe200078e00ff */
[----:B------:R-:W-:Y:S01]  /*5da0*/  LOP3.LUT R91, R91, 0xffff0000, RZ, 0xc0, !PT ;  /* 0xffff00005b5b7812 */ /* 0x000fe200078ec0ff */
[----:B------:R-:W-:Y:S01]  /*5db0*/  IMAD.U32 R4, R6, 0x10000, RZ ;  /* 0x0001000006047824 */ /* 0x000fe200078e00ff */
[----:B------:R-:W-:Y:S01]  /*5dc0*/  LOP3.LUT R9, R86, 0xffff0000, RZ, 0xc0, !PT ;  /* 0xffff000056097812 */ /* 0x000fe200078ec0ff */
[----:B------:R-:W-:Y:S01]  /*5dd0*/  FMUL.FTZ R11, R7, R10 ;  /* 0x0000000a070b7220 */ /* 0x000fe20000410000 */
[----:B------:R-:W-:Y:S01]  /*5de0*/  LOP3.LUT R6, R6, 0xffff0000, RZ, 0xc0, !PT ;  /* 0xffff000006067812 */ /* 0x000fe200078ec0ff */
[----:B------:R-:W-:Y:S01]  /*5df0*/  FFMA.FTZ R74, R13, R92, R74 ;  /* 0x0000005c0d4a7223 */ /* 0x000fe2000001004a */
[-C--:B------:R-:W-:Y:S01]  /*5e00*/  FMUL.FTZ R7, R7, R8.reuse ;  /* 0x0000000807077220 */ /* 0x080fe20000410000 */
[C---:B------:R-:W-:Y:S01]  /*5e10*/  FMUL.FTZ R13, R14.reuse, R91 ;  /* 0x0000005b0e0d7220 */ /* 0x040fe20000410000 */
[-C--:B------:R-:W-:Y:S01]  /*5e20*/  FMUL.FTZ R14, R14, R9.reuse ;  /* 0x000000090e0e7220 */ /* 0x080fe20000410000 */
[C---:B------:R-:W-:Y:S01]  /*5e30*/  FFMA.FTZ R11, R4.reuse, R8, -R11 ;  /* 0x00000008040b7223 */ /* 0x040fe2000001080b */
[----:B------:R-:W-:Y:S01]  /*5e40*/  FFMA.FTZ R7, R4, R10, R7 ;  /* 0x0000000a04077223 */ /* 0x000fe20000010007 */
[C---:B------:R-:W-:Y:S01]  /*5e50*/  FFMA.FTZ R4, R6.reuse, R9, -R13 ;  /* 0x0000000906047223 */ /* 0x040fe2000001080d */
[----:B------:R-:W-:Y:S01]  /*5e60*/  FFMA.FTZ R5, R5, R93, R12 ;  /* 0x0000005d05057223 */ /* 0x000fe2000001000c */
        /* <DEDUP_REMOVED lines=13> */
.L_x_3655:
[----:B------:R-:W-:Y:S05]  /*5f40*/  BSYNC B1 ;  /* 0x0000000000017941 */ /* 0x000fea0003800000 */
.L_x_3654:
        /* <DEDUP_REMOVED lines=10> */
.L_x_3619:
[----:B------:R-:W-:-:S04]  /*5ff0*/  ULOP3.LUT UR4, UR38, 0x1, URZ, 0xfc, !UPT ;  /* 0x0000000126047892 */ /* 0x000fc8000f8efc3f */
[----:B------:R-:W-:-:S06]  /*6000*/  UISETP.NE.AND UP0, UPT, UR4, 0x3, UPT ;  /* 0x000000030400788c */ /* 0x000fcc000bf05270 */
[----:B------:R-:W-:-:S13]  /*6010*/  PLOP3.LUT P3, PT, PT, PT, UP0, 0x80, 0x0 ;  /* 0x000000000000781c */ /* 0x000fda0003f6f008 */
[----:B------:R-:W-:Y:S05]  /*6020*/  @!P3 BRA `(.L_x_3656) ;  /* 0x000000000004b947 */ /* 0x000fea0003800000 */
[----:B------:R-:W-:Y:S01]  /*6030*/  BPT.TRAP 0x1 ;  /* 0x000000040000795c */ /* 0x000fe20000300000 */
.L_x_3656:
[----:B------:R-:W-:Y:S01]  /*6040*/  IMAD R68, R23, 0x8, R2 ;  /* 0x0000000817447824 */ /* 0x000fe200078e0202 */
[----:B------:R-:W-:Y:S01]  /*6050*/  SHF.L.U32 R80, R158, 0x1f, RZ ;  /* 0x0000001f9e507819 */ /* 0x000fe200000006ff */
[----:B------:R-:W-:Y:S01]  /*6060*/  IMAD R72, R49, -0x60, R46 ;  /* 0xffffffa031487824 */ /* 0x000fe200078e022e */
[----:B------:R-:W-:Y:S02]  /*6070*/  BSSY B1, `(.L_x_3657) ;  /* 0x0000004000017945 */ /* 0x000fe40003800000 */
[----:B------:R-:W0:Y:S02]  /*6080*/  SYNCS.PHASECHK.TRANS64.TRYWAIT P4, [R68+URZ+0x32490], R80 ;  /* 0x03249050440075a7 */ /* 0x000e24000808017f */
[----:B------:R-:W-:Y:S01]  /*6090*/  VIMNMX R72, R72, 0x60, PT ;  /* 0x0000006048487848 */ /* 0x000fe20003fe0100 */
[----:B0-----:R-:W-:Y:S06]  /*60a0*/  @!P4 BRA `(.L_x_3658) ;  /* 0x000003440048c947 */ /* 0x001fec0003800000 */
.L_x_4022:
[----:B------:R-:W-:Y:S05]  /*60b0*/  BSYNC B1 ;  /* 0x0000000000017941 */ /* 0x000fea0003800000 */
.L_x_3657:
        /* <DEDUP_REMOVED lines=8> */
.L_x_3660:
[----:B------:R-:W-:Y:S05]  /*6140*/  BSYNC B1 ;  /* 0x0000000000017941 */ /* 0x000fea0003800000 */
.L_x_3659:
[----:B------:R-:W-:Y:S05]  /*6150*/  @P4 BRA `(.L_x_3636) ;  /* 0x0000000000104947 */ /* 0x000fea0003800000 */
[----:B-1----:R-:W1:Y:S04]  /*6160*/  @!P1 LDS.128 R4, [R84+0x2000] ;  /* 0x0020000054049984 */ /* 0x002e680000000c00 */
[----:B------:R-:W2:Y:S04]  /*6170*/  @!P2 LDS.128 R8, [R83+0x2000] ;  /* 0x002000005308a984 */ /* 0x000ea80000000c00 */
[----:B-1----:R3:W-:Y:S04]  /*6180*/  @!P1 STG.E.128 desc[UR42][R12.64], R4 ;  /* 0x000000040c009986 */ /* 0x0027e8000c101d2a */
[----:B--2---:R3:W-:Y:S02]  /*6190*/  @!P2 STG.E.128 desc[UR42][R12.64+0x40], R8 ;  /* 0x000040080c00a986 */ /* 0x0047e4000c101d2a */
.L_x_3636:
[----:B------:R-:W-:Y:S05]  /*61a0*/  BSYNC B0 ;  /* 0x0000000000007941 */ /* 0x000fea0003800000 */
.L_x_3618:
        /* <DEDUP_REMOVED lines=9> */
[----:B-1----:R-:W-:-:S02]  /*6240*/  LOP3.LUT R4, R5, 0x7f, RZ, 0xc0, !PT ;  /* 0x0000007f05047812 */ /* 0x002fc400078ec0ff */
[----:B------:R-:W-:Y:S02]  /*6250*/  SHF.R.U32.HI R5, RZ, 0x7, R5 ;  /* 0x00000007ff057819 */ /* 0x000fe40000011605 */
[----:B------:R-:W-:-:S03]  /*6260*/  ISETP.NE.AND P4, PT, R4, RZ, PT ;  /* 0x000000ff0400720c */ /* 0x000fc60003f85270 */
[----:B------:R-:W-:-:S10]  /*6270*/  VIADD R12, R5, 0x8 ;  /* 0x00000008050c7836 */ /* 0x000fd40000000000 */
[----:B------:R-:W-:-:S05]  /*6280*/  @!P4 VIADD R4, R68, 0x324a0 ;  /* 0x000324a04404c836 */ /* 0x000fca0000000000 */
[----:B------:R-:W-:Y:S01]  /*6290*/  @!P4 PRMT R4, RZ, 0x654, R4 ;  /* 0x00000654ff04c816 */ /* 0x000fe20000000004 */
[----:B--2---:R1:W-:Y:S06]  /*62a0*/  BAR.SYNC.DEFER_BLOCKING R12, 0x80 ;  /* 0x0002000c0000751d */ /* 0x0043ec0000010000 */
[----:B------:R1:W-:Y:S01]  /*62b0*/  @!P4 SYNCS.ARRIVE.TRANS64.RED.A1T0 RZ, [R4+URZ], RZ ;  /* 0x000000ff04ffc9a7 */ /* 0x0003e2000810043f */
[----:B------:R-:W-:Y:S05]  /*62c0*/  @!P3 BRA `(.L_x_3662) ;  /* 0x000000000004b947 */ /* 0x000fea0003800000 */
[----:B------:R-:W-:Y:S01]  /*62d0*/  BPT.TRAP 0x1 ;  /* 0x000000040000795c */ /* 0x000fe20000300000 */
.L_x_3662:
[----:B------:R-:W-:Y:S05]  /*62e0*/  BSYNC B0 ;  /* 0x0000000000007941 */ /* 0x000fea0003800000 */
.L_x_3661:
[----:B------:R-:W2:Y:S01]  /*62f0*/  SYNCS.PHASECHK.TRANS64.TRYWAIT P3, [R68+URZ+0x324b0], R80 ;  /* 0x0324b050440075a7 */ /* 0x000ea2000806017f */
[----:B------:R-:W-:Y:S01]  /*6300*/  ULDC UR49, c[0x0][0x320] ;  /* 0x0000c80000317ab9 */ /* 0x000fe20000000800 */
[----:B------:R-:W-:Y:S01]  /*6310*/  ULDC.64 UR44, c[0x0][0x328] ;  /* 0x0000ca00002c7ab9 */ /* 0x000fe20000000a00 */
[----:B------:R-:W-:Y:S01]  /*6320*/  ULDC.64 UR40, c[0x0][0x318] ;  /* 0x0000c60000287ab9 */ /* 0x000fe20000000a00 */
[----:B------:R-:W-:Y:S01]  /*6330*/  BSSY B0, `(.L_x_3663) ;  /* 0x0000003000007945 */ /* 0x000fe20003800000 */
[----:B-1----:R-:W-:-:S03]  /*6340*/  IMAD R4, R23, 0x6000, R58 ;  /* 0x0000600017047824 */ /* 0x002fc600078e023a */
[----:B--2---:R-:W-:Y:S05]  /*6350*/  @!P3 BRA `(.L_x_3664) ;  /* 0x0000034000b0b947 */ /* 0x004fea0003800000 */
.L_x_4023:
[----:B------:R-:W-:Y:S05]  /*6360*/  BSYNC B0 ;  /* 0x0000000000007941 */ /* 0x000fea0003800000 */
.L_x_3663:
        /* <DEDUP_REMOVED lines=8> */
[----:B------:R-:W-:Y:S02]  /*63f0*/  IMAD.MOV.U32 R4, RZ, RZ, R40 ;  /* 0x000000ffff047224 */ /* 0x000fe400078e0028 */
[----:B------:R-:W-:Y:S02]  /*6400*/  IMAD.MOV.U32 R5, RZ, RZ, R65 ;  /* 0x000000ffff057224 */ /* 0x000fe400078e0041 */
[C---:B------:R-:W-:Y:S02]  /*6410*/  IMAD R7, R8.reuse, UR45, R7 ;  /* 0x0000002d08077c24 */ /* 0x040fe4000f8e0207 */
[----:B------:R-:W-:-:S04]  /*6420*/  IMAD.WIDE.U32 R4, R8, UR44, R4 ;  /* 0x0000002c08047c25 */ /* 0x000fc8000f8e0004 */
[----:B------:R-:W-:Y:S01]  /*6430*/  IMAD.IADD R5, R5, 0x1, R7 ;  /* 0x0000000105057824 */ /* 0x000fe200078e0207 */
[----:B------:R-:W-:-:S04]  /*6440*/  LEA R10, P3, R4, UR40, 0x1 ;  /* 0x00000028040a7c11 */ /* 0x000fc8000f8608ff */
[----:B------:R-:W-:Y:S02]  /*6450*/  LEA.HI.X R11, R4, UR41, R5, 0x1, P3 ;  /* 0x00000029040b7c11 */ /* 0x000fe400098f0c05 */
[----:B------:R-:W-:-:S13]  /*6460*/  ISETP.GE.AND P3, PT, R152, UR49, PT ;  /* 0x0000003198007c0c */ /* 0x000fda000bf66270 */
[----:B------:R-:W2:Y:S04]  /*6470*/  @!P3 LDS.128 R4, [R14] ;  /* 0x000000000e04b984 */ /* 0x000ea80000000c00 */
[----:B--2---:R-:W-:Y:S01]  /*6480*/  @!P3 STG.E.128 desc[UR42][R10.64], R4 ;  /* 0x000000040a00b986 */ /* 0x004fe2000c101d2a */
[----:B------:R-:W-:-:S13]  /*6490*/  ISETP.GE.AND P3, PT, R3, UR49, PT ;  /* 0x0000003103007c0c */ /* 0x000fda000bf66270 */
[----:B------:R-:W2:Y:S04]  /*64a0*/  @!P3 LDS.128 R4, [R13] ;  /* 0x000000000d04b984 */ /* 0x000ea80000000c00 */
[----:B--2---:R-:W-:Y:S01]  /*64b0*/  @!P3 STG.E.128 desc[UR42][R10.64+0x40], R4 ;  /* 0x000040040a00b986 */ /* 0x004fe2000c101d2a */
[----:B------:R-:W-:-:S13]  /*64c0*/  ISETP.GE.AND P3, PT, R51, UR49, PT ;  /* 0x0000003133007c0c */ /* 0x000fda000bf66270 */
[----:B------:R-:W2:Y:S04]  /*64d0*/  @!P3 LDS.128 R4, [R14+0x3000] ;  /* 0x003000000e04b984 */ /* 0x000ea80000000c00 */
        /* <DEDUP_REMOVED lines=10> */
[----:B------:R-:W-:-:S13]  /*6580*/  ISETP.NE.AND P3, PT, R67, RZ, PT ;  /* 0x000000ff4300720c */ /* 0x000fda0003f65270 */
[----:B------:R-:W2:Y:S04]  /*6590*/  @P3 LDS.128 R4, [R14+0x9000] ;  /* 0x009000000e043984 */ /* 0x000ea80000000c00 */
[----:B--2---:R-:W-:Y:S01]  /*65a0*/  @P3 STG.E.128 desc[UR42][R10.64+0x180], R4 ;  /* 0x000180040a003986 */ /* 0x004fe2000c101d2a */
[----:B------:R-:W-:-:S13]  /*65b0*/  ISETP.NE.AND P3, PT, R66, RZ, PT ;  /* 0x000000ff4200720c */ /* 0x000fda0003f65270 */
[----:B------:R-:W2:Y:S04]  /*65c0*/  @P3 LDS.128 R4, [R13+0x9000] ;  /* 0x009000000d043984 */ /* 0x000ea80000000c00 */
[----:B--2---:R2:W-:Y:S02]  /*65d0*/  @P3 STG.E.128 desc[UR42][R10.64+0x1c0], R4 ;  /* 0x0001c0040a003986 */ /* 0x0045e4000c101d2a */
.L_x_3666:
[----:B------:R-:W-:Y:S05]  /*65e0*/  BSYNC B0 ;  /* 0x0000000000007941 */ /* 0x000fea0003800000 */
.L_x_3665:
[----:B------:R-:W-:Y:S01]  /*65f0*/  ISETP.GE.AND P3, PT, R156, R72, PT ;  /* 0x000000489c00720c */ /* 0x000fe20003f66270 */
[----:B------:R-:W-:-:S12]  /*6600*/  BSSY B0, `(.L_x_3667) ;  /* 0x0000024000007945 */ /* 0x000fd80003800000 */
[----:B------:R-:W-:Y:S05]  /*6610*/  @P3 BRA `(.L_x_3668) ;  /* 0x0000000000883947 */ /* 0x000fea0003800000 */
[----:B--2---:R-:W-:Y:S01]  /*6620*/  IADD3 R7, P3, R8, 0x40, RZ ;  /* 0x0000004008077810 */ /* 0x004fe20007f7e0ff */
[----:B------:R-:W-:Y:S02]  /*6630*/  IMAD.MOV.U32 R4, RZ, RZ, R40 ;  /* 0x000000ffff047224 */ /* 0x000fe400078e0028 */
        /* <DEDUP_REMOVED lines=31> */
[----:B--2---:R3:W-:Y:S02]  /*6830*/  @P3 STG.E.128 desc[UR42][R8.64+0x1c0], R4 ;  /* 0x0001c00408003986 */ /* 0x0047e4000c101d2a */
.L_x_3668:
[----:B------:R-:W-:Y:S05]  /*6840*/  BSYNC B0 ;  /* 0x0000000000007941 */ /* 0x000fea0003800000 */
.L_x_3667:
[----:B------:R-:W-:Y:S01]  /*6850*/  @!PT LDS RZ, [RZ] ;  /* 0x00000000fffff984 */ /* 0x000fe20000000800 */
[----:B------:R-:W-:Y:S01]  /*6860*/  @!PT LDS RZ, [RZ] ;  /* 0x00000000fffff984 */ /* 0x000fe20000000800 */
[----:B------:R-:W-:Y:S01]  /*6870*/  @!PT LDS RZ, [RZ] ;  /* 0x00000000fffff984 */ /* 0x000fe20000000800 */
[----:B------:R-:W-:Y:S01]  /*6880*/  @!PT LDS RZ, [RZ] ;  /* 0x00000000fffff984 */ /* 0x000fe20000000800 */
[----:B------:R4:W-:Y:S06]  /*6890*/  MEMBAR.ALL.CTA ;  /* 0x0000000000007992 */ /* 0x0009ec0000008000 */
[----:B----4-:R-:W4:Y:S02]  /*68a0*/  FENCE.VIEW.ASYNC.S ;  /* 0x00000000000073c6 */ /* 0x010f240000000000 */
[----:B----4-:R4:W-:Y:S01]  /*68b0*/  BAR.SYNC.DEFER_BLOCKING R12, 0x80 ;  /* 0x0002000c0000751d */ /* 0x0109e20000010000 */
[----:B------:R-:W-:Y:S01]  /*68c0*/  ISETP.NE.AND P5, PT, R69, RZ, PT ;  /* 0x000000ff4500720c */ /* 0x000fe20003fa5270 */
[----:B------:R-:W-:-:S02]  /*68d0*/  VIADD R23, R23, 0x1 ;  /* 0x0000000117177836 */ /* 0x000fc40000000000 */
[----:B01----:R-:W-:-:S03]  /*68e0*/  @!P4 VIADD R68, R68, 0x324c0 ;  /* 0x000324c04444c836 */ /* 0x003fc60000000000 */
[C---:B------:R-:W-:Y:S02]  /*68f0*/  ISETP.NE.AND P3, PT, R23.reuse, 0x2, PT ;  /* 0x000000021700780c */ /* 0x040fe40003f65270 */
[----:B------:R-:W-:Y:S02]  /*6900*/  @!P4 PRMT R68, RZ, 0x654, R68 ;  /* 0x00000654ff44c816 */ /* 0x000fe40000000044 */
[----:B--23--:R-:W-:Y:S02]  /*6910*/  SEL R5, RZ, 0x1, P3 ;  /* 0x00000001ff057807 */ /* 0x00cfe40001800000 */
[----:B------:R-:W-:Y:S02]  /*6920*/  SEL R23, R23, RZ, P3 ;  /* 0x000000ff17177207 */ /* 0x000fe40001800000 */
[----:B------:R-:W-:Y:S01]  /*6930*/  LOP3.LUT R158, R158, R5, RZ, 0x3c, !PT ;  /* 0x000000059e9e7212 */ /* 0x000fe200078e3cff */
[----:B------:R4:W-:Y:S01]  /*6940*/  @!P4 SYNCS.ARRIVE.TRANS64.RED.A1T0 RZ, [R68+URZ], RZ ;  /* 0x000000ff44ffc9a7 */ /* 0x0009e2000810043f */
[----:B------:R-:W-:Y:S05]  /*6950*/  @P5 BRA `(.L_x_3669) ;  /* 0xffffffc400585947 */ /* 0x000fea000383ffff */
[----:B------:R-:W0:Y:S01]  /*6960*/  S2R R4, SR_TID.X ;  /* 0x0000000000047919 */ /* 0x000e220000002100 */
[----:B------:R-:W-:Y:S02]  /*6970*/  PLOP3.LUT P0, PT, PT, PT, PT, 0x8, 0x0 ;  /* 0x000000000000781c */ /* 0x000fe40003f0e170 */
[----:B0-----:R-:W-:-:S04]  /*6980*/  SHF.R.U32.HI R4, RZ, 0x7, R4 ;  /* 0x00000007ff047819 */ /* 0x001fc80000011604 */
[----:B------:R-:W-:-:S13]  /*6990*/  ISETP.NE.AND P5, PT, R4, 0x1, PT ;  /* 0x000000010400780c */ /* 0x000fda0003fa5270 */
[----:B------:R-:W-:Y:S06]  /*69a0*/  @!P5 BAR.ARV 0x9, 0x100 ;  /* 0x024400000000db1d */ /* 0x000fec0000002000 */
.L_x_3613:
[----:B------:R-:W0:Y:S01]  /*69b0*/  S2R R0, SR_TID.X ;  /* 0x0000000000007919 */ /* 0x000e220000002100 */
[----:B------:R-:W1:Y:S01]  /*69c0*/  LDC R17, c[0x0][0x448] ;  /* 0x00011200ff117b82 */ /* 0x000e620000000800 */
[----:B----4-:R-:W-:Y:S01]  /*69d0*/  IMAD.MOV.U32 R12, RZ, RZ, 0x3000 ;  /* 0x00003000ff0c7424 */ /* 0x010fe200078e00ff */
[----:B------:R-:W2:Y:S01]  /*69e0*/  S2R R3, SR_SWINHI ;  /* 0x0000000000037919 */ /* 0x000ea20000002f00 */
[----:B------:R-:W-:Y:S02]  /*69f0*/  IMAD.U32 R13, RZ, RZ, UR38 ;  /* 0x00000026ff0d7e24 */ /* 0x000fe4000f8e00ff */
[----:B------:R-:W-:Y:S01]  /*6a00*/  IMAD.MOV.U32 R14, RZ, RZ, 0x1 ;  /* 0x00000001ff0e7424 */ /* 0x000fe200078e00ff */
[----:B------:R-:W-:Y:S02]  /*6a10*/  STL [R1+0x70], R89 ;  /* 0x0000705901007387 */ /* 0x000fe40000100800 */
[----:B------:R-:W3:Y:S01]  /*6a20*/  LDC R16, c[0x0][0xa80] ;  /* 0x0002a000ff107b82 */ /* 0x000ee20000000800 */
[----:B------:R-:W-:Y:S01]  /*6a30*/  IMAD.MOV.U32 R15, RZ, RZ, RZ ;  /* 0x000000ffff0f7224 */ /* 0x000fe200078e00ff */
[----:B------:R4:W-:Y:S01]  /*6a40*/  STL.64 [R1+0x18], R12 ;  /* 0x0000180c01007387 */ /* 0x0009e20000100a00 */
[----:B------:R-:W-:-:S02]  /*6a50*/  IMAD.MOV.U32 R5, RZ, RZ, 0x100 ;  /* 0x00000100ff057424 */ /* 0x000fc400078e00ff */
[----:B------:R-:W-:Y:S01]  /*6a60*/  IMAD.MOV.U32 R6, RZ, RZ, 0x1 ;  /* 0x00000001ff067424 */ /* 0x000fe200078e00ff */
[----:B------:R1:W-:Y:S01]  /*6a70*/  STL.64 [R1+0x60], R14 ;  /* 0x0000600e01007387 */ /* 0x0003e20000100a00 */
[----:B------:R-:W-:Y:S02]  /*6a80*/  IMAD.MOV.U32 R7, RZ, RZ, RZ ;  /* 0x000000ffff077224 */ /* 0x000fe400078e00ff */
[----:B------:R-:W-:Y:S01]  /*6a90*/  IMAD.MOV.U32 R8, RZ, RZ, 0xc000 ;  /* 0x0000c000ff087424 */ /* 0x000fe200078e00ff */
[----:B------:R-:W-:Y:S01]  /*6aa0*/  STL.128 [R1+0x230], RZ ;  /* 0x000230ff01007387 */ /* 0x000fe20000100c00 */
[----:B------:R-:W-:Y:S02]  /*6ab0*/  IMAD.U32 R9, RZ, RZ, UR38 ;  /* 0x00000026ff097e24 */ /* 0x000fe4000f8e00ff */
[----:B------:R-:W-:Y:S01]  /*6ac0*/  IMAD.MOV.U32 R11, RZ, RZ, 0x100 ;  /* 0x00000100ff0b7424 */ /* 0x000fe200078e00ff */
[----:B------:R-:W-:Y:S01]  /*6ad0*/  STL.128 [R1+0x240], RZ ;  /* 0x000240ff01007387 */ /* 0x000fe20000100c00 */
[----:B------:R-:W-:-:S02]  /*6ae0*/  IMAD.U32 R27, RZ, RZ, UR37 ;  /* 0x00000025ff1b7e24 */ /* 0x000fc4000f8e00ff */
[----:B------:R-:W-:Y:S01]  /*6af0*/  IMAD.U32 R36, RZ, RZ, UR37 ;  /* 0x00000025ff247e24 */ /* 0x000fe2000f8e00ff */
[----:B------:R-:W-:Y:S01]  /*6b00*/  STL.128 [R1+0x260], RZ ;  /* 0x000260ff01007387 */ /* 0x000fe20000100c00 */
[----:B------:R-:W-:Y:S01]  /*6b10*/  IMAD.U32 R72, RZ, RZ, UR37 ;  /* 0x00000025ff487e24 */ /* 0x000fe2000f8e00ff */
[----:B0-----:R-:W-:Y:S02]  /*6b20*/  LOP3.LUT R0, R0, 0x7f, RZ, 0xc0, !PT ;  /* 0x0000007f00007812 */ /* 0x001fe400078ec0ff */
[----:B---3--:R-:W-:Y:S02]  /*6b30*/  STL [R1+0x250], R16 ;  /* 0x0002501001007387 */ /* 0x008fe40000100800 */
[----:B------:R-:W-:Y:S02]  /*6b40*/  IADD3 R72, P5, R72, 0x70, RZ ;  /* 0x0000007048487810 */ /* 0x000fe40007fbe0ff */
[----:B------:R-:W-:Y:S01]  /*6b50*/  ISETP.NE.AND P1, PT, R0, RZ, PT ;  /* 0x000000ff0000720c */ /* 0x000fe20003f25270 */
[----:B------:R-:W-:Y:S01]  /*6b60*/  STL.128 [R1+0x270], RZ ;  /* 0x000270ff01007387 */ /* 0x000fe20000100c00 */
[----:B------:R-:W-:-:S02]  /*6b70*/  MOV R24, R2 ;  /* 0x0000000200187202 */ /* 0x000fc40000000f00 */
[----:B--2---:R-:W-:Y:S02]  /*6b80*/  MOV R25, R3 ;  /* 0x0000000300197202 */ /* 0x004fe40000000f00 */
[----:B------:R-:W-:Y:S01]  /*6b90*/  SEL R4, RZ, 0x1, P1 ;  /* 0x00000001ff047807 */ /* 0x000fe20000800000 */
[----:B------:R-:W-:Y:S01]  /*6ba0*/  STL.128 [R1+0x280], RZ ;  /* 0x000280ff01007387 */ /* 0x000fe20000100c00 */
[C---:B----4-:R-:W-:Y:S02]  /*6bb0*/  IADD3 R12, P1, R24.reuse, 0x32430, RZ ;  /* 0x00032430180c7810 */ /* 0x050fe40007f3e0ff */
[C---:B------:R-:W-:Y:S01]  /*6bc0*/  IADD3 R0, P3, R24.reuse, 0x32450, RZ ;  /* 0x0003245018007810 */ /* 0x040fe20007f7e0ff */
[----:B------:R0:W-:Y:S01]  /*6bd0*/  STL.128 [R1+0x20], R4 ;  /* 0x0000200401007387 */ /* 0x0001e20000100c00 */
[C---:B------:R-:W-:Y:S01]  /*6be0*/  IADD3 R3, P4, R24.reuse, 0x32460, RZ ;  /* 0x0003246018037810 */ /* 0x040fe20007f9e0ff */
[----:B------:R-:W-:Y:S01]  /*6bf0*/  IMAD.X R13, RZ, RZ, R25, P1 ;  /* 0x000000ffff0d7224 */ /* 0x000fe200008e0619 */
[----:B-1----:R-:W-:Y:S01]  /*6c00*/  ISETP.NE.AND P1, PT, R17, 0x1, PT ;  /* 0x000000011100780c */ /* 0x002fe20003f25270 */
[----:B------:R-:W-:Y:S01]  /*6c10*/  IMAD.MOV.U32 R10, RZ, RZ, R4 ;  /* 0x000000ffff0a7224 */ /* 0x000fe200078e0004 */
[----:B------:R-:W-:Y:S01]  /*6c20*/  IADD3 R14, P2, R24, 0x32440, RZ ;  /* 0x00032440180e7810 */ /* 0x000fe20007f5e0ff */
[----:B------:R-:W-:Y:S01]  /*6c30*/  STL.128 [R1+0x290], RZ ;  /* 0x000290ff01007387 */ /* 0x000fe20000100c00 */
[----:B------:R-:W-:-:S03]  /*6c40*/  IMAD.U32 R17, RZ, RZ, UR37 ;  /* 0x00000025ff117e24 */ /* 0x000fc6000f8e00ff */
[----:B------:R-:W-:Y:S01]  /*6c50*/  IMAD.X R15, RZ, RZ, R25, P2 ;  /* 0x000000ffff0f7224 */ /* 0x000fe200010e0619 */
[----:B------:R-:W-:Y:S01]  /*6c60*/  STL.128 [R1+0x50], R8 ;  /* 0x0000500801007387 */ /* 0x000fe20000100c00 */
[----:B------:R-:W-:-:S03]  /*6c70*/  IADD3 R27, P2, R27, 0x230, RZ ;  /* 0x000002301b1b7810 */ /* 0x000fc60007f5e0ff */
[----:B------:R-:W-:Y:S01]  /*6c80*/  STL.64 [R1+0x8], R12 ;  /* 0x0000080c01007387 */ /* 0x000fe20000100a00 */
[--C-:B0-----:R-:W-:Y:S01]  /*6c90*/  IMAD.X R5, RZ, RZ, R25.reuse, P3 ;  /* 0x000000ffff057224 */ /* 0x101fe200018e0619 */
[----:B------:R-:W-:Y:S01]  /*6ca0*/  IADD3 R17, P3, R17, 0x260, RZ ;  /* 0x0000026011117810 */ /* 0x000fe20007f7e0ff */
[----:B------:R-:W-:Y:S01]  /*6cb0*/  IMAD.X R7, RZ, RZ, R25, P4 ;  /* 0x000000ffff077224 */ /* 0x000fe200020e0619 */
[----:B------:R-:W-:Y:S01]  /*6cc0*/  STL.64 [R1+0x10], R14 ;  /* 0x0000100e01007387 */ /* 0x000fe20000100a00 */
[----:B------:R-:W-:Y:S01]  /*6cd0*/  IMAD.MOV.U32 R4, RZ, RZ, R0 ;  /* 0x000000ffff047224 */ /* 0x000fe200078e0000 */
[----:B------:R-:W-:Y:S01]  /*6ce0*/  IADD3 R36, P4, R36, 0x38, RZ ;  /* 0x0000003824247810 */ /* 0x000fe20007f9e0ff */
[----:B------:R-:W-:Y:S01]  /*6cf0*/  IMAD.MOV.U32 R6, RZ, RZ, R3 ;  /* 0x000000ffff067224 */ /* 0x000fe200078e0003 */
[----:B------:R-:W0:Y:S01]  /*6d00*/  @P1 LDC R0, c[0x0][0x44c] ;  /* 0x00011300ff001b82 */ /* 0x000e220000000800 */
[----:B------:R-:W-:Y:S01]  /*6d10*/  STL.64 [R1+0x30], R14 ;  /* 0x0000300e01007387 */ /* 0x000fe20000100a00 */
[----:B------:R-:W-:-:S03]  /*6d20*/  VIADD R3, R194, 0x7f ;  /* 0x0000007fc2037836 */ /* 0x000fc60000000000 */
[----:B------:R-:W-:Y:S04]  /*6d30*/  STL.128 [R1+0x40], R4 ;  /* 0x0000400401007387 */ /* 0x000fe80000100c00 */
[----:B------:R1:W-:Y:S04]  /*6d40*/  STL.64 [R1+0x68], R6 ;  /* 0x0000680601007387 */ /* 0x0003e80000100a00 */
[----:B------:R2:W-:Y:S04]  /*6d50*/  STL.128 [R1+0x2a0], RZ ;  /* 0x0002a0ff01007387 */ /* 0x0005e80000100c00 */
[----:B------:R2:W-:Y:S01]  /*6d60*/  STL.128 [R1+0x2b0], RZ ;  /* 0x0002b0ff01007387 */ /* 0x0005e20000100c00 */
[----:B-1----:R-:W1:Y:S03]  /*6d70*/  @P1 LDC R7, c[0x0][0x450] ;  /* 0x00011400ff071b82 */ /* 0x002e660000000800 */
[----:B------:R2:W-:Y:S01]  /*6d80*/  STL.128 [R1+0x2c0], RZ ;  /* 0x0002c0ff01007387 */ /* 0x0005e20000100c00 */
[----:B0-----:R-:W-:-:S03]  /*6d90*/  @P1 IMAD.HI.U32 R0, R3, R0, RZ ;  /* 0x0000000003001227 */ /* 0x001fc600078e00ff */
[----:B------:R2:W-:Y:S01]  /*6da0*/  STL.128 [R1+0x2d0], RZ ;  /* 0x0002d0ff01007387 */ /* 0x0005e20000100c00 */
[----:B------:R-:W0:Y:S03]  /*6db0*/  LDC.64 R4, c[0x0][0xad8] ;  /* 0x0002b600ff047b82 */ /* 0x000e260000000a00 */
[----:B------:R2:W-:Y:S04]  /*6dc0*/  STL.128 [R1+0x2e0], RZ ;  /* 0x0002e0ff01007387 */ /* 0x0005e80000100c00 */
[----:B------:R2:W-:Y:S04]  /*6dd0*/  STL.128 [R1+0x2f0], RZ ;  /* 0x0002f0ff01007387 */ /* 0x0005e80000100c00 */
[----:B------:R2:W-:Y:S04]  /*6de0*/  STL.128 [R1+0x300], RZ ;  /* 0x000300ff01007387 */ /* 0x0005e80000100c00 */
[----:B------:R2:W-:Y:S01]  /*6df0*/  STL.128 [R1+0x310], RZ ;  /* 0x000310ff01007387 */ /* 0x0005e20000100c00 */
[----:B-1----:R-:W-:-:S03]  /*6e00*/  @P1 SHF.R.U32.HI R3, RZ, R7, R0 ;  /* 0x00000007ff031219 */ /* 0x002fc60000011600 */
[----:B------:R2:W-:Y:S04]  /*6e10*/  STL.128 [R1+0x320], RZ ;  /* 0x000320ff01007387 */ /* 0x0005e80000100c00 */
[----:B------:R2:W-:Y:S01]  /*6e20*/  STL.128 [R1+0x330], RZ ;  /* 0x000330ff01007387 */ /* 0x0005e20000100c00 */
[----:B0-----:R-:W-:-:S03]  /*6e30*/  ISETP.GE.AND P6, PT, R5, 0x1, PT ;  /* 0x000000010500780c */ /* 0x001fc60003fc6270 */
        /* <DEDUP_REMOVED lines=20> */
[----:B------:R-:W-:Y:S05]  /*6f80*/  @P0 BRA `(.L_x_3670) ;  /* 0x00000000000c0947 */ /* 0x000fea0003800000 */
[----:B------:R-:W0:Y:S01]  /*6f90*/  FENCE.VIEW.ASYNC.G ;  /* 0x00000000000073c6 */ /* 0x000e220000000100 */
[----:B------:R-:W-:Y:S05]  /*6fa0*/  WARPSYNC.ALL ;  /* 0x0000000000007948 */ /* 0x000fea0003800000 */
[----:B0-----:R-:W-:Y:S06]  /*6fb0*/  BAR.ARV 0xc, 0x180 ;  /* 0x0306000000007b1d */ /* 0x001fec0000002000 */
.L_x_3670:
[----:B------:R-:W-:Y:S02]  /*6fc0*/  IMAD.IADD R3, R220, 0x1, R3 ;  /* 0x00000001dc037824 */ /* 0x000fe400078e0203 */
[----:B------:R-:W-:Y:S02]  /*6fd0*/  IMAD.X R46, RZ, RZ, UR36, P2 ;  /* 0x00000024ff2e7e24 */ /* 0x000fe400090e06ff */
[----:B------:R-:W-:Y:S02]  /*6fe0*/  IMAD.X R42, RZ, RZ, UR36, P3 ;  /* 0x00000024ff2a7e24 */ /* 0x000fe400098e06ff */
[----:B------:R-:W-:Y:S02]  /*6ff0*/  IMAD.X R50, RZ, RZ, UR36, P4 ;  /* 0x00000024ff327e24 */ /* 0x000fe4000a0e06ff */
[----:B------:R-:W-:Y:S02]  /*7000*/  IMAD.X R73, RZ, RZ, UR36, P5 ;  /* 0x00000024ff497e24 */ /* 0x000fe4000a8e06ff */
        /* <DEDUP_REMOVED lines=13> */
.L_x_3673:
[----:B------:R-:W-:-:S13]  /*70e0*/  ISETP.NE.AND P0, PT, R5, 0x1, PT ;  /* 0x000000010500780c */ /* 0x000fda0003f05270 */
[----:B------:R-:W0:Y:S02]  /*70f0*/  @P0 LDC.64 R6, c[0x0][0xae0] ;  /* 0x0002b800ff060b82 */ /* 0x000e240000000a00 */
[----:B0-----:R-:W-:-:S05]  /*7100*/  @P0 IMAD.HI.U32 R6, R0, R6, RZ ;  /* 0x0000000600060227 */ /* 0x001fca00078e00ff */
[----:B------:R-:W-:-:S07]  /*7110*/  @P0 SHF.R.U32.HI R0, RZ, R7, R6 ;  /* 0x00000007ff000219 */ /* 0x000fce0000011606 */
.L_x_3674:
[----:B------:R-:W-:Y:S05]  /*7120*/  BSYNC B0 ;  /* 0x0000000000007941 */ /* 0x000fea0003800000 */
.L_x_3672:
[----:B------:R-:W-:-:S05]  /*7130*/  IMAD R3, R0, R5, R5 ;  /* 0x0000000500037224 */ /* 0x000fca00078e0205 */
[----:B------:R-:W-:-:S07]  /*7140*/  VIMNMX R4, R4, R3, PT ;  /* 0x0000000304047248 */ /* 0x000fce0003fe0100 */
.L_x_3671:
[----:B------:R-:W0:Y:S01]  /*7150*/  @P1 LDC R3, c[0x0][0x44c] ;  /* 0x00011300ff031b82 */ /* 0x000e220000000800 */
[----:B------:R-:W-:Y:S01]  /*7160*/  VIADD R4, R4, 0x5f ;  /* 0x0000005f04047836 */ /* 0x000fe20000000000 */
[----:B------:R-:W-:Y:S01]  /*7170*/  ULDC UR4, c[0x0][0xad4] ;  /* 0x0002b50000047ab9 */ /* 0x000fe20000000800 */
[----:B------:R-:W-:Y:S02]  /*7180*/  IMAD.MOV.U32 R0, RZ, RZ, R194 ;  /* 0x000000ffff007224 */ /* 0x000fe400078e00c2 */
[----:B------:R-:W-:-:S03]  /*7190*/  IMAD.HI R4, R4, 0x2aaaaaab, RZ ;  /* 0x2aaaaaab04047827 */ /* 0x000fc600078e02ff */
[----:B------:R-:W1:Y:S01]  /*71a0*/  @P1 LDC R7, c[0x0][0x450] ;  /* 0x00011400ff071b82 */ /* 0x000e620000000800 */
        /* <DEDUP_REMOVED lines=18> */
.L_x_3677:
[----:B------:R-:W-:-:S13]  /*72d0*/  ISETP.NE.AND P0, PT, R5, 0x1, PT ;  /* 0x000000010500780c */ /* 0x000fda0003f05270 */
[----:B------:R-:W0:Y:S02]  /*72e0*/  @P0 LDC.64 R6, c[0x0][0xae0] ;  /* 0x0002b800ff060b82 */ /* 0x000e240000000a00 */
[----:B0-----:R-:W-:-:S05]  /*72f0*/  @P0 IMAD.HI.U32 R6, R0, R6, RZ ;  /* 0x0000000600060227 */ /* 0x001fca00078e00ff */
[----:B------:R-:W-:-:S07]  /*7300*/  @P0 SHF.R.U32.HI R0, RZ, R7, R6 ;  /* 0x00000007ff000219 */ /* 0x000fce0000011606 */
.L_x_3678:
[----:B------:R-:W-:Y:S05]  /*7310*/  BSYNC B0 ;  /* 0x0000000000007941 */ /* 0x000fea0003800000 */
.L_x_3676:
[----:B------:R-:W-:-:S05]  /*7320*/  IMAD R0, R0, R5, RZ ;  /* 0x0000000500007224 */ /* 0x000fca00078e02ff */
[----:B------:R-:W-:-:S07]  /*7330*/  VIMNMX R3, R3, R0, !PT ;  /* 0x0000000003037248 */ /* 0x000fce0007fe0100 */
.L_x_3675:
        /* <DEDUP_REMOVED lines=39> */
.L_x_3680:
[----:B------:R-:W-:Y:S05]  /*75b0*/  BSYNC B0 ;  /* 0x0000000000007941 */ /* 0x000fea0003800000 */
.L_x_3679:
[----:B------:R-:W-:Y:S01]  /*75c0*/  IMAD R189, R203, R204, R189 ;  /* 0x000000cccbbd7224 */ /* 0x000fe200078e02bd */
[----:B------:R-:W-:-:S04]  /*75d0*/  PLOP3.LUT P0, PT, PT, PT, PT, 0x80, 0x0 ;  /* 0x000000000000781c */ /* 0x000fc80003f0f070 */
[----:B------:R-:W-:-:S04]  /*75e0*/  VIADDMNMX R204, R189, R204, R45, PT ;  /* 0x000000ccbdcc7246 */ /* 0x000fc8000380012d */
[----:B------:R-:W-:-:S13]  /*75f0*/  ISETP.GT.AND P1, PT, R204, R189, PT ;  /* 0x000000bdcc00720c */ /* 0x000fda0003f24270 */
[----:B------:R-:W-:Y:S05]  /*7600*/  @!P1 BRA `(.L_x_3681) ;  /* 0x00000244004c9947 */ /* 0x000fea0003800000 */
[----:B------:R0:W-:Y:S01]  /*7610*/  STL.64 [R1+0x78], RZ ;  /* 0x000078ff01007387 */ /* 0x0001e20000100a00 */
[----:B------:R-:W-:Y:S01]  /*7620*/  IMAD.U32 R16, RZ, RZ, UR37 ;  /* 0x00000025ff107e24 */ /* 0x000fe2000f8e00ff */
[----:B------:R-:W-:Y:S01]  /*7630*/  UMOV UR4, 0xffffffff ;  /* 0xffffffff00047882 */ /* 0x000fe20000000000 */
[----:B------:R-:W-:Y:S02]  /*7640*/  IMAD.U32 R32, RZ, RZ, UR37 ;  /* 0x00000025ff207e24 */ /* 0x000fe4000f8e00ff */
[----:B------:R-:W-:Y:S01]  /*7650*/  IMAD.U32 R26, RZ, RZ, UR37 ;  /* 0x00000025ff1a7e24 */ /* 0x000fe2000f8e00ff */
[----:B------:R-:W-:Y:S02]  /*7660*/  IADD3 R16, P0, R16, 0xa8, RZ ;  /* 0x000000a810107810 */ /* 0x000fe40007f1e0ff */
[----:B------:R-:W-:Y:S02]  /*7670*/  IADD3 R32, P1, R32, 0x78, RZ ;  /* 0x0000007820207810 */ /* 0x000fe40007f3e0ff */
[----:B------:R-:W-:Y:S01]  /*7680*/  IADD3 R26, P2, R26, 0x80, RZ ;  /* 0x000000801a1a7810 */ /* 0x000fe20007f5e0ff */
[----:B------:R-:W-:-:S02]  /*7690*/  IMAD.X R40, RZ, RZ, UR36, P0 ;  /* 0x00000024ff287e24 */ /* 0x000fc400080e06ff */
[----:B------:R-:W-:Y:S02]  /*76a0*/  IMAD.X R33, RZ, RZ, UR36, P1 ;  /* 0x00000024ff217e24 */ /* 0x000fe400088e06ff */
[----:B------:R-:W-:Y:S01]  /*76b0*/  IMAD.X R39, RZ, RZ, UR36, P2 ;  /* 0x00000024ff277e24 */ /* 0x000fe200090e06ff */
[----:B0-----:R-:W-:Y:S07]  /*76c0*/  BRA.DIV UR4, `(.L_x_3682) ;  /* 0x0000032e04e87947 */ /* 0x001fee000b800000 */
[----:B------:R-:W3:Y:S04]  /*76d0*/  LDL R0, [R1+0x514] ;  /* 0x0005140001007983 */ /* 0x000ee80000100800 */
[----:B---3--:R0:W1:Y:S02]  /*76e0*/  SHFL.IDX PT, R14, R0, RZ, 0x1f ;  /* 0x00001fff000e7589 */ /* 0x00806400000e0000 */
.L_x_4026:
[----:B01----:R-:W-:Y:S01]  /*76f0*/  LEA.HI R0, R14, R14, RZ, 0x1 ;  /* 0x0000000e0e007211 */ /* 0x003fe200078f08ff */
[C---:B------:R-:W-:Y:S01]  /*7700*/  VIADD R54, R2.reuse, 0x18400 ;  /* 0x0001840002367836 */ /* 0x040fe20000000000 */
[----:B------:R-:W-:Y:S01]  /*7710*/  STL.128 [R1+0xb0], RZ ;  /* 0x0000b0ff01007387 */ /* 0x000fe20000100c00 */
[----:B------:R-:W-:Y:S01]  /*7720*/  VIADD R10, R2, 0x400 ;  /* 0x00000400020a7836 */ /* 0x000fe20000000000 */
[----:B------:R-:W-:Y:S01]  /*7730*/  LOP3.LUT R3, R0, 0x7fffe, RZ, 0xc0, !PT ;  /* 0x0007fffe00037812 */ /* 0x000fe200078ec0ff */
[----:B------:R-:W-:Y:S01]  /*7740*/  IMAD.MOV.U32 R4, RZ, RZ, 0x1 ;  /* 0x00000001ff047424 */ /* 0x000fe200078e00ff */
[----:B------:R-:W-:Y:S01]  /*7750*/  STL.128 [R1+0xc0], RZ ;  /* 0x0000c0ff01007387 */ /* 0x000fe20000100c00 */
[----:B------:R-:W-:Y:S01]  /*7760*/  IMAD.MOV.U32 R5, RZ, RZ, RZ ;  /* 0x000000ffff057224 */ /* 0x000fe200078e00ff */
[----:B------:R-:W-:Y:S01]  /*7770*/  SHF.R.U32.HI R10, RZ, 0x4, R10 ;  /* 0x00000004ff0a7819 */ /* 0x000fe2000001160a */
[----:B------:R-:W-:Y:S01]  /*7780*/  IMAD.IADD R11, R14, 0x1, -R3 ;  /* 0x000000010e0b7824 */ /* 0x000fe200078e0a03 */
[----:B------:R-:W-:Y:S01]  /*7790*/  STL.128 [R1+0xd0], RZ ;  /* 0x0000d0ff01007387 */ /* 0x000fe20000100c00 */
[----:B------:R-:W-:Y:S01]  /*77a0*/  VIADD R3, R2, 0x1c400 ;  /* 0x0001c40002037836 */ /* 0x000fe20000000000 */
[----:B------:R-:W-:Y:S01]  /*77b0*/  LOP3.LUT R10, R10, 0x3fff, RZ, 0xc0, !PT ;  /* 0x00003fff0a0a7812 */ /* 0x000fe200078ec0ff */
[----:B------:R-:W-:Y:S01]  /*77c0*/  IMAD R0, R11, 0x2000, R54 ;  /* 0x000020000b007824 */ /* 0x000fe200078e0236 */
[----:B------:R-:W-:Y:S01]  /*77d0*/  STL.128 [R1+0xe0], RZ ;  /* 0x0000e0ff01007387 */ /* 0x000fe20000100c00 */
[----:B------:R-:W-:Y:S01]  /*77e0*/  IMAD.MOV.U32 R6, RZ, RZ, 0x1 ;  /* 0x00000001ff067424 */ /* 0x000fe200078e00ff */
[----:B------:R-:W-:Y:S01]  /*77f0*/  SHF.R.U32.HI R3, RZ, 0x4, R3 ;  /* 0x00000004ff037819 */ /* 0x000fe20000011603 */
[----:B------:R-:W-:Y:S01]  /*7800*/  VIADD R11, R0, 0xa000 ;  /* 0x0000a000000b7836 */ /* 0x000fe20000000000 */
[----:B------:R-:W-:Y:S01]  /*7810*/  SHF.R.U32.HI R0, RZ, 0x4, R0 ;  /* 0x00000004ff007819 */ /* 0x000fe20000011600 */
[----:B------:R-:W-:Y:S01]  /*7820*/  IMAD.MOV.U32 R7, RZ, RZ, RZ ;  /* 0x000000ffff077224 */ /* 0x000fe200078e00ff */
[----:B------:R-:W-:Y:S01]  /*7830*/  LOP3.LUT R3, R3, 0x3fff, RZ, 0xc0, !PT ;  /* 0x00003fff03037812 */ /* 0x000fe200078ec0ff */
[----:B------:R-:W-:Y:S01]  /*7840*/  IMAD.MOV.U32 R8, RZ, RZ, 0x1 ;  /* 0x00000001ff087424 */ /* 0x000fe200078e00ff */
[----:B------:R-:W-:Y:S01]  /*7850*/  SHF.R.U32.HI R11, RZ, 0x4, R11 ;  /* 0x00000004ff0b7819 */ /* 0x000fe2000001160b */
[----:B------:R-:W-:Y:S01]  /*7860*/  IMAD.MOV.U32 R9, RZ, RZ, RZ ;  /* 0x000000ffff097224 */ /* 0x000fe200078e00ff */
[----:B------:R-:W-:Y:S01]  /*7870*/  LOP3.LUT R3, R3, 0x10000, RZ, 0xfc, !PT ;  /* 0x0001000003037812 */ /* 0x000fe200078efcff */
[----:B------:R0:W-:Y:S01]  /*7880*/  STL.128 [R1+0x80], R4 ;  /* 0x0000800401007387 */ /* 0x0001e20000100c00 */
[----:B------:R-:W-:Y:S01]  /*7890*/  LOP3.LUT R11, R11, 0x3fff, RZ, 0xc0, !PT ;  /* 0x00003fff0b0b7812 */ /* 0x000fe200078ec0ff */
[----:B------:R-:W-:Y:S01]  /*78a0*/  IMAD.U32 R38, RZ, RZ, UR37 ;  /* 0x00000025ff267e24 */ /* 0x000fe2000f8e00ff */
[----:B------:R-:W-:Y:S01]  /*78b0*/  LOP3.LUT R0, R0, 0x3fff, RZ, 0xc0, !PT ;  /* 0x00003fff00007812 */ /* 0x000fe200078ec0ff */
[----:B------:R1:W-:Y:S01]  /*78c0*/  STL.64 [R1+0x90], R8 ;  /* 0x0000900801007387 */ /* 0x0003e20000100a00 */
[----:B------:R-:W-:Y:S01]  /*78d0*/  LOP3.LUT R11, R11, 0x10000, RZ, 0xfc, !PT ;  /* 0x000100000b0b7812 */ /* 0x000fe200078efcff */
[----:B------:R-:W-:Y:S01]  /*78e0*/  IMAD.U32 R34, RZ, RZ, UR37 ;  /* 0x00000025ff227e24 */ /* 0x000fe2000f8e00ff */
[----:B------:R-:W-:Y:S01]  /*78f0*/  IADD3 R38, P5, R38, 0x90, RZ ;  /* 0x0000009026267810 */ /* 0x000fe20007fbe0ff */
[----:B------:R-:W-:Y:S01]  /*7900*/  STL.128 [R1+0xf0], RZ ;  /* 0x0000f0ff01007387 */ /* 0x000fe20000100c00 */
[----:B------:R-:W-:Y:S01]  /*7910*/  IMAD.U32 R61, RZ, RZ, UR37 ;  /* 0x00000025ff3d7e24 */ /* 0x000fe2000f8e00ff */
[----:B------:R-:W-:Y:S01]  /*7920*/  BSSY B6, `(.L_x_3683) ;  /* 0x0000031000067945 */ /* 0x000fe20003800000 */
[----:B------:R-:W-:Y:S01]  /*7930*/  IADD3 R34, P0, R34, 0x88, RZ ;  /* 0x0000008822227810 */ /* 0x000fe20007f1e0ff */
[----:B------:R-:W-:Y:S01]  /*7940*/  STL.128 [R1+0x100], RZ ;  /* 0x000100ff01007387 */ /* 0x000fe20000100c00 */
[----:B------:R-:W-:Y:S01]  /*7950*/  IMAD.X R58, RZ, RZ, UR36, P5 ;  /* 0x00000024ff3a7e24 */ /* 0x000fe2000a8e06ff */
[----:B------:R-:W-:Y:S01]  /*7960*/  LOP3.LUT P5, RZ, R54, 0x1bf, RZ, 0xc0, !PT ;  /* 0x000001bf36ff7812 */ /* 0x000fe200078ac0ff */
[----:B------:R-:W-:Y:S01]  /*7970*/  IMAD.U32 R59, RZ, RZ, UR37 ;  /* 0x00000025ff3b7e24 */ /* 0x000fe2000f8e00ff */
[C---:B0-----:R-:W-:Y:S01]  /*7980*/  LOP3.LUT R6, R10.reuse, 0x3000000, RZ, 0xfc, !PT ;  /* 0x030000000a067812 */ /* 0x041fe200078efcff */
[----:B------:R-:W-:Y:S01]  /*7990*/  IMAD.MOV.U32 R4, RZ, RZ, R3 ;  /* 0x000000ffff047224 */ /* 0x000fe200078e0003 */
[----:B------:R-:W-:Y:S01]  /*79a0*/  LOP3.LUT R10, R10, 0x10000, RZ, 0xfc, !PT ;  /* 0x000100000a0a7812 */ /* 0x000fe200078efcff */
[----:B------:R-:W-:Y:S01]  /*79b0*/  IMAD.MOV.U32 R5, RZ, RZ, 0x40000040 ;  /* 0x40000040ff057424 */ /* 0x000fe200078e00ff */
[----:B-1----:R-:W-:Y:S01]  /*79c0*/  LOP3.LUT R8, R0, 0x10000, RZ, 0xfc, !PT ;  /* 0x0001000000087812 */ /* 0x002fe200078efcff */
[----:B------:R-:W-:Y:S01]  /*79d0*/  IMAD.MOV.U32 R7, RZ, RZ, 0x40000040 ;  /* 0x40000040ff077424 */ /* 0x000fe200078e00ff */
[----:B------:R-:W-:Y:S01]  /*79e0*/  IADD3 R61, P4, R61, 0x98, RZ ;  /* 0x000000983d3d7810 */ /* 0x000fe20007f9e0ff */
[----:B------:R-:W-:Y:S01]  /*79f0*/  IMAD.MOV.U32 R9, RZ, RZ, 0x40000040 ;  /* 0x40000040ff097424 */ /* 0x000fe200078e00ff */
[----:B------:R-:W-:Y:S01]  /*7a00*/  IADD3 R59, P3, R59, 0xa0, RZ ;  /* 0x000000a03b3b7810 */ /* 0x000fe20007f7e0ff */
[----:B------:R-:W-:Y:S01]  /*7a10*/  IMAD.U32 R47, RZ, RZ, UR37 ;  /* 0x00000025ff2f7e24 */ /* 0x000fe2000f8e00ff */
[----:B------:R0:W-:Y:S01]  /*7a20*/  STL.128 [R1+0xa0], R4 ;  /* 0x0000a00401007387 */ /* 0x0001e20000100c00 */
[----:B------:R-:W-:-:S02]  /*7a30*/  IMAD.U32 R53, RZ, RZ, UR37 ;  /* 0x00000025ff357e24 */ /* 0x000fc4000f8e00ff */
[----:B------:R-:W-:Y:S01]  /*7a40*/  IMAD.U32 R52, RZ, RZ, UR37 ;  /* 0x00000025ff347e24 */ /* 0x000fe2000f8e00ff */
[----:B------:R1:W-:Y:S01]  /*7a50*/  STL.64 [R1+0x98], R8 ;  /* 0x0000980801007387 */ /* 0x0003e20000100a00 */
[----:B------:R-:W-:Y:S01]  /*7a60*/  IMAD.X R48, RZ, RZ, UR36, P0 ;  /* 0x00000024ff307e24 */ /* 0x000fe200080e06ff */
[----:B------:R-:W-:Y:S01]  /*7a70*/  IADD3 R47, P2, R47, 0xb0, RZ ;  /* 0x000000b02f2f7810 */ /* 0x000fe20007f5e0ff */
[----:B------:R-:W-:Y:S01]  /*7a80*/  IMAD.X R62, RZ, RZ, UR36, P4 ;  /* 0x00000024ff3e7e24 */ /* 0x000fe2000a0e06ff */
[----:B------:R-:W-:Y:S01]  /*7a90*/  IADD3 R53, P1, R53, 0x110, RZ ;  /* 0x0000011035357810 */ /* 0x000fe20007f3e0ff */
[----:B------:R-:W-:Y:S01]  /*7aa0*/  IMAD.X R60, RZ, RZ, UR36, P3 ;  /* 0x00000024ff3c7e24 */ /* 0x000fe200098e06ff */
[----:B------:R-:W-:Y:S01]  /*7ab0*/  IADD3 R52, P0, R52, 0x118, RZ ;  /* 0x0000011834347810 */ /* 0x000fe20007f1e0ff */
[----:B------:R-:W-:Y:S02]  /*7ac0*/  IMAD.X R45, RZ, RZ, UR36, P2 ;  /* 0x00000024ff2d7e24 */ /* 0x000fe400090e06ff */
[----:B------:R-:W-:-:S02]  /*7ad0*/  IMAD.X R56, RZ, RZ, UR36, P1 ;  /* 0x00000024ff387e24 */ /* 0x000fc400088e06ff */
[----:B------:R-:W-:Y:S02]  /*7ae0*/  IMAD.X R51, RZ, RZ, UR36, P0 ;  /* 0x00000024ff337e24 */ /* 0x000fe400080e06ff */
[----:B0-----:R-:W-:Y:S02]  /*7af0*/  IMAD.MOV.U32 R6, RZ, RZ, R10 ;  /* 0x000000ffff067224 */ /* 0x001fe400078e000a */
[----:B------:R-:W-:-:S05]  /*7b00*/  IMAD.MOV.U32 R4, RZ, RZ, R11 ;  /* 0x000000ffff047224 */ /* 0x000fca00078e000b */
[----:B------:R1:W-:Y:S01]  /*7b10*/  STL.128 [R1+0x110], R4 ;  /* 0x0001100401007387 */ /* 0x0003e20000100c00 */
[----:B------:R-:W-:Y:S05]  /*7b20*/  @!P5 BRA `(.L_x_3684) ;  /* 0x000000000040d947 */ /* 0x000fea0003800000 */
[----:B------:R-:W-:Y:S01]  /*7b30*/  MOV R14, 0x0 ;  /* 0x00000000000e7802 */ /* 0x000fe20000000f00 */
[----:B------:R-:W-:Y:S01]  /*7b40*/  ULDC.64 UR4, c[0x4][0x98] ;  /* 0x0100260000047ab9 */ /* 0x000fe20000000a00 */
[----:B------:R-:W-:Y:S01]  /*7b50*/  ULDC.64 UR6, c[0x4][0xa0] ;  /* 0x0100280000067ab9 */ /* 0x000fe20000000a00 */
[----:B-1----:R-:W-:Y:S02]  /*7b60*/  IMAD.U32 R4, RZ, RZ, UR4 ;  /* 0x00000004ff047e24 */ /* 0x002fe4000f8e00ff */
        /* <DEDUP_REMOVED lines=11> */
[----:B0-2--5:R-:W-:Y:S05]  /*7c20*/  CALL.ABS.NOINC R14 ;  /* 0x000000000e007343 */ /* 0x025fea0003c00000 */
.L_x_3684:
[----:B------:R-:W-:Y:S05]  /*7c30*/  BSYNC B6 ;  /* 0x0000000000067941 */ /* 0x000fea0003800000 */
.L_x_3683:
[----:B------:R-:W0:Y:S01]  /*7c40*/  S2R R20, SR_TID.X ;  /* 0x0000000000147919 */ /* 0x000e220000002100 */
[----:B-1----:R-:W1:Y:S01]  /*7c50*/  LDC.64 R6, c[0x0][0xad8] ;  /* 0x0002b600ff067b82 */ /* 0x002e620000000a00 */
[----:B------:R-:W-:Y:S01]  /*7c60*/  UIADD3 UR4, UP0, UR37, 0x120, URZ ;  /* 0x0000012025047890 */ /* 0x000fe2000ff1e03f */
[----:B------:R-:W-:Y:S01]  /*7c70*/  IMAD.MOV.U32 R4, RZ, RZ, RZ ;  /* 0x000000ffff047224 */ /* 0x000fe200078e00ff */
[----:B------:R-:W-:Y:S01]  /*7c80*/  STL.64 [R1+0x120], R196 ;  /* 0x000120c401007387 */ /* 0x000fe20000100a00 */
[----:B------:R-:W-:Y:S01]  /*7c90*/  IMAD.U32 R35, RZ, RZ, UR37 ;  /* 0x00000025ff237e24 */ /* 0x000fe2000f8e00ff */
[----:B------:R-:W-:Y:S01]  /*7ca0*/  UIADD3.X UR5, URZ, UR36, URZ, UP0, !UPT ;  /* 0x000000243f057290 */ /* 0x000fe200087fe43f */
[----:B------:R-:W-:Y:S01]  /*7cb0*/  IMAD.U32 R37, RZ, RZ, UR37 ;  /* 0x00000025ff257e24 */ /* 0x000fe2000f8e00ff */
[----:B------:R-:W-:Y:S01]  /*7cc0*/  STL.U8 [R1+0x138], RZ ;  /* 0x000138ff01007387 */ /* 0x000fe20000100000 */
[----:B------:R-:W3:Y:S01]  /*7cd0*/  LDC.64 R12, c[0x0][0xae0] ;  /* 0x0002b800ff0c7b82 */ /* 0x000ee20000000a00 */
[----:B------:R-:W-:Y:S01]  /*7ce0*/  IMAD.U32 R10, RZ, RZ, UR4 ;  /* 0x00000004ff0a7e24 */ /* 0x000fe2000f8e00ff */
[----:B------:R-:W-:Y:S01]  /*7cf0*/  ULDC UR4, c[0x0][0x3f4] ;  /* 0x0000fd0000047ab9 */ /* 0x000fe20000000800 */
[----:B------:R-:W-:Y:S01]  /*7d00*/  IMAD.U32 R11, RZ, RZ, UR5 ;  /* 0x00000005ff0b7e24 */ /* 0x000fe2000f8e00ff */
[----:B------:R-:W-:Y:S01]  /*7d10*/  STL.U8 [R1+0x16c], RZ ;  /* 0x00016cff01007387 */ /* 0x000fe20000100000 */
[----:B------:R-:W-:-:S02]  /*7d20*/  ISETP.LT.AND P0, PT, RZ, UR4, PT ;  /* 0x00000004ff007c0c */ /* 0x000fc4000bf01270 */
[----:B------:R-:W-:Y:S01]  /*7d30*/  IADD3 R35, P3, R35, 0x138, RZ ;  /* 0x0000013823237810 */ /* 0x000fe20007f7e0ff */
[----:B------:R-:W4:Y:S01]  /*7d40*/  LDC R30, c[0x0][0xad4] ;  /* 0x0002b500ff1e7b82 */ /* 0x000f220000000800 */
[----:B------:R-:W-:Y:S01]  /*7d50*/  STL.64 [R1+0x128], R10 ;  /* 0x0001280a01007387 */ /* 0x000fe20000100a00 */
[----:B------:R-:W-:Y:S02]  /*7d60*/  IADD3 R37, P4, R37, 0x128, RZ ;  /* 0x0000012825257810 */ /* 0x000fe40007f9e0ff */
[----:B------:R-:W-:Y:S01]  /*7d70*/  IMAD.X R49, RZ, RZ, UR36, P3 ;  /* 0x00000024ff317e24 */ /* 0x000fe200098e06ff */
[----:B------:R2:W-:Y:S02]  /*7d80*/  STL.64 [R1+0x130], R32 ;  /* 0x0001302001007387 */ /* 0x0005e40000100a00 */
[----:B------:R-:W-:Y:S01]  /*7d90*/  IMAD.X R57, RZ, RZ, UR36, P4 ;  /* 0x00000024ff397e24 */ /* 0x000fe2000a0e06ff */
[----:B------:R-:W4:Y:S01]  /*7da0*/  LDC.64 R8, c[0x0][0x448] ;  /* 0x00011200ff087b82 */ /* 0x000f220000000a00 */
[----:B-1----:R-:W-:-:S02]  /*7db0*/  IMAD.MOV.U32 R31, RZ, RZ, R6 ;  /* 0x000000ffff1f7224 */ /* 0x002fc400078e0006 */
[----:B------:R-:W-:Y:S02]  /*7dc0*/  IMAD.MOV.U32 R5, RZ, RZ, R7 ;  /* 0x000000ffff057224 */ /* 0x000fe400078e0007 */
[----:B0-----:R-:W-:-:S03]  /*7dd0*/  VIADD R3, R20, 0xffffff80 ;  /* 0xffffff8014037836 */ /* 0x001fc60000000000 */
[----:B------:R-:W0:Y:S01]  /*7de0*/  LDC R0, c[0x0][0x450] ;  /* 0x00011400ff007b82 */ /* 0x000e220000000800 */
[----:B---3--:R-:W-:Y:S02]  /*7df0*/  IMAD.MOV.U32 R6, RZ, RZ, R12 ;  /* 0x000000ffff067224 */ /* 0x008fe400078e000c */
[----:B------:R-:W-:Y:S01]  /*7e00*/  IMAD.MOV.U32 R7, RZ, RZ, R13 ;  /* 0x000000ffff077224 */ /* 0x000fe200078e000d */
[----:B------:R1:W-:Y:S01]  /*7e10*/  STL [R1+0x47c], R3 ;  /* 0x00047c0301007387 */ /* 0x0003e20000100800 */
[----:B--2---:R-:W-:Y:S02]  /*7e20*/  IMAD.U32 R33, RZ, RZ, UR37 ;  /* 0x00000025ff217e24 */ /* 0x004fe4000f8e00ff */
[----:B------:R-:W-:Y:S01]  /*7e30*/  IMAD.U32 R32, RZ, RZ, UR37 ;  /* 0x00000025ff207e24 */ /* 0x000fe2000f8e00ff */
[----:B----4-:R1:W-:Y:S02]  /*7e40*/  STL.128 [R1+0x140], R28 ;  /* 0x0001401c01007387 */ /* 0x0103e40000100c00 */
[----:B------:R-:W-:-:S02]  /*7e50*/  IADD3 R33, P1, R33, 0x16c, RZ ;  /* 0x0000016c21217810 */ /* 0x000fc40007f3e0ff */
[----:B------:R1:W-:Y:S01]  /*7e60*/  STL.128 [R1+0x150], R4 ;  /* 0x0001500401007387 */ /* 0x0003e20000100c00 */
[----:B------:R-:W-:Y:S02]  /*7e70*/  IADD3 R32, P2, R32, 0x13c, RZ ;  /* 0x0000013c20207810 */ /* 0x000fe40007f5e0ff */
[----:B------:R-:W-:Y:S01]  /*7e80*/  IMAD.X R43, RZ, RZ, UR36, P1 ;  /* 0x00000024ff2b7e24 */ /* 0x000fe200088e06ff */
[----:B------:R1:W-:Y:S02]  /*7e90*/  STL.64 [R1+0x160], R8 ;  /* 0x0001600801007387 */ /* 0x0003e40000100a00 */
[----:B------:R-:W-:Y:S02]  /*7ea0*/  IMAD.X R41, RZ, RZ, UR36, P2 ;  /* 0x00000024ff297e24 */ /* 0x000fe400090e06ff */
[----:B------:R1:W-:Y:S04]  /*7eb0*/  STL [R1+0x13c], R3 ;  /* 0x00013c0301007387 */ /* 0x0003e80000100800 */
[----:B0-----:R1:W-:Y:S01]  /*7ec0*/  STL [R1+0x168], R0 ;  /* 0x0001680001007387 */ /* 0x0013e20000100800 */
[----:B------:R-:W-:Y:S05]  /*7ed0*/  @P0 BRA `(.L_x_3685) ;  /* 0x0000000000400947 */ /* 0x000fea0003800000 */
[----:B-1----:R-:W2:Y:S02]  /*7ee0*/  LDL R3, [R1+0x21c] ;  /* 0x00021c0001037983 */ /* 0x002ea40000100800 */
[----:B--2---:R-:W-:-:S04]  /*7ef0*/  LEA.HI R0, R3, R3, RZ, 0x1 ;  /* 0x0000000303007211 */ /* 0x004fc800078f08ff */
[----:B------:R-:W-:-:S05]  /*7f00*/  LOP3.LUT R0, R0, 0xfffffffe, RZ, 0xc0, !PT ;  /* 0xfffffffe00007812 */ /* 0x000fca00078ec0ff */
[----:B------:R-:W-:-:S05]  /*7f10*/  IMAD.IADD R0, R3, 0x1, -R0 ;  /* 0x0000000103007824 */ /* 0x000fca00078e0a00 */
[----:B------:R-:W-:-:S04]  /*7f20*/  SHF.L.U32 R3, R0, 0x1f, RZ ;  /* 0x0000001f00037819 */ /* 0x000fc800000006ff */
[----:B------:R0:W1:Y:S03]  /*7f30*/  SYNCS.PHASECHK.TRANS64.TRYWAIT P0, [R2+URZ+0x32400], R3 ;  /* 0x03240003020075a7 */ /* 0x000066000800017f */
[----:B-1----:R-:W-:Y:S05]  /*7f40*/  @!P0 NANOSLEEP.SYNCS 0x989680 ;  /* 0x009896800000895d */ /* 0x002fea0003900000 */
[----:B------:R-:W1:Y:S01]  /*7f50*/  @!P0 SYNCS.PHASECHK.TRANS64 P0, [R2+URZ+0x32400], R3 ;  /* 0x03240003020085a7 */ /* 0x000e62000800007f */
[----:B------:R-:W-:Y:S04]  /*7f60*/  BSSY B0, `(.L_x_3686) ;  /* 0x0000006000007945 */ /* 0x000fe80003800000 */
[----:B-1----:R-:W-:Y:S05]  /*7f70*/  @P0 BRA `(.L_x_3687) ;  /* 0x0000000000100947 */ /* 0x002fea0003800000 */
.L_x_3688:
[----:B-1----:R1:W2:Y:S02]  /*7f80*/  SYNCS.PHASECHK.TRANS64.TRYWAIT P0, [R2+URZ+0x32400], R3 ;  /* 0x03240003020075a7 */ /* 0x0022a4000800017f */
[----:B--2---:R-:W-:Y:S05]  /*7f90*/  @!P0 NANOSLEEP.SYNCS 0x989680 ;  /* 0x009896800000895d */ /* 0x004fea0003900000 */
[----:B------:R-:W2:Y:S02]  /*7fa0*/  @!P0 SYNCS.PHASECHK.TRANS64 P0, [R2+URZ+0x32400], R3 ;  /* 0x03240003020085a7 */ /* 0x000ea4000800007f */
[----:B--2---:R-:W-:Y:S05]  /*7fb0*/  @!P0 BRA `(.L_x_3688) ;  /* 0xfffffffc00f08947 */ /* 0x004fea000383ffff */
.L_x_3687:
[----:B------:R-:W-:Y:S05]  /*7fc0*/  BSYNC B0 ;  /* 0x0000000000007941 */ /* 0x000fea0003800000 */
.L_x_3686:
[----:B------:R-:W-:Y:S05]  /*7fd0*/  BRA `(.L_x_3689) ;  /* 0x0000002c00a07947 */ /* 0x000fea0003800000 */
.L_x_3685:
[----:B------:R-:W-:Y:S01]  /*7fe0*/  LOP3.LUT P0, RZ, R54, 0x3ff, RZ, 0xc0, !PT ;  /* 0x000003ff36ff7812 */ /* 0x000fe2000780c0ff */
[----:B------:R-:W-:Y:S01]  /*7ff0*/  ULDC.64 UR4, c[0x0][0x3f8] ;  /* 0x0000fe0000047ab9 */ /* 0x000fe20000000a00 */
[----:B-1---5:R-:W-:Y:S01]  /*8000*/  SHF.R.S32.HI R5, RZ, 0x1f, R44 ;  /* 0x0000001fff057819 */ /* 0x022fe2000001142c */
        /* <DEDUP_REMOVED lines=27> */
.L_x_3691:
[----:B------:R-:W-:Y:S05]  /*81c0*/  BSYNC B6 ;  /* 0x0000000000067941 */ /* 0x000fea0003800000 */
.L_x_3690:
[----:B------:R-:W2:Y:S01]  /*81d0*/  LDL R3, [R1+0x70] ;  /* 0x0000700001037983 */ /* 0x000ea20000100800 */
[----:B------:R-:W-:Y:S01]  /*81e0*/  ULDC.U8 UR4, c[0x0][0x410] ;  /* 0x0001040000047ab9 */ /* 0x000fe20000000000 */
[----:B------:R-:W-:Y:S01]  /*81f0*/  BSSY B0, `(.L_x_3692) ;  /* 0x00002be000007945 */ /* 0x000fe20003800000 */
[----:B------:R-:W-:Y:S01]  /*8200*/  ISETP.NE.AND P0, PT, RZ, UR4, PT ;  /* 0x00000004ff007c0c */ /* 0x000fe2000bf05270 */
[----:B--2---:R-:W-:-:S12]  /*8210*/  IMAD R0, R3, 0x80, R22 ;  /* 0x0000008003007824 */ /* 0x004fd800078e0216 */
[----:B------:R-:W-:Y:S05]  /*8220*/  @!P0 BRA `(.L_x_3693) ;  /* 0x0000001400b08947 */ /* 0x000fea0003800000 */
[----:B------:R-:W2:Y:S01]  /*8230*/  LDL R20, [R1+0x480] ;  /* 0x0004800001147983 */ /* 0x000ea20000100800 */
[----:B------:R-:W0:Y:S01]  /*8240*/  LDC R67, c[0x0][0x448] ;  /* 0x00011200ff437b82 */ /* 0x000e220000000800 */
[----:B------:R-:W-:Y:S01]  /*8250*/  ULDC.64 UR4, c[0x0][0x3f8] ;  /* 0x0000fe0000047ab9 */ /* 0x000fe20000000a00 */
[----:B------:R-:W-:Y:S01]  /*8260*/  ULDC.64 UR6, c[0x0][0x408] ;  /* 0x0001020000067ab9 */ /* 0x000fe20000000a00 */
[----:B------:R-:W-:Y:S02]  /*8270*/  IMAD.MOV.U32 R31, RZ, RZ, R29 ;  /* 0x000000ffff1f7224 */ /* 0x000fe400078e001d */
[----:B------:R-:W-:Y:S01]  /*8280*/  IMAD.MOV.U32 R55, RZ, RZ, R63 ;  /* 0x000000ffff377224 */ /* 0x000fe200078e003f */
[----:B0-----:R-:W-:-:S13]  /*8290*/  ISETP.NE.AND P0, PT, R67, 0x1, PT ;  /* 0x000000014300780c */ /* 0x001fda0003f05270 */
[----:B------:R-:W0:Y:S08]  /*82a0*/  @P0 LDC R4, c[0x0][0x44c] ;  /* 0x00011300ff040b82 */ /* 0x000e300000000800 */
[----:B------:R-:W1:Y:S01]  /*82b0*/  @P0 LDC R5, c[0x0][0x450] ;  /* 0x00011400ff050b82 */ /* 0x000e620000000800 */
[----:B--2---:R-:W-:-:S04]  /*82c0*/  IMAD R3, R20, 0x40, R0 ;  /* 0x0000004014037824 */ /* 0x004fc800078e0200 */
[----:B0-----:R-:W-:-:S05]  /*82d0*/  @P0 IMAD.HI.U32 R4, R3, R4, RZ ;  /* 0x0000000403040227 */ /* 0x001fca00078e00ff */
[----:B-1----:R-:W-:-:S04]  /*82e0*/  @P0 SHF.R.U32.HI R3, RZ, R5, R4 ;  /* 0x00000005ff030219 */ /* 0x002fc80000011604 */
        /* <DEDUP_REMOVED lines=17> */
[----:B------:R0:W1:Y:S04]  /*8400*/  SHFL.IDX PT, R3, R44, RZ, 0x1c1f ;  /* 0x001c1fff2c037589 */ /* 0x00006800000e0000 */
[----:B------:R0:W2:Y:S04]  /*8410*/  SHFL.IDX PT, R6, R10, RZ, 0x1c1f ;  /* 0x001c1fff0a067589 */ /* 0x0000a800000e0000 */
[----:B------:R0:W3:Y:S04]  /*8420*/  SHFL.IDX PT, R7, R66, RZ, 0x1c1f ;  /* 0x001c1fff42077589 */ /* 0x0000e800000e0000 */
[----:B------:R0:W4:Y:S02]  /*8430*/  SHFL.IDX PT, R8, R63, RZ, 0x1c1f ;  /* 0x001c1fff3f087589 */ /* 0x00012400000e0000 */
.L_x_4032:
        /* <DEDUP_REMOVED lines=8> */
[----:B------:R-:W3:Y:S01]  /*84c0*/  LDL R11, [R1+0x484] ;  /* 0x00048400010b7983 */ /* 0x000ee20000100800 */
[----:B------:R-:W-:Y:S01]  /*84d0*/  ULDC UR4, c[0x0][0x3f4] ;  /* 0x0000fd0000047ab9 */ /* 0x000fe20000000800 */
[----:B--2---:R-:W-:Y:S01]  /*84e0*/  IMAD.MOV.U32 R4, RZ, RZ, R6 ;  /* 0x000000ffff047224 */ /* 0x004fe200078e0006 */
[----:B------:R-:W-:Y:S01]  /*84f0*/  ISETP.GE.AND P2, PT, R154, UR4, PT ;  /* 0x000000049a007c0c */ /* 0x000fe2000bf46270 */
[----:B-1----:R-:W-:Y:S01]  /*8500*/  IMAD.MOV.U32 R5, RZ, RZ, R3 ;  /* 0x000000ffff057224 */ /* 0x002fe200078e0003 */
[----:B------:R-:W-:Y:S02]  /*8510*/  ISETP.GE.AND P3, PT, R159, UR4, PT ;  /* 0x000000049f007c0c */ /* 0x000fe4000bf66270 */
[----:B------:R-:W-:-:S09]  /*8520*/  CS2R R54, SRZ ;  /* 0x0000000000367805 */ /* 0x000fd2000001ff00 */
[----:B------:R-:W-:-:S04]  /*8530*/  @!P2 IMAD.WIDE R4, R154, 0x2, R4 ;  /* 0x000000029a04a825 */ /* 0x000fc800078e0204 */
[----:B------:R-:W-:Y:S01]  /*8540*/  @!P3 IMAD.SHL.U32 R9, R159, 0x2, RZ ;  /* 0x000000029f09b824 */ /* 0x000fe200078e00ff */
[----:B------:R1:W5:Y:S01]  /*8550*/  @!P2 LD.E.64 R54, desc[UR42][R4.64] ;  /* 0x0000002a0436a980 */ /* 0x000362000c101b00 */
[----:B------:R-:W-:Y:S02]  /*8560*/  CS2R R64, SRZ ;  /* 0x0000000000407805 */ /* 0x000fe4000001ff00 */
[----:B------:R-:W-:Y:S02]  /*8570*/  CS2R R28, SRZ ;  /* 0x00000000001c7805 */ /* 0x000fe4000001ff00 */
[----:B------:R-:W-:Y:S02]  /*8580*/  CS2R R30, SRZ ;  /* 0x00000000001e7805 */ /* 0x000fe4000001ff00 */
[-C--:B-1----:R-:W-:Y:S02]  /*8590*/  @!P3 IADD3 R4, P0, R6, R9.reuse, RZ ;  /* 0x000000090604b210 */ /* 0x082fe40007f1e0ff */
[----:B----4-:R-:W-:Y:S01]  /*85a0*/  @!P3 IADD3 R6, P1, R8, R9, RZ ;  /* 0x000000090806b210 */ /* 0x010fe20007f3e0ff */
[----:B---3--:R-:W-:-:S02]  /*85b0*/  IMAD.MOV.U32 R9, RZ, RZ, R7 ;  /* 0x000000ffff097224 */ /* 0x008fc400078e0007 */
[----:B------:R-:W-:-:S05]  /*85c0*/  @!P2 IMAD.WIDE R8, R154, 0x2, R8 ;  /* 0x000000029a08a825 */ /* 0x000fca00078e0208 */
[----:B------:R1:W5:Y:S01]  /*85d0*/  @!P2 LD.E.64 R64, desc[UR42][R8.64] ;  /* 0x0000002a0840a980 */ /* 0x000362000c101b00 */
[----:B------:R-:W-:-:S05]  /*85e0*/  @!P3 SHF.L.U64.HI R12, R159, 0x1, R11 ;  /* 0x000000019f0cb819 */ /* 0x000fca000001020b */
[--C-:B------:R-:W-:Y:S02]  /*85f0*/  @!P3 IMAD.X R5, R3, 0x1, R12.reuse, P0 ;  /* 0x000000010305b824 */ /* 0x100fe400000e060c */
[----:B------:R-:W-:-:S03]  /*8600*/  @!P3 IMAD.X R7, R7, 0x1, R12, P1 ;  /* 0x000000010707b824 */ /* 0x000fc600008e060c */
[----:B------:R1:W5:Y:S04]  /*8610*/  @!P3 LD.E.64 R28, desc[UR42][R4.64] ;  /* 0x0000002a041cb980 */ /* 0x000368000c101b00 */
[----:B------:R1:W5:Y:S02]  /*8620*/  @!P3 LD.E.64 R30, desc[UR42][R6.64] ;  /* 0x0000002a061eb980 */ /* 0x000364000c101b00 */
.L_x_3696:
[----:B------:R-:W-:Y:S05]  /*8630*/  BSYNC B1 ;  /* 0x0000000000017941 */ /* 0x000fea0003800000 */
.L_x_3695:
[----:B-1---5:R-:W-:Y:S01]  /*8640*/  IMAD.MOV.U32 R3, RZ, RZ, R28 ;  /* 0x000000ffff037224 */ /* 0x022fe200078e001c */
[----:B------:R-:W-:Y:S01]  /*8650*/  UMOV UR4, 0xffffffff ;  /* 0xffffffff00047882 */ /* 0x000fe20000000000 */
[----:B------:R-:W-:Y:S01]  /*8660*/  IMAD.MOV.U32 R4, RZ, RZ, R29 ;  /* 0x000000ffff047224 */ /* 0x000fe200078e001d */
[----:B------:R-:W-:Y:S01]  /*8670*/  CS2R R20, SRZ ;  /* 0x0000000000147805 */ /* 0x000fe2000001ff00 */
[----:B------:R-:W-:Y:S01]  /*8680*/  IMAD.MOV.U32 R5, RZ, RZ, R54 ;  /* 0x000000ffff057224 */ /* 0x000fe200078e0036 */
[----:B------:R-:W-:Y:S01]  /*8690*/  PRMT R70, R3, 0x7610, R70 ;  /* 0x0000761003467816 */ /* 0x000fe20000000046 */
[----:B--2---:R-:W-:Y:S01]  /*86a0*/  IMAD.MOV.U32 R6, RZ, RZ, R55 ;  /* 0x000000ffff067224 */ /* 0x004fe200078e0037 */
        /* <DEDUP_REMOVED lines=11> */
[----:B------:R-:W-:Y:S06]  /*8760*/  BRA.DIV UR4, `(.L_x_3697) ;  /* 0x00000322045c7947 */ /* 0x000fec000b800000 */
[----:B------:R1:W2:Y:S04]  /*8770*/  SHFL.IDX PT, R3, R44, 0x1, 0x1c1f ;  /* 0x003c1f002c037f89 */ /* 0x0002a800000e0000 */
[----:B------:R1:W0:Y:S04]  /*8780*/  SHFL.IDX PT, R6, R10, 0x1, 0x1c1f ;  /* 0x003c1f000a067f89 */ /* 0x00022800000e0000 */
[----:B---3--:R1:W3:Y:S04]  /*8790*/  SHFL.IDX PT, R7, R66, 0x1, 0x1c1f ;  /* 0x003c1f0042077f89 */ /* 0x0082e800000e0000 */
[----:B------:R1:W0:Y:S02]  /*87a0*/  SHFL.IDX PT, R14, R63, 0x1, 0x1c1f ;  /* 0x003c1f003f0e7f89 */ /* 0x00022400000e0000 */
.L_x_4038:
[----:B------:R-:W5:Y:S01]  /*87b0*/  LDL R5, [R1+0x21c] ;  /* 0x00021c0001057983 */ /* 0x000f620000100800 */
[----:B------:R-:W-:Y:S01]  /*87c0*/  VIADD R0, R0, 0x40 ;  /* 0x0000004000007836 */ /* 0x000fe20000000000 */
[----:B------:R-:W-:Y:S01]  /*87d0*/  BSSY B1, `(.L_x_3698) ;  /* 0x0000022000017945 */ /* 0x000fe20003800000 */
[----:B01----:R-:W-:Y:S02]  /*87e0*/  CS2R R10, SRZ ;  /* 0x00000000000a7805 */ /* 0x003fe4000001ff00 */
[----:B----4-:R-:W-:Y:S02]  /*87f0*/  CS2R R8, SRZ ;  /* 0x0000000000087805 */ /* 0x010fe4000001ff00 */
[----:B------:R-:W-:Y:S02]  /*8800*/  CS2R R12, SRZ ;  /* 0x00000000000c7805 */ /* 0x000fe4000001ff00 */
[----:B------:R-:W-:Y:S02]  /*8810*/  ISETP.GE.AND P0, PT, R0, R67, PT ;  /* 0x000000430000720c */ /* 0x000fe40003f06270 */
[----:B-----5:R-:W-:-:S04]  /*8820*/  LEA.HI R4, R5, R5, RZ, 0x1 ;  /* 0x0000000505047211 */ /* 0x020fc800078f08ff */
[----:B------:R-:W-:-:S05]  /*8830*/  LOP3.LUT R4, R4, 0xfffffffe, RZ, 0xc0, !PT ;  /* 0xfffffffe04047812 */ /* 0x000fca00078ec0ff */
[----:B------:R-:W-:-:S05]  /*8840*/  IMAD.IADD R4, R5, 0x1, -R4 ;  /* 0x0000000105047824 */ /* 0x000fca00078e0a04 */
[----:B------:R-:W-:Y:S01]  /*8850*/  SHF.L.U32 R63, R4, 0x1f, RZ ;  /* 0x0000001f043f7819 */ /* 0x000fe200000006ff */
[----:B------:R-:W-:Y:S06]  /*8860*/  @P0 BRA `(.L_x_3699) ;  /* 0x0000000000600947 */ /* 0x000fec0003800000 */
[----:B------:R-:W4:Y:S01]  /*8870*/  LDL R15, [R1+0x484] ;  /* 0x00048400010f7983 */ /* 0x000f220000100800 */
[----:B------:R-:W-:Y:S01]  /*8880*/  ULDC UR4, c[0x0][0x3f4] ;  /* 0x0000fd0000047ab9 */ /* 0x000fe20000000800 */
[----:B------:R-:W-:Y:S01]  /*8890*/  IMAD.MOV.U32 R4, RZ, RZ, R6 ;  /* 0x000000ffff047224 */ /* 0x000fe200078e0006 */
[----:B------:R-:W-:Y:S01]  /*88a0*/  ISETP.GE.AND P2, PT, R154, UR4, PT ;  /* 0x000000049a007c0c */ /* 0x000fe2000bf46270 */
[----:B--2---:R-:W-:Y:S01]  /*88b0*/  IMAD.MOV.U32 R5, RZ, RZ, R3 ;  /* 0x000000ffff057224 */ /* 0x004fe200078e0003 */
[----:B------:R-:W-:Y:S02]  /*88c0*/  ISETP.GE.AND P3, PT, R159, UR4, PT ;  /* 0x000000049f007c0c */ /* 0x000fe4000bf66270 */
[----:B------:R-:W-:Y:S01]  /*88d0*/  CS2R R10, SRZ ;  /* 0x00000000000a7805 */ /* 0x000fe2000001ff00 */
[----:B------:R-:W-:-:S08]  /*88e0*/  IMAD.MOV.U32 R8, RZ, RZ, R14 ;  /* 0x000000ffff087224 */ /* 0x000fd000078e000e */
[----:B------:R-:W-:-:S04]  /*88f0*/  @!P2 IMAD.WIDE R4, R154, 0x2, R4 ;  /* 0x000000029a04a825 */ /* 0x000fc800078e0204 */
[C---:B------:R-:W-:Y:S01]  /*8900*/  @!P3 IMAD.SHL.U32 R9, R159.reuse, 0x2, RZ ;  /* 0x000000029f09b824 */ /* 0x040fe200078e00ff */
[----:B------:R0:W5:Y:S01]  /*8910*/  @!P2 LD.E.64 R10, desc[UR42][R4.64] ;  /* 0x0000002a040aa980 */ /* 0x000162000c101b00 */
[----:B------:R-:W-:Y:S02]  /*8920*/  CS2R R12, SRZ ;  /* 0x00000000000c7805 */ /* 0x000fe4000001ff00 */
[----:B------:R-:W-:Y:S02]  /*8930*/  CS2R R20, SRZ ;  /* 0x0000000000147805 */ /* 0x000fe4000001ff00 */
[-C--:B0-----:R-:W-:Y:S02]  /*8940*/  @!P3 IADD3 R4, P0, R6, R9.reuse, RZ ;  /* 0x000000090604b210 */ /* 0x081fe40007f1e0ff */
[----:B------:R-:W-:Y:S01]  /*8950*/  @!P3 IADD3 R6, P1, R14, R9, RZ ;  /* 0x000000090e06b210 */ /* 0x000fe20007f3e0ff */
[----:B---3--:R-:W-:Y:S01]  /*8960*/  IMAD.MOV.U32 R9, RZ, RZ, R7 ;  /* 0x000000ffff097224 */ /* 0x008fe200078e0007 */
[----:B----4-:R-:W-:Y:S01]  /*8970*/  @!P3 SHF.L.U64.HI R0, R159, 0x1, R15 ;  /* 0x000000019f00b819 */ /* 0x010fe2000001020f */
[----:B------:R-:W-:Y:S01]  /*8980*/  @!P2 IMAD.WIDE R14, R154, 0x2, R8 ;  /* 0x000000029a0ea825 */ /* 0x000fe200078e0208 */
[----:B------:R-:W-:-:S03]  /*8990*/  CS2R R8, SRZ ;  /* 0x0000000000087805 */ /* 0x000fc6000001ff00 */
[--C-:B------:R-:W-:Y:S01]  /*89a0*/  @!P3 IMAD.X R5, R3, 0x1, R0.reuse, P0 ;  /* 0x000000010305b824 */ /* 0x100fe200000e0600 */
[----:B------:R0:W5:Y:S01]  /*89b0*/  @!P2 LD.E.64 R12, desc[UR42][R14.64] ;  /* 0x0000002a0e0ca980 */ /* 0x000162000c101b00 */
[----:B------:R-:W-:-:S03]  /*89c0*/  @!P3 IMAD.X R7, R7, 0x1, R0, P1 ;  /* 0x000000010707b824 */ /* 0x000fc600008e0600 */
[----:B------:R0:W5:Y:S04]  /*89d0*/  @!P3 LD.E.64 R20, desc[UR42][R4.64] ;  /* 0x0000002a0414b980 */ /* 0x000168000c101b00 */
[----:B------:R0:W5:Y:S02]  /*89e0*/  @!P3 LD.E.64 R8, desc[UR42][R6.64] ;  /* 0x0000002a0608b980 */ /* 0x000164000c101b00 */
.L_x_3699:
[----:B------:R-:W-:Y:S05]  /*89f0*/  BSYNC B1 ;  /* 0x0000000000017941 */ /* 0x000fea0003800000 */
.L_x_3698:
[----:B------:R-:W1:Y:S01]  /*8a00*/  SYNCS.PHASECHK.TRANS64.TRYWAIT P0, [R2+URZ+0x32400], R63 ;  /* 0x0324003f020075a7 */ /* 0x000e62000800017f */
[----:B------:R-:W-:Y:S04]  /*8a10*/  BSSY B1, `(.L_x_3700) ;  /* 0x0000002000017945 */ /* 0x000fe80003800000 */
[----:B-1----:R-:W-:Y:S05]  /*8a20*/  @!P0 BRA `(.L_x_3701) ;  /* 0x00000320001c8947 */ /* 0x002fea0003800000 */
.L_x_4039:
[----:B------:R-:W-:Y:S05]  /*8a30*/  BSYNC B1 ;  /* 0x0000000000017941 */ /* 0x000fea0003800000 */
.L_x_3700:
[----:B0--3--:R-:W3:Y:S04]  /*8a40*/  LDL R7, [R1+0x474] ;  /* 0x0004740001077983 */ /* 0x009ee80000100800 */
[----:B------:R-:W4:Y:S01]  /*8a50*/  LDL R6, [R1+0x70] ;  /* 0x0000700001067983 */ /* 0x000f220000100800 */
[----:B-----5:R-:W-:Y:S01]  /*8a60*/  IMAD.MOV.U32 R4, RZ, RZ, R21 ;  /* 0x000000ffff047224 */ /* 0x020fe200078e0015 */
[----:B------:R-:W-:Y:S01]  /*8a70*/  BSSY B1, `(.L_x_3702) ;  /* 0x0000081000017945 */ /* 0x000fe20003800000 */
[----:B------:R-:W-:-:S03]  /*8a80*/  IMAD.MOV.U32 R5, RZ, RZ, R8 ;  /* 0x000000ffff057224 */ /* 0x000fc600078e0008 */
[----:B------:R-:W-:Y:S01]  /*8a90*/  PRMT R14, R4, 0x7610, R14 ;  /* 0x00007610040e7816 */ /* 0x000fe2000000000e */
[----:B------:R-:W-:Y:S01]  /*8aa0*/  IMAD.MOV.U32 R4, RZ, RZ, R11 ;  /* 0x000000ffff047224 */ /* 0x000fe200078e000b */
[----:B------:R-:W-:Y:S01]  /*8ab0*/  PRMT R44, R5, 0x7610, R44 ;  /* 0x00007610052c7816 */ /* 0x000fe2000000002c */
[----:B------:R-:W-:-:S05]  /*8ac0*/  IMAD.MOV.U32 R5, RZ, RZ, R12 ;  /* 0x000000ffff057224 */ /* 0x000fca00078e000c */
[----:B------:R-:W-:Y:S01]  /*8ad0*/  PRMT R68, R5, 0x7610, R68 ;  /* 0x0000761005447816 */ /* 0x000fe20000000044 */
[C---:B---3--:R-:W-:Y:S01]  /*8ae0*/  IMAD.SHL.U32 R0, R7.reuse, 0x40, RZ ;  /* 0x0000004007007824 */ /* 0x048fe200078e00ff */
[----:B------:R-:W-:Y:S01]  /*8af0*/  LOP3.LUT P1, RZ, R7, 0x4, RZ, 0xc0, !PT ;  /* 0x0000000407ff7812 */ /* 0x000fe2000782c0ff */
[----:B----4-:R-:W-:-:S03]  /*8b00*/  IMAD R6, R6, -0x80, R67 ;  /* 0xffffff8006067824 */ /* 0x010fc600078e0243 */
[----:B--2---:R-:W-:Y:S02]  /*8b10*/  LOP3.LUT R3, R0, 0x1c0, RZ, 0xc0, !PT ;  /* 0x000001c000037812 */ /* 0x004fe400078ec0ff */
[----:B------:R-:W-:Y:S01]  /*8b20*/  PRMT R67, R4, 0x7610, R67 ;  /* 0x0000761004437816 */ /* 0x000fe20000000043 */
[----:B------:R-:W-:Y:S01]  /*8b30*/  IMAD.MOV.U32 R4, RZ, RZ, R9 ;  /* 0x000000ffff047224 */ /* 0x000fe200078e0009 */
[----:B------:R-:W-:Y:S02]  /*8b40*/  LOP3.LUT R0, R3, 0x18, R152, 0xf8, !PT ;  /* 0x0000001803007812 */ /* 0x000fe400078ef898 */
[----:B------:R-:W-:Y:S02]  /*8b50*/  SHF.R.U32.HI R3, RZ, 0x3, R3 ;  /* 0x00000003ff037819 */ /* 0x000fe40000011603 */
[----:B------:R-:W-:Y:S01]  /*8b60*/  VIMNMX R15, R6, 0x80, PT ;  /* 0x00000080060f7848 */ /* 0x000fe20003fe0100 */
[----:B------:R-:W-:Y:S01]  /*8b70*/  IMAD.MOV.U32 R6, RZ, RZ, R13 ;  /* 0x000000ffff067224 */ /* 0x000fe200078e000d */
[----:B------:R-:W-:Y:S01]  /*8b80*/  LOP3.LUT R3, R0, R3, RZ, 0x3c, !PT ;  /* 0x0000000300037212 */ /* 0x000fe200078e3cff */
[----:B------:R-:W-:Y:S01]  /*8b90*/  IMAD.MOV.U32 R0, RZ, RZ, R20 ;  /* 0x000000ffff007224 */ /* 0x000fe200078e0014 */
[----:B------:R-:W-:-:S02]  /*8ba0*/  ISETP.GE.AND P0, PT, R22, R15, PT ;  /* 0x0000000f1600720c */ /* 0x000fc40003f06270 */
[----:B-1----:R-:W-:Y:S01]  /*8bb0*/  PRMT R63, R4, 0x7610, R63 ;  /* 0x00007610043f7816 */ /* 0x002fe2000000003f */
[----:B------:R-:W-:Y:S01]  /*8bc0*/  IMAD R3, R180, 0x200, R3 ;  /* 0x00000200b4037824 */ /* 0x000fe200078e0203 */
[----:B------:R-:W-:-:S03]  /*8bd0*/  PRMT R66, R6, 0x7610, R66 ;  /* 0x0000761006427816 */ /* 0x000fc60000000042 */
[----:B------:R-:W-:Y:S02]  /*8be0*/  IMAD R2, R3, 0x2, R2 ;  /* 0x0000000203027824 */ /* 0x000fe400078e0202 */
[----:B------:R-:W-:Y:S02]  /*8bf0*/  IMAD.MOV.U32 R3, RZ, RZ, R10 ;  /* 0x000000ffff037224 */ /* 0x000fe400078e000a */
[----:B------:R-:W-:-:S03]  /*8c00*/  VIADD R7, R2, 0x18400 ;  /* 0x0001840002077836 */ /* 0x000fc60000000000 */
[----:B------:R-:W-:Y:S01]  /*8c10*/  PRMT R69, R3, 0x7610, R69 ;  /* 0x0000761003457816 */ /* 0x000fe20000000045 */
[----:B------:R-:W-:Y:S02]  /*8c20*/  VIADD R3, R2, 0x18440 ;  /* 0x0001844002037836 */ /* 0x000fe40000000000 */
[----:B------:R-:W-:Y:S01]  /*8c30*/  @P1 VIADD R3, R7, 0xffffffc0 ;  /* 0xffffffc007031836 */ /* 0x000fe20000000000 */
[----:B------:R-:W-:Y:S06]  /*8c40*/  @P0 BRA `(.L_x_3703) ;  /* 0x00000004008c0947 */ /* 0x000fec0003800000 */
[----:B------:R-:W0:Y:S01]  /*8c50*/  LDC R4, c[0x0][0x3f4] ;  /* 0x0000fd00ff047b82 */ /* 0x000e220000000800 */
[----:B------:R-:W-:Y:S01]  /*8c60*/  BSSY B2, `(.L_x_3704) ;  /* 0x0000032000027945 */ /* 0x000fe20003800000 */
[-C--:B0-----:R-:W-:Y:S02]  /*8c70*/  ISETP.GE.AND P0, PT, R154, R4.reuse, PT ;  /* 0x000000049a00720c */ /* 0x081fe40003f06270 */
[----:B------:R-:W-:-:S11]  /*8c80*/  ISETP.GE.AND P1, PT, R159, R4, PT ;  /* 0x000000049f00720c */ /* 0x000fd60003f26270 */
[----:B------:R-:W-:Y:S05]  /*8c90*/  @P0 BRA `(.L_x_3705) ;  /* 0x0000000000b80947 */ /* 0x000fea0003800000 */
[----:B------:R-:W0:Y:S01]  /*8ca0*/  LDS.128 R4, [R2+0x18400] ;  /* 0x0184000002047984 */ /* 0x000e220000000c00 */
[----:B------:R-:W-:Y:S02]  /*8cb0*/  SHF.R.U32.HI R80, RZ, 0x10, R65 ;  /* 0x00000010ff507819 */ /* 0x000fe40000011641 */
[----:B------:R-:W-:Y:S02]  /*8cc0*/  SHF.R.U32.HI R77, RZ, 0x10, R55 ;  /* 0x00000010ff4d7819 */ /* 0x000fe40000011637 */
[----:B------:R-:W-:Y:S02]  /*8cd0*/  SHF.R.U64 R79, R64, 0x10, R65 ;  /* 0x00000010404f7819 */ /* 0x000fe40000001241 */
[----:B------:R-:W-:Y:S02]  /*8ce0*/  PRMT R80, R69, 0x5432, R80 ;  /* 0x0000543245507816 */ /* 0x000fe40000000050 */
[----:B------:R-:W-:Y:S02]  /*8cf0*/  PRMT R77, R78, 0x5410, R77 ;  /* 0x000054104e4d7816 */ /* 0x000fe4000000004d */
[----:B------:R-:W-:-:S02]  /*8d00*/  SHF.R.U64 R76, R54, 0x10, R55 ;  /* 0x00000010364c7819 */ /* 0x000fc40000001237 */
[----:B------:R-:W-:Y:S01]  /*8d10*/  PRMT R79, R81, 0x5410, R79 ;  /* 0x00005410514f7816 */ /* 0x000fe2000000004f */
[C---:B------:R-:W-:Y:S01]  /*8d20*/  IMAD.U32 R81, R80.reuse, 0x10000, RZ ;  /* 0x0001000050517824 */ /* 0x040fe200078e00ff */
[----:B------:R-:W-:Y:S01]  /*8d30*/  LOP3.LUT R80, R80, 0xffff0000, RZ, 0xc0, !PT ;  /* 0xffff000050507812 */ /* 0x000fe200078ec0ff */
[C---:B------:R-:W-:Y:S01]  /*8d40*/  IMAD.U32 R78, R77.reuse, 0x10000, RZ ;  /* 0x000100004d4e7824 */ /* 0x040fe200078e00ff */
[----:B------:R-:W-:Y:S02]  /*8d50*/  LOP3.LUT R77, R77, 0xffff0000, RZ, 0xc0, !PT ;  /* 0xffff00004d4d7812 */ /* 0x000fe400078ec0ff */
[----:B------:R-:W-:Y:S02]  /*8d60*/  PRMT R76, R68, 0x5432, R76 ;  /* 0x00005432444c7816 */ /* 0x000fe4000000004c */
[C---:B0-----:R-:W-:Y:S01]  /*8d70*/  LOP3.LUT R55, R6.reuse, 0xffff0000, RZ, 0xc0, !PT ;  /* 0xffff000006377812 */ /* 0x041fe200078ec0ff */
[----:B------:R-:W-:Y:S01]  /*8d80*/  IMAD.U32 R54, R6, 0x10000, RZ ;  /* 0x0001000006367824 */ /* 0x000fe200078e00ff */
[C---:B------:R-:W-:Y:S01]  /*8d90*/  LOP3.LUT R65, R7.reuse, 0xffff0000, RZ, 0xc0, !PT ;  /* 0xffff000007417812 */ /* 0x040fe200078ec0ff */
[----:B------:R-:W-:-:S02]  /*8da0*/  IMAD.U32 R64, R7, 0x10000, RZ ;  /* 0x0001000007407824 */ /* 0x000fc400078e00ff */
[CC--:B------:R-:W-:Y:S01]  /*8db0*/  FMUL.FTZ R83, R55.reuse, R81.reuse ;  /* 0x0000005137537220 */ /* 0x0c0fe20000410000 */
[----:B------:R-:W-:Y:S01]  /*8dc0*/  FMUL.FTZ R82, R55, R78 ;  /* 0x0000004e37527220 */ /* 0x000fe20000410000 */
[----:B------:R-:W-:Y:S01]  /*8dd0*/  FMUL.FTZ R55, R65, R80 ;  /* 0x0000005041377220 */ /* 0x000fe20000410000 */
[----:B------:R-:W-:Y:S02]  /*8de0*/  IMAD.U32 R6, R4, 0x10000, RZ ;  /* 0x0001000004067824 */ /* 0x000fe400078e00ff */
        /* <DEDUP_REMOVED lines=25> */
.L_x_3705:
[----:B------:R-:W-:Y:S05]  /*8f80*/  BSYNC B2 ;  /* 0x0000000000027941 */ /* 0x000fea0003800000 */
.L_x_3704:
[----:B------:R-:W-:Y:S05]  /*8f90*/  @P1 BRA `(.L_x_3703) ;  /* 0x0000000000b81947 */ /* 0x000fea0003800000 */
[----:B0-----:R-:W0:Y:S01]  /*8fa0*/  LDS.128 R4, [R3] ;  /* 0x0000000003047984 */ /* 0x001e220000000c00 */
[----:B------:R-:W-:Y:S02]  /*8fb0*/  SHF.R.U64 R55, R28, 0x10, R29 ;  /* 0x000000101c377819 */ /* 0x000fe4000000121d */
[----:B------:R-:W-:Y:S02]  /*8fc0*/  SHF.R.U64 R28, R30, 0x10, R31 ;  /* 0x000000101e1c7819 */ /* 0x000fe4000000121f */
[----:B------:R-:W-:Y:S02]  /*8fd0*/  SHF.R.U32.HI R54, RZ, 0x10, R29 ;  /* 0x00000010ff367819 */ /* 0x000fe4000001161d */
[----:B------:R-:W-:Y:S02]  /*8fe0*/  SHF.R.U32.HI R31, RZ, 0x10, R31 ;  /* 0x00000010ff1f7819 */ /* 0x000fe4000001161f */
[----:B------:R-:W-:Y:S02]  /*8ff0*/  PRMT R71, R71, 0x5410, R54 ;  /* 0x0000541047477816 */ /* 0x000fe40000000036 */
[----:B------:R-:W-:-:S02]  /*9000*/  PRMT R74, R74, 0x5410, R31 ;  /* 0x000054104a4a7816 */ /* 0x000fc4000000001f */
[----:B------:R-:W-:Y:S01]  /*9010*/  PRMT R70, R70, 0x5410, R55 ;  /* 0x0000541046467816 */ /* 0x000fe20000000037 */
[----:B------:R-:W-:Y:S01]  /*9020*/  IMAD.U32 R54, R71, 0x10000, RZ ;  /* 0x0001000047367824 */ /* 0x000fe200078e00ff */
[----:B------:R-:W-:Y:S01]  /*9030*/  PRMT R75, R75, 0x5410, R28 ;  /* 0x000054104b4b7816 */ /* 0x000fe2000000001c */
[C---:B------:R-:W-:Y:S01]  /*9040*/  IMAD.U32 R55, R74.reuse, 0x10000, RZ ;  /* 0x000100004a377824 */ /* 0x040fe200078e00ff */
[----:B------:R-:W-:Y:S02]  /*9050*/  LOP3.LUT R74, R74, 0xffff0000, RZ, 0xc0, !PT ;  /* 0xffff00004a4a7812 */ /* 0x000fe400078ec0ff */
[----:B------:R-:W-:Y:S02]  /*9060*/  LOP3.LUT R71, R71, 0xffff0000, RZ, 0xc0, !PT ;  /* 0xffff000047477812 */ /* 0x000fe400078ec0ff */
[C---:B0-----:R-:W-:Y:S01]  /*9070*/  LOP3.LUT R29, R6.reuse, 0xffff0000, RZ, 0xc0, !PT ;  /* 0xffff0000061d7812 */ /* 0x041fe200078ec0ff */
[----:B------:R-:W-:Y:S01]  /*9080*/  IMAD.U32 R28, R6, 0x10000, RZ ;  /* 0x00010000061c7824 */ /* 0x000fe200078e00ff */
[C---:B------:R-:W-:Y:S01]  /*9090*/  LOP3.LUT R31, R7.reuse, 0xffff0000, RZ, 0xc0, !PT ;  /* 0xffff0000071f7812 */ /* 0x040fe200078ec0ff */
[----:B------:R-:W-:-:S02]  /*90a0*/  IMAD.U32 R30, R7, 0x10000, RZ ;  /* 0x00010000071e7824 */ /* 0x000fc400078e00ff */
[C---:B------:R-:W-:Y:S01]  /*90b0*/  FMUL.FTZ R76, R29.reuse, R54 ;  /* 0x000000361d4c7220 */ /* 0x040fe20000410000 */
[-C--:B------:R-:W-:Y:S01]  /*90c0*/  FMUL.FTZ R65, R29, R55.reuse ;  /* 0x000000371d417220 */ /* 0x080fe20000410000 */
[C---:B------:R-:W-:Y:S01]  /*90d0*/  FMUL.FTZ R29, R31.reuse, R74 ;  /* 0x0000004a1f1d7220 */ /* 0x040fe20000410000 */
[----:B------:R-:W-:Y:S02]  /*90e0*/  IMAD.U32 R6, R4, 0x10000, RZ ;  /* 0x0001000004067824 */ /* 0x000fe400078e00ff */
[----:B------:R-:W-:Y:S01]  /*90f0*/  FFMA.FTZ R77, R28, R55, R76 ;  /* 0x000000371c4d7223 */ /* 0x000fe2000001004c */
[-C--:B------:R-:W-:Y:S01]  /*9100*/  FMUL.FTZ R55, R31, R71.reuse ;  /* 0x000000471f377220 */ /* 0x080fe20000410000 */
[----:B------:R-:W-:Y:S01]  /*9110*/  FFMA.FTZ R71, R30, R71, -R29 ;  /* 0x000000471e477223 */ /* 0x000fe2000001081d */
[----:B------:R-:W-:Y:S02]  /*9120*/  IMAD.U32 R7, R5, 0x10000, RZ ;  /* 0x0001000005077824 */ /* 0x000fe400078e00ff */
[----:B------:R-:W-:Y:S01]  /*9130*/  FFMA.FTZ R64, R28, R54, -R65 ;  /* 0x000000361c407223 */ /* 0x000fe20000010841 */
        /* <DEDUP_REMOVED lines=8> */
[----:B------:R-:W-:-:S02]  /*91c0*/  FMUL.FTZ R30, R4, R29 ;  /* 0x0000001d041e7220 */ /* 0x000fc40000410000 */
[C---:B------:R-:W-:Y:S01]  /*91d0*/  FMUL.FTZ R54, R5.reuse, R28 ;  /* 0x0000001c05367220 */ /* 0x040fe20000410000 */
[C---:B------:R-:W-:Y:S01]  /*91e0*/  FFMA.FTZ R4, R6.reuse, R29, -R55 ;  /* 0x0000001d06047223 */ /* 0x040fe20000010837 */
[-C--:B------:R-:W-:Y:S01]  /*91f0*/  FMUL.FTZ R65, R5, R70.reuse ;  /* 0x0000004605417220 */ /* 0x080fe20000410000 */
[----:B------:R-:W-:Y:S01]  /*9200*/  FFMA.FTZ R31, R6, R31, R30 ;  /* 0x0000001f061f7223 */ /* 0x000fe2000001001e */
[----:B------:R-:W-:Y:S01]  /*9210*/  FFMA.FTZ R5, R7, R70, -R54 ;  /* 0x0000004607057223 */ /* 0x000fe20000010836 */
[----:B------:R-:W-:Y:S01]  /*9220*/  F2FP.BF16.F32.PACK_AB R6, R77, R64 ;  /* 0x000000404d06723e */ /* 0x000fe200000010ff */
[----:B------:R-:W-:Y:S01]  /*9230*/  FFMA.FTZ R28, R7, R28, R65 ;  /* 0x0000001c071c7223 */ /* 0x000fe20000010041 */
[----:B------:R-:W-:Y:S02]  /*9240*/  F2FP.BF16.F32.PACK_AB R7, R74, R71 ;  /* 0x000000474a07723e */ /* 0x000fe400000010ff */
[----:B------:R-:W-:Y:S02]  /*9250*/  F2FP.BF16.F32.PACK_AB R4, R31, R4 ;  /* 0x000000041f04723e */ /* 0x000fe400000010ff */
[----:B------:R-:W-:-:S05]  /*9260*/  F2FP.BF16.F32.PACK_AB R5, R28, R5 ;  /* 0x000000051c05723e */ /* 0x000fca00000010ff */
[----:B------:R1:W-:Y:S02]  /*9270*/  STS.128 [R3], R4 ;  /* 0x0000000403007388 */ /* 0x0003e40000000c00 */
.L_x_3703:
[----:B------:R-:W-:Y:S05]  /*9280*/  BSYNC B1 ;  /* 0x0000000000017941 */ /* 0x000fea0003800000 */
.L_x_3702:
[----:B------:R-:W-:-:S13]  /*9290*/  ISETP.GE.AND P0, PT, R156, R15, PT ;  /* 0x0000000f9c00720c */ /* 0x000fda0003f06270 */
[----:B------:R-:W-:Y:S05]  /*92a0*/  @P0 BRA `(.L_x_3706) ;  /* 0x0000001800c80947 */ /* 0x000fea0003800000 */
[----:B01----:R-:W0:Y:S01]  /*92b0*/  LDC R4, c[0x0][0x3f4] ;  /* 0x0000fd00ff047b82 */ /* 0x003e220000000800 */
[----:B------:R-:W-:Y:S01]  /*92c0*/  BSSY B1, `(.L_x_3707) ;  /* 0x0000032000017945 */ /* 0x000fe20003800000 */
[-C--:B0-----:R-:W-:Y:S02]  /*92d0*/  ISETP.GE.AND P0, PT, R154, R4.reuse, PT ;  /* 0x000000049a00720c */ /* 0x081fe40003f06270 */
[----:B------:R-:W-:-:S11]  /*92e0*/  ISETP.GE.AND P1, PT, R159, R4, PT ;  /* 0x000000049f00720c */ /* 0x000fd60003f26270 */
[----:B------:R-:W-:Y:S05]  /*92f0*/  @P0 BRA `(.L_x_3708) ;  /* 0x0000000000b80947 */ /* 0x000fea0003800000 */
[----:B------:R-:W0:Y:S01]  /*9300*/  LDS.128 R4, [R2+0x1a400] ;  /* 0x01a4000002047984 */ /* 0x000e220000000c00 */
[--C-:B------:R-:W-:Y:S02]  /*9310*/  SHF.R.U64 R28, R10, 0x10, R11.reuse ;  /* 0x000000100a1c7819 */ /* 0x100fe4000000120b */
[----:B------:R-:W-:Y:S02]  /*9320*/  SHF.R.U32.HI R10, RZ, 0x10, R11 ;  /* 0x00000010ff0a7819 */ /* 0x000fe4000001160b */
[--C-:B------:R-:W-:Y:S02]  /*9330*/  SHF.R.U64 R11, R12, 0x10, R13.reuse ;  /* 0x000000100c0b7819 */ /* 0x100fe4000000120d */
        /* <DEDUP_REMOVED lines=17> */
[C---:B------:R-:W-:Y:S01]  /*9450*/  FFMA.FTZ R30, R10.reuse, R15, -R29 ;  /* 0x0000000f0a1e7223 */ /* 0x040fe2000001081d */
[-C--:B------:R-:W-:Y:S01]  /*9460*/  FMUL.FTZ R15, R13, R67.reuse ;  /* 0x000000430d0f7220 */ /* 0x080fe20000410000 */
[----:B------:R-:W-:Y:S02]  /*9470*/  IMAD.U32 R7, R5, 0x10000, RZ ;  /* 0x0001000005077824 */ /* 0x000fe400078e00ff */
[----:B------:R-:W-:Y:S01]  /*9480*/  FFMA.FTZ R31, R10, R28, R11 ;  /* 0x0000001c0a1f7223 */ /* 0x000fe2000001000b */
[----:B------:R-:W-:Y:S01]  /*9490*/  IMAD.U32 R13, R68, 0x10000, RZ ;  /* 0x00010000440d7824 */ /* 0x000fe200078e00ff */
[----:B------:R-:W-:Y:S01]  /*94a0*/  LOP3.LUT R4, R4, 0xffff0000, RZ, 0xc0, !PT ;  /* 0xffff000004047812 */ /* 0x000fe200078ec0ff */
[----:B------:R-:W-:Y:S01]  /*94b0*/  IMAD.U32 R11, R69, 0x10000, RZ ;  /* 0x00010000450b7824 */ /* 0x000fe200078e00ff */
[----:B------:R-:W-:Y:S01]  /*94c0*/  LOP3.LUT R5, R5, 0xffff0000, RZ, 0xc0, !PT ;  /* 0xffff000005057812 */ /* 0x000fe200078ec0ff */
[----:B------:R-:W-:Y:S01]  /*94d0*/  FFMA.FTZ R55, R12, R67, -R55 ;  /* 0x000000430c377223 */ /* 0x000fe20000010837 */
[----:B------:R-:W-:Y:S01]  /*94e0*/  LOP3.LUT R68, R68, 0xffff0000, RZ, 0xc0, !PT ;  /* 0xffff000044447812 */ /* 0x000fe200078ec0ff */
[----:B------:R-:W-:Y:S01]  /*94f0*/  FFMA.FTZ R66, R12, R66, R15 ;  /* 0x000000420c427223 */ /* 0x000fe2000001000f */
        /* <DEDUP_REMOVED lines=14> */
.L_x_3708:
[----:B------:R-:W-:Y:S05]  /*95e0*/  BSYNC B1 ;  /* 0x0000000000017941 */ /* 0x000fea0003800000 */
.L_x_3707:
[----:B------:R-:W-:Y:S05]  /*95f0*/  @P1 BRA `(.L_x_3706) ;  /* 0x0000001400f41947 */ /* 0x000fea0003800000 */
[----:B0-----:R-:W0:Y:S01]  /*9600*/  LDS.128 R4, [R3+0x2000] ;  /* 0x0020000003047984 */ /* 0x001e220000000c00 */
[----:B------:R-:W-:Y:S02]  /*9610*/  SHF.R.U64 R13, R20, 0x10, R21 ;  /* 0x00000010140d7819 */ /* 0x000fe40000001215 */
[----:B------:R-:W-:Y:S02]  /*9620*/  SHF.R.U64 R11, R8, 0x10, R9 ;  /* 0x00000010080b7819 */ /* 0x000fe40000001209 */
[----:B------:R-:W-:Y:S02]  /*9630*/  SHF.R.U32.HI R21, RZ, 0x10, R21 ;  /* 0x00000010ff157819 */ /* 0x000fe40000011615 */
[----:B------:R-:W-:Y:S02]  /*9640*/  SHF.R.U32.HI R8, RZ, 0x10, R9 ;  /* 0x00000010ff087819 */ /* 0x000fe40000011609 */
[----:B------:R-:W-:Y:S02]  /*9650*/  PRMT R14, R14, 0x5410, R21 ;  /* 0x000054100e0e7816 */ /* 0x000fe40000000015 */
[----:B------:R-:W-:-:S02]  /*9660*/  PRMT R63, R63, 0x5410, R8 ;  /* 0x000054103f3f7816 */ /* 0x000fc40000000008 */
[----:B------:R-:W-:Y:S02]  /*9670*/  PRMT R10, R0, 0x5410, R13 ;  /* 0x00005410000a7816 */ /* 0x000fe4000000000d */
[----:B------:R-:W-:Y:S01]  /*9680*/  PRMT R44, R44, 0x5410, R11 ;  /* 0x000054102c2c7816 */ /* 0x000fe2000000000b */
[C---:B------:R-:W-:Y:S01]  /*9690*/  IMAD.U32 R13, R63.reuse, 0x10000, RZ ;  /* 0x000100003f0d7824 */ /* 0x040fe200078e00ff */
[----:B------:R-:W-:Y:S01]  /*96a0*/  LOP3.LUT R12, R63, 0xffff0000, RZ, 0xc0, !PT ;  /* 0xffff00003f0c7812 */ /* 0x000fe200078ec0ff */
[C---:B------:R-:W-:Y:S01]  /*96b0*/  IMAD.U32 R11, R14.reuse, 0x10000, RZ ;  /* 0x000100000e0b7824 */ /* 0x040fe200078e00ff */
[----:B------:R-:W-:Y:S01]  /*96c0*/  LOP3.LUT R14, R14, 0xffff0000, RZ, 0xc0, !PT ;  /* 0xffff00000e0e7812 */ /* 0x000fe200078ec0ff */
[C---:B0-----:R-:W-:Y:S01]  /*96d0*/  IMAD.U32 R8, R6.reuse, 0x10000, RZ ;  /* 0x0001000006087824 */ /* 0x041fe200078e00ff */
[----:B------:R-:W-:Y:S01]  /*96e0*/  LOP3.LUT R6, R6, 0xffff0000, RZ, 0xc0, !PT ;  /* 0xffff000006067812 */ /* 0x000fe200078ec0ff */
[C---:B------:R-:W-:Y:S01]  /*96f0*/  IMAD.U32 R9, R7.reuse, 0x10000, RZ ;  /* 0x0001000007097824 */ /* 0x040fe200078e00ff */
[----:B------:R-:W-:Y:S01]  /*9700*/  LOP3.LUT R7, R7, 0xffff0000, RZ, 0xc0, !PT ;  /* 0xffff000007077812 */ /* 0x000fe200078ec0ff */
[C---:B------:R-:W-:Y:S01]  /*9710*/  IMAD.U32 R0, R4.reuse, 0x10000, RZ ;  /* 0x0001000004007824 */ /* 0x040fe200078e00ff */
[----:B------:R-:W-:Y:S01]  /*9720*/  LOP3.LUT R2, R4, 0xffff0000, RZ, 0xc0, !PT ;  /* 0xffff000004027812 */ /* 0x000fe200078ec0ff */
[C---:B------:R-:W-:Y:S01]  /*9730*/  FMUL.FTZ R15, R6.reuse, R13 ;  /* 0x0000000d060f7220 */ /* 0x040fe20000410000 */
[----:B------:R-:W-:Y:S01]  /*9740*/  FMUL.FTZ R20, R6, R11 ;  /* 0x0000000b06147220 */ /* 0x000fe20000410000 */
[----:B------:R-:W-:Y:S01]  /*9750*/  FMUL.FTZ R28, R7, R12 ;  /* 0x0000000c071c7220 */ /* 0x000fe20000410000 */
[----:B------:R-:W-:-:S02]  /*9760*/  IMAD.U32 R4, R5, 0x10000, RZ ;  /* 0x0001000005047824 */ /* 0x000fc400078e00ff */
[C---:B------:R-:W-:Y:S01]  /*9770*/  FFMA.FTZ R6, R8.reuse, R11, -R15 ;  /* 0x0000000b08067223 */ /* 0x040fe2000001080f */
[----:B------:R-:W-:Y:S01]  /*9780*/  FFMA.FTZ R21, R8, R13, R20 ;  /* 0x0000000d08157223 */ /* 0x000fe20000010014 */
[-C--:B------:R-:W-:Y:S01]  /*9790*/  FMUL.FTZ R8, R7, R14.reuse ;  /* 0x0000000e07087220 */ /* 0x080fe20000410000 */
[----:B------:R-:W-:Y:S01]  /*97a0*/  IMAD.U32 R11, R44, 0x10000, RZ ;  /* 0x000100002c0b7824 */ /* 0x000fe200078e00ff */
[----:B------:R-:W-:Y:S01]  /*97b0*/  LOP3.LUT R5, R5, 0xffff0000, RZ, 0xc0, !PT ;  /* 0xffff000005057812 */ /* 0x000fe200078ec0ff */
[----:B------:R-:W-:Y:S01]  /*97c0*/  IMAD.U32 R7, R10, 0x10000, RZ ;  /* 0x000100000a077824 */ /* 0x000fe200078e00ff */
[----:B------:R-:W-:Y:S01]  /*97d0*/  LOP3.LUT R44, R44, 0xffff0000, RZ, 0xc0, !PT ;  /* 0xffff00002c2c7812 */ /* 0x000fe200078ec0ff */
[C---:B------:R-:W-:Y:S01]  /*97e0*/  FFMA.FTZ R28, R9.reuse, R14, -R28 ;  /* 0x0000000e091c7223 */ /* 0x040fe2000001081c */
[----:B------:R-:W-:Y:S01]  /*97f0*/  LOP3.LUT R10, R10, 0xffff0000, RZ, 0xc0, !PT ;  /* 0xffff00000a0a7812 */ /* 0x000fe200078ec0ff */
        /* <DEDUP_REMOVED lines=15> */
.L_x_3693:
        /* <DEDUP_REMOVED lines=29> */
[----:B------:R-:W0:Y:S01]  /*9ac0*/  LDC R69, c[0x0][0x3f4] ;  /* 0x0000fd00ff457b82 */ /* 0x000e220000000800 */
[----:B------:R-:W1:Y:S01]  /*9ad0*/  SHFL.IDX PT, R5, R29, RZ, 0x1c1f ;  /* 0x001c1fff1d057589 */ /* 0x000e6200000e0000 */
[----:B------:R-:W-:-:S03]  /*9ae0*/  IMAD R3, R28, R7, RZ ;  /* 0x000000071c037224 */ /* 0x000fc600078e02ff */
[----:B------:R-:W2:Y:S04]  /*9af0*/  SHFL.IDX PT, R4, R31, RZ, 0x1c1f ;  /* 0x001c1fff1f047589 */ /* 0x000ea800000e0000 */
[----:B------:R-:W3:Y:S04]  /*9b00*/  SHFL.IDX PT, R14, R44, RZ, 0x1c1f ;  /* 0x001c1fff2c0e7589 */ /* 0x000ee800000e0000 */
[----:B------:R-:W4:Y:S01]  /*9b10*/  SHFL.IDX PT, R6, R30, RZ, 0x1c1f ;  /* 0x001c1fff1e067589 */ /* 0x000f2200000e0000 */
[----:B0-----:R-:W-:-:S04]  /*9b20*/  ISETP.GE.AND P0, PT, R152, R69, PT ;  /* 0x000000459800720c */ /* 0x001fc80003f06270 */
[----:B------:R-:W-:-:S13]  /*9b30*/  ISETP.GE.OR P1, PT, R0, R3, P0 ;  /* 0x000000030000720c */ /* 0x000fda0000726670 */
[C---:B------:R-:W-:Y:S01]  /*9b40*/  @!P1 IMAD.SHL.U32 R7, R152.reuse, 0x2, RZ ;  /* 0x0000000298079824 */ /* 0x040fe200078e00ff */
[----:B------:R-:W-:-:S04]  /*9b50*/  @!P1 SHF.L.U64.HI R21, R152, 0x1, R153 ;  /* 0x0000000198159819 */ /* 0x000fc80000010299 */
[----:B-1----:R-:W-:-:S05]  /*9b60*/  @!P1 IADD3 R8, P2, R5, R7, RZ ;  /* 0x0000000705089210 */ /* 0x002fca0007f5e0ff */
[----:B--2---:R-:W-:Y:S01]  /*9b70*/  @!P1 IMAD.X R9, R4, 0x1, R21, P2 ;  /* 0x0000000104099824 */ /* 0x004fe200010e0615 */
[----:B---3--:R-:W-:-:S05]  /*9b80*/  @!P1 IADD3 R4, P2, R14, R7, RZ ;  /* 0x000000070e049210 */ /* 0x008fca0007f5e0ff */
[----:B----4-:R-:W-:Y:S01]  /*9b90*/  @!P1 IMAD.X R5, R6, 0x1, R21, P2 ;  /* 0x0000000106059824 */ /* 0x010fe200010e0615 */
[----:B------:R-:W2:Y:S05]  /*9ba0*/  @!P1 LD.E.128 R8, desc[UR42][R8.64] ;  /* 0x0000002a08089980 */ /* 0x000eaa000c101d00 */
[----:B------:R-:W3:Y:S01]  /*9bb0*/  @!P1 LD.E.128 R4, desc[UR42][R4.64] ;  /* 0x0000002a04049980 */ /* 0x000ee2000c101d00 */
[----:B------:R-:W-:Y:S02]  /*9bc0*/  CS2R R54, SRZ ;  /* 0x0000000000367805 */ /* 0x000fe4000001ff00 */
[----:B------:R-:W-:Y:S02]  /*9bd0*/  CS2R R20, SRZ ;  /* 0x0000000000147805 */ /* 0x000fe4000001ff00 */
[----:B------:R-:W-:Y:S01]  /*9be0*/  CS2R R64, SRZ ;  /* 0x0000000000407805 */ /* 0x000fe2000001ff00 */
[----:B------:R-:W0:Y:S01]  /*9bf0*/  SHFL.IDX PT, R29, R29, 0x1, 0x1c1f ;  /* 0x003c1f001d1d7f89 */ /* 0x000e2200000e0000 */
[----:B------:R-:W-:-:S03]  /*9c00*/  CS2R R66, SRZ ;  /* 0x0000000000427805 */ /* 0x000fc6000001ff00 */
[----:B------:R-:W1:Y:S04]  /*9c10*/  SHFL.IDX PT, R28, R31, 0x1, 0x1c1f ;  /* 0x003c1f001f1c7f89 */ /* 0x000e6800000e0000 */
[----:B------:R-:W4:Y:S04]  /*9c20*/  SHFL.IDX PT, R30, R30, 0x1, 0x1c1f ;  /* 0x003c1f001e1e7f89 */ /* 0x000f2800000e0000 */
[----:B------:R5:W0:Y:S01]  /*9c30*/  SHFL.IDX PT, R14, R44, 0x1, 0x1c1f ;  /* 0x003c1f002c0e7f89 */ /* 0x000a2200000e0000 */
[----:B--2---:R-:W-:Y:S02]  /*9c40*/  @!P1 IMAD.MOV.U32 R54, RZ, RZ, R10 ;  /* 0x000000ffff369224 */ /* 0x004fe400078e000a */
[----:B------:R-:W-:-:S02]  /*9c50*/  @!P1 IMAD.MOV.U32 R55, RZ, RZ, R11 ;  /* 0x000000ffff379224 */ /* 0x000fc400078e000b */
[----:B------:R-:W-:Y:S02]  /*9c60*/  @!P1 IMAD.MOV.U32 R20, RZ, RZ, R8 ;  /* 0x000000ffff149224 */ /* 0x000fe400078e0008 */
[----:B------:R-:W-:Y:S02]  /*9c70*/  @!P1 IMAD.MOV.U32 R21, RZ, RZ, R9 ;  /* 0x000000ffff159224 */ /* 0x000fe400078e0009 */
[----:B---3--:R-:W-:Y:S02]  /*9c80*/  @!P1 IMAD.MOV.U32 R64, RZ, RZ, R4 ;  /* 0x000000ffff409224 */ /* 0x008fe400078e0004 */
[----:B------:R-:W-:Y:S02]  /*9c90*/  @!P1 IMAD.MOV.U32 R65, RZ, RZ, R5 ;  /* 0x000000ffff419224 */ /* 0x000fe400078e0005 */
[----:B------:R-:W-:Y:S02]  /*9ca0*/  @!P1 IMAD.MOV.U32 R66, RZ, RZ, R6 ;  /* 0x000000ffff429224 */ /* 0x000fe400078e0006 */
[----:B------:R-:W-:-:S02]  /*9cb0*/  @!P1 IMAD.MOV.U32 R67, RZ, RZ, R7 ;  /* 0x000000ffff439224 */ /* 0x000fc400078e0007 */
[----:B------:R-:W-:Y:S02]  /*9cc0*/  IMAD.MOV.U32 R8, RZ, RZ, R54 ;  /* 0x000000ffff087224 */ /* 0x000fe400078e0036 */
[----:B------:R-:W-:Y:S02]  /*9cd0*/  IMAD.MOV.U32 R9, RZ, RZ, R55 ;  /* 0x000000ffff097224 */ /* 0x000fe400078e0037 */
        /* <DEDUP_REMOVED lines=9> */
[----:B-----5:R-:W-:Y:S01]  /*9d70*/  PRMT R44, R44, 0x5410, R4 ;  /* 0x000054102c2c7816 */ /* 0x020fe20000000004 */
[----:B------:R-:W-:Y:S01]  /*9d80*/  IMAD.MOV.U32 R7, RZ, RZ, R67 ;  /* 0x000000ffff077224 */ /* 0x000fe200078e0043 */
[----:B------:R-:W-:-:S02]  /*9d90*/  PRMT R75, R75, 0x5410, R5 ;  /* 0x000054104b4b7816 */ /* 0x000fc40000000005 */
[----:B------:R-:W-:Y:S02]  /*9da0*/  CS2R R8, SRZ ;  /* 0x0000000000087805 */ /* 0x000fe4000001ff00 */
[----:B------:R-:W-:Y:S02]  /*9db0*/  PRMT R80, R6, 0x7610, R80 ;  /* 0x0000761006507816 */ /* 0x000fe40000000050 */
[----:B01--4-:R-:W-:-:S07]  /*9dc0*/  PRMT R76, R76, 0x5410, R7 ;  /* 0x000054104c4c7816 */ /* 0x013fce0000000007 */
.L_x_4049:
[----:B------:R-:W2:Y:S01]  /*9dd0*/  LDL R5, [R1+0x21c] ;  /* 0x00021c0001057983 */ /* 0x000ea20000100800 */
[----:B------:R-:W-:Y:S01]  /*9de0*/  VIADD R0, R0, 0x40 ;  /* 0x0000004000007836 */ /* 0x000fe20000000000 */
[----:B------:R-:W-:Y:S01]  /*9df0*/  BSSY B1, `(.L_x_3710) ;  /* 0x0000016000017945 */ /* 0x000fe20003800000 */
[----:B------:R-:W-:Y:S02]  /*9e00*/  CS2R R10, SRZ ;  /* 0x00000000000a7805 */ /* 0x000fe4000001ff00 */
[----:B------:R-:W-:Y:S02]  /*9e10*/  CS2R R6, SRZ ;  /* 0x0000000000067805 */ /* 0x000fe4000001ff00 */
[----:B------:R-:W-:Y:S02]  /*9e20*/  ISETP.GE.AND P1, PT, R0, R3, PT ;  /* 0x000000030000720c */ /* 0x000fe40003f26270 */
[----:B--2---:R-:W-:-:S04]  /*9e30*/  LEA.HI R4, R5, R5, RZ, 0x1 ;  /* 0x0000000505047211 */ /* 0x004fc800078f08ff */
        /* <DEDUP_REMOVED lines=11> */
[-C--:B------:R-:W-:Y:S02]  /*9ef0*/  IADD3 R4, P1, R29, R8.reuse, RZ ;  /* 0x000000081d047210 */ /* 0x080fe40007f3e0ff */
[----:B------:R-:W-:-:S03]  /*9f00*/  IADD3 R8, P2, R14, R8, RZ ;  /* 0x000000080e087210 */ /* 0x000fc60007f5e0ff */
[--C-:B------:R-:W-:Y:S02]  /*9f10*/  IMAD.X R5, R28, 0x1, R7.reuse, P1 ;  /* 0x000000011c057824 */ /* 0x100fe400008e0607 */
[----:B------:R-:W-:-:S04]  /*9f20*/  IMAD.X R9, R30, 0x1, R7, P2 ;  /* 0x000000011e097824 */ /* 0x000fc800010e0607 */
[----:B------:R-:W5:Y:S04]  /*9f30*/  LD.E.128 R4, desc[UR42][R4.64] ;  /* 0x0000002a04047980 */ /* 0x000f68000c101d00 */
[----:B------:R-:W5:Y:S02]  /*9f40*/  LD.E.128 R8, desc[UR42][R8.64] ;  /* 0x0000002a08087980 */ /* 0x000f64000c101d00 */
.L_x_3711:
[----:B------:R-:W-:Y:S05]  /*9f50*/  BSYNC B1 ;  /* 0x0000000000017941 */ /* 0x000fea0003800000 */
.L_x_3710:
[----:B------:R-:W0:Y:S01]  /*9f60*/  SYNCS.PHASECHK.TRANS64.TRYWAIT P1, [R2+URZ+0x32400], R13 ;  /* 0x0324000d020075a7 */ /* 0x000e22000802017f */
[----:B------:R-:W-:Y:S04]  /*9f70*/  BSSY B1, `(.L_x_3712) ;  /* 0x0000002000017945 */ /* 0x000fe80003800000 */
[----:B0-----:R-:W-:Y:S05]  /*9f80*/  @!P1 BRA `(.L_x_3713) ;  /* 0x0000031000409947 */ /* 0x001fea0003800000 */
.L_x_4050:
[----:B------:R-:W-:Y:S05]  /*9f90*/  BSYNC B1 ;  /* 0x0000000000017941 */ /* 0x000fea0003800000 */
.L_x_3712:
[----:B------:R-:W2:Y:S01]  /*9fa0*/  LDL R0, [R1+0x70] ;  /* 0x0000700001007983 */ /* 0x000ea20000100800 */
[----:B-----5:R-:W-:Y:S01]  /*9fb0*/  IMAD.MOV.U32 R12, RZ, RZ, R9 ;  /* 0x000000ffff0c7224 */ /* 0x020fe200078e0009 */
[----:B------:R-:W-:Y:S01]  /*9fc0*/  BSSY B1, `(.L_x_3714) ;  /* 0x000007b000017945 */ /* 0x000fe20003800000 */
[----:B0-----:R-:W-:Y:S02]  /*9fd0*/  IMAD.MOV.U32 R13, RZ, RZ, R4 ;  /* 0x000000ffff0d7224 */ /* 0x001fe400078e0004 */
[----:B------:R-:W-:Y:S01]  /*9fe0*/  IMAD.MOV.U32 R14, RZ, RZ, R5 ;  /* 0x000000ffff0e7224 */ /* 0x000fe200078e0005 */
[----:B------:R-:W-:Y:S01]  /*9ff0*/  PRMT R44, R12, 0x7610, R44 ;  /* 0x000076100c2c7816 */ /* 0x000fe2000000002c */
[----:B------:R-:W-:Y:S01]  /*a000*/  IMAD.MOV.U32 R12, RZ, RZ, R11 ;  /* 0x000000ffff0c7224 */ /* 0x000fe200078e000b */
[----:B------:R-:W-:Y:S01]  /*a010*/  PRMT R78, R13, 0x7610, R78 ;  /* 0x000076100d4e7816 */ /* 0x000fe2000000004e */
[----:B------:R-:W-:Y:S01]  /*a020*/  IMAD.MOV.U32 R70, RZ, RZ, R7 ;  /* 0x000000ffff467224 */ /* 0x000fe200078e0007 */
[----:B------:R-:W-:-:S02]  /*a030*/  PRMT R77, R14, 0x7610, R77 ;  /* 0x000076100e4d7816 */ /* 0x000fc4000000004d */
[----:B------:R-:W-:Y:S01]  /*a040*/  PRMT R76, R12, 0x7610, R76 ;  /* 0x000076100c4c7816 */ /* 0x000fe2000000004c */
[----:B--2---:R-:W-:Y:S02]  /*a050*/  IMAD R3, R0, -0x80, R3 ;  /* 0xffffff8000037824 */ /* 0x004fe400078e0203 */
[----:B------:R-:W-:-:S03]  /*a060*/  IMAD.MOV.U32 R0, RZ, RZ, R8 ;  /* 0x000000ffff007224 */ /* 0x000fc600078e0008 */
[----:B------:R-:W-:-:S04]  /*a070*/  VIMNMX R3, R3, 0x80, PT ;  /* 0x0000008003037848 */ /* 0x000fc80003fe0100 */
[-C--:B------:R-:W-:Y:S02]  /*a080*/  ISETP.GE.OR P1, PT, R22, R3.reuse, P0 ;  /* 0x000000031600720c */ /* 0x080fe40000726670 */
[----:B------:R-:W-:Y:S01]  /*a090*/  ISETP.GE.OR P0, PT, R156, R3, P0 ;  /* 0x000000039c00720c */ /* 0x000fe20000706670 */
[----:B------:R-:W-:-:S05]  /*a0a0*/  IMAD.MOV.U32 R3, RZ, RZ, R10 ;  /* 0x000000ffff037224 */ /* 0x000fca00078e000a */
[----:B------:R-:W-:Y:S01]  /*a0b0*/  PRMT R75, R3, 0x7610, R75 ;  /* 0x00007610034b7816 */ /* 0x000fe2000000004b */
[----:B------:R-:W-:-:S04]  /*a0c0*/  IMAD.MOV.U32 R3, RZ, RZ, R6 ;  /* 0x000000ffff037224 */ /* 0x000fc800078e0006 */
[----:B------:R-:W-:Y:S05]  /*a0d0*/  @P1 BRA `(.L_x_3715) ;  /* 0x0000000400a41947 */ /* 0x000fea0003800000 */
[----:B------:R-:W2:Y:S01]  /*a0e0*/  LDL R15, [R1+0x474] ;  /* 0x00047400010f7983 */ /* 0x000ea20000100800 */
[----:B------:R-:W-:Y:S01]  /*a0f0*/  IMAD.IADD R14, R152, 0x1, R69 ;  /* 0x00000001980e7824 */ /* 0x000fe200078e0245 */
[----:B------:R-:W-:Y:S02]  /*a100*/  SHF.R.U64 R79, R20, 0x10, R21 ;  /* 0x00000010144f7819 */ /* 0x000fe40000001215 */
[----:B------:R-:W-:Y:S02]  /*a110*/  SHF.R.U64 R82, R64, 0x10, R65 ;  /* 0x0000001040527819 */ /* 0x000fe40000001241 */
[--C-:B------:R-:W-:Y:S02]  /*a120*/  SHF.R.U64 R20, R54, 0x10, R55.reuse ;  /* 0x0000001036147819 */ /* 0x100fe40000001237 */
[----:B------:R-:W-:Y:S02]  /*a130*/  SHF.R.U32.HI R55, RZ, 0x10, R55 ;  /* 0x00000010ff377819 */ /* 0x000fe40000011637 */
[----:B------:R-:W-:-:S02]  /*a140*/  PRMT R82, R44, 0x5432, R82 ;  /* 0x000054322c527816 */ /* 0x000fc40000000052 */
[----:B------:R-:W-:Y:S02]  /*a150*/  SHF.R.U32.HI R81, RZ, 0x10, R21 ;  /* 0x00000010ff517819 */ /* 0x000fe40000011615 */
[----:B------:R-:W-:Y:S02]  /*a160*/  SHF.R.U64 R85, R66, 0x10, R67 ;  /* 0x0000001042557819 */ /* 0x000fe40000001243 */
[----:B------:R-:W-:Y:S01]  /*a170*/  PRMT R79, R83, 0x5410, R79 ;  /* 0x00005410534f7816 */ /* 0x000fe2000000004f */
[----:B------:R-:W-:Y:S01]  /*a180*/  IMAD.U32 R83, R82, 0x10000, RZ ;  /* 0x0001000052537824 */ /* 0x000fe200078e00ff */
[----:B------:R-:W-:Y:S02]  /*a190*/  PRMT R63, R63, 0x5410, R20 ;  /* 0x000054103f3f7816 */ /* 0x000fe40000000014 */
[----:B------:R-:W-:Y:S02]  /*a1a0*/  PRMT R68, R68, 0x5410, R55 ;  /* 0x0000541044447816 */ /* 0x000fe40000000037 */
[----:B------:R-:W-:-:S02]  /*a1b0*/  SHF.R.U32.HI R84, RZ, 0x10, R65 ;  /* 0x00000010ff547819 */ /* 0x000fc40000011641 */
[----:B------:R-:W-:Y:S01]  /*a1c0*/  PRMT R85, R80, 0x5410, R85 ;  /* 0x0000541050557816 */ /* 0x000fe20000000055 */
[----:B------:R-:W-:Y:S01]  /*a1d0*/  IMAD.U32 R80, R79, 0x10000, RZ ;  /* 0x000100004f507824 */ /* 0x000fe200078e00ff */
[----:B------:R-:W-:Y:S02]  /*a1e0*/  PRMT R81, R87, 0x5410, R81 ;  /* 0x0000541057517816 */ /* 0x000fe40000000051 */
[----:B------:R-:W-:Y:S02]  /*a1f0*/  LOP3.LUT R82, R82, 0xffff0000, RZ, 0xc0, !PT ;  /* 0xffff000052527812 */ /* 0x000fe400078ec0ff */
[----:B------:R-:W-:Y:S02]  /*a200*/  PRMT R84, R75, 0x5432, R84 ;  /* 0x000054324b547816 */ /* 0x000fe40000000054 */
[----:B------:R-:W-:Y:S02]  /*a210*/  LOP3.LUT R79, R79, 0xffff0000, RZ, 0xc0, !PT ;  /* 0xffff00004f4f7812 */ /* 0x000fe400078ec0ff */
[----:B------:R-:W-:-:S04]  /*a220*/  SHF.R.U32.HI R86, RZ, 0x10, R67 ;  /* 0x00000010ff567819 */ /* 0x000fc80000011643 */
[----:B------:R-:W-:Y:S01]  /*a230*/  PRMT R86, R76, 0x5432, R86 ;  /* 0x000054324c567816 */ /* 0x000fe20000000056 */
[----:B--2---:R-:W-:-:S05]  /*a240*/  IMAD.SHL.U32 R12, R15, 0x40, RZ ;  /* 0x000000400f0c7824 */ /* 0x004fca00078e00ff */
[----:B------:R-:W-:-:S04]  /*a250*/  LOP3.LUT R15, R12, 0x1c0, RZ, 0xc0, !PT ;  /* 0x000001c00c0f7812 */ /* 0x000fc800078ec0ff */
[C---:B------:R-:W-:Y:S02]  /*a260*/  LOP3.LUT R12, R15.reuse, 0x38, R152, 0xf8, !PT ;  /* 0x000000380f0c7812 */ /* 0x040fe400078ef898 */
[----:B------:R-:W-:Y:S02]  /*a270*/  SHF.R.U32.HI R29, RZ, 0x3, R15 ;  /* 0x00000003ff1d7819 */ /* 0x000fe4000001160f */
[----:B------:R-:W-:Y:S02]  /*a280*/  LOP3.LUT R14, R15, 0x38, R14, 0xf8, !PT ;  /* 0x000000380f0e7812 */ /* 0x000fe400078ef80e */
[-C--:B------:R-:W-:Y:S02]  /*a290*/  LOP3.LUT R13, R12, R29.reuse, RZ, 0x3c, !PT ;  /* 0x0000001d0c0d7212 */ /* 0x080fe400078e3cff */
[----:B------:R-:W-:-:S03]  /*a2a0*/  LOP3.LUT R15, R14, R29, RZ, 0x3c, !PT ;  /* 0x0000001d0e0f7212 */ /* 0x000fc600078e3cff */
[C---:B------:R-:W-:Y:S02]  /*a2b0*/  IMAD R13, R180.reuse, 0x200, R13 ;  /* 0x00000200b40d7824 */ /* 0x040fe400078e020d */
[----:B------:R-:W-:Y:S02]  /*a2c0*/  IMAD R29, R180, 0x200, R15 ;  /* 0x00000200b41d7824 */ /* 0x000fe400078e020f */
[--C-:B------:R-:W-:Y:S02]  /*a2d0*/  IMAD R71, R13, 0x2, R2.reuse ;  /* 0x000000020d477824 */ /* 0x100fe400078e0202 */
[----:B------:R-:W-:-:S03]  /*a2e0*/  IMAD R74, R29, 0x2, R2 ;  /* 0x000000021d4a7824 */ /* 0x000fc600078e0202 */
[----:B------:R-:W0:Y:S04]  /*a2f0*/  LDS.128 R12, [R71+0x18400] ;  /* 0x01840000470c7984 */ /* 0x000e280000000c00 */
[----:B------:R-:W1:Y:S01]  /*a300*/  LDS.128 R28, [R74+0x18400] ;  /* 0x018400004a1c7984 */ /* 0x000e620000000c00 */
        /* <DEDUP_REMOVED lines=12> */
[C---:B------:R-:W-:Y:S01]  /*a3d0*/  FMUL.FTZ R88, R28.reuse, R82 ;  /* 0x000000521c587220 */ /* 0x040fe20000410000 */
[----:B------:R-:W-:Y:S01]  /*a3e0*/  FMUL.FTZ R28, R28, R79 ;  /* 0x0000004f1c1c7220 */ /* 0x000fe20000410000 */
[----:B------:R-:W-:Y:S01]  /*a3f0*/  FFMA.FTZ R87, R20, R80, -R87 ;  /* 0x0000005014577223 */ /* 0x000fe20000010857 */
[----:B------:R-:W-:-:S02]  /*a400*/  IMAD.U32 R80, R84, 0x10000, RZ ;  /* 0x0001000054507824 */ /* 0x000fc400078e00ff */
[----:B------:R-:W-:Y:S01]  /*a410*/  FFMA.FTZ R83, R20, R83, R15 ;  /* 0x0000005314537223 */ /* 0x000fe2000001000f */
[----:B------:R-:W-:Y:S01]  /*a420*/  IMAD.U32 R15, R81, 0x10000, RZ ;  /* 0x00010000510f7824 */ /* 0x000fe200078e00ff */
[----:B------:R-:W-:Y:S01]  /*a430*/  LOP3.LUT R84, R84, 0xffff0000, RZ, 0xc0, !PT ;  /* 0xffff000054547812 */ /* 0x000fe200078ec0ff */
[----:B------:R-:W-:Y:S01]  /*a440*/  FFMA.FTZ R88, R21, R79, -R88 ;  /* 0x0000004f15587223 */ /* 0x000fe20000010858 */
[----:B------:R-:W-:Y:S02]  /*a450*/  IMAD.U32 R54, R13, 0x10000, RZ ;  /* 0x000100000d367824 */ /* 0x000fe400078e00ff */
[----:B------:R-:W-:Y:S01]  /*a460*/  FMUL.FTZ R79, R65, R80 ;  /* 0x00000050414f7220 */ /* 0x000fe20000410000 */
[----:B------:R-:W-:Y:S01]  /*a470*/  LOP3.LUT R13, R13, 0xffff0000, RZ, 0xc0, !PT ;  /* 0xffff00000d0d7812 */ /* 0x000fe200078ec0ff */
[-C--:B------:R-:W-:Y:S01]  /*a480*/  FMUL.FTZ R65, R65, R15.reuse ;  /* 0x0000000f41417220 */ /* 0x080fe20000410000 */
[----:B------:R-:W-:Y:S01]  /*a490*/  FFMA.FTZ R82, R21, R82, R28 ;  /* 0x0000005215527223 */ /* 0x000fe2000001001c */
[----:B------:R-:W-:Y:S01]  /*a4a0*/  LOP3.LUT R20, R81, 0xffff0000, RZ, 0xc0, !PT ;  /* 0xffff000051147812 */ /* 0x000fe200078ec0ff */
[----:B------:R-:W-:Y:S01]  /*a4b0*/  FMUL.FTZ R28, R29, R84 ;  /* 0x000000541d1c7220 */ /* 0x000fe20000410000 */
[C---:B------:R-:W-:Y:S01]  /*a4c0*/  FFMA.FTZ R79, R54.reuse, R15, -R79 ;  /* 0x0000000f364f7223 */ /* 0x040fe2000001084f */
[----:B------:R-:W-:Y:S01]  /*a4d0*/  FFMA.FTZ R65, R54, R80, R65 ;  /* 0x0000005036417223 */ /* 0x000fe20000010041 */
[----:B------:R-:W-:-:S02]  /*a4e0*/  IMAD.U32 R66, R30, 0x10000, RZ ;  /* 0x000100001e427824 */ /* 0x000fc400078e00ff */
[-C--:B------:R-:W-:Y:S01]  /*a4f0*/  FMUL.FTZ R80, R29, R20.reuse ;  /* 0x000000141d507220 */ /* 0x080fe20000410000 */
[----:B------:R-:W-:Y:S02]  /*a500*/  IMAD.U32 R21, R85, 0x10000, RZ ;  /* 0x0001000055157824 */ /* 0x000fe400078e00ff */
[----:B------:R-:W-:Y:S01]  /*a510*/  FFMA.FTZ R54, R13, R20, -R28 ;  /* 0x000000140d367223 */ /* 0x000fe2000001081c */
[----:B------:R-:W-:Y:S02]  /*a520*/  IMAD.U32 R67, R31, 0x10000, RZ ;  /* 0x000100001f437824 */ /* 0x000fe400078e00ff */
[----:B------:R-:W-:Y:S01]  /*a530*/  FFMA.FTZ R80, R13, R84, R80 ;  /* 0x000000540d507223 */ /* 0x000fe20000010050 */
[----:B------:R-:W-:Y:S02]  /*a540*/  IMAD.U32 R15, R63, 0x10000, RZ ;  /* 0x000100003f0f7824 */ /* 0x000fe400078e00ff */
[----:B------:R-:W-:Y:S01]  /*a550*/  FMUL.FTZ R90, R66, R21 ;  /* 0x00000015425a7220 */ /* 0x000fe20000410000 */
[----:B------:R-:W-:Y:S01]  /*a560*/  IMAD.U32 R28, R86, 0x10000, RZ ;  /* 0x00010000561c7824 */ /* 0x000fe200078e00ff */
[----:B------:R-:W-:Y:S01]  /*a570*/  LOP3.LUT R30, R30, 0xffff0000, RZ, 0xc0, !PT ;  /* 0xffff00001e1e7812 */ /* 0x000fe200078ec0ff */
[----:B------:R-:W-:Y:S01]  /*a580*/  IMAD.U32 R20, R68, 0x10000, RZ ;  /* 0x0001000044147824 */ /* 0x000fe200078e00ff */
[----:B------:R-:W-:Y:S01]  /*a590*/  LOP3.LUT R31, R31, 0xffff0000, RZ, 0xc0, !PT ;  /* 0xffff00001f1f7812 */ /* 0x000fe200078ec0ff */
[-C--:B------:R-:W-:Y:S01]  /*a5a0*/  FMUL.FTZ R66, R66, R15.reuse ;  /* 0x0000000f42427220 */ /* 0x080fe20000410000 */
[----:B------:R-:W-:Y:S01]  /*a5b0*/  FMUL.FTZ R13, R67, R28 ;  /* 0x0000001c430d7220 */ /* 0x000fe20000410000 */
[----:B------:R-:W-:Y:S01]  /*a5c0*/  LOP3.LUT R85, R85, 0xffff0000, RZ, 0xc0, !PT ;  /* 0xffff000055557812 */ /* 0x000fe200078ec0ff */
[C---:B------:R-:W-:Y:S01]  /*a5d0*/  FFMA.FTZ R90, R55.reuse, R15, -R90 ;  /* 0x0000000f375a7223 */ /* 0x040fe2000001085a */
[----:B------:R-:W-:Y:S01]  /*a5e0*/  LOP3.LUT R86, R86, 0xffff0000, RZ, 0xc0, !PT ;  /* 0xffff000056567812 */ /* 0x000fe200078ec0ff */
[----:B------:R-:W-:Y:S01]  /*a5f0*/  FFMA.FTZ R66, R55, R21, R66 ;  /* 0x0000001537427223 */ /* 0x000fe20000010042 */
[----:B------:R-:W-:Y:S01]  /*a600*/  LOP3.LUT R63, R63, 0xffff0000, RZ, 0xc0, !PT ;  /* 0xffff00003f3f7812 */ /* 0x000fe200078ec0ff */
[----:B------:R-:W-:Y:S01]  /*a610*/  FFMA.FTZ R15, R64, R20, -R13 ;  /* 0x00000014400f7223 */ /* 0x000fe2000001080d */
[----:B------:R-:W-:Y:S01]  /*a620*/  LOP3.LUT R68, R68, 0xffff0000, RZ, 0xc0, !PT ;  /* 0xffff000044447812 */ /* 0x000fe200078ec0ff */
[C---:B------:R-:W-:Y:S01]  /*a630*/  FMUL.FTZ R13, R30.reuse, R85 ;  /* 0x000000551e0d7220 */ /* 0x040fe20000410000 */
        /* <DEDUP_REMOVED lines=19> */
.L_x_3715:
[----:B------:R-:W-:Y:S05]  /*a770*/  BSYNC B1 ;  /* 0x0000000000017941 */ /* 0x000fea0003800000 */
.L_x_3714:
[----:B------:R-:W-:Y:S02]  /*a780*/  PRMT R0, R0, 0x5410, R3 ;  /* 0x0000541000007816 */ /* 0x000fe40000000003 */
[----:B------:R-:W-:Y:S01]  /*a790*/  PRMT R21, R21, 0x5410, R70 ;  /* 0x0000541015157816 */ /* 0x000fe20000000046 */
[----:B------:R-:W-:Y:S06]  /*a7a0*/  @P0 BRA `(.L_x_3706) ;  /* 0x0000000400880947 */ /* 0x000fec0003800000 */
[----:B------:R-:W2:Y:S01]  /*a7b0*/  LDL R66, [R1+0x50c] ;  /* 0x00050c0001427983 */ /* 0x000ea20000100800 */
[----:B------:R-:W-:Y:S01]  /*a7c0*/  IMAD.IADD R69, R152, 0x1, R69 ;  /* 0x0000000198457824 */ /* 0x000fe200078e0245 */
[--C-:B------:R-:W-:Y:S02]  /*a7d0*/  SHF.R.U64 R55, R8, 0x10, R9.reuse ;  /* 0x0000001008377819 */ /* 0x100fe40000001209 */
[----:B------:R-:W-:Y:S02]  /*a7e0*/  SHF.R.U32.HI R9, RZ, 0x10, R9 ;  /* 0x00000010ff097819 */ /* 0x000fe40000011609 */
[----:B0-----:R-:W-:Y:S02]  /*a7f0*/  LOP3.LUT R12, R190, 0x38, R69, 0xf8, !PT ;  /* 0x00000038be0c7812 */ /* 0x001fe400078ef845 */
[----:B------:R-:W-:Y:S02]  /*a800*/  PRMT R55, R0, 0x5410, R55 ;  /* 0x0000541000377816 */ /* 0x000fe40000000037 */
[----:B------:R-:W-:-:S02]  /*a810*/  LOP3.LUT R3, R12, R191, RZ, 0x3c, !PT ;  /* 0x000000bf0c037212 */ /* 0x000fc400078e3cff */
[--C-:B------:R-:W-:Y:S02]  /*a820*/  SHF.R.U64 R20, R6, 0x10, R7.reuse ;  /* 0x0000001006147819 */ /* 0x100fe40000001207 */
[----:B------:R-:W-:Y:S01]  /*a830*/  SHF.R.U32.HI R54, RZ, 0x10, R7 ;  /* 0x00000010ff367819 */ /* 0x000fe20000011607 */
[----:B------:R-:W-:Y:S01]  /*a840*/  IMAD.IADD R3, R192, 0x1, R3 ;  /* 0x00000001c0037824 */ /* 0x000fe200078e0203 */
[----:B------:R-:W-:Y:S02]  /*a850*/  PRMT R44, R44, 0x5410, R9 ;  /* 0x000054102c2c7816 */ /* 0x000fe40000000009 */
[--C-:B------:R-:W-:Y:S01]  /*a860*/  SHF.R.U32.HI R64, RZ, 0x10, R5.reuse ;  /* 0x00000010ff407819 */ /* 0x100fe20000011605 */
[----:B------:R-:W-:Y:S01]  /*a870*/  IMAD R2, R3, 0x2, R2 ;  /* 0x0000000203027824 */ /* 0x000fe200078e0202 */
[----:B------:R-:W-:Y:S02]  /*a880*/  SHF.R.U64 R3, R4, 0x10, R5 ;  /* 0x0000001004037819 */ /* 0x000fe40000001205 */
[----:B------:R-:W-:-:S02]  /*a890*/  SHF.R.U64 R4, R10, 0x10, R11 ;  /* 0x000000100a047819 */ /* 0x000fc4000000120b */
[----:B------:R-:W0:Y:S01]  /*a8a0*/  LDS.128 R28, [R2+0x18400] ;  /* 0x01840000021c7984 */ /* 0x000e220000000c00 */
[----:B------:R-:W-:Y:S02]  /*a8b0*/  PRMT R78, R78, 0x5410, R3 ;  /* 0x000054104e4e7816 */ /* 0x000fe40000000003 */
[----:B------:R-:W-:Y:S02]  /*a8c0*/  SHF.R.U32.HI R11, RZ, 0x10, R11 ;  /* 0x00000010ff0b7819 */ /* 0x000fe4000001160b */
[----:B------:R-:W-:Y:S02]  /*a8d0*/  PRMT R20, R0, 0x5432, R20 ;  /* 0x0000543200147816 */ /* 0x000fe40000000014 */
[----:B------:R-:W-:Y:S01]  /*a8e0*/  PRMT R54, R21, 0x5432, R54 ;  /* 0x0000543215367816 */ /* 0x000fe20000000036 */
[----:B------:R-:W-:Y:S01]  /*a8f0*/  IMAD.U32 R21, R78, 0x10000, RZ ;  /* 0x000100004e157824 */ /* 0x000fe200078e00ff */
[----:B------:R-:W-:Y:S02]  /*a900*/  PRMT R75, R75, 0x5410, R4 ;  /* 0x000054104b4b7816 */ /* 0x000fe40000000004 */
[----:B------:R-:W-:-:S02]  /*a910*/  PRMT R76, R76, 0x5410, R11 ;  /* 0x000054104c4c7816 */ /* 0x000fc4000000000b */
[----:B------:R-:W-:Y:S02]  /*a920*/  PRMT R77, R77, 0x5410, R64 ;  /* 0x000054104d4d7816 */ /* 0x000fe40000000040 */
[----:B------:R-:W-:Y:S01]  /*a930*/  LOP3.LUT R78, R78, 0xffff0000, RZ, 0xc0, !PT ;  /* 0xffff00004e4e7812 */ /* 0x000fe200078ec0ff */
[----:B------:R-:W-:Y:S02]  /*a940*/  IMAD.U32 R64, R76, 0x10000, RZ ;  /* 0x000100004c407824 */ /* 0x000fe400078e00ff */
[C---:B0-----:R-:W-:Y:S01]  /*a950*/  IMAD.U32 R8, R28.reuse, 0x10000, RZ ;  /* 0x000100001c087824 */ /* 0x041fe200078e00ff */
[----:B------:R-:W-:Y:S01]  /*a960*/  LOP3.LUT R9, R28, 0xffff0000, RZ, 0xc0, !PT ;  /* 0xffff00001c097812 */ /* 0x000fe200078ec0ff */
[C---:B------:R-:W-:Y:S01]  /*a970*/  IMAD.U32 R10, R29.reuse, 0x10000, RZ ;  /* 0x000100001d0a7824 */ /* 0x040fe200078e00ff */
[----:B------:R-:W-:Y:S01]  /*a980*/  LOP3.LUT R28, R29, 0xffff0000, RZ, 0xc0, !PT ;  /* 0xffff00001d1c7812 */ /* 0x000fe200078ec0ff */
[----:B------:R-:W-:Y:S02]  /*a990*/  IMAD.U32 R29, R55, 0x10000, RZ ;  /* 0x00010000371d7824 */ /* 0x000fe400078e00ff */
[----:B------:R-:W-:Y:S01]  /*a9a0*/  FMUL.FTZ R65, R8, R21 ;  /* 0x0000001508417220 */ /* 0x000fe20000410000 */
[----:B------:R-:W-:-:S02]  /*a9b0*/  IMAD.U32 R11, R30, 0x10000, RZ ;  /* 0x000100001e0b7824 */ /* 0x000fc400078e00ff */
[----:B------:R-:W-:Y:S01]  /*a9c0*/  FMUL.FTZ R63, R8, R29 ;  /* 0x0000001d083f7220 */ /* 0x000fe20000410000 */
[----:B------:R-:W-:Y:S01]  /*a9d0*/  LOP3.LUT R8, R55, 0xffff0000, RZ, 0xc0, !PT ;  /* 0xffff000037087812 */ /* 0x000fe200078ec0ff */
[----:B--2---:R-:W0:Y:S02]  /*a9e0*/  LDS.128 R12, [R66+0x18400] ;  /* 0x01840000420c7984 */ /* 0x004e240000000c00 */
[C---:B0-----:R-:W-:Y:S01]  /*a9f0*/  IMAD.U32 R0, R12.reuse, 0x10000, RZ ;  /* 0x000100000c007824 */ /* 0x041fe200078e00ff */
[----:B------:R-:W-:Y:S01]  /*aa00*/  LOP3.LUT R3, R12, 0xffff0000, RZ, 0xc0, !PT ;  /* 0xffff00000c037812 */ /* 0x000fe200078ec0ff */
[C---:B------:R-:W-:Y:S01]  /*aa10*/  IMAD.U32 R4, R13.reuse, 0x10000, RZ ;  /* 0x000100000d047824 */ /* 0x040fe200078e00ff */
[----:B------:R-:W-:Y:S01]  /*aa20*/  LOP3.LUT R12, R13, 0xffff0000, RZ, 0xc0, !PT ;  /* 0xffff00000d0c7812 */ /* 0x000fe200078ec0ff */
[C---:B------:R-:W-:Y:S01]  /*aa30*/  IMAD.U32 R5, R14.reuse, 0x10000, RZ ;  /* 0x000100000e057824 */ /* 0x040fe200078e00ff */
[----:B------:R-:W-:Y:S01]  /*aa40*/  LOP3.LUT R6, R14, 0xffff0000, RZ, 0xc0, !PT ;  /* 0xffff00000e067812 */ /* 0x000fe200078ec0ff */
[C---:B------:R-:W-:Y:S01]  /*aa50*/  IMAD.U32 R7, R15.reuse, 0x10000, RZ ;  /* 0x000100000f077824 */ /* 0x040fe200078e00ff */
[----:B------:R-:W-:Y:S01]  /*aa60*/  LOP3.LUT R14, R15, 0xffff0000, RZ, 0xc0, !PT ;  /* 0xffff00000f0e7812 */ /* 0x000fe200078ec0ff */
[C---:B------:R-:W-:Y:S01]  /*aa70*/  IMAD.U32 R15, R31.reuse, 0x10000, RZ ;  /* 0x000100001f0f7824 */ /* 0x040fe200078e00ff */
[----:B------:R-:W-:Y:S01]  /*aa80*/  LOP3.LUT R13, R30, 0xffff0000, RZ, 0xc0, !PT ;  /* 0xffff00001e0d7812 */ /* 0x000fe200078ec0ff */
[----:B------:R-:W-:Y:S01]  /*aa90*/  FFMA.FTZ R63, R0, R21, -R63 ;  /* 0x00000015003f7223 */ /* 0x000fe2000001083f */
[----:B------:R-:W-:Y:S01]  /*aaa0*/  LOP3.LUT R30, R31, 0xffff0000, RZ, 0xc0, !PT ;  /* 0xffff00001f1e7812 */ /* 0x000fe200078ec0ff */
[----:B------:R-:W-:-:S02]  /*aab0*/  IMAD.U32 R31, R44, 0x10000, RZ ;  /* 0x000100002c1f7824 */ /* 0x000fc400078e00ff */
[----:B------:R-:W-:Y:S01]  /*aac0*/  FFMA.FTZ R65, R0, R29, R65 ;  /* 0x0000001d00417223 */ /* 0x000fe20000010041 */
[C---:B------:R-:W-:Y:S01]  /*aad0*/  IMAD.U32 R21, R77.reuse, 0x10000, RZ ;  /* 0x000100004d157824 */ /* 0x040fe200078e00ff */
[----:B------:R-:W-:Y:S01]  /*aae0*/  LOP3.LUT R77, R77, 0xffff0000, RZ, 0xc0, !PT ;  /* 0xffff00004d4d7812 */ /* 0x000fe200078ec0ff */
[----:B------:R-:W-:Y:S01]  /*aaf0*/  FMUL.FTZ R67, R10, R31 ;  /* 0x0000001f0a437220 */ /* 0x000fe20000410000 */
[----:B------:R-:W-:Y:S02]  /*ab00*/  IMAD.U32 R0, R54, 0x10000, RZ ;  /* 0x0001000036007824 */ /* 0x000fe400078e00ff */
[-C--:B------:R-:W-:Y:S01]  /*ab10*/  FMUL.FTZ R29, R10, R21.reuse ;  /* 0x000000150a1d7220 */ /* 0x080fe20000410000 */
[C---:B------:R-:W-:Y:S01]  /*ab20*/  FMUL.FTZ R10, R15.reuse, R64 ;  /* 0x000000400f0a7220 */ /* 0x040fe20000410000 */
[C---:B------:R-:W-:Y:S01]  /*ab30*/  FFMA.FTZ R67, R4.reuse, R21, -R67 ;  /* 0x0000001504437223 */ /* 0x040fe20000010843 */
[-C--:B------:R-:W-:Y:S01]  /*ab40*/  FMUL.FTZ R21, R15, R0.reuse ;  /* 0x000000000f157220 */ /* 0x080fe20000410000 */
[----:B------:R-:W-:Y:S01]  /*ab50*/  FFMA.FTZ R29, R4, R31, R29 ;  /* 0x0000001f041d7223 */ /* 0x000fe2000001001d */
[----:B------:R-:W-:Y:S01]  /*ab60*/  FFMA.FTZ R15, R7, R0, -R10 ;  /* 0x00000000070f7223 */ /* 0x000fe2000001080a */
[----:B------:R-:W-:Y:S01]  /*ab70*/  FMUL.FTZ R0, R9, R8 ;  /* 0x0000000809007220 */ /* 0x000fe20000410000 */
[----:B------:R-:W-:Y:S01]  /*ab80*/  FFMA.FTZ R21, R7, R64, R21 ;  /* 0x0000004007157223 */ /* 0x000fe20000010015 */
[----:B------:R-:W-:Y:S01]  /*ab90*/  LOP3.LUT R7, R44, 0xffff0000, RZ, 0xc0, !PT ;  /* 0xffff00002c077812 */ /* 0x000fe200078ec0ff */
[-C--:B------:R-:W-:Y:S01]  /*aba0*/  FMUL.FTZ R10, R9, R78.reuse ;  /* 0x0000004e090a7220 */ /* 0x080fe20000410000 */
[----:B------:R-:W-:Y:S01]  /*abb0*/  FFMA.FTZ R78, R3, R78, -R0 ;  /* 0x0000004e034e7223 */ /* 0x000fe20000010800 */
[C---:B------:R-:W-:Y:S01]  /*abc0*/  IMAD.U32 R4, R75.reuse, 0x10000, RZ ;  /* 0x000100004b047824 */ /* 0x040fe200078e00ff */
[----:B------:R-:W-:Y:S01]  /*abd0*/  LOP3.LUT R75, R75, 0xffff0000, RZ, 0xc0, !PT ;  /* 0xffff00004b4b7812 */ /* 0x000fe200078ec0ff */
[C---:B------:R-:W-:Y:S01]  /*abe0*/  FMUL.FTZ R9, R28.reuse, R7 ;  /* 0x000000071c097220 */ /* 0x040fe20000410000 */
[----:B------:R-:W-:Y:S01]  /*abf0*/  FMUL.FTZ R28, R28, R77 ;  /* 0x0000004d1c1c7220 */ /* 0x000fe20000410000 */
[----:B------:R-:W-:-:S02]  /*ac00*/  IMAD.U32 R0, R20, 0x10000, RZ ;  /* 0x0001000014007824 */ /* 0x000fc400078e00ff */
[----:B------:R-:W-:Y:S01]  /*ac10*/  FFMA.FTZ R8, R3, R8, R10 ;  /* 0x0000000803087223 */ /* 0x000fe2000001000a */
[C---:B------:R-:W-:Y:S01]  /*ac20*/  FMUL.FTZ R44, R11.reuse, R4 ;  /* 0x000000040b2c7220 */ /* 0x040fe20000410000 */
[C---:B------:R-:W-:Y:S01]  /*ac30*/  FFMA.FTZ R10, R12.reuse, R77, -R9 ;  /* 0x0000004d0c0a7223 */ /* 0x040fe20000010809 */
[----:B------:R-:W-:Y:S01]  /*ac40*/  FFMA.FTZ R28, R12, R7, R28 ;  /* 0x000000070c1c7223 */ /* 0x000fe2000001001c */
[----:B------:R-:W-:Y:S01]  /*ac50*/  LOP3.LUT R20, R20, 0xffff0000, RZ, 0xc0, !PT ;  /* 0xffff000014147812 */ /* 0x000fe200078ec0ff */
[-C--:B------:R-:W-:Y:S01]  /*ac60*/  FMUL.FTZ R12, R11, R0.reuse ;  /* 0x000000000b0c7220 */ /* 0x080fe20000410000 */
[----:B------:R-:W-:Y:S01]  /*ac70*/  LOP3.LUT R7, R76, 0xffff0000, RZ, 0xc0, !PT ;  /* 0xffff00004c077812 */ /* 0x000fe200078ec0ff */
[C---:B------:R-:W-:Y:S01]  /*ac80*/  FFMA.FTZ R44, R5.reuse, R0, -R44 ;  /* 0x00000000052c7223 */ /* 0x040fe2000001082c */
[----:B------:R-:W-:Y:S01]  /*ac90*/  LOP3.LUT R3, R54, 0xffff0000, RZ, 0xc0, !PT ;  /* 0xffff000036037812 */ /* 0x000fe200078ec0ff */
[----:B------:R-:W-:Y:S01]  /*aca0*/  FFMA.FTZ R12, R5, R4, R12 ;  /* 0x00000004050c7223 */ /* 0x000fe2000001000c */
[CC--:B------:R-:W-:Y:S01]  /*acb0*/  FMUL.FTZ R0, R13.reuse, R20.reuse ;  /* 0x000000140d007220 */ /* 0x0c0fe20000410000 */
[----:B------:R-:W-:Y:S01]  /*acc0*/  FMUL.FTZ R5, R13, R75 ;  /* 0x0000004b0d057220 */ /* 0x000fe20000410000 */
[C---:B------:R-:W-:Y:S01]  /*acd0*/  FMUL.FTZ R9, R30.reuse, R7 ;  /* 0x000000071e097220 */ /* 0x040fe20000410000 */
[----:B------:R-:W-:Y:S01]  /*ace0*/  FMUL.FTZ R30, R30, R3 ;  /* 0x000000031e1e7220 */ /* 0x000fe20000410000 */
[C---:B------:R-:W-:Y:S01]  /*acf0*/  FFMA.FTZ R75, R6.reuse, R75, R0 ;  /* 0x0000004b064b7223 */ /* 0x040fe20000010000 */
[----:B------:R-:W-:Y:S01]  /*ad00*/  FFMA.FTZ R11, R6, R20, -R5 ;  /* 0x00000014060b7223 */ /* 0x000fe20000010805 */
[C---:B------:R-:W-:Y:S01]  /*ad10*/  FFMA.FTZ R0, R14.reuse, R3, -R9 ;  /* 0x000000030e007223 */ /* 0x040fe20000010809 */
        /* <DEDUP_REMOVED lines=11> */
.L_x_3706:
[----:B------:R-:W-:Y:S05]  /*add0*/  BSYNC B0 ;  /* 0x0000000000007941 */ /* 0x000fea0003800000 */
.L_x_3692:
        /* <DEDUP_REMOVED lines=8> */
.L_x_3689:
[----:B------:R-:W4:Y:S01]  /*ae60*/  S2R R0, SR_TID.X ;  /* 0x0000000000007919 */ /* 0x000f220000002100 */
[----:B------:R-:W-:Y:S05]  /*ae70*/  WARPSYNC.ALL ;  /* 0x0000000000007948 */ /* 0x000fea0003800000 */
[----:B----4-:R-:W-:-:S05]  /*ae80*/  SHF.R.U32.HI R0, RZ, 0x7, R0 ;  /* 0x00000007ff007819 */ /* 0x010fca0000011600 */
[----:B------:R-:W-:Y:S02]  /*ae90*/  VIADD R0, R0, 0x8 ;  /* 0x0000000800007836 */ /* 0x000fe40000000000 */
[----:B0123--:R-:W-:Y:S01]  /*aea0*/  IMAD.MOV.U32 R4, RZ, RZ, R61 ;  /* 0x000000ffff047224 */ /* 0x00ffe200078e003d */
[----:B------:R-:W-:Y:S01]  /*aeb0*/  UIADD3 UR4, UP0, UR37, 0x220, URZ ;  /* 0x0000022025047890 */ /* 0x000fe2000ff1e03f */
[----:B------:R-:W-:Y:S01]  /*aec0*/  IMAD.MOV.U32 R5, RZ, RZ, R62 ;  /* 0x000000ffff057224 */ /* 0x000fe200078e003e */
[----:B------:R0:W-:Y:S01]  /*aed0*/  BAR.SYNC.DEFER_BLOCKING R0, 0x100 ;  /* 0x000400000000751d */ /* 0x0001e20000010000 */
[----:B------:R-:W-:Y:S01]  /*aee0*/  IMAD.MOV.U32 R6, RZ, RZ, R59 ;  /* 0x000000ffff067224 */ /* 0x000fe200078e003b */
[----:B------:R-:W-:Y:S01]  /*aef0*/  UIADD3.X UR5, URZ, UR36, URZ, UP0, !UPT ;  /* 0x000000243f057290 */ /* 0x000fe200087fe43f */
[----:B------:R-:W-:Y:S01]  /*af00*/  IMAD.MOV.U32 R7, RZ, RZ, R60 ;  /* 0x000000ffff077224 */ /* 0x000fe200078e003c */
[----:B------:R-:W-:Y:S01]  /*af10*/  MOV R217, 0xb250 ;  /* 0x0000b25000d97802 */ /* 0x000fe20000000f00 */
[----:B------:R-:W-:Y:S01]  /*af20*/  IMAD.MOV.U32 R8, RZ, RZ, R36 ;  /* 0x000000ffff087224 */ /* 0x000fe200078e0024 */
[----:B------:R-:W-:Y:S01]  /*af30*/  BSSY B0, `(.L_x_3716) ;  /* 0x0000032000007945 */ /* 0x000fe20003800000 */
[----:B------:R-:W-:Y:S01]  /*af40*/  IMAD.MOV.U32 R9, RZ, RZ, R50 ;  /* 0x000000ffff097224 */ /* 0x000fe200078e0032 */
[----:B------:R1:W-:Y:S01]  /*af50*/  STL.128 [R1+0x190], R4 ;  /* 0x0001900401007387 */ /* 0x0003e20000100c00 */
[----:B------:R-:W-:-:S02]  /*af60*/  IMAD.MOV.U32 R10, RZ, RZ, R38 ;  /* 0x000000ffff0a7224 */ /* 0x000fc400078e0026 */
[----:B------:R-:W-:Y:S02]  /*af70*/  IMAD.MOV.U32 R11, RZ, RZ, R58 ;  /* 0x000000ffff0b7224 */ /* 0x000fe400078e003a */
[----:B0-----:R-:W-:Y:S02]  /*af80*/  IMAD.U32 R0, RZ, RZ, UR39 ;  /* 0x00000027ff007e24 */ /* 0x001fe4000f8e00ff */
[----:B------:R-:W-:Y:S01]  /*af90*/  IMAD.U32 R3, RZ, RZ, UR47 ;  /* 0x0000002fff037e24 */ /* 0x000fe2000f8e00ff */
[----:B------:R0:W-:Y:S01]  /*afa0*/  STL.128 [R1+0x1b0], R8 ;  /* 0x0001b00801007387 */ /* 0x0001e20000100c00 */
[----:B------:R-:W-:Y:S02]  /*afb0*/  IMAD.U32 R2, RZ, RZ, UR46 ;  /* 0x0000002eff027e24 */ /* 0x000fe4000f8e00ff */
[----:B-1----:R-:W-:Y:S02]  /*afc0*/  IMAD.MOV.U32 R4, RZ, RZ, R53 ;  /* 0x000000ffff047224 */ /* 0x002fe400078e0035 */
[----:B------:R-:W-:-:S02]  /*afd0*/  IMAD.MOV.U32 R5, RZ, RZ, R56 ;  /* 0x000000ffff057224 */ /* 0x000fc400078e0038 */
[----:B------:R-:W-:Y:S02]  /*afe0*/  IMAD.MOV.U32 R6, RZ, RZ, R52 ;  /* 0x000000ffff067224 */ /* 0x000fe400078e0034 */
[----:B------:R-:W-:Y:S02]  /*aff0*/  IMAD.MOV.U32 R7, RZ, RZ, R51 ;  /* 0x000000ffff077224 */ /* 0x000fe400078e0033 */
[----:B0-----:R-:W-:Y:S02]  /*b000*/  IMAD.U32 R8, RZ, RZ, UR4 ;  /* 0x00000004ff087e24 */ /* 0x001fe4000f8e00ff */
[----:B------:R-:W-:Y:S01]  /*b010*/  IMAD.U32 R9, RZ, RZ, UR5 ;  /* 0x00000005ff097e24 */ /* 0x000fe2000f8e00ff */
[----:B------:R0:W-:Y:S01]  /*b020*/  STL.128 [R1+0x1c0], R4 ;  /* 0x0001c00401007387 */ /* 0x0001e20000100c00 */
[----:B------:R-:W-:Y:S01]  /*b030*/  UIADD3 UR5, UR37, 0x170, URZ ;  /* 0x0000017025057890 */ /* 0x000fe2000fffe03f */
[----:B0-----:R-:W-:Y:S02]  /*b040*/  IMAD.MOV.U32 R4, RZ, RZ, R27 ;  /* 0x000000ffff047224 */ /* 0x001fe400078e001b */
[----:B------:R-:W-:-:S02]  /*b050*/  IMAD.MOV.U32 R5, RZ, RZ, R46 ;  /* 0x000000ffff057224 */ /* 0x000fc400078e002e */
[----:B------:R-:W-:Y:S02]  /*b060*/  IMAD.MOV.U32 R6, RZ, RZ, R37 ;  /* 0x000000ffff067224 */ /* 0x000fe400078e0025 */
[----:B------:R-:W-:Y:S02]  /*b070*/  IMAD.MOV.U32 R7, RZ, RZ, R57 ;  /* 0x000000ffff077224 */ /* 0x000fe400078e0039 */
[----:B------:R-:W-:-:S03]  /*b080*/  IMAD.U32 R27, RZ, RZ, UR48 ;  /* 0x00000030ff1b7e24 */ /* 0x000fc6000f8e00ff */
[----:B------:R0:W-:Y:S02]  /*b090*/  STL.128 [R1+0x1e0], R4 ;  /* 0x0001e00401007387 */ /* 0x0001e40000100c00 */
[----:B0-----:R-:W-:Y:S02]  /*b0a0*/  IMAD.MOV.U32 R4, RZ, RZ, R17 ;  /* 0x000000ffff047224 */ /* 0x001fe400078e0011 */
[----:B------:R-:W-:Y:S02]  /*b0b0*/  IMAD.MOV.U32 R5, RZ, RZ, R42 ;  /* 0x000000ffff057224 */ /* 0x000fe400078e002a */
[----:B------:R-:W-:Y:S02]  /*b0c0*/  IMAD.MOV.U32 R6, RZ, RZ, R34 ;  /* 0x000000ffff067224 */ /* 0x000fe400078e0022 */
[----:B------:R-:W-:Y:S02]  /*b0d0*/  IMAD.MOV.U32 R7, RZ, RZ, R48 ;  /* 0x000000ffff077224 */ /* 0x000fe400078e0030 */
[----:B------:R-:W-:-:S03]  /*b0e0*/  IMAD.MOV.U32 R17, RZ, RZ, R49 ;  /* 0x000000ffff117224 */ /* 0x000fc600078e0031 */
[----:B------:R0:W-:Y:S02]  /*b0f0*/  STL.128 [R1+0x1f0], R4 ;  /* 0x0001f00401007387 */ /* 0x0001e40000100c00 */
[----:B0-----:R-:W-:Y:S02]  /*b100*/  IMAD.MOV.U32 R4, RZ, RZ, R47 ;  /* 0x000000ffff047224 */ /* 0x001fe400078e002f */
[----:B------:R-:W-:Y:S02]  /*b110*/  IMAD.MOV.U32 R5, RZ, RZ, R45 ;  /* 0x000000ffff057224 */ /* 0x000fe400078e002d */
[----:B------:R-:W-:Y:S02]  /*b120*/  IMAD.MOV.U32 R6, RZ, RZ, R16 ;  /* 0x000000ffff067224 */ /* 0x000fe400078e0010 */
[----:B------:R-:W-:Y:S02]  /*b130*/  IMAD.MOV.U32 R7, RZ, RZ, R40 ;  /* 0x000000ffff077224 */ /* 0x000fe400078e0028 */
[----:B------:R-:W-:-:S03]  /*b140*/  IMAD.MOV.U32 R16, RZ, RZ, R35 ;  /* 0x000000ffff107224 */ /* 0x000fc600078e0023 */
[----:B------:R0:W-:Y:S04]  /*b150*/  STL.128 [R1+0x200], R4 ;  /* 0x0002000401007387 */ /* 0x0001e80000100c00 */
[----:B------:R-:W-:Y:S01]  /*b160*/  STL.128 [R1+0x180], R16 ;  /* 0x0001801001007387 */ /* 0x000fe20000100c00 */
[----:B0-----:R-:W-:Y:S02]  /*b170*/  IMAD.MOV.U32 R6, RZ, RZ, R26 ;  /* 0x000000ffff067224 */ /* 0x001fe400078e001a */
[----:B------:R-:W-:Y:S02]  /*b180*/  IMAD.MOV.U32 R7, RZ, RZ, R39 ;  /* 0x000000ffff077224 */ /* 0x000fe400078e0027 */
[----:B------:R-:W-:Y:S02]  /*b190*/  IMAD.MOV.U32 R4, RZ, RZ, R0 ;  /* 0x000000ffff047224 */ /* 0x000fe400078e0000 */
[----:B------:R-:W-:-:S02]  /*b1a0*/  IMAD.MOV.U32 R5, RZ, RZ, R3 ;  /* 0x000000ffff057224 */ /* 0x000fc400078e0003 */
[----:B------:R-:W-:Y:S02]  /*b1b0*/  IMAD.MOV.U32 R26, RZ, RZ, R2 ;  /* 0x000000ffff1a7224 */ /* 0x000fe400078e0002 */
[----:B------:R-:W-:Y:S01]  /*b1c0*/  VIADD R2, R204, 0xffffffff ;  /* 0xffffffffcc027836 */ /* 0x000fe20000000000 */
[----:B------:R0:W-:Y:S04]  /*b1d0*/  STL.128 [R1+0x170], R4 ;  /* 0x0001700401007387 */ /* 0x0001e80000100c00 */
[----:B------:R1:W-:Y:S01]  /*b1e0*/  STL.128 [R1+0x1a0], R24 ;  /* 0x0001a01801007387 */ /* 0x0003e20000100c00 */
[----:B0-----:R-:W-:Y:S02]  /*b1f0*/  IMAD.MOV.U32 R6, RZ, RZ, R33 ;  /* 0x000000ffff067224 */ /* 0x001fe400078e0021 */
[----:B------:R-:W-:-:S02]  /*b200*/  IMAD.MOV.U32 R7, RZ, RZ, R43 ;  /* 0x000000ffff077224 */ /* 0x000fc400078e002b */
[----:B------:R-:W-:Y:S02]  /*b210*/  IMAD.MOV.U32 R4, RZ, RZ, R8 ;  /* 0x000000ffff047224 */ /* 0x000fe400078e0008 */
[----:B------:R-:W-:-:S05]  /*b220*/  IMAD.MOV.U32 R5, RZ, RZ, R9 ;  /* 0x000000ffff057224 */ /* 0x000fca00078e0009 */
[----:B------:R1:W-:Y:S02]  /*b230*/  STL.128 [R1+0x1d0], R4 ;  /* 0x0001d00401007387 */ /* 0x0003e40000100c00 */
[----:B-1---5:R-:W-:Y:S05]  /*b240*/  CALL.REL.NOINC `($_ZN7cutlass13device_kernelIN5flash11enable_sm90INS1_16FlashAttnFwdSm90INS1_25CollectiveMainloopFwdSm90ILi2EN4cute5tupleIJNS5_1CILi1EEES8_S8_EEENS6_IJNS7_ILi128EEENS7_ILi96EEENS7_ILi64EEEEEELi256ENS_10bfloat16_tEfNS_4arch4Sm90ELb0ELb1ELb0ELb1ELb0ELb1ELb1ELb1ELb0ELb1ELb1ELb0EEENS1_21CollectiveEpilogueFwdINS6_IJSA_NS7_ILi256EEESB_EEES9_SE_SG_Li256ELb1ELb1ELb1ELb0EEENS1_36VarlenDynamicPersistentTileSchedulerILi128ELi96ELi256ELi128ELb1ELb1ELb1ELb1ELb0ELb1EEEEEEEEEvNT_6ParamsE$_ZZN5flash25CollectiveMainloopFwdSm90ILi2EN4cute5tupleIJNS1_1CILi1EEES4_S4_EEENS2_IJNS3_ILi128EEENS3_ILi96EEENS3_ILi64EEEEEELi256EN7cutlass10bfloat16_tEfNSA_4arch4Sm90ELb0ELb1ELb0ELb1ELb0ELb1ELb1ELb1ELb0ELb1ELb1ELb0EE3mmaINS_16FlashAttnFwdSm90ISE_NS_21CollectiveEpilogueFwdINS2_IJS6_NS3_ILi256EEES7_EEES5_SB_SD_Li256ELb1ELb1ELb1ELb0EEENS_36VarlenDynamicPersistentTileSchedulerILi128ELi96ELi256ELi128ELb1ELb1ELb1ELb1ELb0ELb1EEEE13SharedStorageENS1_6TensorINS1_11ArrayEngineIfLm128EEENS1_6LayoutINS2_IJNS2_IJNS3_ILi2EEEST_NS3_ILi32EEEEEES4_S4_EEENS2_IJNS2_IJS4_ST_NS3_ILi4EEEEEENS3_ILi0EEESZ_EEEEEEENS_7SoftmaxILi2ELi0EEEEEbRKNSE_6ParamsENSA_25PipelineTmaAsyncNoClusterILi2ENSA_16PipelineTmaAsyncILi2EEEEES1B_RNSA_13PipelineStateILj2EEERT0_RT1_iRiRKNS_16SeqlenInfoQKNewKILb1ELb1EEENS2_IJiiiiEEERT_ENKUliT_T0_T1_E_clIZSF_ISO_S12_S14_EbS17_S1B_S1B_S1E_S1G_S1I_iS1J_S1N_S1O_S1Q_EUlRS1R_iE0_NS3_ILb1EEES1Y_EEDaiS1R_S1S_S1T_) ;  /* 0x0000033800207944 */ /* 0x022fea0003c00000 */
[----:B------:R-:W-:Y:S05]  /*b250*/  BSYNC B0 ;  /* 0x0000000000007941 */ /* 0x000fea0003800000 */
.L_x_3716:
[----:B------:R-:W2:Y:S01]  /*b260*/  LDL R4, [R1+0x70] ;  /* 0x0000700001047983 */ /* 0x000ea20000100800 */
[----:B------:R-:W0:Y:S08]  /*b270*/  LDC R0, c[0x0][0x448] ;  /* 0x00011200ff007b82 */ /* 0x000e300000000800 */
[----:B------:R-:W1:Y:S01]  /*b280*/  LDC.64 R2, c[0x0][0xad8] ;  /* 0x0002b600ff027b82 */ /* 0x000e620000000a00 */
[----:B0-----:R-:W-:-:S13]  /*b290*/  ISETP.NE.AND P0, PT, R0, 0x1, PT ;  /* 0x000000010000780c */ /* 0x001fda0003f05270 */
[----:B------:R-:W0:Y:S08]  /*b2a0*/  @P0 LDC R5, c[0x0][0x44c] ;  /* 0x00011300ff050b82 */ /* 0x000e300000000800 */
[----:B------:R-:W3:Y:S01]  /*b2b0*/  @P0 LDC R6, c[0x0][0x450] ;  /* 0x00011400ff060b82 */ /* 0x000ee20000000800 */
[----:B--2---:R-:W-:-:S04]  /*b2c0*/  IMAD.SHL.U32 R4, R4, 0x80, RZ ;  /* 0x0000008004047824 */ /* 0x004fc800078e00ff */
[----:B0-----:R-:W-:-:S04]  /*b2d0*/  @P0 IMAD.HI.U32 R5, R4, R5, RZ ;  /* 0x0000000504050227 */ /* 0x001fc800078e00ff */
[----:B------:R-:W-:Y:S01]  /*b2e0*/  IMAD.MOV.U32 R0, RZ, RZ, R4 ;  /* 0x000000ffff007224 */ /* 0x000fe200078e0004 */
[----:B---3--:R-:W-:Y:S02]  /*b2f0*/  @P0 SHF.R.U32.HI R0, RZ, R6, R5 ;  /* 0x00000006ff000219 */ /* 0x008fe40000011605 */
[----:B-1----:R-:W-:-:S03]  /*b300*/  ISETP.GE.AND P0, PT, R3, 0x1, PT ;  /* 0x000000010300780c */ /* 0x002fc60003f06270 */
[----:B------:R-:W-:Y:S02]  /*b310*/  IMAD.IADD R205, R205, 0x1, R0 ;  /* 0x00000001cdcd7824 */ /* 0x000fe400078e0200 */
[----:B------:R-:W-:Y:S02]  /*b320*/  VIADD R0, R204, 0xfffffffe ;  /* 0xfffffffecc007836 */ /* 0x000fe40000000000 */
[----:B------:R-:W-:-:S06]  /*b330*/  IMAD.IADD R2, R205, 0x1, R2 ;  /* 0x00000001cd027824 */ /* 0x000fcc00078e0202 */
[----:B------:R-:W-:Y:S05]  /*b340*/  @!P0 BRA `(.L_x_3717) ;  /* 0x0000000000488947 */ /* 0x000fea0003800000 */
        /* <DEDUP_REMOVED lines=11> */
.L_x_3719:
[----:B------:R-:W-:-:S13]  /*b400*/  ISETP.NE.AND P0, PT, R3, 0x1, PT ;  /* 0x000000010300780c */ /* 0x000fda0003f05270 */
[----:B------:R-:W0:Y:S02]  /*b410*/  @P0 LDC.64 R6, c[0x0][0xae0] ;  /* 0x0002b800ff060b82 */ /* 0x000e240000000a00 */
[----:B0-----:R-:W-:-:S05]  /*b420*/  @P0 IMAD.HI.U32 R6, R5, R6, RZ ;  /* 0x0000000605060227 */ /* 0x001fca00078e00ff */
[----:B------:R-:W-:-:S07]  /*b430*/  @P0 SHF.R.U32.HI R5, RZ, R7, R6 ;  /* 0x00000007ff050219 */ /* 0x000fce0000011606 */
.L_x_3720:
[----:B------:R-:W-:Y:S05]  /*b440*/  BSYNC B0 ;  /* 0x0000000000007941 */ /* 0x000fea0003800000 */
.L_x_3718:
[----:B------:R-:W-:-:S05]  /*b450*/  IMAD R3, R5, R3, R3 ;  /* 0x0000000305037224 */ /* 0x000fca00078e0203 */
[----:B------:R-:W-:-:S07]  /*b460*/  VIMNMX R2, R2, R3, PT ;  /* 0x0000000302027248 */ /* 0x000fce0003fe0100 */
.L_x_3717:
[----:B------:R-:W-:-:S05]  /*b470*/  IMAD.HI R2, R2, 0x2aaaaaab, RZ ;  /* 0x2aaaaaab02027827 */ /* 0x000fca00078e02ff */
[----:B------:R-:W-:-:S04]  /*b480*/  SHF.R.U32.HI R3, RZ, 0x1f, R2 ;  /* 0x0000001fff037819 */ /* 0x000fc80000011602 */
[----:B------:R-:W-:-:S04]  /*b490*/  LEA.HI.SX32 R2, R2, R3, 0x1c ;  /* 0x0000000302027211 */ /* 0x000fc800078fe2ff */
[----:B------:R-:W-:-:S04]  /*b4a0*/  VIMNMX R3, R189, R2, !PT ;  /* 0x00000002bd037248 */ /* 0x000fc80007fe0100 */
[----:B------:R-:W-:-:S13]  /*b4b0*/  ISETP.GE.AND P0, PT, R0, R3, PT ;  /* 0x000000030000720c */ /* 0x000fda0003f06270 */
[----:B------:R-:W-:Y:S05]  /*b4c0*/  @!P0 BRA `(.L_x_3721) ;  /* 0x000000a800f88947 */ /* 0x000fea0003800000 */
.L_x_3748:
        /* <DEDUP_REMOVED lines=16> */
[----:B-1----:R-:W-:Y:S01]  /*b5d0*/  @!P0 IMAD.MOV.U32 R5, RZ, RZ, RZ ;  /* 0x000000ffff058224 */ /* 0x002fe200078e00ff */
[----:B--2---:R-:W-:-:S04]  /*b5e0*/  LOP3.LUT R2, R2, 0x1, RZ, 0xfc, !PT ;  /* 0x0000000102027812 */ /* 0x004fc800078efcff */
[----:B------:R-:W-:-:S13]  /*b5f0*/  ISETP.NE.AND P1, PT, R2, 0x3, PT ;  /* 0x000000030200780c */ /* 0x000fda0003f25270 */
[----:B0-----:R-:W-:Y:S05]  /*b600*/  @!P1 BRA `(.L_x_3723) ;  /* 0x0000000000049947 */ /* 0x001fea0003800000 */
[----:B------:R-:W-:Y:S01]  /*b610*/  BPT.TRAP 0x1 ;  /* 0x000000040000795c */ /* 0x000fe20000300000 */
.L_x_3723:
[----:B------:R-:W-:Y:S05]  /*b620*/  BSYNC B0 ;  /* 0x0000000000007941 */ /* 0x000fea0003800000 */
.L_x_3722:
        /* <DEDUP_REMOVED lines=13> */
.L_x_3725:
[----:B------:R-:W-:Y:S05]  /*b700*/  BSYNC B0 ;  /* 0x0000000000007941 */ /* 0x000fea0003800000 */
.L_x_3724:
        /* <DEDUP_REMOVED lines=8> */
.L_x_3727:
[----:B------:R-:W-:Y:S05]  /*b790*/  BSYNC B0 ;  /* 0x0000000000007941 */ /* 0x000fea0003800000 */
.L_x_3726:
[----:B------:R-:W2:Y:S04]  /*b7a0*/  LD.E R13, desc[UR42][R18.64+0x210] ;  /* 0x0002102a120d7980 */ /* 0x000ea8000c101900 */
[----:B------:R-:W2:Y:S01]  /*b7b0*/  LDL.64 R10, [R1+0xa0] ;  /* 0x0000a000010a7983 */ /* 0x000ea20000100a00 */
[----:B------:R-:W-:Y:S05]  /*b7c0*/  WARPSYNC.ALL ;  /* 0x0000000000007948 */ /* 0x000fea0003800000 */
[----:B------:R-:W3:Y:S04]  /*b7d0*/  LDL.64 R16, [R1+0x98] ;  /* 0x0000980001107983 */ /* 0x000ee80000100a00 */
[----:B------:R-:W4:Y:S04]  /*b7e0*/  LDL.64 R4, [R1+0x98] ;  /* 0x0000980001047983 */ /* 0x000f280000100a00 */
[----:B0----5:R-:W4:Y:S01]  /*b7f0*/  LDL.64 R6, [R1+0x98] ;  /* 0x0000980001067983 */ /* 0x021f220000100a00 */
[----:B--2---:R-:W-:-:S03]  /*b800*/  IMAD R10, R13, 0x300, R10 ;  /* 0x000003000d0a7824 */ /* 0x004fc600078e020a */
[----:B------:R-:W2:Y:S01]  /*b810*/  LDL.64 R8, [R1+0x98] ;  /* 0x0000980001087983 */ /* 0x000ea20000100a00 */
[----:B------:R-:W-:Y:S01]  /*b820*/  R2UR UR7, R11 ;  /* 0x000000000b0772ca */ /* 0x000fe200000e0000 */
[----:B------:R-:W-:Y:S01]  /*b830*/  WARPGROUP.ARRIVE ;  /* 0x00000000000079c5 */ /* 0x000fe20000000000 */
[C---:B------:R-:W-:Y:S01]  /*b840*/  R2UR UR6, R10.reuse ;  /* 0x000000000a0672ca */ /* 0x040fe200000e0000 */
[----:B------:R-:W2:Y:S01]  /*b850*/  LDL R20, [R1+0x54] ;  /* 0x0000540001147983 */ /* 0x000ea20000100800 */
[----:B------:R-:W-:Y:S02]  /*b860*/  VIADD R12, R10, 0x2 ;  /* 0x000000020a0c7836 */ /* 0x000fe40000000000 */
[----:B------:R-:W-:Y:S02]  /*b870*/  IMAD.MOV.U32 R13, RZ, RZ, R11 ;  /* 0x000000ffff0d7224 */ /* 0x000fe400078e000b */
        /* <DEDUP_REMOVED lines=45> */
.L_x_3730:
[----:B------:R-:W-:Y:S05]  /*bb50*/  BSYNC B0 ;  /* 0x0000000000007941 */ /* 0x000fea0003800000 */
.L_x_3729:
        /* <DEDUP_REMOVED lines=10> */
.L_x_3732:
[----:B------:R-:W-:Y:S05]  /*bc00*/  BSYNC B0 ;  /* 0x0000000000007941 */ /* 0x000fea0003800000 */
.L_x_3731:
[----:B------:R-:W-:Y:S04]  /*bc10*/  BSSY B0, `(.L_x_3733) ;  /* 0x0000006000007945 */ /* 0x000fe80003800000 */
[----:B-1----:R-:W-:Y:S05]  /*bc20*/  @P0 BRA `(.L_x_3734) ;  /* 0x0000000000100947 */ /* 0x002fea0003800000 */
[----:B-----5:R-:W-:Y:S01]  /*bc30*/  IMAD R4, R4, 0x8, R7 ;  /* 0x0000000804047824 */ /* 0x020fe200078e0207 */
[----:B------:R-:W-:-:S04]  /*bc40*/  SHF.L.U32 R5, R5, 0x1f, RZ ;  /* 0x0000001f05057819 */ /* 0x000fc800000006ff */
[----:B------:R-:W1:Y:S02]  /*bc50*/  SYNCS.PHASECHK.TRANS64.TRYWAIT P0, [R4+URZ], R5 ;  /* 0x00000005040075a7 */ /* 0x000e64000800017f */
[----:B-1----:R-:W-:Y:S05]  /*bc60*/  @!P0 BRA `(.L_x_3735) ;  /* 0x000002f400308947 */ /* 0x002fea0003800000 */
.L_x_3734:
[----:B------:R-:W-:Y:S05]  /*bc70*/  BSYNC B0 ;  /* 0x0000000000007941 */ /* 0x000fea0003800000 */
.L_x_3733:
[----:B0-----:R-:W2:Y:S04]  /*bc80*/  LD.E R17, desc[UR42][R18.64+0x210] ;  /* 0x0002102a12117980 */ /* 0x001ea8000c101900 */
[----:B-1---5:R-:W2:Y:S04]  /*bc90*/  LDL.64 R4, [R1+0x118] ;  /* 0x0001180001047983 */ /* 0x022ea80000100a00 */
[----:B------:R-:W3:Y:S04]  /*bca0*/  LDL R16, [R1+0x90] ;  /* 0x0000900001107983 */ /* 0x000ee80000100800 */
        /* <DEDUP_REMOVED lines=178> */
[----:B0-----:R-:W-:Y:S01]  /*c7d0*/  LOP3.LUT R21, R20, 0x7f, RZ, 0xc0, !PT ;  /* 0x0000007f14157812 */ /* 0x001fe200078ec0ff */
[----:B------:R-:W-:Y:S03]  /*c7e0*/  STL [R1+0x90], R2 ;  /* 0x0000900201007387 */ /* 0x000fe60000100800 */
[----:B------:R-:W-:Y:S01]  /*c7f0*/  ISETP.NE.AND P0, PT, R21, RZ, PT ;  /* 0x000000ff1500720c */ /* 0x000fe20003f05270 */
[----:B------:R-:W-:Y:S01]  /*c800*/  STL [R1+0x90], R2 ;  /* 0x0000900201007387 */ /* 0x000fe20000100800 */
[----:B------:R-:W-:-:S03]  /*c810*/  SHF.R.U32.HI R20, RZ, 0x7, R20 ;  /* 0x00000007ff147819 */ /* 0x000fc60000011614 */
        /* <DEDUP_REMOVED lines=26> */
[----:B0-----:R-:W4:Y:S01]  /*c9c0*/  LDL.128 R4, [R1+0x140] ;  /* 0x0001400001047983 */ /* 0x001f220000100c00 */
[----:B------:R-:W-:Y:S01]  /*c9d0*/  BSSY B0, `(.L_x_3736) ;  /* 0x0000040000007945 */ /* 0x000fe20003800000 */
[----:B--2---:R-:W-:-:S04]  /*c9e0*/  SHF.R.S32.HI R15, RZ, 0x1f, R16 ;  /* 0x0000001fff0f7819 */ /* 0x004fc80000011410 */
        /* <DEDUP_REMOVED lines=10> */
[----:B------:R-:W-:Y:S02]  /*ca90*/  LEA.HI R73, R73, R72, RZ, 0x3 ;  /* 0x0000004849497211 */ /* 0x000fe400078f18ff */
[----:B------:R-:W-:Y:S01]  /*caa0*/  SHF.R.S32.HI R77, RZ, 0x7, R14 ;  /* 0x00000007ff4d7819 */ /* 0x000fe2000001140e */
[----:B------:R-:W-:Y:S01]  /*cab0*/  IMAD.IADD R79, R16, 0x1, -R79 ;  /* 0x00000001104f7824 */ /* 0x000fe200078e0a4f */
[----:B------:R-:W-:Y:S02]  /*cac0*/  SHF.R.S32.HI R15, RZ, 0x5, R20 ;  /* 0x00000005ff0f7819 */ /* 0x000fe40000011414 */
[----:B------:R-:W-:Y:S02]  /*cad0*/  LOP3.LUT R73, R73, 0xfffffff8, RZ, 0xc0, !PT ;  /* 0xfffffff849497812 */ /* 0x000fe400078ec0ff */
[----:B------:R-:W-:Y:S01]  /*cae0*/  LEA.HI R14, R14, R77, RZ, 0x1 ;  /* 0x0000004d0e0e7211 */ /* 0x000fe200078f08ff */
[----:B---3--:R-:W-:Y:S01]  /*caf0*/  IMAD R74, R74, 0x8, R15 ;  /* 0x000000084a4a7824 */ /* 0x008fe200078e020f */
[----:B------:R-:W-:Y:S01]  /*cb00*/  LEA.HI R15, R79, R79, RZ, 0x1 ;  /* 0x0000004f4f0f7211 */ /* 0x000fe200078f08ff */
[----:B------:R-:W-:Y:S01]  /*cb10*/  IMAD.IADD R73, R72, 0x1, -R73 ;  /* 0x0000000148497824 */ /* 0x000fe200078e0a49 */
[----:B------:R-:W-:-:S02]  /*cb20*/  LOP3.LUT R14, R14, 0x3fffffe, RZ, 0xc0, !PT ;  /* 0x03fffffe0e0e7812 */ /* 0x000fc400078ec0ff */
[----:B------:R-:W-:Y:S01]  /*cb30*/  LOP3.LUT R16, R15, 0x1ffffffe, RZ, 0xc0, !PT ;  /* 0x1ffffffe0f107812 */ /* 0x000fe200078ec0ff */
[----:B------:R-:W-:Y:S01]  /*cb40*/  IMAD.U32 R73, R74, 0x10, R73 ;  /* 0x000000104a497824 */ /* 0x000fe200078e0049 */
[----:B----4-:R-:W-:Y:S01]  /*cb50*/  ISETP.NE.AND P1, PT, R12, 0x1, PT ;  /* 0x000000010c00780c */ /* 0x010fe20003f25270 */
[----:B------:R-:W-:Y:S02]  /*cb60*/  IMAD.IADD R14, R77, 0x1, -R14 ;  /* 0x000000014d0e7824 */ /* 0x000fe400078e0a0e */
[----:B------:R-:W-:Y:S02]  /*cb70*/  IMAD.IADD R16, R79, 0x1, -R16 ;  /* 0x000000014f107824 */ /* 0x000fe400078e0a10 */
[----:B------:R-:W-:-:S04]  /*cb80*/  IMAD R73, R14, 0x40, R73 ;  /* 0x000000400e497824 */ /* 0x000fc800078e0249 */
[----:B------:R-:W-:-:S04]  /*cb90*/  IMAD R14, R16, 0x8, R73 ;  /* 0x00000008100e7824 */ /* 0x000fc800078e0249 */
[----:B------:R-:W-:-:S05]  /*cba0*/  @P1 IMAD.HI.U32 R12, R14, R13, RZ ;  /* 0x0000000d0e0c1227 */ /* 0x000fca00078e00ff */
[----:B------:R-:W-:Y:S01]  /*cbb0*/  @P1 SHF.R.U32.HI R14, RZ, R75, R12 ;  /* 0x0000004bff0e1219 */ /* 0x000fe2000001160c */
[----:B------:R-:W-:Y:S01]  /*cbc0*/  IMAD.MOV.U32 R13, RZ, RZ, -0x60 ;  /* 0xffffffa0ff0d7424 */ /* 0x000fe200078e00ff */
[----:B------:R-:W-:-:S03]  /*cbd0*/  LOP3.LUT R12, R21, 0x7ffffffc, RZ, 0xc0, !PT ;  /* 0x7ffffffc150c7812 */ /* 0x000fc600078ec0ff */
[----:B------:R-:W0:Y:S01]  /*cbe0*/  SHFL.IDX PT, R20, R14, RZ, 0x1c1f ;  /* 0x001c1fff0e147589 */ /* 0x000e2200000e0000 */
        /* <DEDUP_REMOVED lines=10> */
[--C-:B0-----:R-:W-:Y:S02]  /*cc90*/  IMAD.IADD R6, R15, 0x1, R20.reuse ;  /* 0x000000010f067824 */ /* 0x101fe400078e0214 */
        /* <DEDUP_REMOVED lines=12> */
.L_x_3739:
[----:B------:R-:W-:-:S13]  /*cd60*/  ISETP.NE.AND P1, PT, R9, 0x1, PT ;  /* 0x000000010900780c */ /* 0x000fda0003f25270 */
[----:B------:R-:W-:-:S05]  /*cd70*/  @P1 IMAD.HI.U32 R12, R8, R10, RZ ;  /* 0x0000000a080c1227 */ /* 0x000fca00078e00ff */
[----:B------:R-:W-:-:S07]  /*cd80*/  @P1 SHF.R.U32.HI R8, RZ, R11, R12 ;  /* 0x0000000bff081219 */ /* 0x000fce000001160c */
.L_x_3740:
[----:B------:R-:W-:Y:S05]  /*cd90*/  BSYNC B1 ;  /* 0x0000000000017941 */ /* 0x000fea0003800000 */
.L_x_3738:
[----:B------:R-:W-:-:S05]  /*cda0*/  IMAD R8, R8, R9, R73 ;  /* 0x0000000908087224 */ /* 0x000fca00078e0249 */
[----:B------:R-:W-:Y:S02]  /*cdb0*/  VIMNMX R7, R7, R8, !PT ;  /* 0x0000000807077248 */ /* 0x000fe40007fe0100 */
[----:B------:R-:W-:-:S07]  /*cdc0*/  VIADDMNMX R6, R8, R9, R6, PT ;  /* 0x0000000908067246 */ /* 0x000fce0003800106 */
.L_x_3737:
[----:B------:R-:W-:Y:S05]  /*cdd0*/  BSYNC B0 ;  /* 0x0000000000007941 */ /* 0x000fea0003800000 */
.L_x_3736:
[C---:B------:R-:W-:Y:S01]  /*cde0*/  ISETP.GE.AND P1, PT, R21.reuse, 0x9, PT ;  /* 0x000000091500780c */ /* 0x040fe20003f26270 */
[----:B------:R-:W0:Y:S01]  /*cdf0*/  SHFL.IDX PT, R14, R14, 0x1, 0x1c1f ;  /* 0x003c1f000e0e7f89 */ /* 0x000e2200000e0000 */
[----:B------:R-:W-:Y:S01]  /*ce00*/  ISETP.GE.AND P2, PT, R21, 0x2, PT ;  /* 0x000000021500780c */ /* 0x000fe20003f46270 */
[----:B------:R-:W-:Y:S01]  /*ce10*/  BSSY B0, `(.L_x_3741) ;  /* 0x0000087000007945 */ /* 0x000fe20003800000 */
[----:B------:R-:W-:Y:S02]  /*ce20*/  P2R R75, PR, RZ, 0x2 ;  /* 0x00000002ff4b7803 */ /* 0x000fe40000000000 */
[----:B------:R-:W-:Y:S02]  /*ce30*/  ISETP.GT.AND P1, PT, R7, 0x8, !P1 ;  /* 0x000000080700780c */ /* 0x000fe40004f24270 */
[----:B------:R-:W-:Y:S02]  /*ce40*/  P2R R8, PR, RZ, 0x4 ;  /* 0x00000004ff087803 */ /* 0x000fe40000000000 */
[----:B------:R-:W-:-:S02]  /*ce50*/  ISETP.LT.OR P1, PT, R6, 0x9, P1 ;  /* 0x000000090600780c */ /* 0x000fc40000f21670 */
[----:B------:R-:W-:Y:S02]  /*ce60*/  ISETP.GT.AND P2, PT, R7, 0x1, !P2 ;  /* 0x000000010700780c */ /* 0x000fe40005744270 */
[----:B------:R-:W-:Y:S02]  /*ce70*/  ISETP.GE.AND P3, PT, R21, 0xa, PT ;  /* 0x0000000a1500780c */ /* 0x000fe40003f66270 */
[----:B------:R-:W-:Y:S02]  /*ce80*/  FSEL R162, R28, -INF , !P1 ;  /* 0xff8000001ca27808 */ /* 0x000fe40004800000 */
[----:B------:R-:W-:Y:S02]  /*ce90*/  ISETP.LT.OR P2, PT, R6, 0x2, P2 ;  /* 0x000000020600780c */ /* 0x000fe40001741670 */
[----:B------:R-:W-:Y:S02]  /*cea0*/  ISETP.GT.AND P1, PT, R7, 0x9, !P3 ;  /* 0x000000090700780c */ /* 0x000fe40005f24270 */
[----:B------:R-:W-:-:S02]  /*ceb0*/  FSEL R88, R25, -INF , !P2 ;  /* 0xff80000019587808 */ /* 0x000fc40005000000 */
[C---:B------:R-:W-:Y:S01]  /*cec0*/  ISETP.LT.OR P1, PT, R6.reuse, 0xa, P1 ;  /* 0x0000000a0600780c */ /* 0x040fe20000f21670 */
[--C-:B0-----:R-:W-:Y:S01]  /*ced0*/  IMAD.IADD R12, R15, 0x1, R14.reuse ;  /* 0x000000010f0c7824 */ /* 0x101fe200078e020e */
[----:B------:R-:W-:Y:S01]  /*cee0*/  ISETP.GE.AND P2, PT, R21, 0x11, PT ;  /* 0x000000111500780c */ /* 0x000fe20003f46270 */
[----:B------:R-:W-:Y:S01]  /*cef0*/  IMAD.IADD R13, R17, 0x1, R14 ;  /* 0x00000001110d7824 */ /* 0x000fe200078e020e */
        /* <DEDUP_REMOVED lines=113> */
.L_x_3744:
[----:B------:R-:W-:-:S13]  /*d610*/  ISETP.NE.AND P6, PT, R9, 0x1, PT ;  /* 0x000000010900780c */ /* 0x000fda0003fc5270 */
[----:B------:R-:W-:-:S05]  /*d620*/  @P6 IMAD.HI.U32 R10, R4, R10, RZ ;  /* 0x0000000a040a6227 */ /* 0x000fca00078e00ff */
[----:B------:R-:W-:-:S07]  /*d630*/  @P6 SHF.R.U32.HI R4, RZ, R11, R10 ;  /* 0x0000000bff046219 */ /* 0x000fce000001160a */
.L_x_3745:
[----:B------:R-:W-:Y:S05]  /*d640*/  BSYNC B1 ;  /* 0x0000000000017941 */ /* 0x000fea0003800000 */
.L_x_3743:
[----:B------:R-:W-:-:S05]  /*d650*/  IMAD R4, R4, R9, R73 ;  /* 0x0000000904047224 */ /* 0x000fca00078e0249 */
[----:B------:R-:W-:Y:S02]  /*d660*/  VIADDMNMX R12, R4, R9, R12, PT ;  /* 0x00000009040c7246 */ /* 0x000fe4000380010c */
[----:B------:R-:W-:-:S07]  /*d670*/  VIMNMX R13, R13, R4, !PT ;  /* 0x000000040d0d7248 */ /* 0x000fce0007fe0100 */
.L_x_3742:
[----:B------:R-:W-:Y:S05]  /*d680*/  BSYNC B0 ;  /* 0x0000000000007941 */ /* 0x000fea0003800000 */
.L_x_3741:
        /* <DEDUP_REMOVED lines=81> */
[C---:B------:R-:W-:Y:S02]  /*dba0*/  ISETP.GT.AND P2, PT, R13.reuse, 0x50, !P2 ;  /* 0x000000500d00780c */ /* 0x040fe40005744270 */
[----:B------:R-:W-:Y:S02]  /*dbb0*/  FMNMX.FTZ R4, R86, R4, !PT ;  /* 0x0000000456047209 */ /* 0x000fe40007810000 */
[----:B------:R-:W-:Y:S02]  /*dbc0*/  ISETP.LT.OR P1, PT, R12, 0x4a, P1 ;  /* 0x0000004a0c00780c */ /* 0x000fe40000f21670 */
[----:B------:R-:W-:Y:S02]  /*dbd0*/  FMNMX.FTZ R4, R74, R4, !PT ;  /* 0x000000044a047209 */ /* 0x000fe40007810000 */
[----:B------:R-:W-:-:S02]  /*dbe0*/  ISETP.GT.AND P3, PT, R13, 0x51, !P3 ;  /* 0x000000510d00780c */ /* 0x000fc40005f64270 */
        /* <DEDUP_REMOVED lines=35> */
[----:B------:R-:W-:-:S04]  /*de20*/  FMNMX.FTZ R5, R55, R4, !PT ;  /* 0x0000000437057209 */ /* 0x000fc80007810000 */
[----:B------:R-:W-:Y:S01]  /*de30*/  FMNMX.FTZ R4, R58, R5, !PT ;  /* 0x000000053a047209 */ /* 0x000fe20007810000 */
[----:B------:R-:W0:Y:S03]  /*de40*/  SHFL.BFLY PT, R9, R8, 0x2, 0x1f ;  /* 0x0c401f0008097f89 */ /* 0x000e2600000e0000 */
        /* <DEDUP_REMOVED lines=17> */
[----:B0-----:R-:W-:Y:S02]  /*df60*/  FMNMX.FTZ R10, R8, R9, !PT ;  /* 0x00000009080a7209 */ /* 0x001fe40007810000 */
[----:B------:R-:W-:Y:S02]  /*df70*/  FMNMX.FTZ R9, R71, R4, !PT ;  /* 0x0000000447097209 */ /* 0x000fe40007810000 */
[----:B------:R-:W2:Y:S04]  /*df80*/  LDL.64 R4, [R1+0x240] ;  /* 0x0002400001047983 */ /* 0x000ea80000100a00 */
[----:B------:R-:W-:Y:S04]  /*df90*/  STL.64 [R1+0x230], R8 ;  /* 0x0002300801007387 */ /* 0x000fe80000100a00 */
[----:B------:R-:W4:Y:S04]  /*dfa0*/  LDL R12, [R1+0x234] ;  /* 0x00023400010c7983 */ /* 0x000f280000100800 */
[----:B------:R-:W0:Y:S02]  /*dfb0*/  SHFL.BFLY PT, R11, R10, 0x1, 0x1f ;  /* 0x0c201f000a0b7f89 */ /* 0x000e2400000e0000 */
[----:B0-----:R-:W-:-:S05]  /*dfc0*/  FMNMX.FTZ R10, R10, R11, !PT ;  /* 0x0000000b0a0a7209 */ /* 0x001fca0007810000 */
[----:B------:R-:W-:Y:S04]  /*dfd0*/  STL [R1+0x230], R10 ;  /* 0x0002300a01007387 */ /* 0x000fe80000100800 */
[----:B------:R-:W3:Y:S04]  /*dfe0*/  LDL R14, [R1+0x230] ;  /* 0x00023000010e7983 */ /* 0x000ee80000100800 */
[----:B----4-:R-:W0:Y:S02]  /*dff0*/  SHFL.BFLY PT, R9, R12, 0x2, 0x1f ;  /* 0x0c401f000c097f89 */ /* 0x010e2400000e0000 */
[----:B0-----:R-:W-:-:S05]  /*e000*/  FMNMX.FTZ R9, R9, R12, !PT ;  /* 0x0000000c09097209 */ /* 0x001fca0007810000 */
[----:B------:R-:W0:Y:S01]  /*e010*/  SHFL.BFLY PT, R8, R9, 0x1, 0x1f ;  /* 0x0c201f0009087f89 */ /* 0x000e2200000e0000 */
[----:B---3--:R-:W-:Y:S01]  /*e020*/  FMUL.FTZ R11, R41, R14 ;  /* 0x0000000e290b7220 */ /* 0x008fe20000410000 */
[----:B------:R-:W-:-:S04]  /*e030*/  FSETP.NEU.FTZ.AND P1, PT, R14, -INF , PT ;  /* 0xff8000000e00780b */ /* 0x000fc80003f3d000 */
[----:B------:R-:W-:Y:S02]  /*e040*/  FSEL R29, R14, RZ, P1 ;  /* 0x000000ff0e1d7208 */ /* 0x000fe40000800000 */
[----:B------:R-:W-:Y:S02]  /*e050*/  FSEL R11, R11, RZ, P1 ;  /* 0x000000ff0b0b7208 */ /* 0x000fe40000800000 */
[----:B0-----:R-:W-:Y:S01]  /*e060*/  FMNMX.FTZ R8, R9, R8, !PT ;  /* 0x0000000809087209 */ /* 0x001fe20007810000 */
[----:B------:R-:W-:-:S03]  /*e070*/  FADD.FTZ R6, R6, -R29 ;  /* 0x8000001d06067221 */ /* 0x000fc60000010000 */
[C---:B------:R-:W-:Y:S01]  /*e080*/  FSETP.NEU.FTZ.AND P1, PT, R8.reuse, -INF , PT ;  /* 0xff8000000800780b */ /* 0x040fe20003f3d000 */
[-C--:B------:R-:W-:Y:S01]  /*e090*/  FMUL.FTZ R9, R8, R41.reuse ;  /* 0x0000002908097220 */ /* 0x080fe20000410000 */
[-CC-:B------:R-:W-:Y:S02]  /*e0a0*/  FFMA.FTZ R184, R20, R41.reuse, -R11.reuse ;  /* 0x0000002914b87223 */ /* 0x180fe4000001080b */
        /* <DEDUP_REMOVED lines=25> */
[----:B------:R-:W-:Y:S01]  /*e240*/  FSEL R6, R9, RZ, P1 ;  /* 0x000000ff09067208 */ /* 0x000fe20000800000 */
[----:B------:R-:W-:-:S04]  /*e250*/  FADD.FTZ R10, R7, -R10 ;  /* 0x8000000a070a7221 */ /* 0x000fc80000010000 */
[-CC-:B------:R-:W-:Y:S01]  /*e260*/  FFMA.FTZ R32, R26, R41.reuse, -R6.reuse ;  /* 0x000000291a207223 */ /* 0x180fe20000010806 */
[----:B------:R-:W-:Y:S01]  /*e270*/  FMUL.FTZ R10, R41, R10 ;  /* 0x0000000a290a7220 */ /* 0x000fe20000410000 */
[-CC-:B------:R-:W-:Y:S01]  /*e280*/  FFMA.FTZ R161, R27, R41.reuse, -R6.reuse ;  /* 0x000000291ba17223 */ /* 0x180fe20000010806 */
[----:B------:R-:W-:Y:S01]  /*e290*/  MUFU.EX2 R160, R160 ;  /* 0x000000a000a07308 */ /* 0x000fe20000000800 */
[----:B------:R-:W-:-:S07]  /*e2a0*/  FFMA.FTZ R31, R30, R41, -R6 ;  /* 0x000000291e1f7223 */ /* 0x000fce0000010806 */
[----:B------:R-:W2:Y:S01]  /*e2b0*/  MUFU.EX2 R11, R11 ;  /* 0x0000000b000b7308 */ /* 0x000ea20000000800 */
[----:B------:R-:W-:-:S07]  /*e2c0*/  FFMA.FTZ R163, R25, R41, -R6 ;  /* 0x0000002919a37223 */ /* 0x000fce0000010806 */
[----:B------:R-:W-:Y:S08]  /*e2d0*/  MUFU.EX2 R32, R32 ;  /* 0x0000002000207308 */ /* 0x000ff00000000800 */
[----:B------:R-:W0:Y:S01]  /*e2e0*/  MUFU.EX2 R10, R10 ;  /* 0x0000000a000a7308 */ /* 0x000e220000000800 */
[----:B------:R-:W-:-:S07]  /*e2f0*/  FFMA.FTZ R30, R15, R41, -R6 ;  /* 0x000000290f1e7223 */ /* 0x000fce0000010806 */
[----:B------:R-:W1:Y:S08]  /*e300*/  MUFU.EX2 R13, R13 ;  /* 0x0000000d000d7308 */ /* 0x000e700000000800 */
[----:B------:R-:W3:Y:S01]  /*e310*/  MUFU.EX2 R161, R161 ;  /* 0x000000a100a17308 */ /* 0x000ee20000000800 */
[----:B------:R-:W-:-:S07]  /*e320*/  FFMA.FTZ R165, R17, R41, -R6 ;  /* 0x0000002911a57223 */ /* 0x000fce0000010806 */
[----:B------:R-:W4:Y:S08]  /*e330*/  MUFU.EX2 R162, R162 ;  /* 0x000000a200a27308 */ /* 0x000f300000000800 */
[----:B------:R-:W5:Y:S01]  /*e340*/  MUFU.EX2 R31, R31 ;  /* 0x0000001f001f7308 */ /* 0x000f620000000800 */
[----:B--2---:R-:W-:Y:S01]  /*e350*/  FFMA.FTZ R4, R11, R4, R160 ;  /* 0x000000040b047223 */ /* 0x004fe200000100a0 */
[----:B0-----:R-:W-:-:S06]  /*e360*/  FFMA.FTZ R14, R5, R10, R32 ;  /* 0x0000000a050e7223 */ /* 0x001fcc0000010020 */
[----:B------:R-:W0:Y:S01]  /*e370*/  MUFU.EX2 R37, R37 ;  /* 0x0000002500257308 */ /* 0x000e220000000800 */
[----:B------:R-:W-:-:S07]  /*e380*/  FFMA.FTZ R29, R38, R41, -R6 ;  /* 0x00000029261d7223 */ /* 0x000fce0000010806 */
[----:B------:R-:W2:Y:S01]  /*e390*/  MUFU.EX2 R163, R163 ;  /* 0x000000a300a37308 */ /* 0x000ea20000000800 */
[----:B-1----:R-:W-:Y:S01]  /*e3a0*/  FADD.FTZ R5, R13, R4 ;  /* 0x000000040d057221 */ /* 0x002fe20000010000 */
[----:B---3--:R-:W-:-:S06]  /*e3b0*/  FADD.FTZ R14, R161, R14 ;  /* 0x0000000ea10e7221 */ /* 0x008fcc0000010000 */
[----:B------:R-:W1:Y:S01]  /*e3c0*/  MUFU.EX2 R36, R36 ;  /* 0x0000002400247308 */ /* 0x000e620000000800 */
[----:B------:R-:W-:-:S07]  /*e3d0*/  FFMA.FTZ R167, R39, R41, -R6 ;  /* 0x0000002927a77223 */ /* 0x000fce0000010806 */
[----:B------:R-:W3:Y:S01]  /*e3e0*/  MUFU.EX2 R30, R30 ;  /* 0x0000001e001e7308 */ /* 0x000ee20000000800 */
[----:B----4-:R-:W-:Y:S01]  /*e3f0*/  FADD.FTZ R4, R162, R5 ;  /* 0x00000005a2047221 */ /* 0x010fe20000010000 */
[----:B-----5:R-:W-:-:S06]  /*e400*/  FADD.FTZ R14, R31, R14 ;  /* 0x0000000e1f0e7221 */ /* 0x020fcc0000010000 */
[----:B------:R-:W4:Y:S01]  /*e410*/  MUFU.EX2 R164, R164 ;  /* 0x000000a400a47308 */ /* 0x000f220000000800 */
[----:B------:R-:W-:-:S07]  /*e420*/  FFMA.FTZ R28, R42, R41, -R6 ;  /* 0x000000292a1c7223 */ /* 0x000fce0000010806 */
[----:B------:R-:W5:Y:S01]  /*e430*/  MUFU.EX2 R165, R165 ;  /* 0x000000a500a57308 */ /* 0x000f620000000800 */
[----:B0-----:R-:W-:Y:S01]  /*e440*/  FADD.FTZ R5, R37, R4 ;  /* 0x0000000425057221 */ /* 0x001fe20000010000 */
[----:B--2---:R-:W-:-:S06]  /*e450*/  FADD.FTZ R7, R163, R14 ;  /* 0x0000000ea3077221 */ /* 0x004fcc0000010000 */
        /* <DEDUP_REMOVED lines=75> */
[----:B------:R-:W0:Y:S08]  /*e910*/  MUFU.EX2 R173, R173 ;  /* 0x000000ad00ad7308 */ /* 0x000e300000000800 */
[----:B------:R-:W2:Y:S01]  /*e920*/  MUFU.EX2 R17, R17 ;  /* 0x0000001100117308 */ /* 0x000ea20000000800 */
[----:B-1----:R-:W-:Y:S01]  /*e930*/  FADD.FTZ R7, R178, R7 ;  /* 0x00000007b2077221 */ /* 0x002fe20000010000 */
[----:B---3--:R-:W-:-:S06]  /*e940*/  FADD.FTZ R5, R175, R4 ;  /* 0x00000004af057221 */ /* 0x008fcc0000010000 */
[----:B------:R-:W1:Y:S08]  /*e950*/  MUFU.EX2 R21, R21 ;  /* 0x0000001500157308 */ /* 0x000e700000000800 */
[----:B------:R-:W3:Y:S01]  /*e960*/  MUFU.EX2 R14, R14 ;  /* 0x0000000e000e7308 */ /* 0x000ee20000000800 */
[----:B----4-:R-:W-:Y:S01]  /*e970*/  FADD.FTZ R4, R172, R7 ;  /* 0x00000007ac047221 */ /* 0x010fe20000010000 */
[----:B-----5:R-:W-:-:S06]  /*e980*/  FADD.FTZ R6, R16, R5 ;  /* 0x0000000510067221 */ /* 0x020fcc0000010000 */
[----:B------:R-:W4:Y:S08]  /*e990*/  MUFU.EX2 R20, R20 ;  /* 0x0000001400147308 */ /* 0x000f300000000800 */
[----:B------:R-:W5:Y:S01]  /*e9a0*/  MUFU.EX2 R15, R15 ;  /* 0x0000000f000f7308 */ /* 0x000f620000000800 */
[----:B0-----:R-:W-:Y:S01]  /*e9b0*/  FADD.FTZ R4, R173, R4 ;  /* 0x00000004ad047221 */ /* 0x001fe20000010000 */
[----:B--2---:R-:W-:-:S03]  /*e9c0*/  FADD.FTZ R5, R17, R6 ;  /* 0x0000000611057221 */ /* 0x004fc60000010000 */
[----:B-1----:R-:W-:Y:S01]  /*e9d0*/  FADD.FTZ R7, R21, R4 ;  /* 0x0000000415077221 */ /* 0x002fe20000010000 */
[----:B---3--:R-:W-:-:S03]  /*e9e0*/  FADD.FTZ R6, R14, R5 ;  /* 0x000000050e067221 */ /* 0x008fc60000010000 */
[----:B----4-:R-:W-:Y:S01]  /*e9f0*/  FADD.FTZ R4, R20, R7 ;  /* 0x0000000714047221 */ /* 0x010fe20000010000 */
[----:B------:R-:W-:Y:S01]  /*ea00*/  STL [R1+0x234], R8 ;  /* 0x0002340801007387 */ /* 0x000fe20000100800 */
[----:B-----5:R-:W-:-:S05]  /*ea10*/  FADD.FTZ R5, R15, R6 ;  /* 0x000000060f057221 */ /* 0x020fca0000010000 */
[----:B------:R0:W-:Y:S04]  /*ea20*/  STL.64 [R1+0x240], R4 ;  /* 0x0002400401007387 */ /* 0x0001e80000100a00 */
[----:B------:R-:W2:Y:S01]  /*ea30*/  LD.E R6, desc[UR42][R18.64+0x260] ;  /* 0x0002602a12067980 */ /* 0x000ea2000c101900 */
[----:B------:R-:W-:-:S04]  /*ea40*/  UIADD3 UR4, UP0, UR37, 0x260, URZ ;  /* 0x0000026025047890 */ /* 0x000fc8000ff1e03f */
[----:B------:R-:W-:Y:S02]  /*ea50*/  ULOP3.LUT UR5, UR4, 0x4, URZ, 0xfc, !UPT ;  /* 0x0000000404057892 */ /* 0x000fe4000f8efc3f */
[----:B------:R-:W-:-:S04]  /*ea60*/  UIADD3.X UR6, URZ, UR36, URZ, UP0, !UPT ;  /* 0x000000243f067290 */ /* 0x000fc800087fe43f */
[----:B0-----:R-:W-:Y:S02]  /*ea70*/  IMAD.U32 R4, RZ, RZ, UR5 ;  /* 0x00000005ff047e24 */ /* 0x001fe4000f8e00ff */
[----:B------:R-:W-:Y:S02]  /*ea80*/  IMAD.U32 R5, RZ, RZ, UR6 ;  /* 0x00000006ff057e24 */ /* 0x000fe4000f8e00ff */
        /* <DEDUP_REMOVED lines=67> */
[----:B------:R-:W-:Y:S01]  /*eec0*/  ULOP3.LUT UR5, UR4, 0x8, URZ, 0xfc, !UPT ;  /* 0x0000000804057892 */ /* 0x000fe2000f8efc3f */
[C---:B0-----:R-:W-:Y:S01]  /*eed0*/  FMUL.FTZ R9, R11.reuse, R134 ;  /* 0x000000860b097220 */ /* 0x041fe20000410000 */
[----:B--2---:R-:W-:-:S04]  /*eee0*/  FMUL.FTZ R45, R11, R25 ;  /* 0x000000190b2d7220 */ /* 0x004fc80000410000 */
[----:B------:R0:W-:Y:S01]  /*eef0*/  ST.E desc[UR42][R18.64+0x274], R9 ;  /* 0x0002740912007985 */ /* 0x0001e2000c10192a */
[C---:B---3--:R-:W-:Y:S01]  /*ef00*/  FMUL.FTZ R7, R11.reuse, R132 ;  /* 0x000000840b077220 */ /* 0x048fe20000410000 */
[C---:B----4-:R-:W-:Y:S01]  /*ef10*/  FMUL.FTZ R25, R11.reuse, R136 ;  /* 0x000000880b197220 */ /* 0x050fe20000410000 */
[C---:B-----5:R-:W-:Y:S01]  /*ef20*/  FMUL.FTZ R27, R11.reuse, R138 ;  /* 0x0000008a0b1b7220 */ /* 0x060fe20000410000 */
[C---:B------:R-:W-:Y:S01]  /*ef30*/  FMUL.FTZ R39, R11.reuse, R140 ;  /* 0x0000008c0b277220 */ /* 0x040fe20000410000 */
[----:B------:R-:W-:Y:S01]  /*ef40*/  ST.E desc[UR42][R18.64+0x454], R45 ;  /* 0x0004542d12007985 */ /* 0x000fe2000c10192a */
[----:B0-----:R-:W-:-:S03]  /*ef50*/  FMUL.FTZ R9, R11, R148 ;  /* 0x000000940b097220 */ /* 0x001fc60000410000 */
[----:B------:R0:W-:Y:S01]  /*ef60*/  ST.E desc[UR42][R18.64+0x270], R7 ;  /* 0x0002700712007985 */ /* 0x0001e2000c10192a */
[----:B------:R-:W-:-:S03]  /*ef70*/  FMUL.FTZ R41, R11, R142 ;  /* 0x0000008e0b297220 */ /* 0x000fc60000410000 */
[----:B------:R1:W-:Y:S01]  /*ef80*/  ST.E desc[UR42][R18.64+0x280], R25 ;  /* 0x0002801912007985 */ /* 0x0003e2000c10192a */
[----:B------:R-:W-:-:S03]  /*ef90*/  FMUL.FTZ R43, R11, R144 ;  /* 0x000000900b2b7220 */ /* 0x000fc60000410000 */
[----:B------:R2:W-:Y:S04]  /*efa0*/  ST.E desc[UR42][R18.64+0x284], R27 ;  /* 0x0002841b12007985 */ /* 0x0005e8000c10192a */
[----:B------:R3:W-:Y:S01]  /*efb0*/  ST.E desc[UR42][R18.64+0x290], R39 ;  /* 0x0002902712007985 */ /* 0x0007e2000c10192a */
[C---:B0-----:R-:W-:Y:S01]  /*efc0*/  FMUL.FTZ R7, R11.reuse, R146 ;  /* 0x000000920b077220 */ /* 0x041fe20000410000 */
[C---:B------:R-:W-:Y:S02]  /*efd0*/  FMUL.FTZ R45, R11.reuse, R150 ;  /* 0x000000960b2d7220 */ /* 0x040fe40000410000 */
[----:B------:R0:W-:Y:S01]  /*efe0*/  ST.E desc[UR42][R18.64+0x2b0], R9 ;  /* 0x0002b00912007985 */ /* 0x0001e2000c10192a */
[C---:B------:R-:W-:Y:S01]  /*eff0*/  FMUL.FTZ R47, R11.reuse, R130 ;  /* 0x000000820b2f7220 */ /* 0x040fe20000410000 */
[C---:B-1----:R-:W-:Y:S01]  /*f000*/  FMUL.FTZ R25, R11.reuse, R128 ;  /* 0x000000800b197220 */ /* 0x042fe20000410000 */
[C---:B--2---:R-:W-:Y:S01]  /*f010*/  FMUL.FTZ R27, R11.reuse, R126 ;  /* 0x0000007e0b1b7220 */ /* 0x044fe20000410000 */
[C---:B---3--:R-:W-:Y:S01]  /*f020*/  FMUL.FTZ R39, R11.reuse, R124 ;  /* 0x0000007c0b277220 */ /* 0x048fe20000410000 */
[----:B------:R1:W-:Y:S01]  /*f030*/  ST.E desc[UR42][R18.64+0x294], R41 ;  /* 0x0002942912007985 */ /* 0x0003e2000c10192a */
[----:B0-----:R-:W-:-:S03]  /*f040*/  FMUL.FTZ R9, R11, R118 ;  /* 0x000000760b097220 */ /* 0x001fc60000410000 */
[----:B------:R0:W-:Y:S04]  /*f050*/  ST.E desc[UR42][R18.64+0x2a0], R43 ;  /* 0x0002a02b12007985 */ /* 0x0001e8000c10192a */
[----:B------:R2:W-:Y:S04]  /*f060*/  ST.E desc[UR42][R18.64+0x2a4], R7 ;  /* 0x0002a40712007985 */ /* 0x0005e8000c10192a */
[----:B------:R3:W-:Y:S01]  /*f070*/  ST.E desc[UR42][R18.64+0x2b4], R45 ;  /* 0x0002b42d12007985 */ /* 0x0007e2000c10192a */
[----:B-1----:R-:W-:-:S03]  /*f080*/  FMUL.FTZ R41, R11, R110 ;  /* 0x0000006e0b297220 */ /* 0x002fc60000410000 */
[----:B------:R1:W-:Y:S01]  /*f090*/  ST.E desc[UR42][R18.64+0x2c0], R47 ;  /* 0x0002c02f12007985 */ /* 0x0003e2000c10192a */
[----:B0-----:R-:W-:-:S03]  /*f0a0*/  FMUL.FTZ R43, R11, R120 ;  /* 0x000000780b2b7220 */ /* 0x001fc60000410000 */
[----:B------:R0:W-:Y:S01]  /*f0b0*/  ST.E desc[UR42][R18.64+0x2c4], R25 ;  /* 0x0002c41912007985 */ /* 0x0001e2000c10192a */
[----:B--2---:R-:W-:-:S03]  /*f0c0*/  FMUL.FTZ R7, R11, R122 ;  /* 0x0000007a0b077220 */ /* 0x004fc60000410000 */
[----:B------:R2:W-:Y:S01]  /*f0d0*/  ST.E desc[UR42][R18.64+0x2d0], R27 ;  /* 0x0002d01b12007985 */ /* 0x0005e2000c10192a */
[----:B---3--:R-:W-:-:S03]  /*f0e0*/  FMUL.FTZ R45, R11, R100 ;  /* 0x000000640b2d7220 */ /* 0x008fc60000410000 */
[----:B------:R3:W-:Y:S01]  /*f0f0*/  ST.E desc[UR42][R18.64+0x2d4], R39 ;  /* 0x0002d42712007985 */ /* 0x0007e2000c10192a */
[C---:B-1----:R-:W-:Y:S01]  /*f100*/  FMUL.FTZ R47, R11.reuse, R112 ;  /* 0x000000700b2f7220 */ /* 0x042fe20000410000 */
[C---:B0-----:R-:W-:Y:S02]  /*f110*/  FMUL.FTZ R25, R11.reuse, R116 ;  /* 0x000000740b197220 */ /* 0x041fe40000410000 */
[----:B------:R0:W-:Y:S01]  /*f120*/  ST.E desc[UR42][R18.64+0x2f4], R9 ;  /* 0x0002f40912007985 */ /* 0x0001e2000c10192a */
[C---:B--2---:R-:W-:Y:S01]  /*f130*/  FMUL.FTZ R27, R11.reuse, R114 ;  /* 0x000000720b1b7220 */ /* 0x044fe20000410000 */
[C---:B---3--:R-:W-:Y:S02]  /*f140*/  FMUL.FTZ R39, R11.reuse, R108 ;  /* 0x0000006c0b277220 */ /* 0x048fe40000410000 */
[----:B------:R1:W-:Y:S01]  /*f150*/  ST.E desc[UR42][R18.64+0x2e0], R41 ;  /* 0x0002e02912007985 */ /* 0x0003e2000c10192a */
[----:B0-----:R-:W-:-:S03]  /*f160*/  FMUL.FTZ R9, R11, R104 ;  /* 0x000000680b097220 */ /* 0x001fc60000410000 */
[----:B------:R0:W-:Y:S04]  /*f170*/  ST.E desc[UR42][R18.64+0x2e4], R43 ;  /* 0x0002e42b12007985 */ /* 0x0001e8000c10192a */
[----:B------:R2:W-:Y:S01]  /*f180*/  ST.E desc[UR42][R18.64+0x2f0], R7 ;  /* 0x0002f00712007985 */ /* 0x0005e2000c10192a */
[----:B-1----:R-:W-:-:S03]  /*f190*/  FMUL.FTZ R41, R11, R90 ;  /* 0x0000005a0b297220 */ /* 0x002fc60000410000 */
[----:B------:R1:W-:Y:S04]  /*f1a0*/  ST.E desc[UR42][R18.64+0x300], R25 ;  /* 0x0003001912007985 */ /* 0x0003e8000c10192a */
[----:B------:R3:W-:Y:S01]  /*f1b0*/  ST.E desc[UR42][R18.64+0x304], R45 ;  /* 0x0003042d12007985 */ /* 0x0007e2000c10192a */
[----:B0-----:R-:W-:-:S03]  /*f1c0*/  FMUL.FTZ R43, R11, R102 ;  /* 0x000000660b2b7220 */ /* 0x001fc60000410000 */
[----:B------:R0:W-:Y:S01]  /*f1d0*/  ST.E desc[UR42][R18.64+0x310], R47 ;  /* 0x0003102f12007985 */ /* 0x0001e2000c10192a */
[----:B--2---:R-:W-:-:S03]  /*f1e0*/  FMUL.FTZ R7, R11, R106 ;  /* 0x0000006a0b077220 */ /* 0x004fc60000410000 */
[----:B------:R2:W-:Y:S01]  /*f1f0*/  ST.E desc[UR42][R18.64+0x314], R27 ;  /* 0x0003141b12007985 */ /* 0x0005e2000c10192a */
[----:B-1----:R-:W-:-:S03]  /*f200*/  FMUL.FTZ R25, R11, R98 ;  /* 0x000000620b197220 */ /* 0x002fc60000410000 */
[----:B------:R1:W-:Y:S01]  /*f210*/  ST.E desc[UR42][R18.64+0x320], R39 ;  /* 0x0003202712007985 */ /* 0x0003e2000c10192a */
[C---:B---3--:R-:W-:Y:S01]  /*f220*/  FMUL.FTZ R45, R11.reuse, R80 ;  /* 0x000000500b2d7220 */ /* 0x048fe20000410000 */
[C---:B0-----:R-:W-:Y:S02]  /*f230*/  FMUL.FTZ R47, R11.reuse, R92 ;  /* 0x0000005c0b2f7220 */ /* 0x041fe40000410000 */
[----:B------:R0:W-:Y:S01]  /*f240*/  ST.E desc[UR42][R18.64+0x340], R9 ;  /* 0x0003400912007985 */ /* 0x0001e2000c10192a */
[C---:B--2---:R-:W-:Y:S01]  /*f250*/  FMUL.FTZ R27, R11.reuse, R96 ;  /* 0x000000600b1b7220 */ /* 0x044fe20000410000 */
[C---:B-1----:R-:W-:Y:S02]  /*f260*/  FMUL.FTZ R39, R11.reuse, R94 ;  /* 0x0000005e0b277220 */ /* 0x042fe40000410000 */
        /* <DEDUP_REMOVED lines=41> */
[----:B------:R1:W-:Y:S01]  /*f500*/  ST.E desc[UR42][R18.64+0x3d4], R43 ;  /* 0x0003d42b12007985 */ /* 0x0003e2000c10192a */
[----:B------:R-:W-:-:S03]  /*f510*/  FMUL.FTZ R49, R11, R8 ;  /* 0x000000080b317220 */ /* 0x000fc60000410000 */
        /* <DEDUP_REMOVED lines=8> */
[----:B------:R-:W-:Y:S02]  /*f5a0*/  IMAD.U32 R8, RZ, RZ, UR5 ;  /* 0x00000005ff087e24 */ /* 0x000fe4000f8e00ff */
[C---:B0-----:R-:W-:Y:S01]  /*f5b0*/  FMUL.FTZ R39, R11.reuse, R44 ;  /* 0x0000002c0b277220 */ /* 0x041fe20000410000 */
[----:B------:R0:W-:Y:S01]  /*f5c0*/  ST.E desc[UR42][R18.64+0x404], R9 ;  /* 0x0004040912007985 */ /* 0x0001e2000c10192a */
[C---:B--2---:R-:W-:Y:S01]  /*f5d0*/  FMUL.FTZ R45, R11.reuse, R26 ;  /* 0x0000001a0b2d7220 */ /* 0x044fe20000410000 */
[C---:B-1----:R-:W-:Y:S01]  /*f5e0*/  FMUL.FTZ R47, R11.reuse, R6 ;  /* 0x000000060b2f7220 */ /* 0x042fe20000410000 */
[----:B------:R-:W-:Y:S01]  /*f5f0*/  FMUL.FTZ R11, R11, R24 ;  /* 0x000000180b0b7220 */ /* 0x000fe20000410000 */
[----:B0-----:R-:W-:Y:S01]  /*f600*/  IMAD.U32 R9, RZ, RZ, UR6 ;  /* 0x00000006ff097e24 */ /* 0x001fe2000f8e00ff */
[----:B------:R-:W-:Y:S04]  /*f610*/  ST.E desc[UR42][R18.64+0x3f0], R7 ;  /* 0x0003f00712007985 */ /* 0x000fe8000c10192a */
[----:B------:R0:W-:Y:S04]  /*f620*/  ST.E desc[UR42][R18.64+0x410], R25 ;  /* 0x0004101912007985 */ /* 0x0001e8000c10192a */
[----:B------:R1:W-:Y:S04]  /*f630*/  ST.E desc[UR42][R18.64+0x414], R27 ;  /* 0x0004141b12007985 */ /* 0x0003e8000c10192a */
[----:B------:R-:W-:Y:S04]  /*f640*/  ST.E desc[UR42][R18.64+0x420], R41 ;  /* 0x0004202912007985 */ /* 0x000fe8000c10192a */
[----:B------:R-:W-:Y:S04]  /*f650*/  ST.E desc[UR42][R18.64+0x424], R43 ;  /* 0x0004242b12007985 */ /* 0x000fe8000c10192a */
[----:B------:R-:W-:Y:S04]  /*f660*/  ST.E desc[UR42][R18.64+0x430], R39 ;  /* 0x0004302712007985 */ /* 0x000fe8000c10192a */
[----:B------:R-:W-:Y:S04]  /*f670*/  ST.E desc[UR42][R18.64+0x434], R45 ;  /* 0x0004342d12007985 */ /* 0x000fe8000c10192a */
[----:B------:R-:W-:Y:S04]  /*f680*/  ST.E desc[UR42][R18.64+0x440], R47 ;  /* 0x0004402f12007985 */ /* 0x000fe8000c10192a */
[----:B------:R2:W-:Y:S04]  /*f690*/  ST.E desc[UR42][R18.64+0x444], R49 ;  /* 0x0004443112007985 */ /* 0x0005e8000c10192a */
[----:B------:R3:W-:Y:S04]  /*f6a0*/  ST.E desc[UR42][R18.64+0x450], R11 ;  /* 0x0004500b12007985 */ /* 0x0007e8000c10192a */
[----:B0-----:R-:W4:Y:S01]  /*f6b0*/  LD.E R25, desc[UR42][R8.64] ;  /* 0x0000002a08197980 */ /* 0x001f22000c101900 */
[----:B------:R-:W-:Y:S01]  /*f6c0*/  ULOP3.LUT UR4, UR4, 0xc, URZ, 0xfc, !UPT ;  /* 0x0000000c04047892 */ /* 0x000fe2000f8efc3f */
[----:B------:R-:W-:-:S05]  /*f6d0*/  IMAD.U32 R7, RZ, RZ, UR6 ;  /* 0x00000006ff077e24 */ /* 0x000fca000f8e00ff */
[----:B------:R-:W-:Y:S02]  /*f6e0*/  IMAD.U32 R6, RZ, RZ, UR4 ;  /* 0x00000004ff067e24 */ /* 0x000fe4000f8e00ff */
[----:B----4-:R-:W-:-:S05]  /*f6f0*/  FMUL.FTZ R25, R10, R25 ;  /* 0x000000190a197220 */ /* 0x010fca0000410000 */
[----:B------:R0:W-:Y:S04]  /*f700*/  ST.E desc[UR42][R8.64], R25 ;  /* 0x0000001908007985 */ /* 0x0001e8000c10192a */
[----:B-1----:R-:W4:Y:S01]  /*f710*/  LD.E R27, desc[UR42][R6.64] ;  /* 0x0000002a061b7980 */ /* 0x002f22000c101900 */
[----:B------:R-:W1:Y:S01]  /*f720*/  S2R R132, SR_TID.X ;  /* 0x0000000000847919 */ /* 0x000e620000002100 */
[----:B----4-:R-:W-:-:S05]  /*f730*/  FMUL.FTZ R27, R10, R27 ;  /* 0x0000001b0a1b7220 */ /* 0x010fca0000410000 */
[----:B------:R4:W-:Y:S04]  /*f740*/  ST.E desc[UR42][R6.64], R27 ;  /* 0x0000001b06007985 */ /* 0x0009e8000c10192a */
        /* <DEDUP_REMOVED lines=54> */
[----:B------:R-:W2:Y:S04]  /*fab0*/  LD.E R41, desc[UR42][R18.64+0x41c] ;  /* 0x00041c2a12297980 */ /* 0x000ea8000c101900 */
[----:B------:R-:W2:Y:S04]  /*fac0*/  LD.E R47, desc[UR42][R18.64+0x428] ;  /* 0x0004282a122f7980 */ /* 0x000ea8000c101900 */
[----:B------:R-:W2:Y:S04]  /*fad0*/  LD.E R45, desc[UR42][R18.64+0x42c] ;  /* 0x00042c2a122d7980 */ /* 0x000ea8000c101900 */
[----:B------:R-:W2:Y:S04]  /*fae0*/  LD.E R43, desc[UR42][R18.64+0x438] ;  /* 0x0004382a122b7980 */ /* 0x000ea8000c101900 */
[----:B------:R-:W2:Y:S04]  /*faf0*/  LD.E R39, desc[UR42][R18.64+0x43c] ;  /* 0x00043c2a12277980 */ /* 0x000ea8000c101900 */
[----:B---3--:R-:W3:Y:S04]  /*fb00*/  LD.E R11, desc[UR42][R18.64+0x448] ;  /* 0x0004482a120b7980 */ /* 0x008ee8000c101900 */
[----:B0-----:R-:W3:Y:S04]  /*fb10*/  LD.E R25, desc[UR42][R18.64+0x44c] ;  /* 0x00044c2a12197980 */ /* 0x001ee8000c101900 */
[----:B----4-:R-:W4:Y:S01]  /*fb20*/  LD.E R27, desc[UR42][R18.64+0x458] ;  /* 0x0004582a121b7980 */ /* 0x010f22000c101900 */
[----:B-1----:R-:W-:Y:S01]  /*fb30*/  SHF.R.U32.HI R132, RZ, 0x7, R132 ;  /* 0x00000007ff847819 */ /* 0x002fe20000011684 */
[C---:B-----5:R-:W-:Y:S01]  /*fb40*/  FMUL.FTZ R51, R10.reuse, R51 ;  /* 0x000000330a337220 */ /* 0x060fe20000410000 */
[----:B------:R-:W-:-:S04]  /*fb50*/  FMUL.FTZ R26, R10, R26 ;  /* 0x0000001a0a1a7220 */ /* 0x000fc80000410000 */
        /* <DEDUP_REMOVED lines=54> */
[C---:B--2---:R-:W-:Y:S01]  /*fec0*/  FMUL.FTZ R49, R10.reuse, R49 ;  /* 0x000000310a317220 */ /* 0x044fe20000410000 */
[C---:B------:R-:W-:Y:S01]  /*fed0*/  FMUL.FTZ R41, R10.reuse, R41 ;  /* 0x000000290a297220 */ /* 0x040fe20000410000 */
[C---:B------:R-:W-:Y:S01]  /*fee0*/  FMUL.FTZ R47, R10.reuse, R47 ;  /* 0x0000002f0a2f7220 */ /* 0x040fe20000410000 */
[C---:B------:R-:W-:Y:S01]  /*fef0*/  FMUL.FTZ R45, R10.reuse, R45 ;  /* 0x0000002d0a2d7220 */ /* 0x040fe20000410000 */
[C---:B------:R-:W-:Y:S01]  /*ff00*/  FMUL.FTZ R43, R10.reuse, R43 ;  /* 0x0000002b0a2b7220 */ /* 0x040fe20000410000 */
[C---:B------:R-:W-:Y:S01]  /*ff10*/  FMUL.FTZ R39, R10.reuse, R39 ;  /* 0x000000270a277220 */ /* 0x040fe20000410000 */
[C---:B---3--:R-:W-:Y:S01]  /*ff20*/  FMUL.FTZ R51, R10.reuse, R11 ;  /* 0x0000000b0a337220 */ /* 0x048fe20000410000 */
[C---:B------:R-:W-:Y:S01]  /*ff30*/  FMUL.FTZ R25, R10.reuse, R25 ;  /* 0x000000190a197220 */ /* 0x040fe20000410000 */
[----:B----4-:R-:W-:Y:S01]  /*ff40*/  FMUL.FTZ R27, R10, R27 ;  /* 0x0000001b0a1b7220 */ /* 0x010fe20000410000 */
        /* <DEDUP_REMOVED lines=1292> */
[----:B------:R-:W5:Y:S04]  /*15010*/  LD.E R15, desc[UR42][R8.64] ;  /* 0x0000002a080f7980 */ /* 0x000f68000c101900 */
[----:B-----5:R5:W-:Y:S04]  /*15020*/  ST.E desc[UR42][R8.64], R15 ;  /* 0x0000000f08007985 */ /* 0x020be8000c10192a */
[----:B------:R-:W2:Y:S04]  /*15030*/  LD.E R17, desc[UR42][R6.64] ;  /* 0x0000002a06117980 */ /* 0x000ea8000c101900 */
[----:B--2---:R2:W-:Y:S04]  /*15040*/  ST.E desc[UR42][R6.64], R17 ;  /* 0x0000001106007985 */ /* 0x0045e8000c10192a */
[----:B------:R-:W2:Y:S04]  /*15050*/  LD.E R21, desc[UR42][R18.64+0x270] ;  /* 0x0002702a12157980 */ /* 0x000ea8000c101900 */
[----:B0-----:R-:W2:Y:S04]  /*15060*/  LD.E R25, desc[UR42][R18.64+0x274] ;  /* 0x0002742a12197980 */ /* 0x001ea8000c101900 */
[----:B-1----:R-:W2:Y:S04]  /*15070*/  LD.E R27, desc[UR42][R18.64+0x278] ;  /* 0x0002782a121b7980 */ /* 0x002ea8000c101900 */
[----:B------:R-:W2:Y:S04]  /*15080*/  LD.E R29, desc[UR42][R18.64+0x27c] ;  /* 0x00027c2a121d7980 */ /* 0x000ea8000c101900 */
[----:B---3--:R-:W3:Y:S04]  /*15090*/  LD.E R11, desc[UR42][R18.64+0x280] ;  /* 0x0002802a120b7980 */ /* 0x008ee8000c101900 */
[----:B------:R-:W3:Y:S04]  /*150a0*/  LD.E R31, desc[UR42][R18.64+0x284] ;  /* 0x0002842a121f7980 */ /* 0x000ee8000c101900 */
[----:B----4-:R-:W4:Y:S04]  /*150b0*/  LD.E R5, desc[UR42][R18.64+0x288] ;  /* 0x0002882a12057980 */ /* 0x010f28000c101900 */
[----:B------:R-:W4:Y:S04]  /*150c0*/  LD.E R13, desc[UR42][R18.64+0x28c] ;  /* 0x00028c2a120d7980 */ /* 0x000f28000c101900 */
[----:B-----5:R-:W5:Y:S04]  /*150d0*/  LD.E R9, desc[UR42][R18.64+0x290] ;  /* 0x0002902a12097980 */ /* 0x020f68000c101900 */
[----:B------:R-:W5:Y:S04]  /*150e0*/  LD.E R15, desc[UR42][R18.64+0x294] ;  /* 0x0002942a120f7980 */ /* 0x000f68000c101900 */
        /* <DEDUP_REMOVED lines=114> */
[----:B------:R0:W-:Y:S04]  /*15810*/  ST.E desc[UR42][R18.64+0x270], R21 ;  /* 0x0002701512007985 */ /* 0x0001e8000c10192a */
[----:B------:R0:W-:Y:S04]  /*15820*/  ST.E desc[UR42][R18.64+0x274], R25 ;  /* 0x0002741912007985 */ /* 0x0001e8000c10192a */
[----:B------:R0:W-:Y:S04]  /*15830*/  ST.E desc[UR42][R18.64+0x278], R27 ;  /* 0x0002781b12007985 */ /* 0x0001e8000c10192a */
[----:B------:R0:W-:Y:S04]  /*15840*/  ST.E desc[UR42][R18.64+0x27c], R29 ;  /* 0x00027c1d12007985 */ /* 0x0001e8000c10192a */
[----:B---3--:R0:W-:Y:S04]  /*15850*/  ST.E desc[UR42][R18.64+0x280], R11 ;  /* 0x0002800b12007985 */ /* 0x0081e8000c10192a */
[----:B------:R0:W-:Y:S04]  /*15860*/  ST.E desc[UR42][R18.64+0x284], R31 ;  /* 0x0002841f12007985 */ /* 0x0001e8000c10192a */
[----:B----4-:R0:W-:Y:S04]  /*15870*/  ST.E desc[UR42][R18.64+0x288], R5 ;  /* 0x0002880512007985 */ /* 0x0101e8000c10192a */
[----:B------:R0:W-:Y:S04]  /*15880*/  ST.E desc[UR42][R18.64+0x28c], R13 ;  /* 0x00028c0d12007985 */ /* 0x0001e8000c10192a */
[----:B-----5:R0:W-:Y:S04]  /*15890*/  ST.E desc[UR42][R18.64+0x290], R9 ;  /* 0x0002900912007985 */ /* 0x0201e8000c10192a */
[----:B------:R0:W-:Y:S04]  /*158a0*/  ST.E desc[UR42][R18.64+0x294], R15 ;  /* 0x0002940f12007985 */ /* 0x0001e8000c10192a */
        /* <DEDUP_REMOVED lines=122> */
.L_x_3747:
[----:B------:R-:W-:Y:S05]  /*16050*/  BSYNC B0 ;  /* 0x0000000000007941 */ /* 0x000fea0003800000 */
.L_x_3746:
[C---:B------:R-:W-:Y:S01]  /*16060*/  ISETP.GT.AND P0, PT, R0.reuse, R3, PT ;  /* 0x000000030000720c */ /* 0x040fe20003f04270 */
[----:B------:R-:W-:-:S12]  /*16070*/  VIADD R0, R0, 0xffffffff ;  /* 0xffffffff00007836 */ /* 0x000fd80000000000 */
[----:B------:R-:W-:Y:S05]  /*16080*/  @P0 BRA `(.L_x_3748) ;  /* 0xffffff5400100947 */ /* 0x000fea000383ffff */
[----:B0-----:R-:W2:Y:S02]  /*16090*/  LDL R4, [R1+0x70] ;  /* 0x0000700001047983 */ /* 0x001ea40000100800 */
[----:B--2---:R-:W-:-:S07]  /*160a0*/  IMAD.SHL.U32 R4, R4, 0x80, RZ ;  /* 0x0000008004047824 */ /* 0x004fce00078e00ff */
.L_x_3721:
[----:B-1----:R-:W0:Y:S01]  /*160b0*/  LDC R2, c[0x0][0x448] ;  /* 0x00011200ff027b82 */ /* 0x002e220000000800 */
        /* <DEDUP_REMOVED lines=22> */
.L_x_3751:
[----:B------:R-:W-:-:S13]  /*16220*/  ISETP.NE.AND P0, PT, R6, 0x1, PT ;  /* 0x000000010600780c */ /* 0x000fda0003f05270 */
[----:B------:R-:W0:Y:S02]  /*16230*/  @P0 LDC.64 R4, c[0x0][0xae0] ;  /* 0x0002b800ff040b82 */ /* 0x000e240000000a00 */
[----:B0-----:R-:W-:-:S05]  /*16240*/  @P0 IMAD.HI.U32 R4, R3, R4, RZ ;  /* 0x0000000403040227 */ /* 0x001fca00078e00ff */
[----:B------:R-:W-:-:S07]  /*16250*/  @P0 SHF.R.U32.HI R3, RZ, R5, R4 ;  /* 0x00000005ff030219 */ /* 0x000fce0000011604 */
.L_x_3752:
[----:B------:R-:W-:Y:S05]  /*16260*/  BSYNC B0 ;  /* 0x0000000000007941 */ /* 0x000fea0003800000 */
.L_x_3750:
[----:B------:R-:W-:-:S05]  /*16270*/  IMAD R3, R3, R6, RZ ;  /* 0x0000000603037224 */ /* 0x000fca00078e02ff */
[----:B------:R-:W-:-:S07]  /*16280*/  VIMNMX R2, R2, R3, !PT ;  /* 0x0000000302027248 */ /* 0x000fce0007fe0100 */
.L_x_3749:
        /* <DEDUP_REMOVED lines=9> */
.L_x_3770:
        /* <DEDUP_REMOVED lines=24> */
.L_x_3755:
[----:B------:R-:W-:Y:S05]  /*164a0*/  BSYNC B0 ;  /* 0x0000000000007941 */ /* 0x000fea0003800000 */
.L_x_3754:
        /* <DEDUP_REMOVED lines=13> */
.L_x_3757:
[----:B------:R-:W-:Y:S05]  /*16580*/  BSYNC B0 ;  /* 0x0000000000007941 */ /* 0x000fea0003800000 */
.L_x_3756:
        /* <DEDUP_REMOVED lines=8> */
.L_x_3759:
[----:B------:R-:W-:Y:S05]  /*16610*/  BSYNC B0 ;  /* 0x0000000000007941 */ /* 0x000fea0003800000 */
.L_x_3758:
        /* <DEDUP_REMOVED lines=59> */
.L_x_3762:
[----:B------:R-:W-:Y:S05]  /*169d0*/  BSYNC B0 ;  /* 0x0000000000007941 */ /* 0x000fea0003800000 */
.L_x_3761:
        /* <DEDUP_REMOVED lines=10> */
.L_x_3764:
[----:B------:R-:W-:Y:S05]  /*16a80*/  BSYNC B0 ;  /* 0x0000000000007941 */ /* 0x000fea0003800000 */
.L_x_3763:
[----:B------:R-:W-:Y:S04]  /*16a90*/  BSSY B0, `(.L_x_3765) ;  /* 0x0000006000007945 */ /* 0x000fe80003800000 */
[----:B--2---:R-:W-:Y:S05]  /*16aa0*/  @P1 BRA `(.L_x_3766) ;  /* 0x0000000000101947 */ /* 0x004fea0003800000 */
[----:B-----5:R-:W-:Y:S01]  /*16ab0*/  IMAD R6, R6, 0x8, R9 ;  /* 0x0000000806067824 */ /* 0x020fe200078e0209 */
[----:B------:R-:W-:-:S04]  /*16ac0*/  SHF.L.U32 R7, R7, 0x1f, RZ ;  /* 0x0000001f07077819 */ /* 0x000fc800000006ff */
[----:B------:R-:W2:Y:S02]  /*16ad0*/  SYNCS.PHASECHK.TRANS64.TRYWAIT P1, [R6+URZ], R7 ;  /* 0x00000007060075a7 */ /* 0x000ea4000802017f */
[----:B--2---:R-:W-:Y:S05]  /*16ae0*/  @!P1 BRA `(.L_x_3767) ;  /* 0x0000024400b89947 */ /* 0x004fea0003800000 */
.L_x_3766:
[----:B------:R-:W-:Y:S05]  /*16af0*/  BSYNC B0 ;  /* 0x0000000000007941 */ /* 0x000fea0003800000 */
.L_x_3765:
[----:B-1----:R-:W3:Y:S04]  /*16b00*/  LD.E R21, desc[UR42][R2.64] ;  /* 0x0000002a02157980 */ /* 0x002ee8000c101900 */
[----:B--2--5:R-:W3:Y:S04]  /*16b10*/  LDL.64 R6, [R1+0x118] ;  /* 0x0001180001067983 */ /* 0x024ee80000100a00 */
[----:B------:R-:W2:Y:S04]  /*16b20*/  LDL R20, [R1+0x90] ;  /* 0x0000900001147983 */ /* 0x000ea80000100800 */
        /* <DEDUP_REMOVED lines=178> */
[----:B-1----:R-:W-:Y:S01]  /*17650*/  LOP3.LUT R73, R72, 0x7f, RZ, 0xc0, !PT ;  /* 0x0000007f48497812 */ /* 0x002fe200078ec0ff */
        /* <DEDUP_REMOVED lines=41> */
[----:B-1----:R-:W-:Y:S02]  /*178f0*/  FMNMX.FTZ R10, R52, R7, !PT ;  /* 0x00000007340a7209 */ /* 0x002fe40007810000 */
        /* <DEDUP_REMOVED lines=18> */
[----:B------:R-:W-:-:S04]  /*17a20*/  FMNMX.FTZ R10, R46, R7, !PT ;  /* 0x000000072e0a7209 */ /* 0x000fc80007810000 */
[----:B------:R-:W-:-:S04]  /*17a30*/  FMNMX.FTZ R7, R47, R10, !PT ;  /* 0x0000000a2f077209 */ /* 0x000fc80007810000 */
[----:B------:R-:W-:-:S04]  /*17a40*/  FMNMX.FTZ R10, R50, R7, !PT ;  /* 0x00000007320a7209 */ /* 0x000fc80007810000 */
[----:B------:R-:W-:-:S04]  /*17a50*/  FMNMX.FTZ R7, R51, R10, !PT ;  /* 0x0000000a33077209 */ /* 0x000fc80007810000 */
[----:B------:R-:W-:-:S04]  /*17a60*/  FMNMX.FTZ R10, R54, R7, !PT ;  /* 0x00000007360a7209 */ /* 0x000fc80007810000 */
[----:B------:R-:W-:Y:S01]  /*17a70*/  FMNMX.FTZ R7, R55, R10, !PT ;  /* 0x0000000a37077209 */ /* 0x000fe20007810000 */
[----:B------:R-:W1:Y:S03]  /*17a80*/  SHFL.BFLY PT, R11, R6, 0x2, 0x1f ;  /* 0x0c401f00060b7f89 */ /* 0x000e6600000e0000 */
[----:B------:R-:W-:-:S04]  /*17a90*/  FMNMX.FTZ R10, R58, R7, !PT ;  /* 0x000000073a0a7209 */ /* 0x000fc80007810000 */
[----:B------:R-:W-:-:S04]  /*17aa0*/  FMNMX.FTZ R7, R59, R10, !PT ;  /* 0x0000000a3b077209 */ /* 0x000fc80007810000 */
[----:B------:R-:W-:-:S04]  /*17ab0*/  FMNMX.FTZ R10, R62, R7, !PT ;  /* 0x000000073e0a7209 */ /* 0x000fc80007810000 */
[----:B------:R-:W-:-:S04]  /*17ac0*/  FMNMX.FTZ R7, R63, R10, !PT ;  /* 0x0000000a3f077209 */ /* 0x000fc80007810000 */
[----:B------:R-:W-:-:S04]  /*17ad0*/  FMNMX.FTZ R10, R66, R7, !PT ;  /* 0x00000007420a7209 */ /* 0x000fc80007810000 */
[----:B------:R-:W-:-:S04]  /*17ae0*/  FMNMX.FTZ R7, R67, R10, !PT ;  /* 0x0000000a43077209 */ /* 0x000fc80007810000 */
[----:B------:R-:W-:Y:S02]  /*17af0*/  FMNMX.FTZ R10, R70, R7, !PT ;  /* 0x00000007460a7209 */ /* 0x000fe40007810000 */
[----:B-1----:R-:W-:Y:S02]  /*17b00*/  FMNMX.FTZ R11, R6, R11, !PT ;  /* 0x0000000b060b7209 */ /* 0x002fe40007810000 */
[----:B------:R-:W-:-:S03]  /*17b10*/  FMNMX.FTZ R7, R71, R10, !PT ;  /* 0x0000000a47077209 */ /* 0x000fc60007810000 */
[----:B------:R-:W1:Y:S04]  /*17b20*/  SHFL.BFLY PT, R12, R11, 0x1, 0x1f ;  /* 0x0c201f000b0c7f89 */ /* 0x000e6800000e0000 */
[----:B------:R2:W-:Y:S04]  /*17b30*/  STL.64 [R1+0x230], R6 ;  /* 0x0002300601007387 */ /* 0x0005e80000100a00 */
[----:B------:R-:W3:Y:S04]  /*17b40*/  LDL R14, [R1+0x234] ;  /* 0x00023400010e7983 */ /* 0x000ee80000100800 */
[----:B--2---:R-:W2:Y:S01]  /*17b50*/  LDL.64 R6, [R1+0x240] ;  /* 0x0002400001067983 */ /* 0x004ea20000100a00 */
[----:B-1----:R-:W-:-:S03]  /*17b60*/  FMNMX.FTZ R10, R11, R12, !PT ;  /* 0x0000000c0b0a7209 */ /* 0x002fc60007810000 */
[----:B------:R-:W4:Y:S04]  /*17b70*/  LDL R12, [R1+0x250] ;  /* 0x00025000010c7983 */ /* 0x000f280000100800 */
[----:B------:R-:W-:Y:S04]  /*17b80*/  STL [R1+0x230], R10 ;  /* 0x0002300a01007387 */ /* 0x000fe80000100800 */
[----:B------:R-:W2:Y:S04]  /*17b90*/  LDL R15, [R1+0x230] ;  /* 0x00023000010f7983 */ /* 0x000ea80000100800 */
[----:B---3--:R-:W1:Y:S02]  /*17ba0*/  SHFL.BFLY PT, R17, R14, 0x2, 0x1f ;  /* 0x0c401f000e117f89 */ /* 0x008e6400000e0000 */
[----:B-1----:R-:W-:Y:S01]  /*17bb0*/  FMNMX.FTZ R21, R17, R14, !PT ;  /* 0x0000000e11157209 */ /* 0x002fe20007810000 */
[----:B--2---:R-:W-:-:S04]  /*17bc0*/  FADD.FTZ R11, R8, -R15 ;  /* 0x8000000f080b7221 */ /* 0x004fc80000010000 */
[----:B------:R-:W1:Y:S01]  /*17bd0*/  SHFL.BFLY PT, R8, R21, 0x1, 0x1f ;  /* 0x0c201f0015087f89 */ /* 0x000e6200000e0000 */
[----:B----4-:R-:W-:-:S04]  /*17be0*/  FMUL.FTZ R15, R12, R15 ;  /* 0x0000000f0c0f7220 */ /* 0x010fc80000410000 */
[-CC-:B------:R-:W-:Y:S01]  /*17bf0*/  FFMA.FTZ R160, R24, R12.reuse, -R15.reuse ;  /* 0x0000000c18a07223 */ /* 0x180fe2000001080f */
[-C--:B------:R-:W-:Y:S01]  /*17c00*/  FMUL.FTZ R11, R11, R12.reuse ;  /* 0x0000000c0b0b7220 */ /* 0x080fe20000410000 */
[----:B------:R-:W-:Y:S01]  /*17c10*/  FFMA.FTZ R166, R36, R12, -R15 ;  /* 0x0000000c24a67223 */ /* 0x000fe2000001080f */
[----:B-1----:R-:W-:-:S05]  /*17c20*/  FMNMX.FTZ R8, R21, R8, !PT ;  /* 0x0000000815087209 */ /* 0x002fca0007810000 */
[----:B------:R-:W-:-:S04]  /*17c30*/  FADD.FTZ R9, R9, -R8 ;  /* 0x8000000809097221 */ /* 0x000fc80000010000 */
[----:B------:R-:W-:Y:S01]  /*17c40*/  FMUL.FTZ R24, R12, R9 ;  /* 0x000000090c187220 */ /* 0x000fe20000410000 */
[----:B------:R-:W-:-:S04]  /*17c50*/  FMUL.FTZ R9, R8, R12 ;  /* 0x0000000c08097220 */ /* 0x000fc80000410000 */
[-CC-:B------:R-:W-:Y:S01]  /*17c60*/  FFMA.FTZ R161, R26, R12.reuse, -R9.reuse ;  /* 0x0000000c1aa17223 */ /* 0x180fe20000010809 */
[-C--:B------:R-:W-:Y:S01]  /*17c70*/  FFMA.FTZ R36, R27, R12.reuse, -R9 ;  /* 0x0000000c1b247223 */ /* 0x080fe20000010809 */
[-C--:B------:R-:W-:Y:S01]  /*17c80*/  FFMA.FTZ R72, R25, R12.reuse, -R15 ;  /* 0x0000000c19487223 */ /* 0x080fe2000001080f */
[----:B------:R-:W-:Y:S01]  /*17c90*/  MUFU.EX2 R24, R24 ;  /* 0x0000001800187308 */ /* 0x000fe20000000800 */
[-C--:B------:R-:W-:Y:S01]  /*17ca0*/  FFMA.FTZ R163, R30, R12.reuse, -R9 ;  /* 0x0000000c1ea37223 */ /* 0x080fe20000010809 */
[-CC-:B------:R-:W-:Y:S01]  /*17cb0*/  FFMA.FTZ R162, R28, R12.reuse, -R15.reuse ;  /* 0x0000000c1ca27223 */ /* 0x180fe2000001080f */
[----:B------:R-:W-:-:S05]  /*17cc0*/  FFMA.FTZ R164, R32, R12, -R15 ;  /* 0x0000000c20a47223 */ /* 0x000fca000001080f */
[----:B------:R-:W1:Y:S01]  /*17cd0*/  MUFU.EX2 R161, R161 ;  /* 0x000000a100a17308 */ /* 0x000e620000000800 */
[-C--:B------:R-:W-:Y:S01]  /*17ce0*/  FFMA.FTZ R32, R37, R12.reuse, -R15 ;  /* 0x0000000c25207223 */ /* 0x080fe2000001080f */
[----:B------:R-:W-:-:S06]  /*17cf0*/  FFMA.FTZ R37, R31, R12, -R9 ;  /* 0x0000000c1f257223 */ /* 0x000fcc0000010809 */
[----:B------:R2:W-:Y:S01]  /*17d00*/  MUFU.EX2 R13, R11 ;  /* 0x0000000b000d7308 */ /* 0x0005e20000000800 */
[----:B------:R-:W-:-:S07]  /*17d10*/  FFMA.FTZ R73, R29, R12, -R15 ;  /* 0x0000000c1d497223 */ /* 0x000fce000001080f */
[----:B------:R-:W3:Y:S01]  /*17d20*/  MUFU.EX2 R160, R160 ;  /* 0x000000a000a07308 */ /* 0x000ee20000000800 */
[----:B------:R-:W-:-:S07]  /*17d30*/  FFMA.FTZ R165, R34, R12, -R9 ;  /* 0x0000000c22a57223 */ /* 0x000fce0000010809 */
[----:B------:R-:W4:Y:S08]  /*17d40*/  MUFU.EX2 R36, R36 ;  /* 0x0000002400247308 */ /* 0x000f300000000800 */
[----:B------:R-:W0:Y:S01]  /*17d50*/  MUFU.EX2 R72, R72 ;  /* 0x0000004800487308 */ /* 0x000e220000000800 */
[----:B------:R-:W-:-:S07]  /*17d60*/  FFMA.FTZ R31, R35, R12, -R9 ;  /* 0x0000000c231f7223 */ /* 0x000fce0000010809 */
[----:B------:R-:W0:Y:S01]  /*17d70*/  MUFU.EX2 R163, R163 ;  /* 0x000000a300a37308 */ /* 0x000e220000000800 */
[----:B------:R-:W-:-:S07]  /*17d80*/  FFMA.FTZ R29, R33, R12, -R15 ;  /* 0x0000000c211d7223 */ /* 0x000fce000001080f */
[----:B------:R-:W0:Y:S01]  /*17d90*/  MUFU.EX2 R162, R162 ;  /* 0x000000a200a27308 */ /* 0x000e220000000800 */
[-CC-:B------:R-:W-:Y:S01]  /*17da0*/  FFMA.FTZ R168, R40, R12.reuse, -R15.reuse ;  /* 0x0000000c28a87223 */ /* 0x180fe2000001080f */
[-CC-:B------:R-:W-:Y:S01]  /*17db0*/  FFMA.FTZ R33, R41, R12.reuse, -R15.reuse ;  /* 0x0000000c29217223 */ /* 0x180fe2000001080f */
[-CC-:B------:R-:W-:Y:S01]  /*17dc0*/  FFMA.FTZ R170, R44, R12.reuse, -R15.reuse ;  /* 0x0000000c2caa7223 */ /* 0x180fe2000001080f */
[----:B------:R-:W-:-:S04]  /*17dd0*/  FFMA.FTZ R28, R45, R12, -R15 ;  /* 0x0000000c2d1c7223 */ /* 0x000fc8000001080f */
[----:B------:R-:W0:Y:S01]  /*17de0*/  MUFU.EX2 R37, R37 ;  /* 0x0000002500257308 */ /* 0x000e220000000800 */
[-CC-:B------:R-:W-:Y:S01]  /*17df0*/  FFMA.FTZ R10, R48, R12.reuse, -R15.reuse ;  /* 0x0000000c300a7223 */ /* 0x180fe2000001080f */
[-CC-:B------:R-:W-:Y:S01]  /*17e00*/  FFMA.FTZ R177, R49, R12.reuse, -R15.reuse ;  /* 0x0000000c31b17223 */ /* 0x180fe2000001080f */
[-CC-:B--2---:R-:W-:Y:S01]  /*17e10*/  FFMA.FTZ R11, R52, R12.reuse, -R15.reuse ;  /* 0x0000000c340b7223 */ /* 0x184fe2000001080f */
[-CC-:B------:R-:W-:Y:S01]  /*17e20*/  FFMA.FTZ R176, R53, R12.reuse, -R15.reuse ;  /* 0x0000000c35b07223 */ /* 0x180fe2000001080f */
[----:B------:R-:W-:-:S03]  /*17e30*/  FFMA.FTZ R16, R56, R12, -R15 ;  /* 0x0000000c38107223 */ /* 0x000fc6000001080f */
[----:B------:R-:W2:Y:S01]  /*17e40*/  MUFU.EX2 R73, R73 ;  /* 0x0000004900497308 */ /* 0x000ea20000000800 */
        /* <DEDUP_REMOVED lines=8> */
[----:B-1----:R-:W-:Y:S01]  /*17ed0*/  FFMA.FTZ R15, R7, R24, R161 ;  /* 0x00000018070f7223 */ /* 0x002fe200000100a1 */
[----:B------:R-:W-:Y:S01]  /*17ee0*/  FFMA.FTZ R167, R38, R12, -R9 ;  /* 0x0000000c26a77223 */ /* 0x000fe20000010809 */
[----:B---3--:R-:W-:-:S05]  /*17ef0*/  FFMA.FTZ R7, R13, R6, R160 ;  /* 0x000000060d077223 */ /* 0x008fca00000100a0 */
[----:B------:R-:W1:Y:S01]  /*17f00*/  MUFU.EX2 R164, R164 ;  /* 0x000000a400a47308 */ /* 0x000e620000000800 */
[----:B----4-:R-:W-:Y:S01]  /*17f10*/  FADD.FTZ R6, R36, R15 ;  /* 0x0000000f24067221 */ /* 0x010fe20000010000 */
[----:B------:R-:W-:Y:S01]  /*17f20*/  FFMA.FTZ R34, R39, R12, -R9 ;  /* 0x0000000c27227223 */ /* 0x000fe20000010809 */
[----:B0-----:R-:W-:-:S05]  /*17f30*/  FADD.FTZ R7, R72, R7 ;  /* 0x0000000748077221 */ /* 0x001fca0000010000 */
[----:B------:R-:W0:Y:S01]  /*17f40*/  MUFU.EX2 R31, R31 ;  /* 0x0000001f001f7308 */ /* 0x000e220000000800 */
[----:B------:R-:W-:Y:S01]  /*17f50*/  FADD.FTZ R14, R163, R6 ;  /* 0x00000006a30e7221 */ /* 0x000fe20000010000 */
[----:B------:R-:W-:Y:S01]  /*17f60*/  FFMA.FTZ R169, R42, R12, -R9 ;  /* 0x0000000c2aa97223 */ /* 0x000fe20000010809 */
[----:B------:R-:W-:-:S05]  /*17f70*/  FADD.FTZ R6, R162, R7 ;  /* 0x00000007a2067221 */ /* 0x000fca0000010000 */
[----:B------:R-:W3:Y:S01]  /*17f80*/  MUFU.EX2 R29, R29 ;  /* 0x0000001d001d7308 */ /* 0x000ee20000000800 */
[----:B------:R-:W-:Y:S01]  /*17f90*/  FADD.FTZ R14, R37, R14 ;  /* 0x0000000e250e7221 */ /* 0x000fe20000010000 */
[----:B------:R-:W-:-:S06]  /*17fa0*/  FFMA.FTZ R30, R43, R12, -R9 ;  /* 0x0000000c2b1e7223 */ /* 0x000fcc0000010809 */
[----:B------:R-:W4:Y:S01]  /*17fb0*/  MUFU.EX2 R167, R167 ;  /* 0x000000a700a77308 */ /* 0x000f220000000800 */
[----:B--2---:R-:W-:-:S07]  /*17fc0*/  FADD.FTZ R7, R73, R6 ;  /* 0x0000000649077221 */ /* 0x004fce0000010000 */
[----:B------:R-:W2:Y:S01]  /*17fd0*/  MUFU.EX2 R166, R166 ;  /* 0x000000a600a67308 */ /* 0x000ea20000000800 */
[----:B------:R-:W-:Y:S01]  /*17fe0*/  FADD.FTZ R14, R165, R14 ;  /* 0x0000000ea50e7221 */ /* 0x000fe20000010000 */
[----:B------:R-:W-:-:S06]  /*17ff0*/  FFMA.FTZ R171, R46, R12, -R9 ;  /* 0x0000000c2eab7223 */ /* 0x000fcc0000010809 */
[----:B------:R-:W2:Y:S01]  /*18000*/  MUFU.EX2 R34, R34 ;  /* 0x0000002200227308 */ /* 0x000ea20000000800 */
[----:B-1----:R-:W-:-:S07]  /*18010*/  FADD.FTZ R6, R164, R7 ;  /* 0x00000007a4067221 */ /* 0x002fce0000010000 */
[----:B------:R-:W1:Y:S01]  /*18020*/  MUFU.EX2 R32, R32 ;  /* 0x0000002000207308 */ /* 0x000e620000000800 */
[----:B0-----:R-:W-:Y:S01]  /*18030*/  FADD.FTZ R14, R31, R14 ;  /* 0x0000000e1f0e7221 */ /* 0x001fe20000010000 */
[----:B------:R-:W-:-:S06]  /*18040*/  FFMA.FTZ R220, R47, R12, -R9 ;  /* 0x0000000c2fdc7223 */ /* 0x000fcc0000010809 */
[----:B------:R-:W0:Y:S01]  /*18050*/  MUFU.EX2 R169, R169 ;  /* 0x000000a900a97308 */ /* 0x000e220000000800 */
[----:B---3--:R-:W-:-:S07]  /*18060*/  FADD.FTZ R7, R29, R6 ;  /* 0x000000061d077221 */ /* 0x008fce0000010000 */
[----:B------:R-:W3:Y:S01]  /*18070*/  MUFU.EX2 R168, R168 ;  /* 0x000000a800a87308 */ /* 0x000ee20000000800 */
[----:B----4-:R-:W-:Y:S01]  /*18080*/  FADD.FTZ R15, R167, R14 ;  /* 0x0000000ea70f7221 */ /* 0x010fe20000010000 */
[----:B------:R-:W-:-:S06]  /*18090*/  FFMA.FTZ R217, R50, R12, -R9 ;  /* 0x0000000c32d97223 */ /* 0x000fcc0000010809 */
[----:B------:R-:W4:Y:S01]  /*180a0*/  MUFU.EX2 R30, R30 ;  /* 0x0000001e001e7308 */ /* 0x000f220000000800 */
[----:B--2---:R-:W-:-:S07]  /*180b0*/  FADD.FTZ R7, R166, R7 ;  /* 0x00000007a6077221 */ /* 0x004fce0000010000 */
[----:B------:R-:W2:Y:S01]  /*180c0*/  MUFU.EX2 R33, R33 ;  /* 0x0000002100217308 */ /* 0x000ea20000000800 */
[----:B------:R-:W-:Y:S01]  /*180d0*/  FADD.FTZ R6, R34, R15 ;  /* 0x0000000f22067221 */ /* 0x000fe20000010000 */
[----:B-1----:R-:W-:-:S06]  /*180e0*/  FADD.FTZ R7, R32, R7 ;  /* 0x0000000720077221 */ /* 0x002fcc0000010000 */
[----:B------:R-:W1:Y:S01]  /*180f0*/  MUFU.EX2 R171, R171 ;  /* 0x000000ab00ab7308 */ /* 0x000e620000000800 */
[----:B------:R-:W-:-:S07]  /*18100*/  FFMA.FTZ R218, R51, R12, -R9 ;  /* 0x0000000c33da7223 */ /* 0x000fce0000010809 */
[----:B------:R-:W1:Y:S01]  /*18110*/  MUFU.EX2 R170, R170 ;  /* 0x000000aa00aa7308 */ /* 0x000e620000000800 */
[----:B0-----:R-:W-:Y:S01]  /*18120*/  FADD.FTZ R15, R169, R6 ;  /* 0x00000006a90f7221 */ /* 0x001fe20000010000 */
[----:B---3--:R-:W-:-:S06]  /*18130*/  FADD.FTZ R6, R168, R7 ;  /* 0x00000007a8067221 */ /* 0x008fcc0000010000 */
[----:B------:R-:W0:Y:S01]  /*18140*/  MUFU.EX2 R220, R220 ;  /* 0x000000dc00dc7308 */ /* 0x000e220000000800 */
[----:B------:R-:W-:-:S07]  /*18150*/  FFMA.FTZ R216, R54, R12, -R9 ;  /* 0x0000000c36d87223 */ /* 0x000fce0000010809 */
[----:B------:R-:W3:Y:S01]  /*18160*/  MUFU.EX2 R28, R28 ;  /* 0x0000001c001c7308 */ /* 0x000ee20000000800 */
[----:B----4-:R-:W-:Y:S01]  /*18170*/  FADD.FTZ R14, R30, R15 ;  /* 0x0000000f1e0e7221 */ /* 0x010fe20000010000 */
[----:B--2---:R-:W-:-:S06]  /*18180*/  FADD.FTZ R7, R33, R6 ;  /* 0x0000000621077221 */ /* 0x004fcc0000010000 */
[----:B------:R-:W2:Y:S01]  /*18190*/  MUFU.EX2 R217, R217 ;  /* 0x000000d900d97308 */ /* 0x000ea20000000800 */
[----:B------:R-:W-:-:S07]  /*181a0*/  FFMA.FTZ R219, R55, R12, -R9 ;  /* 0x0000000c37db7223 */ /* 0x000fce0000010809 */
[----:B------:R-:W4:Y:S01]  /*181b0*/  MUFU.EX2 R10, R10 ;  /* 0x0000000a000a7308 */ /* 0x000f220000000800 */
[----:B-1----:R-:W-:Y:S01]  /*181c0*/  FADD.FTZ R15, R171, R14 ;  /* 0x0000000eab0f7221 */ /* 0x002fe20000010000 */
[----:B------:R-:W-:-:S06]  /*181d0*/  FADD.FTZ R7, R170, R7 ;  /* 0x00000007aa077221 */ /* 0x000fcc0000010000 */
[----:B------:R-:W-:Y:S01]  /*181e0*/  MUFU.EX2 R177, R177 ;  /* 0x000000b100b17308 */ /* 0x000fe20000000800 */
[----:B------:R-:W-:-:S07]  /*181f0*/  FFMA.FTZ R186, R58, R12, -R9 ;  /* 0x0000000c3aba7223 */ /* 0x000fce0000010809 */
[----:B------:R-:W1:Y:S01]  /*18200*/  MUFU.EX2 R218, R218 ;  /* 0x000000da00da7308 */ /* 0x000e620000000800 */
[----:B0-----:R-:W-:Y:S01]  /*18210*/  FADD.FTZ R6, R220, R15 ;  /* 0x0000000fdc067221 */ /* 0x001fe20000010000 */
[----:B---3--:R-:W-:-:S06]  /*18220*/  FADD.FTZ R7, R28, R7 ;  /* 0x000000071c077221 */ /* 0x008fcc0000010000 */
[----:B------:R-:W-:Y:S01]  /*18230*/  MUFU.EX2 R11, R11 ;  /* 0x0000000b000b7308 */ /* 0x000fe20000000800 */
[----:B------:R-:W-:-:S07]  /*18240*/  FFMA.FTZ R204, R59, R12, -R9 ;  /* 0x0000000c3bcc7223 */ /* 0x000fce0000010809 */
[----:B------:R-:W0:Y:S01]  /*18250*/  MUFU.EX2 R216, R216 ;  /* 0x000000d800d87308 */ /* 0x000e220000000800 */
[----:B--2---:R-:W-:Y:S01]  /*18260*/  FADD.FTZ R15, R217, R6 ;  /* 0x00000006d90f7221 */ /* 0x004fe20000010000 */
[----:B----4-:R-:W-:-:S06]  /*18270*/  FADD.FTZ R6, R10, R7 ;  /* 0x000000070a067221 */ /* 0x010fcc0000010000 */
[----:B------:R-:W-:Y:S01]  /*18280*/  MUFU.EX2 R176, R176 ;  /* 0x000000b000b07308 */ /* 0x000fe20000000800 */
[----:B------:R-:W-:-:S07]  /*18290*/  FFMA.FTZ R187, R62, R12, -R9 ;  /* 0x0000000c3ebb7223 */ /* 0x000fce0000010809 */
[----:B------:R-:W2:Y:S01]  /*182a0*/  MUFU.EX2 R219, R219 ;  /* 0x000000db00db7308 */ /* 0x000ea20000000800 */
[----:B-1----:R-:W-:Y:S01]  /*182b0*/  FADD.FTZ R15, R218, R15 ;  /* 0x0000000fda0f7221 */ /* 0x002fe20000010000 */
[----:B------:R-:W-:-:S06]  /*182c0*/  FADD.FTZ R6, R177, R6 ;  /* 0x00000006b1067221 */ /* 0x000fcc0000010000 */
[----:B------:R-:W-:Y:S01]  /*182d0*/  MUFU.EX2 R16, R16 ;  /* 0x0000001000107308 */ /* 0x000fe20000000800 */
[----:B------:R-:W-:-:S07]  /*182e0*/  FFMA.FTZ R205, R63, R12, -R9 ;  /* 0x0000000c3fcd7223 */ /* 0x000fce0000010809 */
[----:B------:R-:W1:Y:S01]  /*182f0*/  MUFU.EX2 R186, R186 ;  /* 0x000000ba00ba7308 */ /* 0x000e620000000800 */
[----:B0-----:R-:W-:Y:S01]  /*18300*/  FADD.FTZ R14, R216, R15 ;  /* 0x0000000fd80e7221 */ /* 0x001fe20000010000 */
[----:B------:R-:W-:-:S06]  /*18310*/  FADD.FTZ R7, R11, R6 ;  /* 0x000000060b077221 */ /* 0x000fcc0000010000 */
[----:B------:R-:W-:Y:S01]  /*18320*/  MUFU.EX2 R175, R175 ;  /* 0x000000af00af7308 */ /* 0x000fe20000000800 */
[----:B------:R-:W-:-:S07]  /*18330*/  FFMA.FTZ R178, R66, R12, -R9 ;  /* 0x0000000c42b27223 */ /* 0x000fce0000010809 */
[----:B------:R-:W0:Y:S01]  /*18340*/  MUFU.EX2 R204, R204 ;  /* 0x000000cc00cc7308 */ /* 0x000e220000000800 */
[----:B--2---:R-:W-:Y:S01]  /*18350*/  FADD.FTZ R15, R219, R14 ;  /* 0x0000000edb0f7221 */ /* 0x004fe20000010000 */
[----:B------:R-:W-:-:S06]  /*18360*/  FADD.FTZ R7, R176, R7 ;  /* 0x00000007b0077221 */ /* 0x000fcc0000010000 */
        /* <DEDUP_REMOVED lines=15> */
[----:B------:R-:W-:Y:S08]  /*18460*/  MUFU.EX2 R173, R173 ;  /* 0x000000ad00ad7308 */ /* 0x000ff00000000800 */
[----:B------:R-:W2:Y:S01]  /*18470*/  MUFU.EX2 R184, R184 ;  /* 0x000000b800b87308 */ /* 0x000ea20000000800 */
[----:B-1----:R-:W-:Y:S01]  /*18480*/  FADD.FTZ R9, R205, R14 ;  /* 0x0000000ecd097221 */ /* 0x002fe20000010000 */
[----:B------:R-:W-:-:S06]  /*18490*/  FADD.FTZ R7, R174, R7 ;  /* 0x00000007ae077221 */ /* 0x000fcc0000010000 */
[----:B------:R-:W-:Y:S08]  /*184a0*/  MUFU.EX2 R21, R68 ;  /* 0x0000004400157308 */ /* 0x000ff00000000800 */
[----:B------:R-:W1:Y:S01]  /*184b0*/  MUFU.EX2 R179, R179 ;  /* 0x000000b300b37308 */ /* 0x000e620000000800 */
[----:B0-----:R-:W-:Y:S01]  /*184c0*/  FADD.FTZ R9, R178, R9 ;  /* 0x00000009b2097221 */ /* 0x001fe20000010000 */
[----:B------:R-:W-:-:S06]  /*184d0*/  FADD.FTZ R6, R20, R7 ;  /* 0x0000000714067221 */ /* 0x000fcc0000010000 */
[----:B------:R-:W0:Y:S08]  /*184e0*/  MUFU.EX2 R172, R172 ;  /* 0x000000ac00ac7308 */ /* 0x000e300000000800 */
[----:B------:R-:W3:Y:S01]  /*184f0*/  MUFU.EX2 R185, R185 ;  /* 0x000000b900b97308 */ /* 0x000ee20000000800 */
[----:B--2---:R-:W-:Y:S01]  /*18500*/  FADD.FTZ R12, R184, R9 ;  /* 0x00000009b80c7221 */ /* 0x004fe20000010000 */
[----:B------:R-:W-:-:S03]  /*18510*/  FADD.FTZ R6, R173, R6 ;  /* 0x00000006ad067221 */ /* 0x000fc60000010000 */
[----:B-1----:R-:W-:Y:S01]  /*18520*/  FADD.FTZ R12, R179, R12 ;  /* 0x0000000cb30c7221 */ /* 0x002fe20000010000 */
[----:B------:R-:W-:-:S04]  /*18530*/  FADD.FTZ R9, R21, R6 ;  /* 0x0000000615097221 */ /* 0x000fc80000010000 */
[----:B0-----:R-:W-:Y:S01]  /*18540*/  FADD.FTZ R6, R172, R9 ;  /* 0x00000009ac067221 */ /* 0x001fe20000010000 */
[----:B------:R-:W-:Y:S01]  /*18550*/  STL [R1+0x234], R8 ;  /* 0x0002340801007387 */ /* 0x000fe20000100800 */
[----:B---3--:R-:W-:-:S05]  /*18560*/  FADD.FTZ R7, R185, R12 ;  /* 0x0000000cb9077221 */ /* 0x008fca0000010000 */
        /* <DEDUP_REMOVED lines=74> */
[----:B------:R-:W-:Y:S01]  /*18a10*/  ULOP3.LUT UR6, UR4, 0x8, URZ, 0xfc, !UPT ;  /* 0x0000000804067892 */ /* 0x000fe2000f8efc3f */
        /* <DEDUP_REMOVED lines=8> */
[C---:B0-----:R-:W-:Y:S01]  /*18aa0*/  FMUL.FTZ R9, R13.reuse, R136 ;  /* 0x000000880d097220 */ /* 0x041fe20000410000 */
        /* <DEDUP_REMOVED lines=12> */
[C---:B---3--:R-:W-:Y:S01]  /*18b70*/  FMUL.FTZ R27, R13.reuse, R128 ;  /* 0x000000800d1b7220 */ /* 0x048fe20000410000 */
[C---:B0-----:R-:W-:Y:S01]  /*18b80*/  FMUL.FTZ R35, R13.reuse, R126 ;  /* 0x0000007e0d237220 */ /* 0x041fe20000410000 */
[C---:B-1----:R-:W-:Y:S01]  /*18b90*/  FMUL.FTZ R39, R13.reuse, R112 ;  /* 0x000000700d277220 */ /* 0x042fe20000410000 */
[C---:B--2---:R-:W-:Y:S01]  /*18ba0*/  FMUL.FTZ R9, R13.reuse, R120 ;  /* 0x000000780d097220 */ /* 0x044fe20000410000 */
        /* <DEDUP_REMOVED lines=15> */
[C---:B--2---:R-:W-:Y:S01]  /*18ca0*/  FMUL.FTZ R35, R13.reuse, R110 ;  /* 0x0000006e0d237220 */ /* 0x044fe20000410000 */
[C---:B---3--:R-:W-:Y:S01]  /*18cb0*/  FMUL.FTZ R39, R13.reuse, R108 ;  /* 0x0000006c0d277220 */ /* 0x048fe20000410000 */
[C---:B0-----:R-:W-:Y:S01]  /*18cc0*/  FMUL.FTZ R9, R13.reuse, R106 ;  /* 0x0000006a0d097220 */ /* 0x041fe20000410000 */
        /* <DEDUP_REMOVED lines=70> */
[----:B------:R-:W-:Y:S02]  /*19130*/  IMAD.U32 R12, RZ, RZ, UR6 ;  /* 0x00000006ff0c7e24 */ /* 0x000fe4000f8e00ff */
[C---:B---3--:R-:W-:Y:S01]  /*19140*/  FMUL.FTZ R45, R13.reuse, R14 ;  /* 0x0000000e0d2d7220 */ /* 0x048fe20000410000 */
[----:B0-----:R-:W-:Y:S01]  /*19150*/  FMUL.FTZ R9, R13, R26 ;  /* 0x0000001a0d097220 */ /* 0x001fe20000410000 */
[----:B------:R-:W-:Y:S01]  /*19160*/  IMAD.U32 R13, RZ, RZ, UR5 ;  /* 0x00000005ff0d7e24 */ /* 0x000fe2000f8e00ff */
[----:B------:R-:W-:Y:S04]  /*19170*/  ST.E desc[UR42][R18.64+0x410], R15 ;  /* 0x0004100f12007985 */ /* 0x000fe8000c10192a */
[----:B------:R0:W-:Y:S04]  /*19180*/  ST.E desc[UR42][R18.64+0x414], R25 ;  /* 0x0004141912007985 */ /* 0x0001e8000c10192a */
[----:B------:R-:W-:Y:S04]  /*19190*/  ST.E desc[UR42][R18.64+0x420], R41 ;  /* 0x0004202912007985 */ /* 0x000fe8000c10192a */
[----:B------:R-:W-:Y:S04]  /*191a0*/  ST.E desc[UR42][R18.64+0x424], R43 ;  /* 0x0004242b12007985 */ /* 0x000fe8000c10192a */
[----:B------:R1:W-:Y:S04]  /*191b0*/  ST.E desc[UR42][R18.64+0x430], R27 ;  /* 0x0004301b12007985 */ /* 0x0003e8000c10192a */
        /* <DEDUP_REMOVED lines=68> */
[----:B--2---:R-:W2:Y:S04]  /*19600*/  LD.E R39, desc[UR42][R18.64+0x41c] ;  /* 0x00041c2a12277980 */ /* 0x004ea8000c101900 */
[----:B---3--:R-:W3:Y:S04]  /*19610*/  LD.E R45, desc[UR42][R18.64+0x428] ;  /* 0x0004282a122d7980 */ /* 0x008ee8000c101900 */
[----:B------:R-:W3:Y:S04]  /*19620*/  LD.E R43, desc[UR42][R18.64+0x42c] ;  /* 0x00042c2a122b7980 */ /* 0x000ee8000c101900 */
[----:B------:R-:W3:Y:S04]  /*19630*/  LD.E R41, desc[UR42][R18.64+0x438] ;  /* 0x0004382a12297980 */ /* 0x000ee8000c101900 */
[----:B------:R-:W3:Y:S04]  /*19640*/  LD.E R35, desc[UR42][R18.64+0x43c] ;  /* 0x00043c2a12237980 */ /* 0x000ee8000c101900 */
[----:B------:R-:W3:Y:S04]  /*19650*/  LD.E R9, desc[UR42][R18.64+0x448] ;  /* 0x0004482a12097980 */ /* 0x000ee8000c101900 */
[----:B0-----:R-:W3:Y:S04]  /*19660*/  LD.E R25, desc[UR42][R18.64+0x44c] ;  /* 0x00044c2a12197980 */ /* 0x001ee8000c101900 */
[----:B----4-:R-:W4:Y:S01]  /*19670*/  LD.E R27, desc[UR42][R18.64+0x458] ;  /* 0x0004582a121b7980 */ /* 0x010f22000c101900 */
[----:B-1----:R-:W-:Y:S01]  /*19680*/  SHF.R.U32.HI R138, RZ, 0x7, R138 ;  /* 0x00000007ff8a7819 */ /* 0x002fe2000001168a */
[C---:B------:R-:W-:Y:S01]  /*19690*/  FMUL.FTZ R49, R24.reuse, R49 ;  /* 0x0000003118317220 */ /* 0x040fe20000410000 */
        /* <DEDUP_REMOVED lines=57> */
[C---:B---3--:R-:W-:Y:S01]  /*19a30*/  FMUL.FTZ R45, R24.reuse, R45 ;  /* 0x0000002d182d7220 */ /* 0x048fe20000410000 */
[C---:B------:R-:W-:Y:S01]  /*19a40*/  FMUL.FTZ R43, R24.reuse, R43 ;  /* 0x0000002b182b7220 */ /* 0x040fe20000410000 */
[C---:B------:R-:W-:Y:S01]  /*19a50*/  FMUL.FTZ R41, R24.reuse, R41 ;  /* 0x0000002918297220 */ /* 0x040fe20000410000 */
[C---:B------:R-:W-:Y:S01]  /*19a60*/  FMUL.FTZ R35, R24.reuse, R35 ;  /* 0x0000002318237220 */ /* 0x040fe20000410000 */
[C---:B------:R-:W-:Y:S01]  /*19a70*/  FMUL.FTZ R49, R24.reuse, R9 ;  /* 0x0000000918317220 */ /* 0x040fe20000410000 */
        /* <DEDUP_REMOVED lines=1289> */
[----:B------:R0:W-:Y:S04]  /*1eb10*/  STL [R1+0x88], R0 ;  /* 0x0000880001007387 */ /* 0x0001e80000100800 */
[----:B------:R-:W2:Y:S04]  /*1eb20*/  LD.E R9, desc[UR42][R18.64+0x260] ;  /* 0x0002602a12097980 */ /* 0x000ea8000c101900 */
[----:B--2---:R-:W-:Y:S04]  /*1eb30*/  ST.E desc[UR42][R18.64+0x260], R9 ;  /* 0x0002600912007985 */ /* 0x004fe8000c10192a */
[----:B------:R-:W2:Y:S04]  /*1eb40*/  LD.E R11, desc[UR42][R6.64] ;  /* 0x0000002a060b7980 */ /* 0x000ea8000c101900 */
[----:B--2---:R1:W-:Y:S04]  /*1eb50*/  ST.E desc[UR42][R6.64], R11 ;  /* 0x0000000b06007985 */ /* 0x0043e8000c10192a */
[----:B------:R-:W2:Y:S04]  /*1eb60*/  LD.E R17, desc[UR42][R12.64] ;  /* 0x0000002a0c117980 */ /* 0x000ea8000c101900 */
[----:B--2---:R2:W-:Y:S04]  /*1eb70*/  ST.E desc[UR42][R12.64], R17 ;  /* 0x000000110c007985 */ /* 0x0045e8000c10192a */
[----:B------:R-:W3:Y:S04]  /*1eb80*/  LD.E R21, desc[UR42][R14.64] ;  /* 0x0000002a0e157980 */ /* 0x000ee8000c101900 */
[----:B---3--:R3:W-:Y:S04]  /*1eb90*/  ST.E desc[UR42][R14.64], R21 ;  /* 0x000000150e007985 */ /* 0x0087e8000c10192a */
[----:B0-----:R-:W4:Y:S04]  /*1eba0*/  LD.E R0, desc[UR42][R18.64+0x270] ;  /* 0x0002702a12007980 */ /* 0x001f28000c101900 */
[----:B-1----:R-:W4:Y:S04]  /*1ebb0*/  LD.E R6, desc[UR42][R18.64+0x274] ;  /* 0x0002742a12067980 */ /* 0x002f28000c101900 */
[----:B------:R-:W4:Y:S04]  /*1ebc0*/  LD.E R7, desc[UR42][R18.64+0x278] ;  /* 0x0002782a12077980 */ /* 0x000f28000c101900 */
[----:B------:R-:W4:Y:S04]  /*1ebd0*/  LD.E R8, desc[UR42][R18.64+0x27c] ;  /* 0x00027c2a12087980 */ /* 0x000f28000c101900 */
[----:B------:R-:W4:Y:S04]  /*1ebe0*/  LD.E R9, desc[UR42][R18.64+0x280] ;  /* 0x0002802a12097980 */ /* 0x000f28000c101900 */
[----:B------:R-:W4:Y:S04]  /*1ebf0*/  LD.E R10, desc[UR42][R18.64+0x284] ;  /* 0x0002842a120a7980 */ /* 0x000f28000c101900 */
        /* <DEDUP_REMOVED lines=250> */
.L_x_3769:
[----:B------:R-:W-:Y:S05]  /*1fba0*/  BSYNC B0 ;  /* 0x0000000000007941 */ /* 0x000fea0003800000 */
.L_x_3768:
[----:B------:R-:W-:Y:S05]  /*1fbb0*/  @P0 BRA `(.L_x_3770) ;  /* 0xffffff6400d80947 */ /* 0x000fea000383ffff */
[----:B01----:R-:W-:-:S07]  /*1fbc0*/  IMAD.MOV.U32 R0, RZ, RZ, R5 ;  /* 0x000000ffff007224 */ /* 0x003fce00078e0005 */
.L_x_3753:
[----:B------:R-:W-:-:S13]  /*1fbd0*/  ISETP.GE.AND P0, PT, R0, R189, PT ;  /* 0x000000bd0000720c */ /* 0x000fda0003f06270 */
[----:B------:R-:W-:Y:S05]  /*1fbe0*/  @!P0 BRA `(.L_x_3771) ;  /* 0x000000a800f48947 */ /* 0x000fea0003800000 */
[----:B------:R0:W5:Y:S02]  /*1fbf0*/  LDL.64 R2, [R1+0x170] ;  /* 0x0001700001027983 */ /* 0x0001640000100a00 */
.L_x_3798:
        /* <DEDUP_REMOVED lines=21> */
.L_x_3773:
[----:B------:R-:W-:Y:S05]  /*1fd50*/  BSYNC B0 ;  /* 0x0000000000007941 */ /* 0x000fea0003800000 */
.L_x_3772:
        /* <DEDUP_REMOVED lines=13> */
.L_x_3775:
[----:B------:R-:W-:Y:S05]  /*1fe30*/  BSYNC B0 ;  /* 0x0000000000007941 */ /* 0x000fea0003800000 */
.L_x_3774:
        /* <DEDUP_REMOVED lines=8> */
.L_x_3777:
[----:B------:R-:W-:Y:S05]  /*1fec0*/  BSYNC B0 ;  /* 0x0000000000007941 */ /* 0x000fea0003800000 */
.L_x_3776:
[----:B------:R-:W2:Y:S04]  /*1fed0*/  LD.E R5, desc[UR42][R2.64] ;  /* 0x0000002a02057980 */ /* 0x000ea8000c101900 */
[----:B------:R-:W2:Y:S01]  /*1fee0*/  LDL.64 R12, [R1+0xa0] ;  /* 0x0000a000010c7983 */ /* 0x000ea20000100a00 */
[----:B------:R-:W-:Y:S05]  /*1fef0*/  WARPSYNC.ALL ;  /* 0x0000000000007948 */ /* 0x000fea0003800000 */
[----:B------:R-:W3:Y:S04]  /*1ff00*/  LDL.64 R14, [R1+0x98] ;  /* 0x00009800010e7983 */ /* 0x000ee80000100a00 */
[----:B-1---5:R-:W4:Y:S04]  /*1ff10*/  LDL.64 R6, [R1+0x98] ;  /* 0x0000980001067983 */ /* 0x022f280000100a00 */
[----:B------:R-:W4:Y:S01]  /*1ff20*/  LDL.64 R8, [R1+0x98] ;  /* 0x0000980001087983 */ /* 0x000f220000100a00 */
        /* <DEDUP_REMOVED lines=53> */
.L_x_3780:
[----:B------:R-:W-:Y:S05]  /*20280*/  BSYNC B0 ;  /* 0x0000000000007941 */ /* 0x000fea0003800000 */
.L_x_3779:
        /* <DEDUP_REMOVED lines=10> */
.L_x_3782:
[----:B------:R-:W-:Y:S05]  /*20330*/  BSYNC B0 ;  /* 0x0000000000007941 */ /* 0x000fea0003800000 */
.L_x_3781:
[----:B------:R-:W-:Y:S04]  /*20340*/  BSSY B0, `(.L_x_3783) ;  /* 0x0000006000007945 */ /* 0x000fe80003800000 */
[----:B--2---:R-:W-:Y:S05]  /*20350*/  @P0 BRA `(.L_x_3784) ;  /* 0x0000000000100947 */ /* 0x004fea0003800000 */
[----:B-----5:R-:W-:Y:S01]  /*20360*/  IMAD R6, R6, 0x8, R8 ;  /* 0x0000000806067824 */ /* 0x020fe200078e0208 */
[----:B------:R-:W-:-:S04]  /*20370*/  SHF.L.U32 R7, R7, 0x1f, RZ ;  /* 0x0000001f07077819 */ /* 0x000fc800000006ff */
[----:B------:R-:W2:Y:S02]  /*20380*/  SYNCS.PHASECHK.TRANS64.TRYWAIT P0, [R6+URZ], R7 ;  /* 0x00000007060075a7 */ /* 0x000ea4000800017f */
[----:B--2---:R-:W-:Y:S05]  /*20390*/  @!P0 BRA `(.L_x_3785) ;  /* 0x000001ac00b48947 */ /* 0x004fea0003800000 */
.L_x_3784:
[----:B------:R-:W-:Y:S05]  /*203a0*/  BSYNC B0 ;  /* 0x0000000000007941 */ /* 0x000fea0003800000 */
.L_x_3783:
        /* <DEDUP_REMOVED lines=253> */
[----:B------:R-:W-:-:S04]  /*21380*/  VIADD R92, R5, 0xffffffff ;  /* 0xffffffff055c7836 */ /* 0x000fc80000000000 */
[C---:B------:R-:W-:Y:S02]  /*21390*/  IMAD.IADD R11, R6.reuse, 0x1, R11 ;  /* 0x00000001060b7824 */ /* 0x040fe400078e020b */
[----:B------:R-:W-:Y:S02]  /*213a0*/  IMAD.IADD R17, R6, 0x1, R7 ;  /* 0x0000000106117824 */ /* 0x000fe400078e0207 */
[----:B------:R-:W-:Y:S02]  /*213b0*/  IMAD R12, R0, -0x60, R12 ;  /* 0xffffffa0000c7824 */ /* 0x000fe400078e020c */
        /* <DEDUP_REMOVED lines=13> */
.L_x_3789:
[----:B------:R-:W-:-:S13]  /*21490*/  ISETP.NE.AND P1, PT, R13, 0x1, PT ;  /* 0x000000010d00780c */ /* 0x000fda0003f25270 */
[----:B------:R-:W-:-:S05]  /*214a0*/  @P1 IMAD.HI.U32 R10, R7, R14, RZ ;  /* 0x0000000e070a1227 */ /* 0x000fca00078e00ff */
[----:B------:R-:W-:-:S07]  /*214b0*/  @P1 SHF.R.U32.HI R7, RZ, R15, R10 ;  /* 0x0000000fff071219 */ /* 0x000fce000001160a */
.L_x_3790:
[----:B------:R-:W-:Y:S05]  /*214c0*/  BSYNC B1 ;  /* 0x0000000000017941 */ /* 0x000fea0003800000 */
.L_x_3788:
[----:B------:R-:W-:-:S05]  /*214d0*/  IMAD R10, R7, R13, R92 ;  /* 0x0000000d070a7224 */ /* 0x000fca00078e025c */
[----:B------:R-:W-:Y:S02]  /*214e0*/  VIMNMX R5, R5, R10, !PT ;  /* 0x0000000a05057248 */ /* 0x000fe40007fe0100 */
[----:B------:R-:W-:-:S07]  /*214f0*/  VIADDMNMX R6, R10, R13, R6, PT ;  /* 0x0000000d0a067246 */ /* 0x000fce0003800106 */
.L_x_3787:
[----:B------:R-:W-:Y:S05]  /*21500*/  BSYNC B0 ;  /* 0x0000000000007941 */ /* 0x000fea0003800000 */
.L_x_3786:
[C---:B------:R-:W-:Y:S01]  /*21510*/  ISETP.GE.AND P1, PT, R12.reuse, 0x9, PT ;  /* 0x000000090c00780c */ /* 0x040fe20003f26270 */
[----:B------:R-:W1:Y:S01]  /*21520*/  SHFL.IDX PT, R90, R90, 0x1, 0x1c1f ;  /* 0x003c1f005a5a7f89 */ /* 0x000e6200000e0000 */
[----:B------:R-:W-:Y:S01]  /*21530*/  ISETP.GE.AND P2, PT, R12, 0x2, PT ;  /* 0x000000020c00780c */ /* 0x000fe20003f46270 */
[----:B------:R-:W-:Y:S01]  /*21540*/  BSSY B0, `(.L_x_3791) ;  /* 0x0000087000007945 */ /* 0x000fe20003800000 */
[----:B------:R-:W-:Y:S02]  /*21550*/  P2R R21, PR, RZ, 0x2 ;  /* 0x00000002ff157803 */ /* 0x000fe40000000000 */
[----:B------:R-:W-:Y:S02]  /*21560*/  ISETP.GT.AND P1, PT, R5, 0x8, !P1 ;  /* 0x000000080500780c */ /* 0x000fe40004f24270 */
[----:B------:R-:W-:Y:S02]  /*21570*/  P2R R10, PR, RZ, 0x4 ;  /* 0x00000004ff0a7803 */ /* 0x000fe40000000000 */
[----:B------:R-:W-:-:S02]  /*21580*/  ISETP.LT.OR P1, PT, R6, 0x9, P1 ;  /* 0x000000090600780c */ /* 0x000fc40000f21670 */
[C---:B------:R-:W-:Y:S02]  /*21590*/  ISETP.GT.AND P2, PT, R5.reuse, 0x1, !P2 ;  /* 0x000000010500780c */ /* 0x040fe40005744270 */
[----:B------:R-:W-:Y:S02]  /*215a0*/  ISETP.GE.AND P3, PT, R12, 0xa, PT ;  /* 0x0000000a0c00780c */ /* 0x000fe40003f66270 */
[----:B------:R-:W-:Y:S02]  /*215b0*/  FSEL R162, R28, -INF , !P1 ;  /* 0xff8000001ca27808 */ /* 0x000fe40004800000 */
[----:B------:R-:W-:Y:S02]  /*215c0*/  ISETP.LT.OR P2, PT, R6, 0x2, P2 ;  /* 0x000000020600780c */ /* 0x000fe40001741670 */
[----:B------:R-:W-:Y:S02]  /*215d0*/  ISETP.GT.AND P1, PT, R5, 0x9, !P3 ;  /* 0x000000090500780c */ /* 0x000fe40005f24270 */
[----:B------:R-:W-:-:S02]  /*215e0*/  FSEL R88, R25, -INF , !P2 ;  /* 0xff80000019587808 */ /* 0x000fc40005000000 */
[----:B------:R-:W-:Y:S01]  /*215f0*/  ISETP.LT.OR P1, PT, R6, 0xa, P1 ;  /* 0x0000000a0600780c */ /* 0x000fe20000f21670 */
[----:B-1----:R-:W-:Y:S01]  /*21600*/  IMAD.IADD R7, R17, 0x1, R90 ;  /* 0x0000000111077824 */ /* 0x002fe200078e025a */
        /* <DEDUP_REMOVED lines=115> */
.L_x_3794:
[----:B------:R-:W-:-:S13]  /*21d40*/  ISETP.NE.AND P6, PT, R13, 0x1, PT ;  /* 0x000000010d00780c */ /* 0x000fda0003fc5270 */
[----:B------:R-:W-:-:S05]  /*21d50*/  @P6 IMAD.HI.U32 R14, R8, R14, RZ ;  /* 0x0000000e080e6227 */ /* 0x000fca00078e00ff */
[----:B------:R-:W-:-:S07]  /*21d60*/  @P6 SHF.R.U32.HI R8, RZ, R15, R14 ;  /* 0x0000000fff086219 */ /* 0x000fce000001160e */
.L_x_3795:
[----:B------:R-:W-:Y:S05]  /*21d70*/  BSYNC B1 ;  /* 0x0000000000017941 */ /* 0x000fea0003800000 */
.L_x_3793:
[----:B------:R-:W-:-:S05]  /*21d80*/  IMAD R8, R8, R13, R92 ;  /* 0x0000000d08087224 */ /* 0x000fca00078e025c */
[----:B------:R-:W-:Y:S02]  /*21d90*/  VIADDMNMX R6, R8, R13, R6, PT ;  /* 0x0000000d08067246 */ /* 0x000fe40003800106 */
[----:B------:R-:W-:-:S07]  /*21da0*/  VIMNMX R7, R7, R8, !PT ;  /* 0x0000000807077248 */ /* 0x000fce0007fe0100 */
.L_x_3792:
[----:B------:R-:W-:Y:S05]  /*21db0*/  BSYNC B0 ;  /* 0x0000000000007941 */ /* 0x000fea0003800000 */
.L_x_3791:
        /* <DEDUP_REMOVED lines=77> */
[----:B------:R-:W-:Y:S02]  /*22290*/  ISETP.LT.OR P5, PT, R6, 0x49, P5 ;  /* 0x000000490600780c */ /* 0x000fe40002fa1670 */
[----:B--2---:R-:W-:Y:S02]  /*222a0*/  FMNMX.FTZ R5, R160, R8, !PT ;  /* 0x00000008a0057209 */ /* 0x004fe40007810000 */
[----:B------:R-:W-:-:S02]  /*222b0*/  FMNMX.FTZ R10, R26, R9, !PT ;  /* 0x000000091a0a7209 */ /* 0x000fc40007810000 */
[----:B------:R-:W-:Y:S02]  /*222c0*/  FMNMX.FTZ R5, R88, R5, !PT ;  /* 0x0000000558057209 */ /* 0x000fe40007810000 */
[----:B------:R-:W-:Y:S02]  /*222d0*/  FSEL R62, R62, -INF , !P5 ;  /* 0xff8000003e3e7808 */ /* 0x000fe40006800000 */
        /* <DEDUP_REMOVED lines=32> */
[----:B------:R-:W1:Y:S01]  /*224e0*/  SHFL.BFLY PT, R11, R10, 0x2, 0x1f ;  /* 0x0c401f000a0b7f89 */ /* 0x000e6200000e0000 */
[----:B------:R-:W-:-:S04]  /*224f0*/  FMNMX.FTZ R5, R47, R12, !PT ;  /* 0x0000000c2f057209 */ /* 0x000fc80007810000 */
[----:B------:R-:W-:-:S04]  /*22500*/  FMNMX.FTZ R12, R50, R5, !PT ;  /* 0x00000005320c7209 */ /* 0x000fc80007810000 */
[----:B------:R-:W-:-:S04]  /*22510*/  FMNMX.FTZ R5, R51, R12, !PT ;  /* 0x0000000c33057209 */ /* 0x000fc80007810000 */
[----:B------:R-:W-:-:S04]  /*22520*/  FMNMX.FTZ R12, R54, R5, !PT ;  /* 0x00000005360c7209 */ /* 0x000fc80007810000 */
[----:B------:R-:W-:-:S04]  /*22530*/  FMNMX.FTZ R5, R55, R12, !PT ;  /* 0x0000000c37057209 */ /* 0x000fc80007810000 */
[----:B------:R-:W-:Y:S02]  /*22540*/  FMNMX.FTZ R12, R58, R5, !PT ;  /* 0x000000053a0c7209 */ /* 0x000fe40007810000 */
[----:B------:R-:W-:Y:S02]  /*22550*/  ISETP.GT.AND P2, PT, R7, 0x50, !P2 ;  /* 0x000000500700780c */ /* 0x000fe40005744270 */
[----:B-1----:R-:W-:Y:S02]  /*22560*/  FMNMX.FTZ R13, R10, R11, !PT ;  /* 0x0000000b0a0d7209 */ /* 0x002fe40007810000 */
[----:B------:R-:W-:Y:S02]  /*22570*/  ISETP.LT.OR P1, PT, R6, 0x4a, P1 ;  /* 0x0000004a0600780c */ /* 0x000fe40000f21670 */
[----:B------:R-:W-:Y:S01]  /*22580*/  FMNMX.FTZ R5, R59, R12, !PT ;  /* 0x0000000c3b057209 */ /* 0x000fe20007810000 */
[----:B------:R-:W1:Y:S01]  /*22590*/  SHFL.BFLY PT, R14, R13, 0x1, 0x1f ;  /* 0x0c201f000d0e7f89 */ /* 0x000e6200000e0000 */
[----:B------:R-:W-:-:S02]  /*225a0*/  ISETP.GT.AND P3, PT, R7, 0x51, !P3 ;  /* 0x000000510700780c */ /* 0x000fc40005f64270 */
[----:B------:R-:W-:Y:S02]  /*225b0*/  ISETP.LT.OR P2, PT, R6, 0x51, P2 ;  /* 0x000000510600780c */ /* 0x000fe40001741670 */
[----:B------:R-:W-:Y:S02]  /*225c0*/  FSEL R63, R63, -INF , !P1 ;  /* 0xff8000003f3f7808 */ /* 0x000fe40004800000 */
[----:B------:R-:W-:Y:S02]  /*225d0*/  FMNMX.FTZ R12, R62, R5, !PT ;  /* 0x000000053e0c7209 */ /* 0x000fe40007810000 */
[----:B------:R-:W-:Y:S02]  /*225e0*/  ISETP.GT.AND P4, PT, R7, 0x58, !P4 ;  /* 0x000000580700780c */ /* 0x000fe40006784270 */
[----:B------:R-:W-:Y:S02]  /*225f0*/  ISETP.LT.OR P3, PT, R6, 0x52, P3 ;  /* 0x000000520600780c */ /* 0x000fe40001f61670 */
[----:B------:R-:W-:-:S02]  /*22600*/  FSEL R66, R66, -INF , !P2 ;  /* 0xff80000042427808 */ /* 0x000fc40005000000 */
[----:B------:R-:W-:Y:S02]  /*22610*/  FMNMX.FTZ R5, R63, R12, !PT ;  /* 0x0000000c3f057209 */ /* 0x000fe40007810000 */
[----:B------:R-:W-:Y:S02]  /*22620*/  ISETP.GT.AND P1, PT, R7, 0x59, !P6 ;  /* 0x000000590700780c */ /* 0x000fe40007724270 */
[----:B------:R-:W-:Y:S02]  /*22630*/  ISETP.LT.OR P4, PT, R6, 0x59, P4 ;  /* 0x000000590600780c */ /* 0x000fe40002781670 */
[----:B------:R-:W-:Y:S02]  /*22640*/  FSEL R67, R67, -INF , !P3 ;  /* 0xff80000043437808 */ /* 0x000fe40005800000 */
[----:B------:R-:W-:Y:S02]  /*22650*/  FMNMX.FTZ R12, R66, R5, !PT ;  /* 0x00000005420c7209 */ /* 0x000fe40007810000 */
[----:B------:R-:W-:-:S02]  /*22660*/  ISETP.LT.OR P1, PT, R6, 0x5a, P1 ;  /* 0x0000005a0600780c */ /* 0x000fc40000f21670 */
[----:B------:R-:W-:Y:S02]  /*22670*/  FSEL R70, R70, -INF , !P4 ;  /* 0xff80000046467808 */ /* 0x000fe40006000000 */
[----:B------:R-:W-:Y:S02]  /*22680*/  FMNMX.FTZ R5, R67, R12, !PT ;  /* 0x0000000c43057209 */ /* 0x000fe40007810000 */
[----:B------:R-:W-:Y:S02]  /*22690*/  FSEL R71, R71, -INF , !P1 ;  /* 0xff80000047477808 */ /* 0x000fe40004800000 */
[----:B------:R-:W-:-:S04]  /*226a0*/  FMNMX.FTZ R6, R70, R5, !PT ;  /* 0x0000000546067209 */ /* 0x000fc80007810000 */
[----:B------:R-:W-:Y:S02]  /*226b0*/  FMNMX.FTZ R11, R71, R6, !PT ;  /* 0x00000006470b7209 */ /* 0x000fe40007810000 */
[----:B-1----:R-:W-:Y:S01]  /*226c0*/  FMNMX.FTZ R12, R13, R14, !PT ;  /* 0x0000000e0d0c7209 */ /* 0x002fe20007810000 */
[----:B------:R-:W2:Y:S04]  /*226d0*/  LDL.64 R6, [R1+0x240] ;  /* 0x0002400001067983 */ /* 0x000ea80000100a00 */
[----:B------:R-:W-:Y:S04]  /*226e0*/  STL.64 [R1+0x230], R10 ;  /* 0x0002300a01007387 */ /* 0x000fe80000100a00 */
[----:B------:R-:W4:Y:S04]  /*226f0*/  LDL R13, [R1+0x234] ;  /* 0x00023400010d7983 */ /* 0x000f280000100800 */
[----:B------:R-:W-:Y:S04]  /*22700*/  STL [R1+0x230], R12 ;  /* 0x0002300c01007387 */ /* 0x000fe80000100800 */
[----:B------:R-:W3:Y:S04]  /*22710*/  LDL R14, [R1+0x230] ;  /* 0x00023000010e7983 */ /* 0x000ee80000100800 */
[----:B----4-:R-:W1:Y:S02]  /*22720*/  SHFL.BFLY PT, R10, R13, 0x2, 0x1f ;  /* 0x0c401f000d0a7f89 */ /* 0x010e6400000e0000 */
[----:B-1----:R-:W-:-:S05]  /*22730*/  FMNMX.FTZ R10, R10, R13, !PT ;  /* 0x0000000d0a0a7209 */ /* 0x002fca0007810000 */
[----:B------:R-:W1:Y:S01]  /*22740*/  SHFL.BFLY PT, R11, R10, 0x1, 0x1f ;  /* 0x0c201f000a0b7f89 */ /* 0x000e6200000e0000 */
[----:B---3--:R-:W-:Y:S01]  /*22750*/  FMUL.FTZ R5, R41, R14 ;  /* 0x0000000e29057220 */ /* 0x008fe20000410000 */
[----:B------:R-:W-:-:S04]  /*22760*/  FSETP.NEU.FTZ.AND P1, PT, R14, -INF , PT ;  /* 0xff8000000e00780b */ /* 0x000fc80003f3d000 */
[----:B------:R-:W-:Y:S02]  /*22770*/  FSEL R5, R5, RZ, P1 ;  /* 0x000000ff05057208 */ /* 0x000fe40000800000 */
[----:B------:R-:W-:-:S03]  /*22780*/  FSEL R13, R14, RZ, P1 ;  /* 0x000000ff0e0d7208 */ /* 0x000fc60000800000 */
[-CC-:B------:R-:W-:Y:S01]  /*22790*/  FFMA.FTZ R160, R160, R41.reuse, -R5.reuse ;  /* 0x00000029a0a07223 */ /* 0x180fe20000010805 */
[-CC-:B------:R-:W-:Y:S01]  /*227a0*/  FFMA.FTZ R15, R88, R41.reuse, -R5.reuse ;  /* 0x00000029580f7223 */ /* 0x180fe20000010805 */
[-CC-:B------:R-:W-:Y:S01]  /*227b0*/  FFMA.FTZ R162, R162, R41.reuse, -R5.reuse ;  /* 0x00000029a2a27223 */ /* 0x180fe20000010805 */
[-CC-:B------:R-:W-:Y:S01]  /*227c0*/  FFMA.FTZ R37, R86, R41.reuse, -R5.reuse ;  /* 0x0000002956257223 */ /* 0x180fe20000010805 */
[-CC-:B------:R-:W-:Y:S01]  /*227d0*/  FFMA.FTZ R36, R74, R41.reuse, -R5.reuse ;  /* 0x000000294a247223 */ /* 0x180fe20000010805 */
[-CC-:B------:R-:W-:Y:S01]  /*227e0*/  FFMA.FTZ R164, R84, R41.reuse, -R5.reuse ;  /* 0x0000002954a47223 */ /* 0x180fe20000010805 */
[-CC-:B------:R-:W-:Y:S01]  /*227f0*/  FFMA.FTZ R35, R76, R41.reuse, -R5.reuse ;  /* 0x000000294c237223 */ /* 0x180fe20000010805 */
[--C-:B------:R-:W-:Y:S01]  /*22800*/  FFMA.FTZ R166, R82, R41, -R5.reuse ;  /* 0x0000002952a67223 */ /* 0x100fe20000010805 */
[----:B-1----:R-:W-:Y:S01]  /*22810*/  FMNMX.FTZ R10, R10, R11, !PT ;  /* 0x0000000b0a0a7209 */ /* 0x002fe20007810000 */
[-CC-:B------:R-:W-:Y:S01]  /*22820*/  FFMA.FTZ R34, R72, R41.reuse, -R5.reuse ;  /* 0x0000002948227223 */ /* 0x180fe20000010805 */
[----:B------:R-:W-:-:S02]  /*22830*/  FFMA.FTZ R168, R80, R41, -R5 ;  /* 0x0000002950a87223 */ /* 0x000fc40000010805 */
[----:B------:R-:W-:Y:S01]  /*22840*/  FSETP.NEU.FTZ.AND P1, PT, R10, -INF , PT ;  /* 0xff8000000a00780b */ /* 0x000fe20003f3d000 */
        /* <DEDUP_REMOVED lines=14> */
[----:B------:R-:W-:Y:S01]  /*22930*/  FADD.FTZ R8, R8, -R13 ;  /* 0x8000000d08087221 */ /* 0x000fe20000010000 */
[C---:B------:R-:W-:Y:S01]  /*22940*/  FMUL.FTZ R5, R10.reuse, R41 ;  /* 0x000000290a057220 */ /* 0x040fe20000410000 */
[----:B------:R-:W-:-:S02]  /*22950*/  FSEL R12, R10, RZ, P1 ;  /* 0x000000ff0a0c7208 */ /* 0x000fc40000800000 */
[----:B------:R-:W-:Y:S02]  /*22960*/  FMUL.FTZ R13, R8, R41 ;  /* 0x00000029080d7220 */ /* 0x000fe40000410000 */
        /* <DEDUP_REMOVED lines=10> */
[----:B------:R-:W1:Y:S01]  /*22a10*/  MUFU.EX2 R12, R12 ;  /* 0x0000000c000c7308 */ /* 0x000e620000000800 */
[----:B------:R-:W-:-:S07]  /*22a20*/  FFMA.FTZ R30, R17, R41, -R8 ;  /* 0x00000029111e7223 */ /* 0x000fce0000010808 */
[----:B------:R-:W3:Y:S08]  /*22a30*/  MUFU.EX2 R15, R15 ;  /* 0x0000000f000f7308 */ /* 0x000ef00000000800 */
[----:B------:R-:W4:Y:S01]  /*22a40*/  MUFU.EX2 R161, R161 ;  /* 0x000000a100a17308 */ /* 0x000f220000000800 */
[----:B------:R-:W-:-:S07]  /*22a50*/  FFMA.FTZ R165, R25, R41, -R8 ;  /* 0x0000002919a57223 */ /* 0x000fce0000010808 */
[----:B------:R-:W5:Y:S08]  /*22a60*/  MUFU.EX2 R162, R162 ;  /* 0x000000a200a27308 */ /* 0x000f700000000800 */
[----:B------:R-:W0:Y:S01]  /*22a70*/  MUFU.EX2 R31, R31 ;  /* 0x0000001f001f7308 */ /* 0x000e220000000800 */
[----:B--2---:R-:W-:Y:S01]  /*22a80*/  FFMA.FTZ R6, R13, R6, R160 ;  /* 0x000000060d067223 */ /* 0x004fe200000100a0 */
[----:B-1----:R-:W-:-:S06]  /*22a90*/  FFMA.FTZ R16, R7, R12, R32 ;  /* 0x0000000c07107223 */ /* 0x002fcc0000010020 */
        /* <DEDUP_REMOVED lines=1998> */
.L_x_3797:
[----:B------:R-:W-:Y:S05]  /*2a780*/  BSYNC B0 ;  /* 0x0000000000007941 */ /* 0x000fea0003800000 */
.L_x_3796:
[C---:B------:R-:W-:Y:S01]  /*2a790*/  ISETP.GT.AND P0, PT, R0.reuse, R189, PT ;  /* 0x000000bd0000720c */ /* 0x040fe20003f04270 */
[----:B------:R-:W-:-:S12]  /*2a7a0*/  VIADD R0, R0, 0xffffffff ;  /* 0xffffffff00007836 */ /* 0x000fd80000000000 */
[----:B------:R-:W-:Y:S05]  /*2a7b0*/  @P0 BRA `(.L_x_3798) ;  /* 0xffffff5400100947 */ /* 0x000fea000383ffff */
.L_x_3771:
[----:B0-----:R-:W2:Y:S01]  /*2a7c0*/  LDL R5, [R1+0x240] ;  /* 0x0002400001057983 */ /* 0x001ea20000100800 */
[----:B------:R-:W-:Y:S05]  /*2a7d0*/  WARPSYNC.ALL ;  /* 0x0000000000007948 */ /* 0x000fea0003800000 */
[----:B------:R-:W3:Y:S04]  /*2a7e0*/  LDL R6, [R1+0x244] ;  /* 0x0002440001067983 */ /* 0x000ee80000100800 */
[----:B------:R-:W4:Y:S04]  /*2a7f0*/  LDL.64 R8, [R1+0x260] ;  /* 0x0002600001087983 */ /* 0x000f280000100a00 */
[----:B------:R-:W5:Y:S04]  /*2a800*/  LDL R126, [R1+0x210] ;  /* 0x00021000017e7983 */ /* 0x000f680000100800 */
[----:B------:R-:W4:Y:S01]  /*2a810*/  LDL.64 R112, [R1+0x300] ;  /* 0x0003000001707983 */ /* 0x000f220000100a00 */
[----:B------:R-:W-:-:S02]  /*2a820*/  IMAD.MOV.U32 R132, RZ, RZ, -0x800000 ;  /* 0xff800000ff847424 */ /* 0x000fc400078e00ff */
[----:B------:R-:W-:Y:S01]  /*2a830*/  IMAD.MOV.U32 R130, RZ, RZ, -0x800000 ;  /* 0xff800000ff827424 */ /* 0x000fe200078e00ff */
        /* <DEDUP_REMOVED lines=51> */
[----:B------:R-:W4:Y:S04]  /*2ab70*/  LDL R127, [R1+0x218] ;  /* 0x00021800017f7983 */ /* 0x000f280000100800 */
[----:B------:R-:W4:Y:S04]  /*2ab80*/  LDL R129, [R1+0x21c] ;  /* 0x00021c0001817983 */ /* 0x000f280000100800 */
[----:B--2---:R-:W0:Y:S02]  /*2ab90*/  SHFL.BFLY PT, R0, R5, 0x2, 0x1f ;  /* 0x0c401f0005007f89 */ /* 0x004e2400000e0000 */
[----:B0-----:R-:W-:-:S05]  /*2aba0*/  FADD.FTZ R0, R5, R0 ;  /* 0x0000000005007221 */ /* 0x001fca0000010000 */
[----:B------:R-:W0:Y:S02]  /*2abb0*/  SHFL.BFLY PT, R3, R0, 0x1, 0x1f ;  /* 0x0c201f0000037f89 */ /* 0x000e2400000e0000 */
[----:B0-----:R-:W-:-:S05]  /*2abc0*/  FADD.FTZ R2, R0, R3 ;  /* 0x0000000300027221 */ /* 0x001fca0000010000 */
[----:B------:R-:W-:Y:S04]  /*2abd0*/  STL [R1+0x240], R2 ;  /* 0x0002400201007387 */ /* 0x000fe80000100800 */
[----:B------:R-:W2:Y:S04]  /*2abe0*/  LDL R16, [R1+0x240] ;  /* 0x0002400001107983 */ /* 0x000ea80000100800 */
[----:B---3--:R-:W0:Y:S02]  /*2abf0*/  SHFL.BFLY PT, R3, R6, 0x2, 0x1f ;  /* 0x0c401f0006037f89 */ /* 0x008e2400000e0000 */
[----:B0-----:R-:W-:-:S02]  /*2ac00*/  FADD.FTZ R3, R3, R6 ;  /* 0x0000000603037221 */ /* 0x001fc40000010000 */
[----:B------:R-:W3:Y:S04]  /*2ac10*/  LDL.64 R6, [R1+0x270] ;  /* 0x0002700001067983 */ /* 0x000ee80000100a00 */
[----:B-1----:R-:W0:Y:S02]  /*2ac20*/  SHFL.BFLY PT, R4, R3, 0x1, 0x1f ;  /* 0x0c201f0003047f89 */ /* 0x002e2400000e0000 */
[----:B0-----:R-:W-:Y:S02]  /*2ac30*/  FADD.FTZ R131, R3, R4 ;  /* 0x0000000403837221 */ /* 0x001fe40000010000 */
[----:B------:R-:W3:Y:S03]  /*2ac40*/  LDL.64 R4, [R1+0x280] ;  /* 0x0002800001047983 */ /* 0x000ee60000100a00 */
[----:B------:R-:W-:Y:S01]  /*2ac50*/  FSETP.NE.FTZ.AND P1, PT, R131, RZ, PT ;  /* 0x000000ff8300720b */ /* 0x000fe20003f35000 */
[----:B------:R-:W3:-:S12]  /*2ac60*/  LDL.64 R2, [R1+0x290] ;  /* 0x0002900001027983 */ /* 0x000ed80000100a00 */
[----:B------:R-:W3:Y:S04]  /*2ac70*/  @P1 LDL R14, [R1+0x250] ;  /* 0x00025000010e1983 */ /* 0x000ee80000100800 */
[----:B------:R-:W3:Y:S01]  /*2ac80*/  @P1 LDL R15, [R1+0x234] ;  /* 0x00023400010f1983 */ /* 0x000ee20000100800 */
[----:B--2---:R-:W-:-:S13]  /*2ac90*/  FSETP.NE.FTZ.AND P0, PT, R16, RZ, PT ;  /* 0x000000ff1000720b */ /* 0x004fda0003f15000 */
[----:B------:R-:W2:Y:S04]  /*2aca0*/  @P0 LDL R10, [R1+0x250] ;  /* 0x00025000010a0983 */ /* 0x000ea80000100800 */
[----:B------:R-:W2:Y:S01]  /*2acb0*/  @P0 LDL R11, [R1+0x230] ;  /* 0x00023000010b0983 */ /* 0x000ea20000100800 */
[----:B------:R-:W0:Y:S01]  /*2acc0*/  @P1 MUFU.LG2 R13, R131 ;  /* 0x00000083000d1308 */ /* 0x000e220000000c00 */
[----:B------:R-:W-:-:S07]  /*2acd0*/  IMAD.MOV.U32 R0, RZ, RZ, RZ ;  /* 0x000000ffff007224 */ /* 0x000fce00078e00ff */
[----:B------:R-:W1:Y:S08]  /*2ace0*/  @P0 MUFU.LG2 R12, R16 ;  /* 0x00000010000c0308 */ /* 0x000e700000000c00 */
[----:B------:R-:W4:Y:S01]  /*2acf0*/  @P0 MUFU.RCP R0, R16 ;  /* 0x0000001000000308 */ /* 0x000f220000001000 */
[----:B0-----:R-:W-:Y:S01]  /*2ad00*/  @P1 FMUL.FTZ R17, R13, 0.69314718246459960938 ;  /* 0x3f3172180d111820 */ /* 0x001fe20000410000 */
[----:B-1----:R-:W-:Y:S01]  /*2ad10*/  @P0 FMUL.FTZ R13, R12, 0.69314718246459960938 ;  /* 0x3f3172180c0d0820 */ /* 0x002fe20000410000 */
[----:B-----5:R-:W-:-:S02]  /*2ad20*/  VIADD R126, R126, 0x1 ;  /* 0x000000017e7e7836 */ /* 0x020fc40000000000 */
[-C--:B----4-:R-:W-:Y:S01]  /*2ad30*/  FMUL.FTZ R9, R9, R0.reuse ;  /* 0x0000000009097220 */ /* 0x090fe20000410000 */
[-C--:B------:R-:W-:Y:S01]  /*2ad40*/  FMUL.FTZ R8, R8, R0.reuse ;  /* 0x0000000008087220 */ /* 0x080fe20000410000 */
[-C--:B---3--:R-:W-:Y:S01]  /*2ad50*/  FMUL.FTZ R7, R7, R0.reuse ;  /* 0x0000000007077220 */ /* 0x088fe20000410000 */
[-C--:B------:R-:W-:Y:S01]  /*2ad60*/  FMUL.FTZ R6, R6, R0.reuse ;  /* 0x0000000006067220 */ /* 0x080fe20000410000 */
[-C--:B------:R-:W-:Y:S01]  /*2ad70*/  FMUL.FTZ R5, R5, R0.reuse ;  /* 0x0000000005057220 */ /* 0x080fe20000410000 */
[-C--:B------:R-:W-:Y:S01]  /*2ad80*/  FMUL.FTZ R4, R4, R0.reuse ;  /* 0x0000000004047220 */ /* 0x080fe20000410000 */
[-C--:B------:R-:W-:Y:S01]  /*2ad90*/  FMUL.FTZ R3, R3, R0.reuse ;  /* 0x0000000003037220 */ /* 0x080fe20000410000 */
[----:B------:R-:W-:Y:S01]  /*2ada0*/  FMUL.FTZ R2, R2, R0 ;  /* 0x0000000002027220 */ /* 0x000fe20000410000 */
[----:B------:R0:W-:Y:S04]  /*2adb0*/  STL.64 [R1+0x260], R8 ;  /* 0x0002600801007387 */ /* 0x0001e80000100a00 */
[----:B------:R-:W-:Y:S01]  /*2adc0*/  STL.64 [R1+0x270], R6 ;  /* 0x0002700601007387 */ /* 0x000fe20000100a00 */
[----:B------:R-:W-:-:S03]  /*2add0*/  @P1 FMUL.FTZ R14, R14, 0.69314718246459960938 ;  /* 0x3f3172180e0e1820 */ /* 0x000fc60000410000 */
[----:B------:R1:W-:Y:S01]  /*2ade0*/  STL.64 [R1+0x280], R4 ;  /* 0x0002800401007387 */ /* 0x0003e20000100a00 */
[----:B------:R-:W-:-:S03]  /*2adf0*/  @P1 FFMA.FTZ R130, R14, R15, R17 ;  /* 0x0000000f0e821223 */ /* 0x000fc60000010011 */
[----:B------:R3:W-:Y:S04]  /*2ae00*/  STL.64 [R1+0x290], R2 ;  /* 0x0002900201007387 */ /* 0x0007e80000100a00 */
[----:B------:R-:W4:Y:S04]  /*2ae10*/  LDL.64 R16, [R1+0x3f8] ;  /* 0x0003f80001107983 */ /* 0x000f280000100a00 */
[----:B------:R-:W5:Y:S04]  /*2ae20*/  LDL.64 R14, [R1+0x408] ;  /* 0x00040800010e7983 */ /* 0x000f680000100a00 */
[----:B0-----:R-:W5:Y:S04]  /*2ae30*/  LDL.64 R8, [R1+0x418] ;  /* 0x0004180001087983 */ /* 0x001f680000100a00 */
[----:B-1----:R-:W5:Y:S04]  /*2ae40*/  LDL.64 R4, [R1+0x428] ;  /* 0x0004280001047983 */ /* 0x002f680000100a00 */
[----:B---3--:R-:W3:Y:S04]  /*2ae50*/  LDL.64 R2, [R1+0x448] ;  /* 0x0004480001027983 */ /* 0x008ee80000100a00 */
[----:B------:R-:W3:Y:S01]  /*2ae60*/  LDL.64 R6, [R1+0x458] ;  /* 0x0004580001067983 */ /* 0x000ee20000100a00 */
[----:B--2---:R-:W-:-:S04]  /*2ae70*/  @P0 FMUL.FTZ R10, R10, 0.69314718246459960938 ;  /* 0x3f3172180a0a0820 */ /* 0x004fc80000410000 */
[----:B------:R-:W-:Y:S02]  /*2ae80*/  @P0 FFMA.FTZ R132, R10, R11, R13 ;  /* 0x0000000b0a840223 */ /* 0x000fe4000001000d */
[----:B------:R-:W2:Y:S04]  /*2ae90*/  LDL.64 R12, [R1+0x3c8] ;  /* 0x0003c800010c7983 */ /* 0x000ea80000100a00 */
[----:B------:R-:W2:Y:S01]  /*2aea0*/  LDL.64 R10, [R1+0x438] ;  /* 0x00043800010a7983 */ /* 0x000ea20000100a00 */
[----:B------:R-:W-:-:S13]  /*2aeb0*/  ISETP.NE.AND P0, PT, R126, 0x2, PT ;  /* 0x000000027e00780c */ /* 0x000fda0003f05270 */
[----:B------:R-:W2:Y:S01]  /*2aec0*/  @!P0 LDL R128, [R1+0x214] ;  /* 0x0002140001808983 */ /* 0x000ea20000100800 */
[-C--:B------:R-:W-:Y:S01]  /*2aed0*/  FMUL.FTZ R113, R113, R0.reuse ;  /* 0x0000000071717220 */ /* 0x080fe20000410000 */
[----:B------:R-:W-:Y:S01]  /*2aee0*/  FMUL.FTZ R112, R112, R0 ;  /* 0x0000000070707220 */ /* 0x000fe20000410000 */
[----:B------:R-:W0:Y:S04]  /*2aef0*/  S2R R133, SR_TID.X ;  /* 0x0000000000857919 */ /* 0x000e280000002100 */
[----:B------:R1:W-:Y:S02]  /*2af00*/  STL.64 [R1+0x300], R112 ;  /* 0x0003007001007387 */ /* 0x0003e40000100a00 */
[----:B-1----:R-:W-:-:S06]  /*2af10*/  IMAD.MOV.U32 R112, RZ, RZ, RZ ;  /* 0x000000ffff707224 */ /* 0x002fcc00078e00ff */
[----:B------:R-:W1:Y:S01]  /*2af20*/  @P1 MUFU.RCP R112, R131 ;  /* 0x0000008300701308 */ /* 0x000e620000001000 */
[-C--:B------:R-:W-:Y:S01]  /*2af30*/  FMUL.FTZ R125, R125, R0.reuse ;  /* 0x000000007d7d7220 */ /* 0x080fe20000410000 */
[-C--:B------:R-:W-:Y:S01]  /*2af40*/  FMUL.FTZ R124, R124, R0.reuse ;  /* 0x000000007c7c7220 */ /* 0x080fe20000410000 */
[-C--:B------:R-:W-:Y:S01]  /*2af50*/  FMUL.FTZ R123, R123, R0.reuse ;  /* 0x000000007b7b7220 */ /* 0x080fe20000410000 */
[-C--:B------:R-:W-:Y:S01]  /*2af60*/  FMUL.FTZ R122, R122, R0.reuse ;  /* 0x000000007a7a7220 */ /* 0x080fe20000410000 */
[-C--:B------:R-:W-:Y:S01]  /*2af70*/  FMUL.FTZ R121, R121, R0.reuse ;  /* 0x0000000079797220 */ /* 0x080fe20000410000 */
[-C--:B------:R-:W-:Y:S01]  /*2af80*/  FMUL.FTZ R120, R120, R0.reuse ;  /* 0x0000000078787220 */ /* 0x080fe20000410000 */
[----:B0-----:R-:W-:Y:S01]  /*2af90*/  SHF.R.U32.HI R133, RZ, 0x7, R133 ;  /* 0x00000007ff857819 */ /* 0x001fe20000011685 */
        /* <DEDUP_REMOVED lines=12> */
[----:B------:R-:W-:Y:S01]  /*2b060*/  IADD3 R113, -R133, 0xb, RZ ;  /* 0x0000000b85717810 */ /* 0x000fe20007ffe1ff */
        /* <DEDUP_REMOVED lines=86> */
[-C--:B-----5:R-:W-:Y:S01]  /*2b5d0*/  FMUL.FTZ R15, R15, R112.reuse ;  /* 0x000000700f0f7220 */ /* 0x0a0fe20000410000 */
[-C--:B------:R-:W-:Y:S01]  /*2b5e0*/  FMUL.FTZ R14, R14, R112.reuse ;  /* 0x000000700e0e7220 */ /* 0x080fe20000410000 */
[-C--:B------:R-:W-:Y:S01]  /*2b5f0*/  FMUL.FTZ R9, R9, R112.reuse ;  /* 0x0000007009097220 */ /* 0x080fe20000410000 */
[-C--:B------:R-:W-:Y:S01]  /*2b600*/  FMUL.FTZ R8, R8, R112.reuse ;  /* 0x0000007008087220 */ /* 0x080fe20000410000 */
[-C--:B------:R-:W-:Y:S01]  /*2b610*/  FMUL.FTZ R5, R5, R112.reuse ;  /* 0x0000007005057220 */ /* 0x080fe20000410000 */
[-C--:B------:R-:W-:Y:S01]  /*2b620*/  FMUL.FTZ R4, R4, R112.reuse ;  /* 0x0000007004047220 */ /* 0x080fe20000410000 */
[-C--:B---3--:R-:W-:Y:S01]  /*2b630*/  FMUL.FTZ R3, R3, R112.reuse ;  /* 0x0000007003037220 */ /* 0x088fe20000410000 */
[-C--:B------:R-:W-:Y:S01]  /*2b640*/  FMUL.FTZ R2, R2, R112.reuse ;  /* 0x0000007002027220 */ /* 0x080fe20000410000 */
[-C--:B------:R-:W-:Y:S01]  /*2b650*/  FMUL.FTZ R7, R7, R112.reuse ;  /* 0x0000007007077220 */ /* 0x080fe20000410000 */
[-C--:B------:R-:W-:Y:S01]  /*2b660*/  FMUL.FTZ R6, R6, R112.reuse ;  /* 0x0000007006067220 */ /* 0x080fe20000410000 */
[----:B------:R-:W-:Y:S01]  /*2b670*/  VIADD R0, R127, 0x1 ;  /* 0x000000017f007836 */ /* 0x000fe20000000000 */
[----:B------:R-:W-:Y:S04]  /*2b680*/  STL [R1+0x244], R131 ;  /* 0x0002448301007387 */ /* 0x000fe80000100800 */
[----:B------:R-:W-:Y:S04]  /*2b690*/  STL.64 [R1+0x2a0], R124 ;  /* 0x0002a07c01007387 */ /* 0x000fe80000100a00 */
[----:B------:R-:W-:Y:S04]  /*2b6a0*/  STL.64 [R1+0x2b0], R122 ;  /* 0x0002b07a01007387 */ /* 0x000fe80000100a00 */
[----:B------:R-:W-:Y:S04]  /*2b6b0*/  STL.64 [R1+0x2c0], R120 ;  /* 0x0002c07801007387 */ /* 0x000fe80000100a00 */
[----:B------:R-:W-:Y:S04]  /*2b6c0*/  STL.64 [R1+0x2d0], R118 ;  /* 0x0002d07601007387 */ /* 0x000fe80000100a00 */
[----:B------:R-:W-:Y:S04]  /*2b6d0*/  STL.64 [R1+0x2e0], R116 ;  /* 0x0002e07401007387 */ /* 0x000fe80000100a00 */
[----:B------:R-:W-:Y:S04]  /*2b6e0*/  STL.64 [R1+0x2f0], R114 ;  /* 0x0002f07201007387 */ /* 0x000fe80000100a00 */
[----:B------:R-:W-:Y:S04]  /*2b6f0*/  STL [R1+0x240], R132 ;  /* 0x0002408401007387 */ /* 0x000fe80000100800 */
        /* <DEDUP_REMOVED lines=23> */
[----:B------:R-:W-:Y:S01]  /*2b870*/  STL.64 [R1+0x278], R68 ;  /* 0x0002784401007387 */ /* 0x000fe20000100a00 */
[-C--:B--2---:R-:W-:Y:S01]  /*2b880*/  FMUL.FTZ R13, R13, R112.reuse ;  /* 0x000000700d0d7220 */ /* 0x084fe20000410000 */
[-C--:B------:R-:W-:Y:S01]  /*2b890*/  FMUL.FTZ R12, R12, R112.reuse ;  /* 0x000000700c0c7220 */ /* 0x080fe20000410000 */
[-C--:B------:R-:W-:Y:S01]  /*2b8a0*/  FMUL.FTZ R11, R11, R112.reuse ;  /* 0x000000700b0b7220 */ /* 0x080fe20000410000 */
[----:B------:R-:W-:-:S03]  /*2b8b0*/  FMUL.FTZ R10, R10, R112 ;  /* 0x000000700a0a7220 */ /* 0x000fc60000410000 */
[----:B------:R0:W-:Y:S04]  /*2b8c0*/  STL.64 [R1+0x3c8], R12 ;  /* 0x0003c80c01007387 */ /* 0x0001e80000100a00 */
[----:B------:R1:W-:Y:S01]  /*2b8d0*/  STL.64 [R1+0x288], R56 ;  /* 0x0002883801007387 */ /* 0x0003e20000100a00 */
[----:B0-----:R-:W-:-:S03]  /*2b8e0*/  VIADD R12, R129, 0x1 ;  /* 0x00000001810c7836 */ /* 0x001fc60000000000 */
        /* <DEDUP_REMOVED lines=29> */
[----:B------:R1:W-:Y:S01]  /*2bac0*/  STL [R1+0x21c], R12 ;  /* 0x00021c0c01007387 */ /* 0x0003e20000100800 */
[----:B------:R-:W-:-:S03]  /*2bad0*/  @!P0 LOP3.LUT R128, R128, 0x1, RZ, 0x3c, !PT ;  /* 0x0000000180808812 */ /* 0x000fc600078e3cff */
[----:B------:R1:W-:Y:S04]  /*2bae0*/  STL [R1+0x210], R126 ;  /* 0x0002107e01007387 */ /* 0x0003e80000100800 */
[----:B------:R1:W-:Y:S04]  /*2baf0*/  @!P0 STL [R1+0x214], R128 ;  /* 0x0002148001008387 */ /* 0x0003e80000100800 */
[----:B------:R1:W-:Y:S01]  /*2bb00*/  @!P0 STL [R1+0x210], RZ ;  /* 0x000210ff01008387 */ /* 0x0003e20000100800 */
[----:B------:R1:W-:Y:S08]  /*2bb10*/  BAR.ARV R113, 0x100 ;  /* 0x000400710000751d */ /* 0x0003f00000002000 */
[----:B------:R-:W-:Y:S06]  /*2bb20*/  BAR.ARV 0x8, 0x180 ;  /* 0x0206000000007b1d */ /* 0x000fec0000002000 */
[----:B------:R-:W-:-:S13]  /*2bb30*/  PLOP3.LUT P0, PT, PT, PT, PT, 0x8, 0x0 ;  /* 0x000000000000781c */ /* 0x000fda0003f0e170 */
.L_x_3681:
[----:B------:R-:W-:Y:S05]  /*2bb40*/  WARPSYNC.ALL ;  /* 0x0000000000007948 */ /* 0x000fea0003800000 */
[----:B------:R-:W0:Y:S08]  /*2bb50*/  S2UR UR5, SR_CgaCtaId ;  /* 0x00000000000579c3 */ /* 0x000e300000008800 */
[----:B------:R-:W-:Y:S06]  /*2bb60*/  BAR.SYNC.DEFER_BLOCKING 0x5, 0x180 ;  /* 0x0146000000007b1d */ /* 0x000fec0000010000 */
[----:B------:R-:W-:Y:S01]  /*2bb70*/  UMOV UR4, 0x400 ;  /* 0x0000040000047882 */ /* 0x000fe20000000000 */
[----:B------:R-:W-:Y:S01]  /*2bb80*/  BSSY B0, `(.L_x_3799) ;  /* 0x00004e3000007945 */ /* 0x000fe20003800000 */
[----:B0-----:R-:W-:-:S06]  /*2bb90*/  ULEA UR4, UR5, UR4, 0x18 ;  /* 0x0000000405047291 */ /* 0x001fcc000f8ec03f */
[----:B-1----:R-:W-:-:S05]  /*2bba0*/  IMAD.U32 R2, RZ, RZ, UR4 ;  /* 0x00000004ff027e24 */ /* 0x002fca000f8e00ff */
[----:B------:R0:W1:Y:S01]  /*2bbb0*/  LDS.128 R88, [R2+0x324d0] ;  /* 0x0324d00002587984 */ /* 0x0000620000000c00 */
[----:B------:R-:W-:Y:S06]  /*2bbc0*/  BAR.ARV 0x4, 0x180 ;  /* 0x0106000000007b1d */ /* 0x000fec0000002000 */
[----:B------:R-:W-:Y:S05]  /*2bbd0*/  @P0 BRA `(.L_x_3800) ;  /* 0x0000003c00ec0947 */ /* 0x000fea0003800000 */
[----:B------:R-:W3:Y:S04]  /*2bbe0*/  LDL R0, [R1+0x51c] ;  /* 0x00051c0001007983 */ /* 0x000ee80000100800 */
[----:B------:R-:W4:Y:S04]  /*2bbf0*/  LDL.128 R28, [R1+0x260] ;  /* 0x00026000011c7983 */ /* 0x000f280000100c00 */
[----:B------:R-:W2:Y:S04]  /*2bc00*/  LDL.128 R24, [R1+0x270] ;  /* 0x0002700001187983 */ /* 0x000ea80000100c00 */
[----:B------:R-:W2:Y:S04]  /*2bc10*/  LDL.128 R32, [R1+0x280] ;  /* 0x0002800001207983 */ /* 0x000ea80000100c00 */
[----:B------:R-:W2:Y:S04]  /*2bc20*/  LDL.128 R12, [R1+0x290] ;  /* 0x00029000010c7983 */ /* 0x000ea80000100c00 */
[----:B------:R-:W2:Y:S04]  /*2bc30*/  LDL.128 R4, [R1+0x2a0] ;  /* 0x0002a00001047983 */ /* 0x000ea80000100c00 */
[----:B------:R-:W2:Y:S01]  /*2bc40*/  LDL.128 R8, [R1+0x2b0] ;  /* 0x0002b00001087983 */ /* 0x000ea20000100c00 */
[C---:B------:R-:W-:Y:S01]  /*2bc50*/  ISETP.NE.AND P0, PT, R195.reuse, RZ, PT ;  /* 0x000000ffc300720c */ /* 0x040fe20003f05270 */
[----:B------:R-:W-:Y:S01]  /*2bc60*/  ULDC UR4, c[0x0][0xbd4] ;  /* 0x0002f50000047ab9 */ /* 0x000fe20000000800 */
[----:B------:R-:W0:Y:S02]  /*2bc70*/  S2R R3, SR_SWINHI ;  /* 0x0000000000037919 */ /* 0x000e240000002f00 */
[----:B------:R-:W-:Y:S01]  /*2bc80*/  SEL R195, R195, UR4, P0 ;  /* 0x00000004c3c37c07 */ /* 0x000fe20008000000 */
[----:B------:R-:W-:Y:S05]  /*2bc90*/  WARPSYNC.ALL ;  /* 0x0000000000007948 */ /* 0x000fea0003800000 */
[----:B------:R-:W2:Y:S01]  /*2bca0*/  LDL.128 R116, [R1+0x2c0] ;  /* 0x0002c00001747983 */ /* 0x000ea20000100c00 */
[----:B------:R-:W-:Y:S01]  /*2bcb0*/  ULDC.64 UR6, c[0x0][0xd08] ;  /* 0x0003420000067ab9 */ /* 0x000fe20000000a00 */
[----:B------:R-:W-:-:S02]  /*2bcc0*/  ULDC.64 UR4, c[0x0][0xd00] ;  /* 0x0003400000047ab9 */ /* 0x000fc40000000a00 */
[----:B------:R-:W2:Y:S04]  /*2bcd0*/  LDL.128 R108, [R1+0x2e0] ;  /* 0x0002e000016c7983 */ /* 0x000ea80000100c00 */
[----:B------:R-:W2:Y:S04]  /*2bce0*/  LDL.128 R112, [R1+0x2d0] ;  /* 0x0002d00001707983 */ /* 0x000ea80000100c00 */
[----:B------:R-:W2:Y:S04]  /*2bcf0*/  LDL.128 R100, [R1+0x300] ;  /* 0x0003000001647983 */ /* 0x000ea80000100c00 */
[----:B------:R-:W2:Y:S04]  /*2bd00*/  LDL.128 R104, [R1+0x2f0] ;  /* 0x0002f00001687983 */ /* 0x000ea80000100c00 */
[----:B------:R-:W2:Y:S04]  /*2bd10*/  LDL.128 R92, [R1+0x320] ;  /* 0x00032000015c7983 */ /* 0x000ea80000100c00 */
[----:B------:R-:W2:Y:S01]  /*2bd20*/  LDL.128 R96, [R1+0x310] ;  /* 0x0003100001607983 */ /* 0x000ea20000100c00 */
[----:B------:R-:W-:-:S02]  /*2bd30*/  MOV R16, R2 ;  /* 0x0000000200107202 */ /* 0x000fc40000000f00 */
[----:B0-----:R-:W-:Y:S01]  /*2bd40*/  MOV R17, R3 ;  /* 0x0000000300117202 */ /* 0x001fe20000000f00 */
[----:B------:R-:W2:Y:S04]  /*2bd50*/  LDL.128 R80, [R1+0x340] ;  /* 0x0003400001507983 */ /* 0x000ea80000100c00 */
        /* <DEDUP_REMOVED lines=9> */
[----:B-----5:R-:W2:Y:S01]  /*2bdf0*/  LDL.128 R44, [R1+0x3d0] ;  /* 0x0003d000012c7983 */ /* 0x020ea20000100c00 */
[----:B---3--:R-:W-:Y:S01]  /*2be00*/  IMAD.WIDE R20, R0, 0x2, R16 ;  /* 0x0000000200147825 */ /* 0x008fe200078e0210 */
[----:B----4-:R-:W-:-:S02]  /*2be10*/  F2FP.BF16.F32.PACK_AB R28, R29, R28 ;  /* 0x0000001c1d1c723e */ /* 0x010fc400000010ff */
[C---:B------:R-:W-:Y:S02]  /*2be20*/  IADD3 R37, P3, R20.reuse, 0x20, RZ ;  /* 0x0000002014257810 */ /* 0x040fe40007f7e0ff */
[C---:B------:R-:W-:Y:S02]  /*2be30*/  LOP3.LUT R41, R20.reuse, 0x380, RZ, 0xc0, !PT ;  /* 0x0000038014297812 */ /* 0x040fe400078ec0ff */
[----:B------:R-:W-:Y:S02]  /*2be40*/  IADD3 R38, P2, R20, 0x40, RZ ;  /* 0x0000004014267810 */ /* 0x000fe40007f5e0ff */
[----:B------:R-:W-:Y:S02]  /*2be50*/  LOP3.LUT R36, R37, 0x380, RZ, 0xc0, !PT ;  /* 0x0000038025247812 */ /* 0x000fe400078ec0ff */
[----:B------:R-:W-:Y:S02]  /*2be60*/  SHF.R.U64 R41, R41, 0x3, RZ ;  /* 0x0000000329297819 */ /* 0x000fe400000012ff */
[----:B------:R-:W-:-:S02]  /*2be70*/  LOP3.LUT R0, R38, 0x380, RZ, 0xc0, !PT ;  /* 0x0000038026007812 */ /* 0x000fc400078ec0ff */
[----:B------:R-:W-:Y:S02]  /*2be80*/  SHF.R.U64 R36, R36, 0x3, RZ ;  /* 0x0000000324247819 */ /* 0x000fe400000012ff */
[----:B------:R-:W-:Y:S01]  /*2be90*/  LOP3.LUT R40, R41, R20, RZ, 0x3c, !PT ;  /* 0x0000001429287212 */ /* 0x000fe200078e3cff */
[--C-:B------:R-:W-:Y:S01]  /*2bea0*/  IMAD.MOV.U32 R41, RZ, RZ, R21.reuse ;  /* 0x000000ffff297224 */ /* 0x100fe200078e0015 */
[----:B------:R-:W-:Y:S02]  /*2beb0*/  SHF.R.U64 R39, R0, 0x3, RZ ;  /* 0x0000000300277819 */ /* 0x000fe400000012ff */
[----:B------:R-:W-:Y:S01]  /*2bec0*/  LOP3.LUT R36, R36, R37, RZ, 0x3c, !PT ;  /* 0x0000002524247212 */ /* 0x000fe200078e3cff */
[--C-:B------:R-:W-:Y:S01]  /*2bed0*/  IMAD.X R37, RZ, RZ, R21.reuse, P3 ;  /* 0x000000ffff257224 */ /* 0x100fe200018e0615 */
[----:B------:R-:W-:Y:S01]  /*2bee0*/  LOP3.LUT R38, R39, R38, RZ, 0x3c, !PT ;  /* 0x0000002627267212 */ /* 0x000fe200078e3cff */
[----:B------:R-:W-:Y:S01]  /*2bef0*/  IMAD.X R39, RZ, RZ, R21, P2 ;  /* 0x000000ffff277224 */ /* 0x000fe200010e0615 */
[----:B------:R-:W-:-:S02]  /*2bf00*/  F2FP.BF16.F32.PACK_AB R29, R31, R30 ;  /* 0x0000001e1f1d723e */ /* 0x000fc400000010ff */
[----:B------:R-:W-:Y:S02]  /*2bf10*/  MOV R40, R40 ;  /* 0x0000002800287202 */ /* 0x000fe40000000f00 */
[----:B--2---:R-:W-:Y:S02]  /*2bf20*/  F2FP.BF16.F32.PACK_AB R30, R25, R24 ;  /* 0x00000018191e723e */ /* 0x004fe400000010ff */
[----:B------:R-:W-:Y:S01]  /*2bf30*/  F2FP.BF16.F32.PACK_AB R31, R27, R26 ;  /* 0x0000001a1b1f723e */ /* 0x000fe200000010ff */
[----:B------:R-:W-:Y:S01]  /*2bf40*/  BAR.SYNC.DEFER_BLOCKING 0x1, 0x100 ;  /* 0x0044000000007b1d */ /* 0x000fe20000010000 */
[----:B------:R-:W-:Y:S02]  /*2bf50*/  MOV R36, R36 ;  /* 0x0000002400247202 */ /* 0x000fe40000000f00 */
[----:B------:R-:W-:Y:S02]  /*2bf60*/  F2FP.BF16.F32.PACK_AB R24, R33, R32 ;  /* 0x000000202118723e */ /* 0x000fe400000010ff */
[----:B------:R-:W-:-:S02]  /*2bf70*/  F2FP.BF16.F32.PACK_AB R25, R35, R34 ;  /* 0x000000222319723e */ /* 0x000fc400000010ff */
[----:B------:R-:W-:Y:S01]  /*2bf80*/  F2FP.BF16.F32.PACK_AB R26, R13, R12 ;  /* 0x0000000c0d1a723e */ /* 0x000fe200000010ff */
[----:B------:R-:W2:Y:S01]  /*2bf90*/  LDL.128 R32, [R1+0x400] ;  /* 0x0004000001207983 */ /* 0x000ea20000100c00 */
[----:B------:R-:W-:Y:S02]  /*2bfa0*/  F2FP.BF16.F32.PACK_AB R27, R15, R14 ;  /* 0x0000000e0f1b723e */ /* 0x000fe400000010ff */
[----:B------:R-:W-:Y:S01]  /*2bfb0*/  F2FP.BF16.F32.PACK_AB R4, R5, R4 ;  /* 0x000000040504723e */ /* 0x000fe200000010ff */
[----:B------:R-:W3:Y:S01]  /*2bfc0*/  LDL.128 R12, [R1+0x430] ;  /* 0x00043000010c7983 */ /* 0x000ee20000100c00 */
[----:B------:R-:W-:Y:S02]  /*2bfd0*/  F2FP.BF16.F32.PACK_AB R5, R7, R6 ;  /* 0x000000060705723e */ /* 0x000fe400000010ff */
[----:B------:R-:W-:Y:S02]  /*2bfe0*/  MOV R0, R38 ;  /* 0x0000002600007202 */ /* 0x000fe40000000f00 */
[----:B------:R-:W-:-:S02]  /*2bff0*/  F2FP.BF16.F32.PACK_AB R6, R9, R8 ;  /* 0x000000080906723e */ /* 0x000fc400000010ff */
[----:B------:R-:W-:Y:S02]  /*2c000*/  F2FP.BF16.F32.PACK_AB R7, R11, R10 ;  /* 0x0000000a0b07723e */ /* 0x000fe400000010ff */
[----:B------:R-:W4:Y:S01]  /*2c010*/  LDL.128 R8, [R1+0x440] ;  /* 0x0004400001087983 */ /* 0x000f220000100c00 */
[C---:B------:R-:W-:Y:S02]  /*2c020*/  IADD3 R135, P0, R20.reuse, 0x4000, RZ ;  /* 0x0000400014877810 */ /* 0x040fe40007f1e0ff */
[C---:B------:R-:W-:Y:S01]  /*2c030*/  IADD3 R136, P1, R20.reuse, 0x60, RZ ;  /* 0x0000006014887810 */ /* 0x040fe20007f3e0ff */
[----:B------:R0:W-:Y:S01]  /*2c040*/  STSM.16.M88.4 [R40], R28 ;  /* 0x0000001c28007844 */ /* 0x0001e20000000200 */
[----:B------:R-:W-:Y:S02]  /*2c050*/  LOP3.LUT R134, R135, 0x380, RZ, 0xc0, !PT ;  /* 0x0000038087867812 */ /* 0x000fe400078ec0ff */
[----:B------:R-:W-:Y:S01]  /*2c060*/  IADD3 R129, P5, R20, 0x4020, RZ ;  /* 0x0000402014817810 */ /* 0x000fe20007fbe0ff */
[----:B------:R1:W-:Y:S01]  /*2c070*/  STSM.16.M88.4 [R36], R24 ;  /* 0x0000001824007844 */ /* 0x0003e20000000200 */
[----:B------:R-:W-:Y:S01]  /*2c080*/  SHF.R.U64 R134, R134, 0x3, RZ ;  /* 0x0000000386867819 */ /* 0x000fe200000012ff */
[----:B------:R-:W-:Y:S01]  /*2c090*/  IMAD.X R137, RZ, RZ, R21, P1 ;  /* 0x000000ffff897224 */ /* 0x000fe200008e0615 */
[C---:B------:R-:W-:Y:S01]  /*2c0a0*/  IADD3 R121, P4, R20.reuse, 0x4040, RZ ;  /* 0x0000404014797810 */ /* 0x040fe20007f9e0ff */
[----:B------:R1:W-:Y:S01]  /*2c0b0*/  STSM.16.M88.4 [R0], R4 ;  /* 0x0000000400007844 */ /* 0x0003e20000000200 */
[----:B------:R-:W-:-:S02]  /*2c0c0*/  IADD3 R123, P3, R20, 0x4060, RZ ;  /* 0x00004060147b7810 */ /* 0x000fc40007f7e0ff */
[----:B------:R-:W-:Y:S02]  /*2c0d0*/  IADD3 R125, P2, R20, 0x8000, RZ ;  /* 0x00008000147d7810 */ /* 0x000fe40007f5e0ff */
[----:B------:R-:W-:Y:S02]  /*2c0e0*/  LOP3.LUT R128, R129, 0x380, RZ, 0xc0, !PT ;  /* 0x0000038081807812 */ /* 0x000fe400078ec0ff */
[----:B------:R-:W-:Y:S01]  /*2c0f0*/  LOP3.LUT R134, R134, R135, RZ, 0x3c, !PT ;  /* 0x0000008786867212 */ /* 0x000fe200078e3cff */
[----:B0-----:R-:W3:Y:S01]  /*2c100*/  LDL.128 R40, [R1+0x3e0] ;  /* 0x0003e00001287983 */ /* 0x001ee20000100c00 */
[----:B------:R-:W-:Y:S01]  /*2c110*/  LOP3.LUT R120, R121, 0x380, RZ, 0xc0, !PT ;  /* 0x0000038079787812 */ /* 0x000fe200078ec0ff */
[----:B------:R-:W-:Y:S01]  /*2c120*/  IMAD.X R135, RZ, RZ, R21, P0 ;  /* 0x000000ffff877224 */ /* 0x000fe200000e0615 */
[----:B------:R-:W-:Y:S01]  /*2c130*/  LOP3.LUT R122, R123, 0x380, RZ, 0xc0, !PT ;  /* 0x000003807b7a7812 */ /* 0x000fe200078ec0ff */
[----:B-1----:R-:W3:Y:S01]  /*2c140*/  LDL.128 R36, [R1+0x3f0] ;  /* 0x0003f00001247983 */ /* 0x002ee20000100c00 */
[----:B------:R-:W-:-:S02]  /*2c150*/  IADD3 R127, P1, R20, 0x8020, RZ ;  /* 0x00008020147f7810 */ /* 0x000fc40007f3e0ff */
[----:B------:R-:W-:Y:S01]  /*2c160*/  IADD3 R131, P0, R20, 0x8040, RZ ;  /* 0x0000804014837810 */ /* 0x000fe20007f1e0ff */
[----:B------:R-:W3:Y:S01]  /*2c170*/  LDL.128 R24, [R1+0x420] ;  /* 0x0004200001187983 */ /* 0x000ee20000100c00 */
[----:B------:R-:W-:Y:S02]  /*2c180*/  LOP3.LUT R124, R125, 0x380, RZ, 0xc0, !PT ;  /* 0x000003807d7c7812 */ /* 0x000fe400078ec0ff */
[----:B------:R-:W-:Y:S01]  /*2c190*/  SHF.R.U64 R128, R128, 0x3, RZ ;  /* 0x0000000380807819 */ /* 0x000fe200000012ff */
[----:B------:R-:W3:Y:S01]  /*2c1a0*/  LDL.128 R28, [R1+0x410] ;  /* 0x00041000011c7983 */ /* 0x000ee20000100c00 */
[----:B------:R-:W-:Y:S02]  /*2c1b0*/  SHF.R.U64 R120, R120, 0x3, RZ ;  /* 0x0000000378787819 */ /* 0x000fe400000012ff */
[----:B------:R-:W-:Y:S01]  /*2c1c0*/  SHF.R.U64 R122, R122, 0x3, RZ ;  /* 0x000000037a7a7819 */ /* 0x000fe200000012ff */
[----:B------:R-:W3:Y:S01]  /*2c1d0*/  LDL.128 R4, [R1+0x450] ;  /* 0x0004500001047983 */ /* 0x000ee20000100c00 */
[----:B------:R-:W-:-:S02]  /*2c1e0*/  LOP3.LUT R126, R127, 0x380, RZ, 0xc0, !PT ;  /* 0x000003807f7e7812 */ /* 0x000fc400078ec0ff */
[----:B------:R-:W-:Y:S02]  /*2c1f0*/  LOP3.LUT R130, R131, 0x380, RZ, 0xc0, !PT ;  /* 0x0000038083827812 */ /* 0x000fe400078ec0ff */
[----:B------:R-:W-:Y:S02]  /*2c200*/  SHF.R.U64 R124, R124, 0x3, RZ ;  /* 0x000000037c7c7819 */ /* 0x000fe400000012ff */
[----:B------:R-:W-:Y:S02]  /*2c210*/  LOP3.LUT R3, R136, 0x380, RZ, 0xc0, !PT ;  /* 0x0000038088037812 */ /* 0x000fe400078ec0ff */
[----:B------:R-:W-:Y:S01]  /*2c220*/  LOP3.LUT R128, R128, R129, RZ, 0x3c, !PT ;  /* 0x0000008180807212 */ /* 0x000fe200078e3cff */
[--C-:B------:R-:W-:Y:S01]  /*2c230*/  IMAD.X R129, RZ, RZ, R21.reuse, P5 ;  /* 0x000000ffff817224 */ /* 0x100fe200028e0615 */
[----:B------:R-:W-:Y:S01]  /*2c240*/  LOP3.LUT R120, R120, R121, RZ, 0x3c, !PT ;  /* 0x0000007978787212 */ /* 0x000fe200078e3cff */
[--C-:B------:R-:W-:Y:S01]  /*2c250*/  IMAD.X R121, RZ, RZ, R21.reuse, P4 ;  /* 0x000000ffff797224 */ /* 0x100fe200020e0615 */
[----:B------:R-:W-:Y:S01]  /*2c260*/  LOP3.LUT R122, R122, R123, RZ, 0x3c, !PT ;  /* 0x0000007b7a7a7212 */ /* 0x000fe200078e3cff */
[----:B------:R-:W-:Y:S01]  /*2c270*/  IMAD.X R123, RZ, RZ, R21, P3 ;  /* 0x000000ffff7b7224 */ /* 0x000fe200018e0615 */
[----:B------:R-:W-:-:S02]  /*2c280*/  IADD3 R133, P5, R20, 0x8060, RZ ;  /* 0x0000806014857810 */ /* 0x000fc40007fbe0ff */
[----:B------:R-:W-:Y:S02]  /*2c290*/  SHF.R.U64 R126, R126, 0x3, RZ ;  /* 0x000000037e7e7819 */ /* 0x000fe400000012ff */
[----:B------:R-:W-:Y:S02]  /*2c2a0*/  SHF.R.U64 R130, R130, 0x3, RZ ;  /* 0x0000000382827819 */ /* 0x000fe400000012ff */
[----:B------:R-:W-:Y:S01]  /*2c2b0*/  LOP3.LUT R124, R124, R125, RZ, 0x3c, !PT ;  /* 0x0000007d7c7c7212 */ /* 0x000fe200078e3cff */
[----:B------:R-:W-:Y:S01]  /*2c2c0*/  IMAD.X R125, RZ, RZ, R21, P2 ;  /* 0x000000ffff7d7224 */ /* 0x000fe200010e0615 */
[C---:B------:R-:W-:Y:S02]  /*2c2d0*/  IADD3 R139, P4, R20.reuse, 0xc000, RZ ;  /* 0x0000c000148b7810 */ /* 0x040fe40007f9e0ff */
[----:B------:R-:W-:Y:S02]  /*2c2e0*/  SHF.R.U64 R3, R3, 0x3, RZ ;  /* 0x0000000303037819 */ /* 0x000fe400000012ff */
[----:B------:R-:W-:-:S02]  /*2c2f0*/  IADD3 R141, P3, R20, 0xc020, RZ ;  /* 0x0000c020148d7810 */ /* 0x000fc40007f7e0ff */
[----:B------:R-:W-:Y:S02]  /*2c300*/  IADD3 R143, P2, R20, 0xc040, RZ ;  /* 0x0000c040148f7810 */ /* 0x000fe40007f5e0ff */
[----:B------:R-:W-:Y:S02]  /*2c310*/  LOP3.LUT R132, R133, 0x380, RZ, 0xc0, !PT ;  /* 0x0000038085847812 */ /* 0x000fe400078ec0ff */
[----:B------:R-:W-:Y:S01]  /*2c320*/  LOP3.LUT R126, R126, R127, RZ, 0x3c, !PT ;  /* 0x0000007f7e7e7212 */ /* 0x000fe200078e3cff */
[--C-:B------:R-:W-:Y:S01]  /*2c330*/  IMAD.X R127, RZ, RZ, R21.reuse, P1 ;  /* 0x000000ffff7f7224 */ /* 0x100fe200008e0615 */
[----:B------:R-:W-:Y:S01]  /*2c340*/  LOP3.LUT R130, R130, R131, RZ, 0x3c, !PT ;  /* 0x0000008382827212 */ /* 0x000fe200078e3cff */
[----:B------:R-:W-:Y:S01]  /*2c350*/  IMAD.X R131, RZ, RZ, R21, P0 ;  /* 0x000000ffff837224 */ /* 0x000fe200000e0615 */
[----:B------:R-:W-:Y:S02]  /*2c360*/  LOP3.LUT R138, R139, 0x380, RZ, 0xc0, !PT ;  /* 0x000003808b8a7812 */ /* 0x000fe400078ec0ff */
[----:B------:R-:W-:-:S02]  /*2c370*/  LOP3.LUT R136, R3, R136, RZ, 0x3c, !PT ;  /* 0x0000008803887212 */ /* 0x000fc400078e3cff */
[----:B------:R-:W-:Y:S02]  /*2c380*/  LOP3.LUT R140, R141, 0x380, RZ, 0xc0, !PT ;  /* 0x000003808d8c7812 */ /* 0x000fe400078ec0ff */
[----:B------:R-:W-:Y:S02]  /*2c390*/  IADD3 R20, P1, R20, 0xc060, RZ ;  /* 0x0000c06014147810 */ /* 0x000fe40007f3e0ff */
[----:B------:R-:W-:Y:S02]  /*2c3a0*/  ISETP.NE.U32.AND P0, PT, RZ, UR6, PT ;  /* 0x00000006ff007c0c */ /* 0x000fe4000bf05070 */
[----:B------:R-:W-:Y:S02]  /*2c3b0*/  LOP3.LUT R142, R143, 0x380, RZ, 0xc0, !PT ;  /* 0x000003808f8e7812 */ /* 0x000fe400078ec0ff */
[----:B------:R-:W-:Y:S02]  /*2c3c0*/  SHF.R.U64 R132, R132, 0x3, RZ ;  /* 0x0000000384847819 */ /* 0x000fe400000012ff */
[----:B------:R-:W-:-:S02]  /*2c3d0*/  F2FP.BF16.F32.PACK_AB R116, R117, R116 ;  /* 0x000000747574723e */ /* 0x000fc400000010ff */
[----:B------:R-:W-:Y:S02]  /*2c3e0*/  SHF.R.U64 R138, R138, 0x3, RZ ;  /* 0x000000038a8a7819 */ /* 0x000fe400000012ff */
[----:B------:R-:W-:Y:S02]  /*2c3f0*/  F2FP.BF16.F32.PACK_AB R117, R119, R118 ;  /* 0x000000767775723e */ /* 0x000fe400000010ff */
[----:B------:R-:W-:Y:S02]  /*2c400*/  F2FP.BF16.F32.PACK_AB R108, R109, R108 ;  /* 0x0000006c6d6c723e */ /* 0x000fe400000010ff */
[----:B------:R-:W-:Y:S02]  /*2c410*/  SHF.R.U64 R140, R140, 0x3, RZ ;  /* 0x000000038c8c7819 */ /* 0x000fe400000012ff */
[----:B------:R-:W-:Y:S02]  /*2c420*/  MOV R136, R136 ;  /* 0x0000008800887202 */ /* 0x000fe40000000f00 */
[----:B------:R-:W-:-:S02]  /*2c430*/  LOP3.LUT R0, R20, 0x380, RZ, 0xc0, !PT ;  /* 0x0000038014007812 */ /* 0x000fc400078ec0ff */
[----:B------:R-:W-:Y:S02]  /*2c440*/  F2FP.BF16.F32.PACK_AB R118, R113, R112 ;  /* 0x000000707176723e */ /* 0x000fe400000010ff */
[----:B------:R-:W-:Y:S02]  /*2c450*/  F2FP.BF16.F32.PACK_AB R119, R115, R114 ;  /* 0x000000727377723e */ /* 0x000fe400000010ff */
[----:B------:R-:W-:Y:S02]  /*2c460*/  F2FP.BF16.F32.PACK_AB R109, R111, R110 ;  /* 0x0000006e6f6d723e */ /* 0x000fe400000010ff */
[----:B------:R-:W-:Y:S02]  /*2c470*/  F2FP.BF16.F32.PACK_AB R100, R101, R100 ;  /* 0x000000646564723e */ /* 0x000fe400000010ff */
[----:B------:R-:W-:Y:S02]  /*2c480*/  ISETP.NE.AND.EX P0, PT, RZ, UR7, PT, P0 ;  /* 0x00000007ff007c0c */ /* 0x000fe4000bf05300 */
        /* <DEDUP_REMOVED lines=23> */
[----:B------:R-:W-:-:S02]  /*2c600*/  SHF.R.U64 R0, R0, 0x3, RZ ;  /* 0x0000000300007819 */ /* 0x000fc400000012ff */
[----:B------:R-:W-:Y:S02]  /*2c610*/  MOV R122, R122 ;  /* 0x0000007a007a7202 */ /* 0x000fe40000000f00 */
        /* <DEDUP_REMOVED lines=17> */
[----:B------:R-:W-:Y:S02]  /*2c730*/  F2FP.BF16.F32.PACK_AB R57, R59, R58 ;  /* 0x0000003a3b39723e */ /* 0x000fe400000010ff */
[----:B------:R-:W-:Y:S01]  /*2c740*/  F2FP.BF16.F32.PACK_AB R48, R49, R48 ;  /* 0x000000303130723e */ /* 0x000fe200000010ff */
[----:B------:R0:W-:Y:S01]  /*2c750*/  STSM.16.M88.4 [R120], R92 ;  /* 0x0000005c78007844 */ /* 0x0001e20000000200 */
[----:B------:R-:W-:Y:S02]  /*2c760*/  MOV R130, R130 ;  /* 0x0000008200827202 */ /* 0x000fe40000000f00 */
[----:B------:R-:W-:Y:S02]  /*2c770*/  F2FP.BF16.F32.PACK_AB R58, R53, R52 ;  /* 0x00000034353a723e */ /* 0x000fe400000010ff */
[----:B------:R-:W-:-:S02]  /*2c780*/  F2FP.BF16.F32.PACK_AB R59, R55, R54 ;  /* 0x00000036373b723e */ /* 0x000fc400000010ff */
[----:B------:R-:W-:Y:S01]  /*2c790*/  F2FP.BF16.F32.PACK_AB R49, R51, R50 ;  /* 0x000000323331723e */ /* 0x000fe200000010ff */
[----:B------:R0:W-:Y:S01]  /*2c7a0*/  STSM.16.M88.4 [R122], R80 ;  /* 0x000000507a007844 */ /* 0x0001e20000000200 */
[----:B------:R-:W-:Y:S02]  /*2c7b0*/  LOP3.LUT R20, R0, R20, RZ, 0x3c, !PT ;  /* 0x0000001400147212 */ /* 0x000fe400078e3cff */
[----:B------:R-:W-:Y:S02]  /*2c7c0*/  MOV R132, R132 ;  /* 0x0000008400847202 */ /* 0x000fe40000000f00 */
[----:B------:R-:W-:Y:S02]  /*2c7d0*/  F2FP.BF16.F32.PACK_AB R50, R45, R44 ;  /* 0x0000002c2d32723e */ /* 0x000fe400000010ff */
[----:B------:R-:W-:Y:S01]  /*2c7e0*/  F2FP.BF16.F32.PACK_AB R51, R47, R46 ;  /* 0x0000002e2f33723e */ /* 0x000fe200000010ff */
[----:B------:R0:W-:Y:S01]  /*2c7f0*/  STSM.16.M88.4 [R124], R72 ;  /* 0x000000487c007844 */ /* 0x0001e20000000200 */
[----:B------:R-:W-:Y:S01]  /*2c800*/  MOV R138, R138 ;  /* 0x0000008a008a7202 */ /* 0x000fe20000000f00 */
[----:B------:R-:W1:Y:S01]  /*2c810*/  LDC.64 R44, c[0x0][0xd00] ;  /* 0x00034000ff2c7b82 */ /* 0x000e620000000a00 */
[----:B------:R-:W-:Y:S01]  /*2c820*/  MOV R140, R140 ;  /* 0x0000008c008c7202 */ /* 0x000fe20000000f00 */
[----:B------:R0:W-:Y:S01]  /*2c830*/  STSM.16.M88.4 [R126], R64 ;  /* 0x000000407e007844 */ /* 0x0001e20000000200 */
[----:B------:R-:W-:-:S02]  /*2c840*/  MOV R142, R142 ;  /* 0x0000008e008e7202 */ /* 0x000fc40000000f00 */
[----:B------:R-:W-:Y:S01]  /*2c850*/  MOV R20, R20 ;  /* 0x0000001400147202 */ /* 0x000fe20000000f00 */
[----:B------:R0:W-:Y:S04]  /*2c860*/  STSM.16.M88.4 [R130], R56 ;  /* 0x0000003882007844 */ /* 0x0001e80000000200 */
[----:B------:R0:W-:Y:S01]  /*2c870*/  STSM.16.M88.4 [R132], R48 ;  /* 0x0000003084007844 */ /* 0x0001e20000000200 */
[----:B------:R-:W-:-:S04]  /*2c880*/  ISETP.NE.U32.AND P1, PT, RZ, UR4, PT ;  /* 0x00000004ff007c0c */ /* 0x000fc8000bf25070 */
[----:B------:R-:W-:Y:S01]  /*2c890*/  ISETP.NE.AND.EX P1, PT, RZ, UR5, PT, P1 ;  /* 0x00000005ff007c0c */ /* 0x000fe2000bf25310 */
[----:B------:R-:W-:Y:S01]  /*2c8a0*/  ULDC UR6, c[0x0][0xb88] ;  /* 0x0002e20000067ab9 */ /* 0x000fe20000000800 */
[----:B------:R-:W-:Y:S02]  /*2c8b0*/  IMAD.MOV.U32 R3, RZ, RZ, RZ ;  /* 0x000000ffff037224 */ /* 0x000fe400078e00ff */
[----:B-1----:R-:W-:Y:S01]  /*2c8c0*/  IMAD.WIDE R44, R198, 0x4, R44 ;  /* 0x00000004c62c7825 */ /* 0x002fe200078e022c */
[----:B--2---:R-:W-:Y:S02]  /*2c8d0*/  F2FP.BF16.F32.PACK_AB R32, R33, R32 ;  /* 0x000000202120723e */ /* 0x004fe400000010ff */
[----:B------:R-:W-:Y:S02]  /*2c8e0*/  F2FP.BF16.F32.PACK_AB R33, R35, R34 ;  /* 0x000000222321723e */ /* 0x000fe400000010ff */
[----:B----4-:R-:W-:Y:S02]  /*2c8f0*/  F2FP.BF16.F32.PACK_AB R8, R9, R8 ;  /* 0x000000080908723e */ /* 0x010fe400000010ff */
[----:B------:R-:W-:-:S02]  /*2c900*/  F2FP.BF16.F32.PACK_AB R9, R11, R10 ;  /* 0x0000000a0b09723e */ /* 0x000fc400000010ff */
[----:B---3--:R-:W-:Y:S02]  /*2c910*/  F2FP.BF16.F32.PACK_AB R40, R41, R40 ;  /* 0x000000282928723e */ /* 0x008fe400000010ff */
        /* <DEDUP_REMOVED lines=11> */
[----:B------:R-:W1:Y:S01]  /*2c9d0*/  @P0 LDC.64 R4, c[0x0][0xd08] ;  /* 0x00034200ff040b82 */ /* 0x000e620000000a00 */
[----:B------:R0:W-:Y:S04]  /*2c9e0*/  STSM.16.M88.4 [R138], R40 ;  /* 0x000000288a007844 */ /* 0x0001e80000000200 */
[----:B------:R0:W-:Y:S03]  /*2c9f0*/  STSM.16.M88.4 [R140], R32 ;  /* 0x000000208c007844 */ /* 0x0001e60000000200 */
[----:B------:R-:W2:Y:S01]  /*2ca00*/  LDC R12, c[0x0][0xce8] ;  /* 0x00033a00ff0c7b82 */ /* 0x000ea20000000800 */
[----:B------:R0:W-:Y:S04]  /*2ca10*/  STSM.16.M88.4 [R142], R24 ;  /* 0x000000188e007844 */ /* 0x0001e80000000200 */
[----:B------:R0:W-:Y:S03]  /*2ca20*/  STSM.16.M88.4 [R20], R8 ;  /* 0x0000000814007844 */ /* 0x0001e60000000200 */
[----:B------:R-:W-:Y:S01]  /*2ca30*/  BAR.SYNC.DEFER_BLOCKING 0x1, 0x100 ;  /* 0x0044000000007b1d */ /* 0x000fe20000010000 */
[----:B------:R-:W-:-:S02]  /*2ca40*/  IMAD.U32 R7, RZ, RZ, UR6 ;  /* 0x00000006ff077e24 */ /* 0x000fc4000f8e00ff */
[----:B-1----:R-:W-:-:S03]  /*2ca50*/  @P0 IMAD.WIDE R4, R198, 0x4, R4 ;  /* 0x00000004c6040825 */ /* 0x002fc600078e0204 */
[----:B------:R0:W5:Y:S04]  /*2ca60*/  @P1 LDG.E R3, desc[UR42][R44.64] ;  /* 0x0000002a2c031981 */ /* 0x000168000c1e1900 */
[----:B------:R0:W5:Y:S01]  /*2ca70*/  @P0 LDG.E R7, desc[UR42][R4.64] ;  /* 0x0000002a04070981 */ /* 0x000162000c1e1900 */
[----:B------:R-:W-:Y:S05]  /*2ca80*/  @P0 BRA `(.L_x_3801) ;  /* 0x0000000000100947 */ /* 0x000fea0003800000 */
[----:B------:R-:W-:Y:S05]  /*2ca90*/  @!P1 BRA `(.L_x_3801) ;  /* 0x00000000000c9947 */ /* 0x000fea0003800000 */
[----:B------:R-:W3:Y:S04]  /*2caa0*/  LDG.E R0, desc[UR42][R44.64] ;  /* 0x0000002a2c007981 */ /* 0x000ee8000c1e1900 */
[----:B-----5:R-:W3:Y:S02]  /*2cab0*/  LDG.E R7, desc[UR42][R44.64+0x4] ;  /* 0x0000042a2c077981 */ /* 0x020ee4000c1e1900 */
[----:B---3--:R-:W-:-:S07]  /*2cac0*/  IMAD.IADD R7, R7, 0x1, -R0 ;  /* 0x0000000107077824 */ /* 0x008fce00078e0a00 */
.L_x_3801:
[----:B------:R-:W3:Y:S04]  /*2cad0*/  LDL R0, [R1+0x510] ;  /* 0x0005100001007983 */ /* 0x000ee80000100800 */
[----:B0-----:R-:W4:Y:S01]  /*2cae0*/  LDL R26, [R1+0x518] ;  /* 0x00051800011a7983 */ /* 0x001f220000100800 */
[----:B------:R-:W-:Y:S01]  /*2caf0*/  IMAD.IADD R37, R196, 0x1, R194 ;  /* 0x00000001c4257824 */ /* 0x000fe200078e02c2 */
[----:B------:R-:W-:Y:S01]  /*2cb00*/  ISETP.GT.AND P3, PT, R195, 0x1, PT ;  /* 0x00000001c300780c */ /* 0x000fe20003f64270 */
[----:B------:R-:W-:Y:S01]  /*2cb10*/  IMAD.MOV.U32 R13, RZ, RZ, 0xab8 ;  /* 0x00000ab8ff0d7424 */ /* 0x000fe200078e00ff */
[----:B--2---:R-:W-:Y:S01]  /*2cb20*/  ISETP.NE.AND P2, PT, R12, 0x1, PT ;  /* 0x000000010c00780c */ /* 0x004fe20003f45270 */
[----:B------:R-:W0:Y:S03]  /*2cb30*/  LDC.64 R20, c[0x0][0xca8] ;  /* 0x00032a00ff147b82 */ /* 0x000e260000000a00 */
[----:B------:R-:W-:-:S05]  /*2cb40*/  SEL R13, R13, 0xa78, P3 ;  /* 0x00000a780d0d7807 */ /* 0x000fca0001800000 */
[----:B------:R-:W1:Y:S08]  /*2cb50*/  LDC.64 R10, c[0x0][R13+0x218] ;  /* 0x000086000d0a7b82 */ /* 0x000e700000000a00 */
[----:B------:R-:W2:Y:S08]  /*2cb60*/  LDC.64 R4, c[0x0][R13+0x228] ;  /* 0x00008a000d047b82 */ /* 0x000eb00000000a00 */
[----:B------:R2:W2:Y:S01]  /*2cb70*/  LDC.64 R8, c[0x0][R13+0x210] ;  /* 0x000084000d087b82 */ /* 0x0004a20000000a00 */
[----:B------:R-:W-:-:S07]  /*2cb80*/  ISETP.NE.U32.AND P1, PT, RZ, UR4, PT ;  /* 0x00000004ff007c0c */ /* 0x000fce000bf25070 */
[----:B------:R-:W1:Y:S01]  /*2cb90*/  @P2 LDC R14, c[0x0][0xcec] ;  /* 0x00033b00ff0e2b82 */ /* 0x000e620000000800 */
[----:B------:R-:W-:-:S07]  /*2cba0*/  ISETP.NE.AND.EX P1, PT, RZ, UR5, PT, P1 ;  /* 0x00000005ff007c0c */ /* 0x000fce000bf25310 */
[----:B------:R-:W2:Y:S01]  /*2cbb0*/  @P2 LDC R33, c[0x0][0xcf0] ;  /* 0x00033c00ff212b82 */ /* 0x000ea20000000800 */
[----:B------:R-:W-:Y:S02]  /*2cbc0*/  SHF.R.S32.HI R24, RZ, 0x1f, R198 ;  /* 0x0000001fff187819 */ /* 0x000fe400000114c6 */
[----:B------:R-:W-:Y:S02]  /*2cbd0*/  SEL R15, R198, RZ, !P1 ;  /* 0x000000ffc60f7207 */ /* 0x000fe40004800000 */
[----:B---3--:R-:W-:Y:S01]  /*2cbe0*/  LOP3.LUT P0, RZ, R0, 0x3, RZ, 0xc0, !PT ;  /* 0x0000000300ff7812 */ /* 0x008fe2000780c0ff */
[----:B-----5:R-:W-:Y:S02]  /*2cbf0*/  IMAD R0, R7, R12, RZ ;  /* 0x0000000c07007224 */ /* 0x020fe400078e02ff */
[----:B0-----:R-:W0:Y:S03]  /*2cc00*/  @!P3 LDC R20, c[0x0][0xc50] ;  /* 0x00031400ff14bb82 */ /* 0x001e260000000800 */
[----:B------:R-:W-:Y:S01]  /*2cc10*/  ISETP.GE.OR P4, PT, R37, R0, P0 ;  /* 0x000000002500720c */ /* 0x000fe20000786670 */
[----:B----4-:R-:W-:-:S04]  /*2cc20*/  IMAD.IADD R35, R26, 0x1, R194 ;  /* 0x000000011a237824 */ /* 0x010fc800078e02c2 */
[----:B------:R-:W3:Y:S08]  /*2cc30*/  @!P3 LDC R21, c[0x0][0xc54] ;  /* 0x00031500ff15bb82 */ /* 0x000ef00000000800 */
[----:B------:R-:W4:Y:S01]  /*2cc40*/  @!P4 LDL R27, [R1+0x240] ;  /* 0x00024000011bc983 */ /* 0x000f220000100800 */
[----:B------:R-:W2:Y:S01]  /*2cc50*/  LDC.64 R6, c[0x0][R13+0x220] ;  /* 0x000088000d067b82 */ /* 0x000ea20000000a00 */
[----:B------:R-:W-:Y:S01]  /*2cc60*/  SEL R25, R24, RZ, !P1 ;  /* 0x000000ff18197207 */ /* 0x000fe20004800000 */
[----:B-1----:R-:W-:-:S04]  /*2cc70*/  @P2 IMAD.HI.U32 R14, R35, R14, RZ ;  /* 0x0000000e230e2227 */ /* 0x002fc800078e00ff */
[-C--:B------:R-:W-:Y:S02]  /*2cc80*/  IMAD R29, R11, R193.reuse, RZ ;  /* 0x000000c10b1d7224 */ /* 0x080fe400078e02ff */
[----:B------:R-:W-:-:S04]  /*2cc90*/  IMAD.WIDE.U32 R10, R10, R193, RZ ;  /* 0x000000c10a0a7225 */ /* 0x000fc800078e00ff */
[----:B------:R-:W-:Y:S02]  /*2cca0*/  IMAD.IADD R29, R11, 0x1, R29 ;  /* 0x000000010b1d7824 */ /* 0x000fe400078e021d */
[----:B--2---:R-:W-:-:S04]  /*2ccb0*/  IMAD R7, R7, R15, RZ ;  /* 0x0000000f07077224 */ /* 0x004fc800078e02ff */
[C---:B------:R-:W-:Y:S01]  /*2ccc0*/  IMAD R31, R6.reuse, R25, R7 ;  /* 0x00000019061f7224 */ /* 0x040fe200078e0207 */
[----:B------:R-:W-:Y:S01]  /*2ccd0*/  SEL R25, R203, RZ, P3 ;  /* 0x000000ffcb197207 */ /* 0x000fe20001800000 */
[----:B------:R-:W-:-:S04]  /*2cce0*/  IMAD.WIDE.U32 R6, R6, R15, RZ ;  /* 0x0000000f06067225 */ /* 0x000fc800078e00ff */
[----:B------:R-:W-:Y:S01]  /*2ccf0*/  IMAD.IADD R31, R7, 0x1, R31 ;  /* 0x00000001071f7824 */ /* 0x000fe200078e021f */
[----:B------:R-:W-:Y:S01]  /*2cd00*/  IADD3 R6, P1, P5, R6, R10, R3 ;  /* 0x0000000a06067210 */ /* 0x000fe20007d3e003 */
[----:B------:R-:W-:Y:S01]  /*2cd10*/  IMAD.MOV.U32 R7, RZ, RZ, R35 ;  /* 0x000000ffff077224 */ /* 0x000fe200078e0023 */
[----:B------:R-:W-:Y:S01]  /*2cd20*/  @P2 SHF.R.U32.HI R7, RZ, R33, R14 ;  /* 0x00000021ff072219 */ /* 0x000fe2000001160e */
[-C--:B------:R-:W-:Y:S01]  /*2cd30*/  IMAD R11, R5, R25.reuse, RZ ;  /* 0x00000019050b7224 */ /* 0x080fe200078e02ff */
[----:B------:R-:W-:Y:S01]  /*2cd40*/  SHF.R.S32.HI R10, RZ, 0x1f, R3 ;  /* 0x0000001fff0a7819 */ /* 0x000fe20000011403 */
[----:B------:R-:W-:-:S03]  /*2cd50*/  IMAD.WIDE.U32 R4, R4, R25, RZ ;  /* 0x0000001904047225 */ /* 0x000fc600078e00ff */
[----:B------:R-:W-:Y:S01]  /*2cd60*/  IADD3.X R14, R31, R29, R10, P1, P5 ;  /* 0x0000001d1f0e7210 */ /* 0x000fe20000fea40a */
[----:B------:R-:W-:Y:S01]  /*2cd70*/  IMAD.MOV R13, RZ, RZ, -R7 ;  /* 0x000000ffff0d7224 */ /* 0x000fe200078e0a07 */
[----:B------:R-:W-:Y:S01]  /*2cd80*/  IADD3 R4, P1, P5, R7, R6, R4 ;  /* 0x0000000607047210 */ /* 0x000fe20007d3e004 */
[----:B------:R-:W-:Y:S01]  /*2cd90*/  IMAD.IADD R11, R5, 0x1, R11 ;  /* 0x00000001050b7824 */ /* 0x000fe200078e020b */
[----:B------:R-:W-:Y:S01]  /*2cda0*/  SHF.R.S32.HI R5, RZ, 0x1f, R7 ;  /* 0x0000001fff057819 */ /* 0x000fe20000011407 */
[----:B------:R-:W-:Y:S02]  /*2cdb0*/  IMAD R7, R12, R13, R35 ;  /* 0x0000000d0c077224 */ /* 0x000fe400078e0223 */
[----:B------:R-:W-:Y:S01]  /*2cdc0*/  VIADD R25, R37, 0x8 ;  /* 0x0000000825197836 */ /* 0x000fe20000000000 */
[----:B------:R-:W-:Y:S01]  /*2cdd0*/  IADD3.X R5, R5, R14, R11, P1, P5 ;  /* 0x0000000e05057210 */ /* 0x000fe20000fea40b */
[----:B------:R-:W-:Y:S01]  /*2cde0*/  IMAD R6, R9, R7, RZ ;  /* 0x0000000709067224 */ /* 0x000fe200078e02ff */
[----:B------:R-:W-:-:S02]  /*2cdf0*/  SHF.R.S32.HI R11, RZ, 0x1f, R7 ;  /* 0x0000001fff0b7819 */ /* 0x000fc40000011407 */
[----:B------:R-:W-:Y:S01]  /*2ce00*/  ISETP.GE.OR P0, PT, R25, R0, P0 ;  /* 0x000000001900720c */ /* 0x000fe20000706670 */
[----:B------:R-:W-:-:S04]  /*2ce10*/  IMAD.WIDE.U32 R4, R8, R7, R4 ;  /* 0x0000000708047225 */ /* 0x000fc800078e0004 */
[----:B------:R-:W-:Y:S01]  /*2ce20*/  IMAD R11, R8, R11, R6 ;  /* 0x0000000b080b7224 */ /* 0x000fe200078e0206 */
[----:B0-----:R-:W-:-:S03]  /*2ce30*/  LEA R20, P1, R4, R20, 0x2 ;  /* 0x0000001404147211 */ /* 0x001fc600078210ff */
[----:B------:R-:W-:Y:S02]  /*2ce40*/  IMAD.IADD R5, R5, 0x1, R11 ;  /* 0x0000000105057824 */ /* 0x000fe400078e020b */
[----:B------:R-:W-:Y:S03]  /*2ce50*/  SHFL.IDX PT, R6, R20, RZ, 0x1c1f ;  /* 0x001c1fff14067589 */ /* 0x000fe600000e0000 */
[----:B---3--:R-:W-:-:S05]  /*2ce60*/  LEA.HI.X R21, R4, R21, R5, 0x2, P1 ;  /* 0x0000001504157211 */ /* 0x008fca00008f1405 */
[----:B------:R-:W4:Y:S04]  /*2ce70*/  SHFL.IDX PT, R7, R21, RZ, 0x1c1f ;  /* 0x001c1fff15077589 */ /* 0x000f2800000e0000 */
[----:B----4-:R-:W-:Y:S04]  /*2ce80*/  @!P4 ST.E desc[UR42][R6.64], R27 ;  /* 0x0000001b0600c985 */ /* 0x010fe8000c10192a */
[----:B------:R-:W2:Y:S04]  /*2ce90*/  @!P0 LDL R9, [R1+0x244] ;  /* 0x0002440001098983 */ /* 0x000ea80000100800 */
[----:B------:R-:W-:Y:S04]  /*2cea0*/  SHFL.IDX PT, R4, R20, 0x1, 0x1c1f ;  /* 0x003c1f0014047f89 */ /* 0x000fe800000e0000 */
[----:B------:R-:W2:Y:S04]  /*2ceb0*/  SHFL.IDX PT, R5, R21, 0x1, 0x1c1f ;  /* 0x003c1f0015057f89 */ /* 0x000ea800000e0000 */
[----:B--2---:R0:W-:Y:S01]  /*2cec0*/  @!P0 ST.E desc[UR42][R4.64], R9 ;  /* 0x0000000904008985 */ /* 0x0041e2000c10192a */
[----:B------:R-:W-:Y:S05]  /*2ced0*/  @P3 BRA `(.L_x_3802) ;  /* 0x0000000c00e83947 */ /* 0x000fea0003800000 */
[----:B------:R-:W2:Y:S01]  /*2cee0*/  LDL R84, [R1+0x478] ;  /* 0x0004780001547983 */ /* 0x000ea20000100800 */
[----:B------:R-:W1:Y:S01]  /*2cef0*/  @P2 LDC R13, c[0x0][0xcec] ;  /* 0x00033b00ff0d2b82 */ /* 0x000e620000000800 */
[----:B------:R-:W-:Y:S02]  /*2cf00*/  ULDC.64 UR4, c[0x0][0xba0] ;  /* 0x0002e80000047ab9 */ /* 0x000fe40000000a00 */
[----:B------:R-:W3:Y:S01]  /*2cf10*/  LDL R85, [R1+0x488] ;  /* 0x0004880001557983 */ /* 0x000ee20000100800 */
[----:B------:R-:W-:Y:S02]  /*2cf20*/  IMAD R10, R10, UR4, RZ ;  /* 0x000000040a0a7c24 */ /* 0x000fe4000f8e02ff */
[----:B0-----:R-:W-:-:S04]  /*2cf30*/  IMAD.WIDE.U32 R8, R3, UR4, RZ ;  /* 0x0000000403087c25 */ /* 0x001fc8000f8e00ff */
[----:B------:R-:W-:Y:S01]  /*2cf40*/  IMAD R11, R3, UR5, R10 ;  /* 0x00000005030b7c24 */ /* 0x000fe2000f8e020a */
        /* <DEDUP_REMOVED lines=8> */
[----:B--2---:R-:W-:-:S04]  /*2cfd0*/  IMAD R5, R84, 0x40, R181 ;  /* 0x0000004054057824 */ /* 0x004fc800078e02b5 */
        /* <DEDUP_REMOVED lines=27> */
[----:B---3--:R-:W-:Y:S01]  /*2d190*/  IMAD R3, R85, 0x20, R84 ;  /* 0x0000002055037824 */ /* 0x008fe200078e0254 */
        /* <DEDUP_REMOVED lines=9> */
[----:B------:R-:W-:Y:S01]  /*2d230*/  LOP3.LUT R52, R53, 0x380, RZ, 0xc0, !PT ;  /* 0x0000038035347812 */ /* 0x000fe200078ec0ff */
[----:B------:R-:W5:Y:S01]  /*2d240*/  LD.E.128 R36, desc[UR42][R36.64] ;  /* 0x0000002a24247980 */ /* 0x000f62000c101d00 */
[----:B------:R-:W-:-:S02]  /*2d250*/  LOP3.LUT R56, R57, 0x380, RZ, 0xc0, !PT ;  /* 0x0000038039387812 */ /* 0x000fc400078ec0ff */
[----:B------:R-:W-:Y:S01]  /*2d260*/  LOP3.LUT R60, R61, 0x380, RZ, 0xc0, !PT ;  /* 0x000003803d3c7812 */ /* 0x000fe200078ec0ff */
[----:B------:R-:W5:Y:S01]  /*2d270*/  LD.E.128 R40, desc[UR42][R40.64] ;  /* 0x0000002a28287980 */ /* 0x000f62000c101d00 */
[----:B------:R-:W-:Y:S02]  /*2d280*/  SHF.R.U64 R44, R44, 0x3, RZ ;  /* 0x000000032c2c7819 */ /* 0x000fe400000012ff */
[----:B------:R-:W-:Y:S02]  /*2d290*/  SHF.R.U64 R48, R48, 0x3, RZ ;  /* 0x0000000330307819 */ /* 0x000fe400000012ff */
[----:B------:R-:W-:Y:S02]  /*2d2a0*/  SHF.R.U64 R52, R52, 0x3, RZ ;  /* 0x0000000334347819 */ /* 0x000fe400000012ff */
[----:B------:R-:W-:Y:S02]  /*2d2b0*/  SHF.R.U64 R56, R56, 0x3, RZ ;  /* 0x0000000338387819 */ /* 0x000fe400000012ff */
[----:B------:R-:W-:-:S02]  /*2d2c0*/  SHF.R.U64 R60, R60, 0x3, RZ ;  /* 0x000000033c3c7819 */ /* 0x000fc400000012ff */
        /* <DEDUP_REMOVED lines=8> */
[----:B------:R-:W-:Y:S01]  /*2d350*/  LOP3.LUT R5, R16, 0x380, RZ, 0xc0, !PT ;  /* 0x0000038010057812 */ /* 0x000fe200078ec0ff */
        /* <DEDUP_REMOVED lines=11> */
[----:B------:R-:W-:Y:S02]  /*2d410*/  SHF.R.U64 R5, R5, 0x3, RZ ;  /* 0x0000000305057819 */ /* 0x000fe400000012ff */
[----:B------:R-:W-:Y:S01]  /*2d420*/  LOP3.LUT R64, R65, 0x380, RZ, 0xc0, !PT ;  /* 0x0000038041407812 */ /* 0x000fe200078ec0ff */
[----:B------:R-:W5:Y:S01]  /*2d430*/  LD.E.128 R60, desc[UR42][R60.64] ;  /* 0x0000002a3c3c7980 */ /* 0x000f62000c101d00 */
[----:B------:R-:W-:-:S02]  /*2d440*/  LOP3.LUT R68, R69, 0x380, RZ, 0xc0, !PT ;  /* 0x0000038045447812 */ /* 0x000fc400078ec0ff */
[----:B------:R-:W-:Y:S02]  /*2d450*/  LOP3.LUT R72, R73, 0x380, RZ, 0xc0, !PT ;  /* 0x0000038049487812 */ /* 0x000fe400078ec0ff */
[----:B------:R-:W-:Y:S02]  /*2d460*/  LOP3.LUT R76, R77, 0x380, RZ, 0xc0, !PT ;  /* 0x000003804d4c7812 */ /* 0x000fe400078ec0ff */
[----:B------:R-:W-:Y:S02]  /*2d470*/  LOP3.LUT R6, R7, 0x380, RZ, 0xc0, !PT ;  /* 0x0000038007067812 */ /* 0x000fe400078ec0ff */
[----:B------:R-:W-:Y:S02]  /*2d480*/  LOP3.LUT R4, R5, R16, RZ, 0x3c, !PT ;  /* 0x0000001005047212 */ /* 0x000fe400078e3cff */
[----:B------:R-:W0:Y:S01]  /*2d490*/  @P2 LDC R16, c[0x0][0xcf0] ;  /* 0x00033c00ff102b82 */ /* 0x000e220000000800 */
[----:B------:R-:W-:Y:S02]  /*2d4a0*/  SHF.R.U64 R64, R64, 0x3, RZ ;  /* 0x0000000340407819 */ /* 0x000fe400000012ff */
[----:B------:R-:W-:-:S02]  /*2d4b0*/  SHF.R.U64 R68, R68, 0x3, RZ ;  /* 0x0000000344447819 */ /* 0x000fc400000012ff */
[----:B------:R-:W-:Y:S02]  /*2d4c0*/  SHF.R.U64 R72, R72, 0x3, RZ ;  /* 0x0000000348487819 */ /* 0x000fe400000012ff */
[----:B------:R-:W-:Y:S02]  /*2d4d0*/  SHF.R.U64 R76, R76, 0x3, RZ ;  /* 0x000000034c4c7819 */ /* 0x000fe400000012ff */
[----:B------:R-:W-:Y:S01]  /*2d4e0*/  SHF.R.U64 R6, R6, 0x3, RZ ;  /* 0x0000000306067819 */ /* 0x000fe200000012ff */
        /* <DEDUP_REMOVED lines=10> */
[----:B------:R-:W-:Y:S01]  /*2d590*/  IMAD.MOV.U32 R5, RZ, RZ, R17 ;  /* 0x000000ffff057224 */ /* 0x000fe200078e0011 */
[----:B------:R-:W5:Y:S01]  /*2d5a0*/  LD.E.128 R64, desc[UR42][R64.64] ;  /* 0x0000002a40407980 */ /* 0x000f62000c101d00 */
[----:B------:R-:W-:-:S03]  /*2d5b0*/  IMAD.IADD R14, R194, 0x1, R3 ;  /* 0x00000001c20e7824 */ /* 0x000fc600078e0203 */
[----:B------:R-:W5:Y:S04]  /*2d5c0*/  LD.E.128 R68, desc[UR42][R68.64] ;  /* 0x0000002a44447980 */ /* 0x000f68000c101d00 */
[----:B------:R-:W5:Y:S04]  /*2d5d0*/  LD.E.128 R4, desc[UR42][R4.64] ;  /* 0x0000002a04047980 */ /* 0x000f68000c101d00 */
[----:B------:R-:W5:Y:S04]  /*2d5e0*/  LD.E.128 R72, desc[UR42][R72.64] ;  /* 0x0000002a48487980 */ /* 0x000f68000c101d00 */
[----:B------:R-:W5:Y:S04]  /*2d5f0*/  LD.E.128 R76, desc[UR42][R76.64] ;  /* 0x0000002a4c4c7980 */ /* 0x000f68000c101d00 */
[----:B------:R-:W5:Y:S01]  /*2d600*/  LD.E.128 R80, desc[UR42][R80.64] ;  /* 0x0000002a50507980 */ /* 0x000f62000c101d00 */
[----:B------:R-:W-:Y:S01]  /*2d610*/  @!PT LDS RZ, [RZ] ;  /* 0x00000000fffff984 */ /* 0x000fe20000000800 */
[----:B------:R-:W-:Y:S01]  /*2d620*/  @!PT LDS RZ, [RZ] ;  /* 0x00000000fffff984 */ /* 0x000fe20000000800 */
[----:B------:R-:W-:Y:S01]  /*2d630*/  @!PT LDS RZ, [RZ] ;  /* 0x00000000fffff984 */ /* 0x000fe20000000800 */
[----:B------:R-:W-:Y:S01]  /*2d640*/  @!PT LDS RZ, [RZ] ;  /* 0x00000000fffff984 */ /* 0x000fe20000000800 */
[----:B------:R2:W-:Y:S06]  /*2d650*/  MEMBAR.ALL.CTA ;  /* 0x0000000000007992 */ /* 0x0005ec0000008000 */
[----:B--2---:R-:W2:Y:S01]  /*2d660*/  FENCE.VIEW.ASYNC.S ;  /* 0x00000000000073c6 */ /* 0x004ea20000000000 */
[----:B-1----:R-:W-:-:S04]  /*2d670*/  @P2 IMAD.HI.U32 R3, R14, R13, RZ ;  /* 0x0000000d0e032227 */ /* 0x002fc800078e00ff */
[----:B------:R-:W-:Y:S01]  /*2d680*/  IMAD.MOV.U32 R11, RZ, RZ, R14 ;  /* 0x000000ffff0b7224 */ /* 0x000fe200078e000e */
[----:B0-----:R-:W-:Y:S01]  /*2d690*/  @P2 SHF.R.U32.HI R11, RZ, R16, R3 ;  /* 0x00000010ff0b2219 */ /* 0x001fe20000011603 */
[----:B------:R-:W-:Y:S01]  /*2d6a0*/  IMAD R13, R15, UR5, R10 ;  /* 0x000000050f0d7c24 */ /* 0x000fe2000f8e020a */
[----:B------:R-:W-:Y:S01]  /*2d6b0*/  ULDC.64 UR4, c[0x0][0xbe0] ;  /* 0x0002f80000047ab9 */ /* 0x000fe20000000a00 */
[----:B------:R-:W-:Y:S02]  /*2d6c0*/  VIADD R3, R2, 0x32420 ;  /* 0x0003242002037836 */ /* 0x000fe40000000000 */
[----:B------:R-:W-:Y:S01]  /*2d6d0*/  IMAD.IADD R9, R9, 0x1, R13 ;  /* 0x0000000109097824 */ /* 0x000fe200078e020d */
[--C-:B------:R-:W-:Y:S01]  /*2d6e0*/  SHF.R.S32.HI R10, RZ, 0x1f, R11.reuse ;  /* 0x0000001fff0a7819 */ /* 0x100fe2000001140b */
[----:B------:R-:W-:Y:S01]  /*2d6f0*/  IMAD.MOV R13, RZ, RZ, -R11 ;  /* 0x000000ffff0d7224 */ /* 0x000fe200078e0a0b */
[----:B------:R-:W-:-:S03]  /*2d700*/  PRMT R3, RZ, 0x654, R3 ;  /* 0x00000654ff037816 */ /* 0x000fc60000000003 */
[----:B------:R-:W-:Y:S02]  /*2d710*/  IMAD R13, R12, R13, R14 ;  /* 0x0000000d0c0d7224 */ /* 0x000fe400078e020e */
[----:B------:R-:W-:Y:S02]  /*2d720*/  IMAD R10, R10, UR4, RZ ;  /* 0x000000040a0a7c24 */ /* 0x000fe4000f8e02ff */
[C---:B------:R-:W-:Y:S01]  /*2d730*/  IMAD.WIDE.U32 R8, R11.reuse, UR4, R8 ;  /* 0x000000040b087c25 */ /* 0x040fe2000f8e0008 */
[----:B--2---:R0:W-:Y:S03]  /*2d740*/  SYNCS.ARRIVE.TRANS64.RED.A1T0 RZ, [R3+URZ], RZ ;  /* 0x000000ff03ff79a7 */ /* 0x0041e6000810043f */
[----:B------:R-:W-:Y:S01]  /*2d750*/  IMAD R15, R11, UR5, R10 ;  /* 0x000000050b0f7c24 */ /* 0x000fe2000f8e020a */
[----:B------:R-:W-:Y:S01]  /*2d760*/  ULDC.64 UR4, c[0x0][0xbd8] ;  /* 0x0002f60000047ab9 */ /* 0x000fe20000000a00 */
[----:B0-----:R-:W-:-:S02]  /*2d770*/  SHF.R.S32.HI R3, RZ, 0x1f, R13 ;  /* 0x0000001fff037819 */ /* 0x001fc4000001140d */
[----:B------:R-:W-:-:S03]  /*2d780*/  IMAD.IADD R9, R9, 0x1, R15 ;  /* 0x0000000109097824 */ /* 0x000fc600078e020f */
[----:B------:R-:W-:Y:S02]  /*2d790*/  IMAD R10, R3, UR4, RZ ;  /* 0x00000004030a7c24 */ /* 0x000fe4000f8e02ff */
[----:B------:R-:W-:-:S04]  /*2d7a0*/  IMAD.WIDE.U32 R8, R13, UR4, R8 ;  /* 0x000000040d087c25 */ /* 0x000fc8000f8e0008 */
        /* <DEDUP_REMOVED lines=9> */
.L_x_4053:
[----:B------:R-:W-:Y:S01]  /*2d840*/  IMAD.IADD R21, R84, 0x1, R194 ;  /* 0x0000000154157824 */ /* 0x000fe200078e02c2 */
[----:B------:R-:W-:Y:S04]  /*2d850*/  BSSY B1, `(.L_x_3804) ;  /* 0x0000014000017945 */ /* 0x000fe80003800000 */
[----:B------:R-:W-:-:S13]  /*2d860*/  ISETP.GE.AND P0, PT, R21, R0, PT ;  /* 0x000000001500720c */ /* 0x000fda0003f06270 */
[----:B------:R-:W-:Y:S05]  /*2d870*/  @P0 BRA `(.L_x_3805) ;  /* 0x0000000000440947 */ /* 0x000fea0003800000 */
[----:B------:R-:W-:Y:S02]  /*2d880*/  ULDC UR4, c[0x0][0xbc8] ;  /* 0x0002f20000047ab9 */ /* 0x000fe40000000800 */
[----:B------:R-:W-:Y:S02]  /*2d890*/  ISETP.GE.AND P3, PT, R181, UR4, PT ;  /* 0x00000004b5007c0c */ /* 0x000fe4000bf66270 */
[----:B------:R-:W-:Y:S02]  /*2d8a0*/  ISETP.GE.AND P2, PT, R183, UR4, PT ;  /* 0x00000004b7007c0c */ /* 0x000fe4000bf46270 */
[----:B------:R-:W-:Y:S02]  /*2d8b0*/  ISETP.GE.AND P1, PT, R182, UR4, PT ;  /* 0x00000004b6007c0c */ /* 0x000fe4000bf26270 */
[----:B------:R-:W-:-:S07]  /*2d8c0*/  ISETP.GE.AND P0, PT, R188, UR4, PT ;  /* 0x00000004bc007c0c */ /* 0x000fce000bf06270 */
[-C--:B--2---:R-:W-:Y:S02]  /*2d8d0*/  @!P3 LEA R8, P5, R181, R14.reuse, 0x1 ;  /* 0x0000000eb508b211 */ /* 0x084fe400078a08ff */
[-C--:B------:R-:W-:Y:S02]  /*2d8e0*/  @!P2 LEA R10, P4, R183, R14.reuse, 0x1 ;  /* 0x0000000eb70aa211 */ /* 0x080fe400078808ff */
[-C--:B-1----:R-:W-:Y:S02]  /*2d8f0*/  @!P3 LEA.HI.X R9, R181, R3.reuse, R202, 0x1, P5 ;  /* 0x00000003b509b211 */ /* 0x082fe400028f0cca */
[-C--:B------:R-:W-:Y:S02]  /*2d900*/  @!P1 LEA R12, P5, R182, R14.reuse, 0x1 ;  /* 0x0000000eb60c9211 */ /* 0x080fe400078a08ff */
[----:B------:R-:W-:Y:S01]  /*2d910*/  @!P2 LEA.HI.X R11, R183, R3, R201, 0x1, P4 ;  /* 0x00000003b70ba211 */ /* 0x000fe200020f0cc9 */
[----:B-----5:R3:W-:Y:S01]  /*2d920*/  @!P3 ST.E.128 desc[UR42][R8.64], R4 ;  /* 0x000000040800b985 */ /* 0x0207e2000c101d2a */
[----:B------:R-:W-:-:S02]  /*2d930*/  @!P0 LEA R14, P4, R188, R14, 0x1 ;  /* 0x0000000ebc0e8211 */ /* 0x000fc400078808ff */
[-C--:B------:R-:W-:Y:S01]  /*2d940*/  @!P1 LEA.HI.X R13, R182, R3.reuse, R200, 0x1, P5 ;  /* 0x00000003b60d9211 */ /* 0x080fe200028f0cc8 */
[----:B------:R3:W-:Y:S01]  /*2d950*/  @!P2 ST.E.128 desc[UR42][R10.64], R36 ;  /* 0x000000240a00a985 */ /* 0x0007e2000c101d2a */
[----:B------:R-:W-:-:S03]  /*2d960*/  @!P0 LEA.HI.X R15, R188, R3, R199, 0x1, P4 ;  /* 0x00000003bc0f8211 */ /* 0x000fc600020f0cc7 */
[----:B------:R3:W-:Y:S04]  /*2d970*/  @!P1 ST.E.128 desc[UR42][R12.64], R52 ;  /* 0x000000340c009985 */ /* 0x0007e8000c101d2a */
[----:B------:R3:W-:Y:S02]  /*2d980*/  @!P0 ST.E.128 desc[UR42][R14.64], R68 ;  /* 0x000000440e008985 */ /* 0x0007e4000c101d2a */
.L_x_3805:
[----:B------:R-:W-:Y:S05]  /*2d990*/  BSYNC B1 ;  /* 0x0000000000017941 */ /* 0x000fea0003800000 */
.L_x_3804:
[----:B------:R-:W-:-:S03]  /*2d9a0*/  UMOV UR4, 0xffffffff ;  /* 0xffffffff00047882 */ /* 0x000fc60000000000 */
[----:B------:R-:W-:Y:S05]  /*2d9b0*/  BRA.DIV UR4, `(.L_x_3806) ;  /* 0x000000da04747947 */ /* 0x000fea000b800000 */
[----:B-1----:R1:W4:Y:S04]  /*2d9c0*/  SHFL.IDX PT, R3, R17, 0x1, 0x181f ;  /* 0x00381f0011037f89 */ /* 0x00232800000e0000 */
[----:B--23--:R1:W2:Y:S02]  /*2d9d0*/  SHFL.IDX PT, R14, R16, 0x1, 0x181f ;  /* 0x00381f00100e7f89 */ /* 0x00c2a400000e0000 */
.L_x_4057:
[----:B-----5:R-:W-:Y:S01]  /*2d9e0*/  VIADD R5, R21, 0x20 ;  /* 0x0000002015057836 */ /* 0x020fe20000000000 */
        /* <DEDUP_REMOVED lines=10> */
[-C--:B----4-:R-:W-:Y:S02]  /*2da90*/  @!P3 LEA.HI.X R5, R181, R3.reuse, R202, 0x1, P5 ;  /* 0x00000003b505b211 */ /* 0x090fe400028f0cca */
        /* <DEDUP_REMOVED lines=9> */
.L_x_3808:
[----:B------:R-:W-:Y:S05]  /*2db30*/  BSYNC B1 ;  /* 0x0000000000017941 */ /* 0x000fea0003800000 */
.L_x_3807:
[----:B------:R-:W-:-:S03]  /*2db40*/  UMOV UR4, 0xffffffff ;  /* 0xffffffff00047882 */ /* 0x000fc60000000000 */
[----:B------:R-:W-:Y:S05]  /*2db50*/  BRA.DIV UR4, `(.L_x_3809) ;  /* 0x000000da04547947 */ /* 0x000fea000b800000 */
[----:B----4-:R4:W0:Y:S04]  /*2db60*/  SHFL.IDX PT, R3, R17, 0x2, 0x181f ;  /* 0x00581f0011037f89 */ /* 0x01082800000e0000 */
[----:B--2---:R4:W2:Y:S02]  /*2db70*/  SHFL.IDX PT, R14, R16, 0x2, 0x181f ;  /* 0x00581f00100e7f89 */ /* 0x0048a400000e0000 */
.L_x_4061:
[----:B---3--:R-:W-:Y:S01]  /*2db80*/  VIADD R5, R21, 0x40 ;  /* 0x0000004015057836 */ /* 0x008fe20000000000 */
        /* <DEDUP_REMOVED lines=20> */
.L_x_3811:
[----:B------:R-:W-:Y:S05]  /*2dcd0*/  BSYNC B1 ;  /* 0x0000000000017941 */ /* 0x000fea0003800000 */
.L_x_3810:
[----:B------:R-:W-:-:S03]  /*2dce0*/  UMOV UR4, 0xffffffff ;  /* 0xffffffff00047882 */ /* 0x000fc60000000000 */
[----:B------:R-:W-:Y:S05]  /*2dcf0*/  BRA.DIV UR4, `(.L_x_3812) ;  /* 0x000000da04347947 */ /* 0x000fea000b800000 */
[----:B0-----:R0:W0:Y:S04]  /*2dd00*/  SHFL.IDX PT, R3, R17, 0x3, 0x181f ;  /* 0x00781f0011037f89 */ /* 0x00102800000e0000 */
[----:B--2---:R2:W0:Y:S02]  /*2dd10*/  SHFL.IDX PT, R14, R16, 0x3, 0x181f ;  /* 0x00781f00100e7f89 */ /* 0x00442400000e0000 */
.L_x_4065:
[----:B---3--:R-:W-:-:S05]  /*2dd20*/  VIADD R5, R21, 0x60 ;  /* 0x0000006015057836 */ /* 0x008fca0000000000 */
[----:B------:R-:W-:-:S13]  /*2dd30*/  ISETP.GE.AND P0, PT, R5, R0, PT ;  /* 0x000000000500720c */ /* 0x000fda0003f06270 */
[----:B------:R-:W-:Y:S05]  /*2dd40*/  @P0 BRA `(.L_x_3813) ;  /* 0x0000002c00180947 */ /* 0x000fea0003800000 */
[----:B------:R-:W-:Y:S02]  /*2dd50*/  ULDC UR4, c[0x0][0xbc8] ;  /* 0x0002f20000047ab9 */ /* 0x000fe40000000800 */
[----:B------:R-:W-:Y:S02]  /*2dd60*/  ISETP.GE.AND P3, PT, R181, UR4, PT ;  /* 0x00000004b5007c0c */ /* 0x000fe4000bf66270 */
[----:B------:R-:W-:Y:S02]  /*2dd70*/  ISETP.GE.AND P4, PT, R183, UR4, PT ;  /* 0x00000004b7007c0c */ /* 0x000fe4000bf86270 */
[----:B------:R-:W-:-:S09]  /*2dd80*/  ISETP.GE.AND P5, PT, R182, UR4, PT ;  /* 0x00000004b6007c0c */ /* 0x000fd2000bfa6270 */
[-C--:B0-----:R-:W-:Y:S02]  /*2dd90*/  @!P3 LEA R4, P0, R181, R14.reuse, 0x1 ;  /* 0x0000000eb504b211 */ /* 0x081fe400078008ff */
        /* <DEDUP_REMOVED lines=14> */
.L_x_3802:
[----:B------:R-:W-:Y:S01]  /*2de80*/  ULDC.64 UR4, c[0x0][0xc08] ;  /* 0x0003020000047ab9 */ /* 0x000fe20000000a00 */
[----:B------:R-:W1:Y:S01]  /*2de90*/  @P2 LDC R8, c[0x0][0xcec] ;  /* 0x00033b00ff082b82 */ /* 0x000e620000000800 */
[----:B------:R-:W-:Y:S01]  /*2dea0*/  IMAD R10, R10, UR4, RZ ;  /* 0x000000040a0a7c24 */ /* 0x000fe2000f8e02ff */
[----:B------:R-:W-:Y:S01]  /*2deb0*/  SHF.R.S32.HI R6, RZ, 0x1f, R15 ;  /* 0x0000001fff067819 */ /* 0x000fe2000001140f */
[----:B0-----:R-:W-:-:S04]  /*2dec0*/  IMAD.WIDE.U32 R4, R3, UR4, RZ ;  /* 0x0000000403047c25 */ /* 0x001fc8000f8e00ff */
[----:B------:R-:W-:Y:S01]  /*2ded0*/  IMAD R3, R3, UR5, R10 ;  /* 0x0000000503037c24 */ /* 0x000fe2000f8e020a */
[----:B------:R-:W0:Y:S01]  /*2dee0*/  @P2 LDC R9, c[0x0][0xcf0] ;  /* 0x00033c00ff092b82 */ /* 0x000e220000000800 */
[----:B------:R-:W-:Y:S02]  /*2def0*/  ULDC.64 UR4, c[0x0][0xc38] ;  /* 0x00030e0000047ab9 */ /* 0x000fe40000000a00 */
[----:B------:R-:W-:Y:S02]  /*2df00*/  IMAD.IADD R5, R5, 0x1, R3 ;  /* 0x0000000105057824 */ /* 0x000fe400078e0203 */
[----:B------:R-:W-:Y:S02]  /*2df10*/  IMAD.MOV.U32 R3, RZ, RZ, R35 ;  /* 0x000000ffff037224 */ /* 0x000fe400078e0023 */
[----:B------:R-:W-:-:S04]  /*2df20*/  IMAD.WIDE.U32 R4, R193, UR4, R4 ;  /* 0x00000004c1047c25 */ /* 0x000fc8000f8e0004 */
[----:B------:R-:W-:Y:S01]  /*2df30*/  IMAD R5, R193, UR5, R5 ;  /* 0x00000005c1057c24 */ /* 0x000fe2000f8e0205 */
[----:B------:R-:W-:Y:S02]  /*2df40*/  ULDC.64 UR4, c[0x0][0xc40] ;  /* 0x0003100000047ab9 */ /* 0x000fe40000000a00 */
[----:B------:R-:W-:Y:S02]  /*2df50*/  IMAD R6, R6, UR4, RZ ;  /* 0x0000000406067c24 */ /* 0x000fe4000f8e02ff */
[----:B------:R-:W-:-:S04]  /*2df60*/  IMAD.WIDE.U32 R4, R15, UR4, R4 ;  /* 0x000000040f047c25 */ /* 0x000fc8000f8e0004 */
[----:B------:R-:W-:Y:S01]  /*2df70*/  IMAD R7, R15, UR5, R6 ;  /* 0x000000050f077c24 */ /* 0x000fe2000f8e0206 */
[----:B------:R-:W-:Y:S01]  /*2df80*/  ULDC.64 UR4, c[0x0][0xc48] ;  /* 0x0003120000047ab9 */ /* 0x000fe20000000a00 */
[----:B-1----:R-:W-:-:S04]  /*2df90*/  @P2 IMAD.HI.U32 R8, R35, R8, RZ ;  /* 0x0000000823082227 */ /* 0x002fc800078e00ff */
[----:B------:R-:W-:Y:S01]  /*2dfa0*/  IMAD.IADD R5, R5, 0x1, R7 ;  /* 0x0000000105057824 */ /* 0x000fe200078e0207 */
[----:B0-----:R-:W-:Y:S01]  /*2dfb0*/  @P2 SHF.R.U32.HI R3, RZ, R9, R8 ;  /* 0x00000009ff032219 */ /* 0x001fe20000011608 */
[----:B------:R-:W-:Y:S02]  /*2dfc0*/  VIADD R8, R2, 0x32420 ;  /* 0x0003242002087836 */ /* 0x000fe40000000000 */
[C---:B------:R-:W-:Y:S01]  /*2dfd0*/  IMAD.WIDE.U32 R4, R203.reuse, UR4, R4 ;  /* 0x00000004cb047c25 */ /* 0x040fe2000f8e0004 */
[--C-:B------:R-:W-:Y:S02]  /*2dfe0*/  SHF.R.S32.HI R6, RZ, 0x1f, R3.reuse ;  /* 0x0000001fff067819 */ /* 0x100fe40000011403 */
[----:B------:R-:W-:Y:S01]  /*2dff0*/  PRMT R8, RZ, 0x654, R8 ;  /* 0x00000654ff087816 */ /* 0x000fe20000000008 */
[----:B------:R-:W-:Y:S02]  /*2e000*/  IMAD.MOV R7, RZ, RZ, -R3 ;  /* 0x000000ffff077224 */ /* 0x000fe400078e0a03 */
[----:B------:R-:W-:Y:S01]  /*2e010*/  IMAD R5, R203, UR5, R5 ;  /* 0x00000005cb057c24 */ /* 0x000fe2000f8e0205 */
[----:B------:R-:W-:Y:S01]  /*2e020*/  ULDC.64 UR4, c[0x0][0xc30] ;  /* 0x00030c0000047ab9 */ /* 0x000fe20000000a00 */
[----:B------:R-:W-:Y:S01]  /*2e030*/  IMAD R7, R12, R7, R35 ;  /* 0x000000070c077224 */ /* 0x000fe200078e0223 */
[----:B------:R0:W-:Y:S01]  /*2e040*/  SYNCS.ARRIVE.TRANS64.RED.A1T0 RZ, [R8+URZ], RZ ;  /* 0x000000ff08ff79a7 */ /* 0x0001e2000810043f */
[----:B------:R-:W-:-:S02]  /*2e050*/  IMAD R6, R6, UR4, RZ ;  /* 0x0000000406067c24 */ /* 0x000fc4000f8e02ff */
        /* <DEDUP_REMOVED lines=16> */
.L_x_4068:
[----:B------:R-:W-:Y:S01]  /*2e160*/  ISETP.GE.AND P0, PT, R37, R0, PT ;  /* 0x000000002500720c */ /* 0x000fe20003f06270 */
[----:B------:R-:W-:-:S12]  /*2e170*/  BSSY B1, `(.L_x_3815) ;  /* 0x00000c6000017945 */ /* 0x000fd80003800000 */
[----:B------:R-:W-:Y:S05]  /*2e180*/  @P0 BRA `(.L_x_3816) ;  /* 0x0000000c00100947 */ /* 0x000fea0003800000 */
[----:B------:R-:W-:Y:S01]  /*2e190*/  ULDC UR4, c[0x0][0xbc8] ;  /* 0x0002f20000047ab9 */ /* 0x000fe20000000800 */
[----:B------:R-:W3:Y:S01]  /*2e1a0*/  LDL R10, [R1+0x468] ;  /* 0x00046800010a7983 */ /* 0x000ee20000100800 */
[----:B------:R-:W-:-:S03]  /*2e1b0*/  ISETP.GE.AND P0, PT, R197, UR4, PT ;  /* 0x00000004c5007c0c */ /* 0x000fc6000bf06270 */
[----:B------:R-:W4:Y:S04]  /*2e1c0*/  LDL R28, [R1+0x464] ;  /* 0x00046400011c7983 */ /* 0x000f280000100800 */
[----:B------:R-:W5:Y:S04]  /*2e1d0*/  LDL R11, [R1+0x508] ;  /* 0x00050800010b7983 */ /* 0x000f680000100800 */
[----:B------:R-:W5:Y:S04]  /*2e1e0*/  LDL R31, [R1+0x504] ;  /* 0x00050400011f7983 */ /* 0x000f680000100800 */
[----:B------:R-:W4:Y:S01]  /*2e1f0*/  @!P0 LDL.64 R20, [R1+0x260] ;  /* 0x0002600001148983 */ /* 0x000f220000100a00 */
[----:B-1----:R-:W-:-:S03]  /*2e200*/  @!P0 IMAD.MOV.U32 R15, RZ, RZ, R5 ;  /* 0x000000ffff0f8224 */ /* 0x002fc600078e0005 */
[----:B------:R-:W5:Y:S01]  /*2e210*/  LDL R27, [R1+0x500] ;  /* 0x00050000011b7983 */ /* 0x000f620000100800 */
[----:B--2---:R-:W-:-:S03]  /*2e220*/  @!P0 IMAD.WIDE R6, R197, 0x4, R14 ;  /* 0x00000004c5068825 */ /* 0x004fc600078e020e */
[----:B------:R-:W2:Y:S04]  /*2e230*/  LDL R24, [R1+0x4fc] ;  /* 0x0004fc0001187983 */ /* 0x000ea80000100800 */
[----:B------:R-:W2:Y:S04]  /*2e240*/  LDL R30, [R1+0x4f8] ;  /* 0x0004f800011e7983 */ /* 0x000ea80000100800 */
[----:B------:R-:W2:Y:S04]  /*2e250*/  LDL R29, [R1+0x4f4] ;  /* 0x0004f400011d7983 */ /* 0x000ea80000100800 */
[----:B------:R-:W2:Y:S04]  /*2e260*/  LDL R26, [R1+0x4f0] ;  /* 0x0004f000011a7983 */ /* 0x000ea80000100800 */
[----:B------:R-:W2:Y:S04]  /*2e270*/  LDL R15, [R1+0x4e0] ;  /* 0x0004e000010f7983 */ /* 0x000ea80000100800 */
[----:B------:R-:W2:Y:S01]  /*2e280*/  LDL R32, [R1+0x4a8] ;  /* 0x0004a80001207983 */ /* 0x000ea20000100800 */
[----:B---3--:R-:W-:-:S03]  /*2e290*/  ISETP.GE.AND P1, PT, R10, UR4, PT ;  /* 0x000000040a007c0c */ /* 0x008fc6000bf26270 */
[----:B----4-:R1:W-:Y:S10]  /*2e2a0*/  @!P0 ST.E.64 desc[UR42][R6.64], R20 ;  /* 0x0000001406008985 */ /* 0x0103f4000c101b2a */
[----:B------:R-:W3:Y:S01]  /*2e2b0*/  @!P1 LDL.64 R8, [R1+0x270] ;  /* 0x0002700001089983 */ /* 0x000ee20000100a00 */
[----:B------:R-:W-:-:S02]  /*2e2c0*/  ISETP.GE.AND P0, PT, R28, UR4, PT ;  /* 0x000000041c007c0c */ /* 0x000fc4000bf06270 */
[----:B------:R-:W-:-:S04]  /*2e2d0*/  @!P1 LEA R12, P2, R10, R14, 0x2 ;  /* 0x0000000e0a0c9211 */ /* 0x000fc800078410ff */
[----:B-----5:R-:W-:-:S05]  /*2e2e0*/  @!P1 LEA.HI.X R13, R10, R5, R11, 0x2, P2 ;  /* 0x000000050a0d9211 */ /* 0x020fca00010f140b */
[----:B---3--:R3:W-:Y:S04]  /*2e2f0*/  @!P1 ST.E.64 desc[UR42][R12.64], R8 ;  /* 0x000000080c009985 */ /* 0x0087e8000c101b2a */
[----:B------:R-:W4:Y:S01]  /*2e300*/  @!P0 LDL.64 R10, [R1+0x280] ;  /* 0x00028000010a8983 */ /* 0x000f220000100a00 */
[----:B------:R-:W-:Y:S02]  /*2e310*/  ISETP.GE.AND P1, PT, R237, UR4, PT ;  /* 0x00000004ed007c0c */ /* 0x000fe4000bf26270 */
[----:B------:R-:W-:-:S04]  /*2e320*/  @!P0 LEA R16, P2, R28, R14, 0x2 ;  /* 0x0000000e1c108211 */ /* 0x000fc800078410ff */
[----:B------:R-:W-:Y:S02]  /*2e330*/  @!P0 LEA.HI.X R17, R28, R5, R31, 0x2, P2 ;  /* 0x000000051c118211 */ /* 0x000fe400010f141f */
[----:B------:R-:W5:Y:S04]  /*2e340*/  LDL R28, [R1+0x4ec] ;  /* 0x0004ec00011c7983 */ /* 0x000f680000100800 */
[----:B------:R-:W5:Y:S04]  /*2e350*/  LDL R31, [R1+0x4a4] ;  /* 0x0004a400011f7983 */ /* 0x000f680000100800 */
[----:B----4-:R4:W-:Y:S04]  /*2e360*/  @!P0 ST.E.64 desc[UR42][R16.64], R10 ;  /* 0x0000000a10008985 */ /* 0x0109e8000c101b2a */
[----:B-1----:R-:W2:Y:S01]  /*2e370*/  @!P1 LDL.64 R6, [R1+0x290] ;  /* 0x0002900001069983 */ /* 0x002ea20000100a00 */
[----:B------:R-:W-:-:S02]  /*2e380*/  ISETP.GE.AND P0, PT, R236, UR4, PT ;  /* 0x00000004ec007c0c */ /* 0x000fc4000bf06270 */
[----:B------:R-:W-:-:S04]  /*2e390*/  @!P1 LEA R20, P2, R237, R14, 0x2 ;  /* 0x0000000eed149211 */ /* 0x000fc800078410ff */
[----:B------:R-:W-:Y:S02]  /*2e3a0*/  @!P1 LEA.HI.X R21, R237, R5, R27, 0x2, P2 ;  /* 0x00000005ed159211 */ /* 0x000fe400010f141b */
[----:B------:R-:W5:Y:S04]  /*2e3b0*/  LDL R27, [R1+0x4e8] ;  /* 0x0004e800011b7983 */ /* 0x000f680000100800 */
[----:B--2---:R1:W-:Y:S04]  /*2e3c0*/  @!P1 ST.E.64 desc[UR42][R20.64], R6 ;  /* 0x0000000614009985 */ /* 0x0043e8000c101b2a */
[----:B---3--:R-:W2:Y:S01]  /*2e3d0*/  @!P0 LDL.64 R8, [R1+0x2a0] ;  /* 0x0002a00001088983 */ /* 0x008ea20000100a00 */
[----:B------:R-:W-:-:S02]  /*2e3e0*/  ISETP.GE.AND P1, PT, R235, UR4, PT ;  /* 0x00000004eb007c0c */ /* 0x000fc4000bf26270 */
[----:B------:R-:W-:-:S04]  /*2e3f0*/  @!P0 LEA R12, P2, R236, R14, 0x2 ;  /* 0x0000000eec0c8211 */ /* 0x000fc800078410ff */
[----:B------:R-:W-:Y:S02]  /*2e400*/  @!P0 LEA.HI.X R13, R236, R5, R24, 0x2, P2 ;  /* 0x00000005ec0d8211 */ /* 0x000fe400010f1418 */
[----:B------:R-:W3:Y:S04]  /*2e410*/  LDL R24, [R1+0x4e4] ;  /* 0x0004e40001187983 */ /* 0x000ee80000100800 */
[----:B--2---:R2:W-:Y:S04]  /*2e420*/  @!P0 ST.E.64 desc[UR42][R12.64], R8 ;  /* 0x000000080c008985 */ /* 0x0045e8000c101b2a */
[----:B----4-:R-:W4:Y:S01]  /*2e430*/  @!P1 LDL.64 R10, [R1+0x2b0] ;  /* 0x0002b000010a9983 */ /* 0x010f220000100a00 */
[----:B------:R-:W-:-:S02]  /*2e440*/  ISETP.GE.AND P0, PT, R234, UR4, PT ;  /* 0x00000004ea007c0c */ /* 0x000fc4000bf06270 */
[----:B------:R-:W-:-:S04]  /*2e450*/  @!P1 LEA R16, P2, R235, R14, 0x2 ;  /* 0x0000000eeb109211 */ /* 0x000fc800078410ff */
[----:B------:R-:W-:Y:S02]  /*2e460*/  @!P1 LEA.HI.X R17, R235, R5, R30, 0x2, P2 ;  /* 0x00000005eb119211 */ /* 0x000fe400010f141e */
[----:B------:R-:W3:Y:S04]  /*2e470*/  LDL R30, [R1+0x4a0] ;  /* 0x0004a000011e7983 */ /* 0x000ee80000100800 */
[----:B----4-:R4:W-:Y:S04]  /*2e480*/  @!P1 ST.E.64 desc[UR42][R16.64], R10 ;  /* 0x0000000a10009985 */ /* 0x0109e8000c101b2a */
[----:B-1----:R-:W5:Y:S01]  /*2e490*/  @!P0 LDL.64 R6, [R1+0x2c0] ;  /* 0x0002c00001068983 */ /* 0x002f620000100a00 */
[----:B------:R-:W-:-:S02]  /*2e4a0*/  ISETP.GE.AND P1, PT, R233, UR4, PT ;  /* 0x00000004e9007c0c */ /* 0x000fc4000bf26270 */
[----:B------:R-:W-:-:S04]  /*2e4b0*/  @!P0 LEA R20, P2, R234, R14, 0x2 ;  /* 0x0000000eea148211 */ /* 0x000fc800078410ff */
[----:B------:R-:W-:Y:S02]  /*2e4c0*/  @!P0 LEA.HI.X R21, R234, R5, R29, 0x2, P2 ;  /* 0x00000005ea158211 */ /* 0x000fe400010f141d */
[----:B------:R-:W3:Y:S04]  /*2e4d0*/  LDL R29, [R1+0x4dc] ;  /* 0x0004dc00011d7983 */ /* 0x000ee80000100800 */
[----:B-----5:R1:W-:Y:S04]  /*2e4e0*/  @!P0 ST.E.64 desc[UR42][R20.64], R6 ;  /* 0x0000000614008985 */ /* 0x0203e8000c101b2a */
[----:B--2---:R-:W2:Y:S01]  /*2e4f0*/  @!P1 LDL.64 R8, [R1+0x2d0] ;  /* 0x0002d00001089983 */ /* 0x004ea20000100a00 */
[----:B------:R-:W-:-:S02]  /*2e500*/  ISETP.GE.AND P0, PT, R232, UR4, PT ;  /* 0x00000004e8007c0c */ /* 0x000fc4000bf06270 */
[----:B------:R-:W-:-:S04]  /*2e510*/  @!P1 LEA R12, P2, R233, R14, 0x2 ;  /* 0x0000000ee90c9211 */ /* 0x000fc800078410ff */
[----:B------:R-:W-:Y:S02]  /*2e520*/  @!P1 LEA.HI.X R13, R233, R5, R26, 0x2, P2 ;  /* 0x00000005e90d9211 */ /* 0x000fe400010f141a */
[----:B------:R-:W5:Y:S04]  /*2e530*/  LDL R26, [R1+0x4d8] ;  /* 0x0004d800011a7983 */ /* 0x000f680000100800 */
[----:B--2---:R2:W-:Y:S04]  /*2e540*/  @!P1 ST.E.64 desc[UR42][R12.64], R8 ;  /* 0x000000080c009985 */ /* 0x0045e8000c101b2a */
[----:B----4-:R-:W4:Y:S01]  /*2e550*/  @!P0 LDL.64 R10, [R1+0x2e0] ;  /* 0x0002e000010a8983 */ /* 0x010f220000100a00 */
[----:B------:R-:W-:-:S02]  /*2e560*/  ISETP.GE.AND P1, PT, R231, UR4, PT ;  /* 0x00000004e7007c0c */ /* 0x000fc4000bf26270 */
[----:B------:R-:W-:-:S04]  /*2e570*/  @!P0 LEA R16, P2, R232, R14, 0x2 ;  /* 0x0000000ee8108211 */ /* 0x000fc800078410ff */
[----:B------:R-:W-:Y:S02]  /*2e580*/  @!P0 LEA.HI.X R17, R232, R5, R28, 0x2, P2 ;  /* 0x00000005e8118211 */ /* 0x000fe400010f141c */
[----:B------:R-:W5:Y:S04]  /*2e590*/  LDL R28, [R1+0x4d4] ;  /* 0x0004d400011c7983 */ /* 0x000f680000100800 */
[----:B----4-:R4:W-:Y:S04]  /*2e5a0*/  @!P0 ST.E.64 desc[UR42][R16.64], R10 ;  /* 0x0000000a10008985 */ /* 0x0109e8000c101b2a */
[----:B-1----:R-:W3:Y:S01]  /*2e5b0*/  @!P1 LDL.64 R6, [R1+0x2f0] ;  /* 0x0002f00001069983 */ /* 0x002ee20000100a00 */
[----:B------:R-:W-:-:S02]  /*2e5c0*/  ISETP.GE.AND P0, PT, R230, UR4, PT ;  /* 0x00000004e6007c0c */ /* 0x000fc4000bf06270 */
[----:B------:R-:W-:-:S04]  /*2e5d0*/  @!P1 LEA R20, P2, R231, R14, 0x2 ;  /* 0x0000000ee7149211 */ /* 0x000fc800078410ff */
[----:B------:R-:W-:Y:S02]  /*2e5e0*/  @!P1 LEA.HI.X R21, R231, R5, R27, 0x2, P2 ;  /* 0x00000005e7159211 */ /* 0x000fe400010f141b */
[----:B------:R-:W5:Y:S04]  /*2e5f0*/  LDL R27, [R1+0x4d0] ;  /* 0x0004d000011b7983 */ /* 0x000f680000100800 */
[----:B---3--:R1:W-:Y:S04]  /*2e600*/  @!P1 ST.E.64 desc[UR42][R20.64], R6 ;  /* 0x0000000614009985 */ /* 0x0083e8000c101b2a */
[----:B--2---:R-:W2:Y:S01]  /*2e610*/  @!P0 LDL.64 R8, [R1+0x300] ;  /* 0x0003000001088983 */ /* 0x004ea20000100a00 */
        /* <DEDUP_REMOVED lines=83> */
[----:B-1----:R-:W2:Y:S01]  /*2eb50*/  @!P0 LDL.64 R6, [R1+0x3e0] ;  /* 0x0003e00001068983 */ /* 0x002ea20000100a00 */
[----:B------:R-:W-:-:S02]  /*2eb60*/  ISETP.GE.AND P1, PT, R210, UR4, PT ;  /* 0x00000004d2007c0c */ /* 0x000fc4000bf26270 */
[----:B------:R-:W-:-:S04]  /*2eb70*/  @!P0 LEA R20, P2, R211, R14, 0x2 ;  /* 0x0000000ed3148211 */ /* 0x000fc800078410ff */
[----:B-----5:R-:W-:Y:S02]  /*2eb80*/  @!P0 LEA.HI.X R21, R211, R5, R26, 0x2, P2 ;  /* 0x00000005d3158211 */ /* 0x020fe400010f141a */
[----:B------:R-:W5:Y:S04]  /*2eb90*/  LDL R26, [R1+0x490] ;  /* 0x00049000011a7983 */ /* 0x000f680000100800 */
[----:B--2---:R1:W-:Y:S04]  /*2eba0*/  @!P0 ST.E.64 desc[UR42][R20.64], R6 ;  /* 0x0000000614008985 */ /* 0x0043e8000c101b2a */
[----:B------:R-:W2:Y:S01]  /*2ebb0*/  @!P1 LDL.64 R8, [R1+0x3f0] ;  /* 0x0003f00001089983 */ /* 0x000ea20000100a00 */
[----:B------:R-:W-:-:S02]  /*2ebc0*/  ISETP.GE.AND P0, PT, R209, UR4, PT ;  /* 0x00000004d1007c0c */ /* 0x000fc4000bf06270 */
[----:B------:R-:W-:-:S04]  /*2ebd0*/  @!P1 LEA R12, P2, R210, R14, 0x2 ;  /* 0x0000000ed20c9211 */ /* 0x000fc800078410ff */
[----:B------:R-:W-:-:S05]  /*2ebe0*/  @!P1 LEA.HI.X R13, R210, R5, R32, 0x2, P2 ;  /* 0x00000005d20d9211 */ /* 0x000fca00010f1420 */
[----:B--2---:R2:W-:Y:S04]  /*2ebf0*/  @!P1 ST.E.64 desc[UR42][R12.64], R8 ;  /* 0x000000080c009985 */ /* 0x0045e8000c101b2a */
[----:B----4-:R-:W4:Y:S01]  /*2ec00*/  @!P0 LDL.64 R10, [R1+0x400] ;  /* 0x00040000010a8983 */ /* 0x010f220000100a00 */
[----:B------:R-:W-:Y:S02]  /*2ec10*/  ISETP.GE.AND P1, PT, R208, UR4, PT ;  /* 0x00000004d0007c0c */ /* 0x000fe4000bf26270 */
[----:B------:R-:W-:-:S04]  /*2ec20*/  @!P0 LEA R16, P2, R209, R14, 0x2 ;  /* 0x0000000ed1108211 */ /* 0x000fc800078410ff */
[----:B------:R-:W-:-:S05]  /*2ec30*/  @!P0 LEA.HI.X R17, R209, R5, R31, 0x2, P2 ;  /* 0x00000005d1118211 */ /* 0x000fca00010f141f */
[----:B----4-:R4:W-:Y:S04]  /*2ec40*/  @!P0 ST.E.64 desc[UR42][R16.64], R10 ;  /* 0x0000000a10008985 */ /* 0x0109e8000c101b2a */
[----:B-1----:R-:W3:Y:S01]  /*2ec50*/  @!P1 LDL.64 R6, [R1+0x410] ;  /* 0x0004100001069983 */ /* 0x002ee20000100a00 */
        /* <DEDUP_REMOVED lines=9> */
[----:B----4-:R-:W3:Y:S01]  /*2ecf0*/  @!P1 LDL.64 R10, [R1+0x430] ;  /* 0x00043000010a9983 */ /* 0x010ee20000100a00 */
[----:B------:R-:W-:Y:S02]  /*2ed00*/  ISETP.GE.AND P0, PT, R15, UR4, PT ;  /* 0x000000040f007c0c */ /* 0x000fe4000bf06270 */
[----:B------:R-:W-:-:S04]  /*2ed10*/  @!P1 LEA R16, P2, R206, R14, 0x2 ;  /* 0x0000000ece109211 */ /* 0x000fc800078410ff */
[----:B------:R-:W-:-:S05]  /*2ed20*/  @!P1 LEA.HI.X R17, R206, R5, R28, 0x2, P2 ;  /* 0x00000005ce119211 */ /* 0x000fca00010f141c */
[----:B---3--:R3:W-:Y:S04]  /*2ed30*/  @!P1 ST.E.64 desc[UR42][R16.64], R10 ;  /* 0x0000000a10009985 */ /* 0x0087e8000c101b2a */
[----:B-1----:R-:W4:Y:S01]  /*2ed40*/  @!P0 LDL.64 R6, [R1+0x440] ;  /* 0x0004400001068983 */ /* 0x002f220000100a00 */
[----:B------:R-:W-:Y:S02]  /*2ed50*/  ISETP.GE.AND P1, PT, R24, UR4, PT ;  /* 0x0000000418007c0c */ /* 0x000fe4000bf26270 */
[----:B------:R-:W-:-:S04]  /*2ed60*/  @!P0 LEA R20, P2, R15, R14, 0x2 ;  /* 0x0000000e0f148211 */ /* 0x000fc800078410ff */
[----:B------:R-:W-:-:S05]  /*2ed70*/  @!P0 LEA.HI.X R21, R15, R5, R27, 0x2, P2 ;  /* 0x000000050f158211 */ /* 0x000fca00010f141b */
[----:B----4-:R3:W-:Y:S04]  /*2ed80*/  @!P0 ST.E.64 desc[UR42][R20.64], R6 ;  /* 0x0000000614008985 */ /* 0x0107e8000c101b2a */
[----:B--2---:R-:W2:Y:S01]  /*2ed90*/  @!P1 LDL.64 R8, [R1+0x450] ;  /* 0x0004500001089983 */ /* 0x004ea20000100a00 */
[----:B------:R-:W-:-:S04]  /*2eda0*/  @!P1 LEA R14, P0, R24, R14, 0x2 ;  /* 0x0000000e180e9211 */ /* 0x000fc800078010ff */
[----:B-----5:R-:W-:-:S05]  /*2edb0*/  @!P1 LEA.HI.X R15, R24, R5, R26, 0x2, P0 ;  /* 0x00000005180f9211 */ /* 0x020fca00000f141a */
[----:B--2---:R3:W-:Y:S04]  /*2edc0*/  @!P1 ST.E.64 desc[UR42][R14.64], R8 ;  /* 0x000000080e009985 */ /* 0x0047e8000c101b2a */
.L_x_3816:
[----:B------:R-:W-:Y:S05]  /*2edd0*/  BSYNC B1 ;  /* 0x0000000000017941 */ /* 0x000fea0003800000 */
.L_x_3815:
[----:B------:R-:W-:-:S03]  /*2ede0*/  UMOV UR4, 0xffffffff ;  /* 0xffffffff00047882 */ /* 0x000fc60000000000 */
[----:B------:R-:W-:Y:S05]  /*2edf0*/  BRA.DIV UR4, `(.L_x_3817) ;  /* 0x000000ca04707947 */ /* 0x000fea000b800000 */
[----:B0-----:R-:W0:Y:S04]  /*2ee00*/  SHFL.IDX PT, R4, R4, 0x1, 0x1c1f ;  /* 0x003c1f0004047f89 */ /* 0x001e2800000e0000 */
[----:B--23--:R2:W3:Y:S02]  /*2ee10*/  SHFL.IDX PT, R14, R3, 0x1, 0x1c1f ;  /* 0x003c1f00030e7f89 */ /* 0x00c4e400000e0000 */
.L_x_4072:
[----:B------:R-:W-:-:S13]  /*2ee20*/  ISETP.GE.AND P0, PT, R25, R0, PT ;  /* 0x000000001900720c */ /* 0x000fda0003f06270 */
[----:B------:R-:W-:Y:S05]  /*2ee30*/  @P0 BRA `(.L_x_3813) ;  /* 0x0000001800dc0947 */ /* 0x000fea0003800000 */
[----:B------:R-:W4:Y:S01]  /*2ee40*/  LDC R0, c[0x0][0xbc8] ;  /* 0x0002f200ff007b82 */ /* 0x000f220000000800 */
[----:B------:R-:W5:Y:S04]  /*2ee50*/  LDL R49, [R1+0x468] ;  /* 0x0004680001317983 */ /* 0x000f680000100800 */
[----:B------:R-:W5:Y:S04]  /*2ee60*/  LDL R52, [R1+0x464] ;  /* 0x0004640001347983 */ /* 0x000f680000100800 */
[----:B------:R-:W5:Y:S04]  /*2ee70*/  LDL R50, [R1+0x508] ;  /* 0x0005080001327983 */ /* 0x000f680000100800 */
[----:B------:R-:W5:Y:S04]  /*2ee80*/  LDL R45, [R1+0x4f8] ;  /* 0x0004f800012d7983 */ /* 0x000f680000100800 */
[----:B------:R-:W5:Y:S04]  /*2ee90*/  LDL R42, [R1+0x4e8] ;  /* 0x0004e800012a7983 */ /* 0x000f680000100800 */
[----:B------:R-:W5:Y:S01]  /*2eea0*/  LDL R46, [R1+0x4fc] ;  /* 0x0004fc00012e7983 */ /* 0x000f620000100800 */
[----:B----4-:R-:W-:-:S03]  /*2eeb0*/  ISETP.GE.AND P0, PT, R197, R0, PT ;  /* 0x00000000c500720c */ /* 0x010fc60003f06270 */
[----:B------:R-:W4:Y:S04]  /*2eec0*/  LDL R40, [R1+0x4dc] ;  /* 0x0004dc0001287983 */ /* 0x000f280000100800 */
[----:B------:R-:W4:Y:S04]  /*2eed0*/  LDL R10, [R1+0x4ec] ;  /* 0x0004ec00010a7983 */ /* 0x000f280000100800 */
[----:B------:R-:W4:Y:S04]  /*2eee0*/  LDL R11, [R1+0x4d4] ;  /* 0x0004d400010b7983 */ /* 0x000f280000100800 */
[----:B------:R-:W4:Y:S01]  /*2eef0*/  @!P0 LDL.64 R20, [R1+0x268] ;  /* 0x0002680001148983 */ /* 0x000f220000100a00 */
[----:B0-----:R-:W-:-:S03]  /*2ef00*/  @!P0 IMAD.MOV.U32 R15, RZ, RZ, R4 ;  /* 0x000000ffff0f8224 */ /* 0x001fc600078e0004 */
[----:B------:R-:W4:Y:S01]  /*2ef10*/  LDL R48, [R1+0x504] ;  /* 0x0005040001307983 */ /* 0x000f220000100800 */
[----:B---3--:R-:W-:-:S03]  /*2ef20*/  @!P0 IMAD.WIDE R6, R197, 0x4, R14 ;  /* 0x00000004c5068825 */ /* 0x008fc600078e020e */
        /* <DEDUP_REMOVED lines=21> */
[----:B-1----:R-:W3:Y:S04]  /*2f080*/  LDL R5, [R1+0x470] ;  /* 0x0004700001057983 */ /* 0x002ee80000100800 */
[----:B--2---:R-:W2:Y:S01]  /*2f090*/  LDL R3, [R1+0x46c] ;  /* 0x00046c0001037983 */ /* 0x004ea20000100800 */
[----:B-----5:R-:W-:-:S03]  /*2f0a0*/  ISETP.GE.AND P1, PT, R49, R0, PT ;  /* 0x000000003100720c */ /* 0x020fc60003f26270 */
[----:B----4-:R0:W-:Y:S10]  /*2f0b0*/  @!P0 ST.E.64 desc[UR42][R6.64], R20 ;  /* 0x0000001406008985 */ /* 0x0101f4000c101b2a */
[----:B------:R-:W4:Y:S01]  /*2f0c0*/  @!P1 LDL.64 R8, [R1+0x278] ;  /* 0x0002780001089983 */ /* 0x000f220000100a00 */
[----:B------:R-:W-:-:S02]  /*2f0d0*/  ISETP.GE.AND P2, PT, R52, R0, PT ;  /* 0x000000003400720c */ /* 0x000fc40003f46270 */
[----:B------:R-:W-:-:S04]  /*2f0e0*/  @!P1 LEA R12, P0, R49, R14, 0x2 ;  /* 0x0000000e310c9211 */ /* 0x000fc800078010ff */
[----:B------:R-:W-:Y:S01]  /*2f0f0*/  @!P1 LEA.HI.X R13, R49, R4, R50, 0x2, P0 ;  /* 0x00000004310d9211 */ /* 0x000fe200000f1432 */
[----:B------:R-:W-:Y:S02]  /*2f100*/  IMAD.MOV.U32 R49, RZ, RZ, R45 ;  /* 0x000000ffff317224 */ /* 0x000fe400078e002d */
[----:B------:R-:W-:Y:S02]  /*2f110*/  IMAD.MOV.U32 R45, RZ, RZ, R42 ;  /* 0x000000ffff2d7224 */ /* 0x000fe400078e002a */
[----:B------:R-:W-:Y:S02]  /*2f120*/  IMAD.MOV.U32 R50, RZ, RZ, R46 ;  /* 0x000000ffff327224 */ /* 0x000fe400078e002e */
[----:B------:R-:W-:Y:S02]  /*2f130*/  IMAD.MOV.U32 R42, RZ, RZ, R40 ;  /* 0x000000ffff2a7224 */ /* 0x000fe400078e0028 */
[----:B------:R-:W-:Y:S02]  /*2f140*/  IMAD.MOV.U32 R40, RZ, RZ, R11 ;  /* 0x000000ffff287224 */ /* 0x000fe400078e000b */
[----:B------:R-:W-:Y:S01]  /*2f150*/  IMAD.MOV.U32 R46, RZ, RZ, R10 ;  /* 0x000000ffff2e7224 */ /* 0x000fe200078e000a */
[----:B----4-:R1:W-:Y:S04]  /*2f160*/  @!P1 ST.E.64 desc[UR42][R12.64], R8 ;  /* 0x000000080c009985 */ /* 0x0103e8000c101b2a */
[----:B------:R-:W4:Y:S01]  /*2f170*/  @!P2 LDL.64 R10, [R1+0x288] ;  /* 0x00028800010aa983 */ /* 0x000f220000100a00 */
[----:B------:R-:W-:Y:S01]  /*2f180*/  ISETP.GE.AND P1, PT, R237, R0, PT ;  /* 0x00000000ed00720c */ /* 0x000fe20003f26270 */
[----:B------:R-:W-:-:S02]  /*2f190*/  IMAD.MOV.U32 R53, RZ, RZ, R48 ;  /* 0x000000ffff357224 */ /* 0x000fc400078e0030 */
[----:B---3--:R-:W-:Y:S01]  /*2f1a0*/  IMAD.MOV.U32 R48, RZ, RZ, R16 ;  /* 0x000000ffff307224 */ /* 0x008fe200078e0010 */
[C---:B------:R-:W-:Y:S01]  /*2f1b0*/  @!P2 LEA R16, P0, R52.reuse, R14, 0x2 ;  /* 0x0000000e3410a211 */ /* 0x040fe200078010ff */
[----:B------:R-:W-:Y:S02]  /*2f1c0*/  IMAD.MOV.U32 R51, RZ, RZ, R47 ;  /* 0x000000ffff337224 */ /* 0x000fe400078e002f */
[----:B------:R-:W-:Y:S02]  /*2f1d0*/  IMAD.MOV.U32 R47, RZ, RZ, R43 ;  /* 0x000000ffff2f7224 */ /* 0x000fe400078e002b */
[----:B------:R-:W-:Y:S02]  /*2f1e0*/  IMAD.MOV.U32 R43, RZ, RZ, R36 ;  /* 0x000000ffff2b7224 */ /* 0x000fe400078e0024 */
[----:B------:R-:W-:Y:S01]  /*2f1f0*/  IMAD.MOV.U32 R36, RZ, RZ, R17 ;  /* 0x000000ffff247224 */ /* 0x000fe200078e0011 */
[----:B------:R-:W-:-:S05]  /*2f200*/  @!P2 LEA.HI.X R17, R52, R4, R53, 0x2, P0 ;  /* 0x000000043411a211 */ /* 0x000fca00000f1435 */
[----:B----4-:R3:W-:Y:S04]  /*2f210*/  @!P2 ST.E.64 desc[UR42][R16.64], R10 ;  /* 0x0000000a1000a985 */ /* 0x0107e8000c101b2a */
[----:B0-----:R-:W4:Y:S01]  /*2f220*/  @!P1 LDL.64 R6, [R1+0x298] ;  /* 0x0002980001069983 */ /* 0x001f220000100a00 */
[----:B------:R-:W-:Y:S02]  /*2f230*/  ISETP.GE.AND P2, PT, R236, R0, PT ;  /* 0x00000000ec00720c */ /* 0x000fe40003f46270 */
[----:B------:R-:W-:-:S04]  /*2f240*/  @!P1 LEA R20, P0, R237, R14, 0x2 ;  /* 0x0000000eed149211 */ /* 0x000fc800078010ff */
[----:B------:R-:W-:-:S05]  /*2f250*/  @!P1 LEA.HI.X R21, R237, R4, R51, 0x2, P0 ;  /* 0x00000004ed159211 */ /* 0x000fca00000f1433 */
[----:B----4-:R0:W-:Y:S04]  /*2f260*/  @!P1 ST.E.64 desc[UR42][R20.64], R6 ;  /* 0x0000000614009985 */ /* 0x0101e8000c101b2a */
[----:B-1----:R-:W4:Y:S01]  /*2f270*/  @!P2 LDL.64 R8, [R1+0x2a8] ;  /* 0x0002a8000108a983 */ /* 0x002f220000100a00 */
[----:B------:R-:W-:Y:S02]  /*2f280*/  ISETP.GE.AND P1, PT, R235, R0, PT ;  /* 0x00000000eb00720c */ /* 0x000fe40003f26270 */
[----:B------:R-:W-:-:S04]  /*2f290*/  @!P2 LEA R12, P0, R236, R14, 0x2 ;  /* 0x0000000eec0ca211 */ /* 0x000fc800078010ff */
[----:B------:R-:W-:-:S05]  /*2f2a0*/  @!P2 LEA.HI.X R13, R236, R4, R50, 0x2, P0 ;  /* 0x00000004ec0da211 */ /* 0x000fca00000f1432 */
[----:B----4-:R1:W-:Y:S04]  /*2f2b0*/  @!P2 ST.E.64 desc[UR42][R12.64], R8 ;  /* 0x000000080c00a985 */ /* 0x0103e8000c101b2a */
[----:B---3--:R-:W3:Y:S01]  /*2f2c0*/  @!P1 LDL.64 R10, [R1+0x2b8] ;  /* 0x0002b800010a9983 */ /* 0x008ee20000100a00 */
[----:B------:R-:W-:Y:S02]  /*2f2d0*/  ISETP.GE.AND P2, PT, R234, R0, PT ;  /* 0x00000000ea00720c */ /* 0x000fe40003f46270 */
[----:B------:R-:W-:-:S04]  /*2f2e0*/  @!P1 LEA R16, P0, R235, R14, 0x2 ;  /* 0x0000000eeb109211 */ /* 0x000fc800078010ff */
[----:B------:R-:W-:-:S05]  /*2f2f0*/  @!P1 LEA.HI.X R17, R235, R4, R49, 0x2, P0 ;  /* 0x00000004eb119211 */ /* 0x000fca00000f1431 */
[----:B---3--:R3:W-:Y:S04]  /*2f300*/  @!P1 ST.E.64 desc[UR42][R16.64], R10 ;  /* 0x0000000a10009985 */ /* 0x0087e8000c101b2a */
        /* <DEDUP_REMOVED lines=113> */
[----:B------:R-:W-:-:S07]  /*2fa20*/  @!P2 LEA.HI.X R13, R207, R4, R26, 0x2, P0 ;  /* 0x00000004cf0da211 */ /* 0x000fce00000f141a */
[C---:B---3--:R-:W-:Y:S01]  /*2fa30*/  @!P1 LEA R16, P0, R206.reuse, R14, 0x2 ;  /* 0x0000000ece109211 */ /* 0x048fe200078010ff */
[----:B----4-:R0:W-:Y:S04]  /*2fa40*/  @!P2 ST.E.64 desc[UR42][R12.64], R8 ;  /* 0x000000080c00a985 */ /* 0x0101e8000c101b2a */
[----:B------:R-:W3:Y:S01]  /*2fa50*/  @!P1 LDL.64 R10, [R1+0x438] ;  /* 0x00043800010a9983 */ /* 0x000ee20000100a00 */
[----:B------:R-:W-:Y:S02]  /*2fa60*/  @!P1 LEA.HI.X R17, R206, R4, R24, 0x2, P0 ;  /* 0x00000004ce119211 */ /* 0x000fe400000f1418 */
[-C--:B------:R-:W-:Y:S01]  /*2fa70*/  ISETP.GE.AND P0, PT, R5, R0.reuse, PT ;  /* 0x000000000500720c */ /* 0x080fe20003f06270 */
[----:B------:R-:W-:Y:S02]  /*2fa80*/  BSSY B1, `(.L_x_3818) ;  /* 0x0000009000017945 */ /* 0x000fe40003800000 */
[----:B---3--:R0:W-:Y:S01]  /*2fa90*/  @!P1 ST.E.64 desc[UR42][R16.64], R10 ;  /* 0x0000000a10009985 */ /* 0x0081e2000c101b2a */
[----:B--2---:R-:W-:-:S09]  /*2faa0*/  ISETP.GE.AND P1, PT, R3, R0, PT ;  /* 0x000000000300720c */ /* 0x004fd20003f26270 */
[----:B------:R-:W-:Y:S05]  /*2fab0*/  @P0 BRA `(.L_x_3819) ;  /* 0x0000000000140947 */ /* 0x000fea0003800000 */
[----:B------:R-:W2:Y:S04]  /*2fac0*/  LDL R24, [R1+0x494] ;  /* 0x0004940001187983 */ /* 0x000ea80000100800 */
[----:B0-----:R-:W3:Y:S01]  /*2fad0*/  LDL.64 R8, [R1+0x448] ;  /* 0x0004480001087983 */ /* 0x001ee20000100a00 */
[----:B------:R-:W-:-:S04]  /*2fae0*/  LEA R6, P0, R5, R14, 0x2 ;  /* 0x0000000e05067211 */ /* 0x000fc800078010ff */
[----:B--2---:R-:W-:-:S05]  /*2faf0*/  LEA.HI.X R7, R5, R4, R24, 0x2, P0 ;  /* 0x0000000405077211 */ /* 0x004fca00000f1418 */
[----:B---3--:R1:W-:Y:S04]  /*2fb00*/  ST.E.64 desc[UR42][R6.64], R8 ;  /* 0x0000000806007985 */ /* 0x0083e8000c101b2a */
.L_x_3819:
[----:B------:R-:W-:Y:S05]  /*2fb10*/  BSYNC B1 ;  /* 0x0000000000017941 */ /* 0x000fea0003800000 */
.L_x_3818:
[----:B------:R-:W-:Y:S05]  /*2fb20*/  @P1 BRA `(.L_x_3813) ;  /* 0x0000000c00a01947 */ /* 0x000fea0003800000 */
[----:B------:R-:W2:Y:S04]  /*2fb30*/  LDL R0, [R1+0x490] ;  /* 0x0004900001007983 */ /* 0x000ea80000100800 */
[----:B01----:R-:W3:Y:S01]  /*2fb40*/  LDL.64 R6, [R1+0x458] ;  /* 0x0004580001067983 */ /* 0x003ee20000100a00 */
[----:B------:R-:W-:-:S04]  /*2fb50*/  LEA R14, P0, R3, R14, 0x2 ;  /* 0x0000000e030e7211 */ /* 0x000fc800078010ff */
[----:B--2---:R-:W-:-:S05]  /*2fb60*/  LEA.HI.X R15, R3, R4, R0, 0x2, P0 ;  /* 0x00000004030f7211 */ /* 0x004fca00000f1400 */
[----:B---3--:R4:W-:Y:S01]  /*2fb70*/  ST.E.64 desc[UR42][R14.64], R6 ;  /* 0x000000060e007985 */ /* 0x0089e2000c101b2a */
[----:B------:R-:W-:Y:S05]  /*2fb80*/  BRA `(.L_x_3813) ;  /* 0x0000000c00887947 */ /* 0x000fea0003800000 */
.L_x_3800:
[----:B------:R-:W-:Y:S01]  /*2fb90*/  ULDC.64 UR4, c[0x0][0xd08] ;  /* 0x0003420000047ab9 */ /* 0x000fe20000000a00 */
[----:B------:R-:W3:Y:S01]  /*2fba0*/  LDC.64 R4, c[0x0][0xd00] ;  /* 0x00034000ff047b82 */ /* 0x000ee20000000a00 */
[----:B------:R-:W-:Y:S01]  /*2fbb0*/  ISETP.NE.U32.AND P0, PT, RZ, UR4, PT ;  /* 0x00000004ff007c0c */ /* 0x000fe2000bf05070 */
[----:B------:R-:W4:Y:S01]  /*2fbc0*/  LDL R0, [R1+0x47c] ;  /* 0x00047c0001007983 */ /* 0x000f220000100800 */
[----:B------:R-:W-:Y:S02]  /*2fbd0*/  IMAD.MOV.U32 R3, RZ, RZ, RZ ;  /* 0x000000ffff037224 */ /* 0x000fe400078e00ff */
[----:B------:R-:W-:Y:S01]  /*2fbe0*/  ISETP.NE.AND.EX P1, PT, RZ, UR5, PT, P0 ;  /* 0x00000005ff007c0c */ /* 0x000fe2000bf25300 */
[----:B------:R-:W-:Y:S02]  /*2fbf0*/  ULDC.64 UR4, c[0x0][0xd00] ;  /* 0x0003400000047ab9 */ /* 0x000fe40000000a00 */
[----:B------:R-:W-:-:S04]  /*2fc00*/  ISETP.NE.U32.AND P0, PT, RZ, UR4, PT ;  /* 0x00000004ff007c0c */ /* 0x000fc8000bf05070 */
[----:B------:R-:W-:-:S06]  /*2fc10*/  ISETP.NE.AND.EX P0, PT, RZ, UR5, PT, P0 ;  /* 0x00000005ff007c0c */ /* 0x000fcc000bf05300 */
[----:B------:R-:W2:Y:S01]  /*2fc20*/  @P1 LDC.64 R6, c[0x0][0xd08] ;  /* 0x00034200ff061b82 */ /* 0x000ea20000000a00 */
[----:B------:R-:W-:Y:S02]  /*2fc30*/  ULDC UR4, c[0x0][0xb88] ;  /* 0x0002e20000047ab9 */ /* 0x000fe40000000800 */
[----:B------:R-:W-:Y:S02]  /*2fc40*/  IMAD.U32 R16, RZ, RZ, UR4 ;  /* 0x00000004ff107e24 */ /* 0x000fe4000f8e00ff */
[----:B---3--:R-:W-:-:S05]  /*2fc50*/  IMAD.WIDE R4, R198, 0x4, R4 ;  /* 0x00000004c6047825 */ /* 0x008fca00078e0204 */
[----:B------:R3:W5:Y:S01]  /*2fc60*/  @P0 LDG.E R3, desc[UR42][R4.64] ;  /* 0x0000002a04030981 */ /* 0x000762000c1e1900 */
[----:B--2---:R-:W-:-:S05]  /*2fc70*/  @P1 IMAD.WIDE R6, R198, 0x4, R6 ;  /* 0x00000004c6061825 */ /* 0x004fca00078e0206 */
[----:B------:R3:W5:Y:S01]  /*2fc80*/  @P1 LDG.E R16, desc[UR42][R6.64] ;  /* 0x0000002a06101981 */ /* 0x000762000c1e1900 */
[----:B------:R-:W-:Y:S02]  /*2fc90*/  ISETP.NE.AND P2, PT, R195, RZ, PT ;  /* 0x000000ffc300720c */ /* 0x000fe40003f45270 */
[----:B------:R-:W-:-:S11]  /*2fca0*/  SHF.R.S32.HI R26, RZ, 0x1f, R198 ;  /* 0x0000001fff1a7819 */ /* 0x000fd600000114c6 */
[----:B------:R-:W2:Y:S02]  /*2fcb0*/  @!P2 LDC R195, c[0x0][0xbd4] ;  /* 0x0002f500ffc3ab82 */ /* 0x000ea40000000800 */
[----:B--2---:R-:W-:Y:S02]  /*2fcc0*/  ISETP.GT.AND P2, PT, R195, 0x1, PT ;  /* 0x00000001c300780c */ /* 0x004fe40003f44270 */
[----:B----4-:R-:W-:Y:S01]  /*2fcd0*/  ISETP.GT.AND P3, PT, R0, 0x7f, PT ;  /* 0x0000007f0000780c */ /* 0x010fe20003f64270 */
[----:B---3--:R-:W-:-:S12]  /*2fce0*/  @P1 BRA `(.L_x_3820) ;  /* 0x0000000000101947 */ /* 0x008fd80003800000 */
[----:B------:R-:W-:Y:S05]  /*2fcf0*/  @!P0 BRA `(.L_x_3820) ;  /* 0x00000000000c8947 */ /* 0x000fea0003800000 */
[----:B------:R-:W2:Y:S04]  /*2fd00*/  LDG.E R7, desc[UR42][R4.64] ;  /* 0x0000002a04077981 */ /* 0x000ea8000c1e1900 */
[----:B-----5:R-:W2:Y:S02]  /*2fd10*/  LDG.E R16, desc[UR42][R4.64+0x4] ;  /* 0x0000042a04107981 */ /* 0x020ea4000c1e1900 */
[----:B--2---:R-:W-:-:S07]  /*2fd20*/  IMAD.IADD R16, R16, 0x1, -R7 ;  /* 0x0000000110107824 */ /* 0x004fce00078e0a07 */
.L_x_3820:
[----:B------:R-:W-:Y:S01]  /*2fd30*/  BSSY B1, `(.L_x_3821) ;  /* 0x0000036000017945 */ /* 0x000fe20003800000 */
[----:B------:R-:W-:Y:S02]  /*2fd40*/  SEL R25, R198, RZ, !P0 ;  /* 0x000000ffc6197207 */ /* 0x000fe40004000000 */
[----:B------:R-:W-:Y:S02]  /*2fd50*/  SEL R26, R26, RZ, !P0 ;  /* 0x000000ff1a1a7207 */ /* 0x000fe40004000000 */
[----:B-----5:R-:W-:Y:S01]  /*2fd60*/  SHF.R.S32.HI R24, RZ, 0x1f, R3 ;  /* 0x0000001fff187819 */ /* 0x020fe20000011403 */
[----:B------:R-:W-:Y:S06]  /*2fd70*/  @P3 BRA `(.L_x_3822) ;  /* 0x0000000000c43947 */ /* 0x000fec0003800000 */
[----:B------:R-:W2:Y:S01]  /*2fd80*/  S2R R4, SR_TID.X ;  /* 0x0000000000047919 */ /* 0x000ea20000002100 */
[----:B------:R-:W3:Y:S02]  /*2fd90*/  LDC R29, c[0x0][0xce8] ;  /* 0x00033a00ff1d7b82 */ /* 0x000ee40000000800 */
[----:B---3--:R-:W-:Y:S01]  /*2fda0*/  IMAD R0, R16, R29, RZ ;  /* 0x0000001d10007224 */ /* 0x008fe200078e02ff */
[----:B--2---:R-:W-:-:S04]  /*2fdb0*/  IADD3 R27, R194, -0x80, R4 ;  /* 0xffffff80c21b7810 */ /* 0x004fc80007ffe004 */
        /* <DEDUP_REMOVED lines=36> */
[-C--:B0-----:R-:W-:Y:S01]  /*30000*/  IMAD R0, R7, R11.reuse, RZ ;  /* 0x0000000b07007224 */ /* 0x081fe200078e02ff */
[----:B------:R-:W-:Y:S01]  /*30010*/  SHF.R.S32.HI R13, RZ, 0x1f, R11 ;  /* 0x0000001fff0d7819 */ /* 0x000fe2000001140b */
[----:B------:R-:W-:Y:S02]  /*30020*/  IMAD.MOV.U32 R7, RZ, RZ, -0x800000 ;  /* 0xff800000ff077424 */ /* 0x000fe400078e00ff */
[----:B------:R-:W-:-:S04]  /*30030*/  IMAD.WIDE.U32 R8, R6, R11, R8 ;  /* 0x0000000b06087225 */ /* 0x000fc800078e0008 */
[----:B------:R-:W-:Y:S01]  /*30040*/  IMAD R13, R6, R13, R0 ;  /* 0x0000000d060d7224 */ /* 0x000fe200078e0200 */
[----:B--2---:R-:W-:-:S03]  /*30050*/  LEA R4, P0, R8, R4, 0x2 ;  /* 0x0000000408047211 */ /* 0x004fc600078010ff */
[----:B------:R-:W-:-:S05]  /*30060*/  IMAD.IADD R0, R9, 0x1, R13 ;  /* 0x0000000109007824 */ /* 0x000fca00078e020d */
[----:B-1----:R-:W-:-:S05]  /*30070*/  LEA.HI.X R5, R8, R5, R0, 0x2, P0 ;  /* 0x0000000508057211 */ /* 0x002fca00000f1400 */
[----:B------:R2:W-:Y:S02]  /*30080*/  STG.E desc[UR42][R4.64], R7 ;  /* 0x0000000704007986 */ /* 0x0005e4000c10192a */
.L_x_3822:
[----:B------:R-:W-:Y:S05]  /*30090*/  BSYNC B1 ;  /* 0x0000000000017941 */ /* 0x000fea0003800000 */
.L_x_3821:
[----:B------:R-:W-:Y:S05]  /*300a0*/  @P2 BRA `(.L_x_3813) ;  /* 0x0000000800402947 */ /* 0x000fea0003800000 */
[----:B------:R-:W3:Y:S01]  /*300b0*/  LDL R6, [R1+0x488] ;  /* 0x0004880001067983 */ /* 0x000ee20000100800 */
[----:B------:R-:W4:Y:S01]  /*300c0*/  LDC R17, c[0x0][0xce8] ;  /* 0x00033a00ff117b82 */ /* 0x000f220000000800 */
[----:B------:R-:W-:Y:S01]  /*300d0*/  ULDC.64 UR4, c[0x0][0xba0] ;  /* 0x0002e80000047ab9 */ /* 0x000fe20000000a00 */
[----:B------:R-:W-:Y:S01]  /*300e0*/  ULDC.64 UR6, c[0x0][0xbf0] ;  /* 0x0002fc0000067ab9 */ /* 0x000fe20000000a00 */
[----:B------:R-:W3:Y:S01]  /*300f0*/  LDL R10, [R1+0x478] ;  /* 0x00047800010a7983 */ /* 0x000ee20000100800 */
[----:B------:R-:W-:Y:S02]  /*30100*/  IMAD R0, R24, UR4, RZ ;  /* 0x0000000418007c24 */ /* 0x000fe4000f8e02ff */
[----:B--2---:R-:W-:-:S04]  /*30110*/  IMAD.WIDE.U32 R4, R3, UR4, RZ ;  /* 0x0000000403047c25 */ /* 0x004fc8000f8e00ff */
[----:B------:R-:W-:Y:S01]  /*30120*/  IMAD R7, R3, UR5, R0 ;  /* 0x0000000503077c24 */ /* 0x000fe2000f8e0200 */
[----:B------:R-:W-:-:S03]  /*30130*/  ULDC.64 UR4, c[0x0][0xbe8] ;  /* 0x0002fa0000047ab9 */ /* 0x000fc60000000a00 */
[----:B------:R-:W-:Y:S02]  /*30140*/  IMAD.IADD R5, R5, 0x1, R7 ;  /* 0x0000000105057824 */ /* 0x000fe400078e0207 */
[----:B------:R-:W-:-:S04]  /*30150*/  IMAD.WIDE.U32 R4, R193, UR4, R4 ;  /* 0x00000004c1047c25 */ /* 0x000fc8000f8e0004 */
[----:B------:R-:W-:Y:S01]  /*30160*/  IMAD R5, R193, UR5, R5 ;  /* 0x00000005c1057c24 */ /* 0x000fe2000f8e0205 */
[----:B------:R-:W-:Y:S01]  /*30170*/  ULDC.64 UR4, c[0x0][0xbe0] ;  /* 0x0002f80000047ab9 */ /* 0x000fe20000000a00 */
[----:B----4-:R-:W-:Y:S01]  /*30180*/  ISETP.NE.AND P0, PT, R17, 0x1, PT ;  /* 0x000000011100780c */ /* 0x010fe20003f05270 */
[----:B------:R-:W-:-:S12]  /*30190*/  IMAD.WIDE.U32 R4, R25, UR6, R4 ;  /* 0x0000000619047c25 */ /* 0x000fd8000f8e0004 */
[----:B------:R-:W2:Y:S08]  /*301a0*/  @P0 LDC R9, c[0x0][0xcec] ;  /* 0x00033b00ff090b82 */ /* 0x000eb00000000800 */
[----:B------:R-:W4:Y:S01]  /*301b0*/  @P0 LDC R11, c[0x0][0xcf0] ;  /* 0x00033c00ff0b0b82 */ /* 0x000f220000000800 */
[----:B---3--:R-:W-:Y:S02]  /*301c0*/  IMAD R3, R6, 0x20, R10 ;  /* 0x0000002006037824 */ /* 0x008fe400078e020a */
[----:B------:R-:W-:-:S02]  /*301d0*/  IMAD R6, R26, UR6, RZ ;  /* 0x000000061a067c24 */ /* 0x000fc4000f8e02ff */
[----:B------:R-:W-:-:S04]  /*301e0*/  IMAD.IADD R8, R194, 0x1, R3 ;  /* 0x00000001c2087824 */ /* 0x000fc800078e0203 */
[----:B--2---:R-:W-:-:S04]  /*301f0*/  @P0 IMAD.HI.U32 R0, R8, R9, RZ ;  /* 0x0000000908000227 */ /* 0x004fc800078e00ff */
[----:B------:R-:W-:Y:S01]  /*30200*/  IMAD.MOV.U32 R3, RZ, RZ, R8 ;  /* 0x000000ffff037224 */ /* 0x000fe200078e0008 */
[----:B----4-:R-:W-:Y:S01]  /*30210*/  @P0 SHF.R.U32.HI R3, RZ, R11, R0 ;  /* 0x0000000bff030219 */ /* 0x010fe20000011600 */
[----:B------:R-:W-:-:S03]  /*30220*/  IMAD R9, R25, UR7, R6 ;  /* 0x0000000719097c24 */ /* 0x000fc6000f8e0206 */
        /* <DEDUP_REMOVED lines=21> */
.L_x_4075:
[----:B------:R-:W-:Y:S01]  /*30380*/  IMAD R16, R16, R17, RZ ;  /* 0x0000001110107224 */ /* 0x000fe200078e02ff */
[----:B------:R-:W-:Y:S01]  /*30390*/  BSSY B1, `(.L_x_3824) ;  /* 0x0000015000017945 */ /* 0x000fe20003800000 */
[----:B------:R-:W-:-:S05]  /*303a0*/  IMAD.IADD R7, R10, 0x1, R194 ;  /* 0x000000010a077824 */ /* 0x000fca00078e02c2 */
[----:B------:R-:W-:-:S13]  /*303b0*/  ISETP.GE.AND P0, PT, R7, R16, PT ;  /* 0x000000100700720c */ /* 0x000fda0003f06270 */
        /* <DEDUP_REMOVED lines=18> */
.L_x_3825:
[----:B------:R-:W-:Y:S05]  /*304e0*/  BSYNC B1 ;  /* 0x0000000000017941 */ /* 0x000fea0003800000 */
.L_x_3824:
[----:B------:R-:W-:-:S03]  /*304f0*/  UMOV UR4, 0xffffffff ;  /* 0xffffffff00047882 */ /* 0x000fc60000000000 */
[----:B------:R-:W-:Y:S05]  /*30500*/  BRA.DIV UR4, `(.L_x_3826) ;  /* 0x000000b604287947 */ /* 0x000fea000b800000 */
[----:B---3--:R3:W0:Y:S04]  /*30510*/  SHFL.IDX PT, R0, R4, 0x1, 0x181f ;  /* 0x00381f0004007f89 */ /* 0x00862800000e0000 */
[----:B----4-:R3:W4:Y:S02]  /*30520*/  SHFL.IDX PT, R14, R3, 0x1, 0x181f ;  /* 0x00381f00030e7f89 */ /* 0x01072400000e0000 */
.L_x_4079:
[----:B------:R-:W-:Y:S01]  /*30530*/  VIADD R5, R7, 0x20 ;  /* 0x0000002007057836 */ /* 0x000fe20000000000 */
        /* <DEDUP_REMOVED lines=20> */
.L_x_3828:
[----:B------:R-:W-:Y:S05]  /*30680*/  BSYNC B1 ;  /* 0x0000000000017941 */ /* 0x000fea0003800000 */
.L_x_3827:
[----:B------:R-:W-:-:S03]  /*30690*/  UMOV UR4, 0xffffffff ;  /* 0xffffffff00047882 */ /* 0x000fc60000000000 */
[----:B------:R-:W-:Y:S05]  /*306a0*/  BRA.DIV UR4, `(.L_x_3829) ;  /* 0x000000b604087947 */ /* 0x000fea000b800000 */
[----:B0-----:R0:W0:Y:S04]  /*306b0*/  SHFL.IDX PT, R0, R4, 0x2, 0x181f ;  /* 0x00581f0004007f89 */ /* 0x00102800000e0000 */
[----:B----4-:R4:W0:Y:S02]  /*306c0*/  SHFL.IDX PT, R14, R3, 0x2, 0x181f ;  /* 0x00581f00030e7f89 */ /* 0x01082400000e0000 */
.L_x_4083:
        /* <DEDUP_REMOVED lines=21> */
.L_x_3831:
[----:B------:R-:W-:Y:S05]  /*30820*/  BSYNC B1 ;  /* 0x0000000000017941 */ /* 0x000fea0003800000 */
.L_x_3830:
[----:B------:R-:W-:-:S03]  /*30830*/  UMOV UR4, 0xffffffff ;  /* 0xffffffff00047882 */ /* 0x000fc60000000000 */
[----:B------:R-:W-:Y:S05]  /*30840*/  BRA.DIV UR4, `(.L_x_3832) ;  /* 0x000000b204e87947 */ /* 0x000fea000b800000 */
[----:B0-----:R0:W0:Y:S04]  /*30850*/  SHFL.IDX PT, R0, R4, 0x3, 0x181f ;  /* 0x00781f0004007f89 */ /* 0x00102800000e0000 */
[----:B------:R0:W0:Y:S02]  /*30860*/  SHFL.IDX PT, R14, R3, 0x3, 0x181f ;  /* 0x00781f00030e7f89 */ /* 0x00002400000e0000 */
.L_x_4087:
[----:B0-234-:R-:W-:-:S05]  /*30870*/  VIADD R3, R7, 0x60 ;  /* 0x0000006007037836 */ /* 0x01dfca0000000000 */
[----:B------:R-:W-:-:S13]  /*30880*/  ISETP.GE.AND P0, PT, R3, R16, PT ;  /* 0x000000100300720c */ /* 0x000fda0003f06270 */
[----:B------:R-:W-:Y:S05]  /*30890*/  @P0 BRA `(.L_x_3813) ;  /* 0x0000000000440947 */ /* 0x000fea0003800000 */
[----:B------:R-:W-:Y:S02]  /*308a0*/  ULDC UR4, c[0x0][0xbc8] ;  /* 0x0002f20000047ab9 */ /* 0x000fe40000000800 */
[----:B------:R-:W-:Y:S02]  /*308b0*/  ISETP.GE.AND P3, PT, R181, UR4, PT ;  /* 0x00000004b5007c0c */ /* 0x000fe4000bf66270 */
[----:B------:R-:W-:Y:S02]  /*308c0*/  ISETP.GE.AND P2, PT, R183, UR4, PT ;  /* 0x00000004b7007c0c */ /* 0x000fe4000bf46270 */
[----:B------:R-:W-:Y:S02]  /*308d0*/  ISETP.GE.AND P1, PT, R182, UR4, PT ;  /* 0x00000004b6007c0c */ /* 0x000fe4000bf26270 */
[----:B------:R-:W-:-:S07]  /*308e0*/  ISETP.GE.AND P0, PT, R188, UR4, PT ;  /* 0x00000004bc007c0c */ /* 0x000fce000bf06270 */
        /* <DEDUP_REMOVED lines=12> */
.L_x_3813:
[----:B------:R-:W-:Y:S05]  /*309b0*/  BSYNC B0 ;  /* 0x0000000000007941 */ /* 0x000fea0003800000 */
.L_x_3799:
[----:B------:R-:W-:Y:S02]  /*309c0*/  ULDC UR4, c[0x0][0xd3c] ;  /* 0x00034f0000047ab9 */ /* 0x000fe40000000800 */
[----:B-1----:R-:W-:-:S13]  /*309d0*/  ISETP.GE.AND P0, PT, R91, UR4, PT ;  /* 0x000000045b007c0c */ /* 0x002fda000bf06270 */
[----:B------:R-:W-:Y:S05]  /*309e0*/  @!P0 BRA `(.L_x_3833) ;  /* 0xfffffd0c00848947 */ /* 0x000fea000383ffff */
[----:B------:R-:W-:Y:S05]  /*309f0*/  BRA `(.L_x_3599) ;  /* 0x0000009800c47947 */ /* 0x000fea0003800000 */
.L_x_3597:
        /* <DEDUP_REMOVED lines=19> */
.L_x_3834:
        /* <DEDUP_REMOVED lines=44> */
.L_x_3838:
        /* <DEDUP_REMOVED lines=39> */
.L_x_3836:
        /* <DEDUP_REMOVED lines=12> */
.L_x_3839:
        /* <DEDUP_REMOVED lines=63> */
.L_x_3840:
        /* <DEDUP_REMOVED lines=61> */
.L_x_3841:
[----:B01----:R-:W-:-:S05]  /*318e0*/  LOP3.LUT R3, RZ, R2, RZ, 0x33, !PT ;  /* 0x00000002ff037212 */ /* 0x003fca00078e33ff */
[----:B------:R-:W-:-:S05]  /*318f0*/  IMAD.IADD R2, R4, 0x1, R3 ;  /* 0x0000000104027824 */ /* 0x000fca00078e0203 */
[----:B------:R1:W-:Y:S01]  /*31900*/  STL [R1+0x464], R2 ;  /* 0x0004640201007387 */ /* 0x0003e20000100800 */
[----:B------:R-:W-:Y:S05]  /*31910*/  BRA `(.L_x_3842) ;  /* 0x0000000000107947 */ /* 0x000fea0003800000 */
.L_x_3837:
[----:B------:R-:W-:Y:S01]  /*31920*/  IMAD.U32 R2, RZ, RZ, UR6 ;  /* 0x00000006ff027e24 */ /* 0x000fe2000f8e00ff */
[----:B------:R0:W-:Y:S04]  /*31930*/  STL [R1+0x464], RZ ;  /* 0x000464ff01007387 */ /* 0x0001e80000100800 */
[----:B------:R0:W-:Y:S04]  /*31940*/  STL [R1+0x468], RZ ;  /* 0x000468ff01007387 */ /* 0x0001e80000100800 */
[----:B------:R0:W-:Y:S02]  /*31950*/  STL [R1+0x460], R2 ;  /* 0x0004600201007387 */ /* 0x0001e40000100800 */
.L_x_3842:
        /* <DEDUP_REMOVED lines=10> */
.L_x_3835:
        /* <DEDUP_REMOVED lines=8> */
[----:B-1----:R-:W1:Y:S01]  /*31a80*/  S2R R5, SR_TID.X ;  /* 0x0000000000057919 */ /* 0x002e620000002100 */
[----:B------:R-:W2:Y:S01]  /*31a90*/  S2UR UR5, SR_CgaCtaId ;  /* 0x00000000000579c3 */ /* 0x000ea20000008800 */
[----:B------:R-:W-:Y:S01]  /*31aa0*/  UMOV UR4, 0x400 ;  /* 0x0000040000047882 */ /* 0x000fe20000000000 */
[----:B------:R-:W-:Y:S01]  /*31ab0*/  BSSY B8, `(.L_x_3843) ;  /* 0x000086d000087945 */ /* 0x000fe20003800000 */
[----:B------:R-:W-:Y:S01]  /*31ac0*/  STL [R1+0x4e0], RZ ;  /* 0x0004e0ff01007387 */ /* 0x000fe20000100800 */
[----:B------:R-:W-:Y:S01]  /*31ad0*/  IMAD.MOV.U32 R19, RZ, RZ, RZ ;  /* 0x000000ffff137224 */ /* 0x000fe200078e00ff */
[----:B------:R-:W-:Y:S01]  /*31ae0*/  ULDC.64 UR40, c[0x0][0x198] ;  /* 0x0000660000287ab9 */ /* 0x000fe20000000a00 */
[----:B------:R-:W-:Y:S01]  /*31af0*/  ULDC UR39, c[0x0][0xc] ;  /* 0x0000030000277ab9 */ /* 0x000fe20000000800 */
[----:B------:R-:W-:Y:S01]  /*31b00*/  STL [R1+0x470], RZ ;  /* 0x000470ff01007387 */ /* 0x000fe20000100800 */
[----:B--2---:R-:W-:-:S06]  /*31b10*/  ULEA UR4, UR5, UR4, 0x18 ;  /* 0x0000000405047291 */ /* 0x004fcc000f8ec03f */
[----:B------:R-:W-:Y:S01]  /*31b20*/  IMAD.U32 R18, RZ, RZ, UR4 ;  /* 0x00000004ff127e24 */ /* 0x000fe2000f8e00ff */
[C---:B-1----:R-:W-:Y:S01]  /*31b30*/  LOP3.LUT R4, R5.reuse, 0x7f, RZ, 0xc0, !PT ;  /* 0x0000007f05047812 */ /* 0x042fe200078ec0ff */
[----:B---3--:R-:W-:-:S05]  /*31b40*/  IMAD.SHL.U32 R0, R5, 0x8, RZ ;  /* 0x0000000805007824 */ /* 0x008fca00078e00ff */
        /* <DEDUP_REMOVED lines=9> */
[----:B------:R-:W-:Y:S02]  /*31be0*/  IMAD.MOV.U32 R4, RZ, RZ, 0x1 ;  /* 0x00000001ff047424 */ /* 0x000fe400078e00ff */
[----:B------:R-:W-:Y:S01]  /*31bf0*/  IMAD.MOV.U32 R2, RZ, RZ, 0x1 ;  /* 0x00000001ff027424 */ /* 0x000fe200078e00ff */
[----:B------:R0:W-:Y:S04]  /*31c00*/  STL [R1+0x474], R3 ;  /* 0x0004740301007387 */ /* 0x0001e80000100800 */
[----:B------:R-:W-:Y:S04]  /*31c10*/  STL [R1+0x478], R4 ;  /* 0x0004780401007387 */ /* 0x000fe80000100800 */
[----:B------:R1:W-:Y:S01]  /*31c20*/  STL [R1+0x47c], R2 ;  /* 0x00047c0201007387 */ /* 0x0003e20000100800 */
[----:B0-----:R-:W-:-:S02]  /*31c30*/  LOP3.LUT R3, R0, 0x40, RZ, 0xfc, !PT ;  /* 0x0000004000037812 */ /* 0x001fc400078efcff */
[C---:B-1----:R-:W-:Y:S02]  /*31c40*/  LOP3.LUT R2, R0.reuse, 0x80, RZ, 0xfc, !PT ;  /* 0x0000008000027812 */ /* 0x042fe400078efcff */
[----:B------:R-:W-:-:S07]  /*31c50*/  LOP3.LUT R0, R0, 0xc0, RZ, 0xfc, !PT ;  /* 0x000000c000007812 */ /* 0x000fce00078efcff */
.L_x_4009:
[----:B------:R-:W2:Y:S01]  /*31c60*/  LDL R14, [R1+0x46c] ;  /* 0x00046c00010e7983 */ /* 0x000ea20000100800 */
[----:B------:R-:W-:Y:S05]  /*31c70*/  YIELD ;  /* 0x0000000000007946 */ /* 0x000fea0003800000 */
[----:B------:R-:W-:Y:S01]  /*31c80*/  ULDC.64 UR4, c[0x0][0xb20] ;  /* 0x0002c80000047ab9 */ /* 0x000fe20000000a00 */
[----:B01----:R-:W-:Y:S02]  /*31c90*/  CS2R R6, SRZ ;  /* 0x0000000000067805 */ /* 0x003fe4000001ff00 */
[----:B------:R-:W-:Y:S01]  /*31ca0*/  ISETP.NE.U32.AND P0, PT, RZ, UR4, PT ;  /* 0x00000004ff007c0c */ /* 0x000fe2000bf05070 */
[----:B------:R-:W0:Y:S01]  /*31cb0*/  LDC.64 R12, c[0x0][0xaf8] ;  /* 0x0002be00ff0c7b82 */ /* 0x000e220000000a00 */
[----:B------:R-:W-:Y:S01]  /*31cc0*/  ULDC.64 UR6, c[0x0][0xb00] ;  /* 0x0002c00000067ab9 */ /* 0x000fe20000000a00 */
[----:B------:R-:W-:Y:S01]  /*31cd0*/  ULDC.64 UR8, c[0x0][0xb08] ;  /* 0x0002c20000087ab9 */ /* 0x000fe20000000a00 */
[----:B------:R-:W-:Y:S01]  /*31ce0*/  ISETP.NE.AND.EX P0, PT, RZ, UR5, PT, P0 ;  /* 0x00000005ff007c0c */ /* 0x000fe2000bf05300 */
[----:B------:R-:W-:-:S04]  /*31cf0*/  ULDC.64 UR4, c[0x0][0xb10] ;  /* 0x0002c40000047ab9 */ /* 0x000fc80000000a00 */
[----:B------:R-:W1:Y:S08]  /*31d00*/  LDC.64 R4, c[0x0][0xb00] ;  /* 0x0002c000ff047b82 */ /* 0x000e700000000a00 */
        /* <DEDUP_REMOVED lines=8> */
[----:B------:R-:W-:Y:S01]  /*31d90*/  ISETP.NE.U32.AND P4, PT, RZ, UR8, PT ;  /* 0x00000008ff007c0c */ /* 0x000fe2000bf85070 */
[----:B------:R-:W-:Y:S01]  /*31da0*/  IMAD.MOV.U32 R8, RZ, RZ, RZ ;  /* 0x000000ffff087224 */ /* 0x000fe200078e00ff */
[----:B------:R-:W-:Y:S01]  /*31db0*/  ISETP.NE.U32.AND P1, PT, RZ, UR4, PT ;  /* 0x00000004ff007c0c */ /* 0x000fe2000bf25070 */
[----:B--2---:R-:W0:Y:S01]  /*31dc0*/  LDC.64 R2, c[0x0][0xb08] ;  /* 0x0002c200ff027b82 */ /* 0x004e220000000a00 */
[----:B------:R-:W-:-:S02]  /*31dd0*/  IMAD.MOV.U32 R0, RZ, RZ, RZ ;  /* 0x000000ffff007224 */ /* 0x000fc400078e00ff */
[----:B------:R-:W-:Y:S01]  /*31de0*/  ISETP.NE.AND.EX P3, PT, RZ, UR5, PT, P1 ;  /* 0x00000005ff007c0c */ /* 0x000fe2000bf65310 */
[----:B-1----:R-:W-:-:S04]  /*31df0*/  IMAD.WIDE R4, R14, 0x4, R4 ;  /* 0x000000040e047825 */ /* 0x002fc800078e0204 */
        /* <DEDUP_REMOVED lines=30> */
.L_x_3844:
        /* <DEDUP_REMOVED lines=16> */
.L_x_3845:
[----:B------:R-:W-:Y:S05]  /*320e0*/  @!P1 BRA `(.L_x_3846) ;  /* 0x00000000000c9947 */ /* 0x000fea0003800000 */
[----:B------:R-:W2:Y:S04]  /*320f0*/  LDG.E R7, desc[UR42][R4.64] ;  /* 0x0000002a04077981 */ /* 0x000ea8000c1e1900 */
[----:B------:R-:W2:Y:S02]  /*32100*/  LDG.E R4, desc[UR42][R4.64+0x4] ;  /* 0x0000042a04047981 */ /* 0x000ea4000c1e1900 */
[----:B--2---:R-:W-:-:S07]  /*32110*/  IMAD.IADD R7, R4, 0x1, -R7 ;  /* 0x0000000104077824 */ /* 0x004fce00078e0a07 */
.L_x_3846:
        /* <DEDUP_REMOVED lines=37> */
.L_x_3849:
[----:B------:R-:W-:-:S13]  /*32370*/  ISETP.NE.AND P0, PT, R3, 0x1, PT ;  /* 0x000000010300780c */ /* 0x000fda0003f05270 */
[----:B------:R-:W1:Y:S02]  /*32380*/  @P0 LDC.64 R4, c[0x0][0xae0] ;  /* 0x0002b800ff040b82 */ /* 0x000e640000000a00 */
[----:B-1----:R-:W-:-:S05]  /*32390*/  @P0 IMAD.HI.U32 R4, R2, R4, RZ ;  /* 0x0000000402040227 */ /* 0x002fca00078e00ff */
[----:B------:R-:W-:-:S07]  /*323a0*/  @P0 SHF.R.U32.HI R2, RZ, R5, R4 ;  /* 0x00000005ff020219 */ /* 0x000fce0000011604 */
.L_x_3850:
[----:B------:R-:W-:Y:S05]  /*323b0*/  BSYNC B0 ;  /* 0x0000000000007941 */ /* 0x000fea0003800000 */
.L_x_3848:
[----:B------:R-:W-:-:S05]  /*323c0*/  IMAD R2, R2, R3, R3 ;  /* 0x0000000302027224 */ /* 0x000fca00078e0203 */
[----:B------:R-:W-:-:S07]  /*323d0*/  VIMNMX R8, R8, R2, PT ;  /* 0x0000000208087248 */ /* 0x000fce0003fe0100 */
.L_x_3847:
        /* <DEDUP_REMOVED lines=25> */
.L_x_3853:
[----:B------:R-:W-:-:S13]  /*32570*/  ISETP.NE.AND P0, PT, R3, 0x1, PT ;  /* 0x000000010300780c */ /* 0x000fda0003f05270 */
[----:B------:R-:W1:Y:S02]  /*32580*/  @P0 LDC.64 R4, c[0x0][0xae0] ;  /* 0x0002b800ff040b82 */ /* 0x000e640000000a00 */
[----:B-1----:R-:W-:-:S05]  /*32590*/  @P0 IMAD.HI.U32 R4, R2, R4, RZ ;  /* 0x0000000402040227 */ /* 0x002fca00078e00ff */
[----:B------:R-:W-:-:S07]  /*325a0*/  @P0 SHF.R.U32.HI R2, RZ, R5, R4 ;  /* 0x00000005ff020219 */ /* 0x000fce0000011604 */
.L_x_3854:
[----:B------:R-:W-:Y:S05]  /*325b0*/  BSYNC B0 ;  /* 0x0000000000007941 */ /* 0x000fea0003800000 */
.L_x_3852:
[----:B------:R-:W-:-:S05]  /*325c0*/  IMAD R2, R2, R3, RZ ;  /* 0x0000000302027224 */ /* 0x000fca00078e02ff */
[----:B------:R-:W-:-:S07]  /*325d0*/  VIMNMX R6, R6, R2, !PT ;  /* 0x0000000206067248 */ /* 0x000fce0007fe0100 */
.L_x_3851:
        /* <DEDUP_REMOVED lines=41> */
.L_x_3856:
[----:B------:R-:W-:Y:S05]  /*32870*/  BSYNC B0 ;  /* 0x0000000000007941 */ /* 0x000fea0003800000 */
.L_x_3855:
        /* <DEDUP_REMOVED lines=25> */
.L_x_4090:
[----:B--2---:R-:W-:Y:S02]  /*32a10*/  ISETP.NE.AND P0, PT, R14, RZ, PT ;  /* 0x000000ff0e00720c */ /* 0x004fe40003f05270 */
[----:B------:R-:W-:-:S11]  /*32a20*/  PLOP3.LUT P6, PT, PT, PT, PT, 0x8, 0x0 ;  /* 0x000000000000781c */ /* 0x000fd60003fce170 */
[----:B------:R-:W-:Y:S05]  /*32a30*/  @P0 BRA `(.L_x_3860) ;  /* 0x00000000000c0947 */ /* 0x000fea0003800000 */
[----:B------:R-:W-:-:S03]  /*32a40*/  UMOV UR4, 0xffffffff ;  /* 0xffffffff00047882 */ /* 0x000fc60000000000 */
[----:B------:R-:W-:Y:S05]  /*32a50*/  BRA.DIV UR4, `(.L_x_3861) ;  /* 0x0000009204e07947 */ /* 0x000fea000b800000 */
[----:B------:R-:W-:-:S13]  /*32a60*/  ELECT P6, URZ, PT ;  /* 0x00000000003f782f */ /* 0x000fda00038c0000 */
.L_x_3860:
        /* <DEDUP_REMOVED lines=9> */
.L_x_4093:
[----:B------:R-:W-:Y:S05]  /*32b00*/  BSYNC B1 ;  /* 0x0000000000017941 */ /* 0x000fea0003800000 */
.L_x_3862:
[----:B------:R-:W-:Y:S04]  /*32b10*/  BSSY B1, `(.L_x_3864) ;  /* 0x000007f000017945 */ /* 0x000fe80003800000 */
[----:B------:R-:W-:Y:S05]  /*32b20*/  @!P6 BRA `(.L_x_3865) ;  /* 0x0000000400f4e947 */ /* 0x000fea0003800000 */
[----:B------:R-:W1:Y:S04]  /*32b30*/  LDL R8, [R1+0x470] ;  /* 0x0004700001087983 */ /* 0x000e680000100800 */
[----:B------:R-:W2:Y:S01]  /*32b40*/  LDL R7, [R1+0x47c] ;  /* 0x00047c0001077983 */ /* 0x000ea20000100800 */
[----:B------:R-:W3:Y:S01]  /*32b50*/  S2R R6, SR_TID.X ;  /* 0x0000000000067919 */ /* 0x000ee20000002100 */
[----:B------:R-:W-:Y:S01]  /*32b60*/  BSSY B2, `(.L_x_3866) ;  /* 0x0000007000027945 */ /* 0x000fe20003800000 */
[----:B---3--:R-:W-:-:S04]  /*32b70*/  LOP3.LUT R6, R6, 0x7f, RZ, 0xc0, !PT ;  /* 0x0000007f06067812 */ /* 0x008fc800078ec0ff */
[----:B------:R-:W-:Y:S01]  /*32b80*/  ISETP.NE.AND P1, PT, R6, RZ, PT ;  /* 0x000000ff0600720c */ /* 0x000fe20003f25270 */
[----:B-1----:R-:W-:Y:S01]  /*32b90*/  IMAD R5, R8, 0x8, R18 ;  /* 0x0000000808057824 */ /* 0x002fe200078e0212 */
[----:B--2---:R-:W-:-:S04]  /*32ba0*/  SHF.L.U32 R10, R7, 0x1f, RZ ;  /* 0x0000001f070a7819 */ /* 0x004fc800000006ff */
[----:B------:R-:W1:Y:S02]  /*32bb0*/  SYNCS.PHASECHK.TRANS64.TRYWAIT P0, [R5+URZ+0x324a0], R10 ;  /* 0x0324a00a050075a7 */ /* 0x000e64000800017f */
[----:B-1----:R-:W-:Y:S05]  /*32bc0*/  @!P0 BRA `(.L_x_3867) ;  /* 0x0000009000b88947 */ /* 0x002fea0003800000 */
.L_x_4094:
[----:B------:R-:W-:Y:S05]  /*32bd0*/  BSYNC B2 ;  /* 0x0000000000027941 */ /* 0x000fea0003800000 */
.L_x_3866:
        /* <DEDUP_REMOVED lines=9> */
.L_x_3869:
[----:B------:R-:W-:Y:S05]  /*32c70*/  BSYNC B2 ;  /* 0x0000000000027941 */ /* 0x000fea0003800000 */
.L_x_3868:
        /* <DEDUP_REMOVED lines=13> */
.L_x_3870:
        /* <DEDUP_REMOVED lines=13> */
.L_x_4095:
[----:B------:R-:W-:Y:S05]  /*32e20*/  BSYNC B2 ;  /* 0x0000000000027941 */ /* 0x000fea0003800000 */
.L_x_3871:
[----:B------:R-:W-:Y:S01]  /*32e30*/  BSSY B2, `(.L_x_3873) ;  /* 0x000000b000027945 */ /* 0x000fe20003800000 */
[----:B-12---:R-:W-:Y:S02]  /*32e40*/  IMAD.MOV.U32 R10, RZ, RZ, 0x0 ;  /* 0x00000000ff0a7424 */ /* 0x006fe400078e00ff */
[----:B------:R-:W-:Y:S01]  /*32e50*/  IMAD.MOV.U32 R11, RZ, RZ, 0x12f00000 ;  /* 0x12f00000ff0b7424 */ /* 0x000fe200078e00ff */
[----:B------:R-:W-:Y:S06]  /*32e60*/  @P1 BRA `(.L_x_3874) ;  /* 0x00000000001c1947 */ /* 0x000fec0003800000 */
[----:B------:R-:W1:Y:S02]  /*32e70*/  S2R R7, SR_TID.X ;  /* 0x0000000000077919 */ /* 0x000e640000002100 */
[----:B-1----:R-:W-:Y:S01]  /*32e80*/  LOP3.LUT R8, R7, 0x1f, RZ, 0xc0, !PT ;  /* 0x0000001f07087812 */ /* 0x002fe200078ec0ff */
[----:B------:R-:W-:-:S03]  /*32e90*/  IMAD.MOV.U32 R7, RZ, RZ, 0xc000 ;  /* 0x0000c000ff077424 */ /* 0x000fc600078e00ff */
[----:B------:R-:W-:Y:S01]  /*32ea0*/  ISETP.NE.AND P0, PT, R8, RZ, PT ;  /* 0x000000ff0800720c */ /* 0x000fe20003f05270 */
[----:B------:R1:W-:-:S12]  /*32eb0*/  SYNCS.ARRIVE.TRANS64 RZ, [R5+URZ+0x324b0], R7 ;  /* 0x0324b00705ff79a7 */ /* 0x0003d8000800003f */
[----:B-1----:R-:W-:Y:S05]  /*32ec0*/  @!P0 BRA `(.L_x_3874) ;  /* 0x0000000000048947 */ /* 0x002fea0003800000 */
[----:B------:R-:W-:Y:S01]  /*32ed0*/  BPT.TRAP 0x1 ;  /* 0x000000040000795c */ /* 0x000fe20000300000 */
.L_x_3874:
[----:B------:R-:W-:Y:S05]  /*32ee0*/  BSYNC B2 ;  /* 0x0000000000027941 */ /* 0x000fea0003800000 */
.L_x_3873:
        /* <DEDUP_REMOVED lines=10> */
.L_x_3875:
        /* <DEDUP_REMOVED lines=15> */
.L_x_3876:
        /* <DEDUP_REMOVED lines=15> */
.L_x_3877:
        /* <DEDUP_REMOVED lines=15> */
.L_x_3878:
        /* <DEDUP_REMOVED lines=10> */
.L_x_3865:
[----:B------:R-:W-:Y:S05]  /*33300*/  BSYNC B1 ;  /* 0x0000000000017941 */ /* 0x000fea0003800000 */
.L_x_3864:
[----:B------:R-:W2:Y:S04]  /*33310*/  LDL.LU R10, [R1+0x470] ;  /* 0x00047000010a7983 */ /* 0x000ea80000300800 */
[----:B------:R-:W3:Y:S01]  /*33320*/  LDL.LU R8, [R1+0x47c] ;  /* 0x00047c0001087983 */ /* 0x000ee20000300800 */
[----:B-1----:R-:W-:Y:S01]  /*33330*/  VIADD R5, R9, 0xfffffffe ;  /* 0xfffffffe09057836 */ /* 0x002fe20000000000 */
        /* <DEDUP_REMOVED lines=10> */
.L_x_3894:
[----:B------:R-:W-:Y:S05]  /*333e0*/  YIELD ;  /* 0x0000000000007946 */ /* 0x000fea0003800000 */
[----:B------:R-:W-:Y:S04]  /*333f0*/  BSSY B1, `(.L_x_3879) ;  /* 0x000007e000017945 */ /* 0x000fe80003800000 */
[----:B--2---:R-:W-:Y:S05]  /*33400*/  @!P6 BRA `(.L_x_3880) ;  /* 0x0000000400f0e947 */ /* 0x004fea0003800000 */
[----:B-1----:R-:W2:Y:S04]  /*33410*/  LDL R6, [R1+0x470] ;  /* 0x0004700001067983 */ /* 0x002ea80000100800 */
[----:B------:R-:W3:Y:S01]  /*33420*/  LDL R7, [R1+0x47c] ;  /* 0x00047c0001077983 */ /* 0x000ee20000100800 */
[----:B------:R-:W1:Y:S01]  /*33430*/  S2R R8, SR_TID.X ;  /* 0x0000000000087919 */ /* 0x000e620000002100 */
[----:B------:R-:W-:Y:S01]  /*33440*/  BSSY B2, `(.L_x_3881) ;  /* 0x0000007000027945 */ /* 0x000fe20003800000 */
[----:B-1----:R-:W-:-:S04]  /*33450*/  LOP3.LUT R8, R8, 0x7f, RZ, 0xc0, !PT ;  /* 0x0000007f08087812 */ /* 0x002fc800078ec0ff */
[----:B------:R-:W-:Y:S01]  /*33460*/  ISETP.NE.AND P2, PT, R8, RZ, PT ;  /* 0x000000ff0800720c */ /* 0x000fe20003f45270 */
[----:B--2---:R-:W-:Y:S01]  /*33470*/  IMAD R6, R6, 0x8, R18 ;  /* 0x0000000806067824 */ /* 0x004fe200078e0212 */
[----:B---3--:R-:W-:-:S04]  /*33480*/  SHF.L.U32 R7, R7, 0x1f, RZ ;  /* 0x0000001f07077819 */ /* 0x008fc800000006ff */
[----:B------:R-:W1:Y:S02]  /*33490*/  SYNCS.PHASECHK.TRANS64.TRYWAIT P1, [R6+URZ+0x324a0], R7 ;  /* 0x0324a007060075a7 */ /* 0x000e64000802017f */
[----:B-1----:R-:W-:Y:S05]  /*334a0*/  @!P1 BRA `(.L_x_3882) ;  /* 0x0000008800a89947 */ /* 0x002fea0003800000 */
.L_x_4096:
[----:B------:R-:W-:Y:S05]  /*334b0*/  BSYNC B2 ;  /* 0x0000000000027941 */ /* 0x000fea0003800000 */
.L_x_3881:
        /* <DEDUP_REMOVED lines=9> */
.L_x_3884:
[----:B------:R-:W-:Y:S05]  /*33550*/  BSYNC B2 ;  /* 0x0000000000027941 */ /* 0x000fea0003800000 */
.L_x_3883:
        /* <DEDUP_REMOVED lines=12> */
.L_x_3885:
        /* <DEDUP_REMOVED lines=13> */
.L_x_4097:
[----:B------:R-:W-:Y:S05]  /*336f0*/  BSYNC B2 ;  /* 0x0000000000027941 */ /* 0x000fea0003800000 */
.L_x_3886:
        /* <DEDUP_REMOVED lines=11> */
.L_x_3889:
[----:B------:R-:W-:Y:S05]  /*337b0*/  BSYNC B2 ;  /* 0x0000000000027941 */ /* 0x000fea0003800000 */
.L_x_3888:
        /* <DEDUP_REMOVED lines=10> */
.L_x_3890:
        /* <DEDUP_REMOVED lines=15> */
.L_x_3891:
        /* <DEDUP_REMOVED lines=15> */
.L_x_3892:
        /* <DEDUP_REMOVED lines=15> */
.L_x_3893:
        /* <DEDUP_REMOVED lines=10> */
.L_x_3880:
[----:B------:R-:W-:Y:S05]  /*33bd0*/  BSYNC B1 ;  /* 0x0000000000017941 */ /* 0x000fea0003800000 */
.L_x_3879:
        /* <DEDUP_REMOVED lines=8> */
[----:B---3--:R-:W-:-:S03]  /*33c60*/  LOP3.LUT R8, R8, R7, RZ, 0x3c, !PT ;  /* 0x0000000708087212 */ /* 0x008fc600078e3cff */
[----:B------:R2:W-:Y:S04]  /*33c70*/  STL [R1+0x470], R6 ;  /* 0x0004700601007387 */ /* 0x0005e80000100800 */
[----:B------:R2:W-:Y:S01]  /*33c80*/  STL [R1+0x47c], R8 ;  /* 0x00047c0801007387 */ /* 0x0005e20000100800 */
[----:B------:R-:W-:Y:S05]  /*33c90*/  @P2 BRA `(.L_x_3894) ;  /* 0xfffffff400d02947 */ /* 0x000fea000383ffff */
.L_x_3858:
[----:B------:R-:W-:Y:S05]  /*33ca0*/  BSYNC B0 ;  /* 0x0000000000007941 */ /* 0x000fea0003800000 */
.L_x_3857:
[----:B-12---:R-:W2:Y:S01]  /*33cb0*/  LDL R8, [R1+0x488] ;  /* 0x0004880001087983 */ /* 0x006ea20000100800 */
[----:B------:R-:W1:Y:S01]  /*33cc0*/  LDC R0, c[0x0][0x448] ;  /* 0x00011200ff007b82 */ /* 0x000e620000000800 */
[----:B------:R-:W-:Y:S07]  /*33cd0*/  @!P0 WARPSYNC.ALL ;  /* 0x0000000000008948 */ /* 0x000fee0003800000 */
[----:B------:R-:W-:Y:S01]  /*33ce0*/  @!P0 BAR.SYNC.DEFER_BLOCKING 0xc, 0x180 ;  /* 0x0306000000008b1d */ /* 0x000fe20000010000 */
[----:B-1----:R-:W-:-:S13]  /*33cf0*/  ISETP.NE.AND P1, PT, R0, 0x1, PT ;  /* 0x000000010000780c */ /* 0x002fda0003f25270 */
[----:B------:R-:W1:Y:S08]  /*33d00*/  @P1 LDC R0, c[0x0][0x44c] ;  /* 0x00011300ff001b82 */ /* 0x000e700000000800 */
[----:B------:R-:W3:Y:S01]  /*33d10*/  @P1 LDC R3, c[0x0][0x450] ;  /* 0x00011400ff031b82 */ /* 0x000ee20000000800 */
[----:B--2---:R-:W-:-:S04]  /*33d20*/  VIADD R2, R8, 0x7f ;  /* 0x0000007f08027836 */ /* 0x004fc80000000000 */
[----:B-1----:R-:W-:-:S05]  /*33d30*/  @P1 IMAD.HI.U32 R0, R2, R0, RZ ;  /* 0x0000000002001227 */ /* 0x002fca00078e00ff */
[----:B---3--:R-:W-:-:S05]  /*33d40*/  @P1 SHF.R.U32.HI R2, RZ, R3, R0 ;  /* 0x00000003ff021219 */ /* 0x008fca0000011600 */
[----:B------:R-:W-:Y:S02]  /*33d50*/  IMAD.IADD R0, R20, 0x1, R2 ;  /* 0x0000000114007824 */ /* 0x000fe400078e0202 */
[----:B------:R-:W1:Y:S02]  /*33d60*/  LDC.64 R2, c[0x0][0xad8] ;  /* 0x0002b600ff027b82 */ /* 0x000e640000000a00 */
[----:B-1----:R-:W-:Y:S01]  /*33d70*/  ISETP.GE.AND P2, PT, R3, 0x1, PT ;  /* 0x000000010300780c */ /* 0x002fe20003f46270 */
        /* <DEDUP_REMOVED lines=13> */
.L_x_3897:
[----:B------:R-:W-:-:S13]  /*33e50*/  ISETP.NE.AND P0, PT, R3, 0x1, PT ;  /* 0x000000010300780c */ /* 0x000fda0003f05270 */
[----:B------:R-:W1:Y:S02]  /*33e60*/  @P0 LDC.64 R6, c[0x0][0xae0] ;  /* 0x0002b800ff060b82 */ /* 0x000e640000000a00 */
[----:B-1----:R-:W-:-:S05]  /*33e70*/  @P0 IMAD.HI.U32 R6, R2, R6, RZ ;  /* 0x0000000602060227 */ /* 0x002fca00078e00ff */
[----:B------:R-:W-:-:S07]  /*33e80*/  @P0 SHF.R.U32.HI R2, RZ, R7, R6 ;  /* 0x00000007ff020219 */ /* 0x000fce0000011606 */
.L_x_3898:
[----:B------:R-:W-:Y:S05]  /*33e90*/  BSYNC B0 ;  /* 0x0000000000007941 */ /* 0x000fea0003800000 */
.L_x_3896:
[----:B------:R-:W-:-:S05]  /*33ea0*/  IMAD R2, R2, R3, R3 ;  /* 0x0000000302027224 */ /* 0x000fca00078e0203 */
[----:B------:R-:W-:-:S07]  /*33eb0*/  VIMNMX R5, R5, R2, PT ;  /* 0x0000000205057248 */ /* 0x000fce0003fe0100 */
.L_x_3895:
[----:B------:R-:W2:Y:S01]  /*33ec0*/  LDL R7, [R1+0x4e8] ;  /* 0x0004e80001077983 */ /* 0x000ea20000100800 */
[----:B------:R-:W1:Y:S01]  /*33ed0*/  @P1 LDC R2, c[0x0][0x44c] ;  /* 0x00011300ff021b82 */ /* 0x000e620000000800 */
[----:B------:R-:W-:Y:S01]  /*33ee0*/  VIADD R5, R5, 0x5f ;  /* 0x0000005f05057836 */ /* 0x000fe20000000000 */
[----:B------:R-:W-:Y:S01]  /*33ef0*/  ULDC UR4, c[0x0][0xad4] ;  /* 0x0002b50000047ab9 */ /* 0x000fe20000000800 */
[----:B------:R-:W-:Y:S02]  /*33f00*/  IMAD.MOV.U32 R0, RZ, RZ, R8 ;  /* 0x000000ffff007224 */ /* 0x000fe400078e0008 */
[----:B------:R-:W-:-:S03]  /*33f10*/  IMAD.HI R5, R5, 0x2aaaaaab, RZ ;  /* 0x2aaaaaab05057827 */ /* 0x000fc600078e02ff */
[----:B------:R-:W3:Y:S01]  /*33f20*/  @P1 LDC R6, c[0x0][0x450] ;  /* 0x00011400ff061b82 */ /* 0x000ee20000000800 */
[----:B-1----:R-:W-:-:S05]  /*33f30*/  @P1 IMAD.HI.U32 R2, R8, R2, RZ ;  /* 0x0000000208021227 */ /* 0x002fca00078e00ff */
[----:B---3--:R-:W-:Y:S02]  /*33f40*/  @P1 SHF.R.U32.HI R0, RZ, R6, R2 ;  /* 0x00000006ff001219 */ /* 0x008fe40000011602 */
[----:B------:R-:W-:-:S03]  /*33f50*/  SHF.R.U32.HI R2, RZ, 0x1f, R5 ;  /* 0x0000001fff027819 */ /* 0x000fc60000011605 */
[----:B------:R-:W-:Y:S01]  /*33f60*/  IMAD.IADD R0, R17, 0x1, R0 ;  /* 0x0000000111007824 */ /* 0x000fe200078e0200 */
[----:B------:R-:W-:-:S03]  /*33f70*/  LEA.HI.SX32 R8, R5, R2, 0x1c ;  /* 0x0000000205087211 */ /* 0x000fc600078fe2ff */
[----:B------:R-:W-:Y:S02]  /*33f80*/  VIADD R2, R0, -UR4 ;  /* 0x8000000400027c36 */ /* 0x000fe40008000000 */
        /* <DEDUP_REMOVED lines=13> */
.L_x_3901:
[----:B------:R-:W-:-:S13]  /*34060*/  ISETP.NE.AND P0, PT, R3, 0x1, PT ;  /* 0x000000010300780c */ /* 0x000fda0003f05270 */
[----:B------:R-:W1:Y:S02]  /*34070*/  @P0 LDC.64 R6, c[0x0][0xae0] ;  /* 0x0002b800ff060b82 */ /* 0x000e640000000a00 */
[----:B-1----:R-:W-:-:S05]  /*34080*/  @P0 IMAD.HI.U32 R6, R0, R6, RZ ;  /* 0x0000000600060227 */ /* 0x002fca00078e00ff */
[----:B------:R-:W-:-:S07]  /*34090*/  @P0 SHF.R.U32.HI R0, RZ, R7, R6 ;  /* 0x00000007ff000219 */ /* 0x000fce0000011606 */
.L_x_3902:
[----:B------:R-:W-:Y:S05]  /*340a0*/  BSYNC B0 ;  /* 0x0000000000007941 */ /* 0x000fea0003800000 */
.L_x_3900:
[----:B------:R-:W-:-:S05]  /*340b0*/  IMAD R0, R0, R3, RZ ;  /* 0x0000000300007224 */ /* 0x000fca00078e02ff */
[----:B------:R-:W-:-:S07]  /*340c0*/  VIMNMX R2, R2, R0, !PT ;  /* 0x0000000002027248 */ /* 0x000fce0007fe0100 */
.L_x_3899:
[----:B------:R-:W-:Y:S01]  /*340d0*/  IMAD.HI R2, R2, 0x2aaaaaab, RZ ;  /* 0x2aaaaaab02027827 */ /* 0x000fe200078e02ff */
[----:B------:R-:W-:Y:S01]  /*340e0*/  ISETP.NE.AND P1, PT, R4, RZ, PT ;  /* 0x000000ff0400720c */ /* 0x000fe20003f25270 */
[----:B------:R1:W-:Y:S01]  /*340f0*/  STL [R1+0x4ac], RZ ;  /* 0x0004acff01007387 */ /* 0x0003e20000100800 */
[----:B------:R-:W-:Y:S02]  /*34100*/  BSSY B0, `(.L_x_3903) ;  /* 0x0000024000007945 */ /* 0x000fe40003800000 */
[----:B------:R-:W-:-:S04]  /*34110*/  SHF.R.U32.HI R0, RZ, 0x1f, R2 ;  /* 0x0000001fff007819 */ /* 0x000fc80000011602 */
[----:B------:R-:W-:-:S04]  /*34120*/  LEA.HI.SX32 R0, R2, R0, 0x1c ;  /* 0x0000000002007211 */ /* 0x000fc800078fe2ff */
[----:B------:R-:W-:Y:S01]  /*34130*/  VIMNMX R9, RZ, R0, !PT ;  /* 0x00000000ff097248 */ /* 0x000fe20007fe0100 */
[----:B------:R-:W2:Y:S03]  /*34140*/  @!P1 LDC R4, c[0x0][0xae8] ;  /* 0x0002ba00ff049b82 */ /* 0x000ea60000000800 */
[----:B------:R-:W-:Y:S01]  /*34150*/  ISETP.GT.AND P0, PT, R5, R9, PT ;  /* 0x000000090500720c */ /* 0x000fe20003f04270 */
[----:B------:R1:W-:-:S12]  /*34160*/  STL [R1+0x4a8], R9 ;  /* 0x0004a80901007387 */ /* 0x0003d80000100800 */
[----:B-1----:R-:W-:Y:S05]  /*34170*/  @!P0 BRA `(.L_x_3904) ;  /* 0x0000000000708947 */ /* 0x002fea0003800000 */
        /* <DEDUP_REMOVED lines=28> */
.L_x_3904:
[----:B------:R-:W-:Y:S05]  /*34340*/  BSYNC B0 ;  /* 0x0000000000007941 */ /* 0x000fea0003800000 */
.L_x_3903:
[----:B------:R-:W3:Y:S04]  /*34350*/  LDL R0, [R1+0x4ac] ;  /* 0x0004ac0001007983 */ /* 0x000ee80000100800 */
[----:B-1----:R-:W3:Y:S01]  /*34360*/  LDL R2, [R1+0x4e4] ;  /* 0x0004e40001027983 */ /* 0x002ee20000100800 */
[----:B------:R-:W-:Y:S01]  /*34370*/  BSSY B7, `(.L_x_3905) ;  /* 0x00004c2000077945 */ /* 0x000fe20003800000 */
[----:B---3--:R-:W-:-:S05]  /*34380*/  IMAD R2, R2, R0, R9 ;  /* 0x0000000002027224 */ /* 0x008fca00078e0209 */
[----:B------:R-:W-:Y:S01]  /*34390*/  VIADDMNMX R0, R2, R0, R5, PT ;  /* 0x0000000002007246 */ /* 0x000fe20003800105 */
        /* <DEDUP_REMOVED lines=10> */
[----:B--2---:R-:W2:Y:S01]  /*34440*/  LDC.64 R4, c[0x0][0xd60] ;  /* 0x00035800ff047b82 */ /* 0x004ea20000000a00 */
[----:B------:R-:W1:Y:S08]  /*34450*/  FLO.U32 R0, UR4 ;  /* 0x0000000400007d00 */ /* 0x000e7000080e0000 */
[----:B------:R-:W2:Y:S01]  /*34460*/  POPC R2, UR4 ;  /* 0x0000000400027d09 */ /* 0x000ea20008000000 */
[----:B-1----:R-:W-:-:S13]  /*34470*/  ISETP.EQ.U32.AND P0, PT, R0, R3, PT ;  /* 0x000000030000720c */ /* 0x002fda0003f02070 */
[----:B--2---:R-:W2:Y:S01]  /*34480*/  @P0 ATOMG.E.ADD.STRONG.GPU PT, R5, desc[UR42][R4.64], R2 ;  /* 0x00000002040509a8 */ /* 0x004ea200081ee1ea */
[----:B------:R-:W1:Y:S02]  /*34490*/  S2R R3, SR_LTMASK ;  /* 0x0000000000037919 */ /* 0x000e640000003900 */
[----:B-1----:R-:W-:-:S06]  /*344a0*/  LOP3.LUT R3, R3, UR4, RZ, 0xc0, !PT ;  /* 0x0000000403037c12 */ /* 0x002fcc000f8ec0ff */
[----:B------:R-:W1:Y:S01]  /*344b0*/  POPC R3, R3 ;  /* 0x0000000300037309 */ /* 0x000e620000000000 */
[----:B--2---:R-:W1:Y:S02]  /*344c0*/  SHFL.IDX PT, R0, R5, R0, 0x1f ;  /* 0x00001f0005007589 */ /* 0x004e6400000e0000 */
[----:B-1----:R-:W-:-:S05]  /*344d0*/  IADD3 R0, R0, UR39, R3 ;  /* 0x0000002700007c10 */ /* 0x002fca000fffe003 */
[----:B------:R4:W-:Y:S01]  /*344e0*/  STL [R1+0x460], R0 ;  /* 0x0004600001007387 */ /* 0x0009e20000100800 */
[----:B------:R-:W-:Y:S05]  /*344f0*/  BRA `(.L_x_3907) ;  /* 0x0000004800a47947 */ /* 0x000fea0003800000 */
.L_x_3906:
        /* <DEDUP_REMOVED lines=20> */
.L_x_3909:
[----:B------:R-:W-:Y:S05]  /*34640*/  BSYNC B6 ;  /* 0x0000000000067941 */ /* 0x000fea0003800000 */
.L_x_3908:
        /* <DEDUP_REMOVED lines=9> */
[----:B--2---:R-:W-:Y:S02]  /*346e0*/  IMAD.U32 R4, RZ, RZ, UR6 ;  /* 0x00000006ff047e24 */ /* 0x004fe4000f8e00ff */
[----:B------:R-:W-:Y:S02]  /*346f0*/  IMAD.U32 R5, RZ, RZ, UR7 ;  /* 0x00000007ff057e24 */ /* 0x000fe4000f8e00ff */
        /* <DEDUP_REMOVED lines=8> */
[----:B0--3--:R-:W-:Y:S05]  /*34780*/  CALL.ABS.NOINC R2 ;  /* 0x0000000002007343 */ /* 0x009fea0003c00000 */
.L_x_3912:
        /* <DEDUP_REMOVED lines=15> */
.L_x_3911:
[----:B------:R-:W-:Y:S05]  /*34880*/  BSYNC B6 ;  /* 0x0000000000067941 */ /* 0x000fea0003800000 */
.L_x_3910:
[----:B------:R-:W3:Y:S01]  /*34890*/  LDL R0, [R1+0x46c] ;  /* 0x00046c0001007983 */ /* 0x000ee20000100800 */
[----:B------:R-:W-:Y:S02]  /*348a0*/  ULDC.64 UR4, c[0x0][0xaf0] ;  /* 0x0002bc0000047ab9 */ /* 0x000fe40000000a00 */
[----:B------:R-:W-:Y:S01]  /*348b0*/  ISETP.NE.U32.AND P0, PT, RZ, UR4, PT ;  /* 0x00000004ff007c0c */ /* 0x000fe2000bf05070 */
[----:B------:R-:W4:Y:S03]  /*348c0*/  LDL R17, [R1+0x4b0] ;  /* 0x0004b00001117983 */ /* 0x000f260000100800 */
[----:B------:R-:W-:Y:S01]  /*348d0*/  ISETP.NE.AND.EX P0, PT, RZ, UR5, PT, P0 ;  /* 0x00000005ff007c0c */ /* 0x000fe2000bf05300 */
[----:B------:R-:W-:-:S12]  /*348e0*/  ULDC.64 UR4, c[0x0][0xb00] ;  /* 0x0002c00000047ab9 */ /* 0x000fd80000000a00 */
[----:B------:R-:W1:Y:S01]  /*348f0*/  @P0 LDC.64 R2, c[0x0][0xaf0] ;  /* 0x0002bc00ff020b82 */ /* 0x000e620000000a00 */
[----:B---3--:R-:W-:Y:S02]  /*34900*/  IMAD.MOV.U32 R7, RZ, RZ, R0 ;  /* 0x000000ffff077224 */ /* 0x008fe400078e0000 */
[----:B-1----:R-:W-:-:S05]  /*34910*/  @P0 IMAD.WIDE R2, R0, 0x4, R2 ;  /* 0x0000000400020825 */ /* 0x002fca00078e0202 */
[----:B------:R1:W3:Y:S01]  /*34920*/  @P0 LDG.E R7, desc[UR42][R2.64] ;  /* 0x0000002a02070981 */ /* 0x0002e2000c1e1900 */
[----:B----4-:R-:W-:Y:S01]  /*34930*/  VIADD R0, R17, 0xffffffff ;  /* 0xffffffff11007836 */ /* 0x010fe20000000000 */
[----:B-1----:R-:W1:Y:S02]  /*34940*/  LDC.64 R2, c[0x0][0x418] ;  /* 0x00010600ff027b82 */ /* 0x002e640000000a00 */
[----:B-1----:R-:W-:Y:S01]  /*34950*/  LOP3.LUT P0, RZ, R2, UR4, RZ, 0xfc, !PT ;  /* 0x0000000402ff7c12 */ /* 0x002fe2000f80fcff */
[----:B------:R-:W-:-:S03]  /*34960*/  UMOV UR4, 0xffffffff ;  /* 0xffffffff00047882 */ /* 0x000fc60000000000 */
[----:B------:R-:W-:Y:S02]  /*34970*/  LOP3.LUT P0, RZ, R3, UR5, RZ, 0xfc, P0 ;  /* 0x0000000503ff7c12 */ /* 0x000fe4000800fcff */
[----:B---3--:R-:W-:Y:S01]  /*34980*/  SHF.R.S32.HI R8, RZ, 0x1f, R7 ;  /* 0x0000001fff087819 */ /* 0x008fe20000011407 */
[----:B------:R1:W-:Y:S01]  /*34990*/  STL [R1+0x464], R7 ;  /* 0x0004640701007387 */ /* 0x0003e20000100800 */
[----:B------:R-:W-:-:S03]  /*349a0*/  SEL R17, R7, RZ, !P0 ;  /* 0x000000ff07117207 */ /* 0x000fc60004000000 */
[----:B------:R1:W-:Y:S01]  /*349b0*/  STL [R1+0x468], R8 ;  /* 0x0004680801007387 */ /* 0x0003e20000100800 */
[----:B------:R-:W-:Y:S05]  /*349c0*/  BRA.DIV UR4, `(.L_x_3913) ;  /* 0x0000007604887947 */ /* 0x000fea000b800000 */
[----:B--2---:R-:W2:Y:S02]  /*349d0*/  S2R R4, SR_TID.X ;  /* 0x0000000000047919 */ /* 0x004ea40000002100 */
[----:B--2---:R-:W-:-:S04]  /*349e0*/  SHF.R.U32.HI R4, RZ, 0x5, R4 ;  /* 0x00000005ff047819 */ /* 0x004fc80000011604 */
[----:B------:R-:W-:-:S05]  /*349f0*/  LOP3.LUT R4, R4, 0x3, RZ, 0xc0, !PT ;  /* 0x0000000304047812 */ /* 0x000fca00078ec0ff */
[----:B------:R2:W3:Y:S02]  /*34a00*/  SHFL.IDX PT, R14, R4, RZ, 0x1f ;  /* 0x00001fff040e7589 */ /* 0x0004e400000e0000 */
.L_x_4100:
        /* <DEDUP_REMOVED lines=11> */
.L_x_4103:
        /* <DEDUP_REMOVED lines=24> */
.L_x_3916:
[----:B--2---:R-:W2:Y:S01]  /*34c40*/  LDL R2, [R1+0x478] ;  /* 0x0004780001027983 */ /* 0x004ea20000100800 */
[----:B---3--:R-:W-:Y:S01]  /*34c50*/  IMAD R0, R19, 0x8, R18 ;  /* 0x0000000813007824 */ /* 0x008fe200078e0212 */
[----:B--2---:R-:W-:-:S04]  /*34c60*/  SHF.L.U32 R2, R2, 0x1f, RZ ;  /* 0x0000001f02027819 */ /* 0x004fc800000006ff */
[----:B------:R-:W2:Y:S02]  /*34c70*/  SYNCS.PHASECHK.TRANS64.TRYWAIT P0, [R0+URZ+0x32440], R2 ;  /* 0x03244002000075a7 */ /* 0x000ea4000800017f */
[----:B--2---:R-:W-:Y:S05]  /*34c80*/  @!P0 BRA `(.L_x_3917) ;  /* 0x00000074002c8947 */ /* 0x004fea0003800000 */
.L_x_4104:
        /* <DEDUP_REMOVED lines=11> */
.L_x_3918:
        /* <DEDUP_REMOVED lines=24> */
.L_x_3914:
[----:B--2---:R-:W2:Y:S04]  /*34ec0*/  LDL R2, [R1+0x46c] ;  /* 0x00046c0001027983 */ /* 0x004ea80000100800 */
[----:B------:R-:W4:Y:S01]  /*34ed0*/  LDL R3, [R1+0x498] ;  /* 0x0004980001037983 */ /* 0x000f220000100800 */
[----:B------:R-:W-:Y:S05]  /*34ee0*/  WARPSYNC.ALL ;  /* 0x0000000000007948 */ /* 0x000fea0003800000 */
[----:B------:R-:W-:Y:S01]  /*34ef0*/  ULDC.64 UR4, c[0x0][0xaf8] ;  /* 0x0002be0000047ab9 */ /* 0x000fe20000000a00 */
[----:B---3--:R-:W-:Y:S01]  /*34f00*/  VIADD R0, R18, 0x18400 ;  /* 0x0001840012007836 */ /* 0x008fe20000000000 */
[----:B------:R-:W-:Y:S01]  /*34f10*/  BAR.SYNC.DEFER_BLOCKING 0x8, 0x180 ;  /* 0x0206000000007b1d */ /* 0x000fe20000010000 */
[----:B------:R-:W-:-:S03]  /*34f20*/  ISETP.NE.U32.AND P0, PT, RZ, UR4, PT ;  /* 0x00000004ff007c0c */ /* 0x000fc6000bf05070 */
[----:B------:R-:W-:Y:S02]  /*34f30*/  LOP3.LUT P1, RZ, R0, 0x3ff, RZ, 0xc0, !PT ;  /* 0x000003ff00ff7812 */ /* 0x000fe4000782c0ff */
[----:B------:R-:W-:Y:S01]  /*34f40*/  ISETP.NE.AND.EX P0, PT, RZ, UR5, PT, P0 ;  /* 0x00000005ff007c0c */ /* 0x000fe2000bf05300 */
[----:B------:R-:W-:Y:S01]  /*34f50*/  BSSY B6, `(.L_x_3919) ;  /* 0x0000019000067945 */ /* 0x000fe20003800000 */
[----:B--2---:R-:W-:-:S04]  /*34f60*/  SHF.R.S32.HI R0, RZ, 0x1f, R2 ;  /* 0x0000001fff007819 */ /* 0x004fc80000011402 */
[----:B------:R-:W-:Y:S02]  /*34f70*/  SEL R4, R0, RZ, !P0 ;  /* 0x000000ff00047207 */ /* 0x000fe40004000000 */
[----:B----4-:R-:W-:Y:S02]  /*34f80*/  SHF.R.S32.HI R3, RZ, 0x1f, R3 ;  /* 0x0000001fff037819 */ /* 0x010fe40000011403 */
        /* <DEDUP_REMOVED lines=20> */
[----:B0-2---:R-:W-:Y:S05]  /*350d0*/  CALL.ABS.NOINC R2 ;  /* 0x0000000002007343 */ /* 0x005fea0003c00000 */
.L_x_3920:
[----:B------:R-:W-:Y:S05]  /*350e0*/  BSYNC B6 ;  /* 0x0000000000067941 */ /* 0x000fea0003800000 */
.L_x_3919:
[----:B------:R-:W3:Y:S01]  /*350f0*/  LDL R11, [R1+0x488] ;  /* 0x00048800010b7983 */ /* 0x000ee20000100800 */
[----:B-1----:R-:W1:Y:S01]  /*35100*/  LDC R7, c[0x0][0x448] ;  /* 0x00011200ff077b82 */ /* 0x002e620000000800 */
[----:B------:R-:W-:Y:S01]  /*35110*/  ULDC.64 UR4, c[0x0][0x298] ;  /* 0x0000a60000047ab9 */ /* 0x000fe20000000a00 */
[----:B------:R-:W-:Y:S01]  /*35120*/  ULDC.64 UR6, c[0x0][0x280] ;  /* 0x0000a00000067ab9 */ /* 0x000fe20000000a00 */
[----:B--2---:R-:W2:Y:S04]  /*35130*/  LDL R4, [R1+0x4b8] ;  /* 0x0004b80001047983 */ /* 0x004ea80000100800 */
        /* <DEDUP_REMOVED lines=12> */
[----:B---3--:R-:W-:-:S04]  /*35200*/  IMAD.IADD R5, R0, 0x1, R11 ;  /* 0x0000000100057824 */ /* 0x008fc800078e020b */
[----:B0-----:R-:W-:-:S04]  /*35210*/  @P0 IMAD.HI.U32 R2, R5, R2, RZ ;  /* 0x0000000205020227 */ /* 0x001fc800078e00ff */
[----:B------:R-:W-:Y:S01]  /*35220*/  IMAD.MOV.U32 R0, RZ, RZ, R5 ;  /* 0x000000ffff007224 */ /* 0x000fe200078e0005 */
[----:B-1----:R-:W-:Y:S01]  /*35230*/  @P0 SHF.R.U32.HI R0, RZ, R3, R2 ;  /* 0x00000003ff000219 */ /* 0x002fe20000011602 */
[----:B--2---:R-:W-:-:S04]  /*35240*/  IMAD R2, R4, UR4, RZ ;  /* 0x0000000404027c24 */ /* 0x004fc8000f8e02ff */
        /* <DEDUP_REMOVED lines=40> */
[----:B------:R-:W0:Y:S04]  /*354d0*/  SHFL.IDX PT, R5, R3, RZ, 0x181f ;  /* 0x00181fff03057589 */ /* 0x000e2800000e0000 */
[----:B------:R-:W1:Y:S01]  /*354e0*/  SHFL.IDX PT, R4, R2, RZ, 0x181f ;  /* 0x00181fff02047589 */ /* 0x000e6200000e0000 */
[----:B--2---:R-:W-:-:S03]  /*354f0*/  IMAD R0, R11, R7, RZ ;  /* 0x000000070b007224 */ /* 0x004fc600078e02ff */
[----:B------:R-:W-:Y:S01]  /*35500*/  SHFL.IDX PT, R7, R2, 0x1, 0x181f ;  /* 0x00381f0002077f89 */ /* 0x000fe200000e0000 */
[----:B---3--:R-:W-:-:S03]  /*35510*/  IMAD.IADD R10, R10, 0x1, R6 ;  /* 0x000000010a0a7824 */ /* 0x008fc600078e0206 */
[----:B------:R-:W2:Y:S01]  /*35520*/  SHFL.IDX PT, R6, R3, 0x1, 0x181f ;  /* 0x00381f0003067f89 */ /* 0x000ea200000e0000 */
[C---:B------:R-:W-:Y:S01]  /*35530*/  VIADD R11, R10.reuse, 0x10 ;  /* 0x000000100a0b7836 */ /* 0x040fe20000000000 */
[CC--:B------:R-:W-:Y:S02]  /*35540*/  ISETP.GE.AND P1, PT, R10.reuse, R0.reuse, PT ;  /* 0x000000000a00720c */ /* 0x0c0fe40003f26270 */
[----:B------:R-:W-:Y:S02]  /*35550*/  STL [R1+0x488], R10 ;  /* 0x0004880a01007387 */ /* 0x000fe40000100800 */
[----:B------:R-:W-:Y:S02]  /*35560*/  ISETP.GE.AND P2, PT, R11, R0, PT ;  /* 0x000000000b00720c */ /* 0x000fe40003f46270 */
[----:B------:R3:W-:Y:S07]  /*35570*/  STL [R1+0x4c0], R11 ;  /* 0x0004c00b01007387 */ /* 0x0007ee0000100800 */
[----:B0-----:R-:W-:Y:S01]  /*35580*/  @!P1 LEA R5, P3, R9, R5, 0x1 ;  /* 0x0000000509059211 */ /* 0x001fe200078608ff */
[----:B---3--:R-:W-:-:S04]  /*35590*/  VIADD R11, R10, 0x20 ;  /* 0x000000200a0b7836 */ /* 0x008fc80000000000 */
        /* <DEDUP_REMOVED lines=65> */
[----:B------:R0:W-:Y:S04]  /*359b0*/  @!P1 LDGSTS.E.BYPASS.LTC128B.128 [R8+0x1b400], desc[UR42][R4.64], !P0 ;  /* 0x1b40000004089fae */ /* 0x0001e8000c101d6a */
[----:B01----:R0:W2:Y:S02]  /*359c0*/  SHFL.IDX PT, R4, R2, 0x7, 0x181f ;  /* 0x00f81f0002047f89 */ /* 0x0030a400000e0000 */
.L_x_4121:
[----:B0-----:R-:W3:Y:S02]  /*359d0*/  LDL R2, [R1+0x488] ;  /* 0x0004880001027983 */ /* 0x001ee40000100800 */
[----:B---3--:R-:W-:-:S05]  /*359e0*/  VIADD R2, R2, 0x70 ;  /* 0x0000007002027836 */ /* 0x008fca0000000000 */
[----:B------:R-:W-:Y:S01]  /*359f0*/  ISETP.GE.AND P1, PT, R2, R0, PT ;  /* 0x000000000200720c */ /* 0x000fe20003f26270 */
[----:B------:R0:W-:-:S12]  /*35a00*/  STL [R1+0x4dc], R2 ;  /* 0x0004dc0201007387 */ /* 0x0001d80000100800 */
[----:B0-----:R-:W-:-:S05]  /*35a10*/  @!P1 LEA R2, P2, R9, R3, 0x1 ;  /* 0x0000000309029211 */ /* 0x001fca00078408ff */
[----:B--2---:R-:W-:-:S05]  /*35a20*/  @!P1 IMAD.X R3, RZ, RZ, R4, P2 ;  /* 0x000000ffff039224 */ /* 0x004fca00010e0604 */
[----:B------:R-:W-:Y:S01]  /*35a30*/  @!PT LDS RZ, [RZ] ;  /* 0x00000000fffff984 */ /* 0x000fe20000000800 */
[----:B------:R-:W-:Y:S01]  /*35a40*/  @!PT LDS RZ, [RZ] ;  /* 0x00000000fffff984 */ /* 0x000fe20000000800 */
[----:B------:R-:W-:Y:S01]  /*35a50*/  @!PT LDS RZ, [RZ] ;  /* 0x00000000fffff984 */ /* 0x000fe20000000800 */
[----:B------:R0:W-:Y:S01]  /*35a60*/  @!P1 LDGSTS.E.BYPASS.LTC128B.128 [R8+0x1bc00], desc[UR42][R2.64], !P0 ;  /* 0x1bc0000002089fae */ /* 0x0001e2000c101d6a */
[----:B------:R-:W-:Y:S01]  /*35a70*/  PLOP3.LUT P0, PT, PT, PT, PT, 0x80, 0x0 ;  /* 0x000000000000781c */ /* 0x000fe20003f0f070 */
[----:B------:R-:W-:-:S12]  /*35a80*/  NOP ;  /* 0x0000000000007918 */ /* 0x000fd80000000000 */
.L_x_3922:
        /* <DEDUP_REMOVED lines=37> */
.L_x_3924:
[----:B------:R-:W-:Y:S05]  /*35ce0*/  BSYNC B6 ;  /* 0x0000000000067941 */ /* 0x000fea0003800000 */
.L_x_3923:
        /* <DEDUP_REMOVED lines=144> */
[----:B------:R2:W3:Y:S04]  /*365f0*/  SHFL.IDX PT, R6, R0, 0x7, 0x181f ;  /* 0x00f81f0000067f89 */ /* 0x0004e800000e0000 */
[----:B------:R2:W-:Y:S04]  /*36600*/  @!P4 LDGSTS.E.BYPASS.LTC128B.128 [R9+0x25400], desc[UR42][R4.64], !P3 ;  /* 0x254000000409cfae */ /* 0x0005e8000d901d6a */
[----:B------:R2:W-:Y:S04]  /*36610*/  @!P4 LDGSTS.E.BYPASS.LTC128B.128 [R9+0x29400], desc[UR42][R4.64+0x80], !P2 ;  /* 0x294000800409cfae */ /* 0x0005e8000d101d6a */
[----:B------:R2:W-:Y:S04]  /*36620*/  @!P4 LDGSTS.E.BYPASS.LTC128B.128 [R9+0x2d400], desc[UR42][R4.64+0x100], !P1 ;  /* 0x2d4001000409cfae */ /* 0x0005e8000c901d6a */
[----:B-1----:R2:W-:Y:S02]  /*36630*/  @!P4 LDGSTS.E.BYPASS.LTC128B.128 [R9+0x31400], desc[UR42][R4.64+0x180], !P0 ;  /* 0x314001800409cfae */ /* 0x0025e4000c101d6a */
.L_x_4139:
[----:B--2---:R-:W2:Y:S01]  /*36640*/  LDL.LU R0, [R1+0x4dc] ;  /* 0x0004dc0001007983 */ /* 0x004ea20000300800 */
[----:B------:R-:W-:Y:S01]  /*36650*/  BSSY B0, `(.L_x_3926) ;  /* 0x000000d000007945 */ /* 0x000fe20003800000 */
[----:B--2---:R-:W-:-:S13]  /*36660*/  ISETP.GE.AND P4, PT, R0, R3, PT ;  /* 0x000000030000720c */ /* 0x004fda0003f86270 */
[----:B------:R-:W-:Y:S05]  /*36670*/  @P4 BRA `(.L_x_3927) ;  /* 0x0000000000284947 */ /* 0x000fea0003800000 */
[----:B------:R-:W2:Y:S01]  /*36680*/  LDL R0, [R1+0x474] ;  /* 0x0004740001007983 */ /* 0x000ea20000100800 */
[----:B------:R-:W-:-:S05]  /*36690*/  LEA R2, P4, R8, R2, 0x1 ;  /* 0x0000000208027211 */ /* 0x000fca00078808ff */
[----:B---3--:R-:W-:-:S05]  /*366a0*/  IMAD.X R3, RZ, RZ, R6, P4 ;  /* 0x000000ffff037224 */ /* 0x008fca00020e0606 */
[----:B------:R-:W-:Y:S01]  /*366b0*/  @!PT LDS RZ, [RZ] ;  /* 0x00000000fffff984 */ /* 0x000fe20000000800 */
[----:B------:R-:W-:Y:S01]  /*366c0*/  @!PT LDS RZ, [RZ] ;  /* 0x00000000fffff984 */ /* 0x000fe20000000800 */
[----:B------:R-:W-:Y:S01]  /*366d0*/  @!PT LDS RZ, [RZ] ;  /* 0x00000000fffff984 */ /* 0x000fe20000000800 */
[----:B--2---:R1:W-:Y:S04]  /*366e0*/  LDGSTS.E.BYPASS.LTC128B.128 [R0+0x25c00], desc[UR42][R2.64], !P3 ;  /* 0x25c0000002007fae */ /* 0x0043e8000d901d6a */
[----:B------:R1:W-:Y:S04]  /*366f0*/  LDGSTS.E.BYPASS.LTC128B.128 [R0+0x29c00], desc[UR42][R2.64+0x80], !P2 ;  /* 0x29c0008002007fae */ /* 0x0003e8000d101d6a */
[----:B------:R1:W-:Y:S04]  /*36700*/  LDGSTS.E.BYPASS.LTC128B.128 [R0+0x2dc00], desc[UR42][R2.64+0x100], !P1 ;  /* 0x2dc0010002007fae */ /* 0x0003e8000c901d6a */
[----:B------:R1:W-:Y:S02]  /*36710*/  LDGSTS.E.BYPASS.LTC128B.128 [R0+0x31c00], desc[UR42][R2.64+0x180], !P0 ;  /* 0x31c0018002007fae */ /* 0x0003e4000c101d6a */
.L_x_3927:
[----:B------:R-:W-:Y:S05]  /*36720*/  BSYNC B0 ;  /* 0x0000000000007941 */ /* 0x000fea0003800000 */
.L_x_3926:
[----:B------:R-:W-:Y:S01]  /*36730*/  NOP ;  /* 0x0000000000007918 */ /* 0x000fe20000000000 */
[----:B------:R-:W-:-:S13]  /*36740*/  PLOP3.LUT P0, PT, PT, PT, PT, 0x80, 0x0 ;  /* 0x000000000000781c */ /* 0x000fda0003f0f070 */
.L_x_3928:
[----:B------:R-:W-:Y:S02]  /*36750*/  PLOP3.LUT P1, PT, P1, P0, PT, 0xa2, 0x0 ;  /* 0x000000000000781c */ /* 0x000fe40000f21472 */
[----:B------:R-:W-:-:S08]  /*36760*/  @P0 R2UR P1, UR4, R18 ;  /* 0x00000000120402ca */ /* 0x000fd00000020000 */
[----:B------:R-:W-:-:S05]  /*36770*/  @P0 PLOP3.LUT P0, PT, P1, PT, PT, 0x80, 0x0 ;  /* 0x000000000000081c */ /* 0x000fca0000f0f070 */
[----:B------:R-:W-:Y:S01]  /*36780*/  @!P1 SYNCS.ARRIVE.TRANS64.RED.A0T1 RZ, [UR4+0x32410], RZ ;  /* 0x032410ffffff99a7 */ /* 0x000fe20008200404 */
[----:B------:R-:W-:Y:S07]  /*36790*/  @!P1 ARRIVES.LDGSTSBAR.64.TRANSCNT [UR4+0x32410] ;  /* 0x03241000ff0099b0 */ /* 0x000fee0008000a84 */
[----:B------:R-:W-:Y:S05]  /*367a0*/  @P0 BRA.U.ANY `(.L_x_3928) ;  /* 0xfffffffd00e80947 */ /* 0x000fea000393ffff */
[----:B-1----:R-:W2:Y:S02]  /*367b0*/  LDL.LU R2, [R1+0x4e0] ;  /* 0x0004e00001027983 */ /* 0x002ea40000300800 */
        /* <DEDUP_REMOVED lines=9> */
[----:B------:R-:W2:Y:S03]  /*36850*/  SYNCS.PHASECHK.TRANS64.TRYWAIT P0, [R18+URZ+0x32420], R0 ;  /* 0x03242000120075a7 */ /* 0x000ea6000800017f */
[----:B-12---:R-:W-:Y:S05]  /*36860*/  @!P0 BRA `(.L_x_3930) ;  /* 0x0000007000888947 */ /* 0x006fea0003800000 */
.L_x_4140:
[----:B------:R-:W-:Y:S05]  /*36870*/  BSYNC B0 ;  /* 0x0000000000007941 */ /* 0x000fea0003800000 */
.L_x_3929:
[----:B------:R-:W2:Y:S01]  /*36880*/  LDL R2, [R1+0x48c] ;  /* 0x00048c0001027983 */ /* 0x000ea20000100800 */
[----:B------:R-:W-:Y:S01]  /*36890*/  BSSY B0, `(.L_x_3931) ;  /* 0x000005a000007945 */ /* 0x000fe20003800000 */
[----:B--2---:R-:W-:-:S13]  /*368a0*/  LOP3.LUT P0, RZ, R2, 0x1, RZ, 0xc0, !PT ;  /* 0x0000000102ff7812 */ /* 0x004fda000780c0ff */
[----:B------:R-:W-:Y:S05]  /*368b0*/  @!P0 BRA `(.L_x_3932) ;  /* 0x00000004005c8947 */ /* 0x000fea0003800000 */
[----:B0-----:R-:W1:Y:S01]  /*368c0*/  LDL R4, [R1+0x478] ;  /* 0x0004780001047983 */ /* 0x001e620000100800 */
[----:B------:R-:W0:Y:S02]  /*368d0*/  S2R R2, SR_TID.X ;  /* 0x0000000000027919 */ /* 0x000e240000002100 */
[----:B0-----:R-:W-:Y:S01]  /*368e0*/  LOP3.LUT R3, R2, 0x7f, RZ, 0xc0, !PT ;  /* 0x0000007f02037812 */ /* 0x001fe200078ec0ff */
[----:B------:R-:W-:Y:S01]  /*368f0*/  IMAD R2, R19, 0x8, R18 ;  /* 0x0000000813027824 */ /* 0x000fe200078e0212 */
[----:B------:R-:W-:Y:S02]  /*36900*/  BSSY B1, `(.L_x_3933) ;  /* 0x0000005000017945 */ /* 0x000fe40003800000 */
[----:B------:R-:W-:Y:S02]  /*36910*/  ISETP.NE.AND P1, PT, R3, RZ, PT ;  /* 0x000000ff0300720c */ /* 0x000fe40003f25270 */
[----:B-1----:R-:W-:-:S04]  /*36920*/  SHF.L.U32 R0, R4, 0x1f, RZ ;  /* 0x0000001f04007819 */ /* 0x002fc800000006ff */
[----:B------:R-:W0:Y:S02]  /*36930*/  SYNCS.PHASECHK.TRANS64.TRYWAIT P0, [R2+URZ+0x32460], R0 ;  /* 0x03246000020075a7 */ /* 0x000e24000800017f */
[----:B0-----:R-:W-:Y:S05]  /*36940*/  @!P0 BRA `(.L_x_3934) ;  /* 0x0000007000648947 */ /* 0x001fea0003800000 */
.L_x_4141:
[----:B------:R-:W-:Y:S05]  /*36950*/  BSYNC B1 ;  /* 0x0000000000017941 */ /* 0x000fea0003800000 */
.L_x_3933:
        /* <DEDUP_REMOVED lines=9> */
.L_x_3936:
[----:B------:R-:W-:Y:S05]  /*369f0*/  BSYNC B1 ;  /* 0x0000000000017941 */ /* 0x000fea0003800000 */
.L_x_3935:
        /* <DEDUP_REMOVED lines=12> */
.L_x_3937:
        /* <DEDUP_REMOVED lines=15> */
.L_x_3938:
        /* <DEDUP_REMOVED lines=15> */
.L_x_3939:
        /* <DEDUP_REMOVED lines=15> */
.L_x_3940:
        /* <DEDUP_REMOVED lines=10> */
.L_x_3932:
[----:B------:R-:W-:Y:S05]  /*36e30*/  BSYNC B0 ;  /* 0x0000000000007941 */ /* 0x000fea0003800000 */
.L_x_3931:
[----:B0-----:R-:W1:Y:S04]  /*36e40*/  LDL R4, [R1+0x4b0] ;  /* 0x0004b00001047983 */ /* 0x001e680000100800 */
[----:B------:R-:W2:Y:S01]  /*36e50*/  LDL R5, [R1+0x484] ;  /* 0x0004840001057983 */ /* 0x000ea20000100800 */
[----:B------:R-:W-:Y:S01]  /*36e60*/  BSSY B0, `(.L_x_3941) ;  /* 0x00001f8000007945 */ /* 0x000fe20003800000 */
[----:B-1----:R-:W-:-:S05]  /*36e70*/  VIADD R0, R4, 0xfffffffe ;  /* 0xfffffffe04007836 */ /* 0x002fca0000000000 */
[----:B--2---:R-:W-:-:S13]  /*36e80*/  ISETP.GE.AND P0, PT, R0, R5, PT ;  /* 0x000000050000720c */ /* 0x004fda0003f06270 */
[----:B------:R-:W-:Y:S05]  /*36e90*/  @!P0 BRA `(.L_x_3942) ;  /* 0x0000001c00d08947 */ /* 0x000fea0003800000 */
[----:B------:R-:W2:Y:S04]  /*36ea0*/  LDL.LU R9, [R1+0x4e4] ;  /* 0x0004e40001097983 */ /* 0x000ea80000300800 */
[----:B------:R-:W4:Y:S04]  /*36eb0*/  LDL.LU R8, [R1+0x4ac] ;  /* 0x0004ac0001087983 */ /* 0x000f280000300800 */
[----:B------:R-:W5:Y:S04]  /*36ec0*/  LDL.LU R7, [R1+0x4ec] ;  /* 0x0004ec0001077983 */ /* 0x000f680000300800 */
[----:B---3--:R-:W3:Y:S04]  /*36ed0*/  LDL.LU R6, [R1+0x4a8] ;  /* 0x0004a80001067983 */ /* 0x008ee80000300800 */
[----:B------:R-:W3:Y:S01]  /*36ee0*/  LDL.LU R4, [R1+0x4e8] ;  /* 0x0004e80001047983 */ /* 0x000ee20000300800 */
[----:B------:R-:W-:Y:S01]  /*36ef0*/  BSSY B2, `(.L_x_3943) ;  /* 0x00000ad000027945 */ /* 0x000fe20003800000 */
[----:B--2---:R-:W-:-:S04]  /*36f00*/  VIADD R3, R9, 0x1 ;  /* 0x0000000109037836 */ /* 0x004fc80000000000 */
[----:B----4-:R-:W-:Y:S01]  /*36f10*/  IMAD R3, R3, R8, RZ ;  /* 0x0000000803037224 */ /* 0x010fe200078e02ff */
[----:B------:R-:W-:Y:S02]  /*36f20*/  LOP3.LUT R8, RZ, R5, RZ, 0x33, !PT ;  /* 0x00000005ff087212 */ /* 0x000fe400078e33ff */
[----:B-----5:R-:W-:Y:S02]  /*36f30*/  LOP3.LUT R2, RZ, R7, RZ, 0x33, !PT ;  /* 0x00000007ff027212 */ /* 0x020fe400078e33ff */
[----:B------:R-:W-:-:S04]  /*36f40*/  LOP3.LUT R3, RZ, R3, RZ, 0x33, !PT ;  /* 0x00000003ff037212 */ /* 0x000fc800078e33ff */
[----:B---3--:R-:W-:Y:S02]  /*36f50*/  VIADDMNMX R2, R3, -R6, R2, !PT ;  /* 0x8000000603027246 */ /* 0x008fe40007800102 */
        /* <DEDUP_REMOVED lines=42> */
.L_x_3947:
        /* <DEDUP_REMOVED lines=8> */
.L_x_4142:
[----:B------:R-:W-:Y:S05]  /*37280*/  BSYNC B3 ;  /* 0x0000000000037941 */ /* 0x000fea0003800000 */
.L_x_3948:
        /* <DEDUP_REMOVED lines=9> */
.L_x_3951:
[----:B------:R-:W-:Y:S05]  /*37320*/  BSYNC B3 ;  /* 0x0000000000037941 */ /* 0x000fea0003800000 */
.L_x_3950:
        /* <DEDUP_REMOVED lines=12> */
.L_x_3952:
        /* <DEDUP_REMOVED lines=13> */
.L_x_4143:
[----:B------:R-:W-:Y:S05]  /*374c0*/  BSYNC B3 ;  /* 0x0000000000037941 */ /* 0x000fea0003800000 */
.L_x_3953:
        /* <DEDUP_REMOVED lines=11> */
.L_x_3956:
[----:B------:R-:W-:Y:S05]  /*37580*/  BSYNC B3 ;  /* 0x0000000000037941 */ /* 0x000fea0003800000 */
.L_x_3955:
        /* <DEDUP_REMOVED lines=9> */
.L_x_3957:
        /* <DEDUP_REMOVED lines=15> */
.L_x_3958:
        /* <DEDUP_REMOVED lines=15> */
.L_x_3959:
        /* <DEDUP_REMOVED lines=15> */
.L_x_3960:
        /* <DEDUP_REMOVED lines=10> */
.L_x_3946:
[----:B------:R-:W-:Y:S05]  /*37990*/  BSYNC B1 ;  /* 0x0000000000017941 */ /* 0x000fea0003800000 */
.L_x_3945:
[----:B------:R-:W2:Y:S02]  /*379a0*/  LDL.LU R5, [R1+0x4b0] ;  /* 0x0004b00001057983 */ /* 0x000ea40000300800 */
[----:B--2---:R-:W-:-:S07]  /*379b0*/  VIADD R0, R5, 0xfffffffd ;  /* 0xfffffffd05007836 */ /* 0x004fce0000000000 */
.L_x_3944:
[----:B------:R-:W-:Y:S05]  /*379c0*/  BSYNC B2 ;  /* 0x0000000000027941 */ /* 0x000fea0003800000 */
.L_x_3943:
[----:B------:R-:W-:-:S05]  /*379d0*/  VIADD R8, R8, 0xfffffffe ;  /* 0xfffffffe08087836 */ /* 0x000fca0000000000 */
[----:B------:R-:W-:-:S13]  /*379e0*/  ISETP.NE.AND P0, PT, R8, R4, PT ;  /* 0x000000040800720c */ /* 0x000fda0003f05270 */
[----:B------:R-:W-:Y:S05]  /*379f0*/  @!P0 BRA `(.L_x_3942) ;  /* 0x0000001000f88947 */ /* 0x000fea0003800000 */
.L_x_3993:
        /* <DEDUP_REMOVED lines=35> */
.L_x_3963:
        /* <DEDUP_REMOVED lines=8> */
.L_x_4144:
[----:B------:R-:W-:Y:S05]  /*37cb0*/  BSYNC B2 ;  /* 0x0000000000027941 */ /* 0x000fea0003800000 */
.L_x_3964:
        /* <DEDUP_REMOVED lines=9> */
.L_x_3967:
[----:B------:R-:W-:Y:S05]  /*37d50*/  BSYNC B2 ;  /* 0x0000000000027941 */ /* 0x000fea0003800000 */
.L_x_3966:
        /* <DEDUP_REMOVED lines=12> */
.L_x_3968:
        /* <DEDUP_REMOVED lines=13> */
.L_x_4145:
[----:B------:R-:W-:Y:S05]  /*37ef0*/  BSYNC B2 ;  /* 0x0000000000027941 */ /* 0x000fea0003800000 */
.L_x_3969:
        /* <DEDUP_REMOVED lines=11> */
.L_x_3972:
[----:B------:R-:W-:Y:S05]  /*37fb0*/  BSYNC B2 ;  /* 0x0000000000027941 */ /* 0x000fea0003800000 */
.L_x_3971:
        /* <DEDUP_REMOVED lines=9> */
.L_x_3973:
        /* <DEDUP_REMOVED lines=15> */
.L_x_3974:
        /* <DEDUP_REMOVED lines=15> */
.L_x_3975:
        /* <DEDUP_REMOVED lines=15> */
.L_x_3976:
        /* <DEDUP_REMOVED lines=10> */
.L_x_3962:
[----:B------:R-:W-:Y:S05]  /*383c0*/  BSYNC B1 ;  /* 0x0000000000017941 */ /* 0x000fea0003800000 */
.L_x_3961:
        /* <DEDUP_REMOVED lines=35> */
.L_x_3979:
        /* <DEDUP_REMOVED lines=8> */
.L_x_4146:
[----:B------:R-:W-:Y:S05]  /*38680*/  BSYNC B2 ;  /* 0x0000000000027941 */ /* 0x000fea0003800000 */
.L_x_3980:
        /* <DEDUP_REMOVED lines=9> */
.L_x_3983:
[----:B------:R-:W-:Y:S05]  /*38720*/  BSYNC B2 ;  /* 0x0000000000027941 */ /* 0x000fea0003800000 */
.L_x_3982:
        /* <DEDUP_REMOVED lines=12> */
.L_x_3984:
        /* <DEDUP_REMOVED lines=13> */
.L_x_4147:
[----:B------:R-:W-:Y:S05]  /*388c0*/  BSYNC B2 ;  /* 0x0000000000027941 */ /* 0x000fea0003800000 */
.L_x_3985:
        /* <DEDUP_REMOVED lines=11> */
.L_x_3988:
[----:B------:R-:W-:Y:S05]  /*38980*/  BSYNC B2 ;  /* 0x0000000000027941 */ /* 0x000fea0003800000 */
.L_x_3987:
        /* <DEDUP_REMOVED lines=9> */
.L_x_3989:
        /* <DEDUP_REMOVED lines=15> */
.L_x_3990:
        /* <DEDUP_REMOVED lines=15> */
.L_x_3991:
        /* <DEDUP_REMOVED lines=15> */
.L_x_3992:
        /* <DEDUP_REMOVED lines=10> */
.L_x_3978:
[----:B------:R-:W-:Y:S05]  /*38d90*/  BSYNC B1 ;  /* 0x0000000000017941 */ /* 0x000fea0003800000 */
.L_x_3977:
[----:B------:R-:W2:Y:S01]  /*38da0*/  LDL R5, [R1+0x484] ;  /* 0x0004840001057983 */ /* 0x000ea20000100800 */
[----:B------:R-:W-:Y:S01]  /*38db0*/  VIADD R0, R0, 0xfffffffe ;  /* 0xfffffffe00007836 */ /* 0x000fe20000000000 */
[----:B--2---:R-:W-:-:S13]  /*38dc0*/  ISETP.GT.AND P0, PT, R6, R5, PT ;  /* 0x000000050600720c */ /* 0x004fda0003f04270 */
[----:B------:R-:W-:Y:S05]  /*38dd0*/  @P0 BRA `(.L_x_3993) ;  /* 0xffffffec00080947 */ /* 0x000fea000383ffff */
.L_x_3942:
[----:B------:R-:W-:Y:S05]  /*38de0*/  BSYNC B0 ;  /* 0x0000000000007941 */ /* 0x000fea0003800000 */
.L_x_3941:
[----:B------:R-:W0:Y:S02]  /*38df0*/  S2R R2, SR_TID.X ;  /* 0x0000000000027919 */ /* 0x000e240000002100 */
[----:B0-----:R-:W-:Y:S02]  /*38e00*/  LOP3.LUT R3, R2, 0x7f, RZ, 0xc0, !PT ;  /* 0x0000007f02037812 */ /* 0x001fe400078ec0ff */
[----:B------:R-:W2:Y:S01]  /*38e10*/  LDL.LU R2, [R1+0x478] ;  /* 0x0004780001027983 */ /* 0x000ea20000300800 */
[----:B------:R-:W-:Y:S01]  /*38e20*/  VIADD R19, R19, 0x1 ;  /* 0x0000000113137836 */ /* 0x000fe20000000000 */
[----:B------:R-:W-:Y:S01]  /*38e30*/  ISETP.NE.AND P1, PT, R3, RZ, PT ;  /* 0x000000ff0300720c */ /* 0x000fe20003f25270 */
[----:B------:R-:W-:Y:S03]  /*38e40*/  BSSY B0, `(.L_x_3994) ;  /* 0x0000013000007945 */ /* 0x000fe60003800000 */
[----:B------:R-:W-:-:S04]  /*38e50*/  ISETP.NE.AND P0, PT, R19, 0x2, PT ;  /* 0x000000021300780c */ /* 0x000fc80003f05270 */
[----:B------:R-:W-:-:S04]  /*38e60*/  SEL R0, RZ, 0x1, P0 ;  /* 0x00000001ff007807 */ /* 0x000fc80000000000 */
[----:B--2---:R-:W-:-:S05]  /*38e70*/  LOP3.LUT R2, R2, R0, RZ, 0x3c, !PT ;  /* 0x0000000002027212 */ /* 0x004fca00078e3cff */
[----:B------:R0:W-:Y:S01]  /*38e80*/  STL [R1+0x478], R2 ;  /* 0x0004780201007387 */ /* 0x0001e20000100800 */
[----:B------:R-:W-:Y:S05]  /*38e90*/  @P1 BRA `(.L_x_3995) ;  /* 0x0000000000341947 */ /* 0x000fea0003800000 */
[----:B------:R-:W1:Y:S01]  /*38ea0*/  S2R R3, SR_LANEID ;  /* 0x0000000000037919 */ /* 0x000e620000000000 */
[----:B------:R-:W-:Y:S01]  /*38eb0*/  VOTEU.ANY UR4, UPT, PT ;  /* 0x0000000000047886 */ /* 0x000fe200038e0100 */
[----:B------:R-:W2:Y:S01]  /*38ec0*/  LDC.64 R4, c[0x0][0xd60] ;  /* 0x00035800ff047b82 */ /* 0x000ea20000000a00 */
[----:B------:R-:W1:Y:S08]  /*38ed0*/  FLO.U32 R0, UR4 ;  /* 0x0000000400007d00 */ /* 0x000e7000080e0000 */
[----:B0-----:R-:W2:Y:S01]  /*38ee0*/  POPC R2, UR4 ;  /* 0x0000000400027d09 */ /* 0x001ea20008000000 */
[----:B-1----:R-:W-:-:S13]  /*38ef0*/  ISETP.EQ.U32.AND P1, PT, R0, R3, PT ;  /* 0x000000030000720c */ /* 0x002fda0003f22070 */
[----:B--2---:R-:W2:Y:S01]  /*38f00*/  @P1 ATOMG.E.ADD.STRONG.GPU PT, R5, desc[UR42][R4.64], R2 ;  /* 0x00000002040519a8 */ /* 0x004ea200081ee1ea */
[----:B------:R-:W0:Y:S02]  /*38f10*/  S2R R3, SR_LTMASK ;  /* 0x0000000000037919 */ /* 0x000e240000003900 */
[----:B0-----:R-:W-:-:S06]  /*38f20*/  LOP3.LUT R3, R3, UR4, RZ, 0xc0, !PT ;  /* 0x0000000403037c12 */ /* 0x001fcc000f8ec0ff */
[----:B------:R-:W0:Y:S01]  /*38f30*/  POPC R3, R3 ;  /* 0x0000000300037309 */ /* 0x000e220000000000 */
[----:B--2---:R-:W0:Y:S02]  /*38f40*/  SHFL.IDX PT, R0, R5, R0, 0x1f ;  /* 0x00001f0005007589 */ /* 0x004e2400000e0000 */
[----:B0-----:R-:W-:-:S05]  /*38f50*/  IADD3 R0, R0, UR39, R3 ;  /* 0x0000002700007c10 */ /* 0x001fca000fffe003 */
[----:B------:R1:W-:Y:S02]  /*38f60*/  STL [R1+0x460], R0 ;  /* 0x0004600001007387 */ /* 0x0003e40000100800 */
.L_x_3995:
[----:B------:R-:W-:Y:S05]  /*38f70*/  BSYNC B0 ;  /* 0x0000000000007941 */ /* 0x000fea0003800000 */
.L_x_3994:
[----:B------:R-:W-:-:S07]  /*38f80*/  SEL R19, R19, RZ, P0 ;  /* 0x000000ff13137207 */ /* 0x000fce0000000000 */
.L_x_3907:
[----:B------:R-:W-:Y:S05]  /*38f90*/  BSYNC B7 ;  /* 0x0000000000077941 */ /* 0x000fea0003800000 */
.L_x_3905:
[----:B-1--4-:R-:W4:Y:S02]  /*38fa0*/  LDL R0, [R1+0x48c] ;  /* 0x00048c0001007983 */ /* 0x012f240000100800 */
[----:B----4-:R-:W-:-:S13]  /*38fb0*/  LOP3.LUT P0, RZ, R0, 0x40, RZ, 0xc0, !PT ;  /* 0x0000004000ff7812 */ /* 0x010fda000780c0ff */
[----:B------:R-:W-:Y:S05]  /*38fc0*/  @!P0 BRA `(.L_x_3996) ;  /* 0x0000000000288947 */ /* 0x000fea0003800000 */
[----:B------:R-:W-:Y:S05]  /*38fd0*/  WARPSYNC.ALL ;  /* 0x0000000000007948 */ /* 0x000fea0003800000 */
[----:B------:R-:W1:Y:S08]  /*38fe0*/  S2UR UR5, SR_CgaCtaId ;  /* 0x00000000000579c3 */ /* 0x000e700000008800 */
[----:B------:R-:W-:Y:S06]  /*38ff0*/  BAR.SYNC.DEFER_BLOCKING 0x5, 0x180 ;  /* 0x0146000000007b1d */ /* 0x000fec0000010000 */
[----:B------:R-:W-:-:S02]  /*39000*/  UMOV UR4, 0x400 ;  /* 0x0000040000047882 */ /* 0x000fc40000000000 */
[----:B-1----:R-:W-:-:S06]  /*39010*/  ULEA UR4, UR5, UR4, 0x18 ;  /* 0x0000000405047291 */ /* 0x002fcc000f8ec03f */
[----:B------:R-:W-:-:S05]  /*39020*/  IMAD.U32 R18, RZ, RZ, UR4 ;  /* 0x00000004ff127e24 */ /* 0x000fca000f8e00ff */
[----:B--23--:R-:W1:Y:S04]  /*39030*/  LDS.128 R4, [R18+0x324d0] ;  /* 0x0324d00012047984 */ /* 0x00ce680000000c00 */
[----:B-1----:R1:W-:Y:S01]  /*39040*/  STL.128 [R1+0x460], R4 ;  /* 0x0004600401007387 */ /* 0x0023e20000100c00 */
[----:B------:R-:W-:Y:S06]  /*39050*/  BAR.ARV 0x4, 0x180 ;  /* 0x0106000000007b1d */ /* 0x000fec0000002000 */
[----:B------:R-:W-:Y:S05]  /*39060*/  BRA `(.L_x_3997) ;  /* 0x0000001000347947 */ /* 0x000fea0003800000 */
.L_x_3996:
[----:B------:R-:W1:Y:S01]  /*39070*/  S2R R0, SR_TID.X ;  /* 0x0000000000007919 */ /* 0x000e620000002100 */
[----:B------:R-:W-:Y:S01]  /*39080*/  UMOV UR4, 0xffffffff ;  /* 0xffffffff00047882 */ /* 0x000fe20000000000 */
[----:B-1----:R-:W-:-:S04]  /*39090*/  LOP3.LUT R16, R0, 0x1f, RZ, 0xc0, !PT ;  /* 0x0000001f00107812 */ /* 0x002fc800078ec0ff */
[----:B------:R-:W-:Y:S01]  /*390a0*/  ISETP.NE.AND P0, PT, R16, 0x1f, PT ;  /* 0x0000001f1000780c */ /* 0x000fe20003f05270 */
[----:B------:R-:W-:-:S12]  /*390b0*/  BRA.DIV UR4, `(.L_x_3998) ;  /* 0x0000004e04147947 */ /* 0x000fd8000b800000 */
[----:B------:R-:W4:Y:S01]  /*390c0*/  LDL R3, [R1+0x46c] ;  /* 0x00046c0001037983 */ /* 0x000f220000100800 */
[----:B------:R-:W-:-:S03]  /*390d0*/  ULDC UR4, c[0x0][0xd3c] ;  /* 0x00034f0000047ab9 */ /* 0x000fc60000000800 */
[----:B0-----:R-:W5:Y:S01]  /*390e0*/  LDL.LU R2, [R1+0x460] ;  /* 0x0004600001027983 */ /* 0x001f620000300800 */
[----:B----4-:R-:W-:-:S05]  /*390f0*/  IMAD.IADD R0, R3, 0x1, R16 ;  /* 0x0000000103007824 */ /* 0x010fca00078e0210 */
[----:B------:R-:W-:Y:S01]  /*39100*/  ISETP.GE.OR P1, PT, R0, UR4, !P0 ;  /* 0x0000000400007c0c */ /* 0x000fe2000c726670 */
[----:B-----5:R-:W-:-:S12]  /*39110*/  IMAD.MOV.U32 R10, RZ, RZ, R2 ;  /* 0x000000ffff0a7224 */ /* 0x020fd800078e0002 */
[----:B------:R-:W0:Y:S08]  /*39120*/  @!P1 LDC.64 R2, c[0x0][0xd80] ;  /* 0x00036000ff029b82 */ /* 0x000e300000000a00 */
[----:B---3--:R-:W1:Y:S01]  /*39130*/  @!P1 LDC.64 R6, c[0x0][0xd78] ;  /* 0x00035e00ff069b82 */ /* 0x008e620000000a00 */
[----:B0-----:R-:W-:-:S05]  /*39140*/  @!P1 IMAD.WIDE R2, R0, 0x4, R2 ;  /* 0x0000000400029825 */ /* 0x001fca00078e0202 */
[----:B------:R1:W3:Y:S02]  /*39150*/  @!P1 LDG.E R8, desc[UR42][R2.64] ;  /* 0x0000002a02089981 */ /* 0x0002e4000c1e1900 */
[----:B-1----:R-:W-:-:S06]  /*39160*/  @!P1 IMAD.WIDE R2, R0, 0x4, R6 ;  /* 0x0000000400029825 */ /* 0x002fcc00078e0206 */
[----:B------:R-:W4:Y:S01]  /*39170*/  @!P1 LDG.E R2, desc[UR42][R2.64] ;  /* 0x0000002a02029981 */ /* 0x000f22000c1e1900 */
[----:B--2---:R-:W-:Y:S02]  /*39180*/  IMAD.MOV.U32 R4, RZ, RZ, RZ ;  /* 0x000000ffff047224 */ /* 0x004fe400078e00ff */
[----:B------:R-:W-:Y:S01]  /*39190*/  IMAD.MOV.U32 R6, RZ, RZ, RZ ;  /* 0x000000ffff067224 */ /* 0x000fe200078e00ff */
[C---:B------:R-:W-:Y:S02]  /*391a0*/  ISETP.GE.U32.AND P2, PT, R16.reuse, 0x2, PT ;  /* 0x000000021000780c */ /* 0x040fe40003f46070 */
[C---:B------:R-:W-:Y:S02]  /*391b0*/  ISETP.GE.U32.AND P3, PT, R16.reuse, 0x4, PT ;  /* 0x000000041000780c */ /* 0x040fe40003f66070 */
[C---:B------:R-:W-:Y:S02]  /*391c0*/  ISETP.GE.U32.AND P4, PT, R16.reuse, 0x8, PT ;  /* 0x000000081000780c */ /* 0x040fe40003f86070 */
[----:B------:R-:W-:Y:S01]  /*391d0*/  ISETP.GE.U32.AND P5, PT, R16, 0x10, PT ;  /* 0x000000101000780c */ /* 0x000fe20003fa6070 */
[----:B------:R-:W-:Y:S04]  /*391e0*/  SHFL.IDX PT, R5, R10, RZ, 0x1f ;  /* 0x00001fff0a057589 */ /* 0x000fe800000e0000 */
[----:B------:R-:W-:Y:S01]  /*391f0*/  SHFL.IDX PT, R0, R10, 0x1, 0x1f ;  /* 0x00201f000a007f89 */ /* 0x000fe200000e0000 */
[----:B---3--:R-:W-:-:S02]  /*39200*/  @!P1 IMAD.MOV.U32 R4, RZ, RZ, R8 ;  /* 0x000000ffff049224 */ /* 0x008fc400078e0008 */
[----:B----4-:R-:W-:-:S04]  /*39210*/  @!P1 IMAD.MOV.U32 R6, RZ, RZ, R2 ;  /* 0x000000ffff069224 */ /* 0x010fc800078e0002 */
        /* <DEDUP_REMOVED lines=17> */
[----:B------:R0:W1:Y:S01]  /*39330*/  SHFL.IDX PT, R9, R7, 0x1f, 0x1f ;  /* 0x03e01f0007097f89 */ /* 0x00006200000e0000 */
[----:B------:R-:W-:-:S07]  /*39340*/  IMAD.MOV.U32 R8, RZ, RZ, RZ ;  /* 0x000000ffff087224 */ /* 0x000fce00078e00ff */
.L_x_4157:
[----:B------:R-:W-:Y:S02]  /*39350*/  ULDC UR4, c[0x0][0xd38] ;  /* 0x00034e0000047ab9 */ /* 0x000fe40000000800 */
[----:B------:R-:W-:-:S04]  /*39360*/  IMAD.U32 R2, RZ, RZ, UR4 ;  /* 0x00000004ff027e24 */ /* 0x000fc8000f8e00ff */
[----:B-1----:R-:W-:-:S04]  /*39370*/  IMAD R9, R9, R2, RZ ;  /* 0x0000000209097224 */ /* 0x002fc800078e02ff */
[----:B------:R-:W-:-:S05]  /*39380*/  IMAD.IADD R0, R0, 0x1, R9 ;  /* 0x0000000100007824 */ /* 0x000fca00078e0209 */
[----:B------:R-:W-:-:S13]  /*39390*/  ISETP.GT.AND P6, PT, R0, R5, PT ;  /* 0x000000050000720c */ /* 0x000fda0003fc4270 */
[----:B------:R-:W-:Y:S05]  /*393a0*/  @P6 BRA `(.L_x_3999) ;  /* 0x0000000000ac6947 */ /* 0x000fea0003800000 */
.L_x_4002:
        /* <DEDUP_REMOVED lines=37> */
.L_x_4165:
[----:B------:R-:W-:Y:S02]  /*39600*/  ULDC UR4, c[0x0][0xd38] ;  /* 0x00034e0000047ab9 */ /* 0x000fe40000000800 */
[----:B------:R-:W-:-:S04]  /*39610*/  IMAD.U32 R2, RZ, RZ, UR4 ;  /* 0x00000004ff027e24 */ /* 0x000fc8000f8e00ff */
[----:B-1----:R-:W-:-:S04]  /*39620*/  IMAD R9, R9, R2, RZ ;  /* 0x0000000209097224 */ /* 0x002fc800078e02ff */
[----:B------:R-:W-:-:S05]  /*39630*/  IMAD.IADD R0, R9, 0x1, R0 ;  /* 0x0000000109007824 */ /* 0x000fca00078e0200 */
[----:B------:R-:W-:-:S13]  /*39640*/  ISETP.GT.AND P6, PT, R0, R5, PT ;  /* 0x000000050000720c */ /* 0x000fda0003fc4270 */
[----:B------:R-:W-:Y:S05]  /*39650*/  @!P6 BRA `(.L_x_4002) ;  /* 0xfffffffc0054e947 */ /* 0x000fea000383ffff */
.L_x_3999:
        /* <DEDUP_REMOVED lines=12> */
.L_x_4170:
[----:B------:R-:W-:-:S13]  /*39720*/  ISETP.NE.AND P0, PT, R0, RZ, PT ;  /* 0x000000ff0000720c */ /* 0x000fda0003f05270 */
[----:B------:R-:W-:Y:S05]  /*39730*/  @!P0 BRA `(.L_x_4004) ;  /* 0x0000000000148947 */ /* 0x000fea0003800000 */
[----:B------:R-:W-:Y:S01]  /*39740*/  UMOV UR4, 0xffffffff ;  /* 0xffffffff00047882 */ /* 0x000fe20000000000 */
[----:B-1----:R-:W-:Y:S02]  /*39750*/  VIADD R3, R3, 0xffffffff ;  /* 0xffffffff03037836 */ /* 0x002fe40000000000 */
[----:B------:R-:W-:Y:S05]  /*39760*/  BRA.DIV UR4, `(.L_x_4005) ;  /* 0x0000005204087947 */ /* 0x000fea000b800000 */
[----:B------:R1:W3:Y:S02]  /*39770*/  SHFL.IDX PT, R3, R7, R3, 0x1f ;  /* 0x00001f0307037589 */ /* 0x0002e400000e0000 */
.L_x_4173:
[----:B---3--:R-:W-:-:S07]  /*39780*/  IMAD.MOV.U32 R8, RZ, RZ, R3 ;  /* 0x000000ffff087224 */ /* 0x008fce00078e0003 */
.L_x_4004:
[----:B------:R-:W-:Y:S01]  /*39790*/  ISETP.NE.AND P0, PT, R6, 0x1, PT ;  /* 0x000000010600780c */ /* 0x000fe20003f05270 */
[----:B------:R-:W-:-:S05]  /*397a0*/  IMAD R0, R8, R2, R9 ;  /* 0x0000000208007224 */ /* 0x000fca00078e0209 */
[----:B------:R3:W-:Y:S02]  /*397b0*/  STL [R1+0x460], R0 ;  /* 0x0004600001007387 */ /* 0x0007e40000100800 */
[----:B---3--:R-:W-:-:S05]  /*397c0*/  IMAD.IADD R0, R5, 0x1, -R0 ;  /* 0x0000000105007824 */ /* 0x008fca00078e0a00 */
[----:B------:R-:W-:Y:S05]  /*397d0*/  @!P0 BRA `(.L_x_4006) ;  /* 0x0000000000e48947 */ /* 0x000fea0003800000 */
[----:B------:R-:W-:-:S04]  /*397e0*/  IABS R5, R4 ;  /* 0x0000000400057213 */ /* 0x000fc80000000000 */
[----:B------:R-:W3:Y:S08]  /*397f0*/  I2F.RP R2, R5 ;  /* 0x0000000500027306 */ /* 0x000ef00000209400 */
[----:B---3--:R-:W3:Y:S02]  /*39800*/  MUFU.RCP R2, R2 ;  /* 0x0000000200027308 */ /* 0x008ee40000001000 */
[----:B---3--:R-:W-:-:S06]  /*39810*/  VIADD R2, R2, 0xffffffe ;  /* 0x0ffffffe02027836 */ /* 0x008fcc0000000000 */
[----:B-1----:R-:W1:Y:S02]  /*39820*/  F2I.FTZ.U32.TRUNC.NTZ R3, R2 ;  /* 0x0000000200037305 */ /* 0x002e64000021f000 */
        /* <DEDUP_REMOVED lines=15> */
[----:B------:R-:W1:Y:S07]  /*39920*/  I2F.RP R2, R5 ;  /* 0x0000000500027306 */ /* 0x000e6e0000209400 */
[----:B------:R-:W-:Y:S01]  /*39930*/  @P0 VIADD R8, R8, 0x1 ;  /* 0x0000000108080836 */ /* 0x000fe20000000000 */
[----:B-1----:R-:W1:Y:S02]  /*39940*/  MUFU.RCP R2, R2 ;  /* 0x0000000200027308 */ /* 0x002e640000001000 */
[----:B-1----:R-:W-:-:S06]  /*39950*/  VIADD R2, R2, 0xffffffe ;  /* 0x0ffffffe02027836 */ /* 0x002fcc0000000000 */
[----:B------:R-:W1:Y:S02]  /*39960*/  F2I.FTZ.U32.TRUNC.NTZ R3, R2 ;  /* 0x0000000200037305 */ /* 0x000e64000021f000 */
[----:B-1----:R-:W-:-:S04]  /*39970*/  IMAD.MOV R2, RZ, RZ, -R3 ;  /* 0x000000ffff027224 */ /* 0x002fc800078e0a03 */
[----:B0-----:R-:W-:Y:S02]  /*39980*/  IMAD R7, R2, R5, RZ ;  /* 0x0000000502077224 */ /* 0x001fe400078e02ff */
        /* <DEDUP_REMOVED lines=30> */
.L_x_4006:
[----:B-1----:R-:W3:Y:S01]  /*39b70*/  LDL R3, [R1+0x46c] ;  /* 0x00046c0001037983 */ /* 0x002ee20000100800 */
        /* <DEDUP_REMOVED lines=52> */
[----:B------:R-:W-:Y:S02]  /*39ec0*/  LOP3.LUT R0, R6, R8, RZ, 0x3c, !PT ;  /* 0x0000000806007212 */ /* 0x000fe400078e3cff */
[----:B------:R-:W-:Y:S02]  /*39ed0*/  IADD3 R6, R7, 0x1000000, R6 ;  /* 0x0100000007067810 */ /* 0x000fe40007ffe006 */
        /* <DEDUP_REMOVED lines=8> */
.L_x_4007:
[----:B------:R-:W-:-:S05]  /*39f60*/  LOP3.LUT R0, RZ, R0, RZ, 0x33, !PT ;  /* 0x00000000ff007212 */ /* 0x000fca00078e33ff */
[----:B------:R-:W-:-:S05]  /*39f70*/  IMAD.IADD R0, R4, 0x1, R0 ;  /* 0x0000000104007824 */ /* 0x000fca00078e0200 */
[----:B------:R3:W-:Y:S01]  /*39f80*/  STL [R1+0x464], R0 ;  /* 0x0004640001007387 */ /* 0x0007e20000100800 */
[----:B------:R-:W-:Y:S05]  /*39f90*/  BRA `(.L_x_4008) ;  /* 0x0000000000287947 */ /* 0x000fea0003800000 */
.L_x_4000:
[----:B------:R-:W-:Y:S01]  /*39fa0*/  UMOV UR4, URZ ;  /* 0x0000003f00047c82 */ /* 0x000fe20008000000 */
[----:B------:R-:W-:Y:S01]  /*39fb0*/  UMOV UR5, URZ ;  /* 0x0000003f00057c82 */ /* 0x000fe20008000000 */
[----:B------:R-:W-:Y:S01]  /*39fc0*/  ULDC UR6, c[0x0][0xd3c] ;  /* 0x00034f0000067ab9 */ /* 0x000fe20000000800 */
[----:B------:R-:W-:Y:S01]  /*39fd0*/  IMAD.U32 R3, RZ, RZ, UR4 ;  /* 0x00000004ff037e24 */ /* 0x000fe2000f8e00ff */
[----:B------:R1:W-:Y:S01]  /*39fe0*/  STL [R1+0x460], R5 ;  /* 0x0004600501007387 */ /* 0x0003e20000100800 */
[----:B------:R-:W-:Y:S02]  /*39ff0*/  IMAD.U32 R2, RZ, RZ, UR5 ;  /* 0x00000005ff027e24 */ /* 0x000fe4000f8e00ff */
[----:B------:R-:W-:Y:S01]  /*3a000*/  IMAD.U32 R0, RZ, RZ, UR6 ;  /* 0x00000006ff007e24 */ /* 0x000fe2000f8e00ff */
[----:B------:R1:W-:Y:S04]  /*3a010*/  STL [R1+0x464], R3 ;  /* 0x0004640301007387 */ /* 0x0003e80000100800 */
[----:B------:R1:W-:Y:S04]  /*3a020*/  STL [R1+0x46c], R0 ;  /* 0x00046c0001007387 */ /* 0x0003e80000100800 */
[----:B------:R1:W-:Y:S02]  /*3a030*/  STL [R1+0x468], R2 ;  /* 0x0004680201007387 */ /* 0x0003e40000100800 */
.L_x_4008:
[----:B01----:R-:W4:Y:S04]  /*3a040*/  LDL R2, [R1+0x46c] ;  /* 0x00046c0001027983 */ /* 0x003f280000100800 */
[----:B------:R-:W5:Y:S04]  /*3a050*/  LDL R3, [R1+0x468] ;  /* 0x0004680001037983 */ /* 0x000f680000100800 */
[----:B------:R-:W2:Y:S04]  /*3a060*/  LDL R4, [R1+0x460] ;  /* 0x0004600001047983 */ /* 0x000ea80000100800 */
[----:B------:R-:W2:Y:S01]  /*3a070*/  LDL R5, [R1+0x464] ;  /* 0x0004640001057983 */ /* 0x000ea20000100800 */
[----:B---3--:R-:W0:Y:S01]  /*3a080*/  S2R R0, SR_TID.X ;  /* 0x0000000000007919 */ /* 0x008e220000002100 */
[----:B------:R-:W-:Y:S05]  /*3a090*/  WARPSYNC.ALL ;  /* 0x0000000000007948 */ /* 0x000fea0003800000 */
[----:B0-----:R-:W-:Y:S01]  /*3a0a0*/  LOP3.LUT R0, R0, 0x1f, RZ, 0xc0, !PT ;  /* 0x0000001f00007812 */ /* 0x001fe200078ec0ff */
[----:B------:R-:W-:Y:S03]  /*3a0b0*/  BAR.SYNC.DEFER_BLOCKING 0x4, 0x180 ;  /* 0x0106000000007b1d */ /* 0x000fe60000010000 */
[----:B------:R-:W-:-:S13]  /*3a0c0*/  ISETP.NE.AND P0, PT, R0, RZ, PT ;  /* 0x000000ff0000720c */ /* 0x000fda0003f05270 */
[----:B------:R-:W0:Y:S01]  /*3a0d0*/  @!P0 S2R R0, SR_CgaCtaId ;  /* 0x0000000000008919 */ /* 0x000e220000008800 */
[----:B----4-:R-:W-:Y:S01]  /*3a0e0*/  IMAD.MOV.U32 R7, RZ, RZ, R2 ;  /* 0x000000ffff077224 */ /* 0x010fe200078e0002 */
[----:B------:R-:W-:Y:S01]  /*3a0f0*/  @!P0 MOV R2, 0x400 ;  /* 0x0000040000028802 */ /* 0x000fe20000000f00 */
[----:B-----5:R-:W-:-:S03]  /*3a100*/  IMAD.MOV.U32 R6, RZ, RZ, R3 ;  /* 0x000000ffff067224 */ /* 0x020fc600078e0003 */
[----:B0-----:R-:W-:-:S05]  /*3a110*/  @!P0 LEA R18, R0, R2, 0x18 ;  /* 0x0000000200128211 */ /* 0x001fca00078ec0ff */
[----:B--2---:R0:W-:Y:S01]  /*3a120*/  @!P0 STS.128 [R18+0x324d0], R4 ;  /* 0x0324d00412008388 */ /* 0x0041e20000000c00 */
[----:B------:R-:W-:Y:S06]  /*3a130*/  BAR.ARV 0x5, 0x180 ;  /* 0x0146000000007b1d */ /* 0x000fec0000002000 */
.L_x_3997:
[----:B------:R-:W2:Y:S01]  /*3a140*/  LDL R0, [R1+0x46c] ;  /* 0x00046c0001007983 */ /* 0x000ea20000100800 */
[----:B------:R-:W-:Y:S02]  /*3a150*/  ULDC UR4, c[0x0][0xd3c] ;  /* 0x00034f0000047ab9 */ /* 0x000fe40000000800 */
[----:B--2---:R-:W-:-:S13]  /*3a160*/  ISETP.GE.AND P0, PT, R0, UR4, PT ;  /* 0x0000000400007c0c */ /* 0x004fda000bf06270 */
[----:B------:R-:W-:Y:S05]  /*3a170*/  @!P0 BRA `(.L_x_4009) ;  /* 0xffffff7800b88947 */ /* 0x000fea000383ffff */
[----:B------:R-:W-:Y:S05]  /*3a180*/  BSYNC B8 ;  /* 0x0000000000087941 */ /* 0x000fea0003800000 */
.L_x_3843:
[----:B---3--:R-:W2:Y:S01]  /*3a190*/  LDL.LU R0, [R1+0x4e0] ;  /* 0x0004e00001007983 */ /* 0x008ea20000300800 */
[----:B------:R-:W-:Y:S01]  /*3a1a0*/  BSSY B0, `(.L_x_4010) ;  /* 0x000000b000007945 */ /* 0x000fe20003800000 */
[----:B01----:R-:W0:Y:S01]  /*3a1b0*/  S2R R5, SR_CgaCtaId ;  /* 0x0000000000057919 */ /* 0x003e220000008800 */
        /* <DEDUP_REMOVED lines=9> */
.L_x_4174:
[----:B------:R-:W-:Y:S05]  /*3a250*/  BSYNC B0 ;  /* 0x0000000000007941 */ /* 0x000fea0003800000 */
.L_x_4010:
[----:B------:R-:W-:-:S03]  /*3a260*/  UMOV UR4, 0xffffffff ;  /* 0xffffffff00047882 */ /* 0x000fc60000000000 */
[----:B------:R-:W-:Y:S05]  /*3a270*/  BRA.DIV UR4, `(.L_x_4012) ;  /* 0x0000004604847947 */ /* 0x000fea000b800000 */
[----:B------:R-:W1:Y:S02]  /*3a280*/  S2R R2, SR_TID.X ;  /* 0x0000000000027919 */ /* 0x000e640000002100 */
[----:B-1----:R-:W-:-:S04]  /*3a290*/  SHF.R.U32.HI R2, RZ, 0x5, R2 ;  /* 0x00000005ff027819 */ /* 0x002fc80000011602 */
[----:B------:R-:W-:-:S05]  /*3a2a0*/  LOP3.LUT R2, R2, 0x3, RZ, 0xc0, !PT ;  /* 0x0000000302027812 */ /* 0x000fca00078ec0ff */
[----:B------:R1:W2:Y:S02]  /*3a2b0*/  SHFL.IDX PT, R14, R2, RZ, 0x1f ;  /* 0x00001fff020e7589 */ /* 0x0002a400000e0000 */
.L_x_4177:
[----:B--2---:R-:W-:-:S13]  /*3a2c0*/  ISETP.NE.AND P0, PT, R14, RZ, PT ;  /* 0x000000ff0e00720c */ /* 0x004fda0003f05270 */
[----:B------:R-:W-:Y:S05]  /*3a2d0*/  @P0 BRA `(.L_x_3599) ;  /* 0x00000000008c0947 */ /* 0x000fea0003800000 */
[----:B------:R-:W-:-:S03]  /*3a2e0*/  UMOV UR4, 0xffffffff ;  /* 0xffffffff00047882 */ /* 0x000fc60000000000 */
[----:B------:R-:W-:Y:S05]  /*3a2f0*/  BRA.DIV UR4, `(.L_x_4013) ;  /* 0x0000004604987947 */ /* 0x000fea000b800000 */
[----:B------:R-:W-:-:S13]  /*3a300*/  ELECT P6, URZ, PT ;  /* 0x00000000003f782f */ /* 0x000fda00038c0000 */
.L_x_4180:
[----:B------:R-:W-:Y:S05]  /*3a310*/  @!P6 BRA `(.L_x_3599) ;  /* 0x00000000007ce947 */ /* 0x000fea0003800000 */
[----:B------:R-:W-:-:S06]  /*3a320*/  ULOP3.LUT UR4, UR38, 0x2, URZ, 0xfc, !UPT ;  /* 0x0000000226047892 */ /* 0x000fcc000f8efc3f */
[----:B-1----:R-:W-:-:S05]  /*3a330*/  IMAD.U32 R2, RZ, RZ, UR4 ;  /* 0x00000004ff027e24 */ /* 0x002fca000f8e00ff */
[----:B------:R-:W-:-:S13]  /*3a340*/  ISETP.NE.AND P2, PT, R2, 0x3, PT ;  /* 0x000000030200780c */ /* 0x000fda0003f45270 */
[----:B------:R-:W-:Y:S05]  /*3a350*/  @!P2 BRA `(.L_x_4014) ;  /* 0x000000000004a947 */ /* 0x000fea0003800000 */
[----:B------:R-:W-:Y:S01]  /*3a360*/  BPT.TRAP 0x1 ;  /* 0x000000040000795c */ /* 0x000fe20000300000 */
.L_x_4014:
        /* <DEDUP_REMOVED lines=13> */
.L_x_4181:
[----:B------:R-:W1:Y:S02]  /*3a440*/  SYNCS.PHASECHK.TRANS64.TRYWAIT P0, [R7+URZ], R2 ;  /* 0x00000002070075a7 */ /* 0x000e64000800017f */
[----:B-1----:R-:W-:Y:S05]  /*3a450*/  @!P0 BRA `(.L_x_4016) ;  /* 0x0000004400748947 */ /* 0x002fea0003800000 */
.L_x_4182:
[----:B------:R-:W-:Y:S05]  /*3a460*/  @!P2 BRA `(.L_x_4017) ;  /* 0x000000000004a947 */ /* 0x000fea0003800000 */
[----:B------:R-:W-:Y:S01]  /*3a470*/  BPT.TRAP 0x1 ;  /* 0x000000040000795c */ /* 0x000fe20000300000 */
.L_x_4017:
[----:B------:R-:W-:-:S04]  /*3a480*/  VIADD R0, R0, 0x32460 ;  /* 0x0003246000007836 */ /* 0x000fc80000000000 */
[----:B------:R-:W-:-:S04]  /*3a490*/  IMAD R4, R19, 0x8, R0 ;  /* 0x0000000813047824 */ /* 0x000fc800078e0200 */
[----:B------:R-:W2:Y:S02]  /*3a4a0*/  SYNCS.PHASECHK.TRANS64.TRYWAIT P0, [R4+URZ], R5 ;  /* 0x00000005040075a7 */ /* 0x000ea4000800017f */
[----:B--2---:R-:W-:Y:S05]  /*3a4b0*/  @!P0 BRA `(.L_x_4018) ;  /* 0x0000004400708947 */ /* 0x004fea0003800000 */
.L_x_4183:
[----:B------:R-:W-:-:S07]  /*3a4c0*/  IMAD R3, R3, 0x8, R0 ;  /* 0x0000000803037824 */ /* 0x000fce00078e0200 */
.L_x_4019:
[----:B---3--:R3:W4:Y:S02]  /*3a4d0*/  SYNCS.PHASECHK.TRANS64.TRYWAIT P0, [R3+URZ], R2 ;  /* 0x00000002030075a7 */ /* 0x008724000800017f */
[----:B----4-:R-:W-:Y:S05]  /*3a4e0*/  @!P0 NANOSLEEP.SYNCS 0x989680 ;  /* 0x009896800000895d */ /* 0x010fea0003900000 */
[----:B------:R-:W4:Y:S02]  /*3a4f0*/  @!P0 SYNCS.PHASECHK.TRANS64 P0, [R3+URZ], R2 ;  /* 0x00000002030085a7 */ /* 0x000f24000800007f */
[----:B----4-:R-:W-:Y:S05]  /*3a500*/  @!P0 BRA `(.L_x_4019) ;  /* 0xfffffffc00f08947 */ /* 0x010fea000383ffff */
.L_x_3599:
[----:B------:R-:W-:Y:S05]  /*3a510*/  BSYNC B9 ;  /* 0x0000000000097941 */ /* 0x000fea0003800000 */
.L_x_3596:
[----:B------:R-:W-:Y:S05]  /*3a520*/  EXIT ;  /* 0x000000000000794d */ /* 0x000fea0003800000 */
.L_x_3627:
[----:B0-----:R0:W1:Y:S02]  /*3a530*/  SYNCS.PHASECHK.TRANS64.TRYWAIT P6, [R68+URZ+0x32490], R80 ;  /* 0x03249050440075a7 */ /* 0x00106400080c017f */
[----:B-1----:R-:W-:Y:S05]  /*3a540*/  @!P6 NANOSLEEP.SYNCS 0x989680 ;  /* 0x009896800000e95d */ /* 0x002fea0003900000 */
[----:B------:R-:W1:Y:S02]  /*3a550*/  @!P6 SYNCS.PHASECHK.TRANS64 P6, [R68+URZ+0x32490], R80 ;  /* 0x032490504400e5a7 */ /* 0x000e6400080c007f */
[----:B-1----:R-:W-:Y:S05]  /*3a560*/  @!P6 BRA `(.L_x_3627) ;  /* 0xfffffffc00f0e947 */ /* 0x002fea000383ffff */
[----:B------:R-:W-:Y:S05]  /*3a570*/  BRA `(.L_x_4020) ;  /* 0xfffffc9000e87947 */ /* 0x000fea000383ffff */
.L_x_3649:
[----:B0-----:R0:W1:Y:S02]  /*3a580*/  SYNCS.PHASECHK.TRANS64.TRYWAIT P5, [R68+URZ+0x32490], R80 ;  /* 0x03249050440075a7 */ /* 0x00106400080a017f */
[----:B-1----:R-:W-:Y:S05]  /*3a590*/  @!P5 NANOSLEEP.SYNCS 0x989680 ;  /* 0x009896800000d95d */ /* 0x002fea0003900000 */
[----:B------:R-:W1:Y:S02]  /*3a5a0*/  @!P5 SYNCS.PHASECHK.TRANS64 P5, [R68+URZ+0x32490], R80 ;  /* 0x032490504400d5a7 */ /* 0x000e6400080a007f */
[----:B-1----:R-:W-:Y:S05]  /*3a5b0*/  @!P5 BRA `(.L_x_3649) ;  /* 0xfffffffc00f0d947 */ /* 0x002fea000383ffff */
[----:B------:R-:W-:Y:S05]  /*3a5c0*/  BRA `(.L_x_4021) ;  /* 0xfffffca800547947 */ /* 0x000fea000383ffff */
.L_x_3658:
[----:B0-----:R0:W1:Y:S02]  /*3a5d0*/  SYNCS.PHASECHK.TRANS64.TRYWAIT P4, [R68+URZ+0x32490], R80 ;  /* 0x03249050440075a7 */ /* 0x001064000808017f */
[----:B-1----:R-:W-:Y:S05]  /*3a5e0*/  @!P4 NANOSLEEP.SYNCS 0x989680 ;  /* 0x009896800000c95d */ /* 0x002fea0003900000 */
[----:B------:R-:W1:Y:S02]  /*3a5f0*/  @!P4 SYNCS.PHASECHK.TRANS64 P4, [R68+URZ+0x32490], R80 ;  /* 0x032490504400c5a7 */ /* 0x000e64000808007f */
[----:B-1----:R-:W-:Y:S05]  /*3a600*/  @!P4 BRA `(.L_x_3658) ;  /* 0xfffffffc00f0c947 */ /* 0x002fea000383ffff */
[----:B------:R-:W-:Y:S05]  /*3a610*/  BRA `(.L_x_4022) ;  /* 0xfffffcb800a47947 */ /* 0x000fea000383ffff */
.L_x_3664:
[----:B-1----:R1:W2:Y:S02]  /*3a620*/  SYNCS.PHASECHK.TRANS64.TRYWAIT P3, [R68+URZ+0x324b0], R80 ;  /* 0x0324b050440075a7 */ /* 0x0022a4000806017f */
[----:B--2---:R-:W-:Y:S05]  /*3a630*/  @!P3 NANOSLEEP.SYNCS 0x989680 ;  /* 0x009896800000b95d */ /* 0x004fea0003900000 */
[----:B------:R-:W2:Y:S02]  /*3a640*/  @!P3 SYNCS.PHASECHK.TRANS64 P3, [R68+URZ+0x324b0], R80 ;  /* 0x0324b0504400b5a7 */ /* 0x000ea4000806007f */
[----:B--2---:R-:W-:Y:S05]  /*3a650*/  @!P3 BRA `(.L_x_3664) ;  /* 0xfffffffc00f0b947 */ /* 0x004fea000383ffff */
[----:B------:R-:W-:Y:S05]  /*3a660*/  BRA `(.L_x_4023) ;  /* 0xfffffcbc003c7947 */ /* 0x000fea000383ffff */
.L_x_3682:
[----:B------:R0:W5:Y:S01]  /*3a670*/  LDL R13, [R1+0x514] ;  /* 0x00051400010d7983 */ /* 0x0001620000100800 */
[----:B------:R-:W-:Y:S01]  /*3a680*/  BSSY B0, `(.L_x_4024) ;  /* 0x0000007000007945 */ /* 0x000fe20003800000 */
[----:B------:R-:W-:Y:S02]  /*3a690*/  IMAD.MOV.U32 R12, RZ, RZ, RZ ;  /* 0x000000ffff0c7224 */ /* 0x000fe400078e00ff */
[----:B------:R-:W-:Y:S02]  /*3a6a0*/  IMAD.MOV.U32 R11, RZ, RZ, 0x1f ;  /* 0x0000001fff0b7424 */ /* 0x000fe400078e00ff */
[----:B------:R-:W-:-:S07]  /*3a6b0*/  IMAD.MOV.U32 R15, RZ, RZ, -0x1 ;  /* 0xffffffffff0f7424 */ /* 0x000fce00078e00ff */
[----:B0-2--5:R-:W-:Y:S05]  /*3a6c0*/  WARPSYNC.COLLECTIVE R15, `(.L_x_4025) ;  /* 0x000000000f087348 */ /* 0x025fea0003c00000 */
[----:B-----5:R1:W3:Y:S02]  /*3a6d0*/  SHFL.IDX P6, R14, R13, R12, R11 ;  /* 0x0000000c0d0e7389 */ /* 0x0202e400000c000b */
[----:B0123--:R-:W-:Y:S01]  /*3a6e0*/  ENDCOLLECTIVE ;  /* 0x000000000000791b */ /* 0x00ffe20003800000 */
.L_x_4025:
[----:B------:R-:W-:Y:S05]  /*3a6f0*/  BSYNC B0 ;  /* 0x0000000000007941 */ /* 0x000fea0003800000 */
.L_x_4024:
[----:B------:R-:W-:Y:S05]  /*3a700*/  BRA `(.L_x_4026) ;  /* 0xfffffccc00f87947 */ /* 0x000fea000383ffff */
.L_x_3694:
        /* <DEDUP_REMOVED lines=8> */
.L_x_4028:
[----:B------:R-:W-:Y:S05]  /*3a790*/  BSYNC B1 ;  /* 0x0000000000017941 */ /* 0x000fea0003800000 */
.L_x_4027:
        /* <DEDUP_REMOVED lines=8> */
.L_x_4029:
[----:B------:R-:W-:Y:S02]  /*3a820*/  IMAD.MOV.U32 R13, RZ, RZ, R66 ;  /* 0x000000ffff0d7224 */ /* 0x000fe400078e0042 */
[----:B------:R-:W-:-:S07]  /*3a830*/  IMAD.MOV.U32 R6, RZ, RZ, R14 ;  /* 0x000000ffff067224 */ /* 0x000fce00078e000e */
[----:B------:R-:W-:Y:S05]  /*3a840*/  WARPSYNC.COLLECTIVE R15, `(.L_x_4030) ;  /* 0x000000000f087348 */ /* 0x000fea0003c00000 */
[----:B------:R0:W1:Y:S02]  /*3a850*/  SHFL.IDX P6, R14, R13, R12, R11 ;  /* 0x0000000c0d0e7389 */ /* 0x00006400000c000b */
[----:B01----:R-:W-:Y:S01]  /*3a860*/  ENDCOLLECTIVE ;  /* 0x000000000000791b */ /* 0x003fe20003800000 */
.L_x_4030:
[----:B------:R-:W-:Y:S02]  /*3a870*/  IMAD.MOV.U32 R13, RZ, RZ, R63 ;  /* 0x000000ffff0d7224 */ /* 0x000fe400078e003f */
[----:B------:R-:W-:-:S07]  /*3a880*/  IMAD.MOV.U32 R7, RZ, RZ, R14 ;  /* 0x000000ffff077224 */ /* 0x000fce00078e000e */
[----:B------:R-:W-:Y:S05]  /*3a890*/  WARPSYNC.COLLECTIVE R15, `(.L_x_4031) ;  /* 0x000000000f087348 */ /* 0x000fea0003c00000 */
[----:B------:R0:W1:Y:S02]  /*3a8a0*/  SHFL.IDX P6, R14, R13, R12, R11 ;  /* 0x0000000c0d0e7389 */ /* 0x00006400000c000b */
[----:B01----:R-:W-:Y:S01]  /*3a8b0*/  ENDCOLLECTIVE ;  /* 0x000000000000791b */ /* 0x003fe20003800000 */
.L_x_4031:
[----:B------:R-:W-:Y:S01]  /*3a8c0*/  IMAD.MOV.U32 R8, RZ, RZ, R14 ;  /* 0x000000ffff087224 */ /* 0x000fe200078e000e */
[----:B------:R-:W-:Y:S06]  /*3a8d0*/  BRA `(.L_x_4032) ;  /* 0xfffffcd800d87947 */ /* 0x000fec000383ffff */
.L_x_3697:
[----:B------:R-:W-:Y:S01]  /*3a8e0*/  BSSY B1, `(.L_x_4033) ;  /* 0x0000008000017945 */ /* 0x000fe20003800000 */
[----:B------:R-:W-:Y:S02]  /*3a8f0*/  IMAD.MOV.U32 R13, RZ, RZ, R44 ;  /* 0x000000ffff0d7224 */ /* 0x000fe400078e002c */
[----:B------:R-:W-:Y:S02]  /*3a900*/  IMAD.MOV.U32 R12, RZ, RZ, 0x1 ;  /* 0x00000001ff0c7424 */ /* 0x000fe400078e00ff */
[----:B------:R-:W-:Y:S02]  /*3a910*/  IMAD.MOV.U32 R11, RZ, RZ, 0x1c1f ;  /* 0x00001c1fff0b7424 */ /* 0x000fe400078e00ff */
[----:B------:R-:W-:-:S07]  /*3a920*/  IMAD.MOV.U32 R15, RZ, RZ, -0x1 ;  /* 0xffffffffff0f7424 */ /* 0x000fce00078e00ff */
[----:B0--34-:R-:W-:Y:S05]  /*3a930*/  WARPSYNC.COLLECTIVE R15, `(.L_x_4034) ;  /* 0x000000000f087348 */ /* 0x019fea0003c00000 */
[----:B------:R1:W2:Y:S02]  /*3a940*/  SHFL.IDX P6, R14, R13, R12, R11 ;  /* 0x0000000c0d0e7389 */ /* 0x0002a400000c000b */
[----:B01234-:R-:W-:Y:S01]  /*3a950*/  ENDCOLLECTIVE ;  /* 0x000000000000791b */ /* 0x01ffe20003800000 */
.L_x_4034:
[----:B------:R-:W-:Y:S05]  /*3a960*/  BSYNC B1 ;  /* 0x0000000000017941 */ /* 0x000fea0003800000 */
.L_x_4033:
        /* <DEDUP_REMOVED lines=8> */
.L_x_4035:
[----:B------:R-:W-:Y:S02]  /*3a9f0*/  IMAD.MOV.U32 R13, RZ, RZ, R66 ;  /* 0x000000ffff0d7224 */ /* 0x000fe400078e0042 */
[----:B------:R-:W-:-:S07]  /*3aa00*/  IMAD.MOV.U32 R6, RZ, RZ, R14 ;  /* 0x000000ffff067224 */ /* 0x000fce00078e000e */
[----:B------:R-:W-:Y:S05]  /*3aa10*/  WARPSYNC.COLLECTIVE R15, `(.L_x_4036) ;  /* 0x000000000f087348 */ /* 0x000fea0003c00000 */
[----:B------:R0:W1:Y:S02]  /*3aa20*/  SHFL.IDX P6, R14, R13, R12, R11 ;  /* 0x0000000c0d0e7389 */ /* 0x00006400000c000b */
[----:B01----:R-:W-:Y:S01]  /*3aa30*/  ENDCOLLECTIVE ;  /* 0x000000000000791b */ /* 0x003fe20003800000 */
.L_x_4036:
[----:B------:R-:W-:Y:S02]  /*3aa40*/  IMAD.MOV.U32 R13, RZ, RZ, R63 ;  /* 0x000000ffff0d7224 */ /* 0x000fe400078e003f */
[----:B------:R-:W-:-:S07]  /*3aa50*/  IMAD.MOV.U32 R7, RZ, RZ, R14 ;  /* 0x000000ffff077224 */ /* 0x000fce00078e000e */
[----:B------:R-:W-:Y:S05]  /*3aa60*/  WARPSYNC.COLLECTIVE R15, `(.L_x_4037) ;  /* 0x000000000f087348 */ /* 0x000fea0003c00000 */
[----:B------:R0:W1:Y:S02]  /*3aa70*/  SHFL.IDX P6, R14, R13, R12, R11 ;  /* 0x0000000c0d0e7389 */ /* 0x00006400000c000b */
[----:B01----:R-:W-:Y:S01]  /*3aa80*/  ENDCOLLECTIVE ;  /* 0x000000000000791b */ /* 0x003fe20003800000 */
.L_x_4037:
[----:B------:R-:W-:Y:S05]  /*3aa90*/  BRA `(.L_x_4038) ;  /* 0xfffffcdc00447947 */ /* 0x000fea000383ffff */
.L_x_3701:
[----:B-1----:R1:W4:Y:S02]  /*3aaa0*/  SYNCS.PHASECHK.TRANS64.TRYWAIT P0, [R2+URZ+0x32400], R63 ;  /* 0x0324003f020075a7 */ /* 0x002324000800017f */
[----:B----4-:R-:W-:Y:S05]  /*3aab0*/  @!P0 NANOSLEEP.SYNCS 0x989680 ;  /* 0x009896800000895d */ /* 0x010fea0003900000 */
[----:B------:R-:W4:Y:S02]  /*3aac0*/  @!P0 SYNCS.PHASECHK.TRANS64 P0, [R2+URZ+0x32400], R63 ;  /* 0x0324003f020085a7 */ /* 0x000f24000800007f */
[----:B----4-:R-:W-:Y:S05]  /*3aad0*/  @!P0 BRA `(.L_x_3701) ;  /* 0xfffffffc00f08947 */ /* 0x010fea000383ffff */
[----:B------:R-:W-:Y:S05]  /*3aae0*/  BRA `(.L_x_4039) ;  /* 0xfffffcdc00d07947 */ /* 0x000fea000383ffff */
.L_x_3709:
[----:B------:R-:W0:Y:S01]  /*3aaf0*/  LDC R69, c[0x0][0x3f4] ;  /* 0x0000fd00ff457b82 */ /* 0x000e220000000800 */
        /* <DEDUP_REMOVED lines=8> */
.L_x_4041:
[----:B------:R-:W-:Y:S05]  /*3ab80*/  BSYNC B1 ;  /* 0x0000000000017941 */ /* 0x000fea0003800000 */
.L_x_4040:
        /* <DEDUP_REMOVED lines=10> */
.L_x_4042:
        /* <DEDUP_REMOVED lines=8> */
.L_x_4043:
[----:B------:R-:W-:-:S05]  /*3acb0*/  @!P1 IADD3 R8, P2, R5, R7, RZ ;  /* 0x0000000705089210 */ /* 0x000fca0007f5e0ff */
[----:B------:R-:W-:Y:S02]  /*3acc0*/  @!P1 IMAD.X R9, R4, 0x1, R21, P2 ;  /* 0x0000000104099824 */ /* 0x000fe400010e0615 */
[----:B------:R-:W-:Y:S02]  /*3acd0*/  IMAD.MOV.U32 R13, RZ, RZ, R44 ;  /* 0x000000ffff0d7224 */ /* 0x000fe400078e002c */
[----:B------:R-:W-:-:S07]  /*3ace0*/  IMAD.MOV.U32 R6, RZ, RZ, R14 ;  /* 0x000000ffff067224 */ /* 0x000fce00078e000e */
[----:B------:R-:W-:Y:S05]  /*3acf0*/  WARPSYNC.COLLECTIVE R15, `(.L_x_4044) ;  /* 0x000000000f087348 */ /* 0x000fea0003c00000 */
[----:B------:R0:W1:Y:S02]  /*3ad00*/  SHFL.IDX P6, R14, R13, R12, R11 ;  /* 0x0000000c0d0e7389 */ /* 0x00006400000c000b */
[----:B01----:R-:W-:Y:S01]  /*3ad10*/  ENDCOLLECTIVE ;  /* 0x000000000000791b */ /* 0x003fe20003800000 */
.L_x_4044:
[----:B------:R-:W2:Y:S01]  /*3ad20*/  @!P1 LD.E.128 R8, desc[UR42][R8.64] ;  /* 0x0000002a08089980 */ /* 0x000ea2000c101d00 */
[----:B------:R-:W-:-:S05]  /*3ad30*/  @!P1 IADD3 R4, P2, R14, R7, RZ ;  /* 0x000000070e049210 */ /* 0x000fca0007f5e0ff */
[----:B------:R-:W-:-:S06]  /*3ad40*/  @!P1 IMAD.X R5, R6, 0x1, R21, P2 ;  /* 0x0000000106059824 */ /* 0x000fcc00010e0615 */
[----:B------:R-:W5:Y:S01]  /*3ad50*/  @!P1 LD.E.128 R4, desc[UR42][R4.64] ;  /* 0x0000002a04049980 */ /* 0x000f62000c101d00 */
[----:B------:R-:W-:Y:S02]  /*3ad60*/  CS2R R20, SRZ ;  /* 0x0000000000147805 */ /* 0x000fe4000001ff00 */
[----:B------:R-:W-:Y:S02]  /*3ad70*/  CS2R R54, SRZ ;  /* 0x0000000000367805 */ /* 0x000fe4000001ff00 */
[----:B------:R-:W-:Y:S02]  /*3ad80*/  CS2R R64, SRZ ;  /* 0x0000000000407805 */ /* 0x000fe4000001ff00 */
[----:B------:R-:W-:Y:S01]  /*3ad90*/  CS2R R66, SRZ ;  /* 0x0000000000427805 */ /* 0x000fe2000001ff00 */
[----:B--2---:R-:W-:Y:S02]  /*3ada0*/  @!P1 IMAD.MOV.U32 R20, RZ, RZ, R8 ;  /* 0x000000ffff149224 */ /* 0x004fe400078e0008 */
[----:B------:R-:W-:-:S02]  /*3adb0*/  @!P1 IMAD.MOV.U32 R21, RZ, RZ, R9 ;  /* 0x000000ffff159224 */ /* 0x000fc400078e0009 */
[----:B------:R-:W-:Y:S02]  /*3adc0*/  IMAD.MOV.U32 R12, RZ, RZ, R20 ;  /* 0x000000ffff0c7224 */ /* 0x000fe400078e0014 */
[----:B------:R-:W-:Y:S02]  /*3add0*/  IMAD.MOV.U32 R13, RZ, RZ, R21 ;  /* 0x000000ffff0d7224 */ /* 0x000fe400078e0015 */
[----:B------:R-:W-:Y:S01]  /*3ade0*/  @!P1 IMAD.MOV.U32 R55, RZ, RZ, R11 ;  /* 0x000000ffff379224 */ /* 0x000fe200078e000b */
[----:B------:R-:W-:Y:S01]  /*3adf0*/  PRMT R83, R12, 0x7610, R83 ;  /* 0x000076100c537816 */ /* 0x000fe20000000053 */
[----:B------:R-:W-:Y:S01]  /*3ae00*/  IMAD.MOV.U32 R12, RZ, RZ, 0x1 ;  /* 0x00000001ff0c7424 */ /* 0x000fe200078e00ff */
[----:B------:R-:W-:Y:S01]  /*3ae10*/  PRMT R87, R13, 0x7610, R87 ;  /* 0x000076100d577816 */ /* 0x000fe20000000057 */
[----:B------:R-:W-:Y:S02]  /*3ae20*/  IMAD.MOV.U32 R13, RZ, RZ, R31 ;  /* 0x000000ffff0d7224 */ /* 0x000fe400078e001f */
[----:B------:R-:W-:-:S02]  /*3ae30*/  IMAD.MOV.U32 R11, RZ, RZ, 0x1c1f ;  /* 0x00001c1fff0b7424 */ /* 0x000fc400078e00ff */
[----:B------:R-:W-:Y:S02]  /*3ae40*/  @!P1 IMAD.MOV.U32 R54, RZ, RZ, R10 ;  /* 0x000000ffff369224 */ /* 0x000fe400078e000a */
[----:B------:R-:W-:-:S07]  /*3ae50*/  IMAD.MOV.U32 R9, RZ, RZ, R55 ;  /* 0x000000ffff097224 */ /* 0x000fce00078e0037 */
[----:B-----5:R-:W-:Y:S05]  /*3ae60*/  WARPSYNC.COLLECTIVE R15, `(.L_x_4045) ;  /* 0x000000000f087348 */ /* 0x020fea0003c00000 */
[----:B------:R0:W1:Y:S02]  /*3ae70*/  SHFL.IDX P6, R14, R13, R12, R11 ;  /* 0x0000000c0d0e7389 */ /* 0x00006400000c000b */
[----:B01---5:R-:W-:Y:S01]  /*3ae80*/  ENDCOLLECTIVE ;  /* 0x000000000000791b */ /* 0x023fe20003800000 */
.L_x_4045:
[----:B------:R-:W-:Y:S02]  /*3ae90*/  IMAD.MOV.U32 R8, RZ, RZ, R54 ;  /* 0x000000ffff087224 */ /* 0x000fe400078e0036 */
[----:B------:R-:W-:Y:S01]  /*3aea0*/  @!P1 IMAD.MOV.U32 R64, RZ, RZ, R4 ;  /* 0x000000ffff409224 */ /* 0x000fe200078e0004 */
[----:B------:R-:W-:Y:S01]  /*3aeb0*/  PRMT R68, R9, 0x7610, R68 ;  /* 0x0000761009447816 */ /* 0x000fe20000000044 */
[----:B------:R-:W-:Y:S01]  /*3aec0*/  @!P1 IMAD.MOV.U32 R65, RZ, RZ, R5 ;  /* 0x000000ffff419224 */ /* 0x000fe200078e0005 */
[----:B------:R-:W-:Y:S01]  /*3aed0*/  PRMT R63, R8, 0x7610, R63 ;  /* 0x00007610083f7816 */ /* 0x000fe2000000003f */
[----:B------:R-:W-:Y:S01]  /*3aee0*/  @!P1 IMAD.MOV.U32 R66, RZ, RZ, R6 ;  /* 0x000000ffff429224 */ /* 0x000fe200078e0006 */
[----:B------:R-:W-:Y:S01]  /*3aef0*/  CS2R R8, SRZ ;  /* 0x0000000000087805 */ /* 0x000fe2000001ff00 */
[----:B------:R-:W-:Y:S02]  /*3af00*/  @!P1 IMAD.MOV.U32 R67, RZ, RZ, R7 ;  /* 0x000000ffff439224 */ /* 0x000fe400078e0007 */
[----:B------:R-:W-:-:S02]  /*3af10*/  IMAD.MOV.U32 R4, RZ, RZ, R64 ;  /* 0x000000ffff047224 */ /* 0x000fc400078e0040 */
[----:B------:R-:W-:Y:S02]  /*3af20*/  IMAD.MOV.U32 R5, RZ, RZ, R65 ;  /* 0x000000ffff057224 */ /* 0x000fe400078e0041 */
[----:B------:R-:W-:Y:S02]  /*3af30*/  IMAD.MOV.U32 R13, RZ, RZ, R29 ;  /* 0x000000ffff0d7224 */ /* 0x000fe400078e001d */
[----:B------:R-:W-:Y:S01]  /*3af40*/  IMAD.MOV.U32 R6, RZ, RZ, R66 ;  /* 0x000000ffff067224 */ /* 0x000fe200078e0042 */
[----:B------:R-:W-:Y:S01]  /*3af50*/  PRMT R75, R75, 0x5410, R5 ;  /* 0x000054104b4b7816 */ /* 0x000fe20000000005 */
[----:B------:R-:W-:-:S03]  /*3af60*/  IMAD.MOV.U32 R7, RZ, RZ, R67 ;  /* 0x000000ffff077224 */ /* 0x000fc600078e0043 */
[----:B------:R-:W-:Y:S01]  /*3af70*/  PRMT R80, R6, 0x7610, R80 ;  /* 0x0000761006507816 */ /* 0x000fe20000000050 */
[----:B------:R-:W-:Y:S01]  /*3af80*/  IMAD.MOV.U32 R28, RZ, RZ, R14 ;  /* 0x000000ffff1c7224 */ /* 0x000fe200078e000e */
[----:B------:R-:W-:-:S07]  /*3af90*/  PRMT R76, R76, 0x5410, R7 ;  /* 0x000054104c4c7816 */ /* 0x000fce0000000007 */
[----:B------:R-:W-:Y:S05]  /*3afa0*/  WARPSYNC.COLLECTIVE R15, `(.L_x_4046) ;  /* 0x000000000f087348 */ /* 0x000fea0003c00000 */
[----:B------:R0:W1:Y:S02]  /*3afb0*/  SHFL.IDX P6, R14, R13, R12, R11 ;  /* 0x0000000c0d0e7389 */ /* 0x00006400000c000b */
[----:B01----:R-:W-:Y:S01]  /*3afc0*/  ENDCOLLECTIVE ;  /* 0x000000000000791b */ /* 0x003fe20003800000 */
.L_x_4046:
[----:B------:R-:W-:Y:S02]  /*3afd0*/  IMAD.MOV.U32 R13, RZ, RZ, R30 ;  /* 0x000000ffff0d7224 */ /* 0x000fe400078e001e */
[----:B------:R-:W-:-:S07]  /*3afe0*/  IMAD.MOV.U32 R29, RZ, RZ, R14 ;  /* 0x000000ffff1d7224 */ /* 0x000fce00078e000e */
[----:B------:R-:W-:Y:S05]  /*3aff0*/  WARPSYNC.COLLECTIVE R15, `(.L_x_4047) ;  /* 0x000000000f087348 */ /* 0x000fea0003c00000 */
[----:B------:R0:W1:Y:S02]  /*3b000*/  SHFL.IDX P6, R14, R13, R12, R11 ;  /* 0x0000000c0d0e7389 */ /* 0x00006400000c000b */
[----:B01----:R-:W-:Y:S01]  /*3b010*/  ENDCOLLECTIVE ;  /* 0x000000000000791b */ /* 0x003fe20003800000 */
.L_x_4047:
[----:B------:R-:W-:Y:S01]  /*3b020*/  IMAD.MOV.U32 R13, RZ, RZ, R44 ;  /* 0x000000ffff0d7224 */ /* 0x000fe200078e002c */
[----:B------:R-:W-:Y:S01]  /*3b030*/  PRMT R44, R44, 0x5410, R4 ;  /* 0x000054102c2c7816 */ /* 0x000fe20000000004 */
[----:B------:R-:W-:-:S07]  /*3b040*/  IMAD.MOV.U32 R30, RZ, RZ, R14 ;  /* 0x000000ffff1e7224 */ /* 0x000fce00078e000e */
[----:B------:R-:W-:Y:S05]  /*3b050*/  WARPSYNC.COLLECTIVE R15, `(.L_x_4048) ;  /* 0x000000000f087348 */ /* 0x000fea0003c00000 */
[----:B------:R0:W1:Y:S02]  /*3b060*/  SHFL.IDX P6, R14, R13, R12, R11 ;  /* 0x0000000c0d0e7389 */ /* 0x00006400000c000b */
[----:B01----:R-:W-:Y:S01]  /*3b070*/  ENDCOLLECTIVE ;  /* 0x000000000000791b */ /* 0x003fe20003800000 */
.L_x_4048:
[----:B------:R-:W-:Y:S05]  /*3b080*/  BRA `(.L_x_4049) ;  /* 0xfffffcec00507947 */ /* 0x000fea000383ffff */
.L_x_3713:
[----:B0-----:R0:W1:Y:S02]  /*3b090*/  SYNCS.PHASECHK.TRANS64.TRYWAIT P1, [R2+URZ+0x32400], R13 ;  /* 0x0324000d020075a7 */ /* 0x001064000802017f */
[----:B-1----:R-:W-:Y:S05]  /*3b0a0*/  @!P1 NANOSLEEP.SYNCS 0x989680 ;  /* 0x009896800000995d */ /* 0x002fea0003900000 */
[----:B------:R-:W1:Y:S02]  /*3b0b0*/  @!P1 SYNCS.PHASECHK.TRANS64 P1, [R2+URZ+0x32400], R13 ;  /* 0x0324000d020095a7 */ /* 0x000e64000802007f */
[----:B-1----:R-:W-:Y:S05]  /*3b0c0*/  @!P1 BRA `(.L_x_3713) ;  /* 0xfffffffc00f09947 */ /* 0x002fea000383ffff */
[----:B------:R-:W-:Y:S05]  /*3b0d0*/  BRA `(.L_x_4050) ;  /* 0xfffffcec00ac7947 */ /* 0x000fea000383ffff */
.L_x_3728:
[----:B0-----:R0:W1:Y:S02]  /*3b0e0*/  SYNCS.PHASECHK.TRANS64.TRYWAIT P0, [R2+URZ], R7 ;  /* 0x00000007020075a7 */ /* 0x001064000800017f */
[----:B-1----:R-:W-:Y:S05]  /*3b0f0*/  @!P0 NANOSLEEP.SYNCS 0x989680 ;  /* 0x009896800000895d */ /* 0x002fea0003900000 */
[----:B------:R-:W1:Y:S02]  /*3b100*/  @!P0 SYNCS.PHASECHK.TRANS64 P0, [R2+URZ], R7 ;  /* 0x00000007020085a7 */ /* 0x000e64000800007f */
[----:B-1----:R-:W-:Y:S05]  /*3b110*/  @!P0 BRA `(.L_x_3728) ;  /* 0xfffffffc00f08947 */ /* 0x002fea000383ffff */
[----:B------:R-:W-:Y:S05]  /*3b120*/  BRA `(.L_x_3727) ;  /* 0xfffffd0400987947 */ /* 0x000fea000383ffff */
.L_x_3735:
[----:B-1----:R1:W2:Y:S02]  /*3b130*/  SYNCS.PHASECHK.TRANS64.TRYWAIT P0, [R4+URZ], R5 ;  /* 0x00000005040075a7 */ /* 0x0022a4000800017f */
[----:B--2---:R-:W-:Y:S05]  /*3b140*/  @!P0 NANOSLEEP.SYNCS 0x989680 ;  /* 0x009896800000895d */ /* 0x004fea0003900000 */
[----:B------:R-:W2:Y:S02]  /*3b150*/  @!P0 SYNCS.PHASECHK.TRANS64 P0, [R4+URZ], R5 ;  /* 0x00000005040085a7 */ /* 0x000ea4000800007f */
[----:B--2---:R-:W-:Y:S05]  /*3b160*/  @!P0 BRA `(.L_x_3735) ;  /* 0xfffffffc00f08947 */ /* 0x004fea000383ffff */
[----:B------:R-:W-:Y:S05]  /*3b170*/  BRA `(.L_x_3734) ;  /* 0xfffffd0800bc7947 */ /* 0x000fea000383ffff */
.L_x_3760:
[----:B-1----:R1:W2:Y:S02]  /*3b180*/  SYNCS.PHASECHK.TRANS64.TRYWAIT P1, [R0+URZ], R9 ;  /* 0x00000009000075a7 */ /* 0x0022a4000802017f */
[----:B--2---:R-:W-:Y:S05]  /*3b190*/  @!P1 NANOSLEEP.SYNCS 0x989680 ;  /* 0x009896800000995d */ /* 0x004fea0003900000 */
[----:B------:R-:W2:Y:S02]  /*3b1a0*/  @!P1 SYNCS.PHASECHK.TRANS64 P1, [R0+URZ], R9 ;  /* 0x00000009000095a7 */ /* 0x000ea4000802007f */
[----:B--2---:R-:W-:Y:S05]  /*3b1b0*/  @!P1 BRA `(.L_x_3760) ;  /* 0xfffffffc00f09947 */ /* 0x004fea000383ffff */
[----:B------:R-:W-:Y:S05]  /*3b1c0*/  BRA `(.L_x_3759) ;  /* 0xfffffdb400107947 */ /* 0x000fea000383ffff */
.L_x_3767:
[----:B--2---:R2:W3:Y:S02]  /*3b1d0*/  SYNCS.PHASECHK.TRANS64.TRYWAIT P1, [R6+URZ], R7 ;  /* 0x00000007060075a7 */ /* 0x0044e4000802017f */
[----:B---3--:R-:W-:Y:S05]  /*3b1e0*/  @!P1 NANOSLEEP.SYNCS 0x989680 ;  /* 0x009896800000995d */ /* 0x008fea0003900000 */
[----:B------:R-:W3:Y:S02]  /*3b1f0*/  @!P1 SYNCS.PHASECHK.TRANS64 P1, [R6+URZ], R7 ;  /* 0x00000007060095a7 */ /* 0x000ee4000802007f */
[----:B---3--:R-:W-:Y:S05]  /*3b200*/  @!P1 BRA `(.L_x_3767) ;  /* 0xfffffffc00f09947 */ /* 0x008fea000383ffff */
[----:B------:R-:W-:Y:S05]  /*3b210*/  BRA `(.L_x_3766) ;  /* 0xfffffdb800347947 */ /* 0x000fea000383ffff */
.L_x_3778:
[----:B-1----:R1:W2:Y:S02]  /*3b220*/  SYNCS.PHASECHK.TRANS64.TRYWAIT P0, [R6+URZ], R7 ;  /* 0x00000007060075a7 */ /* 0x0022a4000800017f */
[----:B--2---:R-:W-:Y:S05]  /*3b230*/  @!P0 NANOSLEEP.SYNCS 0x989680 ;  /* 0x009896800000895d */ /* 0x004fea0003900000 */
[----:B------:R-:W2:Y:S02]  /*3b240*/  @!P0 SYNCS.PHASECHK.TRANS64 P0, [R6+URZ], R7 ;  /* 0x00000007060085a7 */ /* 0x000ea4000800007f */
[----:B--2---:R-:W-:Y:S05]  /*3b250*/  @!P0 BRA `(.L_x_3778) ;  /* 0xfffffffc00f08947 */ /* 0x004fea000383ffff */
[----:B------:R-:W-:Y:S05]  /*3b260*/  BRA `(.L_x_3777) ;  /* 0xfffffe4c00147947 */ /* 0x000fea000383ffff */
.L_x_3785:
[----:B--2---:R2:W3:Y:S02]  /*3b270*/  SYNCS.PHASECHK.TRANS64.TRYWAIT P0, [R6+URZ], R7 ;  /* 0x00000007060075a7 */ /* 0x0044e4000800017f */
[----:B---3--:R-:W-:Y:S05]  /*3b280*/  @!P0 NANOSLEEP.SYNCS 0x989680 ;  /* 0x009896800000895d */ /* 0x008fea0003900000 */
[----:B------:R-:W3:Y:S02]  /*3b290*/  @!P0 SYNCS.PHASECHK.TRANS64 P0, [R6+URZ], R7 ;  /* 0x00000007060085a7 */ /* 0x000ee4000800007f */
[----:B---3--:R-:W-:Y:S05]  /*3b2a0*/  @!P0 BRA `(.L_x_3785) ;  /* 0xfffffffc00f08947 */ /* 0x008fea000383ffff */
[----:B------:R-:W-:Y:S05]  /*3b2b0*/  BRA `(.L_x_3784) ;  /* 0xfffffe5000387947 */ /* 0x000fea000383ffff */
.L_x_3803:
[----:B------:R-:W-:Y:S02]  /*3b2c0*/  IMAD.MOV.U32 R13, RZ, RZ, R17 ;  /* 0x000000ffff0d7224 */ /* 0x000fe400078e0011 */
[----:B------:R-:W-:Y:S02]  /*3b2d0*/  IMAD.MOV.U32 R12, RZ, RZ, RZ ;  /* 0x000000ffff0c7224 */ /* 0x000fe400078e00ff */
[----:B------:R-:W-:Y:S02]  /*3b2e0*/  IMAD.MOV.U32 R11, RZ, RZ, 0x181f ;  /* 0x0000181fff0b7424 */ /* 0x000fe400078e00ff */
[----:B------:R-:W-:-:S07]  /*3b2f0*/  IMAD.MOV.U32 R15, RZ, RZ, -0x1 ;  /* 0xffffffffff0f7424 */ /* 0x000fce00078e00ff */
[----:B-----5:R-:W-:Y:S05]  /*3b300*/  WARPSYNC.COLLECTIVE R15, `(.L_x_4051) ;  /* 0x000000000f087348 */ /* 0x020fea0003c00000 */
[----:B------:R0:W1:Y:S02]  /*3b310*/  SHFL.IDX P6, R14, R13, R12, R11 ;  /* 0x0000000c0d0e7389 */ /* 0x00006400000c000b */
[----:B01---5:R-:W-:Y:S01]  /*3b320*/  ENDCOLLECTIVE ;  /* 0x000000000000791b */ /* 0x023fe20003800000 */
.L_x_4051:
[----:B------:R-:W-:Y:S02]  /*3b330*/  IMAD.MOV.U32 R13, RZ, RZ, R16 ;  /* 0x000000ffff0d7224 */ /* 0x000fe400078e0010 */
[----:B------:R-:W-:-:S07]  /*3b340*/  IMAD.MOV.U32 R3, RZ, RZ, R14 ;  /* 0x000000ffff037224 */ /* 0x000fce00078e000e */
[----:B------:R-:W-:Y:S05]  /*3b350*/  WARPSYNC.COLLECTIVE R15, `(.L_x_4052) ;  /* 0x000000000f087348 */ /* 0x000fea0003c00000 */
[----:B------:R0:W1:Y:S02]  /*3b360*/  SHFL.IDX P6, R14, R13, R12, R11 ;  /* 0x0000000c0d0e7389 */ /* 0x00006400000c000b */
[----:B01----:R-:W-:Y:S01]  /*3b370*/  ENDCOLLECTIVE ;  /* 0x000000000000791b */ /* 0x003fe20003800000 */
.L_x_4052:
[----:B------:R-:W-:Y:S05]  /*3b380*/  BRA `(.L_x_4053) ;  /* 0xffffff24002c7947 */ /* 0x000fea000383ffff */
.L_x_3806:
[----:B------:R-:W-:Y:S01]  /*3b390*/  BSSY B1, `(.L_x_4054) ;  /* 0x0000008000017945 */ /* 0x000fe20003800000 */
[----:B---3--:R-:W-:Y:S02]  /*3b3a0*/  IMAD.MOV.U32 R13, RZ, RZ, R17 ;  /* 0x000000ffff0d7224 */ /* 0x008fe400078e0011 */
[----:B------:R-:W-:Y:S02]  /*3b3b0*/  IMAD.MOV.U32 R12, RZ, RZ, 0x1 ;  /* 0x00000001ff0c7424 */ /* 0x000fe400078e00ff */
[----:B------:R-:W-:Y:S02]  /*3b3c0*/  IMAD.MOV.U32 R11, RZ, RZ, 0x181f ;  /* 0x0000181fff0b7424 */ /* 0x000fe400078e00ff */
[----:B------:R-:W-:-:S07]  /*3b3d0*/  IMAD.MOV.U32 R15, RZ, RZ, -0x1 ;  /* 0xffffffffff0f7424 */ /* 0x000fce00078e00ff */
[----:B012--5:R-:W-:Y:S05]  /*3b3e0*/  WARPSYNC.COLLECTIVE R15, `(.L_x_4055) ;  /* 0x000000000f087348 */ /* 0x027fea0003c00000 */
[----:B--2---:R2:W3:Y:S02]  /*3b3f0*/  SHFL.IDX P6, R14, R13, R12, R11 ;  /* 0x0000000c0d0e7389 */ /* 0x0044e400000c000b */
[----:B0123-5:R-:W-:Y:S01]  /*3b400*/  ENDCOLLECTIVE ;  /* 0x000000000000791b */ /* 0x02ffe20003800000 */
.L_x_4055:
[----:B------:R-:W-:Y:S05]  /*3b410*/  BSYNC B1 ;  /* 0x0000000000017941 */ /* 0x000fea0003800000 */
.L_x_4054:
        /* <DEDUP_REMOVED lines=8> */
.L_x_4056:
[----:B------:R-:W-:Y:S05]  /*3b4a0*/  BRA `(.L_x_4057) ;  /* 0xffffff24004c7947 */ /* 0x000fea000383ffff */
.L_x_3809:
[----:B------:R-:W-:Y:S01]  /*3b4b0*/  BSSY B1, `(.L_x_4058) ;  /* 0x0000008000017945 */ /* 0x000fe20003800000 */
[----:B------:R-:W-:Y:S02]  /*3b4c0*/  IMAD.MOV.U32 R13, RZ, RZ, R17 ;  /* 0x000000ffff0d7224 */ /* 0x000fe400078e0011 */
[----:B------:R-:W-:Y:S02]  /*3b4d0*/  IMAD.MOV.U32 R12, RZ, RZ, 0x2 ;  /* 0x00000002ff0c7424 */ /* 0x000fe400078e00ff */
[----:B---3--:R-:W-:Y:S02]  /*3b4e0*/  IMAD.MOV.U32 R11, RZ, RZ, 0x181f ;  /* 0x0000181fff0b7424 */ /* 0x008fe400078e00ff */
[----:B------:R-:W-:-:S07]  /*3b4f0*/  IMAD.MOV.U32 R15, RZ, RZ, -0x1 ;  /* 0xffffffffff0f7424 */ /* 0x000fce00078e00ff */
[----:B012-4-:R-:W-:Y:S05]  /*3b500*/  WARPSYNC.COLLECTIVE R15, `(.L_x_4059) ;  /* 0x000000000f087348 */ /* 0x017fea0003c00000 */
[----:B--2---:R2:W3:Y:S02]  /*3b510*/  SHFL.IDX P6, R14, R13, R12, R11 ;  /* 0x0000000c0d0e7389 */ /* 0x0044e400000c000b */
[----:B01234-:R-:W-:Y:S01]  /*3b520*/  ENDCOLLECTIVE ;  /* 0x000000000000791b */ /* 0x01ffe20003800000 */
.L_x_4059:
[----:B------:R-:W-:Y:S05]  /*3b530*/  BSYNC B1 ;  /* 0x0000000000017941 */ /* 0x000fea0003800000 */
.L_x_4058:
        /* <DEDUP_REMOVED lines=8> */
.L_x_4060:
[----:B------:R-:W-:Y:S05]  /*3b5c0*/  BRA `(.L_x_4061) ;  /* 0xffffff24006c7947 */ /* 0x000fea000383ffff */
.L_x_3812:
        /* <DEDUP_REMOVED lines=8> */
.L_x_4063:
[----:B------:R-:W-:Y:S05]  /*3b650*/  BSYNC B1 ;  /* 0x0000000000017941 */ /* 0x000fea0003800000 */
.L_x_4062:
        /* <DEDUP_REMOVED lines=8> */
.L_x_4064:
[----:B------:R-:W-:Y:S05]  /*3b6e0*/  BRA `(.L_x_4065) ;  /* 0xffffff24008c7947 */ /* 0x000fea000383ffff */
.L_x_3814:
[----:B------:R-:W-:Y:S02]  /*3b6f0*/  IMAD.MOV.U32 R13, RZ, RZ, R4 ;  /* 0x000000ffff0d7224 */ /* 0x000fe400078e0004 */
[----:B------:R-:W-:Y:S02]  /*3b700*/  IMAD.MOV.U32 R12, RZ, RZ, RZ ;  /* 0x000000ffff0c7224 */ /* 0x000fe400078e00ff */
[----:B------:R-:W-:Y:S02]  /*3b710*/  IMAD.MOV.U32 R11, RZ, RZ, 0x1c1f ;  /* 0x00001c1fff0b7424 */ /* 0x000fe400078e00ff */
[----:B------:R-:W-:-:S07]  /*3b720*/  IMAD.MOV.U32 R15, RZ, RZ, -0x1 ;  /* 0xffffffffff0f7424 */ /* 0x000fce00078e00ff */
[----:B------:R-:W-:Y:S05]  /*3b730*/  WARPSYNC.COLLECTIVE R15, `(.L_x_4066) ;  /* 0x000000000f087348 */ /* 0x000fea0003c00000 */
[----:B------:R0:W1:Y:S02]  /*3b740*/  SHFL.IDX P6, R14, R13, R12, R11 ;  /* 0x0000000c0d0e7389 */ /* 0x00006400000c000b */
[----:B01----:R-:W-:Y:S01]  /*3b750*/  ENDCOLLECTIVE ;  /* 0x000000000000791b */ /* 0x003fe20003800000 */
.L_x_4066:
[----:B------:R-:W-:Y:S02]  /*3b760*/  IMAD.MOV.U32 R13, RZ, RZ, R3 ;  /* 0x000000ffff0d7224 */ /* 0x000fe400078e0003 */
[----:B------:R-:W-:-:S07]  /*3b770*/  IMAD.MOV.U32 R5, RZ, RZ, R14 ;  /* 0x000000ffff057224 */ /* 0x000fce00078e000e */
[----:B------:R-:W-:Y:S05]  /*3b780*/  WARPSYNC.COLLECTIVE R15, `(.L_x_4067) ;  /* 0x000000000f087348 */ /* 0x000fea0003c00000 */
[----:B------:R0:W1:Y:S02]  /*3b790*/  SHFL.IDX P6, R14, R13, R12, R11 ;  /* 0x0000000c0d0e7389 */ /* 0x00006400000c000b */
[----:B01----:R-:W-:Y:S01]  /*3b7a0*/  ENDCOLLECTIVE ;  /* 0x000000000000791b */ /* 0x003fe20003800000 */
.L_x_4067:
[----:B------:R-:W-:Y:S05]  /*3b7b0*/  BRA `(.L_x_4068) ;  /* 0xffffff2800687947 */ /* 0x000fea000383ffff */
.L_x_3817:
[----:B------:R-:W-:Y:S01]  /*3b7c0*/  BSSY B1, `(.L_x_4069) ;  /* 0x0000008000017945 */ /* 0x000fe20003800000 */
[----:B------:R-:W-:Y:S02]  /*3b7d0*/  IMAD.MOV.U32 R13, RZ, RZ, R4 ;  /* 0x000000ffff0d7224 */ /* 0x000fe400078e0004 */
[----:B------:R-:W-:Y:S02]  /*3b7e0*/  IMAD.MOV.U32 R12, RZ, RZ, 0x1 ;  /* 0x00000001ff0c7424 */ /* 0x000fe400078e00ff */
[----:B---3--:R-:W-:Y:S02]  /*3b7f0*/  IMAD.MOV.U32 R11, RZ, RZ, 0x1c1f ;  /* 0x00001c1fff0b7424 */ /* 0x008fe400078e00ff */
[----:B------:R-:W-:-:S07]  /*3b800*/  IMAD.MOV.U32 R15, RZ, RZ, -0x1 ;  /* 0xffffffffff0f7424 */ /* 0x000fce00078e00ff */
[----:B012---:R-:W-:Y:S05]  /*3b810*/  WARPSYNC.COLLECTIVE R15, `(.L_x_4070) ;  /* 0x000000000f087348 */ /* 0x007fea0003c00000 */
[----:B--2---:R2:W3:Y:S02]  /*3b820*/  SHFL.IDX P6, R14, R13, R12, R11 ;  /* 0x0000000c0d0e7389 */ /* 0x0044e400000c000b */
[----:B0123--:R-:W-:Y:S01]  /*3b830*/  ENDCOLLECTIVE ;  /* 0x000000000000791b */ /* 0x00ffe20003800000 */
.L_x_4070:
[----:B------:R-:W-:Y:S05]  /*3b840*/  BSYNC B1 ;  /* 0x0000000000017941 */ /* 0x000fea0003800000 */
.L_x_4069:
        /* <DEDUP_REMOVED lines=8> */
.L_x_4071:
[----:B------:R-:W-:Y:S05]  /*3b8d0*/  BRA `(.L_x_4072) ;  /* 0xffffff3400507947 */ /* 0x000fea000383ffff */
.L_x_3823:
[----:B------:R-:W-:Y:S02]  /*3b8e0*/  IMAD.MOV.U32 R13, RZ, RZ, R4 ;  /* 0x000000ffff0d7224 */ /* 0x000fe400078e0004 */
[----:B------:R-:W-:Y:S02]  /*3b8f0*/  IMAD.MOV.U32 R12, RZ, RZ, RZ ;  /* 0x000000ffff0c7224 */ /* 0x000fe400078e00ff */
[----:B------:R-:W-:Y:S02]  /*3b900*/  IMAD.MOV.U32 R11, RZ, RZ, 0x181f ;  /* 0x0000181fff0b7424 */ /* 0x000fe400078e00ff */
[----:B------:R-:W-:-:S07]  /*3b910*/  IMAD.MOV.U32 R15, RZ, RZ, -0x1 ;  /* 0xffffffffff0f7424 */ /* 0x000fce00078e00ff */
[----:B01----:R-:W-:Y:S05]  /*3b920*/  WARPSYNC.COLLECTIVE R15, `(.L_x_4073) ;  /* 0x000000000f087348 */ /* 0x003fea0003c00000 */
[----:B------:R2:W3:Y:S02]  /*3b930*/  SHFL.IDX P6, R14, R13, R12, R11 ;  /* 0x0000000c0d0e7389 */ /* 0x0004e400000c000b */
[----:B0123--:R-:W-:Y:S01]  /*3b940*/  ENDCOLLECTIVE ;  /* 0x000000000000791b */ /* 0x00ffe20003800000 */
.L_x_4073:
[----:B------:R-:W-:Y:S02]  /*3b950*/  IMAD.MOV.U32 R13, RZ, RZ, R3 ;  /* 0x000000ffff0d7224 */ /* 0x000fe400078e0003 */
[----:B------:R-:W-:-:S07]  /*3b960*/  IMAD.MOV.U32 R0, RZ, RZ, R14 ;  /* 0x000000ffff007224 */ /* 0x000fce00078e000e */
[----:B------:R-:W-:Y:S05]  /*3b970*/  WARPSYNC.COLLECTIVE R15, `(.L_x_4074) ;  /* 0x000000000f087348 */ /* 0x000fea0003c00000 */
[----:B------:R0:W1:Y:S02]  /*3b980*/  SHFL.IDX P6, R14, R13, R12, R11 ;  /* 0x0000000c0d0e7389 */ /* 0x00006400000c000b */
[----:B01----:R-:W-:Y:S01]  /*3b990*/  ENDCOLLECTIVE ;  /* 0x000000000000791b */ /* 0x003fe20003800000 */
.L_x_4074:
[----:B------:R-:W-:Y:S05]  /*3b9a0*/  BRA `(.L_x_4075) ;  /* 0xffffff4800747947 */ /* 0x000fea000383ffff */
.L_x_3826:
        /* <DEDUP_REMOVED lines=8> */
.L_x_4077:
[----:B------:R-:W-:Y:S05]  /*3ba30*/  BSYNC B1 ;  /* 0x0000000000017941 */ /* 0x000fea0003800000 */
.L_x_4076:
        /* <DEDUP_REMOVED lines=8> */
.L_x_4078:
[----:B------:R-:W-:Y:S05]  /*3bac0*/  BRA `(.L_x_4079) ;  /* 0xffffff4800987947 */ /* 0x000fea000383ffff */
.L_x_3829:
        /* <DEDUP_REMOVED lines=8> */
.L_x_4081:
[----:B------:R-:W-:Y:S05]  /*3bb50*/  BSYNC B1 ;  /* 0x0000000000017941 */ /* 0x000fea0003800000 */
.L_x_4080:
        /* <DEDUP_REMOVED lines=8> */
.L_x_4082:
[----:B------:R-:W-:Y:S05]  /*3bbe0*/  BRA `(.L_x_4083) ;  /* 0xffffff4800b87947 */ /* 0x000fea000383ffff */
.L_x_3832:
        /* <DEDUP_REMOVED lines=8> */
.L_x_4085:
[----:B------:R-:W-:Y:S05]  /*3bc70*/  BSYNC B1 ;  /* 0x0000000000017941 */ /* 0x000fea0003800000 */
.L_x_4084:
        /* <DEDUP_REMOVED lines=8> */
.L_x_4086:
[----:B------:R-:W-:Y:S05]  /*3bd00*/  BRA `(.L_x_4087) ;  /* 0xffffff4800d87947 */ /* 0x000fea000383ffff */
.L_x_3859:
        /* <DEDUP_REMOVED lines=11> */
.L_x_4089:
[----:B------:R-:W-:Y:S05]  /*3bdc0*/  BSYNC B1 ;  /* 0x0000000000017941 */ /* 0x000fea0003800000 */
.L_x_4088:
[----:B------:R-:W-:Y:S05]  /*3bdd0*/  BRA `(.L_x_4090) ;  /* 0xffffff6c000c7947 */ /* 0x000fea000383ffff */
.L_x_3861:
[----:B------:R-:W-:Y:S01]  /*3bde0*/  BSSY B1, `(.L_x_4091) ;  /* 0x0000006000017945 */ /* 0x000fe20003800000 */
[----:B0-----:R-:W-:-:S07]  /*3bdf0*/  IMAD.MOV.U32 R15, RZ, RZ, -0x1 ;  /* 0xffffffffff0f7424 */ /* 0x001fce00078e00ff */
[----:B-1----:R-:W-:Y:S05]  /*3be00*/  WARPSYNC.COLLECTIVE R15, `(.L_x_4092) ;  /* 0x000000000f0c7348 */ /* 0x002fea0003c00000 */
[----:B------:R-:W-:Y:S02]  /*3be10*/  ELECT P6, UR62, PT ;  /* 0x00000000003e782f */ /* 0x000fe400038c0000 */
[----:B------:R-:W-:Y:S01]  /*3be20*/  MOV R14, UR62 ;  /* 0x0000003e000e7c02 */ /* 0x000fe20008000f00 */
[----:B-1----:R-:W-:Y:S10]  /*3be30*/  ENDCOLLECTIVE ;  /* 0x000000000000791b */ /* 0x002ff40003800000 */
.L_x_4092:
[----:B------:R-:W-:Y:S05]  /*3be40*/  BSYNC B1 ;  /* 0x0000000000017941 */ /* 0x000fea0003800000 */
.L_x_4091:
[----:B------:R-:W-:Y:S05]  /*3be50*/  BRA `(.L_x_3860) ;  /* 0xffffff6c00047947 */ /* 0x000fea000383ffff */
.L_x_3863:
[----:B-1----:R1:W2:Y:S02]  /*3be60*/  SYNCS.PHASECHK.TRANS64.TRYWAIT P0, [R18+URZ+0x32420], R5 ;  /* 0x03242005120075a7 */ /* 0x0022a4000800017f */
[----:B--2---:R-:W-:Y:S05]  /*3be70*/  @!P0 NANOSLEEP.SYNCS 0x989680 ;  /* 0x009896800000895d */ /* 0x004fea0003900000 */
[----:B------:R-:W2:Y:S02]  /*3be80*/  @!P0 SYNCS.PHASECHK.TRANS64 P0, [R18+URZ+0x32420], R5 ;  /* 0x03242005120085a7 */ /* 0x000ea4000800007f */
[----:B--2---:R-:W-:Y:S05]  /*3be90*/  @!P0 BRA `(.L_x_3863) ;  /* 0xfffffffc00f08947 */ /* 0x004fea000383ffff */
[----:B------:R-:W-:Y:S05]  /*3bea0*/  BRA `(.L_x_4093) ;  /* 0xffffff6c00147947 */ /* 0x000fea000383ffff */
.L_x_3867:
[----:B-1----:R1:W2:Y:S02]  /*3beb0*/  SYNCS.PHASECHK.TRANS64.TRYWAIT P0, [R5+URZ+0x324a0], R10 ;  /* 0x0324a00a050075a7 */ /* 0x0022a4000800017f */
[----:B--2---:R-:W-:Y:S05]  /*3bec0*/  @!P0 NANOSLEEP.SYNCS 0x989680 ;  /* 0x009896800000895d */ /* 0x004fea0003900000 */
[----:B------:R-:W2:Y:S02]  /*3bed0*/  @!P0 SYNCS.PHASECHK.TRANS64 P0, [R5+URZ+0x324a0], R10 ;  /* 0x0324a00a050085a7 */ /* 0x000ea4000800007f */
[----:B--2---:R-:W-:Y:S05]  /*3bee0*/  @!P0 BRA `(.L_x_3867) ;  /* 0xfffffffc00f08947 */ /* 0x004fea000383ffff */
[----:B------:R-:W-:Y:S05]  /*3bef0*/  BRA `(.L_x_4094) ;  /* 0xffffff6c00347947 */ /* 0x000fea000383ffff */
.L_x_3872:
[----:B--2---:R2:W3:Y:S02]  /*3bf00*/  SYNCS.PHASECHK.TRANS64.TRYWAIT P0, [R5+URZ+0x324c0], R10 ;  /* 0x0324c00a050075a7 */ /* 0x0044e4000800017f */
[----:B---3--:R-:W-:Y:S05]  /*3bf10*/  @!P0 NANOSLEEP.SYNCS 0x989680 ;  /* 0x009896800000895d */ /* 0x008fea0003900000 */
[----:B------:R-:W3:Y:S02]  /*3bf20*/  @!P0 SYNCS.PHASECHK.TRANS64 P0, [R5+URZ+0x324c0], R10 ;  /* 0x0324c00a050085a7 */ /* 0x000ee4000800007f */
[----:B---3--:R-:W-:Y:S05]  /*3bf30*/  @!P0 BRA `(.L_x_3872) ;  /* 0xfffffffc00f08947 */ /* 0x008fea000383ffff */
[----:B------:R-:W-:Y:S05]  /*3bf40*/  BRA `(.L_x_4095) ;  /* 0xffffff6c00b47947 */ /* 0x000fea000383ffff */
.L_x_3882:
[----:B-1----:R1:W2:Y:S02]  /*3bf50*/  SYNCS.PHASECHK.TRANS64.TRYWAIT P1, [R6+URZ+0x324a0], R7 ;  /* 0x0324a007060075a7 */ /* 0x0022a4000802017f */
[----:B--2---:R-:W-:Y:S05]  /*3bf60*/  @!P1 NANOSLEEP.SYNCS 0x989680 ;  /* 0x009896800000995d */ /* 0x004fea0003900000 */
[----:B------:R-:W2:Y:S02]  /*3bf70*/  @!P1 SYNCS.PHASECHK.TRANS64 P1, [R6+URZ+0x324a0], R7 ;  /* 0x0324a007060095a7 */ /* 0x000ea4000802007f */
[----:B--2---:R-:W-:Y:S05]  /*3bf80*/  @!P1 BRA `(.L_x_3882) ;  /* 0xfffffffc00f09947 */ /* 0x004fea000383ffff */
[----:B------:R-:W-:Y:S05]  /*3bf90*/  BRA `(.L_x_4096) ;  /* 0xffffff7400447947 */ /* 0x000fea000383ffff */
.L_x_3887:
[----:B--2---:R2:W3:Y:S02]  /*3bfa0*/  SYNCS.PHASECHK.TRANS64.TRYWAIT P1, [R6+URZ+0x324c0], R7 ;  /* 0x0324c007060075a7 */ /* 0x0044e4000802017f */
[----:B---3--:R-:W-:Y:S05]  /*3bfb0*/  @!P1 NANOSLEEP.SYNCS 0x989680 ;  /* 0x009896800000995d */ /* 0x008fea0003900000 */
[----:B------:R-:W3:Y:S02]  /*3bfc0*/  @!P1 SYNCS.PHASECHK.TRANS64 P1, [R6+URZ+0x324c0], R7 ;  /* 0x0324c007060095a7 */ /* 0x000ee4000802007f */
[----:B---3--:R-:W-:Y:S05]  /*3bfd0*/  @!P1 BRA `(.L_x_3887) ;  /* 0xfffffffc00f09947 */ /* 0x008fea000383ffff */
[----:B------:R-:W-:Y:S05]  /*3bfe0*/  BRA `(.L_x_4097) ;  /* 0xffffff7400c07947 */ /* 0x000fea000383ffff */
.L_x_3913:
[----:B--2---:R-:W2:Y:S01]  /*3bff0*/  S2R R4, SR_TID.X ;  /* 0x0000000000047919 */ /* 0x004ea20000002100 */
[----:B------:R-:W-:Y:S01]  /*3c000*/  BSSY B0, `(.L_x_4098) ;  /* 0x000000a000007945 */ /* 0x000fe20003800000 */
[----:B------:R-:W-:Y:S02]  /*3c010*/  IMAD.MOV.U32 R12, RZ, RZ, RZ ;  /* 0x000000ffff0c7224 */ /* 0x000fe400078e00ff */
[----:B------:R-:W-:Y:S02]  /*3c020*/  IMAD.MOV.U32 R11, RZ, RZ, 0x1f ;  /* 0x0000001fff0b7424 */ /* 0x000fe400078e00ff */
[----:B0-----:R-:W-:Y:S01]  /*3c030*/  IMAD.MOV.U32 R15, RZ, RZ, -0x1 ;  /* 0xffffffffff0f7424 */ /* 0x001fe200078e00ff */
[----:B--2---:R-:W-:-:S04]  /*3c040*/  SHF.R.U32.HI R4, RZ, 0x5, R4 ;  /* 0x00000005ff047819 */ /* 0x004fc80000011604 */
[----:B------:R-:W-:-:S05]  /*3c050*/  LOP3.LUT R4, R4, 0x3, RZ, 0xc0, !PT ;  /* 0x0000000304047812 */ /* 0x000fca00078ec0ff */
[----:B------:R-:W-:-:S07]  /*3c060*/  IMAD.MOV.U32 R13, RZ, RZ, R4 ;  /* 0x000000ffff0d7224 */ /* 0x000fce00078e0004 */
[----:B-1----:R-:W-:Y:S05]  /*3c070*/  WARPSYNC.COLLECTIVE R15, `(.L_x_4099) ;  /* 0x000000000f087348 */ /* 0x002fea0003c00000 */
[----:B------:R0:W2:Y:S02]  /*3c080*/  SHFL.IDX P6, R14, R13, R12, R11 ;  /* 0x0000000c0d0e7389 */ /* 0x0000a400000c000b */
[----:B012---:R-:W-:Y:S01]  /*3c090*/  ENDCOLLECTIVE ;  /* 0x000000000000791b */ /* 0x007fe20003800000 */
.L_x_4099:
[----:B------:R-:W-:Y:S05]  /*3c0a0*/  BSYNC B0 ;  /* 0x0000000000007941 */ /* 0x000fea0003800000 */
.L_x_4098:
[----:B------:R-:W-:Y:S05]  /*3c0b0*/  BRA `(.L_x_4100) ;  /* 0xffffff8800547947 */ /* 0x000fea000383ffff */
.L_x_3915:
[----:B------:R-:W-:Y:S01]  /*3c0c0*/  BSSY B0, `(.L_x_4101) ;  /* 0x0000006000007945 */ /* 0x000fe20003800000 */
[----:B0-----:R-:W-:-:S07]  /*3c0d0*/  IMAD.MOV.U32 R15, RZ, RZ, -0x1 ;  /* 0xffffffffff0f7424 */ /* 0x001fce00078e00ff */
[----:B-1-3--:R-:W-:Y:S05]  /*3c0e0*/  WARPSYNC.COLLECTIVE R15, `(.L_x_4102) ;  /* 0x000000000f0c7348 */ /* 0x00afea0003c00000 */
[----:B------:R-:W-:Y:S02]  /*3c0f0*/  ELECT P6, UR62, PT ;  /* 0x00000000003e782f */ /* 0x000fe400038c0000 */
[----:B------:R-:W-:Y:S01]  /*3c100*/  MOV R14, UR62 ;  /* 0x0000003e000e7c02 */ /* 0x000fe20008000f00 */
[----:B-1-3--:R-:W-:Y:S10]  /*3c110*/  ENDCOLLECTIVE ;  /* 0x000000000000791b */ /* 0x00aff40003800000 */
.L_x_4102:
[----:B------:R-:W-:Y:S05]  /*3c120*/  BSYNC B0 ;  /* 0x0000000000007941 */ /* 0x000fea0003800000 */
.L_x_4101:
[----:B------:R-:W-:Y:S05]  /*3c130*/  BRA `(.L_x_4103) ;  /* 0xffffff8800607947 */ /* 0x000fea000383ffff */
.L_x_3917:
[----:B--2---:R2:W3:Y:S02]  /*3c140*/  SYNCS.PHASECHK.TRANS64.TRYWAIT P0, [R0+URZ+0x32440], R2 ;  /* 0x03244002000075a7 */ /* 0x0044e4000800017f */
[----:B---3--:R-:W-:Y:S05]  /*3c150*/  @!P0 NANOSLEEP.SYNCS 0x989680 ;  /* 0x009896800000895d */ /* 0x008fea0003900000 */
[----:B------:R-:W3:Y:S02]  /*3c160*/  @!P0 SYNCS.PHASECHK.TRANS64 P0, [R0+URZ+0x32440], R2 ;  /* 0x03244002000085a7 */ /* 0x000ee4000800007f */
[----:B---3--:R-:W-:Y:S05]  /*3c170*/  @!P0 BRA `(.L_x_3917) ;  /* 0xfffffffc00f08947 */ /* 0x008fea000383ffff */
[----:B------:R-:W-:Y:S05]  /*3c180*/  BRA `(.L_x_4104) ;  /* 0xffffff8800c07947 */ /* 0x000fea000383ffff */
.L_x_3921:
        /* <DEDUP_REMOVED lines=10> */
.L_x_4105:
[----:B------:R0:W-:Y:S01]  /*3c230*/  STL [R1+0x488], R10 ;  /* 0x0004880a01007387 */ /* 0x0001e20000100800 */
[----:B------:R-:W-:Y:S02]  /*3c240*/  IMAD.MOV.U32 R13, RZ, RZ, R3 ;  /* 0x000000ffff0d7224 */ /* 0x000fe400078e0003 */
[----:B------:R-:W-:-:S07]  /*3c250*/  IMAD.MOV.U32 R4, RZ, RZ, R14 ;  /* 0x000000ffff047224 */ /* 0x000fce00078e000e */
[----:B0-----:R-:W-:Y:S05]  /*3c260*/  WARPSYNC.COLLECTIVE R15, `(.L_x_4106) ;  /* 0x000000000f087348 */ /* 0x001fea0003c00000 */
[----:B------:R1:W2:Y:S02]  /*3c270*/  SHFL.IDX P6, R14, R13, R12, R11 ;  /* 0x0000000c0d0e7389 */ /* 0x0002a400000c000b */
[----:B012---:R-:W-:Y:S01]  /*3c280*/  ENDCOLLECTIVE ;  /* 0x000000000000791b */ /* 0x007fe20003800000 */
.L_x_4106:
[----:B------:R-:W-:Y:S02]  /*3c290*/  IMAD.MOV.U32 R13, RZ, RZ, R2 ;  /* 0x000000ffff0d7224 */ /* 0x000fe400078e0002 */
[----:B------:R-:W-:Y:S02]  /*3c2a0*/  IMAD.MOV.U32 R12, RZ, RZ, 0x1 ;  /* 0x00000001ff0c7424 */ /* 0x000fe400078e00ff */
[----:B------:R-:W-:-:S07]  /*3c2b0*/  IMAD.MOV.U32 R5, RZ, RZ, R14 ;  /* 0x000000ffff057224 */ /* 0x000fce00078e000e */
[----:B------:R-:W-:Y:S05]  /*3c2c0*/  WARPSYNC.COLLECTIVE R15, `(.L_x_4107) ;  /* 0x000000000f087348 */ /* 0x000fea0003c00000 */
[----:B------:R0:W1:Y:S02]  /*3c2d0*/  SHFL.IDX P6, R14, R13, R12, R11 ;  /* 0x0000000c0d0e7389 */ /* 0x00006400000c000b */
[----:B01----:R-:W-:Y:S01]  /*3c2e0*/  ENDCOLLECTIVE ;  /* 0x000000000000791b */ /* 0x003fe20003800000 */
.L_x_4107:
[----:B------:R-:W-:Y:S02]  /*3c2f0*/  IMAD.MOV.U32 R13, RZ, RZ, R3 ;  /* 0x000000ffff0d7224 */ /* 0x000fe400078e0003 */
[----:B------:R-:W-:Y:S02]  /*3c300*/  IMAD R0, R0, R7, RZ ;  /* 0x0000000700007224 */ /* 0x000fe400078e02ff */
[----:B------:R-:W-:-:S07]  /*3c310*/  IMAD.MOV.U32 R7, RZ, RZ, R14 ;  /* 0x000000ffff077224 */ /* 0x000fce00078e000e */
[----:B------:R-:W-:Y:S05]  /*3c320*/  WARPSYNC.COLLECTIVE R15, `(.L_x_4108) ;  /* 0x000000000f087348 */ /* 0x000fea0003c00000 */
[----:B------:R0:W1:Y:S02]  /*3c330*/  SHFL.IDX P6, R14, R13, R12, R11 ;  /* 0x0000000c0d0e7389 */ /* 0x00006400000c000b */
[----:B01----:R-:W-:Y:S01]  /*3c340*/  ENDCOLLECTIVE ;  /* 0x000000000000791b */ /* 0x003fe20003800000 */
.L_x_4108:
        /* <DEDUP_REMOVED lines=10> */
.L_x_4109:
        /* <DEDUP_REMOVED lines=15> */
.L_x_4110:
        /* <DEDUP_REMOVED lines=19> */
.L_x_4111:
        /* <DEDUP_REMOVED lines=10> */
.L_x_4112:
        /* <DEDUP_REMOVED lines=13> */
.L_x_4113:
        /* <DEDUP_REMOVED lines=10> */
.L_x_4114:
        /* <DEDUP_REMOVED lines=13> */
.L_x_4115:
        /* <DEDUP_REMOVED lines=10> */
.L_x_4116:
        /* <DEDUP_REMOVED lines=13> */
.L_x_4117:
        /* <DEDUP_REMOVED lines=10> */
.L_x_4118:
        /* <DEDUP_REMOVED lines=11> */
.L_x_4119:
        /* <DEDUP_REMOVED lines=14> */
.L_x_4120:
[----:B------:R-:W-:Y:S01]  /*3cc90*/  IMAD.MOV.U32 R3, RZ, RZ, R14 ;  /* 0x000000ffff037224 */ /* 0x000fe200078e000e */
[----:B------:R-:W-:Y:S06]  /*3cca0*/  BRA `(.L_x_4121) ;  /* 0xffffff8c00487947 */ /* 0x000fec000383ffff */
.L_x_3925:
        /* <DEDUP_REMOVED lines=36> */
.L_x_4123:
[----:B------:R-:W-:Y:S05]  /*3cef0*/  BSYNC B0 ;  /* 0x0000000000007941 */ /* 0x000fea0003800000 */
.L_x_4122:
        /* <DEDUP_REMOVED lines=10> */
.L_x_4124:
        /* <DEDUP_REMOVED lines=16> */
.L_x_4125:
        /* <DEDUP_REMOVED lines=15> */
.L_x_4126:
        /* <DEDUP_REMOVED lines=9> */
.L_x_4127:
        /* <DEDUP_REMOVED lines=15> */
.L_x_4128:
        /* <DEDUP_REMOVED lines=9> */
.L_x_4129:
        /* <DEDUP_REMOVED lines=15> */
.L_x_4130:
        /* <DEDUP_REMOVED lines=9> */
.L_x_4131:
        /* <DEDUP_REMOVED lines=15> */
.L_x_4132:
        /* <DEDUP_REMOVED lines=9> */
.L_x_4133:
        /* <DEDUP_REMOVED lines=14> */
.L_x_4134:
        /* <DEDUP_REMOVED lines=19> */
.L_x_4135:
[----:B------:R-:W-:Y:S02]  /*3d8b0*/  IMAD.MOV.U32 R13, RZ, RZ, R2 ;  /* 0x000000ffff0d7224 */ /* 0x000fe400078e0002 */
[----:B------:R-:W-:-:S07]  /*3d8c0*/  IMAD.MOV.U32 R6, RZ, RZ, R14 ;  /* 0x000000ffff067224 */ /* 0x000fce00078e000e */
[----:B------:R-:W-:Y:S05]  /*3d8d0*/  WARPSYNC.COLLECTIVE R15, `(.L_x_4136) ;  /* 0x000000000f087348 */ /* 0x000fea0003c00000 */
[----:B------:R0:W1:Y:S02]  /*3d8e0*/  SHFL.IDX P6, R14, R13, R12, R11 ;  /* 0x0000000c0d0e7389 */ /* 0x00006400000c000b */
[----:B01----:R-:W-:Y:S01]  /*3d8f0*/  ENDCOLLECTIVE ;  /* 0x000000000000791b */ /* 0x003fe20003800000 */
.L_x_4136:
[----:B------:R-:W-:Y:S02]  /*3d900*/  IMAD.MOV.U32 R13, RZ, RZ, R0 ;  /* 0x000000ffff0d7224 */ /* 0x000fe400078e0000 */
[----:B------:R-:W-:Y:S02]  /*3d910*/  IMAD.MOV.U32 R12, RZ, RZ, 0x7 ;  /* 0x00000007ff0c7424 */ /* 0x000fe400078e00ff */
[----:B------:R-:W-:-:S07]  /*3d920*/  IMAD.MOV.U32 R5, RZ, RZ, R14 ;  /* 0x000000ffff057224 */ /* 0x000fce00078e000e */
[----:B------:R-:W-:Y:S05]  /*3d930*/  WARPSYNC.COLLECTIVE R15, `(.L_x_4137) ;  /* 0x000000000f087348 */ /* 0x000fea0003c00000 */
[----:B------:R0:W1:Y:S02]  /*3d940*/  SHFL.IDX P6, R14, R13, R12, R11 ;  /* 0x0000000c0d0e7389 */ /* 0x00006400000c000b */
[----:B01----:R-:W-:Y:S01]  /*3d950*/  ENDCOLLECTIVE ;  /* 0x000000000000791b */ /* 0x003fe20003800000 */
.L_x_4137:
        /* <DEDUP_REMOVED lines=10> */
.L_x_4138:
        /* <DEDUP_REMOVED lines=9> */
.L_x_3930:
[----:B-1----:R1:W2:Y:S02]  /*3da90*/  SYNCS.PHASECHK.TRANS64.TRYWAIT P0, [R18+URZ+0x32420], R0 ;  /* 0x03242000120075a7 */ /* 0x0022a4000800017f */
[----:B--2---:R-:W-:Y:S05]  /*3daa0*/  @!P0 NANOSLEEP.SYNCS 0x989680 ;  /* 0x009896800000895d */ /* 0x004fea0003900000 */
[----:B------:R-:W2:Y:S02]  /*3dab0*/  @!P0 SYNCS.PHASECHK.TRANS64 P0, [R18+URZ+0x32420], R0 ;  /* 0x03242000120085a7 */ /* 0x000ea4000800007f */
[----:B--2---:R-:W-:Y:S05]  /*3dac0*/  @!P0 BRA `(.L_x_3930) ;  /* 0xfffffffc00f08947 */ /* 0x004fea000383ffff */
[----:B------:R-:W-:Y:S05]  /*3dad0*/  BRA `(.L_x_4140) ;  /* 0xffffff8c00647947 */ /* 0x000fea000383ffff */
.L_x_3934:
[----:B0-----:R0:W1:Y:S02]  /*3dae0*/  SYNCS.PHASECHK.TRANS64.TRYWAIT P0, [R2+URZ+0x32460], R0 ;  /* 0x03246000020075a7 */ /* 0x001064000800017f */
[----:B-1----:R-:W-:Y:S05]  /*3daf0*/  @!P0 NANOSLEEP.SYNCS 0x989680 ;  /* 0x009896800000895d */ /* 0x002fea0003900000 */
[----:B------:R-:W1:Y:S02]  /*3db00*/  @!P0 SYNCS.PHASECHK.TRANS64 P0, [R2+URZ+0x32460], R0 ;  /* 0x03246000020085a7 */ /* 0x000e64000800007f */
[----:B-1----:R-:W-:Y:S05]  /*3db10*/  @!P0 BRA `(.L_x_3934) ;  /* 0xfffffffc00f08947 */ /* 0x002fea000383ffff */
[----:B------:R-:W-:Y:S05]  /*3db20*/  BRA `(.L_x_4141) ;  /* 0xffffff8c00887947 */ /* 0x000fea000383ffff */
.L_x_3949:
[----:B0-----:R0:W1:Y:S02]  /*3db30*/  SYNCS.PHASECHK.TRANS64.TRYWAIT P0, [R2+URZ+0x32440], R6 ;  /* 0x03244006020075a7 */ /* 0x001064000800017f */
[----:B-1----:R-:W-:Y:S05]  /*3db40*/  @!P0 NANOSLEEP.SYNCS 0x989680 ;  /* 0x009896800000895d */ /* 0x002fea0003900000 */
[----:B------:R-:W1:Y:S02]  /*3db50*/  @!P0 SYNCS.PHASECHK.TRANS64 P0, [R2+URZ+0x32440], R6 ;  /* 0x03244006020085a7 */ /* 0x000e64000800007f */
[----:B-1----:R-:W-:Y:S05]  /*3db60*/  @!P0 BRA `(.L_x_3949) ;  /* 0xfffffffc00f08947 */ /* 0x002fea000383ffff */
[----:B------:R-:W-:Y:S05]  /*3db70*/  BRA `(.L_x_4142) ;  /* 0xffffff9400c07947 */ /* 0x000fea000383ffff */
.L_x_3954:
[----:B-1----:R1:W2:Y:S02]  /*3db80*/  SYNCS.PHASECHK.TRANS64.TRYWAIT P0, [R2+URZ+0x32460], R6 ;  /* 0x03246006020075a7 */ /* 0x0022a4000800017f */
[----:B--2---:R-:W-:Y:S05]  /*3db90*/  @!P0 NANOSLEEP.SYNCS 0x989680 ;  /* 0x009896800000895d */ /* 0x004fea0003900000 */
[----:B------:R-:W2:Y:S02]  /*3dba0*/  @!P0 SYNCS.PHASECHK.TRANS64 P0, [R2+URZ+0x32460], R6 ;  /* 0x03246006020085a7 */ /* 0x000ea4000800007f */
[----:B--2---:R-:W-:Y:S05]  /*3dbb0*/  @!P0 BRA `(.L_x_3954) ;  /* 0xfffffffc00f08947 */ /* 0x004fea000383ffff */
[----:B------:R-:W-:Y:S05]  /*3dbc0*/  BRA `(.L_x_4143) ;  /* 0xffffff98003c7947 */ /* 0x000fea000383ffff */
.L_x_3965:
[----:B0-----:R0:W1:Y:S02]  /*3dbd0*/  SYNCS.PHASECHK.TRANS64.TRYWAIT P0, [R3+URZ+0x32440], R2 ;  /* 0x03244002030075a7 */ /* 0x001064000800017f */
[----:B-1----:R-:W-:Y:S05]  /*3dbe0*/  @!P0 NANOSLEEP.SYNCS 0x989680 ;  /* 0x009896800000895d */ /* 0x002fea0003900000 */
[----:B------:R-:W1:Y:S02]  /*3dbf0*/  @!P0 SYNCS.PHASECHK.TRANS64 P0, [R3+URZ+0x32440], R2 ;  /* 0x03244002030085a7 */ /* 0x000e64000800007f */
[----:B-1----:R-:W-:Y:S05]  /*3dc00*/  @!P0 BRA `(.L_x_3965) ;  /* 0xfffffffc00f08947 */ /* 0x002fea000383ffff */
[----:B------:R-:W-:Y:S05]  /*3dc10*/  BRA `(.L_x_4144) ;  /* 0xffffffa000247947 */ /* 0x000fea000383ffff */
.L_x_3970:
[----:B-1----:R1:W2:Y:S02]  /*3dc20*/  SYNCS.PHASECHK.TRANS64.TRYWAIT P0, [R3+URZ+0x32460], R2 ;  /* 0x03246002030075a7 */ /* 0x0022a4000800017f */
[----:B--2---:R-:W-:Y:S05]  /*3dc30*/  @!P0 NANOSLEEP.SYNCS 0x989680 ;  /* 0x009896800000895d */ /* 0x004fea0003900000 */
[----:B------:R-:W2:Y:S02]  /*3dc40*/  @!P0 SYNCS.PHASECHK.TRANS64 P0, [R3+URZ+0x32460], R2 ;  /* 0x03246002030085a7 */ /* 0x000ea4000800007f */
[----:B--2---:R-:W-:Y:S05]  /*3dc50*/  @!P0 BRA `(.L_x_3970) ;  /* 0xfffffffc00f08947 */ /* 0x004fea000383ffff */
[----:B------:R-:W-:Y:S05]  /*3dc60*/  BRA `(.L_x_4145) ;  /* 0xffffffa000a07947 */ /* 0x000fea000383ffff */
.L_x_3981:
[----:B0-----:R0:W1:Y:S02]  /*3dc70*/  SYNCS.PHASECHK.TRANS64.TRYWAIT P0, [R3+URZ+0x32440], R2 ;  /* 0x03244002030075a7 */ /* 0x001064000800017f */
[----:B-1----:R-:W-:Y:S05]  /*3dc80*/  @!P0 NANOSLEEP.SYNCS 0x989680 ;  /* 0x009896800000895d */ /* 0x002fea0003900000 */
[----:B------:R-:W1:Y:S02]  /*3dc90*/  @!P0 SYNCS.PHASECHK.TRANS64 P0, [R3+URZ+0x32440], R2 ;  /* 0x03244002030085a7 */ /* 0x000e64000800007f */
[----:B-1----:R-:W-:Y:S05]  /*3dca0*/  @!P0 BRA `(.L_x_3981) ;  /* 0xfffffffc00f08947 */ /* 0x002fea000383ffff */
[----:B------:R-:W-:Y:S05]  /*3dcb0*/  BRA `(.L_x_4146) ;  /* 0xffffffa800707947 */ /* 0x000fea000383ffff */
.L_x_3986:
[----:B-1----:R1:W2:Y:S02]  /*3dcc0*/  SYNCS.PHASECHK.TRANS64.TRYWAIT P0, [R3+URZ+0x32460], R2 ;  /* 0x03246002030075a7 */ /* 0x0022a4000800017f */
[----:B--2---:R-:W-:Y:S05]  /*3dcd0*/  @!P0 NANOSLEEP.SYNCS 0x989680 ;  /* 0x009896800000895d */ /* 0x004fea0003900000 */
[----:B------:R-:W2:Y:S02]  /*3dce0*/  @!P0 SYNCS.PHASECHK.TRANS64 P0, [R3+URZ+0x32460], R2 ;  /* 0x03246002030085a7 */ /* 0x000ea4000800007f */
[----:B--2---:R-:W-:Y:S05]  /*3dcf0*/  @!P0 BRA `(.L_x_3986) ;  /* 0xfffffffc00f08947 */ /* 0x004fea000383ffff */
[----:B------:R-:W-:Y:S05]  /*3dd00*/  BRA `(.L_x_4147) ;  /* 0xffffffa800ec7947 */ /* 0x000fea000383ffff */
.L_x_3998:
[----:B------:R-:W4:Y:S01]  /*3dd10*/  LDL R0, [R1+0x460] ;  /* 0x0004600001007983 */ /* 0x000f220000100800 */
[----:B------:R-:W-:Y:S01]  /*3dd20*/  BSSY B0, `(.L_x_4148) ;  /* 0x0000008000007945 */ /* 0x000fe20003800000 */
[----:B------:R-:W-:Y:S02]  /*3dd30*/  IMAD.MOV.U32 R12, RZ, RZ, RZ ;  /* 0x000000ffff0c7224 */ /* 0x000fe400078e00ff */
[----:B------:R-:W-:Y:S02]  /*3dd40*/  IMAD.MOV.U32 R11, RZ, RZ, 0x1f ;  /* 0x0000001fff0b7424 */ /* 0x000fe400078e00ff */
[----:B0-----:R-:W-:Y:S02]  /*3dd50*/  IMAD.MOV.U32 R15, RZ, RZ, -0x1 ;  /* 0xffffffffff0f7424 */ /* 0x001fe400078e00ff */
[----:B----4-:R-:W-:-:S07]  /*3dd60*/  IMAD.MOV.U32 R13, RZ, RZ, R0 ;  /* 0x000000ffff0d7224 */ /* 0x010fce00078e0000 */
[----:B--23--:R-:W-:Y:S05]  /*3dd70*/  WARPSYNC.COLLECTIVE R15, `(.L_x_4149) ;  /* 0x000000000f087348 */ /* 0x00cfea0003c00000 */
[----:B------:R0:W1:Y:S02]  /*3dd80*/  SHFL.IDX P6, R14, R13, R12, R11 ;  /* 0x0000000c0d0e7389 */ /* 0x00006400000c000b */
[----:B0123--:R-:W-:Y:S01]  /*3dd90*/  ENDCOLLECTIVE ;  /* 0x000000000000791b */ /* 0x00ffe20003800000 */
.L_x_4149:
[----:B------:R-:W-:Y:S05]  /*3dda0*/  BSYNC B0 ;  /* 0x0000000000007941 */ /* 0x000fea0003800000 */
.L_x_4148:
        /* <DEDUP_REMOVED lines=9> */
.L_x_4150:
        /* <DEDUP_REMOVED lines=26> */
.L_x_4151:
        /* <DEDUP_REMOVED lines=8> */
.L_x_4152:
        /* <DEDUP_REMOVED lines=8> */
.L_x_4153:
        /* <DEDUP_REMOVED lines=8> */
.L_x_4154:
        /* <DEDUP_REMOVED lines=8> */
.L_x_4155:
        /* <DEDUP_REMOVED lines=9> */
.L_x_4156:
[----:B------:R-:W-:Y:S01]  /*3e270*/  IMAD.MOV.U32 R9, RZ, RZ, R14 ;  /* 0x000000ffff097224 */ /* 0x000fe200078e000e */
[----:B------:R-:W-:Y:S06]  /*3e280*/  BRA `(.L_x_4157) ;  /* 0xffffffb000307947 */ /* 0x000fec000383ffff */
.L_x_4001:
        /* <DEDUP_REMOVED lines=8> */
.L_x_4159:
[----:B------:R-:W-:Y:S05]  /*3e310*/  BSYNC B0 ;  /* 0x0000000000007941 */ /* 0x000fea0003800000 */
.L_x_4158:
        /* <DEDUP_REMOVED lines=10> */
.L_x_4160:
        /* <DEDUP_REMOVED lines=8> */
.L_x_4161:
        /* <DEDUP_REMOVED lines=8> */
.L_x_4162:
        /* <DEDUP_REMOVED lines=8> */
.L_x_4163:
        /* <DEDUP_REMOVED lines=9> */
.L_x_4164:
[----:B------:R-:W-:Y:S01]  /*3e5d0*/  IMAD.MOV.U32 R9, RZ, RZ, R14 ;  /* 0x000000ffff097224 */ /* 0x000fe200078e000e */
[----:B------:R-:W-:Y:S06]  /*3e5e0*/  BRA `(.L_x_4165) ;  /* 0xffffffb000047947 */ /* 0x000fec000383ffff */
.L_x_4003:
[----:B------:R-:W-:Y:S01]  /*3e5f0*/  BSSY B0, `(.L_x_4166) ;  /* 0x0000006000007945 */ /* 0x000fe20003800000 */
[----:B------:R-:W-:Y:S01]  /*3e600*/  PLOP3.LUT P6, PT, P6, PT, PT, 0x8, 0x0 ;  /* 0x000000000000781c */ /* 0x000fe200037ce170 */
[----:B------:R-:W-:-:S12]  /*3e610*/  IMAD.MOV.U32 R15, RZ, RZ, -0x1 ;  /* 0xffffffffff0f7424 */ /* 0x000fd800078e00ff */
[----:B0-----:R-:W-:Y:S05]  /*3e620*/  WARPSYNC.COLLECTIVE R15, `(.L_x_4167) ;  /* 0x000000000f087348 */ /* 0x001fea0003c00000 */
[----:B------:R-:W-:Y:S01]  /*3e630*/  VOTE.ANY R14, PT, P6 ;  /* 0x00000000000e7806 */ /* 0x000fe200030e0100 */
[----:B0-----:R-:W-:Y:S06]  /*3e640*/  ENDCOLLECTIVE ;  /* 0x000000000000791b */ /* 0x001fec0003800000 */
.L_x_4167:
[----:B------:R-:W-:Y:S05]  /*3e650*/  BSYNC B0 ;  /* 0x0000000000007941 */ /* 0x000fea0003800000 */
.L_x_4166:
        /* <DEDUP_REMOVED lines=10> */
.L_x_4168:
[----:B------:R-:W-:Y:S02]  /*3e700*/  IMAD.MOV.U32 R13, RZ, RZ, R6 ;  /* 0x000000ffff0d7224 */ /* 0x000fe400078e0006 */
[----:B------:R-:W-:-:S07]  /*3e710*/  IMAD.MOV.U32 R4, RZ, RZ, R14 ;  /* 0x000000ffff047224 */ /* 0x000fce00078e000e */
[----:B------:R-:W-:Y:S05]  /*3e720*/  WARPSYNC.COLLECTIVE R15, `(.L_x_4169) ;  /* 0x000000000f087348 */ /* 0x000fea0003c00000 */
[----:B------:R0:W1:Y:S02]  /*3e730*/  SHFL.IDX P6, R14, R13, R12, R11 ;  /* 0x0000000c0d0e7389 */ /* 0x00006400000c000b */
[----:B01----:R-:W-:Y:S01]  /*3e740*/  ENDCOLLECTIVE ;  /* 0x000000000000791b */ /* 0x003fe20003800000 */
.L_x_4169:
[----:B------:R-:W-:Y:S02]  /*3e750*/  IMAD.MOV.U32 R6, RZ, RZ, R14 ;  /* 0x000000ffff067224 */ /* 0x000fe400078e000e */
[----:B------:R-:W-:-:S05]  /*3e760*/  IMAD.IADD R10, R3, 0x1, R10 ;  /* 0x00000001030a7824 */ /* 0x000fca00078e020a */
[----:B------:R2:W-:Y:S01]  /*3e770*/  STL [R1+0x46c], R10 ;  /* 0x00046c0a01007387 */ /* 0x0005e20000100800 */
[----:B------:R-:W-:Y:S05]  /*3e780*/  BRA `(.L_x_4170) ;  /* 0xffffffac00e47947 */ /* 0x000fea000383ffff */
.L_x_4005:
        /* <DEDUP_REMOVED lines=8> */
.L_x_4172:
[----:B------:R-:W-:Y:S05]  /*3e810*/  BSYNC B0 ;  /* 0x0000000000007941 */ /* 0x000fea0003800000 */
.L_x_4171:
[----:B------:R-:W-:Y:S01]  /*3e820*/  IMAD.MOV.U32 R3, RZ, RZ, R14 ;  /* 0x000000ffff037224 */ /* 0x000fe200078e000e */
[----:B------:R-:W-:Y:S06]  /*3e830*/  BRA `(.L_x_4173) ;  /* 0xffffffac00d07947 */ /* 0x000fec000383ffff */
.L_x_4011:
[----:B0-----:R0:W1:Y:S02]  /*3e840*/  SYNCS.PHASECHK.TRANS64.TRYWAIT P0, [R0+URZ+0x32420], R3 ;  /* 0x03242003000075a7 */ /* 0x001064000800017f */
[----:B-1----:R-:W-:Y:S05]  /*3e850*/  @!P0 NANOSLEEP.SYNCS 0x989680 ;  /* 0x009896800000895d */ /* 0x002fea0003900000 */
[----:B------:R-:W1:Y:S02]  /*3e860*/  @!P0 SYNCS.PHASECHK.TRANS64 P0, [R0+URZ+0x32420], R3 ;  /* 0x03242003000085a7 */ /* 0x000e64000800007f */
[----:B-1----:R-:W-:Y:S05]  /*3e870*/  @!P0 BRA `(.L_x_4011) ;  /* 0xfffffffc00f08947 */ /* 0x002fea000383ffff */
[----:B------:R-:W-:Y:S05]  /*3e880*/  BRA `(.L_x_4174) ;  /* 0xffffffb800707947 */ /* 0x000fea000383ffff */
.L_x_4012:
        /* <DEDUP_REMOVED lines=11> */
.L_x_4176:
[----:B------:R-:W-:Y:S05]  /*3e940*/  BSYNC B0 ;  /* 0x0000000000007941 */ /* 0x000fea0003800000 */
.L_x_4175:
[----:B------:R-:W-:Y:S05]  /*3e950*/  BRA `(.L_x_4177) ;  /* 0xffffffb800587947 */ /* 0x000fea000383ffff */
.L_x_4013:
[----:B------:R-:W-:Y:S01]  /*3e960*/  BSSY B0, `(.L_x_4178) ;  /* 0x0000006000007945 */ /* 0x000fe20003800000 */
[----:B------:R-:W-:-:S07]  /*3e970*/  IMAD.MOV.U32 R15, RZ, RZ, -0x1 ;  /* 0xffffffffff0f7424 */ /* 0x000fce00078e00ff */
[----:B01----:R-:W-:Y:S05]  /*3e980*/  WARPSYNC.COLLECTIVE R15, `(.L_x_4179) ;  /* 0x000000000f0c7348 */ /* 0x003fea0003c00000 */
[----:B------:R-:W-:Y:S02]  /*3e990*/  ELECT P6, UR62, PT ;  /* 0x00000000003e782f */ /* 0x000fe400038c0000 */
[----:B------:R-:W-:Y:S01]  /*3e9a0*/  MOV R14, UR62 ;  /* 0x0000003e000e7c02 */ /* 0x000fe20008000f00 */
[----:B01----:R-:W-:Y:S10]  /*3e9b0*/  ENDCOLLECTIVE ;  /* 0x000000000000791b */ /* 0x003ff40003800000 */
.L_x_4179:
[----:B------:R-:W-:Y:S05]  /*3e9c0*/  BSYNC B0 ;  /* 0x0000000000007941 */ /* 0x000fea0003800000 */
.L_x_4178:
[----:B------:R-:W-:Y:S05]  /*3e9d0*/  BRA `(.L_x_4180) ;  /* 0xffffffb8004c7947 */ /* 0x000fea000383ffff */
.L_x_4015:
[----:B0-----:R0:W1:Y:S02]  /*3e9e0*/  SYNCS.PHASECHK.TRANS64.TRYWAIT P0, [R6+URZ], R5 ;  /* 0x00000005060075a7 */ /* 0x001064000800017f */
[----:B-1----:R-:W-:Y:S05]  /*3e9f0*/  @!P0 NANOSLEEP.SYNCS 0x989680 ;  /* 0x009896800000895d */ /* 0x002fea0003900000 */
[----:B------:R-:W1:Y:S02]  /*3ea00*/  @!P0 SYNCS.PHASECHK.TRANS64 P0, [R6+URZ], R5 ;  /* 0x00000005060085a7 */ /* 0x000e64000800007f */
[----:B-1----:R-:W-:Y:S05]  /*3ea10*/  @!P0 BRA `(.L_x_4015) ;  /* 0xfffffffc00f08947 */ /* 0x002fea000383ffff */
[----:B------:R-:W-:Y:S05]  /*3ea20*/  BRA `(.L_x_4181) ;  /* 0xffffffb800847947 */ /* 0x000fea000383ffff */
.L_x_4016:
[----:B-1----:R1:W2:Y:S02]  /*3ea30*/  SYNCS.PHASECHK.TRANS64.TRYWAIT P0, [R7+URZ], R2 ;  /* 0x00000002070075a7 */ /* 0x0022a4000800017f */
[----:B--2---:R-:W-:Y:S05]  /*3ea40*/  @!P0 NANOSLEEP.SYNCS 0x989680 ;  /* 0x009896800000895d */ /* 0x004fea0003900000 */
[----:B------:R-:W2:Y:S02]  /*3ea50*/  @!P0 SYNCS.PHASECHK.TRANS64 P0, [R7+URZ], R2 ;  /* 0x00000002070085a7 */ /* 0x000ea4000800007f */
[----:B--2---:R-:W-:Y:S05]  /*3ea60*/  @!P0 BRA `(.L_x_4016) ;  /* 0xfffffffc00f08947 */ /* 0x004fea000383ffff */
[----:B------:R-:W-:Y:S05]  /*3ea70*/  BRA `(.L_x_4182) ;  /* 0xffffffb800787947 */ /* 0x000fea000383ffff */
.L_x_4018:
[----:B--2---:R2:W3:Y:S02]  /*3ea80*/  SYNCS.PHASECHK.TRANS64.TRYWAIT P0, [R4+URZ], R5 ;  /* 0x00000005040075a7 */ /* 0x0044e4000800017f */
[----:B---3--:R-:W-:Y:S05]  /*3ea90*/  @!P0 NANOSLEEP.SYNCS 0x989680 ;  /* 0x009896800000895d */ /* 0x008fea0003900000 */
[----:B------:R-:W3:Y:S02]  /*3eaa0*/  @!P0 SYNCS.PHASECHK.TRANS64 P0, [R4+URZ], R5 ;  /* 0x00000005040085a7 */ /* 0x000ee4000800007f */
[----:B---3--:R-:W-:Y:S05]  /*3eab0*/  @!P0 BRA `(.L_x_4018) ;  /* 0xfffffffc00f08947 */ /* 0x008fea000383ffff */
[----:B------:R-:W-:Y:S05]  /*3eac0*/  BRA `(.L_x_4183) ;  /* 0xffffffb8007c7947 */ /* 0x000fea000383ffff */
        .type           $_ZN7cutlass13device_kernelIN5flash11enable_sm90INS1_16FlashAttnFwdSm90INS1_25CollectiveMainloopFwdSm90ILi2EN4cute5tupleIJNS5_1CILi1EEES8_S8_EEENS6_IJNS7_ILi128EEENS7_ILi96EEENS7_ILi64EEEEEELi256ENS_10bfloat16_tEfNS_4arch4Sm90ELb0ELb1ELb0ELb1ELb0ELb1ELb1ELb1ELb0ELb1ELb1ELb0EEENS1_21CollectiveEpilogueFwdINS6_IJSA_NS7_ILi256EEESB_EEES9_SE_SG_Li256ELb1ELb1ELb1ELb0EEENS1_36VarlenDynamicPersistentTileSchedulerILi128ELi96ELi256ELi128ELb1ELb1ELb1ELb1ELb0ELb1EEEEEEEEEvNT_6ParamsE$_ZZN5flash25CollectiveMainloopFwdSm90ILi2EN4cute5tupleIJNS1_1CILi1EEES4_S4_EEENS2_IJNS3_ILi128EEENS3_ILi96EEENS3_ILi64EEEEEELi256EN7cutlass10bfloat16_tEfNSA_4arch4Sm90ELb0ELb1ELb0ELb1ELb0ELb1ELb1ELb1ELb0ELb1ELb1ELb0EE3mmaINS_16FlashAttnFwdSm90ISE_NS_21CollectiveEpilogueFwdINS2_IJS6_NS3_ILi256EEES7_EEES5_SB_SD_Li256ELb1ELb1ELb1ELb0EEENS_36VarlenDynamicPersistentTileSchedulerILi128ELi96ELi256ELi128ELb1ELb1ELb1ELb1ELb0ELb1EEEE13SharedStorageENS1_6TensorINS1_11ArrayEngineIfLm128EEENS1_6LayoutINS2_IJNS2_IJNS3_ILi2EEEST_NS3_ILi32EEEEEES4_S4_EEENS2_IJNS2_IJS4_ST_NS3_ILi4EEEEEENS3_ILi0EEESZ_EEEEEEENS_7SoftmaxILi2ELi0EEEEEbRKNSE_6ParamsENSA_25PipelineTmaAsyncNoClusterILi2ENSA_16PipelineTmaAsyncILi2EEEEES1B_RNSA_13PipelineStateILj2EEERT0_RT1_iRiRKNS_16SeqlenInfoQKNewKILb1ELb1EEENS2_IJiiiiEEERT_ENKUliT_T0_T1_E_clIZSF_ISO_S12_S14_EbS17_S1B_S1B_S1E_S1G_S1I_iS1J_S1N_S1O_S1Q_EUlRS1R_iE0_NS3_ILb1EEES1Y_EEDaiS1R_S1S_S1T_,@function
        .size           $_ZN7cutlass13device_kernelIN5flash11enable_sm90INS1_16FlashAttnFwdSm90INS1_25CollectiveMainloopFwdSm90ILi2EN4cute5tupleIJNS5_1CILi1EEES8_S8_EEENS6_IJNS7_ILi128EEENS7_ILi96EEENS7_ILi64EEEEEELi256ENS_10bfloat16_tEfNS_4arch4Sm90ELb0ELb1ELb0ELb1ELb0ELb1ELb1ELb1ELb0ELb1ELb1ELb0EEENS1_21CollectiveEpilogueFwdINS6_IJSA_NS7_ILi256EEESB_EEES9_SE_SG_Li256ELb1ELb1ELb1ELb0EEENS1_36VarlenDynamicPersistentTileSchedulerILi128ELi96ELi256ELi128ELb1ELb1ELb1ELb1ELb0ELb1EEEEEEEEEvNT_6ParamsE$_ZZN5flash25CollectiveMainloopFwdSm90ILi2EN4cute5tupleIJNS1_1CILi1EEES4_S4_EEENS2_IJNS3_ILi128EEENS3_ILi96EEENS3_ILi64EEEEEELi256EN7cutlass10bfloat16_tEfNSA_4arch4Sm90ELb0ELb1ELb0ELb1ELb0ELb1ELb1ELb1ELb0ELb1ELb1ELb0EE3mmaINS_16FlashAttnFwdSm90ISE_NS_21CollectiveEpilogueFwdINS2_IJS6_NS3_ILi256EEES7_EEES5_SB_SD_Li256ELb1ELb1ELb1ELb0EEENS_36VarlenDynamicPersistentTileSchedulerILi128ELi96ELi256ELi128ELb1ELb1ELb1ELb1ELb0ELb1EEEE13SharedStorageENS1_6TensorINS1_11ArrayEngineIfLm128EEENS1_6LayoutINS2_IJNS2_IJNS3_ILi2EEEST_NS3_ILi32EEEEEES4_S4_EEENS2_IJNS2_IJS4_ST_NS3_ILi4EEEEEENS3_ILi0EEESZ_EEEEEEENS_7SoftmaxILi2ELi0EEEEEbRKNSE_6ParamsENSA_25PipelineTmaAsyncNoClusterILi2ENSA_16PipelineTmaAsyncILi2EEEEES1B_RNSA_13PipelineStateILj2EEERT0_RT1_iRiRKNS_16SeqlenInfoQKNewKILb1ELb1EEENS2_IJiiiiEEERT_ENKUliT_T0_T1_E_clIZSF_ISO_S12_S14_EbS17_S1B_S1B_S1E_S1G_S1I_iS1J_S1N_S1O_S1Q_EUlRS1R_iE0_NS3_ILb1EEES1Y_EEDaiS1R_S1S_S1T_,(.L_x_6141 - $_ZN7cutlass13device_kernelIN5flash11enable_sm90INS1_16FlashAttnFwdSm90INS1_25CollectiveMainloopFwdSm90ILi2EN4cute5tupleIJNS5_1CILi1EEES8_S8_EEENS6_IJNS7_ILi128EEENS7_ILi96EEENS7_ILi64EEEEEELi256ENS_10bfloat16_tEfNS_4arch4Sm90ELb0ELb1ELb0ELb1ELb0ELb1ELb1ELb1ELb0ELb1ELb1ELb0EEENS1_21CollectiveEpilogueFwdINS6_IJSA_NS7_ILi256EEESB_EEES9_SE_SG_Li256ELb1ELb1ELb1ELb0EEENS1_36VarlenDynamicPersistentTileSchedulerILi128ELi96ELi256ELi128ELb1ELb1ELb1ELb1ELb0ELb1EEEEEEEEEvNT_6ParamsE$_ZZN5flash25CollectiveMainloopFwdSm90ILi2EN4cute5tupleIJNS1_1CILi1EEES4_S4_EEENS2_IJNS3_ILi128EEENS3_ILi96EEENS3_ILi64EEEEEELi256EN7cutlass10bfloat16_tEfNSA_4arch4Sm90ELb0ELb1ELb0ELb1ELb0ELb1ELb1ELb1ELb0ELb1ELb1ELb0EE3mmaINS_16FlashAttnFwdSm90ISE_NS_21CollectiveEpilogueFwdINS2_IJS6_NS3_ILi256EEES7_EEES5_SB_SD_Li256ELb1ELb1ELb1ELb0EEENS_36VarlenDynamicPersistentTileSchedulerILi128ELi96ELi256ELi128ELb1ELb1ELb1ELb1ELb0ELb1EEEE13SharedStorageENS1_6TensorINS1_11ArrayEngineIfLm128EEENS1_6LayoutINS2_IJNS2_IJNS3_ILi2EEEST_NS3_ILi32EEEEEES4_S4_EEENS2_IJNS2_IJS4_ST_NS3_ILi4EEEEEENS3_ILi0EEESZ_EEEEEEENS_7SoftmaxILi2ELi0EEEEEbRKNSE_6ParamsENSA_25PipelineTmaAsyncNoClusterILi2ENSA_16PipelineTmaAsyncILi2EEEEES1B_RNSA_13PipelineStateILj2EEERT0_RT1_iRiRKNS_16SeqlenInfoQKNewKILb1ELb1EEENS2_IJiiiiEEERT_ENKUliT_T0_T1_E_clIZSF_ISO_S12_S14_EbS17_S1B_S1B_S1E_S1G_S1I_iS1J_S1N_S1O_S1Q_EUlRS1R_iE0_NS3_ILb1EEES1Y_EEDaiS1R_S1S_S1T_)
$_ZN7cutlass13device_kernelIN5flash11enable_sm90INS1_16FlashAttnFwdSm90INS1_25CollectiveMainloopFwdSm90ILi2EN4cute5tupleIJNS5_1CILi1EEES8_S8_EEENS6_IJNS7_ILi128EEENS7_ILi96EEENS7_ILi64EEEEEELi256ENS_10bfloat16_tEfNS_4arch4Sm90ELb0ELb1ELb0ELb1ELb0ELb1ELb1ELb1ELb0ELb1ELb1ELb0EEENS1_21CollectiveEpilogueFwdINS6_IJSA_NS7_ILi256EEESB_EEES9_SE_SG_Li256ELb1ELb1ELb1ELb0EEENS1_36VarlenDynamicPersistentTileSchedulerILi128ELi96ELi256ELi128ELb1ELb1ELb1ELb1ELb0ELb1EEEEEEEEEvNT_6ParamsE$_ZZN5flash25CollectiveMainloopFwdSm90ILi2EN4cute5tupleIJNS1_1CILi1EEES4_S4_EEENS2_IJNS3_ILi128EEENS3_ILi96EEENS3_ILi64EEEEEELi256EN7cutlass10bfloat16_tEfNSA_4arch4Sm90ELb0ELb1ELb0ELb1ELb0ELb1ELb1ELb1ELb0ELb1ELb1ELb0EE3mmaINS_16FlashAttnFwdSm90ISE_NS_21CollectiveEpilogueFwdINS2_IJS6_NS3_ILi256EEES7_EEES5_SB_SD_Li256ELb1ELb1ELb1ELb0EEENS_36VarlenDynamicPersistentTileSchedulerILi128ELi96ELi256ELi128ELb1ELb1ELb1ELb1ELb0ELb1EEEE13SharedStorageENS1_6TensorINS1_11ArrayEngineIfLm128EEENS1_6LayoutINS2_IJNS2_IJNS3_ILi2EEEST_NS3_ILi32EEEEEES4_S4_EEENS2_IJNS2_IJS4_ST_NS3_ILi4EEEEEENS3_ILi0EEESZ_EEEEEEENS_7SoftmaxILi2ELi0EEEEEbRKNSE_6ParamsENSA_25PipelineTmaAsyncNoClusterILi2ENSA_16PipelineTmaAsyncILi2EEEEES1B_RNSA_13PipelineStateILj2EEERT0_RT1_iRiRKNS_16SeqlenInfoQKNewKILb1ELb1EEENS2_IJiiiiEEERT_ENKUliT_T0_T1_E_clIZSF_ISO_S12_S14_EbS17_S1B_S1B_S1E_S1G_S1I_iS1J_S1N_S1O_S1Q_EUlRS1R_iE0_NS3_ILb1EEES1Y_EEDaiS1R_S1S_S1T_:
[----:B------:R-:W-:Y:S02]  /*3ead0*/  ULDC UR4, c[0x0][0x20] ;  /* 0x0000080000047ab9 */ /* 0x000fe40000000800 */
[----:B------:R-:W-:-:S09]  /*3eae0*/  UIADD3 UR4, -UR4, UR5, URZ ;  /* 0x0000000504047290 */ /* 0x000fd2000fffe13f */
[----:B------:R-:W2:Y:S04]  /*3eaf0*/  LDL.64 R8, [UR4+0x18] ;  /* 0x00001804ff087983 */ /* 0x000ea80008100a00 */
[----:B------:R-:W3:Y:S01]  /*3eb00*/  LDL.64 R4, [UR4] ;  /* 0x00000004ff047983 */ /* 0x000ee20008100a00 */
[----:B------:R-:W-:-:S03]  /*3eb10*/  ULDC.64 UR6, c[0x0][0x208] ;  /* 0x0000820000067ab9 */ /* 0x000fc60000000a00 */
[----:B--2---:R-:W2:Y:S04]  /*3eb20*/  LD.E R6, desc[UR6][R8.64+0x1c] ;  /* 0x00001c0608067980 */ /* 0x004ea8000c101900 */
[----:B---3--:R0:W5:Y:S04]  /*3eb30*/  LD.E R0, desc[UR6][R4.64] ;  /* 0x0000000604007980 */ /* 0x008168000c101900 */
[----:B------:R0:W5:Y:S01]  /*3eb40*/  LD.E R3, desc[UR6][R4.64+0x4] ;  /* 0x0000040604037980 */ /* 0x000162000c101900 */
[----:B------:R-:W-:Y:S01]  /*3eb50*/  BSSY B1, `(.L_x_4184) ;  /* 0x0000007000017945 */ /* 0x000fe20003800000 */
[----:B------:R-:W-:Y:S01]  /*3eb60*/  IMAD.MOV.U32 R7, RZ, RZ, R41 ;  /* 0x000000ffff077224 */ /* 0x000fe200078e0029 */
[----:B--2---:R-:W-:-:S04]  /*3eb70*/  LOP3.LUT R6, R6, 0x1, RZ, 0xfc, !PT ;  /* 0x0000000106067812 */ /* 0x004fc800078efcff */
[----:B------:R-:W-:Y:S01]  /*3eb80*/  ISETP.NE.AND P0, PT, R6, 0x3, PT ;  /* 0x000000030600780c */ /* 0x000fe20003f05270 */
[----:B------:R-:W-:-:S12]  /*3eb90*/  IMAD.MOV.U32 R6, RZ, RZ, R32 ;  /* 0x000000ffff067224 */ /* 0x000fd800078e0020 */
[----:B0-----:R-:W-:Y:S05]  /*3eba0*/  @!P0 BRA `(.L_x_4185) ;  /* 0x0000000000048947 */ /* 0x001fea0003800000 */
[----:B------:R-:W-:Y:S01]  /*3ebb0*/  BPT.TRAP 0x1 ;  /* 0x000000040000795c */ /* 0x000fe20000300000 */
.L_x_4185:
[----:B------:R-:W-:Y:S05]  /*3ebc0*/  BSYNC B1 ;  /* 0x0000000000017941 */ /* 0x000fea0003800000 */
.L_x_4184:
        /* <DEDUP_REMOVED lines=13> */
.L_x_4187:
[----:B------:R-:W-:Y:S05]  /*3eca0*/  BSYNC B1 ;  /* 0x0000000000017941 */ /* 0x000fea0003800000 */
.L_x_4186:
        /* <DEDUP_REMOVED lines=8> */
.L_x_4189:
[----:B------:R-:W-:Y:S05]  /*3ed30*/  BSYNC B1 ;  /* 0x0000000000017941 */ /* 0x000fea0003800000 */
.L_x_4188:
[----:B------:R-:W2:Y:S04]  /*3ed40*/  LDL.64 R12, [UR4] ;  /* 0x00000004ff0c7983 */ /* 0x000ea80008100a00 */
[----:B------:R-:W3:Y:S04]  /*3ed50*/  LDL.64 R4, [UR4+0x28] ;  /* 0x00002804ff047983 */ /* 0x000ee80008100a00 */
[----:B0----5:R-:W4:Y:S04]  /*3ed60*/  LDL.64 R10, [UR4+0x20] ;  /* 0x00002004ff0a7983 */ /* 0x021f280008100a00 */
[----:B------:R-:W4:Y:S04]  /*3ed70*/  LDL.64 R8, [UR4+0x8] ;  /* 0x00000804ff087983 */ /* 0x000f280008100a00 */
[----:B--2---:R-:W2:Y:S04]  /*3ed80*/  LD.E R3, desc[UR6][R12.64] ;  /* 0x000000060c037980 */ /* 0x004ea8000c101900 */
[----:B---3--:R-:W2:Y:S01]  /*3ed90*/  LD.E.64 R4, desc[UR6][R4.64] ;  /* 0x0000000604047980 */ /* 0x008ea2000c101b00 */
[----:B------:R-:W-:Y:S05]  /*3eda0*/  WARPSYNC.ALL ;  /* 0x0000000000007948 */ /* 0x000fea0003800000 */
[----:B----4-:R0:W-:Y:S04]  /*3edb0*/  ST.E desc[UR6][R8.64], RZ ;  /* 0x000000ff08007985 */ /* 0x0101e8000c101906 */
[----:B------:R-:W3:Y:S01]  /*3edc0*/  LD.E.64 R12, desc[UR6][R10.64] ;  /* 0x000000060a0c7980 */ /* 0x000ee2000c101b00 */
[----:B--2---:R-:W-:Y:S01]  /*3edd0*/  IMAD R4, R3, 0x300, R4 ;  /* 0x0000030003047824 */ /* 0x004fe200078e0204 */
[----:B------:R-:W-:Y:S01]  /*3ede0*/  R2UR UR11, R5 ;  /* 0x00000000050b72ca */ /* 0x000fe200000e0000 */
[----:B------:R-:W-:Y:S01]  /*3edf0*/  WARPGROUP.ARRIVE ;  /* 0x00000000000079c5 */ /* 0x000fe20000000000 */
[----:B------:R-:W-:-:S02]  /*3ee00*/  IMAD.MOV.U32 R0, RZ, RZ, 0x1 ;  /* 0x00000001ff007424 */ /* 0x000fc400078e00ff */
        /* <DEDUP_REMOVED lines=8> */
[----:B------:R-:W-:Y:S01]  /*3ee90*/  WARPGROUP.ARRIVE ;  /* 0x00000000000079c5 */ /* 0x000fe20000000000 */
[----:B------:R-:W-:-:S03]  /*3eea0*/  IMAD.MOV.U32 R15, RZ, RZ, R5 ;  /* 0x000000ffff0f7224 */ /* 0x000fc600078e0005 */
        /* <DEDUP_REMOVED lines=23> */
[----:B------:R-:W-:-:S03]  /*3f020*/  WARPGROUP.ARRIVE ;  /* 0x00000000000079c5 */ /* 0x000fc60000000000 */
[----:B------:R-:W-:Y:S01]  /*3f030*/  R2UR UR10, R4 ;  /* 0x00000000040a72ca */ /* 0x000fe200000e0000 */
[----:B--2---:R-:W-:Y:S01]  /*3f040*/  VIADD R10, R10, 0x6 ;  /* 0x000000060a0a7836 */ /* 0x004fe20000000000 */
[----:B------:R-:W-:-:S04]  /*3f050*/  R2UR UR9, R11 ;  /* 0x000000000b0972ca */ /* 0x000fc800000e0000 */
[----:B------:R-:W-:-:S13]  /*3f060*/  R2UR UR8, R10 ;  /* 0x000000000a0872ca */ /* 0x000fda00000e0000 */
[----:B------:R-:W-:Y:S03]  /*3f070*/  HGMMA.64x96x16.F32.BF16 R24, gdesc[UR8], R24, gsb0 ;  /* 0x01600000081879f0 */ /* 0x000fe60008001818 */
[----:B------:R-:W-:Y:S02]  /*3f080*/  WARPGROUP.DEPBAR.LE gsb0, 0x0 ;  /* 0x00008000000079c5 */ /* 0x000fe40000010000 */
[----:B------:R0:W-:Y:S04]  /*3f090*/  ST.E desc[UR6][R8.64], R0 ;  /* 0x0000000008007985 */ /* 0x0001e8000c101906 */
[----:B------:R-:W2:Y:S04]  /*3f0a0*/  LDL.64 R4, [UR4+0x38] ;  /* 0x00003804ff047983 */ /* 0x000ea80008100a00 */
[----:B--2---:R-:W2:Y:S04]  /*3f0b0*/  LD.E R3, desc[UR6][R4.64] ;  /* 0x0000000604037980 */ /* 0x004ea8000c101900 */
[----:B------:R-:W3:Y:S01]  /*3f0c0*/  LDL.64 R4, [UR4+0x30] ;  /* 0x00003004ff047983 */ /* 0x000ee20008100a00 */
[----:B------:R-:W-:Y:S01]  /*3f0d0*/  BSSY B1, `(.L_x_4191) ;  /* 0x0000008000017945 */ /* 0x000fe20003800000 */
[----:B--2---:R-:W-:-:S04]  /*3f0e0*/  LEA.HI R10, R3, R3, RZ, 0x1 ;  /* 0x00000003030a7211 */ /* 0x004fc800078f08ff */
[----:B------:R-:W-:-:S05]  /*3f0f0*/  LOP3.LUT R10, R10, 0xfffffffe, RZ, 0xc0, !PT ;  /* 0xfffffffe0a0a7812 */ /* 0x000fca00078ec0ff */
[----:B------:R-:W-:Y:S01]  /*3f100*/  IMAD.IADD R10, R3, 0x1, -R10 ;  /* 0x00000001030a7824 */ /* 0x000fe200078e0a0a */
[----:B---3--:R-:W-:-:S04]  /*3f110*/  MOV R3, R4 ;  /* 0x0000000400037202 */ /* 0x008fc80000000f00 */
[----:B------:R-:W-:-:S04]  /*3f120*/  SHF.L.U32 R10, R10, 0x1f, RZ ;  /* 0x0000001f0a0a7819 */ /* 0x000fc800000006ff */
[----:B------:R-:W1:Y:S02]  /*3f130*/  SYNCS.PHASECHK.TRANS64.TRYWAIT P0, [R3+URZ+0x32410], R10 ;  /* 0x0324100a030075a7 */ /* 0x000e64000800017f */
[----:B01----:R-:W-:Y:S05]  /*3f140*/  @!P0 BRA `(.L_x_4192) ;  /* 0x000000ac00d08947 */ /* 0x003fea0003800000 */
.L_x_4215:
[----:B------:R-:W-:Y:S05]  /*3f150*/  BSYNC B1 ;  /* 0x0000000000017941 */ /* 0x000fea0003800000 */
.L_x_4191:
[----:B------:R-:W0:Y:S04]  /*3f160*/  LDL.64 R4, [UR4+0x40] ;  /* 0x00004004ff047983 */ /* 0x000e280008100a00 */
[----:B------:R-:W2:Y:S04]  /*3f170*/  LDL.64 R8, [UR4] ;  /* 0x00000004ff087983 */ /* 0x000ea80008100a00 */
[----:B0-----:R-:W3:Y:S04]  /*3f180*/  LD.E R10, desc[UR6][R4.64+0x1c] ;  /* 0x00001c06040a7980 */ /* 0x001ee8000c101900 */
[----:B--2---:R0:W5:Y:S04]  /*3f190*/  LD.E R3, desc[UR6][R8.64] ;  /* 0x0000000608037980 */ /* 0x004168000c101900 */
[----:B------:R0:W5:Y:S01]  /*3f1a0*/  LD.E R12, desc[UR6][R8.64+0x4] ;  /* 0x00000406080c7980 */ /* 0x000162000c101900 */
[----:B------:R-:W-:Y:S01]  /*3f1b0*/  BSSY B1, `(.L_x_4193) ;  /* 0x0000005000017945 */ /* 0x000fe20003800000 */
[----:B---3--:R-:W-:-:S04]  /*3f1c0*/  LOP3.LUT R10, R10, 0x1, RZ, 0xfc, !PT ;  /* 0x000000010a0a7812 */ /* 0x008fc800078efcff */
[----:B------:R-:W-:-:S13]  /*3f1d0*/  ISETP.NE.AND P0, PT, R10, 0x3, PT ;  /* 0x000000030a00780c */ /* 0x000fda0003f05270 */
[----:B0-----:R-:W-:Y:S05]  /*3f1e0*/  @!P0 BRA `(.L_x_4194) ;  /* 0x0000000000048947 */ /* 0x001fea0003800000 */
[----:B------:R-:W-:Y:S01]  /*3f1f0*/  BPT.TRAP 0x1 ;  /* 0x000000040000795c */ /* 0x000fe20000300000 */
.L_x_4194:
[----:B------:R-:W-:Y:S05]  /*3f200*/  BSYNC B1 ;  /* 0x0000000000017941 */ /* 0x000fea0003800000 */
.L_x_4193:
        /* <DEDUP_REMOVED lines=13> */
.L_x_4196:
[----:B------:R-:W-:Y:S05]  /*3f2e0*/  BSYNC B1 ;  /* 0x0000000000017941 */ /* 0x000fea0003800000 */
.L_x_4195:
        /* <DEDUP_REMOVED lines=8> */
.L_x_4198:
[----:B------:R-:W-:Y:S05]  /*3f370*/  BSYNC B1 ;  /* 0x0000000000017941 */ /* 0x000fea0003800000 */
.L_x_4197:
[----:B------:R-:W2:Y:S04]  /*3f380*/  LDL.64 R4, [UR4] ;  /* 0x00000004ff047983 */ /* 0x000ea80008100a00 */
[----:B------:R-:W3:Y:S04]  /*3f390*/  LDL.64 R12, [UR4+0x58] ;  /* 0x00005804ff0c7983 */ /* 0x000ee80008100a00 */
[----:B------:R-:W4:Y:S04]  /*3f3a0*/  LDL.64 R8, [UR4+0x48] ;  /* 0x00004804ff087983 */ /* 0x000f280008100a00 */
[----:B0----5:R-:W3:Y:S04]  /*3f3b0*/  LDL.64 R10, [UR4+0x50] ;  /* 0x00005004ff0a7983 */ /* 0x021ee80008100a00 */
[----:B------:R-:W3:Y:S04]  /*3f3c0*/  LDL.LU R16, [R1+0x48c] ;  /* 0x00048c0001107983 */ /* 0x000ee80000300800 */
[----:B--2---:R-:W2:Y:S04]  /*3f3d0*/  LD.E R3, desc[UR6][R4.64] ;  /* 0x0000000604037980 */ /* 0x004ea8000c101900 */
[----:B----4-:R-:W4:Y:S04]  /*3f3e0*/  LD.E R14, desc[UR6][R8.64] ;  /* 0x00000006080e7980 */ /* 0x010f28000c101900 */
[----:B---3--:R-:W2:Y:S04]  /*3f3f0*/  LD.E.64 R4, desc[UR6][R12.64] ;  /* 0x000000060c047980 */ /* 0x008ea8000c101b00 */
[----:B------:R-:W3:Y:S01]  /*3f400*/  LD.E.64 R12, desc[UR6][R10.64] ;  /* 0x000000060a0c7980 */ /* 0x000ee2000c101b00 */
[----:B------:R-:W-:Y:S05]  /*3f410*/  WARPSYNC.ALL ;  /* 0x0000000000007948 */ /* 0x000fea0003800000 */
[----:B------:R-:W-:Y:S01]  /*3f420*/  WARPGROUP.ARRIVE ;  /* 0x00000000000079c5 */ /* 0x000fe20000000000 */
[----:B----4-:R-:W-:Y:S01]  /*3f430*/  ISETP.NE.U32.AND P0, PT, R14, RZ, PT ;  /* 0x000000ff0e00720c */ /* 0x010fe20003f05070 */
[----:B--2---:R-:W-:Y:S01]  /*3f440*/  IMAD R4, R3, 0xc00, R4 ;  /* 0x00000c0003047824 */ /* 0x004fe200078e0204 */
[----:B------:R-:W-:-:S04]  /*3f450*/  R2UR UR11, R5 ;  /* 0x00000000050b72ca */ /* 0x000fc800000e0000 */
[----:B------:R-:W-:Y:S02]  /*3f460*/  R2UR UR10, R4 ;  /* 0x00000000040a72ca */ /* 0x000fe400000e0000 */
[----:B---3--:R-:W-:Y:S02]  /*3f470*/  R2UR UR8, R12 ;  /* 0x000000000c0872ca */ /* 0x008fe400000e0000 */
[----:B------:R-:W-:-:S03]  /*3f480*/  R2UR UR9, R13 ;  /* 0x000000000d0972ca */ /* 0x000fc600000e0000 */
[----:B------:R-:W-:-:S10]  /*3f490*/  VOTEU.ANY UP0, P0 ;  /* 0x00000000003f7886 */ /* 0x000fd40000000100 */
        /* <DEDUP_REMOVED lines=176> */
[----:B------:R-:W0:Y:S02]  /*3ffa0*/  S2R R216, SR_TID.X ;  /* 0x0000000000d87919 */ /* 0x000e240000002100 */
[----:B0-----:R-:W-:Y:S01]  /*3ffb0*/  LOP3.LUT P1, RZ, R216, 0x7f, RZ, 0xc0, !PT ;  /* 0x0000007fd8ff7812 */ /* 0x001fe2000782c0ff */
[----:B--2---:R-:W-:Y:S01]  /*3ffc0*/  VIADD R10, R10, 0xc06 ;  /* 0x00000c060a0a7836 */ /* 0x004fe20000000000 */
[----:B------:R-:W-:-:S04]  /*3ffd0*/  R2UR UR9, R11 ;  /* 0x000000000b0972ca */ /* 0x000fc800000e0000 */
[----:B------:R-:W-:-:S13]  /*3ffe0*/  R2UR UR8, R10 ;  /* 0x000000000a0872ca */ /* 0x000fda00000e0000 */
[----:B------:R-:W-:Y:S03]  /*3fff0*/  HGMMA.64x96x16.F32.BF16 R24, gdesc[UR8], R24, gsb0 ;  /* 0x01600000081879f0 */ /* 0x000fe60008001818 */
[----:B------:R-:W-:Y:S02]  /*40000*/  WARPGROUP.DEPBAR.LE gsb0, 0x0 ;  /* 0x00008000000079c5 */ /* 0x000fe40000010000 */
[----:B------:R0:W-:Y:S04]  /*40010*/  ST.E desc[UR6][R8.64], R0 ;  /* 0x0000000008007985 */ /* 0x0001e8000c101906 */
[----:B------:R-:W2:Y:S04]  /*40020*/  @!P1 LDL.64 R4, [UR4] ;  /* 0x00000004ff049983 */ /* 0x000ea80008100a00 */
[----:B0-----:R-:W3:Y:S01]  /*40030*/  @!P1 LDL.64 R8, [UR4+0x18] ;  /* 0x00001804ff089983 */ /* 0x001ee20008100a00 */
[----:B------:R-:W-:-:S04]  /*40040*/  SHF.R.U32.HI R3, RZ, 0x7, R216 ;  /* 0x00000007ff037819 */ /* 0x000fc800000116d8 */
[----:B------:R-:W-:-:S05]  /*40050*/  IADD3 R3, -R3, 0xb, RZ ;  /* 0x0000000b03037810 */ /* 0x000fca0007ffe1ff */
[----:B------:R0:W-:Y:S06]  /*40060*/  BAR.ARV R3, 0x100 ;  /* 0x000400030000751d */ /* 0x0001ec0000002000 */
[----:B--2---:R-:W2:Y:S04]  /*40070*/  @!P1 LD.E R4, desc[UR6][R4.64] ;  /* 0x0000000604049980 */ /* 0x004ea8000c101900 */
[----:B---3--:R-:W3:Y:S02]  /*40080*/  @!P1 LD.E.64 R8, desc[UR6][R8.64+0x30] ;  /* 0x0000300608089980 */ /* 0x008ee4000c101b00 */
[----:B---3--:R-:W-:-:S05]  /*40090*/  @!P1 MOV R11, R8 ;  /* 0x00000008000b9202 */ /* 0x008fca0000000f00 */
[----:B--2---:R-:W-:-:S05]  /*400a0*/  @!P1 IMAD R10, R4, 0x8, R11 ;  /* 0x00000008040a9824 */ /* 0x004fca00078e020b */
[----:B------:R-:W-:-:S04]  /*400b0*/  @!P1 PRMT R10, RZ, 0x654, R10 ;  /* 0x00000654ff0a9816 */ /* 0x000fc8000000000a */
[----:B------:R1:W-:Y:S01]  /*400c0*/  @!P1 SYNCS.ARRIVE.TRANS64.RED.A1T0 RZ, [R10+URZ], RZ ;  /* 0x000000ff0aff99a7 */ /* 0x0003e2000810043f */
[----:B------:R-:W2:Y:S04]  /*400d0*/  LD.E R11, desc[UR6][R6.64+0x24] ;  /* 0x00002406060b7980 */ /* 0x000ea8000c101900 */
[----:B------:R-:W3:Y:S04]  /*400e0*/  LD.E R73, desc[UR6][R72.64] ;  /* 0x0000000648497980 */ /* 0x000ee8000c101900 */
[----:B-1----:R-:W4:Y:S04]  /*400f0*/  LD.E R10, desc[UR6][R6.64] ;  /* 0x00000006060a7980 */ /* 0x002f28000c101900 */
[----:B0-----:R-:W3:Y:S04]  /*40100*/  LD.E R3, desc[UR6][R6.64+0x18] ;  /* 0x0000180606037980 */ /* 0x001ee8000c101900 */
[----:B------:R-:W3:Y:S04]  /*40110*/  LD.E R5, desc[UR6][R6.64+0x8] ;  /* 0x0000080606057980 */ /* 0x000ee8000c101900 */
[----:B------:R-:W3:Y:S04]  /*40120*/  LD.E R4, desc[UR6][R6.64+0x4] ;  /* 0x0000040606047980 */ /* 0x000ee8000c101900 */
[----:B------:R-:W3:Y:S04]  /*40130*/  LD.E R74, desc[UR6][R6.64+0xc] ;  /* 0x00000c06064a7980 */ /* 0x000ee8000c101900 */
[----:B------:R-:W3:Y:S04]  /*40140*/  LD.E R75, desc[UR6][R6.64+0x10] ;  /* 0x00001006064b7980 */ /* 0x000ee8000c101900 */
[----:B------:R-:W3:Y:S01]  /*40150*/  LD.E R77, desc[UR6][R6.64+0x14] ;  /* 0x00001406064d7980 */ /* 0x000ee2000c101900 */
[----:B--2---:R-:W-:-:S13]  /*40160*/  ISETP.NE.AND P0, PT, R11, 0x1, PT ;  /* 0x000000010b00780c */ /* 0x004fda0003f05270 */
[----:B------:R-:W2:Y:S04]  /*40170*/  @P0 LD.E R20, desc[UR6][R6.64+0x28] ;  /* 0x0000280606140980 */ /* 0x000ea8000c101900 */
[----:B------:R-:W2:Y:S01]  /*40180*/  @P0 LD.E R21, desc[UR6][R6.64+0x2c] ;  /* 0x00002c0606150980 */ /* 0x000ea2000c101900 */
[----:B----4-:R-:W-:-:S04]  /*40190*/  SHF.R.S32.HI R9, RZ, 0x1f, R10 ;  /* 0x0000001fff097819 */ /* 0x010fc8000001140a */
[----:B------:R-:W-:-:S04]  /*401a0*/  LEA.HI R8, R9, R10, RZ, 0x7 ;  /* 0x0000000a09087211 */ /* 0x000fc800078f38ff */
[----:B------:R-:W-:Y:S02]  /*401b0*/  LOP3.LUT R11, R8, 0xffffff80, RZ, 0xc0, !PT ;  /* 0xffffff80080b7812 */ /* 0x000fe400078ec0ff */
[----:B------:R-:W-:-:S03]  /*401c0*/  LOP3.LUT R16, R16, 0xfff7ffff, RZ, 0xc0, !PT ;  /* 0xfff7ffff10107812 */ /* 0x000fc600078ec0ff */
[----:B------:R-:W-:Y:S01]  /*401d0*/  IMAD.IADD R11, R10, 0x1, -R11 ;  /* 0x000000010a0b7824 */ /* 0x000fe200078e0a0b */
[----:B------:R-:W-:-:S04]  /*401e0*/  @P1 LOP3.LUT R16, R16, 0x80000, RZ, 0xfc, !PT ;  /* 0x0008000010101812 */ /* 0x000fc800078efcff */
[----:B------:R-:W-:Y:S01]  /*401f0*/  SHF.R.S32.HI R12, RZ, 0x1f, R11 ;  /* 0x0000001fff0c7819 */ /* 0x000fe2000001140b */
[----:B------:R0:W-:Y:S03]  /*40200*/  STL [R1+0x48c], R16 ;  /* 0x00048c1001007387 */ /* 0x0001e60000100800 */
[----:B------:R-:W-:-:S04]  /*40210*/  LEA.HI R13, R12, R11, RZ, 0x2 ;  /* 0x0000000b0c0d7211 */ /* 0x000fc800078f10ff */
[--C-:B------:R-:W-:Y:S02]  /*40220*/  SHF.R.S32.HI R14, RZ, 0x2, R13.reuse ;  /* 0x00000002ff0e7819 */ /* 0x100fe4000001140d */
[----:B0-----:R-:W-:Y:S02]  /*40230*/  LEA.HI R16, R9, R10, RZ, 0x2 ;  /* 0x0000000a09107211 */ /* 0x001fe400078f10ff */
[----:B------:R-:W-:Y:S02]  /*40240*/  SHF.R.S32.HI R15, RZ, 0x1f, R13 ;  /* 0x0000001fff0f7819 */ /* 0x000fe4000001140d */
[----:B------:R-:W-:Y:S02]  /*40250*/  LOP3.LUT R17, R16, 0xfffffffc, RZ, 0xc0, !PT ;  /* 0xfffffffc10117812 */ /* 0x000fe400078ec0ff */
[----:B------:R-:W-:Y:S02]  /*40260*/  LEA.HI R12, R12, R11, RZ, 0x5 ;  /* 0x0000000b0c0c7211 */ /* 0x000fe400078f28ff */
[----:B------:R-:W-:-:S02]  /*40270*/  SHF.R.S32.HI R9, RZ, 0x7, R8 ;  /* 0x00000007ff097819 */ /* 0x000fc40000011408 */
[----:B------:R-:W-:Y:S01]  /*40280*/  LEA.HI R15, R15, R14, RZ, 0x3 ;  /* 0x0000000e0f0f7211 */ /* 0x000fe200078f18ff */
[----:B------:R-:W-:Y:S01]  /*40290*/  IMAD.IADD R17, R10, 0x1, -R17 ;  /* 0x000000010a117824 */ /* 0x000fe200078e0a11 */
[----:B------:R-:W-:Y:S02]  /*402a0*/  SHF.R.S32.HI R12, RZ, 0x5, R12 ;  /* 0x00000005ff0c7819 */ /* 0x000fe4000001140c */
[----:B------:R-:W-:Y:S02]  /*402b0*/  LEA.HI R8, R8, R9, RZ, 0x1 ;  /* 0x0000000908087211 */ /* 0x000fe400078f08ff */
[----:B------:R-:W-:Y:S01]  /*402c0*/  LOP3.LUT R15, R15, 0xfffffff8, RZ, 0xc0, !PT ;  /* 0xfffffff80f0f7812 */ /* 0x000fe200078ec0ff */
[----:B---3--:R-:W-:Y:S01]  /*402d0*/  IMAD R12, R73, 0x8, R12 ;  /* 0x00000008490c7824 */ /* 0x008fe200078e020c */
[----:B------:R-:W-:Y:S02]  /*402e0*/  LOP3.LUT R8, R8, 0x3fffffe, RZ, 0xc0, !PT ;  /* 0x03fffffe08087812 */ /* 0x000fe400078ec0ff */
[----:B------:R-:W-:Y:S01]  /*402f0*/  LEA.HI R10, R17, R17, RZ, 0x1 ;  /* 0x00000011110a7211 */ /* 0x000fe200078f08ff */
[----:B------:R-:W-:-:S02]  /*40300*/  IMAD.IADD R15, R14, 0x1, -R15 ;  /* 0x000000010e0f7824 */ /* 0x000fc400078e0a0f */
[----:B------:R-:W-:Y:S01]  /*40310*/  IMAD.IADD R8, R9, 0x1, -R8 ;  /* 0x0000000109087824 */ /* 0x000fe200078e0a08 */
[----:B------:R-:W-:Y:S01]  /*40320*/  LOP3.LUT R10, R10, 0x1ffffffe, RZ, 0xc0, !PT ;  /* 0x1ffffffe0a0a7812 */ /* 0x000fe200078ec0ff */
[----:B------:R-:W-:-:S04]  /*40330*/  IMAD.U32 R15, R12, 0x10, R15 ;  /* 0x000000100c0f7824 */ /* 0x000fc800078e000f */
[----:B------:R-:W-:Y:S02]  /*40340*/  IMAD.IADD R10, R17, 0x1, -R10 ;  /* 0x00000001110a7824 */ /* 0x000fe400078e0a0a */
[----:B------:R-:W-:-:S04]  /*40350*/  IMAD R15, R8, 0x40, R15 ;  /* 0x00000040080f7824 */ /* 0x000fc800078e020f */
[----:B------:R-:W-:Y:S01]  /*40360*/  IMAD R9, R10, 0x8, R15 ;  /* 0x000000080a097824 */ /* 0x000fe200078e020f */
[----:B------:R-:W-:Y:S01]  /*40370*/  LOP3.LUT R8, R13, 0x7ffffffc, RZ, 0xc0, !PT ;  /* 0x7ffffffc0d087812 */ /* 0x000fe200078ec0ff */
[----:B------:R-:W-:-:S04]  /*40380*/  IMAD R10, R2, -0x60, RZ ;  /* 0xffffffa0020a7824 */ /* 0x000fc800078e02ff */
[----:B------:R-:W-:Y:S02]  /*40390*/  IMAD.IADD R8, R11, 0x1, -R8 ;  /* 0x000000010b087824 */ /* 0x000fe400078e0a08 */
[----:B------:R-:W-:Y:S01]  /*403a0*/  VIADD R11, R10, 0x1 ;  /* 0x000000010a0b7836 */ /* 0x000fe20000000000 */
[----:B------:R-:W-:-:S03]  /*403b0*/  ISETP.GE.AND P1, PT, R3, 0x1, PT ;  /* 0x000000010300780c */ /* 0x000fc60003f26270 */
[----:B------:R-:W-:Y:S01]  /*403c0*/  IMAD R10, R8, -0x2, R11 ;  /* 0xfffffffe080a7824 */ /* 0x000fe200078e020b */
[----:B------:R-:W-:Y:S01]  /*403d0*/  LOP3.LUT R13, RZ, R74, RZ, 0x33, !PT ;  /* 0x0000004aff0d7212 */ /* 0x000fe200078e33ff */
[----:B------:R-:W-:-:S03]  /*403e0*/  IMAD R11, R2, -0x60, R5 ;  /* 0xffffffa0020b7824 */ /* 0x000fc600078e0205 */
[----:B------:R-:W-:Y:S01]  /*403f0*/  IADD3 R12, -R4, R10, R5 ;  /* 0x0000000a040c7210 */ /* 0x000fe20007ffe105 */
[----:B------:R-:W-:Y:S01]  /*40400*/  IMAD R14, R8, -0x2, R11 ;  /* 0xfffffffe080e7824 */ /* 0x000fe200078e020b */
[----:B------:R-:W-:Y:S03]  /*40410*/  BSSY B1, `(.L_x_4200) ;  /* 0x0000024000017945 */ /* 0x000fe60003800000 */
[C---:B------:R-:W-:Y:S02]  /*40420*/  IMAD.IADD R75, R12.reuse, 0x1, R75 ;  /* 0x000000010c4b7824 */ /* 0x040fe400078e024b */
[----:B------:R-:W-:Y:S02]  /*40430*/  IMAD.IADD R12, R12, 0x1, R13 ;  /* 0x000000010c0c7824 */ /* 0x000fe400078e020d */
[----:B------:R-:W-:Y:S02]  /*40440*/  IMAD R77, R2, -0x60, R77 ;  /* 0xffffffa0024d7824 */ /* 0x000fe400078e024d */
[----:B------:R-:W-:-:S02]  /*40450*/  VIADD R10, R10, 0xffffffff ;  /* 0xffffffff0a0a7836 */ /* 0x000fc40000000000 */
[----:B--2---:R-:W-:-:S05]  /*40460*/  @P0 IMAD.HI.U32 R20, R9, R20, RZ ;  /* 0x0000001409140227 */ /* 0x004fca00078e00ff */
[----:B------:R-:W-:-:S05]  /*40470*/  @P0 SHF.R.U32.HI R9, RZ, R21, R20 ;  /* 0x00000015ff090219 */ /* 0x000fca0000011614 */
[----:B------:R-:W0:Y:S02]  /*40480*/  SHFL.IDX PT, R15, R9, RZ, 0x1c1f ;  /* 0x001c1fff090f7589 */ /* 0x000e2400000e0000 */
[----:B0-----:R-:W-:Y:S01]  /*40490*/  VIADDMNMX R2, R15, R75, R14, PT ;  /* 0x0000004b0f027246 */ /* 0x001fe2000380010e */
        /* <DEDUP_REMOVED lines=10> */
[----:B------:R-:W2:Y:S04]  /*40540*/  LD.E R13, desc[UR6][R6.64+0x1c] ;  /* 0x00001c06060d7980 */ /* 0x000ea8000c101900 */
[----:B------:R-:W3:Y:S01]  /*40550*/  LD.E R15, desc[UR6][R6.64+0x20] ;  /* 0x00002006060f7980 */ /* 0x000ee2000c101900 */
[----:B--2---:R-:W-:-:S05]  /*40560*/  IMAD.HI.U32 R8, R8, R13, RZ ;  /* 0x0000000d08087227 */ /* 0x004fca00078e00ff */
[----:B---3--:R-:W-:-:S07]  /*40570*/  SHF.R.U32.HI R8, RZ, R15, R8 ;  /* 0x0000000fff087219 */ /* 0x008fce0000011608 */
.L_x_4205:
[----:B------:R-:W-:Y:S05]  /*40580*/  BSYNC B3 ;  /* 0x0000000000037941 */ /* 0x000fea0003800000 */
.L_x_4204:
[----:B------:R-:W-:Y:S01]  /*40590*/  LOP3.LUT R8, RZ, R8, RZ, 0x33, !PT ;  /* 0x00000008ff087212 */ /* 0x000fe200078e33ff */
[----:B------:R-:W-:Y:S06]  /*405a0*/  BRA `(.L_x_4206) ;  /* 0x0000000000187947 */ /* 0x000fec0003800000 */
.L_x_4203:
[----:B------:R-:W-:-:S13]  /*405b0*/  ISETP.NE.AND P0, PT, R3, 0x1, PT ;  /* 0x000000010300780c */ /* 0x000fda0003f05270 */
[----:B------:R-:W-:Y:S05]  /*405c0*/  @!P0 BRA `(.L_x_4206) ;  /* 0x0000000000108947 */ /* 0x000fea0003800000 */
[----:B------:R-:W2:Y:S04]  /*405d0*/  LD.E R13, desc[UR6][R6.64+0x1c] ;  /* 0x00001c06060d7980 */ /* 0x000ea8000c101900 */
[----:B------:R-:W3:Y:S01]  /*405e0*/  LD.E R15, desc[UR6][R6.64+0x20] ;  /* 0x00002006060f7980 */ /* 0x000ee2000c101900 */
[----:B--2---:R-:W-:-:S05]  /*405f0*/  IMAD.HI.U32 R8, R8, R13, RZ ;  /* 0x0000000d08087227 */ /* 0x004fca00078e00ff */
[----:B---3--:R-:W-:-:S07]  /*40600*/  SHF.R.U32.HI R8, RZ, R15, R8 ;  /* 0x0000000fff087219 */ /* 0x008fce0000011608 */
.L_x_4206:
[----:B------:R-:W-:Y:S05]  /*40610*/  BSYNC B2 ;  /* 0x0000000000027941 */ /* 0x000fea0003800000 */
.L_x_4202:
[----:B------:R-:W-:-:S05]  /*40620*/  IMAD R8, R3, R8, R10 ;  /* 0x0000000803087224 */ /* 0x000fca00078e020a */
[----:B------:R-:W-:Y:S02]  /*40630*/  VIMNMX R11, R11, R8, !PT ;  /* 0x000000080b0b7248 */ /* 0x000fe40007fe0100 */
[----:B------:R-:W-:-:S07]  /*40640*/  VIADDMNMX R2, R8, R3, R2, PT ;  /* 0x0000000308027246 */ /* 0x000fce0003800102 */
.L_x_4201:
[----:B------:R-:W-:Y:S05]  /*40650*/  BSYNC B1 ;  /* 0x0000000000017941 */ /* 0x000fea0003800000 */
.L_x_4200:
        /* <DEDUP_REMOVED lines=9> */
[C---:B------:R-:W-:Y:S02]  /*406f0*/  ISETP.LT.OR P3, PT, R2.reuse, 0x2, P3 ;  /* 0x000000020200780c */ /* 0x040fe40001f61670 */
[----:B------:R-:W-:Y:S02]  /*40700*/  ISETP.GT.AND P2, PT, R11, 0x9, !P4 ;  /* 0x000000090b00780c */ /* 0x000fe40006744270 */
[----:B------:R-:W-:Y:S02]  /*40710*/  FSEL R25, R25, -INF , !P3 ;  /* 0xff80000019197808 */ /* 0x000fe40005800000 */
[----:B------:R-:W-:Y:S02]  /*40720*/  ISETP.LT.OR P2, PT, R2, 0xa, P2 ;  /* 0x0000000a0200780c */ /* 0x000fe40001741670 */
[----:B------:R-:W-:-:S02]  /*40730*/  ISETP.GE.AND P3, PT, R77, 0x11, PT ;  /* 0x000000114d00780c */ /* 0x000fc40003f66270 */
[----:B------:R-:W-:Y:S01]  /*40740*/  FSEL R29, R29, -INF , !P2 ;  /* 0xff8000001d1d7808 */ /* 0x000fe20005000000 */
[----:B0-----:R-:W-:Y:S01]  /*40750*/  IMAD.IADD R13, R12, 0x1, R9 ;  /* 0x000000010c0d7824 */ /* 0x001fe200078e0209 */
        /* <DEDUP_REMOVED lines=116> */
.L_x_4212:
[----:B------:R-:W-:Y:S05]  /*40ea0*/  BSYNC B3 ;  /* 0x0000000000037941 */ /* 0x000fea0003800000 */
.L_x_4211:
[----:B------:R-:W-:Y:S01]  /*40eb0*/  LOP3.LUT R4, RZ, R4, RZ, 0x33, !PT ;  /* 0x00000004ff047212 */ /* 0x000fe200078e33ff */
[----:B------:R-:W-:Y:S06]  /*40ec0*/  BRA `(.L_x_4213) ;  /* 0x0000000000187947 */ /* 0x000fec0003800000 */
.L_x_4210:
[----:B------:R-:W-:-:S13]  /*40ed0*/  ISETP.NE.AND P6, PT, R3, 0x1, PT ;  /* 0x000000010300780c */ /* 0x000fda0003fc5270 */
[----:B------:R-:W-:Y:S05]  /*40ee0*/  @!P6 BRA `(.L_x_4213) ;  /* 0x000000000010e947 */ /* 0x000fea0003800000 */
[----:B------:R-:W2:Y:S04]  /*40ef0*/  LD.E R5, desc[UR6][R6.64+0x1c] ;  /* 0x00001c0606057980 */ /* 0x000ea8000c101900 */
[----:B------:R-:W3:Y:S01]  /*40f00*/  LD.E R9, desc[UR6][R6.64+0x20] ;  /* 0x0000200606097980 */ /* 0x000ee2000c101900 */
[----:B--2---:R-:W-:-:S05]  /*40f10*/  IMAD.HI.U32 R4, R4, R5, RZ ;  /* 0x0000000504047227 */ /* 0x004fca00078e00ff */
[----:B---3--:R-:W-:-:S07]  /*40f20*/  SHF.R.U32.HI R4, RZ, R9, R4 ;  /* 0x00000009ff047219 */ /* 0x008fce0000011604 */
.L_x_4213:
[----:B------:R-:W-:Y:S05]  /*40f30*/  BSYNC B2 ;  /* 0x0000000000027941 */ /* 0x000fea0003800000 */
.L_x_4209:
[----:B------:R-:W-:-:S05]  /*40f40*/  IMAD R4, R3, R4, R10 ;  /* 0x0000000403047224 */ /* 0x000fca00078e020a */
[----:B------:R-:W-:Y:S02]  /*40f50*/  VIADDMNMX R2, R4, R3, R2, PT ;  /* 0x0000000304027246 */ /* 0x000fe40003800102 */
[----:B------:R-:W-:-:S07]  /*40f60*/  VIMNMX R13, R13, R4, !PT ;  /* 0x000000040d0d7248 */ /* 0x000fce0007fe0100 */
.L_x_4208:
[----:B------:R-:W-:Y:S05]  /*40f70*/  BSYNC B1 ;  /* 0x0000000000017941 */ /* 0x000fea0003800000 */
.L_x_4207:
[C---:B------:R-:W-:Y:S01]  /*40f80*/  ISETP.GT.AND P0, PT, R13.reuse, 0x1, !P0 ;  /* 0x000000010d00780c */ /* 0x040fe20004704270 */
[----:B------:R-:W2:Y:S01]  /*40f90*/  LDL.64 R4, [UR4+0x70] ;  /* 0x00007004ff047983 */ /* 0x000ea20008100a00 */
        /* <DEDUP_REMOVED lines=9> */
[----:B------:R-:W-:Y:S02]  /*41030*/  ISETP.NE.AND P6, PT, R72, RZ, PT ;  /* 0x000000ff4800720c */ /* 0x000fe40003fc5270 */
[----:B------:R-:W-:-:S02]  /*41040*/  FSEL R10, R31, -INF , !P0 ;  /* 0xff8000001f0a7808 */ /* 0x000fc40004000000 */
        /* <DEDUP_REMOVED lines=56> */
[----:B------:R-:W-:-:S04]  /*413d0*/  ISETP.GT.AND P0, PT, R13, 0x48, !P1 ;  /* 0x000000480d00780c */ /* 0x000fc80004f04270 */
[----:B------:R-:W-:-:S04]  /*413e0*/  ISETP.LT.OR P0, PT, R2, 0x49, P0 ;  /* 0x000000490200780c */ /* 0x000fc80000701670 */
[----:B------:R-:W-:Y:S02]  /*413f0*/  FSEL R62, R62, -INF , !P0 ;  /* 0xff8000003e3e7808 */ /* 0x000fe40004000000 */
[C---:B------:R-:W-:Y:S02]  /*41400*/  ISETP.GT.AND P0, PT, R13.reuse, RZ, !P6 ;  /* 0x000000ff0d00720c */ /* 0x040fe40007704270 */
[C---:B------:R-:W-:Y:S02]  /*41410*/  ISETP.GT.AND P2, PT, R13.reuse, 0x49, !P2 ;  /* 0x000000490d00780c */ /* 0x040fe40005744270 */
[----:B------:R-:W-:Y:S02]  /*41420*/  ISETP.LT.OR P0, PT, R2, 0x1, P0 ;  /* 0x000000010200780c */ /* 0x000fe40000701670 */
[----:B------:R-:W-:Y:S02]  /*41430*/  ISETP.GT.AND P3, PT, R13, 0x50, !P3 ;  /* 0x000000500d00780c */ /* 0x000fe40005f64270 */
[----:B------:R-:W-:-:S02]  /*41440*/  FSEL R12, R26, -INF , !P0 ;  /* 0xff8000001a0c7808 */ /* 0x000fc40004000000 */
        /* <DEDUP_REMOVED lines=18> */
[C---:B------:R-:W-:Y:S02]  /*41570*/  ISETP.LT.OR P2, PT, R2.reuse, 0x4a, P2 ;  /* 0x0000004a0200780c */ /* 0x040fe40001741670 */
        /* <DEDUP_REMOVED lines=16> */
[----:B------:R-:W-:-:S04]  /*41680*/  FMNMX.FTZ R2, R70, R3, !PT ;  /* 0x0000000346027209 */ /* 0x000fc80007810000 */
[----:B------:R-:W-:-:S05]  /*41690*/  FMNMX.FTZ R13, R71, R2, !PT ;  /* 0x00000002470d7209 */ /* 0x000fca0007810000 */
[----:B--2---:R0:W-:Y:S04]  /*416a0*/  ST.E desc[UR6][R4.64+0x4], R13 ;  /* 0x0000040d04007985 */ /* 0x0041e8000c101906 */
[----:B------:R-:W2:Y:S01]  /*416b0*/  LD.E R16, desc[UR6][R4.64+0x4] ;  /* 0x0000040604107980 */ /* 0x000ea2000c101900 */
        /* <DEDUP_REMOVED lines=22> */
[----:B0-----:R-:W-:-:S05]  /*41820*/  FMNMX.FTZ R13, R69, R2, !PT ;  /* 0x00000002450d7209 */ /* 0x001fca0007810000 */
[----:B------:R-:W0:Y:S02]  /*41830*/  SHFL.BFLY PT, R2, R13, 0x2, 0x1f ;  /* 0x0c401f000d027f89 */ /* 0x000e2400000e0000 */
[----:B0-----:R-:W-:Y:S02]  /*41840*/  FMNMX.FTZ R14, R13, R2, !PT ;  /* 0x000000020d0e7209 */ /* 0x001fe40007810000 */
[----:B------:R-:W-:Y:S04]  /*41850*/  ST.E desc[UR6][R4.64], R13 ;  /* 0x0000000d04007985 */ /* 0x000fe8000c101906 */
[----:B--2---:R-:W0:Y:S02]  /*41860*/  SHFL.BFLY PT, R3, R16, 0x2, 0x1f ;  /* 0x0c401f0010037f89 */ /* 0x004e2400000e0000 */
[----:B0-----:R-:W-:-:S02]  /*41870*/  FMNMX.FTZ R17, R16, R3, !PT ;  /* 0x0000000310117209 */ /* 0x001fc40007810000 */
[----:B------:R-:W0:Y:S04]  /*41880*/  SHFL.BFLY PT, R3, R14, 0x1, 0x1f ;  /* 0x0c201f000e037f89 */ /* 0x000e2800000e0000 */
[----:B------:R-:W1:Y:S01]  /*41890*/  SHFL.BFLY PT, R2, R17, 0x1, 0x1f ;  /* 0x0c201f0011027f89 */ /* 0x000e6200000e0000 */
[----:B0-----:R-:W-:Y:S02]  /*418a0*/  FMNMX.FTZ R15, R14, R3, !PT ;  /* 0x000000030e0f7209 */ /* 0x001fe40007810000 */
[----:B-1----:R-:W-:-:S03]  /*418b0*/  FMNMX.FTZ R21, R17, R2, !PT ;  /* 0x0000000211157209 */ /* 0x002fc60007810000 */
[----:B------:R-:W-:Y:S04]  /*418c0*/  ST.E desc[UR6][R4.64], R15 ;  /* 0x0000000f04007985 */ /* 0x000fe8000c101906 */
[----:B------:R0:W-:Y:S04]  /*418d0*/  ST.E desc[UR6][R4.64+0x4], R21 ;  /* 0x0000041504007985 */ /* 0x0001e8000c101906 */
[----:B------:R-:W2:Y:S04]  /*418e0*/  LDL.64 R2, [UR4+0x70] ;  /* 0x00007004ff027983 */ /* 0x000ea80008100a00 */
[----:B--2---:R-:W2:Y:S04]  /*418f0*/  LD.E R73, desc[UR6][R2.64+0x20] ;  /* 0x0000200602497980 */ /* 0x004ea8000c101900 */
[----:B------:R-:W2:Y:S04]  /*41900*/  LD.E R16, desc[UR6][R2.64] ;  /* 0x0000000602107980 */ /* 0x000ea8000c101900 */
[----:B------:R-:W0:Y:S01]  /*41910*/  LD.E R20, desc[UR6][R2.64+0x4] ;  /* 0x0000040602147980 */ /* 0x000e22000c101900 */
[C---:B--2---:R-:W-:Y:S01]  /*41920*/  FMUL.FTZ R14, R16.reuse, R73 ;  /* 0x00000049100e7220 */ /* 0x044fe20000410000 */
[----:B------:R-:W-:Y:S01]  /*41930*/  FSETP.NEU.FTZ.AND P0, PT, R16, -INF , PT ;  /* 0xff8000001000780b */ /* 0x000fe20003f1d000 */
[----:B0-----:R-:W-:-:S03]  /*41940*/  FMUL.FTZ R4, R73, R20 ;  /* 0x0000001449047220 */ /* 0x001fc60000410000 */
[----:B------:R-:W-:Y:S02]  /*41950*/  FSEL R14, R14, RZ, P0 ;  /* 0x000000ff0e0e7208 */ /* 0x000fe40000000000 */
[----:B------:R-:W-:-:S04]  /*41960*/  FSETP.NEU.FTZ.AND P0, PT, R20, -INF , PT ;  /* 0xff8000001400780b */ /* 0x000fc80003f1d000 */
[----:B------:R-:W-:Y:S01]  /*41970*/  FSEL R4, R4, RZ, P0 ;  /* 0x000000ff04047208 */ /* 0x000fe20000000000 */
[-CC-:B------:R-:W-:Y:S01]  /*41980*/  FFMA.FTZ R35, R24, R73.reuse, -R14.reuse ;  /* 0x0000004918237223 */ /* 0x180fe2000001080e */
[----:B------:R-:W-:-:S03]  /*41990*/  FFMA.FTZ R184, R25, R73, -R14 ;  /* 0x0000004919b87223 */ /* 0x000fc6000001080e */
[-CC-:B------:R-:W-:Y:S01]  /*419a0*/  FFMA.FTZ R21, R12, R73.reuse, -R4.reuse ;  /* 0x000000490c157223 */ /* 0x180fe20000010804 */
[-C--:B------:R-:W-:Y:S01]  /*419b0*/  FFMA.FTZ R185, R11, R73.reuse, -R4 ;  /* 0x000000490bb97223 */ /* 0x080fe20000010804 */
[-C--:B------:R-:W-:Y:S01]  /*419c0*/  FFMA.FTZ R34, R28, R73.reuse, -R14 ;  /* 0x000000491c227223 */ /* 0x080fe2000001080e */
[-C--:B------:R-:W-:Y:S01]  /*419d0*/  FFMA.FTZ R20, R6, R73.reuse, -R4 ;  /* 0x0000004906147223 */ /* 0x080fe20000010804 */
[----:B------:R-:W-:Y:S01]  /*419e0*/  MUFU.EX2 R35, R35 ;  /* 0x0000002300237308 */ /* 0x000fe20000000800 */
[-C--:B------:R-:W-:Y:S01]  /*419f0*/  FFMA.FTZ R186, R29, R73.reuse, -R14 ;  /* 0x000000491dba7223 */ /* 0x080fe2000001080e */
[----:B------:R-:W-:-:S06]  /*41a00*/  FFMA.FTZ R187, R10, R73, -R4 ;  /* 0x000000490abb7223 */ /* 0x000fcc0000010804 */
[----:B------:R-:W0:Y:S01]  /*41a10*/  MUFU.EX2 R184, R184 ;  /* 0x000000b800b87308 */ /* 0x000e220000000800 */
[-C--:B------:R-:W-:Y:S01]  /*41a20*/  FFMA.FTZ R33, R32, R73.reuse, -R14 ;  /* 0x0000004920217223 */ /* 0x080fe2000001080e */
[----:B------:R-:W-:-:S06]  /*41a30*/  FFMA.FTZ R17, R7, R73, -R4 ;  /* 0x0000004907117223 */ /* 0x000fcc0000010804 */
[----:B------:R-:W-:Y:S08]  /*41a40*/  MUFU.EX2 R21, R21 ;  /* 0x0000001500157308 */ /* 0x000ff00000000800 */
[----:B------:R-:W1:Y:S01]  /*41a50*/  MUFU.EX2 R185, R185 ;  /* 0x000000b900b97308 */ /* 0x000e620000000800 */
[-C--:B------:R-:W-:Y:S01]  /*41a60*/  FFMA.FTZ R160, R8, R73.reuse, -R14 ;  /* 0x0000004908a07223 */ /* 0x080fe2000001080e */
[----:B------:R-:W-:-:S06]  /*41a70*/  FFMA.FTZ R161, R9, R73, -R4 ;  /* 0x0000004909a17223 */ /* 0x000fcc0000010804 */
[----:B------:R-:W2:Y:S08]  /*41a80*/  MUFU.EX2 R34, R34 ;  /* 0x0000002200227308 */ /* 0x000eb00000000800 */
[----:B------:R-:W3:Y:S01]  /*41a90*/  MUFU.EX2 R20, R20 ;  /* 0x0000001400147308 */ /* 0x000ee20000000800 */
[-C--:B------:R-:W-:Y:S01]  /*41aa0*/  FFMA.FTZ R32, R36, R73.reuse, -R14 ;  /* 0x0000004924207223 */ /* 0x080fe2000001080e */
[----:B------:R-:W-:-:S06]  /*41ab0*/  FFMA.FTZ R16, R38, R73, -R4 ;  /* 0x0000004926107223 */ /* 0x000fcc0000010804 */
[----:B------:R-:W4:Y:S08]  /*41ac0*/  MUFU.EX2 R186, R186 ;  /* 0x000000ba00ba7308 */ /* 0x000f300000000800 */
[----:B------:R-:W5:Y:S01]  /*41ad0*/  MUFU.EX2 R187, R187 ;  /* 0x000000bb00bb7308 */ /* 0x000f620000000800 */
[----:B0-----:R-:W-:Y:S01]  /*41ae0*/  FADD.FTZ R5, R35, R184 ;  /* 0x000000b823057221 */ /* 0x001fe20000010000 */
[----:B-1----:R-:W-:-:S06]  /*41af0*/  FADD.FTZ R7, R21, R185 ;  /* 0x000000b915077221 */ /* 0x002fcc0000010000 */
[----:B------:R-:W0:Y:S01]  /*41b00*/  MUFU.EX2 R33, R33 ;  /* 0x0000002100217308 */ /* 0x000e220000000800 */
[-C--:B------:R-:W-:Y:S01]  /*41b10*/  FFMA.FTZ R162, R37, R73.reuse, -R14 ;  /* 0x0000004925a27223 */ /* 0x080fe2000001080e */
[----:B------:R-:W-:-:S06]  /*41b20*/  FFMA.FTZ R163, R39, R73, -R4 ;  /* 0x0000004927a37223 */ /* 0x000fcc0000010804 */
[----:B------:R-:W1:Y:S01]  /*41b30*/  MUFU.EX2 R17, R17 ;  /* 0x0000001100117308 */ /* 0x000e620000000800 */
[----:B--2---:R-:W-:Y:S01]  /*41b40*/  FADD.FTZ R5, R34, R5 ;  /* 0x0000000522057221 */ /* 0x004fe20000010000 */
[----:B---3--:R-:W-:-:S06]  /*41b50*/  FADD.FTZ R6, R20, R7 ;  /* 0x0000000714067221 */ /* 0x008fcc0000010000 */
[----:B------:R-:W2:Y:S01]  /*41b60*/  MUFU.EX2 R160, R160 ;  /* 0x000000a000a07308 */ /* 0x000ea20000000800 */
[-C--:B------:R-:W-:Y:S01]  /*41b70*/  FFMA.FTZ R31, R40, R73.reuse, -R14 ;  /* 0x00000049281f7223 */ /* 0x080fe2000001080e */
[----:B------:R-:W-:-:S06]  /*41b80*/  FFMA.FTZ R15, R42, R73, -R4 ;  /* 0x000000492a0f7223 */ /* 0x000fcc0000010804 */
[----:B------:R-:W3:Y:S01]  /*41b90*/  MUFU.EX2 R161, R161 ;  /* 0x000000a100a17308 */ /* 0x000ee20000000800 */
[----:B----4-:R-:W-:Y:S01]  /*41ba0*/  FADD.FTZ R8, R186, R5 ;  /* 0x00000005ba087221 */ /* 0x010fe20000010000 */
[----:B-----5:R-:W-:-:S06]  /*41bb0*/  FADD.FTZ R6, R187, R6 ;  /* 0x00000006bb067221 */ /* 0x020fcc0000010000 */
[----:B------:R-:W4:Y:S01]  /*41bc0*/  MUFU.EX2 R32, R32 ;  /* 0x0000002000207308 */ /* 0x000f220000000800 */
[-C--:B------:R-:W-:Y:S01]  /*41bd0*/  FFMA.FTZ R164, R41, R73.reuse, -R14 ;  /* 0x0000004929a47223 */ /* 0x080fe2000001080e */
[----:B------:R-:W-:-:S06]  /*41be0*/  FFMA.FTZ R165, R43, R73, -R4 ;  /* 0x000000492ba57223 */ /* 0x000fcc0000010804 */
[----:B------:R-:W5:Y:S01]  /*41bf0*/  MUFU.EX2 R16, R16 ;  /* 0x0000001000107308 */ /* 0x000f620000000800 */
[-CC-:B------:R-:W-:Y:S01]  /*41c00*/  FFMA.FTZ R30, R44, R73.reuse, -R14.reuse ;  /* 0x000000492c1e7223 */ /* 0x180fe2000001080e */
[-CC-:B------:R-:W-:Y:S01]  /*41c10*/  FFMA.FTZ R166, R45, R73.reuse, -R14.reuse ;  /* 0x000000492da67223 */ /* 0x180fe2000001080e */
[----:B------:R-:W-:-:S05]  /*41c20*/  FFMA.FTZ R29, R48, R73, -R14 ;  /* 0x00000049301d7223 */ /* 0x000fca000001080e */
        /* <DEDUP_REMOVED lines=13> */
[-C--:B------:R-:W-:Y:S01]  /*41d00*/  FFMA.FTZ R178, R69, R73.reuse, -R14 ;  /* 0x0000004945b27223 */ /* 0x080fe2000001080e */
[----:B0-----:R-:W-:Y:S01]  /*41d10*/  FADD.FTZ R5, R33, R8 ;  /* 0x0000000821057221 */ /* 0x001fe20000010000 */
[----:B-1----:R-:W-:Y:S01]  /*41d20*/  FADD.FTZ R6, R17, R6 ;  /* 0x0000000611067221 */ /* 0x002fe20000010000 */
[----:B------:R-:W-:-:S04]  /*41d30*/  FFMA.FTZ R14, R46, R73, -R4 ;  /* 0x000000492e0e7223 */ /* 0x000fc80000010804 */
[----:B------:R-:W0:Y:S01]  /*41d40*/  MUFU.EX2 R15, R15 ;  /* 0x0000000f000f7308 */ /* 0x000e220000000800 */
[----:B--2---:R-:W-:Y:S01]  /*41d50*/  FADD.FTZ R5, R160, R5 ;  /* 0x00000005a0057221 */ /* 0x004fe20000010000 */
[----:B---3--:R-:W-:Y:S01]  /*41d60*/  FADD.FTZ R7, R161, R6 ;  /* 0x00000006a1077221 */ /* 0x008fe20000010000 */
[----:B------:R-:W-:-:S05]  /*41d70*/  FFMA.FTZ R167, R47, R73, -R4 ;  /* 0x000000492fa77223 */ /* 0x000fca0000010804 */
[----:B------:R-:W1:Y:S01]  /*41d80*/  MUFU.EX2 R164, R164 ;  /* 0x000000a400a47308 */ /* 0x000e620000000800 */
[----:B----4-:R-:W-:Y:S01]  /*41d90*/  FADD.FTZ R5, R32, R5 ;  /* 0x0000000520057221 */ /* 0x010fe20000010000 */
[----:B-----5:R-:W-:-:S06]  /*41da0*/  FADD.FTZ R6, R16, R7 ;  /* 0x0000000710067221 */ /* 0x020fcc0000010000 */
[----:B------:R-:W2:Y:S01]  /*41db0*/  MUFU.EX2 R165, R165 ;  /* 0x000000a500a57308 */ /* 0x000ea20000000800 */
[----:B------:R-:W-:Y:S01]  /*41dc0*/  FFMA.FTZ R13, R50, R73, -R4 ;  /* 0x00000049320d7223 */ /* 0x000fe20000010804 */
[----:B------:R-:W-:Y:S01]  /*41dd0*/  FADD.FTZ R8, R162, R5 ;  /* 0x00000005a2087221 */ /* 0x000fe20000010000 */
[----:B------:R-:W-:-:S05]  /*41de0*/  FADD.FTZ R6, R163, R6 ;  /* 0x00000006a3067221 */ /* 0x000fca0000010000 */
[----:B------:R-:W3:Y:S01]  /*41df0*/  MUFU.EX2 R30, R30 ;  /* 0x0000001e001e7308 */ /* 0x000ee20000000800 */
[----:B------:R-:W-:-:S07]  /*41e00*/  FFMA.FTZ R169, R51, R73, -R4 ;  /* 0x0000004933a97223 */ /* 0x000fce0000010804 */
[----:B------:R-:W4:Y:S01]  /*41e10*/  MUFU.EX2 R14, R14 ;  /* 0x0000000e000e7308 */ /* 0x000f220000000800 */
[----:B------:R-:W-:Y:S01]  /*41e20*/  FADD.FTZ R5, R31, R8 ;  /* 0x000000081f057221 */ /* 0x000fe20000010000 */
        /* <DEDUP_REMOVED lines=66> */
[----:B-----5:R-:W-:-:S04]  /*42250*/  FADD.FTZ R39, R179, R4 ;  /* 0x00000004b3277221 */ /* 0x020fc80000010000 */
[----:B------:R-:W-:Y:S04]  /*42260*/  ST.E desc[UR6][R2.64+0x10], R37 ;  /* 0x0000102502007985 */ /* 0x000fe8000c101906 */
[----:B------:R0:W-:Y:S04]  /*42270*/  ST.E desc[UR6][R2.64+0x14], R39 ;  /* 0x0000142702007985 */ /* 0x0001e8000c101906 */
[----:B------:R-:W2:Y:S04]  /*42280*/  LDL.64 R4, [UR4] ;  /* 0x00000004ff047983 */ /* 0x000ea80008100a00 */
[----:B------:R-:W3:Y:S04]  /*42290*/  LDL.64 R6, [UR4+0x98] ;  /* 0x00009804ff067983 */ /* 0x000ee80008100a00 */
[----:B0-----:R-:W4:Y:S01]  /*422a0*/  LDL.64 R2, [UR4+0x80] ;  /* 0x00008004ff027983 */ /* 0x001f220008100a00 */
[----:B------:R-:W-:-:S05]  /*422b0*/  LEA.HI R36, R216, 0x8, RZ, 0x19 ;  /* 0x00000008d8247811 */ /* 0x000fca00078fc8ff */
[----:B------:R0:W-:Y:S06]  /*422c0*/  BAR.SYNC.DEFER_BLOCKING R36, 0x100 ;  /* 0x000400240000751d */ /* 0x0001ec0000010000 */
[----:B--2---:R-:W2:Y:S04]  /*422d0*/  LD.E R41, desc[UR6][R4.64] ;  /* 0x0000000604297980 */ /* 0x004ea8000c101900 */
[----:B----4-:R-:W4:Y:S04]  /*422e0*/  LD.E R43, desc[UR6][R2.64] ;  /* 0x00000006022b7980 */ /* 0x010f28000c101900 */
[----:B---3--:R-:W2:Y:S04]  /*422f0*/  LD.E.64 R4, desc[UR6][R6.64] ;  /* 0x0000000606047980 */ /* 0x008ea8000c101b00 */
[----:B------:R-:W3:Y:S04]  /*42300*/  LD.E R45, desc[UR6][R2.64+0x4] ;  /* 0x00000406022d7980 */ /* 0x000ee8000c101900 */
        /* <DEDUP_REMOVED lines=26> */
[----:B------:R-:W5:Y:S04]  /*424b0*/  LDL.64 R6, [UR4+0x88] ;  /* 0x00008804ff067983 */ /* 0x000f680008100a00 */
[----:B0-----:R-:W5:Y:S04]  /*424c0*/  LD.E R36, desc[UR6][R2.64+0x70] ;  /* 0x0000700602247980 */ /* 0x001f68000c101900 */
        /* <DEDUP_REMOVED lines=44> */
[----:B----4-:R-:W-:Y:S01]  /*42790*/  ST.E desc[UR6][R2.64], R43 ;  /* 0x0000002b02007985 */ /* 0x010fe2000c101906 */
[----:B--2---:R-:W-:-:S03]  /*427a0*/  IMAD R4, R41, 0xc00, R4 ;  /* 0x00000c0029047824 */ /* 0x004fc600078e0204 */
[----:B------:R-:W2:Y:S04]  /*427b0*/  LD.E R110, desc[UR6][R2.64+0x198] ;  /* 0x00019806026e7980 */ /* 0x000ea8000c101900 */
[----:B---3--:R-:W-:Y:S04]  /*427c0*/  ST.E desc[UR6][R2.64+0x4], R45 ;  /* 0x0000042d02007985 */ /* 0x008fe8000c101906 */
[----:B-----5:R0:W-:Y:S04]  /*427d0*/  ST.E desc[UR6][R2.64+0x8], R37 ;  /* 0x0000082502007985 */ /* 0x0201e8000c101906 */
        /* <DEDUP_REMOVED lines=25> */
[----:B0-----:R-:W2:Y:S04]  /*42970*/  LD.E R37, desc[UR6][R2.64+0x74] ;  /* 0x0000740602257980 */ /* 0x001ea8000c101900 */
[----:B-1----:R-:W2:Y:S04]  /*42980*/  LD.E R39, desc[UR6][R2.64+0x7c] ;  /* 0x00007c0602277980 */ /* 0x002ea8000c101900 */
[----:B------:R-:W2:Y:S04]  /*42990*/  LD.E R41, desc[UR6][R2.64+0x84] ;  /* 0x0000840602297980 */ /* 0x000ea8000c101900 */
[----:B------:R-:W2:Y:S04]  /*429a0*/  LD.E R43, desc[UR6][R2.64+0x8c] ;  /* 0x00008c06022b7980 */ /* 0x000ea8000c101900 */
[----:B------:R-:W2:Y:S04]  /*429b0*/  LD.E R45, desc[UR6][R2.64+0x94] ;  /* 0x00009406022d7980 */ /* 0x000ea8000c101900 */
[----:B---3--:R-:W3:Y:S04]  /*429c0*/  LD.E R47, desc[UR6][R2.64+0x9c] ;  /* 0x00009c06022f7980 */ /* 0x008ee8000c101900 */
[----:B----4-:R-:W4:Y:S04]  /*429d0*/  LD.E R49, desc[UR6][R2.64+0xa4] ;  /* 0x0000a40602317980 */ /* 0x010f28000c101900 */
        /* <DEDUP_REMOVED lines=49> */
[----:B------:R-:W-:Y:S02]  /*42cf0*/  F2FP.BF16.F32.PACK_AB R184, R184, R35 ;  /* 0x00000023b8b8723e */ /* 0x000fe400000010ff */
[----:B------:R-:W-:Y:S02]  /*42d00*/  F2FP.BF16.F32.PACK_AB R186, R186, R34 ;  /* 0x00000022baba723e */ /* 0x000fe400000010ff */
[----:B------:R-:W-:Y:S02]  /*42d10*/  F2FP.BF16.F32.PACK_AB R185, R185, R21 ;  /* 0x00000015b9b9723e */ /* 0x000fe400000010ff */
[----:B------:R-:W-:Y:S01]  /*42d20*/  F2FP.BF16.F32.PACK_AB R187, R187, R20 ;  /* 0x00000014bbbb723e */ /* 0x000fe200000010ff */
[----:B------:R-:W-:Y:S01]  /*42d30*/  ST.E desc[UR6][R2.64+0x70], R36 ;  /* 0x0000702402007985 */ /* 0x000fe2000c101906 */
[----:B------:R-:W-:-:S02]  /*42d40*/  F2FP.BF16.F32.PACK_AB R160, R160, R33 ;  /* 0x00000021a0a0723e */ /* 0x000fc400000010ff */
[----:B------:R-:W-:Y:S01]  /*42d50*/  F2FP.BF16.F32.PACK_AB R162, R162, R32 ;  /* 0x00000020a2a2723e */ /* 0x000fe200000010ff */
[----:B------:R-:W-:Y:S01]  /*42d60*/  ST.E desc[UR6][R2.64+0x78], R38 ;  /* 0x0000782602007985 */ /* 0x000fe2000c101906 */
[----:B------:R-:W-:Y:S02]  /*42d70*/  F2FP.BF16.F32.PACK_AB R164, R164, R31 ;  /* 0x0000001fa4a4723e */ /* 0x000fe400000010ff */
[----:B------:R-:W-:Y:S01]  /*42d80*/  F2FP.BF16.F32.PACK_AB R166, R166, R30 ;  /* 0x0000001ea6a6723e */ /* 0x000fe200000010ff */
[----:B------:R-:W-:Y:S01]  /*42d90*/  ST.E desc[UR6][R2.64+0x80], R40 ;  /* 0x0000802802007985 */ /* 0x000fe2000c101906 */
        /* <DEDUP_REMOVED lines=22> */
[----:B--2---:R-:W-:Y:S04]  /*42f00*/  ST.E desc[UR6][R2.64+0x74], R37 ;  /* 0x0000742502007985 */ /* 0x004fe8000c101906 */
[----:B------:R-:W-:Y:S04]  /*42f10*/  ST.E desc[UR6][R2.64+0x7c], R39 ;  /* 0x00007c2702007985 */ /* 0x000fe8000c101906 */
[----:B------:R-:W-:Y:S04]  /*42f20*/  ST.E desc[UR6][R2.64+0x84], R41 ;  /* 0x0000842902007985 */ /* 0x000fe8000c101906 */
[----:B------:R-:W-:Y:S04]  /*42f30*/  ST.E desc[UR6][R2.64+0x8c], R43 ;  /* 0x00008c2b02007985 */ /* 0x000fe8000c101906 */
[----:B------:R-:W-:Y:S04]  /*42f40*/  ST.E desc[UR6][R2.64+0x94], R45 ;  /* 0x0000942d02007985 */ /* 0x000fe8000c101906 */
[----:B---3--:R-:W-:Y:S04]  /*42f50*/  ST.E desc[UR6][R2.64+0x9c], R47 ;  /* 0x00009c2f02007985 */ /* 0x008fe8000c101906 */
[----:B----4-:R-:W-:Y:S04]  /*42f60*/  ST.E desc[UR6][R2.64+0xa4], R49 ;  /* 0x0000a43102007985 */ /* 0x010fe8000c101906 */
        /* <DEDUP_REMOVED lines=74> */
[----:B------:R-:W-:Y:S01]  /*43410*/  ST.E desc[UR6][R6.64], RZ ;  /* 0x000000ff06007985 */ /* 0x000fe2000c101906 */
[----:B0-----:R-:W-:-:S06]  /*43420*/  WARPGROUP.ARRIVE ;  /* 0x00000000000079c5 */ /* 0x001fcc0000000000 */
[----:B------:R-:W-:Y:S03]  /*43430*/  HGMMA.64x256x16.F32.BF16 R24, R184, gdesc[UR8].tnspB, RZ, !UPT, gsb0 ;  /* 0x43e00008b8187df0 */ /* 0x000fe6000c0018ff */
[----:B------:R-:W-:Y:S02]  /*43440*/  WARPGROUP.DEPBAR.LE gsb0, 0x0 ;  /* 0x00008000000079c5 */ /* 0x000fe40000010000 */
        /* <DEDUP_REMOVED lines=128> */
[----:B------:R-:W-:Y:S04]  /*43c50*/  ST.E desc[UR6][R6.64], R0 ;  /* 0x0000000006007985 */ /* 0x000fe8000c101906 */
[----:B0-----:R-:W5:Y:S04]  /*43c60*/  LD.E R24, desc[UR6][R2.64] ;  /* 0x0000000602187980 */ /* 0x001f68000c101900 */
[----:B-1----:R-:W5:Y:S04]  /*43c70*/  LD.E R25, desc[UR6][R2.64+0x4] ;  /* 0x0000040602197980 */ /* 0x002f68000c101900 */
[----:B--2---:R-:W2:Y:S04]  /*43c80*/  LD.E R26, desc[UR6][R2.64+0x8] ;  /* 0x00000806021a7980 */ /* 0x004ea8000c101900 */
[----:B---3--:R-:W2:Y:S04]  /*43c90*/  LD.E R27, desc[UR6][R2.64+0xc] ;  /* 0x00000c06021b7980 */ /* 0x008ea8000c101900 */
[----:B----4-:R-:W2:Y:S04]  /*43ca0*/  LD.E R28, desc[UR6][R2.64+0x10] ;  /* 0x00001006021c7980 */ /* 0x010ea8000c101900 */
        /* <DEDUP_REMOVED lines=123> */
[----:B------:R-:W-:Y:S01]  /*44460*/  F2FP.BF16.F32.PACK_AB R177, R177, R9 ;  /* 0x00000009b1b1723e */ /* 0x000fe200000010ff */
[----:B------:R-:W-:Y:S01]  /*44470*/  IMAD.MOV.U32 R9, RZ, RZ, R5 ;  /* 0x000000ffff097224 */ /* 0x000fe200078e0005 */
[----:B------:R-:W-:Y:S01]  /*44480*/  F2FP.BF16.F32.PACK_AB R179, R179, R8 ;  /* 0x00000008b3b3723e */ /* 0x000fe200000010ff */
[----:B------:R-:W-:-:S03]  /*44490*/  VIADD R8, R4, 0x80 ;  /* 0x0000008004087836 */ /* 0x000fc60000000000 */
[----:B------:R-:W-:Y:S02]  /*444a0*/  R2UR UR11, R9 ;  /* 0x00000000090b72ca */ /* 0x000fe400000e0000 */
[----:B------:R-:W-:Y:S02]  /*444b0*/  R2UR UR10, R8 ;  /* 0x00000000080a72ca */ /* 0x000fe400000e0000 */
[----:B------:R-:W-:Y:S02]  /*444c0*/  F2FP.BF16.F32.PACK_AB R161, R161, R17 ;  /* 0x00000011a1a1723e */ /* 0x000fe400000010ff */
[----:B------:R-:W-:-:S04]  /*444d0*/  F2FP.BF16.F32.PACK_AB R163, R163, R16 ;  /* 0x00000010a3a3723e */ /* 0x000fc800000010ff */
[----:B--2---:R-:W-:-:S06]  /*444e0*/  WARPGROUP.ARRIVE ;  /* 0x00000000000079c5 */ /* 0x004fcc0000000000 */
[----:B------:R-:W-:Y:S03]  /*444f0*/  HGMMA.64x256x16.F32.BF16 R24, R160, gdesc[UR8].tnspB, R24, gsb0 ;  /* 0x43e00008a0187df0 */ /* 0x000fe60008001818 */
        /* <DEDUP_REMOVED lines=1058> */
[----:B------:R-:W-:Y:S01]  /*48720*/  R2UR UR10, R4 ;  /* 0x00000000040a72ca */ /* 0x000fe200000e0000 */
[----:B--2---:R-:W-:-:S12]  /*48730*/  WARPGROUP.ARRIVE ;  /* 0x00000000000079c5 */ /* 0x004fd80000000000 */
[----:B------:R-:W-:Y:S03]  /*48740*/  HGMMA.64x256x16.F32.BF16 R24, R176, gdesc[UR8].tnspB, R24, gsb0 ;  /* 0x43e00008b0187df0 */ /* 0x000fe60008001818 */
        /* <DEDUP_REMOVED lines=130> */
[----:B------:R-:W2:Y:S04]  /*48f70*/  LD.E R4, desc[UR6][R2.64] ;  /* 0x0000000602047980 */ /* 0x000ea8000c101900 */
[----:B------:R-:W3:Y:S04]  /*48f80*/  LD.E R5, desc[UR6][R2.64+0x4] ;  /* 0x0000040602057980 */ /* 0x000ee8000c101900 */
[----:B0-----:R-:W4:Y:S04]  /*48f90*/  LD.E R0, desc[UR6][R2.64+0x1fc] ;  /* 0x0001fc0602007980 */ /* 0x001f28000c101900 */
        /* <DEDUP_REMOVED lines=126> */
[----:B--2---:R0:W-:Y:S04]  /*49780*/  ST.E desc[UR6][R2.64], R4 ;  /* 0x0000000402007985 */ /* 0x0041e8000c101906 */
[----:B---3--:R0:W-:Y:S04]  /*49790*/  ST.E desc[UR6][R2.64+0x4], R5 ;  /* 0x0000040502007985 */ /* 0x0081e8000c101906 */
        /* <DEDUP_REMOVED lines=125> */
[----:B------:R-:W-:-:S13]  /*49f70*/  LOP3.LUT P6, RZ, R216, 0x7f, RZ, 0xc0, !PT ;  /* 0x0000007fd8ff7812 */ /* 0x000fda00078cc0ff */
[----:B0-----:R-:W-:Y:S05]  /*49f80*/  @P6 BRA `(.L_x_4214) ;  /* 0x0000000000206947 */ /* 0x001fea0003800000 */
[----:B------:R-:W2:Y:S04]  /*49f90*/  LDL.64 R2, [UR4+0x40] ;  /* 0x00004004ff027983 */ /* 0x000ea80008100a00 */
[----:B------:R-:W3:Y:S04]  /*49fa0*/  LDL.64 R4, [UR4] ;  /* 0x00000004ff047983 */ /* 0x000ee80008100a00 */
[----:B--2---:R-:W2:Y:S04]  /*49fb0*/  LD.E.64 R2, desc[UR6][R2.64+0x30] ;  /* 0x0000300602027980 */ /* 0x004ea8000c101b00 */
[----:B---3--:R-:W3:Y:S01]  /*49fc0*/  LD.E R4, desc[UR6][R4.64] ;  /* 0x0000000604047980 */ /* 0x008ee2000c101900 */
[----:B--2---:R-:W-:-:S05]  /*49fd0*/  MOV R7, R2 ;  /* 0x0000000200077202 */ /* 0x004fca0000000f00 */
[----:B---3--:R-:W-:-:S05]  /*49fe0*/  IMAD R0, R4, 0x8, R7 ;  /* 0x0000000804007824 */ /* 0x008fca00078e0207 */
[----:B------:R-:W-:-:S04]  /*49ff0*/  PRMT R0, RZ, 0x654, R0 ;  /* 0x00000654ff007816 */ /* 0x000fc80000000000 */
[----:B------:R0:W-:Y:S03]  /*4a000*/  SYNCS.ARRIVE.TRANS64.RED.A1T0 RZ, [R0+URZ], RZ ;  /* 0x000000ff00ff79a7 */ /* 0x0001e6000810043f */
.L_x_4214:
[----:B------:R-:W-:Y:S02]  /*4a010*/  IMAD.MOV.U32 R2, RZ, RZ, R217 ;  /* 0x000000ffff027224 */ /* 0x000fe400078e00d9 */
[----:B------:R-:W-:-:S04]  /*4a020*/  IMAD.MOV.U32 R3, RZ, RZ, 0x0 ;  /* 0x00000000ff037424 */ /* 0x000fc800078e00ff */
[----:B0-----:R-:W-:Y:S05]  /*4a030*/  RET.REL.NODEC R2 `(_ZN7cutlass13device_kernelIN5flash11enable_sm90INS1_16FlashAttnFwdSm90INS1_25CollectiveMainloopFwdSm90ILi2EN4cute5tupleIJNS5_1CILi1EEES8_S8_EEENS6_IJNS7_ILi128EEENS7_ILi96EEENS7_ILi64EEEEEELi256ENS_10bfloat16_tEfNS_4arch4Sm90ELb0ELb1ELb0ELb1ELb0ELb1ELb1ELb1ELb0ELb1ELb1ELb0EEENS1_21CollectiveEpilogueFwdINS6_IJSA_NS7_ILi256EEESB_EEES9_SE_SG_Li256ELb1ELb1ELb1ELb0EEENS1_36VarlenDynamicPersistentTileSchedulerILi128ELi96ELi256ELi128ELb1ELb1ELb1ELb1ELb0ELb1EEEEEEEEEvNT_6ParamsE) ;  /* 0xfffffb5c02f07950 */ /* 0x001fea0003c3ffff */
.L_x_4190:
[----:B0-----:R0:W1:Y:S02]  /*4a040*/  SYNCS.PHASECHK.TRANS64.TRYWAIT P0, [R3+URZ], R10 ;  /* 0x0000000a030075a7 */ /* 0x001064000800017f */
[----:B-1----:R-:W-:Y:S05]  /*4a050*/  @!P0 NANOSLEEP.SYNCS 0x989680 ;  /* 0x009896800000895d */ /* 0x002fea0003900000 */
[----:B------:R-:W1:Y:S02]  /*4a060*/  @!P0 SYNCS.PHASECHK.TRANS64 P0, [R3+URZ], R10 ;  /* 0x0000000a030085a7 */ /* 0x000e64000800007f */
[----:B-1----:R-:W-:Y:S05]  /*4a070*/  @!P0 BRA `(.L_x_4190) ;  /* 0xfffffffc00f08947 */ /* 0x002fea000383ffff */
[----:B------:R-:W-:Y:S05]  /*4a080*/  BRA `(.L_x_4189) ;  /* 0xffffff4c00287947 */ /* 0x000fea000383ffff */
.L_x_4192:
[----:B0-----:R0:W1:Y:S02]  /*4a090*/  SYNCS.PHASECHK.TRANS64.TRYWAIT P0, [R3+URZ+0x32410], R10 ;  /* 0x0324100a030075a7 */ /* 0x001064000800017f */
[----:B-1----:R-:W-:Y:S05]  /*4a0a0*/  @!P0 NANOSLEEP.SYNCS 0x989680 ;  /* 0x009896800000895d */ /* 0x002fea0003900000 */
[----:B------:R-:W1:Y:S02]  /*4a0b0*/  @!P0 SYNCS.PHASECHK.TRANS64 P0, [R3+URZ+0x32410], R10 ;  /* 0x0324100a030085a7 */ /* 0x000e64000800007f */
[----:B-1----:R-:W-:Y:S05]  /*4a0c0*/  @!P0 BRA `(.L_x_4192) ;  /* 0xfffffffc00f08947 */ /* 0x002fea000383ffff */
[----:B------:R-:W-:Y:S05]  /*4a0d0*/  BRA `(.L_x_4215) ;  /* 0xffffff50001c7947 */ /* 0x000fea000383ffff */
.L_x_4199:
[----:B0-----:R0:W1:Y:S02]  /*4a0e0*/  SYNCS.PHASECHK.TRANS64.TRYWAIT P0, [R10+URZ], R11 ;  /* 0x0000000b0a0075a7 */ /* 0x001064000800017f */
[----:B-1----:R-:W-:Y:S05]  /*4a0f0*/  @!P0 NANOSLEEP.SYNCS 0x989680 ;  /* 0x009896800000895d */ /* 0x002fea0003900000 */
[----:B------:R-:W1:Y:S02]  /*4a100*/  @!P0 SYNCS.PHASECHK.TRANS64 P0, [R10+URZ], R11 ;  /* 0x0000000b0a0085a7 */ /* 0x000e64000800007f */
[----:B-1----:R-:W-:Y:S05]  /*4a110*/  @!P0 BRA `(.L_x_4199) ;  /* 0xfffffffc00f08947 */ /* 0x002fea000383ffff */
[----:B------:R-:W-:Y:S05]  /*4a120*/  BRA `(.L_x_4198) ;  /* 0xffffff5000907947 */ /* 0x000fea000383ffff */
.L_x_4216:
        /* <DEDUP_REMOVED lines=13> */
.L_x_6141:


//--------------------- .text._ZN7cutlass13device_kernelIN5flash11enable_sm90INS1_16FlashAttnFwdSm90INS1_25CollectiveMainloopFwdSm90ILi2EN4cute5tupleIJNS5_1CILi1EEES8_S8_EEENS6_IJNS7_ILi128EEENS7_ILi96EEENS7_ILi64EEEEEELi256ENS_10bfloat16_tEfNS_4arch4Sm90ELb1ELb0ELb0ELb0ELb0ELb0ELb0ELb1ELb0ELb1ELb1ELb0EEENS1_21CollectiveEpilogueFwdINS6_IJSA_NS7_ILi256EEESB_EEES9_SE_SG_Li256ELb0ELb1ELb1ELb0EEENS1_19SingleTileSchedulerILb0ELb1ELb1ELi128EEEEEEEEEvNT_6ParamsE --------------------------
	.section	.text._ZN7cutlass13device_kernelIN5flash11enable_sm90INS1_16FlashAttnFwdSm90INS1_25CollectiveMainloopFwdSm90ILi2EN4cute5tupleIJNS5_1CILi1EEES8_S8_EEENS6_IJNS7_ILi128EEENS7_ILi96EEENS7_ILi64EEEEEELi256ENS_10bfloat16_tEfNS_4arch4Sm90ELb1ELb0ELb0ELb0ELb0ELb0ELb0ELb1ELb0ELb1ELb1ELb0EEENS1_21CollectiveEpilogueFwdINS6_IJSA_NS7_ILi256EEESB_EEES9_SE_SG_Li256ELb0ELb1ELb1ELb0EEENS1_19SingleTileSchedulerILb0ELb1ELb1ELi128EEEEEEEEEvNT_6ParamsE,"ax",@progbits
	.align	128
.text._ZN7cutlass13device_kernelIN5flash11enable_sm90INS1_16FlashAttnFwdSm90INS1_25CollectiveMainloopFwdSm90ILi2EN4cute5tupleIJNS5_1CILi1EEES8_S8_EEENS6_IJNS7_ILi128EEENS7_ILi96EEENS7_ILi64EEEEEELi256ENS_10bfloat16_tEfNS_4arch4Sm90ELb1ELb0ELb0ELb0ELb0ELb0ELb0ELb1ELb0ELb1ELb1ELb0EEENS1_21CollectiveEpilogueFwdINS6_IJSA_NS7_ILi256EEESB_EEES9_SE_SG_Li256ELb0ELb1ELb1ELb0EEENS1_19SingleTileSchedulerILb0ELb1ELb1ELi128EEEEEEEEEvNT_6ParamsE:
        .type           _ZN7cutlass13device_kernelIN5flash11enable_sm90INS1_16FlashAttnFwdSm90INS1_25CollectiveMainloopFwdSm90ILi2EN4cute5tupleIJNS5_1CILi1EEES8_S8_EEENS6_IJNS7_ILi128EEENS7_ILi96EEENS7_ILi64EEEEEELi256ENS_10bfloat16_tEfNS_4arch4Sm90ELb1ELb0ELb0ELb0ELb0ELb0ELb0ELb1ELb0ELb1ELb1ELb0EEENS1_21CollectiveEpilogueFwdINS6_IJSA_NS7_ILi256EEESB_EEES9_SE_SG_Li256ELb0ELb1ELb1ELb0EEENS1_19SingleTileSchedulerILb0ELb1ELb1ELi128EEEEEEEEEvNT_6ParamsE,@function
        .size           _ZN7cutlass13device_kernelIN5flash11enable_sm90INS1_16FlashAttnFwdSm90INS1_25CollectiveMainloopFwdSm90ILi2EN4cute5tupleIJNS5_1CILi1EEES8_S8_EEENS6_IJNS7_ILi128EEENS7_ILi96EEENS7_ILi64EEEEEELi256ENS_10bfloat16_tEfNS_4arch4Sm90ELb1ELb0ELb0ELb0ELb0ELb0ELb0ELb1ELb0ELb1ELb1ELb0EEENS1_21CollectiveEpilogueFwdINS6_IJSA_NS7_ILi256EEESB_EEES9_SE_SG_Li256ELb0ELb1ELb1ELb0EEENS1_19SingleTileSchedulerILb0ELb1ELb1ELi128EEEEEEEEEvNT_6ParamsE,(.L_x_6143 - _ZN7cutlass13device_kernelIN5flash11enable_sm90INS1_16FlashAttnFwdSm90INS1_25CollectiveMainloopFwdSm90ILi2EN4cute5tupleIJNS5_1CILi1EEES8_S8_EEENS6_IJNS7_ILi128EEENS7_ILi96EEENS7_ILi64EEEEEELi256ENS_10bfloat16_tEfNS_4arch4Sm90ELb1ELb0ELb0ELb0ELb0ELb0ELb0ELb1ELb0ELb1ELb1ELb0EEENS1_21CollectiveEpilogueFwdINS6_IJSA_NS7_ILi256EEESB_EEES9_SE_SG_Li256ELb0ELb1ELb1ELb0EEENS1_19SingleTileSchedulerILb0ELb1ELb1ELi128EEEEEEEEEvNT_6ParamsE)
        .other          _ZN7cutlass13device_kernelIN5flash11enable_sm90INS1_16FlashAttnFwdSm90INS1_25CollectiveMainloopFwdSm90ILi2EN4cute5tupleIJNS5_1CILi1EEES8_S8_EEENS6_IJNS7_ILi128EEENS7_ILi96EEENS7_ILi64EEEEEELi256ENS_10bfloat16_tEfNS_4arch4Sm90ELb1ELb0ELb0ELb0ELb0ELb0ELb0ELb1ELb0ELb1ELb1ELb0EEENS1_21CollectiveEpilogueFwdINS6_IJSA_NS7_ILi256EEESB_EEES9_SE_SG_Li256ELb0ELb1ELb1ELb0EEENS1_19SingleTileSchedulerILb0ELb1ELb1ELi128EEEEEEEEEvNT_6ParamsE,@"STO_CUDA_ENTRY STV_DEFAULT"
_ZN7cutlass13device_kernelIN5flash11enable_sm90INS1_16FlashAttnFwdSm90INS1_25CollectiveMainloopFwdSm90ILi2EN4cute5tupleIJNS5_1CILi1EEES8_S8_EEENS6_IJNS7_ILi128EEENS7_ILi96EEENS7_ILi64EEEEEELi256ENS_10bfloat16_tEfNS_4arch4Sm90ELb1ELb0ELb0ELb0ELb0ELb0ELb0ELb1ELb0ELb1ELb1ELb0EEENS1_21CollectiveEpilogueFwdINS6_IJSA_NS7_ILi256EEESB_EEES9_SE_SG_Li256ELb0ELb1ELb1ELb0EEENS1_19SingleTileSchedulerILb0ELb1ELb1ELi128EEEEEEEEEvNT_6ParamsE:
        /* <DEDUP_REMOVED lines=18> */
.L_x_4218:
[----:B------:R-:W-:Y:S05]  /*0120*/  BSYNC B0 ;  /* 0x0000000000007941 */ /* 0x000fea0003800000 */
.L_x_4217:
        /* <DEDUP_REMOVED lines=41> */
.L_x_4219:
        /* <DEDUP_REMOVED lines=22> */
.L_x_4220:
        /* <DEDUP_REMOVED lines=18> */
.L_x_4221:
        /* <DEDUP_REMOVED lines=22> */
.L_x_4222:
        /* <DEDUP_REMOVED lines=22> */
.L_x_4223:
        /* <DEDUP_REMOVED lines=8> */
.L_x_4226:
        /* <DEDUP_REMOVED lines=20> */
[----:B------:R-:W0:Y:S01]  /*0ac0*/  S2UR UR43, SR_CTAID.X ;  /* 0x00000000002b79c3 */ /* 0x000e220000002500 */
[----:B------:R-:W-:Y:S01]  /*0ad0*/  ULDC UR4, c[0x0][0x448] ;  /* 0x0001120000047ab9 */ /* 0x000fe20000000800 */
[----:B------:R-:W-:Y:S01]  /*0ae0*/  ULDC UR36, c[0x0][0x424] ;  /* 0x0001090000247ab9 */ /* 0x000fe20000000800 */
[----:B------:R-:W-:Y:S01]  /*0af0*/  UISETP.NE.AND UP1, UPT, UR4, 0x1, UPT ;  /* 0x000000010400788c */ /* 0x000fe2000bf25270 */
[----:B------:R-:W-:Y:S02]  /*0b00*/  ULDC UR40, c[0x0][0x2f0] ;  /* 0x0000bc0000287ab9 */ /* 0x000fe40000000800 */
[----:B------:R-:W-:Y:S01]  /*0b10*/  ULDC.64 UR4, c[0x0][0x418] ;  /* 0x0001060000047ab9 */ /* 0x000fe20000000a00 */
[----:B------:R-:W-:Y:S01]  /*0b20*/  ULDC UR7, c[0x0][0x288] ;  /* 0x0000a20000077ab9 */ /* 0x000fe20000000800 */
[----:B------:R-:W-:Y:S02]  /*0b30*/  UISETP.NE.U32.AND UP0, UPT, UR4, URZ, UPT ;  /* 0x0000003f0400728c */ /* 0x000fe4000bf05070 */
[----:B------:R-:W-:-:S02]  /*0b40*/  USHF.R.U32.HI UR10, URZ, 0x10, UR38 ;  /* 0x000000103f0a7899 */ /* 0x000fc40008011626 */
[----:B------:R-:W-:Y:S02]  /*0b50*/  UISETP.NE.AND.EX UP0, UPT, UR5, URZ, UPT, UP0 ;  /* 0x0000003f0500728c */ /* 0x000fe4000bf05300 */
[----:B------:R-:W-:Y:S01]  /*0b60*/  @UP1 ULDC UR4, c[0x0][0x44c] ;  /* 0x0001130000041ab9 */ /* 0x000fe20000000800 */
[----:B------:R-:W-:Y:S01]  /*0b70*/  @UP1 ULDC UR8, c[0x0][0x450] ;  /* 0x0001140000081ab9 */ /* 0x000fe20000000800 */
[----:B------:R-:W-:Y:S02]  /*0b80*/  USEL UR36, UR36, 0x1, UP0 ;  /* 0x0000000124247887 */ /* 0x000fe40008000000 */
[----:B------:R-:W-:Y:S02]  /*0b90*/  ULOP3.LUT UR38, UR38, 0xffff, URZ, 0xc0, !UPT ;  /* 0x0000ffff26267892 */ /* 0x000fe4000f8ec03f */
[----:B------:R-:W-:Y:S02]  /*0ba0*/  UIMAD UR40, UR36, UR40, URZ ;  /* 0x00000028242872a4 */ /* 0x000fe4000f8e023f */
[----:B0-----:R-:W-:-:S04]  /*0bb0*/  USHF.L.U32 UR43, UR43, 0x7, URZ ;  /* 0x000000072b2b7899 */ /* 0x001fc8000800063f */
[----:B------:R-:W-:-:S04]  /*0bc0*/  UIADD3 UR6, UR43, 0x7f, URZ ;  /* 0x0000007f2b067890 */ /* 0x000fc8000fffe03f */
[----:B------:R-:W-:Y:S02]  /*0bd0*/  UIMAD.WIDE.U32 UR4, UR6, UR4, URZ ;  /* 0x00000004060472a5 */ /* 0x000fe4000f8e003f */
[----:B------:R-:W-:Y:S02]  /*0be0*/  UIADD3 UR4, UR40, 0x5f, URZ ;  /* 0x0000005f28047890 */ /* 0x000fe4000fffe03f */
[----:B------:R-:W-:Y:S02]  /*0bf0*/  @UP1 USHF.R.U32.HI UR6, URZ, UR8, UR5 ;  /* 0x000000083f061299 */ /* 0x000fe40008011605 */
[----:B------:R-:W-:-:S04]  /*0c00*/  UIADD3 UR5, UR40, 0x60, -UR7 ;  /* 0x0000006028057890 */ /* 0x000fc8000fffe807 */
[----:B------:R-:W-:Y:S02]  /*0c10*/  UIADD3 UR6, UR5, UR6, URZ ;  /* 0x0000000605067290 */ /* 0x000fe4000fffe03f */
[----:B------:R-:W-:Y:S02]  /*0c20*/  UIMAD.WIDE UR4, UR4, 0x2aaaaaab, URZ ;  /* 0x2aaaaaab040478a5 */ /* 0x000fe4000f8e023f */
[----:B------:R-:W-:Y:S02]  /*0c30*/  UIMAD.WIDE UR6, UR6, 0x2aaaaaab, URZ ;  /* 0x2aaaaaab060678a5 */ /* 0x000fe4000f8e023f */
[----:B------:R-:W-:Y:S02]  /*0c40*/  USHF.R.U32.HI UR4, URZ, 0x1f, UR5 ;  /* 0x0000001f3f047899 */ /* 0x000fe40008011605 */
[----:B------:R-:W-:Y:S02]  /*0c50*/  USHF.R.U32.HI UR6, URZ, 0x1f, UR7 ;  /* 0x0000001f3f067899 */ /* 0x000fe40008011607 */
[----:B------:R-:W-:-:S02]  /*0c60*/  ULEA.HI.SX32 UR4, UR5, UR4, 0x1c ;  /* 0x0000000405047291 */ /* 0x000fc4000f8fe23f */
[----:B------:R-:W-:-:S04]  /*0c70*/  ULEA.HI.SX32 UR6, UR7, UR6, 0x1c ;  /* 0x0000000607067291 */ /* 0x000fc8000f8fe23f */
[----:B------:R-:W-:-:S04]  /*0c80*/  UISETP.LT.AND UP0, UPT, UR4, UR6, UPT ;  /* 0x000000060400728c */ /* 0x000fc8000bf01270 */
[----:B------:R-:W-:Y:S02]  /*0c90*/  USEL UR9, UR4, UR6, UP0 ;  /* 0x0000000604097287 */ /* 0x000fe40008000000 */
[----:B------:R-:W-:Y:S02]  /*0ca0*/  UISETP.NE.AND UP0, UPT, UR10, URZ, UPT ;  /* 0x0000003f0a00728c */ /* 0x000fe4000bf05270 */
[----:B------:R-:W-:Y:S01]  /*0cb0*/  UISETP.GE.AND UP1, UPT, UR9, 0x1, UPT ;  /* 0x000000010900788c */ /* 0x000fe2000bf26270 */
[----:B------:R-:W-:-:S05]  /*0cc0*/  UMOV UR4, URZ ;  /* 0x0000003f00047c82 */ /* 0x000fca0008000000 */
[----:B------:R-:W-:-:S03]  /*0cd0*/  PLOP3.LUT P0, PT, PT, PT, UP1, 0x80, 0x0 ;  /* 0x000000000000781c */ /* 0x000fc60003f0f018 */
[----:B------:R-:W-:-:S10]  /*0ce0*/  @!UP0 ULDC UR10, c[0x0][0x9f0] ;  /* 0x00027c00000a8ab9 */ /* 0x000fd40000000800 */
[----:B------:R-:W-:Y:S05]  /*0cf0*/  @!P0 BRA `(.L_x_4228) ;  /* 0x0000000000848947 */ /* 0x000fea0003800000 */
[----:B------:R-:W-:Y:S01]  /*0d00*/  IMAD.U32 R4, RZ, RZ, UR10 ;  /* 0x0000000aff047e24 */ /* 0x000fe2000f8e00ff */
[----:B------:R-:W-:Y:S01]  /*0d10*/  UIADD3 UR6, UR10, -0x1, UR9 ;  /* 0xffffffff0a067890 */ /* 0x000fe2000fffe009 */
[----:B------:R-:W-:-:S03]  /*0d20*/  UMOV UR4, URZ ;  /* 0x0000003f00047c82 */ /* 0x000fc60008000000 */
        /* <DEDUP_REMOVED lines=30> */
.L_x_4228:
[----:B------:R-:W-:Y:S01]  /*0f10*/  UIMAD UR38, UR38, UR4, URZ ;  /* 0x00000004262672a4 */ /* 0x000fe2000f8e023f */
[----:B------:R-:W-:Y:S01]  /*0f20*/  IMAD.U32 R0, RZ, RZ, UR9 ;  /* 0x00000009ff007e24 */ /* 0x000fe2000f8e00ff */
[----:B------:R-:W0:Y:S01]  /*0f30*/  S2R R4, SR_TID.X ;  /* 0x0000000000047919 */ /* 0x000e220000002100 */
[----:B------:R-:W-:Y:S01]  /*0f40*/  IMAD.U32 R3, RZ, RZ, UR4 ;  /* 0x00000004ff037e24 */ /* 0x000fe2000f8e00ff */
[----:B------:R-:W-:Y:S02]  /*0f50*/  PLOP3.LUT P0, PT, PT, PT, PT, 0x80, 0x0 ;  /* 0x000000000000781c */ /* 0x000fe40003f0f070 */
[----:B------:R-:W-:Y:S02]  /*0f60*/  CS2R R150, SRZ ;  /* 0x0000000000967805 */ /* 0x000fe4000001ff00 */
[----:B------:R-:W-:Y:S02]  /*0f70*/  CS2R R148, SRZ ;  /* 0x0000000000947805 */ /* 0x000fe4000001ff00 */
[----:B------:R-:W-:-:S02]  /*0f80*/  CS2R R146, SRZ ;  /* 0x0000000000927805 */ /* 0x000fc4000001ff00 */
[----:B------:R-:W-:Y:S01]  /*0f90*/  VIADDMNMX R0, R3, UR38, R0, PT ;  /* 0x0000002603007c46 */ /* 0x000fe2000b800100 */
[----:B------:R-:W-:Y:S01]  /*0fa0*/  IMAD.MOV.U32 R3, RZ, RZ, RZ ;  /* 0x000000ffff037224 */ /* 0x000fe200078e00ff */
        /* <DEDUP_REMOVED lines=23> */
[----:B------:R-:W-:-:S02]  /*1120*/  CS2R R104, SRZ ;  /* 0x0000000000687805 */ /* 0x000fc4000001ff00 */
[----:B0-----:R-:W-:Y:S01]  /*1130*/  IADD3 R16, R4, -0x80, RZ ;  /* 0xffffff8004107810 */ /* 0x001fe20007ffe0ff */
[----:B------:R-:W-:Y:S01]  /*1140*/  IMAD.MOV.U32 R4, RZ, RZ, RZ ;  /* 0x000000ffff047224 */ /* 0x000fe200078e00ff */
        /* <DEDUP_REMOVED lines=66> */
[----:B------:R-:W-:Y:S01]  /*1570*/  IMAD.U32 R10, RZ, RZ, UR6 ;  /* 0x00000006ff0a7e24 */ /* 0x000fe2000f8e00ff */
[----:B------:R-:W-:Y:S01]  /*1580*/  MOV R8, 0x70 ;  /* 0x0000007000087802 */ /* 0x000fe20000000f00 */
[----:B------:R-:W-:Y:S02]  /*1590*/  IMAD.U32 R6, RZ, RZ, UR4 ;  /* 0x00000004ff067e24 */ /* 0x000fe4000f8e00ff */
[----:B------:R-:W-:-:S02]  /*15a0*/  IMAD.U32 R7, RZ, RZ, UR5 ;  /* 0x00000005ff077e24 */ /* 0x000fc4000f8e00ff */
[----:B------:R-:W-:Y:S02]  /*15b0*/  IMAD.U32 R11, RZ, RZ, UR7 ;  /* 0x00000007ff0b7e24 */ /* 0x000fe4000f8e00ff */
[----:B------:R-:W-:Y:S02]  /*15c0*/  IMAD.MOV.U32 R12, RZ, RZ, 0x1 ;  /* 0x00000001ff0c7424 */ /* 0x000fe400078e00ff */
[----:B0-----:R-:W-:-:S07]  /*15d0*/  IMAD.MOV.U32 R13, RZ, RZ, RZ ;  /* 0x000000ffff0d7224 */ /* 0x001fce00078e00ff */
[----:B------:R-:W-:-:S07]  /*15e0*/  LEPC R20, `(.L_x_4230) ;  /* 0x000000001014794e */ /* 0x000fce0000000000 */
[----:B-1----:R-:W-:Y:S05]  /*15f0*/  CALL.ABS.NOINC R14 ;  /* 0x000000000e007343 */ /* 0x002fea0003c00000 */
.L_x_4230:
[----:B------:R-:W-:Y:S01]  /*1600*/  SHF.L.U32 R10, RZ, 0x1f, RZ ;  /* 0x0000001fff0a7819 */ /* 0x000fe200000006ff */
[----:B------:R-:W-:-:S03]  /*1610*/  VIADD R0, R2, 0x8 ;  /* 0x0000000802007836 */ /* 0x000fc60000000000 */
[----:B------:R-:W0:Y:S02]  /*1620*/  SYNCS.PHASECHK.TRANS64.TRYWAIT P0, [UR39+0x22800], R10 ;  /* 0x0228000aff0075a7 */ /* 0x000e240008000167 */
[----:B0-----:R-:W-:Y:S05]  /*1630*/  @!P0 BRA `(.L_x_4231) ;  /* 0x000000c800d88947 */ /* 0x001fea0003800000 */
.L_x_4347:
[----:B------:R-:W-:Y:S05]  /*1640*/  WARPSYNC.ALL ;  /* 0x0000000000007948 */ /* 0x000fea0003800000 */
[----:B------:R-:W-:Y:S01]  /*1650*/  ULOP3.LUT UR4, UR42, 0x1, URZ, 0xfc, !UPT ;  /* 0x000000012a047892 */ /* 0x000fe2000f8efc3f */
[----:B------:R1:W-:Y:S03]  /*1660*/  BAR.SYNC.DEFER_BLOCKING R0, 0x100 ;  /* 0x000400000000751d */ /* 0x0003e60000010000 */
[----:B------:R-:W-:-:S06]  /*1670*/  UISETP.NE.AND UP0, UPT, UR4, 0x3, UPT ;  /* 0x000000030400788c */ /* 0x000fcc000bf05270 */
[----:B------:R-:W-:-:S13]  /*1680*/  PLOP3.LUT P0, PT, PT, PT, UP0, 0x80, 0x0 ;  /* 0x000000000000781c */ /* 0x000fda0003f0f008 */
[----:B-1----:R-:W-:Y:S05]  /*1690*/  @!P0 BRA `(.L_x_4232) ;  /* 0x0000000000048947 */ /* 0x002fea0003800000 */
[----:B------:R-:W-:Y:S01]  /*16a0*/  BPT.TRAP 0x1 ;  /* 0x000000040000795c */ /* 0x000fe20000300000 */
.L_x_4232:
[----:B------:R1:W2:Y:S01]  /*16b0*/  SYNCS.PHASECHK.TRANS64.TRYWAIT P1, [UR39+0x22830], R10 ;  /* 0x0228300aff0075a7 */ /* 0x0002a20008020167 */
[----:B------:R-:W-:Y:S05]  /*16c0*/  @!P0 BRA `(.L_x_4233) ;  /* 0x0000000000048947 */ /* 0x000fea0003800000 */
[----:B------:R-:W-:Y:S01]  /*16d0*/  BPT.TRAP 0x1 ;  /* 0x000000040000795c */ /* 0x000fe20000300000 */
.L_x_4233:
[----:B--2---:R-:W-:Y:S05]  /*16e0*/  @P1 BRA `(.L_x_4234) ;  /* 0x0000000000081947 */ /* 0x004fea0003800000 */
[----:B------:R-:W2:Y:S02]  /*16f0*/  SYNCS.PHASECHK.TRANS64.TRYWAIT P1, [UR39+0x22830], R10 ;  /* 0x0228300aff0075a7 */ /* 0x000ea40008020167 */
[----:B--2---:R-:W-:Y:S05]  /*1700*/  @!P1 BRA `(.L_x_4235) ;  /* 0x000000c800bc9947 */ /* 0x004fea0003800000 */
.L_x_4234:
[----:B------:R-:W-:Y:S01]  /*1710*/  UIADD3 UR4, UR39, 0x1c400, URZ ;  /* 0x0001c40027047890 */ /* 0x000fe2000fffe03f */
[----:B------:R-:W-:Y:S01]  /*1720*/  WARPGROUP.ARRIVE ;  /* 0x00000000000079c5 */ /* 0x000fe20000000000 */
[----:B------:R-:W-:Y:S01]  /*1730*/  ULOP3.LUT UR8, UR46, 0x10000, URZ, 0xfc, !UPT ;  /* 0x000100002e087892 */ /* 0x000fe2000f8efc3f */
[----:B0-----:R-:W-:Y:S01]  /*1740*/  LOP3.LUT R3, R18, 0xffffff80, RZ, 0xc0, !PT ;  /* 0xffffff8012037812 */ /* 0x001fe200078ec0ff */
[----:B------:R-:W-:Y:S01]  /*1750*/  USHF.R.U32.HI UR4, URZ, 0x4, UR4 ;  /* 0x000000043f047899 */ /* 0x000fe20008011604 */
[----:B------:R-:W-:Y:S01]  /*1760*/  LEA.HI R17, R17, R16, RZ, 0x2 ;  /* 0x0000001011117211 */ /* 0x000fe200078f10ff */
[----:B------:R-:W-:Y:S01]  /*1770*/  UMOV UR9, 0x40000040 ;  /* 0x4000004000097882 */ /* 0x000fe20000000000 */
[----:B------:R-:W-:Y:S01]  /*1780*/  UMOV UR7, 0x40000040 ;  /* 0x4000004000077882 */ /* 0x000fe20000000000 */
[----:B------:R-:W-:Y:S01]  /*1790*/  ULOP3.LUT UR4, UR4, 0x3fff, URZ, 0xc0, !UPT ;  /* 0x00003fff04047892 */ /* 0x000fe2000f8ec03f */
[----:B------:R-:W-:Y:S01]  /*17a0*/  IMAD.IADD R3, R16, 0x1, -R3 ;  /* 0x0000000110037824 */ /* 0x000fe200078e0a03 */
[----:B------:R-:W-:Y:S01]  /*17b0*/  UMOV UR5, UR9 ;  /* 0x0000000900057c82 */ /* 0x000fe20008000000 */
[----:B------:R-:W-:Y:S01]  /*17c0*/  UIADD3 UR12, UR8, 0x2, URZ ;  /* 0x00000002080c7890 */ /* 0x000fe2000fffe03f */
[----:B------:R-:W-:Y:S01]  /*17d0*/  LOP3.LUT R17, R17, 0xfffffffc, RZ, 0xc0, !PT ;  /* 0xfffffffc11117812 */ /* 0x000fe200078ec0ff */
[----:B------:R-:W-:Y:S01]  /*17e0*/  ULOP3.LUT UR6, UR4, 0x10000, URZ, 0xfc, !UPT ;  /* 0x0001000004067892 */ /* 0x000fe2000f8efc3f */
[----:B------:R-:W-:Y:S01]  /*17f0*/  SHF.R.S32.HI R4, RZ, 0x1f, R3 ;  /* 0x0000001fff047819 */ /* 0x000fe20000011403 */
[----:B------:R-:W-:Y:S01]  /*1800*/  UMOV UR13, 0x40000040 ;  /* 0x40000040000d7882 */ /* 0x000fe20000000000 */
[----:B------:R-:W-:Y:S01]  /*1810*/  UMOV UR4, UR8 ;  /* 0x0000000800047c82 */ /* 0x000fe20008000000 */
[----:B------:R-:W-:Y:S01]  /*1820*/  UIADD3 UR14, UR6, 0x2, URZ ;  /* 0x00000002060e7890 */ /* 0x000fe2000fffe03f */
[CC--:B------:R-:W-:Y:S01]  /*1830*/  LEA.HI R5, R4.reuse, R3.reuse, RZ, 0x2 ;  /* 0x0000000304057211 */ /* 0x0c0fe200078f10ff */
[----:B------:R-:W-:Y:S01]  /*1840*/  UMOV UR15, 0x40000040 ;  /* 0x40000040000f7882 */ /* 0x000fe20000000000 */
[----:B------:R-:W-:Y:S01]  /*1850*/  UIADD3 UR16, UR8, 0x4, URZ ;  /* 0x0000000408107890 */ /* 0x000fe2000fffe03f */
[----:B------:R-:W-:Y:S01]  /*1860*/  LEA.HI R6, R4, R3, RZ, 0x5 ;  /* 0x0000000304067211 */ /* 0x000fe200078f28ff */
[----:B------:R-:W-:Y:S01]  /*1870*/  HGMMA.64x96x16.F32.BF16 R24, gdesc[UR4], RZ, !UPT, gsb0 ;  /* 0x01600000041879f0 */ /* 0x000fe2000c0018ff */
[----:B------:R-:W-:Y:S01]  /*1880*/  UIADD3 UR18, UR6, 0x4, URZ ;  /* 0x0000000406127890 */ /* 0x000fe2000fffe03f */
[--C-:B------:R-:W-:Y:S01]  /*1890*/  SHF.R.S32.HI R4, RZ, 0x2, R5.reuse ;  /* 0x00000002ff047819 */ /* 0x100fe20000011405 */
[----:B------:R-:W-:Y:S01]  /*18a0*/  UMOV UR17, 0x40000040 ;  /* 0x4000004000117882 */ /* 0x000fe20000000000 */
[----:B------:R-:W-:Y:S01]  /*18b0*/  UMOV UR19, 0x40000040 ;  /* 0x4000004000137882 */ /* 0x000fe20000000000 */
[----:B------:R-:W-:Y:S01]  /*18c0*/  UIADD3 UR20, UR8, 0x6, URZ ;  /* 0x0000000608147890 */ /* 0x000fe2000fffe03f */
[----:B------:R-:W-:Y:S01]  /*18d0*/  SHF.R.S32.HI R7, RZ, 0x1f, R5 ;  /* 0x0000001fff077819 */ /* 0x000fe20000011405 */
[----:B------:R-:W-:Y:S01]  /*18e0*/  UIADD3 UR22, UR6, 0x6, URZ ;  /* 0x0000000606167890 */ /* 0x000fe2000fffe03f */
[----:B------:R-:W-:Y:S01]  /*18f0*/  IMAD.IADD R17, R16, 0x1, -R17 ;  /* 0x0000000110117824 */ /* 0x000fe200078e0a11 */
[----:B------:R-:W-:Y:S01]  /*1900*/  UMOV UR21, 0x40000040 ;  /* 0x4000004000157882 */ /* 0x000fe20000000000 */
[----:B------:R-:W-:Y:S01]  /*1910*/  UMOV UR23, 0x40000040 ;  /* 0x4000004000177882 */ /* 0x000fe20000000000 */
[----:B------:R-:W-:Y:S01]  /*1920*/  SHF.R.S32.HI R6, RZ, 0x5, R6 ;  /* 0x00000005ff067819 */ /* 0x000fe20000011406 */
[----:B------:R-:W-:Y:S01]  /*1930*/  ULDC UR4, c[0x0][0x448] ;  /* 0x0001120000047ab9 */ /* 0x000fe20000000800 */
[----:B------:R-:W-:Y:S01]  /*1940*/  LEA.HI R8, R19, R19, RZ, 0x1 ;  /* 0x0000001313087211 */ /* 0x000fe200078f08ff */
[----:B------:R-:W-:Y:S01]  /*1950*/  UISETP.NE.AND UP0, UPT, UR4, 0x1, UPT ;  /* 0x000000010400788c */ /* 0x000fe2000bf05270 */
[----:B------:R-:W-:Y:S01]  /*1960*/  LEA.HI R7, R7, R4, RZ, 0x3 ;  /* 0x0000000407077211 */ /* 0x000fe200078f18ff */
[----:B------:R-:W-:Y:S01]  /*1970*/  ULDC UR11, c[0x0][0x288] ;  /* 0x0000a200000b7ab9 */ /* 0x000fe20000000800 */
[----:B------:R-:W-:Y:S01]  /*1980*/  LEA R9, R6, UR43, 0x4 ;  /* 0x0000002b06097c11 */ /* 0x000fe2000f8e20ff */
[----:B------:R-:W-:Y:S01]  /*1990*/  ULDC UR7, c[0x0][0x988] ;  /* 0x0002620000077ab9 */ /* 0x000fe20000000800 */
[----:B------:R-:W-:Y:S01]  /*19a0*/  LOP3.LUT R8, R8, 0x3fffffe, RZ, 0xc0, !PT ;  /* 0x03fffffe08087812 */ /* 0x000fe200078ec0ff */
[----:B------:R-:W0:Y:S01]  /*19b0*/  S2R R11, SR_TID.X ;  /* 0x00000000000b7919 */ /* 0x000e220000002100 */
[----:B------:R-:W-:-:S02]  /*19c0*/  LOP3.LUT R7, R7, 0xfffffff8, RZ, 0xc0, !PT ;  /* 0xfffffff807077812 */ /* 0x000fc400078ec0ff */
[----:B------:R-:W-:Y:S01]  /*19d0*/  LEA.HI R6, R17, R17, RZ, 0x1 ;  /* 0x0000001111067211 */ /* 0x000fe200078f08ff */
[----:B------:R-:W-:Y:S01]  /*19e0*/  IMAD.IADD R8, R19, 0x1, -R8 ;  /* 0x0000000113087824 */ /* 0x000fe200078e0a08 */
[----:B------:R-:W-:Y:S01]  /*19f0*/  IADD3 R7, R9, R4, -R7 ;  /* 0x0000000409077210 */ /* 0x000fe20007ffe807 */
[----:B------:R-:W-:Y:S01]  /*1a00*/  @UP0 ULDC UR4, c[0x0][0x44c] ;  /* 0x0001130000040ab9 */ /* 0x000fe20000000800 */
[----:B------:R-:W-:Y:S02]  /*1a10*/  LOP3.LUT R6, R6, 0x1ffffffe, RZ, 0xc0, !PT ;  /* 0x1ffffffe06067812 */ /* 0x000fe400078ec0ff */
[----:B------:R-:W-:Y:S01]  /*1a20*/  PLOP3.LUT P1, PT, PT, PT, UP0, 0x80, 0x0 ;  /* 0x000000000000781c */ /* 0x000fe20003f2f008 */
[----:B------:R-:W-:Y:S02]  /*1a30*/  IMAD R7, R8, 0x40, R7 ;  /* 0x0000004008077824 */ /* 0x000fe400078e0207 */
[----:B------:R-:W-:-:S05]  /*1a40*/  IMAD.IADD R4, R17, 0x1, -R6 ;  /* 0x0000000111047824 */ /* 0x000fca00078e0a06 */
[----:B------:R-:W-:-:S05]  /*1a50*/  LEA R4, R4, R7, 0x3 ;  /* 0x0000000704047211 */ /* 0x000fca00078e18ff */
[----:B------:R-:W-:Y:S01]  /*1a60*/  @P1 IMAD.HI.U32 R6, R4, UR4, RZ ;  /* 0x0000000404061c27 */ /* 0x000fe2000f8e00ff */
[----:B------:R-:W-:-:S03]  /*1a70*/  @UP0 ULDC UR4, c[0x0][0x450] ;  /* 0x0001140000040ab9 */ /* 0x000fc60000000800 */
[----:B------:R-:W-:Y:S01]  /*1a80*/  IMAD.MOV.U32 R7, RZ, RZ, R4 ;  /* 0x000000ffff077224 */ /* 0x000fe200078e0004 */
[----:B------:R-:W-:Y:S01]  /*1a90*/  @P1 SHF.R.U32.HI R7, RZ, UR4, R6 ;  /* 0x00000004ff071c19 */ /* 0x000fe20008011606 */
[----:B------:R-:W-:Y:S01]  /*1aa0*/  UIMAD UR4, UR41, -0x60, UR40 ;  /* 0xffffffa0290478a4 */ /* 0x000fe2000f8e0228 */
[----:B------:R-:W-:-:S03]  /*1ab0*/  LOP3.LUT R6, R5, 0x7ffffffc, RZ, 0xc0, !PT ;  /* 0x7ffffffc05067812 */ /* 0x000fc600078ec0ff */
[----:B------:R-:W2:Y:S01]  /*1ac0*/  SHFL.IDX PT, R8, R7, 0x1, 0x1c1f ;  /* 0x003c1f0007087f89 */ /* 0x000ea200000e0000 */
[----:B------:R-:W-:Y:S01]  /*1ad0*/  UIADD3 UR4, UR4, 0x60, URZ ;  /* 0x0000006004047890 */ /* 0x000fe2000fffe03f */
[----:B------:R-:W-:Y:S01]  /*1ae0*/  IMAD.IADD R3, R3, 0x1, -R6 ;  /* 0x0000000103037824 */ /* 0x000fe200078e0a06 */
[----:B0-----:R-:W-:Y:S01]  /*1af0*/  LOP3.LUT R11, R11, 0x7f, RZ, 0xc0, !PT ;  /* 0x0000007f0b0b7812 */ /* 0x001fe200078ec0ff */
[----:B------:R-:W0:Y:S03]  /*1b00*/  SHFL.IDX PT, R7, R7, RZ, 0x1c1f ;  /* 0x001c1fff07077589 */ /* 0x000e2600000e0000 */
[----:B------:R-:W-:-:S04]  /*1b10*/  IMAD.U32 R6, RZ, RZ, UR4 ;  /* 0x00000004ff067e24 */ /* 0x000fc8000f8e00ff */
[----:B------:R-:W-:Y:S02]  /*1b20*/  IMAD R5, R3, -0x2, R6 ;  /* 0xfffffffe03057824 */ /* 0x000fe400078e0206 */
[----:B------:R-:W-:-:S05]  /*1b30*/  IMAD.U32 R6, RZ, RZ, UR11 ;  /* 0x0000000bff067e24 */ /* 0x000fca000f8e00ff */
[----:B------:R-:W-:-:S04]  /*1b40*/  IADD3 R6, R5, 0x1, -R6 ;  /* 0x0000000105067810 */ /* 0x000fc80007ffe806 */
[----:B--2---:R-:W-:-:S04]  /*1b50*/  VIADDMNMX R8, R8, R6, R5, PT ;  /* 0x0000000608087246 */ /* 0x004fc80003800105 */
[C---:B------:R-:W-:Y:S02]  /*1b60*/  ISETP.GT.AND P2, PT, R8.reuse, RZ, PT ;  /* 0x000000ff0800720c */ /* 0x040fe40003f44270 */
[C---:B------:R-:W-:Y:S02]  /*1b70*/  ISETP.GT.AND P3, PT, R8.reuse, 0x1, PT ;  /* 0x000000010800780c */ /* 0x040fe40003f64270 */
[----:B------:R-:W-:Y:S02]  /*1b80*/  ISETP.GT.AND P4, PT, R8, 0x8, PT ;  /* 0x000000080800780c */ /* 0x000fe40003f84270 */
[----:B0-----:R-:W-:-:S04]  /*1b90*/  VIADDMNMX R6, R7, R6, R5, PT ;  /* 0x0000000607067246 */ /* 0x001fc80003800105 */
[----:B------:R-:W-:Y:S01]  /*1ba0*/  ISETP.GT.AND P5, PT, R6, 0x8, PT ;  /* 0x000000080600780c */ /* 0x000fe20003fa4270 */
        /* <DEDUP_REMOVED lines=12> */
[----:B------:R-:W-:Y:S02]  /*1c70*/  ISETP.GT.AND P2, PT, R8, 0x9, PT ;  /* 0x000000090800780c */ /* 0x000fe40003f44270 */
[----:B------:R-:W-:-:S02]  /*1c80*/  FSEL R30, R30, -INF , P4 ;  /* 0xff8000001e1e7808 */ /* 0x000fc40002000000 */
[----:B------:R-:W-:Y:S02]  /*1c90*/  FMNMX.FTZ R9, R26, R27, !PT ;  /* 0x0000001b1a097209 */ /* 0x000fe40007810000 */
[----:B------:R-:W-:Y:S02]  /*1ca0*/  ISETP.GT.AND P3, PT, R8, 0x10, PT ;  /* 0x000000100800780c */ /* 0x000fe40003f64270 */
[----:B------:R-:W-:Y:S02]  /*1cb0*/  FSEL R31, R31, -INF , P2 ;  /* 0xff8000001f1f7808 */ /* 0x000fe40001000000 */
[----:B------:R-:W-:Y:S02]  /*1cc0*/  FMNMX.FTZ R12, R30, R9, !PT ;  /* 0x000000091e0c7209 */ /* 0x000fe40007810000 */
        /* <DEDUP_REMOVED lines=57> */
[----:B------:R-:W-:Y:S02]  /*2060*/  FSEL R71, R71, -INF , P2 ;  /* 0xff80000047477808 */ /* 0x000fe40001000000 */
[----:B------:R-:W-:Y:S02]  /*2070*/  FMNMX.FTZ R8, R70, R9, !PT ;  /* 0x0000000946087209 */ /* 0x000fe40007810000 */
[C---:B------:R-:W-:Y:S02]  /*2080*/  ISETP.GT.AND P3, PT, R6.reuse, RZ, PT ;  /* 0x000000ff0600720c */ /* 0x040fe40003f64270 */
[----:B------:R-:W-:Y:S02]  /*2090*/  FMNMX.FTZ R8, R71, R8, !PT ;  /* 0x0000000847087209 */ /* 0x000fe40007810000 */
[----:B------:R-:W-:-:S02]  /*20a0*/  ISETP.GT.AND P4, PT, R6, 0x1, PT ;  /* 0x000000010600780c */ /* 0x000fc40003f84270 */
[----:B------:R-:W-:Y:S01]  /*20b0*/  FSEL R24, R24, -INF , P3 ;  /* 0xff80000018187808 */ /* 0x000fe20001800000 */
[----:B------:R-:W0:Y:S01]  /*20c0*/  SHFL.BFLY PT, R9, R8, 0x2, 0x1f ;  /* 0x0c401f0008097f89 */ /* 0x000e2200000e0000 */
[----:B------:R-:W-:Y:S02]  /*20d0*/  FSEL R25, R25, -INF , P4 ;  /* 0xff80000019197808 */ /* 0x000fe40002000000 */
[----:B------:R-:W-:Y:S02]  /*20e0*/  ISETP.GT.AND P2, PT, R6, 0x9, PT ;  /* 0x000000090600780c */ /* 0x000fe40003f44270 */
[----:B------:R-:W-:Y:S02]  /*20f0*/  FSEL R28, R28, -INF , P5 ;  /* 0xff8000001c1c7808 */ /* 0x000fe40002800000 */
[----:B------:R-:W-:Y:S02]  /*2100*/  FMNMX.FTZ R7, R24, R25, !PT ;  /* 0x0000001918077209 */ /* 0x000fe40007810000 */
[----:B------:R-:W-:-:S02]  /*2110*/  ISETP.GT.AND P3, PT, R6, 0x10, PT ;  /* 0x000000100600780c */ /* 0x000fc40003f64270 */
[----:B------:R-:W-:Y:S02]  /*2120*/  FSEL R29, R29, -INF , P2 ;  /* 0xff8000001d1d7808 */ /* 0x000fe40001000000 */
[----:B------:R-:W-:Y:S02]  /*2130*/  ISETP.GT.AND P2, PT, R6, 0x11, PT ;  /* 0x000000110600780c */ /* 0x000fe40003f44270 */
[----:B------:R-:W-:Y:S02]  /*2140*/  FSEL R32, R32, -INF , P3 ;  /* 0xff80000020207808 */ /* 0x000fe40001800000 */
[C---:B------:R-:W-:Y:S02]  /*2150*/  ISETP.GT.AND P3, PT, R6.reuse, 0x18, PT ;  /* 0x000000180600780c */ /* 0x040fe40003f64270 */
[----:B------:R-:W-:Y:S02]  /*2160*/  FSEL R33, R33, -INF , P2 ;  /* 0xff80000021217808 */ /* 0x000fe40001000000 */
[----:B------:R-:W-:-:S02]  /*2170*/  ISETP.GT.AND P2, PT, R6, 0x19, PT ;  /* 0x000000190600780c */ /* 0x000fc40003f44270 */
[----:B------:R-:W-:Y:S02]  /*2180*/  FSEL R36, R36, -INF , P3 ;  /* 0xff80000024247808 */ /* 0x000fe40001800000 */
[----:B0-----:R-:W-:Y:S02]  /*2190*/  FMNMX.FTZ R9, R8, R9, !PT ;  /* 0x0000000908097209 */ /* 0x001fe40007810000 */
[C---:B------:R-:W-:Y:S02]  /*21a0*/  ISETP.GT.AND P3, PT, R6.reuse, 0x20, PT ;  /* 0x000000200600780c */ /* 0x040fe40003f64270 */
[----:B------:R-:W-:Y:S01]  /*21b0*/  FSEL R37, R37, -INF , P2 ;  /* 0xff80000025257808 */ /* 0x000fe20001000000 */
[----:B------:R-:W0:Y:S01]  /*21c0*/  SHFL.BFLY PT, R12, R9, 0x1, 0x1f ;  /* 0x0c201f00090c7f89 */ /* 0x000e2200000e0000 */
[----:B------:R-:W-:Y:S02]  /*21d0*/  ISETP.GT.AND P2, PT, R6, 0x21, PT ;  /* 0x000000210600780c */ /* 0x000fe40003f44270 */
[----:B------:R-:W-:-:S02]  /*21e0*/  FSEL R40, R40, -INF , P3 ;  /* 0xff80000028287808 */ /* 0x000fc40001800000 */
[C---:B------:R-:W-:Y:S02]  /*21f0*/  ISETP.GT.AND P3, PT, R6.reuse, 0x28, PT ;  /* 0x000000280600780c */ /* 0x040fe40003f64270 */
[----:B------:R-:W-:Y:S02]  /*2200*/  FSEL R41, R41, -INF , P2 ;  /* 0xff80000029297808 */ /* 0x000fe40001000000 */
[----:B------:R-:W-:Y:S02]  /*2210*/  ISETP.GT.AND P2, PT, R6, 0x29, PT ;  /* 0x000000290600780c */ /* 0x000fe40003f44270 */
[----:B------:R-:W-:Y:S02]  /*2220*/  FSEL R44, R44, -INF , P3 ;  /* 0xff8000002c2c7808 */ /* 0x000fe40001800000 */
[----:B------:R-:W-:Y:S02]  /*2230*/  ISETP.GT.AND P3, PT, R6, 0x30, PT ;  /* 0x000000300600780c */ /* 0x000fe40003f64270 */
[----:B------:R-:W-:-:S02]  /*2240*/  FSEL R45, R45, -INF , P2 ;  /* 0xff8000002d2d7808 */ /* 0x000fc40001000000 */
[----:B------:R-:W-:Y:S02]  /*2250*/  ISETP.GT.AND P2, PT, R6, 0x31, PT ;  /* 0x000000310600780c */ /* 0x000fe40003f44270 */
[----:B------:R-:W-:Y:S02]  /*2260*/  FSEL R48, R48, -INF , P3 ;  /* 0xff80000030307808 */ /* 0x000fe40001800000 */
[C---:B------:R-:W-:Y:S02]  /*2270*/  ISETP.GT.AND P3, PT, R6.reuse, 0x38, PT ;  /* 0x000000380600780c */ /* 0x040fe40003f64270 */
[----:B------:R-:W-:Y:S02]  /*2280*/  FSEL R49, R49, -INF , P2 ;  /* 0xff80000031317808 */ /* 0x000fe40001000000 */
[----:B0-----:R-:W-:Y:S02]  /*2290*/  FMNMX.FTZ R5, R9, R12, !PT ;  /* 0x0000000c09057209 */ /* 0x001fe40007810000 */
[----:B------:R-:W-:-:S02]  /*22a0*/  ISETP.GT.AND P2, PT, R6, 0x39, PT ;  /* 0x000000390600780c */ /* 0x000fc40003f44270 */
[C---:B------:R-:W-:Y:S01]  /*22b0*/  FSETP.NEU.FTZ.AND P4, PT, R5.reuse, -INF , PT ;  /* 0xff8000000500780b */ /* 0x040fe20003f9d000 */
[----:B------:R-:W-:Y:S01]  /*22c0*/  FMUL.FTZ R8, R5, UR7 ;  /* 0x0000000705087c20 */ /* 0x000fe20008410000 */
[----:B------:R-:W-:Y:S02]  /*22d0*/  FSEL R52, R52, -INF , P3 ;  /* 0xff80000034347808 */ /* 0x000fe40001800000 */
[----:B------:R-:W-:Y:S02]  /*22e0*/  ISETP.GT.AND P3, PT, R6, 0x40, PT ;  /* 0x000000400600780c */ /* 0x000fe40003f64270 */
[----:B------:R-:W-:Y:S02]  /*22f0*/  FSEL R9, R8, RZ, P4 ;  /* 0x000000ff08097208 */ /* 0x000fe40002000000 */
[----:B------:R-:W-:Y:S02]  /*2300*/  FMNMX.FTZ R8, R28, R7, !PT ;  /* 0x000000071c087209 */ /* 0x000fe40007810000 */
[----:B------:R-:W-:Y:S01]  /*2310*/  FSEL R53, R53, -INF , P2 ;  /* 0xff80000035357808 */ /* 0x000fe20001000000 */
[--C-:B------:R-:W-:Y:S01]  /*2320*/  FFMA.FTZ R26, R26, UR7, -R9.reuse ;  /* 0x000000071a1a7c23 */ /* 0x100fe20008010809 */
[----:B------:R-:W-:Y:S01]  /*2330*/  FMNMX.FTZ R7, R29, R8, !PT ;  /* 0x000000081d077209 */ /* 0x000fe20007810000 */
[--C-:B------:R-:W-:Y:S01]  /*2340*/  FFMA.FTZ R27, R27, UR7, -R9.reuse ;  /* 0x000000071b1b7c23 */ /* 0x100fe20008010809 */
[----:B------:R-:W-:Y:S01]  /*2350*/  ISETP.GT.AND P2, PT, R6, 0x41, PT ;  /* 0x000000410600780c */ /* 0x000fe20003f44270 */
[--C-:B------:R-:W-:Y:S01]  /*2360*/  FFMA.FTZ R30, R30, UR7, -R9.reuse ;  /* 0x000000071e1e7c23 */ /* 0x100fe20008010809 */
[----:B------:R-:W-:Y:S01]  /*2370*/  FMNMX.FTZ R8, R32, R7, !PT ;  /* 0x0000000720087209 */ /* 0x000fe20007810000 */
[----:B------:R-:W-:Y:S01]  /*2380*/  MUFU.EX2 R26, R26 ;  /* 0x0000001a001a7308 */ /* 0x000fe20000000800 */
[----:B------:R-:W-:Y:S01]  /*2390*/  FSEL R56, R56, -INF , P3 ;  /* 0xff80000038387808 */ /* 0x000fe20001800000 */
[--C-:B------:R-:W-:Y:S01]  /*23a0*/  FFMA.FTZ R31, R31, UR7, -R9.reuse ;  /* 0x000000071f1f7c23 */ /* 0x100fe20008010809 */
[----:B------:R-:W-:Y:S01]  /*23b0*/  FMNMX.FTZ R7, R33, R8, !PT ;  /* 0x0000000821077209 */ /* 0x000fe20007810000 */
[--C-:B------:R-:W-:Y:S01]  /*23c0*/  FFMA.FTZ R34, R34, UR7, -R9.reuse ;  /* 0x0000000722227c23 */ /* 0x100fe20008010809 */
[----:B------:R-:W-:Y:S01]  /*23d0*/  ISETP.GT.AND P3, PT, R6, 0x48, PT ;  /* 0x000000480600780c */ /* 0x000fe20003f64270 */
[--C-:B------:R-:W-:Y:S01]  /*23e0*/  FFMA.FTZ R35, R35, UR7, -R9.reuse ;  /* 0x0000000723237c23 */ /* 0x100fe20008010809 */
[----:B------:R-:W-:Y:S01]  /*23f0*/  FMNMX.FTZ R8, R36, R7, !PT ;  /* 0x0000000724087209 */ /* 0x000fe20007810000 */
[----:B------:R-:W0:Y:S01]  /*2400*/  MUFU.EX2 R27, R27 ;  /* 0x0000001b001b7308 */ /* 0x000e220000000800 */
        /* <DEDUP_REMOVED lines=15> */
[----:B------:R-:W2:Y:S01]  /*2500*/  MUFU.EX2 R31, R31 ;  /* 0x0000001f001f7308 */ /* 0x000ea20000000800 */
[----:B------:R-:W-:Y:S01]  /*2510*/  FSEL R61, R61, -INF , P2 ;  /* 0xff8000003d3d7808 */ /* 0x000fe20001000000 */
[--C-:B------:R-:W-:Y:S01]  /*2520*/  FFMA.FTZ R50, R50, UR7, -R9.reuse ;  /* 0x0000000732327c23 */ /* 0x100fe20008010809 */
[----:B------:R-:W-:Y:S01]  /*2530*/  FMNMX.FTZ R7, R45, R8, !PT ;  /* 0x000000082d077209 */ /* 0x000fe20007810000 */
[--C-:B------:R-:W-:Y:S01]  /*2540*/  FFMA.FTZ R51, R51, UR7, -R9.reuse ;  /* 0x0000000733337c23 */ /* 0x100fe20008010809 */
[----:B------:R-:W-:Y:S01]  /*2550*/  ISETP.GT.AND P2, PT, R6, 0x51, PT ;  /* 0x000000510600780c */ /* 0x000fe20003f44270 */
[--C-:B------:R-:W-:Y:S01]  /*2560*/  FFMA.FTZ R54, R54, UR7, -R9.reuse ;  /* 0x0000000736367c23 */ /* 0x100fe20008010809 */
[----:B------:R-:W-:Y:S01]  /*2570*/  FMNMX.FTZ R8, R48, R7, !PT ;  /* 0x0000000730087209 */ /* 0x000fe20007810000 */
[--C-:B------:R-:W-:Y:S01]  /*2580*/  FFMA.FTZ R55, R55, UR7, -R9.reuse ;  /* 0x0000000737377c23 */ /* 0x100fe20008010809 */
        /* <DEDUP_REMOVED lines=17> */
[----:B------:R-:W-:Y:S01]  /*26a0*/  FFMA.FTZ R9, R71, UR7, -R9 ;  /* 0x0000000747097c23 */ /* 0x000fe20008010809 */
[----:B------:R-:W-:-:S02]  /*26b0*/  FMNMX.FTZ R7, R57, R8, !PT ;  /* 0x0000000839077209 */ /* 0x000fc40007810000 */
[----:B------:R-:W-:Y:S02]  /*26c0*/  FSEL R69, R69, -INF , P2 ;  /* 0xff80000045457808 */ /* 0x000fe40001000000 */
[----:B------:R-:W-:Y:S01]  /*26d0*/  FMNMX.FTZ R8, R60, R7, !PT ;  /* 0x000000073c087209 */ /* 0x000fe20007810000 */
[----:B------:R-:W3:Y:S01]  /*26e0*/  MUFU.EX2 R35, R35 ;  /* 0x0000002300237308 */ /* 0x000ee20000000800 */
[----:B0-----:R-:W-:Y:S02]  /*26f0*/  F2FP.BF16.F32.PACK_AB R153, R27, R26 ;  /* 0x0000001a1b99723e */ /* 0x001fe400000010ff */
[----:B------:R-:W-:Y:S02]  /*2700*/  FMNMX.FTZ R7, R61, R8, !PT ;  /* 0x000000083d077209 */ /* 0x000fe40007810000 */
[----:B--2---:R-:W-:Y:S02]  /*2710*/  F2FP.BF16.F32.PACK_AB R155, R31, R30 ;  /* 0x0000001e1f9b723e */ /* 0x004fe400000010ff */
[----:B------:R-:W-:Y:S01]  /*2720*/  FMNMX.FTZ R8, R64, R7, !PT ;  /* 0x0000000740087209 */ /* 0x000fe20007810000 */
[----:B------:R0:W-:Y:S03]  /*2730*/  MUFU.EX2 R175, R9 ;  /* 0x0000000900af7308 */ /* 0x0001e60000000800 */
[----:B------:R-:W-:-:S04]  /*2740*/  FMNMX.FTZ R7, R65, R8, !PT ;  /* 0x0000000841077209 */ /* 0x000fc80007810000 */
[----:B------:R-:W-:Y:S01]  /*2750*/  FMNMX.FTZ R6, R68, R7, !PT ;  /* 0x0000000744067209 */ /* 0x000fe20007810000 */
[----:B------:R-:W-:Y:S01]  /*2760*/  MUFU.EX2 R38, R38 ;  /* 0x0000002600267308 */ /* 0x000fe20000000800 */
[----:B0-----:R-:W-:Y:S01]  /*2770*/  FADD.FTZ R9, R26, R27 ;  /* 0x0000001b1a097221 */ /* 0x001fe20000010000 */
[----:B---3--:R-:W-:Y:S02]  /*2780*/  F2FP.BF16.F32.PACK_AB R157, R35, R34 ;  /* 0x00000022239d723e */ /* 0x008fe400000010ff */
[----:B------:R-:W-:-:S04]  /*2790*/  FMNMX.FTZ R6, R69, R6, !PT ;  /* 0x0000000645067209 */ /* 0x000fc80007810000 */
[----:B------:R-:W0:Y:S01]  /*27a0*/  MUFU.EX2 R39, R39 ;  /* 0x0000002700277308 */ /* 0x000e220000000800 */
[----:B------:R-:W2:Y:S07]  /*27b0*/  SHFL.BFLY PT, R7, R6, 0x2, 0x1f ;  /* 0x0c401f0006077f89 */ /* 0x000eae00000e0000 */
[----:B------:R-:W-:Y:S08]  /*27c0*/  MUFU.EX2 R42, R42 ;  /* 0x0000002a002a7308 */ /* 0x000ff00000000800 */
[----:B------:R-:W3:Y:S01]  /*27d0*/  MUFU.EX2 R43, R43 ;  /* 0x0000002b002b7308 */ /* 0x000ee20000000800 */
[----:B0-----:R-:W-:-:S07]  /*27e0*/  F2FP.BF16.F32.PACK_AB R159, R39, R38 ;  /* 0x00000026279f723e */ /* 0x001fce00000010ff */
[----:B------:R-:W-:Y:S01]  /*27f0*/  MUFU.EX2 R46, R46 ;  /* 0x0000002e002e7308 */ /* 0x000fe20000000800 */
[----:B--2---:R-:W-:-:S05]  /*2800*/  FMNMX.FTZ R7, R6, R7, !PT ;  /* 0x0000000706077209 */ /* 0x004fca0007810000 */
[----:B------:R-:W0:Y:S02]  /*2810*/  SHFL.BFLY PT, R8, R7, 0x1, 0x1f ;  /* 0x0c201f0007087f89 */ /* 0x000e2400000e0000 */
[----:B------:R-:W2:Y:S01]  /*2820*/  MUFU.EX2 R47, R47 ;  /* 0x0000002f002f7308 */ /* 0x000ea20000000800 */
[----:B---3--:R-:W-:-:S07]  /*2830*/  F2FP.BF16.F32.PACK_AB R161, R43, R42 ;  /* 0x0000002a2ba1723e */ /* 0x008fce00000010ff */
[----:B------:R-:W-:Y:S08]  /*2840*/  MUFU.EX2 R50, R50 ;  /* 0x0000003200327308 */ /* 0x000ff00000000800 */
[----:B------:R-:W3:Y:S01]  /*2850*/  MUFU.EX2 R51, R51 ;  /* 0x0000003300337308 */ /* 0x000ee20000000800 */
[----:B--2---:R-:W-:Y:S02]  /*2860*/  F2FP.BF16.F32.PACK_AB R163, R47, R46 ;  /* 0x0000002e2fa3723e */ /* 0x004fe400000010ff */
[----:B0-----:R-:W-:-:S05]  /*2870*/  FMNMX.FTZ R8, R7, R8, !PT ;  /* 0x0000000807087209 */ /* 0x001fca0007810000 */
[----:B------:R-:W-:Y:S01]  /*2880*/  MUFU.EX2 R54, R54 ;  /* 0x0000003600367308 */ /* 0x000fe20000000800 */
[C---:B------:R-:W-:Y:S01]  /*2890*/  FSETP.NEU.FTZ.AND P2, PT, R8.reuse, -INF , PT ;  /* 0xff8000000800780b */ /* 0x040fe20003f5d000 */
[----:B------:R-:W-:-:S05]  /*28a0*/  FMUL.FTZ R6, R8, UR7 ;  /* 0x0000000708067c20 */ /* 0x000fca0008410000 */
[----:B------:R-:W-:Y:S01]  /*28b0*/  FSEL R7, R6, RZ, P2 ;  /* 0x000000ff06077208 */ /* 0x000fe20001000000 */
[----:B------:R-:W-:Y:S01]  /*28c0*/  FADD.FTZ R6, R30, R9 ;  /* 0x000000091e067221 */ /* 0x000fe20000010000 */
[----:B------:R-:W-:Y:S01]  /*28d0*/  ISETP.NE.AND P2, PT, R11, RZ, PT ;  /* 0x000000ff0b00720c */ /* 0x000fe20003f45270 */
[----:B------:R-:W-:Y:S01]  /*28e0*/  MUFU.EX2 R55, R55 ;  /* 0x0000003700377308 */ /* 0x000fe20000000800 */
        /* <DEDUP_REMOVED lines=8> */
[----:B------:R-:W-:Y:S01]  /*2970*/  FADD.FTZ R9, R31, R6 ;  /* 0x000000061f097221 */ /* 0x000fe20000010000 */
[--C-:B------:R-:W-:Y:S01]  /*2980*/  FFMA.FTZ R36, R36, UR7, -R7.reuse ;  /* 0x0000000724247c23 */ /* 0x100fe20008010807 */
[--C-:B------:R-:W-:Y:S01]  /*2990*/  FFMA.FTZ R37, R37, UR7, -R7.reuse ;  /* 0x0000000725257c23 */ /* 0x100fe20008010807 */
[----:B------:R-:W-:Y:S01]  /*29a0*/  FFMA.FTZ R40, R40, UR7, -R7 ;  /* 0x0000000728287c23 */ /* 0x000fe20008010807 */
[----:B------:R-:W-:Y:S01]  /*29b0*/  FADD.FTZ R6, R34, R9 ;  /* 0x0000000922067221 */ /* 0x000fe20000010000 */
[--C-:B------:R-:W-:Y:S01]  /*29c0*/  FFMA.FTZ R41, R41, UR7, -R7.reuse ;  /* 0x0000000729297c23 */ /* 0x100fe20008010807 */
[--C-:B------:R-:W-:Y:S01]  /*29d0*/  FFMA.FTZ R44, R44, UR7, -R7.reuse ;  /* 0x000000072c2c7c23 */ /* 0x100fe20008010807 */
[----:B------:R-:W0:Y:S01]  /*29e0*/  MUFU.EX2 R25, R25 ;  /* 0x0000001900197308 */ /* 0x000e220000000800 */
[----:B------:R-:W-:Y:S01]  /*29f0*/  FADD.FTZ R13, R35, R6 ;  /* 0x00000006230d7221 */ /* 0x000fe20000010000 */
[--C-:B------:R-:W-:Y:S01]  /*2a00*/  FFMA.FTZ R45, R45, UR7, -R7.reuse ;  /* 0x000000072d2d7c23 */ /* 0x100fe20008010807 */
[----:B------:R-:W-:Y:S01]  /*2a10*/  FFMA.FTZ R48, R48, UR7, -R7 ;  /* 0x0000000730307c23 */ /* 0x000fe20008010807 */
[----:B------:R-:W-:Y:S01]  /*2a20*/  IADD3 R9, -R2, 0xb, RZ ;  /* 0x0000000b02097810 */ /* 0x000fe20007ffe1ff */
[----:B------:R-:W-:Y:S01]  /*2a30*/  FADD.FTZ R12, R38, R13 ;  /* 0x0000000d260c7221 */ /* 0x000fe20000010000 */
[--C-:B------:R-:W-:Y:S01]  /*2a40*/  FFMA.FTZ R49, R49, UR7, -R7.reuse ;  /* 0x0000000731317c23 */ /* 0x100fe20008010807 */
[--C-:B------:R-:W-:Y:S01]  /*2a50*/  FFMA.FTZ R52, R52, UR7, -R7.reuse ;  /* 0x0000000734347c23 */ /* 0x100fe20008010807 */
[----:B------:R-:W2:Y:S01]  /*2a60*/  MUFU.EX2 R28, R28 ;  /* 0x0000001c001c7308 */ /* 0x000ea20000000800 */
[----:B------:R-:W-:Y:S01]  /*2a70*/  FADD.FTZ R15, R39, R12 ;  /* 0x0000000c270f7221 */ /* 0x000fe20000010000 */
[--C-:B------:R-:W-:Y:S01]  /*2a80*/  FFMA.FTZ R53, R53, UR7, -R7.reuse ;  /* 0x0000000735357c23 */ /* 0x100fe20008010807 */
[--C-:B------:R-:W-:Y:S01]  /*2a90*/  FFMA.FTZ R56, R56, UR7, -R7.reuse ;  /* 0x0000000738387c23 */ /* 0x100fe20008010807 */
[----:B------:R-:W-:Y:S01]  /*2aa0*/  FFMA.FTZ R57, R57, UR7, -R7 ;  /* 0x0000000739397c23 */ /* 0x000fe20008010807 */
[----:B------:R-:W-:Y:S01]  /*2ab0*/  FADD.FTZ R14, R42, R15 ;  /* 0x0000000f2a0e7221 */ /* 0x000fe20000010000 */
[--C-:B------:R-:W-:Y:S01]  /*2ac0*/  FFMA.FTZ R60, R60, UR7, -R7.reuse ;  /* 0x000000073c3c7c23 */ /* 0x100fe20008010807 */
[----:B------:R-:W-:Y:S01]  /*2ad0*/  FFMA.FTZ R61, R61, UR7, -R7 ;  /* 0x000000073d3d7c23 */ /* 0x000fe20008010807 */
[----:B------:R-:W3:Y:S01]  /*2ae0*/  MUFU.EX2 R29, R29 ;  /* 0x0000001d001d7308 */ /* 0x000ee20000000800 */
[----:B0-----:R-:W-:Y:S01]  /*2af0*/  FADD.FTZ R11, R24, R25 ;  /* 0x00000019180b7221 */ /* 0x001fe20000010000 */
[----:B------:R-:W-:Y:S01]  /*2b00*/  FADD.FTZ R15, R43, R14 ;  /* 0x0000000e2b0f7221 */ /* 0x000fe20000010000 */
[--C-:B------:R-:W-:Y:S01]  /*2b10*/  FFMA.FTZ R64, R64, UR7, -R7.reuse ;  /* 0x0000000740407c23 */ /* 0x100fe20008010807 */
[--C-:B------:R-:W-:Y:S01]  /*2b20*/  FFMA.FTZ R65, R65, UR7, -R7.reuse ;  /* 0x0000000741417c23 */ /* 0x100fe20008010807 */
[----:B------:R-:W-:Y:S01]  /*2b30*/  FFMA.FTZ R68, R68, UR7, -R7 ;  /* 0x0000000744447c23 */ /* 0x000fe20008010807 */
[----:B------:R-:W-:Y:S01]  /*2b40*/  FADD.FTZ R14, R46, R15 ;  /* 0x0000000f2e0e7221 */ /* 0x000fe20000010000 */
[----:B------:R-:W-:Y:S01]  /*2b50*/  FFMA.FTZ R69, R69, UR7, -R7 ;  /* 0x0000000745457c23 */ /* 0x000fe20008010807 */
[----:B------:R-:W0:Y:S01]  /*2b60*/  MUFU.EX2 R32, R32 ;  /* 0x0000002000207308 */ /* 0x000e220000000800 */
[----:B--2---:R-:W-:Y:S01]  /*2b70*/  FADD.FTZ R6, R28, R11 ;  /* 0x0000000b1c067221 */ /* 0x004fe20000010000 */
[----:B------:R-:W-:-:S02]  /*2b80*/  IMAD.U32 R11, RZ, RZ, UR39 ;  /* 0x00000027ff0b7e24 */ /* 0x000fc4000f8e00ff */
[----:B------:R-:W-:Y:S01]  /*2b90*/  FADD.FTZ R15, R47, R14 ;  /* 0x0000000e2f0f7221 */ /* 0x000fe20000010000 */
[----:B------:R-:W-:Y:S02]  /*2ba0*/  F2FP.BF16.F32.PACK_AB R167, R55, R54 ;  /* 0x0000003637a7723e */ /* 0x000fe400000010ff */
[----:B------:R-:W-:Y:S01]  /*2bb0*/  F2FP.BF16.F32.PACK_AB R152, R25, R24 ;  /* 0x000000181998723e */ /* 0x000fe200000010ff */
[----:B------:R-:W2:Y:S01]  /*2bc0*/  MUFU.EX2 R33, R33 ;  /* 0x0000002100217308 */ /* 0x000ea20000000800 */
[----:B---3--:R-:W-:Y:S01]  /*2bd0*/  FADD.FTZ R13, R29, R6 ;  /* 0x000000061d0d7221 */ /* 0x008fe20000010000 */
[----:B------:R-:W-:Y:S01]  /*2be0*/  @!P2 VIADD R6, R11, 0x22840 ;  /* 0x000228400b06a836 */ /* 0x000fe20000000000 */
[----:B------:R-:W-:-:S04]  /*2bf0*/  F2FP.BF16.F32.PACK_AB R154, R29, R28 ;  /* 0x0000001c1d9a723e */ /* 0x000fc800000010ff */
[----:B------:R-:W-:Y:S01]  /*2c00*/  @!P2 PRMT R6, RZ, 0x654, R6 ;  /* 0x00000654ff06a816 */ /* 0x000fe20000000006 */
[----:B------:R-:W3:Y:S01]  /*2c10*/  MUFU.EX2 R36, R36 ;  /* 0x0000002400247308 */ /* 0x000ee20000000800 */
[----:B0-----:R-:W-:Y:S01]  /*2c20*/  FADD.FTZ R12, R32, R13 ;  /* 0x0000000d200c7221 */ /* 0x001fe20000010000 */
[----:B------:R0:W-:Y:S06]  /*2c30*/  BAR.ARV R9, 0x100 ;  /* 0x000400090000751d */ /* 0x0001ec0000002000 */
[----:B------:R-:W4:Y:S01]  /*2c40*/  MUFU.EX2 R37, R37 ;  /* 0x0000002500257308 */ /* 0x000f220000000800 */
[C---:B--2---:R-:W-:Y:S01]  /*2c50*/  FADD.FTZ R13, R33.reuse, R12 ;  /* 0x0000000c210d7221 */ /* 0x044fe20000010000 */
[----:B------:R2:W-:Y:S01]  /*2c60*/  @!P2 SYNCS.ARRIVE.TRANS64.RED.A1T0 RZ, [R6+URZ], RZ ;  /* 0x000000ff06ffa9a7 */ /* 0x0005e2000810043f */
[----:B------:R-:W-:-:S05]  /*2c70*/  F2FP.BF16.F32.PACK_AB R156, R33, R32 ;  /* 0x00000020219c723e */ /* 0x000fca00000010ff */
[----:B------:R-:W2:Y:S01]  /*2c80*/  MUFU.EX2 R40, R40 ;  /* 0x0000002800287308 */ /* 0x000ea20000000800 */
[----:B---3--:R-:W-:-:S07]  /*2c90*/  FADD.FTZ R12, R36, R13 ;  /* 0x0000000d240c7221 */ /* 0x008fce0000010000 */
        /* <DEDUP_REMOVED lines=50> */
[----:B----4-:R-:W-:-:S04]  /*2fc0*/  FADD.FTZ R12, R70, R13 ;  /* 0x0000000d460c7221 */ /* 0x010fc80000010000 */
[C---:B------:R-:W-:Y:S01]  /*2fd0*/  FADD.FTZ R7, R175.reuse, R12 ;  /* 0x0000000caf077221 */ /* 0x040fe20000010000 */
[----:B------:R-:W-:Y:S02]  /*2fe0*/  F2FP.BF16.F32.PACK_AB R175, R175, R70 ;  /* 0x00000046afaf723e */ /* 0x000fe400000010ff */
[----:B------:R-:W4:Y:S01]  /*2ff0*/  MUFU.EX2 R65, R65 ;  /* 0x0000004100417308 */ /* 0x000f220000000800 */
[C---:B--2---:R-:W-:Y:S01]  /*3000*/  FADD.FTZ R13, R61.reuse, R6 ;  /* 0x000000063d0d7221 */ /* 0x044fe20000010000 */
[----:B------:R-:W-:-:S06]  /*3010*/  F2FP.BF16.F32.PACK_AB R170, R61, R60 ;  /* 0x0000003c3daa723e */ /* 0x000fcc00000010ff */
[----:B------:R-:W2:Y:S01]  /*3020*/  MUFU.EX2 R68, R68 ;  /* 0x0000004400447308 */ /* 0x000ea20000000800 */
[----:B---3--:R-:W-:-:S07]  /*3030*/  FADD.FTZ R6, R64, R13 ;  /* 0x0000000d40067221 */ /* 0x008fce0000010000 */
[----:B------:R-:W3:Y:S01]  /*3040*/  MUFU.EX2 R69, R69 ;  /* 0x0000004500457308 */ /* 0x000ee20000000800 */
[C---:B----4-:R-:W-:Y:S01]  /*3050*/  FADD.FTZ R13, R65.reuse, R6 ;  /* 0x00000006410d7221 */ /* 0x050fe20000010000 */
[----:B------:R-:W-:-:S03]  /*3060*/  F2FP.BF16.F32.PACK_AB R172, R65, R64 ;  /* 0x0000004041ac723e */ /* 0x000fc600000010ff */
[----:B--2---:R-:W-:-:S04]  /*3070*/  FADD.FTZ R6, R68, R13 ;  /* 0x0000000d44067221 */ /* 0x004fc80000010000 */
[C---:B---3--:R-:W-:Y:S01]  /*3080*/  FADD.FTZ R6, R69.reuse, R6 ;  /* 0x0000000645067221 */ /* 0x048fe20000010000 */
[----:B------:R-:W-:Y:S01]  /*3090*/  F2FP.BF16.F32.PACK_AB R174, R69, R68 ;  /* 0x0000004445ae723e */ /* 0x000fe200000010ff */
[----:B0-----:R-:W-:Y:S06]  /*30a0*/  @!P0 BRA `(.L_x_4236) ;  /* 0x0000000000048947 */ /* 0x001fec0003800000 */
[----:B------:R-:W-:Y:S01]  /*30b0*/  BPT.TRAP 0x1 ;  /* 0x000000040000795c */ /* 0x000fe20000300000 */
.L_x_4236:
[----:B------:R0:W2:Y:S01]  /*30c0*/  SYNCS.PHASECHK.TRANS64.TRYWAIT P3, [UR39+0x22850], R10 ;  /* 0x0228500aff0075a7 */ /* 0x0000a20008060167 */
[----:B------:R-:W-:Y:S05]  /*30d0*/  @!P0 BRA `(.L_x_4237) ;  /* 0x0000000000048947 */ /* 0x000fea0003800000 */
[----:B------:R-:W-:Y:S01]  /*30e0*/  BPT.TRAP 0x1 ;  /* 0x000000040000795c */ /* 0x000fe20000300000 */
.L_x_4237:
[----:B--2---:R-:W-:Y:S05]  /*30f0*/  @P3 BRA `(.L_x_4238) ;  /* 0x0000000000083947 */ /* 0x004fea0003800000 */
[----:B------:R-:W2:Y:S02]  /*3100*/  SYNCS.PHASECHK.TRANS64.TRYWAIT P3, [UR39+0x22850], R10 ;  /* 0x0228500aff0075a7 */ /* 0x000ea40008060167 */
[----:B--2---:R-:W-:Y:S05]  /*3110*/  @!P3 BRA `(.L_x_4239) ;  /* 0x000000b00050b947 */ /* 0x004fea0003800000 */
.L_x_4238:
[----:B------:R3:W-:Y:S01]  /*3120*/  BAR.SYNC.DEFER_BLOCKING R0, 0x100 ;  /* 0x000400000000751d */ /* 0x0007e20000010000 */
[----:B------:R-:W-:Y:S01]  /*3130*/  UIADD3 UR4, UR39, 0x400, URZ ;  /* 0x0000040027047890 */ /* 0x000fe2000fffe03f */
[----:B--2---:R-:W-:Y:S01]  /*3140*/  @!P2 VIADD R11, R11, 0x22860 ;  /* 0x000228600b0ba836 */ /* 0x004fe20000000000 */
[----:B------:R-:W-:Y:S02]  /*3150*/  UIADD3 UR26, UR41, -0x2, URZ ;  /* 0xfffffffe291a7890 */ /* 0x000fe4000fffe03f */
[----:B------:R-:W-:Y:S01]  /*3160*/  USHF.R.U32.HI UR4, URZ, 0x4, UR4 ;  /* 0x000000043f047899 */ /* 0x000fe20008011604 */
[----:B------:R-:W-:Y:S01]  /*3170*/  UMOV UR15, 0x40000040 ;  /* 0x40000040000f7882 */ /* 0x000fe20000000000 */
[----:B------:R-:W-:Y:S02]  /*3180*/  @!P2 PRMT R11, RZ, 0x654, R11 ;  /* 0x00000654ff0ba816 */ /* 0x000fe4000000000b */
[----:B------:R-:W-:-:S04]  /*3190*/  ULOP3.LUT UR4, UR4, 0x3fff, URZ, 0xc0, !UPT ;  /* 0x00003fff04047892 */ /* 0x000fc8000f8ec03f */
[----:B------:R-:W-:-:S04]  /*31a0*/  ULOP3.LUT UR24, UR4, 0x3000000, URZ, 0xfc, !UPT ;  /* 0x0300000004187892 */ /* 0x000fc8000f8efc3f */
        /* <DEDUP_REMOVED lines=34> */
[----:B------:R-:W2:Y:S02]  /*33d0*/  S2UR UR4, SR_CTAID.X ;  /* 0x00000000000479c3 */ /* 0x000ea40000002500 */
[----:B--2---:R-:W-:-:S03]  /*33e0*/  USHF.L.U32 UR10, UR4, 0x7, URZ ;  /* 0x00000007040a7899 */ /* 0x004fc6000800063f */
[----:B------:R-:W-:Y:S02]  /*33f0*/  @UP0 ULDC UR4, c[0x0][0x44c] ;  /* 0x0001130000040ab9 */ /* 0x000fe40000000800 */
[----:B------:R-:W-:Y:S01]  /*3400*/  UIMAD.WIDE.U32 UR4, UR10, UR4, URZ ;  /* 0x000000040a0472a5 */ /* 0x000fe2000f8e003f */
[----:B------:R-:W-:Y:S02]  /*3410*/  WARPGROUP.DEPBAR.LE gsb0, 0x0 ;  /* 0x00008000000079c5 */ /* 0x000fe40000010000 */
[----:B------:R-:W-:-:S15]  /*3420*/  WARPGROUP.ARRIVE ;  /* 0x00000000000079c5 */ /* 0x000fde0000000000 */
[----:B------:R-:W-:Y:S01]  /*3430*/  HGMMA.64x256x16.F32.BF16 R24, R172, gdesc[UR12].tnspB, R24, gsb0 ;  /* 0x43e0000cac187df0 */ /* 0x000fe20008001818 */
[----:B------:R-:W-:Y:S02]  /*3440*/  @UP0 ULDC UR14, c[0x0][0x450] ;  /* 0x00011400000e0ab9 */ /* 0x000fe40000000800 */
[----:B------:R-:W-:-:S04]  /*3450*/  @UP0 USHF.R.U32.HI UR10, URZ, UR14, UR5 ;  /* 0x0000000e3f0a0299 */ /* 0x000fc80008011605 */
[----:B------:R-:W-:-:S04]  /*3460*/  UIADD3 UR4, UR10, -UR11, UR40 ;  /* 0x8000000b0a047290 */ /* 0x000fc8000fffe028 */
[----:B------:R-:W-:-:S04]  /*3470*/  UIMAD.WIDE UR4, UR4, 0x2aaaaaab, URZ ;  /* 0x2aaaaaab040478a5 */ /* 0x000fc8000f8e023f */
[----:B------:R-:W-:-:S04]  /*3480*/  USHF.R.U32.HI UR4, URZ, 0x1f, UR5 ;  /* 0x0000001f3f047899 */ /* 0x000fc80008011605 */
[----:B------:R-:W-:-:S03]  /*3490*/  ULEA.HI.SX32 UR4, UR5, UR4, 0x1c ;  /* 0x0000000405047291 */ /* 0x000fc6000f8fe23f */
[----:B------:R-:W-:Y:S01]  /*34a0*/  UMOV UR5, URZ ;  /* 0x0000003f00057c82 */ /* 0x000fe20008000000 */
[----:B------:R-:W-:-:S04]  /*34b0*/  UISETP.LT.AND UP1, UPT, UR38, UR4, UPT ;  /* 0x000000042600728c */ /* 0x000fc8000bf21270 */
[----:B------:R-:W-:-:S03]  /*34c0*/  USEL UR25, UR38, UR4, !UP1 ;  /* 0x0000000426197287 */ /* 0x000fc6000c800000 */
[----:B------:R-:W-:Y:S01]  /*34d0*/  UMOV UR4, URZ ;  /* 0x0000003f00047c82 */ /* 0x000fe20008000000 */
[----:B------:R-:W-:-:S06]  /*34e0*/  UISETP.GE.AND UP1, UPT, UR26, UR25, UPT ;  /* 0x000000191a00728c */ /* 0x000fcc000bf26270 */
[----:B------:R-:W-:Y:S01]  /*34f0*/  PLOP3.LUT P3, PT, PT, PT, UP1, 0x80, 0x0 ;  /* 0x000000000000781c */ /* 0x000fe20003f6f018 */
[----:B------:R-:W-:Y:S02]  /*3500*/  WARPGROUP.DEPBAR.LE gsb0, 0x0 ;  /* 0x00008000000079c5 */ /* 0x000fe40000010000 */
[----:B------:R3:W-:Y:S10]  /*3510*/  @!P2 SYNCS.ARRIVE.TRANS64.RED.A1T0 RZ, [R11+URZ], RZ ;  /* 0x000000ff0bffa9a7 */ /* 0x0007f4000810043f */
[----:B---3--:R-:W-:Y:S05]  /*3520*/  @!P3 BRA `(.L_x_4240) ;  /* 0x000000240010b947 */ /* 0x008fea0003800000 */
[----:B------:R-:W-:Y:S01]  /*3530*/  IMAD.MOV.U32 R11, RZ, RZ, R5 ;  /* 0x000000ffff0b7224 */ /* 0x000fe200078e0005 */
[----:B------:R-:W-:Y:S01]  /*3540*/  MOV R12, R8 ;  /* 0x00000008000c7202 */ /* 0x000fe20000000f00 */
[----:B------:R-:W-:Y:S01]  /*3550*/  UMOV UR4, URZ ;  /* 0x0000003f00047c82 */ /* 0x000fe20008000000 */
[----:B------:R-:W-:Y:S01]  /*3560*/  UMOV UR5, URZ ;  /* 0x0000003f00057c82 */ /* 0x000fe20008000000 */
[----:B------:R-:W-:Y:S01]  /*3570*/  ULDC UR27, c[0x0][0x288] ;  /* 0x0000a200001b7ab9 */ /* 0x000fe20000000800 */
[----:B------:R-:W-:Y:S01]  /*3580*/  ULDC UR28, c[0x0][0x2f0] ;  /* 0x0000bc00001c7ab9 */ /* 0x000fe20000000800 */
[----:B------:R-:W-:-:S05]  /*3590*/  ULDC UR7, c[0x0][0x988] ;  /* 0x0002620000077ab9 */ /* 0x000fca0000000800 */
.L_x_4249:
[----:B------:R-:W-:-:S04]  /*35a0*/  UIADD3 UR5, UR5, 0x1, URZ ;  /* 0x0000000105057890 */ /* 0x000fc8000fffe03f */
[----:B------:R-:W-:-:S04]  /*35b0*/  UISETP.NE.AND UP1, UPT, UR5, 0x2, UPT ;  /* 0x000000020500788c */ /* 0x000fc8000bf25270 */
[----:B------:R-:W-:Y:S02]  /*35c0*/  USEL UR10, URZ, 0x1, UP1 ;  /* 0x000000013f0a7887 */ /* 0x000fe40008800000 */
[----:B------:R-:W-:Y:S02]  /*35d0*/  USEL UR5, UR5, URZ, UP1 ;  /* 0x0000003f05057287 */ /* 0x000fe40008800000 */
[----:B------:R-:W-:Y:S01]  /*35e0*/  ULOP3.LUT UR4, UR4, UR10, URZ, 0x3c, !UPT ;  /* 0x0000000a04047292 */ /* 0x000fe2000f8e3c3f */
[----:B---3--:R-:W-:Y:S11]  /*35f0*/  @!P0 BRA `(.L_x_4241) ;  /* 0x0000000000048947 */ /* 0x008ff60003800000 */
[----:B------:R-:W-:Y:S01]  /*3600*/  BPT.TRAP 0x1 ;  /* 0x000000040000795c */ /* 0x000fe20000300000 */
.L_x_4241:
[----:B------:R-:W-:Y:S01]  /*3610*/  ULEA UR29, UR5, UR39, 0x3 ;  /* 0x00000027051d7291 */ /* 0x000fe2000f8e183f */
[----:B01----:R-:W-:-:S05]  /*3620*/  IMAD.U32 R10, RZ, RZ, UR4 ;  /* 0x00000004ff0a7e24 */ /* 0x003fca000f8e00ff */
[----:B------:R-:W-:-:S04]  /*3630*/  SHF.L.U32 R10, R10, 0x1f, RZ ;  /* 0x0000001f0a0a7819 */ /* 0x000fc800000006ff */
[----:B------:R0:W1:Y:S01]  /*3640*/  SYNCS.PHASECHK.TRANS64.TRYWAIT P3, [UR29+0x22830], R10 ;  /* 0x0228300aff0075a7 */ /* 0x000062000806015d */
[----:B------:R-:W-:Y:S05]  /*3650*/  @!P0 BRA `(.L_x_4242) ;  /* 0x0000000000048947 */ /* 0x000fea0003800000 */
[----:B------:R-:W-:Y:S01]  /*3660*/  BPT.TRAP 0x1 ;  /* 0x000000040000795c */ /* 0x000fe20000300000 */
.L_x_4242:
[----:B-1----:R-:W-:Y:S05]  /*3670*/  @P3 BRA `(.L_x_4243) ;  /* 0x0000000000083947 */ /* 0x002fea0003800000 */
[----:B------:R-:W1:Y:S02]  /*3680*/  SYNCS.PHASECHK.TRANS64.TRYWAIT P3, [UR29+0x22830], R10 ;  /* 0x0228300aff0075a7 */ /* 0x000e64000806015d */
[----:B-1----:R-:W-:Y:S05]  /*3690*/  @!P3 BRA `(.L_x_4244) ;  /* 0x000000ac0004b947 */ /* 0x002fea0003800000 */
.L_x_4243:
[----:B------:R-:W-:Y:S01]  /*36a0*/  UIMAD UR10, UR5, 0x300, UR6 ;  /* 0x00000300050a78a4 */ /* 0x000fe2000f8e0206 */
[----:B------:R-:W-:Y:S01]  /*36b0*/  WARPGROUP.ARRIVE ;  /* 0x00000000000079c5 */ /* 0x000fe20000000000 */
[----:B------:R-:W-:Y:S01]  /*36c0*/  UMOV UR11, 0x40000040 ;  /* 0x40000040000b7882 */ /* 0x000fe20000000000 */
[----:B------:R-:W-:Y:S01]  /*36d0*/  UMOV UR15, 0x40000040 ;  /* 0x40000040000f7882 */ /* 0x000fe20000000000 */
[----:B------:R-:W-:Y:S01]  /*36e0*/  UIADD3 UR14, UR10, 0x2, URZ ;  /* 0x000000020a0e7890 */ /* 0x000fe2000fffe03f */
[----:B------:R-:W-:Y:S01]  /*36f0*/  IMAD.MOV.U32 R13, RZ, RZ, R4 ;  /* 0x000000ffff0d7224 */ /* 0x000fe200078e0004 */
[----:B------:R-:W-:Y:S01]  /*3700*/  UIADD3 UR18, UR10, 0x4, URZ ;  /* 0x000000040a127890 */ /* 0x000fe2000fffe03f */
[----:B------:R-:W-:Y:S01]  /*3710*/  IMAD.MOV.U32 R8, RZ, RZ, -0x2 ;  /* 0xfffffffeff087424 */ /* 0x000fe200078e00ff */
[----:B------:R-:W-:Y:S01]  /*3720*/  UMOV UR19, 0x40000040 ;  /* 0x4000004000137882 */ /* 0x000fe20000000000 */
[----:B------:R-:W-:Y:S01]  /*3730*/  HGMMA.64x96x16.F32.BF16 R152, gdesc[UR8], RZ, !UPT, gsb0 ;  /* 0x01600000089879f0 */ /* 0x000fe2000c0018ff */
[----:B------:R-:W-:Y:S01]  /*3740*/  UIADD3 UR22, UR10, 0x6, URZ ;  /* 0x000000060a167890 */ /* 0x000fe2000fffe03f */
[----:B------:R-:W-:Y:S01]  /*3750*/  IMAD.U32 R9, RZ, RZ, UR28 ;  /* 0x0000001cff097e24 */ /* 0x000fe2000f8e00ff */
[----:B------:R-:W-:Y:S01]  /*3760*/  UMOV UR23, 0x40000040 ;  /* 0x4000004000177882 */ /* 0x000fe20000000000 */
[----:B------:R-:W-:-:S02]  /*3770*/  @UP0 ULDC UR10, c[0x0][0x44c] ;  /* 0x00011300000a0ab9 */ /* 0x000fc40000000800 */
[----:B-1----:R-:W-:Y:S01]  /*3780*/  @P1 IMAD.HI.U32 R5, R4, UR10, RZ ;  /* 0x0000000a04051c27 */ /* 0x002fe2000f8e00ff */
[----:B------:R-:W-:-:S04]  /*3790*/  @UP0 ULDC UR10, c[0x0][0x450] ;  /* 0x00011400000a0ab9 */ /* 0x000fc80000000800 */
[----:B------:R-:W-:Y:S01]  /*37a0*/  @P1 SHF.R.U32.HI R13, RZ, UR10, R5 ;  /* 0x0000000aff0d1c19 */ /* 0x000fe20008011605 */
[----:B------:R-:W-:Y:S02]  /*37b0*/  UMOV UR10, 0x1 ;  /* 0x00000001000a7882 */ /* 0x000fe40000000000 */
[----:B------:R-:W-:Y:S02]  /*37c0*/  UIMAD UR10, UR26, -0x60, UR10 ;  /* 0xffffffa01a0a78a4 */ /* 0x000fe4000f8e020a */
[----:B------:R-:W1:Y:S04]  /*37d0*/  SHFL.IDX PT, R5, R13, 0x1, 0x1c1f ;  /* 0x003c1f000d057f89 */ /* 0x000e6800000e0000 */
[----:B------:R-:W-:-:S04]  /*37e0*/  IMAD R8, R3, R8, UR10 ;  /* 0x0000000a03087e24 */ /* 0x000fc8000f8e0208 */
[----:B------:R-:W-:-:S05]  /*37f0*/  IMAD R8, R9, UR36, R8 ;  /* 0x0000002409087c24 */ /* 0x000fca000f8e0208 */
[----:B-1----:R-:W-:-:S04]  /*3800*/  IADD3 R5, R5, -UR27, R8 ;  /* 0x8000001b05057c10 */ /* 0x002fc8000fffe008 */
[C---:B------:R-:W-:Y:S02]  /*3810*/  ISETP.GT.AND P3, PT, R5.reuse, RZ, PT ;  /* 0x000000ff0500720c */ /* 0x040fe40003f64270 */
        /* <DEDUP_REMOVED lines=12> */
[----:B------:R-:W-:Y:S02]  /*38e0*/  ISETP.GT.AND P3, PT, R5, 0x8, PT ;  /* 0x000000080500780c */ /* 0x000fe40003f64270 */
[----:B------:R-:W-:Y:S02]  /*38f0*/  FSEL R155, R155, -INF , P4 ;  /* 0xff8000009b9b7808 */ /* 0x000fe40002000000 */
[----:B------:R-:W-:-:S02]  /*3900*/  FMNMX.FTZ R14, R21, R11, !PT ;  /* 0x0000000b150e7209 */ /* 0x000fc40007810000 */
[----:B------:R-:W-:Y:S02]  /*3910*/  ISETP.GT.AND P4, PT, R5, 0x9, PT ;  /* 0x000000090500780c */ /* 0x000fe40003f84270 */
[----:B------:R-:W-:Y:S02]  /*3920*/  FSEL R19, R158, -INF , P3 ;  /* 0xff8000009e137808 */ /* 0x000fe40001800000 */
[----:B------:R-:W-:Y:S02]  /*3930*/  FMNMX.FTZ R14, R155, R14, !PT ;  /* 0x0000000e9b0e7209 */ /* 0x000fe40007810000 */
        /* <DEDUP_REMOVED lines=60> */
[----:B------:R-:W-:Y:S02]  /*3d00*/  FSEL R199, R199, -INF , P4 ;  /* 0xff800000c7c77808 */ /* 0x000fe40002000000 */
[----:B------:R-:W-:Y:S02]  /*3d10*/  FMNMX.FTZ R14, R198, R5, !PT ;  /* 0x00000005c60e7209 */ /* 0x000fe40007810000 */
[----:B------:R-:W1:Y:S02]  /*3d20*/  SHFL.IDX PT, R5, R13, RZ, 0x1c1f ;  /* 0x001c1fff0d057589 */ /* 0x000e6400000e0000 */
[----:B------:R-:W-:-:S05]  /*3d30*/  FMNMX.FTZ R14, R199, R14, !PT ;  /* 0x0000000ec70e7209 */ /* 0x000fca0007810000 */
[----:B------:R-:W2:Y:S01]  /*3d40*/  SHFL.BFLY PT, R9, R14, 0x2, 0x1f ;  /* 0x0c401f000e097f89 */ /* 0x000ea200000e0000 */
[----:B-1----:R-:W-:-:S04]  /*3d50*/  IADD3 R8, R5, -UR27, R8 ;  /* 0x8000001b05087c10 */ /* 0x002fc8000fffe008 */
[C---:B------:R-:W-:Y:S02]  /*3d60*/  ISETP.GT.AND P3, PT, R8.reuse, RZ, PT ;  /* 0x000000ff0800720c */ /* 0x040fe40003f64270 */
[----:B------:R-:W-:Y:S02]  /*3d70*/  ISETP.GT.AND P4, PT, R8, 0x1, PT ;  /* 0x000000010800780c */ /* 0x000fe40003f84270 */
[----:B--2---:R-:W-:Y:S02]  /*3d80*/  FMNMX.FTZ R15, R14, R9, !PT ;  /* 0x000000090e0f7209 */ /* 0x004fe40007810000 */
[----:B------:R-:W-:Y:S02]  /*3d90*/  FSEL R9, R152, -INF , P3 ;  /* 0xff80000098097808 */ /* 0x000fe40001800000 */
[----:B------:R-:W-:Y:S01]  /*3da0*/  ISETP.GT.AND P5, PT, R8, 0x8, PT ;  /* 0x000000080800780c */ /* 0x000fe20003fa4270 */
[----:B------:R-:W1:Y:S01]  /*3db0*/  SHFL.BFLY PT, R16, R15, 0x1, 0x1f ;  /* 0x0c201f000f107f89 */ /* 0x000e6200000e0000 */
[----:B------:R-:W-:-:S02]  /*3dc0*/  FSEL R13, R153, -INF , P4 ;  /* 0xff800000990d7808 */ /* 0x000fc40002000000 */
[----:B------:R-:W-:Y:S02]  /*3dd0*/  FMNMX.FTZ R14, R9, R12, !PT ;  /* 0x0000000c090e7209 */ /* 0x000fe40007810000 */
[----:B------:R-:W-:Y:S02]  /*3de0*/  ISETP.GT.AND P3, PT, R8, 0x9, PT ;  /* 0x000000090800780c */ /* 0x000fe40003f64270 */
[----:B------:R-:W-:Y:S02]  /*3df0*/  FSEL R156, R156, -INF , P5 ;  /* 0xff8000009c9c7808 */ /* 0x000fe40002800000 */
[----:B------:R-:W-:Y:S02]  /*3e00*/  FMNMX.FTZ R23, R13, R14, !PT ;  /* 0x0000000e0d177209 */ /* 0x000fe40007810000 */
[----:B------:R-:W-:Y:S02]  /*3e10*/  ISETP.GT.AND P5, PT, R8, 0x10, PT ;  /* 0x000000100800780c */ /* 0x000fe40003fa4270 */
[----:B------:R-:W-:-:S02]  /*3e20*/  FMNMX.FTZ R14, R156, R23, !PT ;  /* 0x000000179c0e7209 */ /* 0x000fc40007810000 */
[----:B------:R-:W-:Y:S02]  /*3e30*/  FSEL R160, R160, -INF , P5 ;  /* 0xff800000a0a07808 */ /* 0x000fe40002800000 */
[----:B------:R-:W-:-:S04]  /*3e40*/  ISETP.GT.AND P5, PT, R8, 0x18, PT ;  /* 0x000000180800780c */ /* 0x000fc80003fa4270 */
[----:B------:R-:W-:Y:S02]  /*3e50*/  FSEL R164, R164, -INF , P5 ;  /* 0xff800000a4a47808 */ /* 0x000fe40002800000 */
[C---:B------:R-:W-:Y:S02]  /*3e60*/  ISETP.GT.AND P5, PT, R8.reuse, 0x20, PT ;  /* 0x000000200800780c */ /* 0x040fe40003fa4270 */
[----:B-1----:R-:W-:Y:S02]  /*3e70*/  FMNMX.FTZ R5, R15, R16, !PT ;  /* 0x000000100f057209 */ /* 0x002fe40007810000 */
[----:B------:R-:W-:Y:S02]  /*3e80*/  FSEL R15, R157, -INF , P3 ;  /* 0xff8000009d0f7808 */ /* 0x000fe40001800000 */
[C---:B------:R-:W-:Y:S01]  /*3e90*/  FSETP.NEU.FTZ.AND P4, PT, R5.reuse, -INF , PT ;  /* 0xff8000000500780b */ /* 0x040fe20003f9d000 */
[----:B------:R-:W-:Y:S01]  /*3ea0*/  FMUL.FTZ R22, R5, UR7 ;  /* 0x0000000705167c20 */ /* 0x000fe20008410000 */
[----:B------:R-:W-:-:S02]  /*3eb0*/  ISETP.GT.AND P3, PT, R8, 0x11, PT ;  /* 0x000000110800780c */ /* 0x000fc40003f64270 */
[----:B------:R-:W-:Y:S02]  /*3ec0*/  FSEL R168, R168, -INF , P5 ;  /* 0xff800000a8a87808 */ /* 0x000fe40002800000 */
[----:B------:R-:W-:Y:S02]  /*3ed0*/  FSEL R22, R22, RZ, P4 ;  /* 0x000000ff16167208 */ /* 0x000fe40002000000 */
[----:B------:R-:W-:Y:S02]  /*3ee0*/  FSEL R161, R161, -INF , P3 ;  /* 0xff800000a1a17808 */ /* 0x000fe40001800000 */
[----:B------:R-:W-:Y:S01]  /*3ef0*/  ISETP.GT.AND P3, PT, R8, 0x19, PT ;  /* 0x000000190800780c */ /* 0x000fe20003f64270 */
[--C-:B------:R-:W-:Y:S01]  /*3f00*/  FFMA.FTZ R18, R21, UR7, -R22.reuse ;  /* 0x0000000715127c23 */ /* 0x100fe20008010816 */
[----:B------:R-:W-:Y:S01]  /*3f10*/  FMNMX.FTZ R21, R15, R14, !PT ;  /* 0x0000000e0f157209 */ /* 0x000fe20007810000 */
[--C-:B------:R-:W-:Y:S01]  /*3f20*/  FFMA.FTZ R153, R155, UR7, -R22.reuse ;  /* 0x000000079b997c23 */ /* 0x100fe20008010816 */
[----:B------:R-:W-:Y:S01]  /*3f30*/  FSEL R165, R165, -INF , P3 ;  /* 0xff800000a5a57808 */ /* 0x000fe20001800000 */
[--C-:B------:R-:W-:Y:S01]  /*3f40*/  FFMA.FTZ R155, R19, UR7, -R22.reuse ;  /* 0x00000007139b7c23 */ /* 0x100fe20008010816 */
[----:B------:R-:W-:Y:S01]  /*3f50*/  FMNMX.FTZ R16, R160, R21, !PT ;  /* 0x00000015a0107209 */ /* 0x000fe20007810000 */
[----:B------:R1:W-:Y:S01]  /*3f60*/  MUFU.EX2 R14, R18 ;  /* 0x00000012000e7308 */ /* 0x0003e20000000800 */
[C---:B------:R-:W-:Y:S01]  /*3f70*/  ISETP.GT.AND P3, PT, R8.reuse, 0x21, PT ;  /* 0x000000210800780c */ /* 0x040fe20003f64270 */
        /* <DEDUP_REMOVED lines=10> */
[----:B------:R-:W-:Y:S01]  /*4020*/  MUFU.EX2 R153, R153 ;  /* 0x0000009900997308 */ /* 0x000fe20000000800 */
        /* <DEDUP_REMOVED lines=10> */
[----:B------:R-:W-:Y:S01]  /*40d0*/  FSEL R173, R173, -INF , P3 ;  /* 0xff800000adad7808 */ /* 0x000fe20001800000 */
[----:B------:R-:W-:Y:S01]  /*40e0*/  FFMA.FTZ R23, R194, UR7, -R22 ;  /* 0x00000007c2177c23 */ /* 0x000fe20008010816 */
[----:B-1----:R-:W-:-:S02]  /*40f0*/  FMNMX.FTZ R18, R172, R19, !PT ;  /* 0x00000013ac127209 */ /* 0x002fc40007810000 */
[----:B------:R-:W-:Y:S01]  /*4100*/  ISETP.GT.AND P3, PT, R8, 0x31, PT ;  /* 0x000000310800780c */ /* 0x000fe20003f64270 */
[----:B------:R1:W-:Y:S01]  /*4110*/  MUFU.EX2 R16, R159 ;  /* 0x0000009f00107308 */ /* 0x0003e20000000800 */
[----:B------:R-:W-:Y:S02]  /*4120*/  FSEL R176, R176, -INF , P5 ;  /* 0xff800000b0b07808 */ /* 0x000fe40002800000 */
[----:B------:R-:W-:Y:S02]  /*4130*/  FMNMX.FTZ R17, R173, R18, !PT ;  /* 0x00000012ad117209 */ /* 0x000fe40007810000 */
[----:B------:R-:W-:Y:S02]  /*4140*/  ISETP.GT.AND P5, PT, R8, 0x38, PT ;  /* 0x000000380800780c */ /* 0x000fe40003fa4270 */
[----:B------:R-:W-:Y:S01]  /*4150*/  FSEL R177, R177, -INF , P3 ;  /* 0xff800000b1b17808 */ /* 0x000fe20001800000 */
[----:B------:R-:W-:Y:S01]  /*4160*/  MUFU.EX2 R157, R157 ;  /* 0x0000009d009d7308 */ /* 0x000fe20000000800 */
[----:B------:R-:W-:Y:S01]  /*4170*/  FMNMX.FTZ R18, R176, R17, !PT ;  /* 0x00000011b0127209 */ /* 0x000fe20007810000 */
[--C-:B-1----:R-:W-:Y:S01]  /*4180*/  FFMA.FTZ R159, R166, UR7, -R22.reuse ;  /* 0x00000007a69f7c23 */ /* 0x102fe20008010816 */
[----:B------:R-:W-:Y:S01]  /*4190*/  ISETP.GT.AND P3, PT, R8, 0x39, PT ;  /* 0x000000390800780c */ /* 0x000fe20003f64270 */
[----:B------:R-:W-:Y:S01]  /*41a0*/  FFMA.FTZ R166, R187, UR7, -R22 ;  /* 0x00000007bba67c23 */ /* 0x000fe20008010816 */
[----:B------:R-:W-:-:S02]  /*41b0*/  FSEL R180, R180, -INF , P5 ;  /* 0xff800000b4b47808 */ /* 0x000fc40002800000 */
[----:B------:R-:W-:Y:S01]  /*41c0*/  FMNMX.FTZ R17, R177, R18, !PT ;  /* 0x00000012b1117209 */ /* 0x000fe20007810000 */
[----:B------:R-:W-:Y:S01]  /*41d0*/  MUFU.EX2 R159, R159 ;  /* 0x0000009f009f7308 */ /* 0x000fe20000000800 */
[----:B------:R-:W-:Y:S02]  /*41e0*/  ISETP.GT.AND P5, PT, R8, 0x40, PT ;  /* 0x000000400800780c */ /* 0x000fe40003fa4270 */
[----:B------:R-:W-:Y:S02]  /*41f0*/  FSEL R181, R181, -INF , P3 ;  /* 0xff800000b5b57808 */ /* 0x000fe40001800000 */
[----:B------:R-:W-:Y:S02]  /*4200*/  FMNMX.FTZ R20, R180, R17, !PT ;  /* 0x00000011b4147209 */ /* 0x000fe40007810000 */
[----:B------:R-:W-:Y:S01]  /*4210*/  ISETP.GT.AND P3, PT, R8, 0x41, PT ;  /* 0x000000410800780c */ /* 0x000fe20003f64270 */
[----:B------:R1:W-:Y:S01]  /*4220*/  MUFU.EX2 R18, R163 ;  /* 0x000000a300127308 */ /* 0x0003e20000000800 */
[----:B------:R-:W-:-:S02]  /*4230*/  FSEL R184, R184, -INF , P5 ;  /* 0xff800000b8b87808 */ /* 0x000fc40002800000 */
[----:B------:R-:W-:Y:S02]  /*4240*/  FMNMX.FTZ R17, R181, R20, !PT ;  /* 0x00000014b5117209 */ /* 0x000fe40007810000 */
[----:B------:R-:W-:Y:S02]  /*4250*/  ISETP.GT.AND P5, PT, R8, 0x48, PT ;  /* 0x000000480800780c */ /* 0x000fe40003fa4270 */
[----:B------:R-:W-:Y:S01]  /*4260*/  FSEL R185, R185, -INF , P3 ;  /* 0xff800000b9b97808 */ /* 0x000fe20001800000 */
[----:B------:R-:W-:Y:S01]  /*4270*/  MUFU.EX2 R154, R154 ;  /* 0x0000009a009a7308 */ /* 0x000fe20000000800 */
[----:B------:R-:W-:Y:S01]  /*4280*/  FMNMX.FTZ R20, R184, R17, !PT ;  /* 0x00000011b8147209 */ /* 0x000fe20007810000 */
[----:B-1----:R-:W-:Y:S01]  /*4290*/  FFMA.FTZ R163, R174, UR7, -R22 ;  /* 0x00000007aea37c23 */ /* 0x002fe20008010816 */
[----:B------:R-:W-:Y:S02]  /*42a0*/  ISETP.GT.AND P3, PT, R8, 0x49, PT ;  /* 0x000000490800780c */ /* 0x000fe40003f64270 */
[----:B------:R-:W-:-:S02]  /*42b0*/  FSEL R188, R188, -INF , P5 ;  /* 0xff800000bcbc7808 */ /* 0x000fc40002800000 */
[----:B------:R-:W-:Y:S01]  /*42c0*/  FMNMX.FTZ R17, R185, R20, !PT ;  /* 0x00000014b9117209 */ /* 0x000fe20007810000 */
[----:B------:R-:W-:Y:S01]  /*42d0*/  MUFU.EX2 R163, R163 ;  /* 0x000000a300a37308 */ /* 0x000fe20000000800 */
[----:B------:R-:W-:Y:S02]  /*42e0*/  ISETP.GT.AND P5, PT, R8, 0x50, PT ;  /* 0x000000500800780c */ /* 0x000fe40003fa4270 */
[----:B------:R-:W-:Y:S02]  /*42f0*/  FSEL R189, R189, -INF , P3 ;  /* 0xff800000bdbd7808 */ /* 0x000fe40001800000 */
[----:B------:R-:W-:Y:S01]  /*4300*/  FMNMX.FTZ R152, R188, R17, !PT ;  /* 0x00000011bc987209 */ /* 0x000fe20007810000 */
[--C-:B------:R-:W-:Y:S01]  /*4310*/  FFMA.FTZ R17, R170, UR7, -R22.reuse ;  /* 0x00000007aa117c23 */ /* 0x100fe20008010816 */
[----:B------:R-:W-:Y:S01]  /*4320*/  ISETP.GT.AND P3, PT, R8, 0x51, PT ;  /* 0x000000510800780c */ /* 0x000fe20003f64270 */
[----:B------:R1:W-:Y:S01]  /*4330*/  MUFU.EX2 R20, R167 ;  /* 0x000000a700147308 */ /* 0x0003e20000000800 */
[----:B------:R-:W-:Y:S01]  /*4340*/  FSEL R192, R192, -INF , P5 ;  /* 0xff800000c0c07808 */ /* 0x000fe20002800000 */
[----:B------:R-:W-:Y:S01]  /*4350*/  FFMA.FTZ R170, R191, UR7, -R22 ;  /* 0x00000007bfaa7c23 */ /* 0x000fe20008010816 */
[----:B------:R-:W-:-:S02]  /*4360*/  FMNMX.FTZ R19, R189, R152, !PT ;  /* 0x00000098bd137209 */ /* 0x000fc40007810000 */
[----:B------:R-:W-:Y:S02]  /*4370*/  ISETP.GT.AND P5, PT, R8, 0x58, PT ;  /* 0x000000580800780c */ /* 0x000fe40003fa4270 */
[----:B------:R-:W-:Y:S01]  /*4380*/  FSEL R193, R193, -INF , P3 ;  /* 0xff800000c1c17808 */ /* 0x000fe20001800000 */
[----:B------:R-:W-:Y:S01]  /*4390*/  MUFU.EX2 R17, R17 ;  /* 0x0000001100117308 */ /* 0x000fe20000000800 */
[----:B------:R-:W-:Y:S01]  /*43a0*/  FMNMX.FTZ R152, R192, R19, !PT ;  /* 0x00000013c0987209 */ /* 0x000fe20007810000 */
[----:B-1----:R-:W-:Y:S01]  /*43b0*/  FFMA.FTZ R167, R182, UR7, -R22 ;  /* 0x00000007b6a77c23 */ /* 0x002fe20008010816 */
[----:B------:R-:W-:Y:S02]  /*43c0*/  ISETP.GT.AND P3, PT, R8, 0x59, PT ;  /* 0x000000590800780c */ /* 0x000fe40003f64270 */
[----:B------:R-:W-:Y:S02]  /*43d0*/  FSEL R196, R196, -INF , P5 ;  /* 0xff800000c4c47808 */ /* 0x000fe40002800000 */
[----:B------:R-:W-:Y:S01]  /*43e0*/  FMNMX.FTZ R19, R193, R152, !PT ;  /* 0x00000098c1137209 */ /* 0x000fe20007810000 */
[----:B------:R-:W-:Y:S01]  /*43f0*/  MUFU.EX2 R158, R158 ;  /* 0x0000009e009e7308 */ /* 0x000fe20000000800 */
[----:B------:R-:W-:-:S02]  /*4400*/  FSEL R197, R197, -INF , P3 ;  /* 0xff800000c5c57808 */ /* 0x000fc40001800000 */
[----:B------:R-:W-:Y:S01]  /*4410*/  FMNMX.FTZ R8, R196, R19, !PT ;  /* 0x00000013c4087209 */ /* 0x000fe20007810000 */
[----:B------:R-:W-:-:S03]  /*4420*/  FFMA.FTZ R19, R178, UR7, -R22 ;  /* 0x00000007b2137c23 */ /* 0x000fc60008010816 */
[----:B------:R-:W-:Y:S01]  /*4430*/  FMNMX.FTZ R8, R197, R8, !PT ;  /* 0x00000008c5087209 */ /* 0x000fe20007810000 */
[----:B------:R1:W-:Y:S04]  /*4440*/  MUFU.EX2 R152, R171 ;  /* 0x000000ab00987308 */ /* 0x0003e80000000800 */
[----:B------:R-:W2:Y:S04]  /*4450*/  SHFL.BFLY PT, R21, R8, 0x2, 0x1f ;  /* 0x0c401f0008157f89 */ /* 0x000ea800000e0000 */
[----:B------:R-:W-:Y:S01]  /*4460*/  MUFU.EX2 R19, R19 ;  /* 0x0000001300137308 */ /* 0x000fe20000000800 */
[----:B-1----:R-:W-:-:S07]  /*4470*/  FFMA.FTZ R171, R190, UR7, -R22 ;  /* 0x00000007beab7c23 */ /* 0x002fce0008010816 */
[----:B------:R-:W-:Y:S08]  /*4480*/  MUFU.EX2 R167, R167 ;  /* 0x000000a700a77308 */ /* 0x000ff00000000800 */
[----:B------:R-:W-:Y:S01]  /*4490*/  MUFU.EX2 R162, R162 ;  /* 0x000000a200a27308 */ /* 0x000fe20000000800 */
[----:B--2---:R-:W-:Y:S01]  /*44a0*/  FMNMX.FTZ R174, R8, R21, !PT ;  /* 0x0000001508ae7209 */ /* 0x004fe20007810000 */
[----:B------:R-:W-:Y:S01]  /*44b0*/  FFMA.FTZ R21, R186, UR7, -R22 ;  /* 0x00000007ba157c23 */ /* 0x000fe20008010816 */
[----:B------:R-:W-:-:S05]  /*44c0*/  FSEL R186, R5, RZ, P4 ;  /* 0x000000ff05ba7208 */ /* 0x000fca0002000000 */
[----:B------:R-:W-:Y:S01]  /*44d0*/  MUFU.EX2 R166, R166 ;  /* 0x000000a600a67308 */ /* 0x000fe20000000800 */
[----:B------:R-:W1:Y:S01]  /*44e0*/  SHFL.BFLY PT, R175, R174, 0x1, 0x1f ;  /* 0x0c201f00aeaf7f89 */ /* 0x000e6200000e0000 */
[----:B------:R-:W-:-:S04]  /*44f0*/  FADD.FTZ R186, -R186, R11 ;  /* 0x0000000bbaba7221 */ /* 0x000fc80000010100 */
[----:B------:R-:W-:Y:S02]  /*4500*/  FMUL.FTZ R11, R186, UR7 ;  /* 0x00000007ba0b7c20 */ /* 0x000fe40008410000 */
[----:B------:R-:W-:Y:S08]  /*4510*/  MUFU.EX2 R21, R21 ;  /* 0x0000001500157308 */ /* 0x000ff00000000800 */
[----:B------:R-:W2:Y:S08]  /*4520*/  MUFU.EX2 R11, R11 ;  /* 0x0000000b000b7308 */ /* 0x000eb00000000800 */
[----:B------:R-:W-:Y:S01]  /*4530*/  MUFU.EX2 R171, R171 ;  /* 0x000000ab00ab7308 */ /* 0x000fe20000000800 */
[----:B-1----:R-:W-:Y:S01]  /*4540*/  FMNMX.FTZ R8, R174, R175, !PT ;  /* 0x000000afae087209 */ /* 0x002fe20007810000 */
[--C-:B------:R-:W-:Y:S01]  /*4550*/  FFMA.FTZ R175, R198, UR7, -R22.reuse ;  /* 0x00000007c6af7c23 */ /* 0x100fe20008010816 */
[----:B------:R-:W-:-:S02]  /*4560*/  FFMA.FTZ R22, R199, UR7, -R22 ;  /* 0x00000007c7167c23 */ /* 0x000fc40008010816 */
[C---:B------:R-:W-:Y:S01]  /*4570*/  FSETP.NEU.FTZ.AND P3, PT, R8.reuse, -INF , PT ;  /* 0xff8000000800780b */ /* 0x040fe20003f7d000 */
[----:B------:R-:W-:Y:S02]  /*4580*/  FMUL.FTZ R182, R8, UR7 ;  /* 0x0000000708b67c20 */ /* 0x000fe40008410000 */
[----:B------:R1:W-:Y:S01]  /*4590*/  MUFU.EX2 R174, R195 ;  /* 0x000000c300ae7308 */ /* 0x0003e20000000800 */
[----:B--2---:R-:W-:Y:S01]  /*45a0*/  FFMA.FTZ R186, R11, R7, R14 ;  /* 0x000000070bba7223 */ /* 0x004fe2000001000e */
[-C--:B------:R-:W-:Y:S01]  /*45b0*/  FMUL.FTZ R26, R26, R11.reuse ;  /* 0x0000000b1a1a7220 */ /* 0x080fe20000410000 */
[----:B------:R-:W-:Y:S01]  /*45c0*/  FSEL R182, R182, RZ, P3 ;  /* 0x000000ffb6b67208 */ /* 0x000fe20001800000 */
[-C--:B------:R-:W-:Y:S01]  /*45d0*/  FMUL.FTZ R27, R27, R11.reuse ;  /* 0x0000000b1b1b7220 */ /* 0x080fe20000410000 */
[C---:B------:R-:W-:Y:S01]  /*45e0*/  FADD.FTZ R186, R153.reuse, R186 ;  /* 0x000000ba99ba7221 */ /* 0x040fe20000010000 */
[----:B------:R-:W-:Y:S01]  /*45f0*/  F2FP.BF16.F32.PACK_AB R153, R153, R14 ;  /* 0x0000000e9999723e */ /* 0x000fe200000010ff */
[----:B------:R-:W-:Y:S01]  /*4600*/  FMUL.FTZ R30, R30, R11 ;  /* 0x0000000b1e1e7220 */ /* 0x000fe20000410000 */
[--C-:B------:R-:W-:Y:S01]  /*4610*/  FFMA.FTZ R179, R9, UR7, -R182.reuse ;  /* 0x0000000709b37c23 */ /* 0x100fe200080108b6 */
[----:B------:R-:W-:Y:S01]  /*4620*/  FSEL R9, R8, RZ, P3 ;  /* 0x000000ff08097208 */ /* 0x000fe20001800000 */
[--C-:B------:R-:W-:Y:S01]  /*4630*/  FFMA.FTZ R178, R13, UR7, -R182.reuse ;  /* 0x000000070db27c23 */ /* 0x100fe200080108b6 */
[--C-:B------:R-:W-:Y:S01]  /*4640*/  FFMA.FTZ R13, R156, UR7, -R182.reuse ;  /* 0x000000079c0d7c23 */ /* 0x100fe200080108b6 */
[--C-:B------:R-:W-:Y:S01]  /*4650*/  FFMA.FTZ R156, R15, UR7, -R182.reuse ;  /* 0x000000070f9c7c23 */ /* 0x100fe200080108b6 */
[----:B------:R-:W-:Y:S01]  /*4660*/  FFMA.FTZ R15, R160, UR7, -R182 ;  /* 0x00000007a00f7c23 */ /* 0x000fe200080108b6 */
[----:B------:R-:W-:Y:S01]  /*4670*/  FADD.FTZ R9, -R9, R12 ;  /* 0x0000000c09097221 */ /* 0x000fe20000010100 */
[----:B------:R-:W-:Y:S01]  /*4680*/  MUFU.EX2 R179, R179 ;  /* 0x000000b300b37308 */ /* 0x000fe20000000800 */
[----:B------:R-:W-:Y:S01]  /*4690*/  FADD.FTZ R7, R155, R186 ;  /* 0x000000ba9b077221 */ /* 0x000fe20000010000 */
[--C-:B------:R-:W-:Y:S01]  /*46a0*/  FFMA.FTZ R160, R161, UR7, -R182.reuse ;  /* 0x00000007a1a07c23 */ /* 0x100fe200080108b6 */
[----:B------:R-:W-:Y:S01]  /*46b0*/  FMUL.FTZ R9, R9, UR7 ;  /* 0x0000000709097c20 */ /* 0x000fe20008410000 */
[--C-:B------:R-:W-:Y:S01]  /*46c0*/  FFMA.FTZ R164, R164, UR7, -R182.reuse ;  /* 0x00000007a4a47c23 */ /* 0x100fe200080108b6 */
[----:B------:R-:W-:Y:S01]  /*46d0*/  FADD.FTZ R186, R16, R7 ;  /* 0x0000000710ba7221 */ /* 0x000fe20000010000 */
[--C-:B------:R-:W-:Y:S01]  /*46e0*/  FFMA.FTZ R183, R165, UR7, -R182.reuse ;  /* 0x00000007a5b77c23 */ /* 0x100fe200080108b6 */
[--C-:B------:R-:W-:Y:S01]  /*46f0*/  FFMA.FTZ R168, R168, UR7, -R182.reuse ;  /* 0x00000007a8a87c23 */ /* 0x100fe200080108b6 */
[----:B------:R2:W3:Y:S01]  /*4700*/  MUFU.EX2 R12, R9 ;  /* 0x00000009000c7308 */ /* 0x0004e20000000800 */
[--C-:B------:R-:W-:Y:S01]  /*4710*/  FFMA.FTZ R187, R169, UR7, -R182.reuse ;  /* 0x00000007a9bb7c23 */ /* 0x100fe200080108b6 */
[--C-:B------:R-:W-:Y:S01]  /*4720*/  FFMA.FTZ R172, R172, UR7, -R182.reuse ;  /* 0x00000007acac7c23 */ /* 0x100fe200080108b6 */
[--C-:B------:R-:W-:Y:S01]  /*4730*/  FFMA.FTZ R191, R173, UR7, -R182.reuse ;  /* 0x00000007adbf7c23 */ /* 0x100fe200080108b6 */
[----:B-1----:R-:W-:Y:S01]  /*4740*/  FFMA.FTZ R195, R177, UR7, -R182 ;  /* 0x00000007b1c37c23 */ /* 0x002fe200080108b6 */
[----:B------:R-:W-:-:S02]  /*4750*/  IMAD.U32 R177, RZ, RZ, UR29 ;  /* 0x0000001dffb17e24 */ /* 0x000fc4000f8e00ff */
[--C-:B------:R-:W-:Y:S01]  /*4760*/  FFMA.FTZ R176, R176, UR7, -R182.reuse ;  /* 0x00000007b0b07c23 */ /* 0x100fe200080108b6 */
[----:B------:R-:W-:Y:S01]  /*4770*/  FFMA.FTZ R181, R181, UR7, -R182 ;  /* 0x00000007b5b57c23 */ /* 0x000fe200080108b6 */
[----:B------:R-:W1:Y:S01]  /*4780*/  MUFU.EX2 R178, R178 ;  /* 0x000000b200b27308 */ /* 0x000e620000000800 */
[----:B--2---:R-:W-:Y:S01]  /*4790*/  FADD.FTZ R9, R157, R186 ;  /* 0x000000ba9d097221 */ /* 0x004fe20000010000 */
[--C-:B------:R-:W-:Y:S01]  /*47a0*/  FFMA.FTZ R185, R185, UR7, -R182.reuse ;  /* 0x00000007b9b97c23 */ /* 0x100fe200080108b6 */
[--C-:B------:R-:W-:Y:S01]  /*47b0*/  FFMA.FTZ R189, R189, UR7, -R182.reuse ;  /* 0x00000007bdbd7c23 */ /* 0x100fe200080108b6 */
[----:B------:R-:W-:Y:S01]  /*47c0*/  F2FP.BF16.F32.PACK_AB R155, R16, R155 ;  /* 0x0000009b109b723e */ /* 0x000fe200000010ff */
[----:B------:R-:W-:Y:S01]  /*47d0*/  FADD.FTZ R186, R18, R9 ;  /* 0x0000000912ba7221 */ /* 0x000fe20000010000 */
[----:B------:R-:W-:Y:S01]  /*47e0*/  IADD3 R9, -R2, 0xb, RZ ;  /* 0x0000000b02097810 */ /* 0x000fe20007ffe1ff */
[--C-:B------:R-:W-:Y:S01]  /*47f0*/  FFMA.FTZ R192, R192, UR7, -R182.reuse ;  /* 0x00000007c0c07c23 */ /* 0x100fe200080108b6 */
[----:B------:R-:W2:Y:S01]  /*4800*/  MUFU.EX2 R13, R13 ;  /* 0x0000000d000d7308 */ /* 0x000ea20000000800 */
[----:B---3--:R-:W-:Y:S01]  /*4810*/  FFMA.FTZ R7, R12, R6, R179 ;  /* 0x000000060c077223 */ /* 0x008fe200000100b3 */
[----:B------:R-:W-:Y:S01]  /*4820*/  FFMA.FTZ R6, R180, UR7, -R182 ;  /* 0x00000007b4067c23 */ /* 0x000fe200080108b6 */
[----:B------:R-:W-:Y:S01]  /*4830*/  FADD.FTZ R161, R159, R186 ;  /* 0x000000ba9fa17221 */ /* 0x000fe20000010000 */
[--C-:B------:R-:W-:Y:S01]  /*4840*/  FFMA.FTZ R193, R193, UR7, -R182.reuse ;  /* 0x00000007c1c17c23 */ /* 0x100fe200080108b6 */
[----:B------:R-:W-:Y:S01]  /*4850*/  FFMA.FTZ R196, R196, UR7, -R182 ;  /* 0x00000007c4c47c23 */ /* 0x000fe200080108b6 */
[----:B------:R-:W-:Y:S01]  /*4860*/  F2FP.BF16.F32.PACK_AB R169, R166, R21 ;  /* 0x00000015a6a9723e */ /* 0x000fe200000010ff */
[----:B------:R-:W-:Y:S01]  /*4870*/  FADD.FTZ R186, R20, R161 ;  /* 0x000000a114ba7221 */ /* 0x000fe20000010000 */
[----:B------:R-:W3:Y:S01]  /*4880*/  MUFU.EX2 R156, R156 ;  /* 0x0000009c009c7308 */ /* 0x000ee20000000800 */
[----:B-1----:R-:W-:Y:S01]  /*4890*/  FADD.FTZ R180, R178, R7 ;  /* 0x00000007b2b47221 */ /* 0x002fe20000010000 */
[----:B------:R-:W-:Y:S01]  /*48a0*/  F2FP.BF16.F32.PACK_AB R157, R18, R157 ;  /* 0x0000009d129d723e */ /* 0x000fe200000010ff */
[----:B------:R-:W-:Y:S01]  /*48b0*/  FADD.FTZ R165, R17, R186 ;  /* 0x000000ba11a57221 */ /* 0x000fe20000010000 */
[----:B------:R-:W-:Y:S01]  /*48c0*/  F2FP.BF16.F32.PACK_AB R159, R20, R159 ;  /* 0x0000009f149f723e */ /* 0x000fe200000010ff */
[-C--:B------:R-:W-:Y:S01]  /*48d0*/  FMUL.FTZ R31, R31, R11.reuse ;  /* 0x0000000b1f1f7220 */ /* 0x080fe20000410000 */
[-C--:B------:R-:W-:Y:S01]  /*48e0*/  FMUL.FTZ R34, R34, R11.reuse ;  /* 0x0000000b22227220 */ /* 0x080fe20000410000 */
[----:B------:R-:W-:Y:S01]  /*48f0*/  FADD.FTZ R186, R152, R165 ;  /* 0x000000a598ba7221 */ /* 0x000fe20000010000 */
[----:B------:R-:W1:Y:S01]  /*4900*/  MUFU.EX2 R15, R15 ;  /* 0x0000000f000f7308 */ /* 0x000e620000000800 */
[----:B--2---:R-:W-:Y:S01]  /*4910*/  FADD.FTZ R7, R13, R180 ;  /* 0x000000b40d077221 */ /* 0x004fe20000010000 */
[----:B------:R-:W-:Y:S01]  /*4920*/  FMUL.FTZ R35, R35, R11 ;  /* 0x0000000b23237220 */ /* 0x000fe20000410000 */
[----:B------:R-:W-:Y:S01]  /*4930*/  FADD.FTZ R165, R163, R186 ;  /* 0x000000baa3a57221 */ /* 0x000fe20000010000 */
[----:B------:R-:W-:Y:S01]  /*4940*/  F2FP.BF16.F32.PACK_AB R163, R154, R163 ;  /* 0x000000a39aa3723e */ /* 0x000fe200000010ff */
[-C--:B------:R-:W-:Y:S01]  /*4950*/  FMUL.FTZ R38, R38, R11.reuse ;  /* 0x0000000b26267220 */ /* 0x080fe20000410000 */
[----:B------:R-:W-:Y:S01]  /*4960*/  FMUL.FTZ R39, R39, R11 ;  /* 0x0000000b27277220 */ /* 0x000fe20000410000 */
[----:B------:R-:W-:Y:S01]  /*4970*/  FADD.FTZ R190, R154, R165 ;  /* 0x000000a59abe7221 */ /* 0x000fe20000010000 */
[----:B------:R-:W2:Y:S01]  /*4980*/  MUFU.EX2 R160, R160 ;  /* 0x000000a000a07308 */ /* 0x000ea20000000800 */
[C---:B---3--:R-:W-:Y:S01]  /*4990*/  FADD.FTZ R180, R156.reuse, R7 ;  /* 0x000000079cb47221 */ /* 0x048fe20000010000 */
[----:B------:R-:W-:Y:S01]  /*49a0*/  @!P2 VIADD R7, R177, 0x22840 ;  /* 0x00022840b107a836 */ /* 0x000fe20000000000 */
[----:B------:R-:W-:Y:S01]  /*49b0*/  F2FP.BF16.F32.PACK_AB R154, R156, R13 ;  /* 0x0000000d9c9a723e */ /* 0x000fe200000010ff */
[-C--:B------:R-:W-:Y:S01]  /*49c0*/  FMUL.FTZ R42, R42, R11.reuse ;  /* 0x0000000b2a2a7220 */ /* 0x080fe20000410000 */
[-C--:B------:R-:W-:Y:S01]  /*49d0*/  FMUL.FTZ R43, R43, R11.reuse ;  /* 0x0000000b2b2b7220 */ /* 0x080fe20000410000 */
[----:B------:R-:W-:Y:S01]  /*49e0*/  FMUL.FTZ R46, R46, R11 ;  /* 0x0000000b2e2e7220 */ /* 0x000fe20000410000 */
[----:B------:R-:W-:Y:S01]  /*49f0*/  @!P2 PRMT R7, RZ, 0x654, R7 ;  /* 0x00000654ff07a816 */ /* 0x000fe20000000007 */
[----:B------:R-:W3:Y:S01]  /*4a00*/  MUFU.EX2 R164, R164 ;  /* 0x000000a400a47308 */ /* 0x000ee20000000800 */
[----:B-1----:R-:W-:Y:S01]  /*4a10*/  FADD.FTZ R161, R15, R180 ;  /* 0x000000b40fa17221 */ /* 0x002fe20000010000 */
[----:B------:R-:W-:Y:S01]  /*4a20*/  FFMA.FTZ R180, R184, UR7, -R182 ;  /* 0x00000007b8b47c23 */ /* 0x000fe200080108b6 */
[----:B------:R1:W-:Y:S06]  /*4a30*/  BAR.ARV R9, 0x100 ;  /* 0x000400090000751d */ /* 0x0003ec0000002000 */
[----:B------:R-:W4:Y:S01]  /*4a40*/  MUFU.EX2 R183, R183 ;  /* 0x000000b700b77308 */ /* 0x000f220000000800 */
[C---:B--2---:R-:W-:Y:S01]  /*4a50*/  FADD.FTZ R161, R160.reuse, R161 ;  /* 0x000000a1a0a17221 */ /* 0x044fe20000010000 */
[----:B------:R2:W-:Y:S01]  /*4a60*/  @!P2 SYNCS.ARRIVE.TRANS64.RED.A1T0 RZ, [R7+URZ], RZ ;  /* 0x000000ff07ffa9a7 */ /* 0x0005e2000810043f */
[----:B------:R-:W-:Y:S01]  /*4a70*/  F2FP.BF16.F32.PACK_AB R156, R160, R15 ;  /* 0x0000000fa09c723e */ /* 0x000fe200000010ff */
        /* <DEDUP_REMOVED lines=14> */
[--C-:B------:R-:W-:Y:S01]  /*4b60*/  FFMA.FTZ R184, R188, UR7, -R182.reuse ;  /* 0x00000007bcb87c23 */ /* 0x100fe200080108b6 */
[----:B------:R-:W-:Y:S01]  /*4b70*/  FFMA.FTZ R182, R197, UR7, -R182 ;  /* 0x00000007c5b67c23 */ /* 0x000fe200080108b6 */
[-C--:B------:R-:W-:Y:S01]  /*4b80*/  FMUL.FTZ R67, R67, R11.reuse ;  /* 0x0000000b43437220 */ /* 0x080fe20000410000 */
[-C--:B------:R-:W-:Y:S01]  /*4b90*/  FMUL.FTZ R70, R70, R11.reuse ;  /* 0x0000000b46467220 */ /* 0x080fe20000410000 */
[-C--:B------:R-:W-:Y:S01]  /*4ba0*/  FMUL.FTZ R71, R71, R11.reuse ;  /* 0x0000000b47477220 */ /* 0x080fe20000410000 */
[-C--:B------:R-:W-:Y:S01]  /*4bb0*/  FMUL.FTZ R74, R74, R11.reuse ;  /* 0x0000000b4a4a7220 */ /* 0x080fe20000410000 */
[----:B------:R-:W3:Y:S01]  /*4bc0*/  MUFU.EX2 R172, R172 ;  /* 0x000000ac00ac7308 */ /* 0x000ee20000000800 */
[----:B-----5:R-:W-:Y:S01]  /*4bd0*/  FADD.FTZ R186, R168, R161 ;  /* 0x000000a1a8ba7221 */ /* 0x020fe20000010000 */
[----:B------:R-:W-:Y:S01]  /*4be0*/  FADD.FTZ R161, R19, R190 ;  /* 0x000000be13a17221 */ /* 0x000fe20000010000 */
[-C--:B------:R-:W-:Y:S01]  /*4bf0*/  FMUL.FTZ R75, R75, R11.reuse ;  /* 0x0000000b4b4b7220 */ /* 0x080fe20000410000 */
[-C--:B------:R-:W-:Y:S01]  /*4c00*/  FMUL.FTZ R78, R78, R11.reuse ;  /* 0x0000000b4e4e7220 */ /* 0x080fe20000410000 */
[-C--:B------:R-:W-:Y:S01]  /*4c10*/  FMUL.FTZ R79, R79, R11.reuse ;  /* 0x0000000b4f4f7220 */ /* 0x080fe20000410000 */
[----:B------:R-:W-:Y:S01]  /*4c20*/  FADD.FTZ R188, R158, R161 ;  /* 0x000000a19ebc7221 */ /* 0x000fe20000010000 */
[----:B------:R-:W-:Y:S01]  /*4c30*/  FMUL.FTZ R82, R82, R11 ;  /* 0x0000000b52527220 */ /* 0x000fe20000410000 */
[----:B------:R-:W4:Y:S01]  /*4c40*/  MUFU.EX2 R191, R191 ;  /* 0x000000bf00bf7308 */ /* 0x000f220000000800 */
[----:B--2---:R-:W-:Y:S01]  /*4c50*/  FADD.FTZ R7, R187, R186 ;  /* 0x000000babb077221 */ /* 0x004fe20000010000 */
[----:B------:R-:W-:Y:S01]  /*4c60*/  FADD.FTZ R161, R167, R188 ;  /* 0x000000bca7a17221 */ /* 0x000fe20000010000 */
[----:B------:R-:W-:Y:S01]  /*4c70*/  F2FP.BF16.F32.PACK_AB R167, R162, R167 ;  /* 0x000000a7a2a7723e */ /* 0x000fe200000010ff */
[-C--:B------:R-:W-:Y:S01]  /*4c80*/  FMUL.FTZ R83, R83, R11.reuse ;  /* 0x0000000b53537220 */ /* 0x080fe20000410000 */
[----:B------:R-:W-:Y:S01]  /*4c90*/  F2FP.BF16.F32.PACK_AB R160, R187, R168 ;  /* 0x000000a8bba0723e */ /* 0x000fe200000010ff */
        /* <DEDUP_REMOVED lines=12> */
[----:B------:R-:W-:Y:S01]  /*4d60*/  FADD.FTZ R186, R162, R161 ;  /* 0x000000a1a2ba7221 */ /* 0x000fe20000010000 */
[----:B------:R-:W-:Y:S01]  /*4d70*/  F2FP.BF16.F32.PACK_AB R162, R191, R172 ;  /* 0x000000acbfa2723e */ /* 0x000fe200000010ff */
        /* <DEDUP_REMOVED lines=8> */
[----:B------:R-:W-:Y:S01]  /*4e00*/  FMUL.FTZ R107, R107, R11 ;  /* 0x0000000b6b6b7220 */ /* 0x000fe20000410000 */
[----:B------:R-:W-:Y:S01]  /*4e10*/  F2FP.BF16.F32.PACK_AB R152, R178, R179 ;  /* 0x000000b3b298723e */ /* 0x000fe200000010ff */
[----:B------:R-:W-:Y:S01]  /*4e20*/  FADD.FTZ R165, R171, R16 ;  /* 0x00000010aba57221 */ /* 0x000fe20000010000 */
        /* <DEDUP_REMOVED lines=30> */
[----:B------:R-:W-:Y:S01]  /*5010*/  FMUL.FTZ R151, R151, R11 ;  /* 0x0000000b97977220 */ /* 0x000fe20000410000 */
[-C--:B------:R-:W-:Y:S01]  /*5020*/  FMUL.FTZ R24, R24, R12.reuse ;  /* 0x0000000c18187220 */ /* 0x080fe20000410000 */
[-C--:B------:R-:W-:Y:S01]  /*5030*/  FMUL.FTZ R25, R25, R12.reuse ;  /* 0x0000000c19197220 */ /* 0x080fe20000410000 */
[----:B------:R-:W3:Y:S01]  /*5040*/  MUFU.EX2 R23, R23 ;  /* 0x0000001700177308 */ /* 0x000ee20000000800 */
[----:B----4-:R-:W-:Y:S01]  /*5050*/  FADD.FTZ R16, R170, R165 ;  /* 0x000000a5aa107221 */ /* 0x010fe20000010000 */
[----:B------:R-:W-:Y:S01]  /*5060*/  F2FP.BF16.F32.PACK_AB R165, R158, R19 ;  /* 0x000000139ea5723e */ /* 0x000fe200000010ff */
[-C--:B------:R-:W-:Y:S01]  /*5070*/  FMUL.FTZ R28, R28, R12.reuse ;  /* 0x0000000c1c1c7220 */ /* 0x080fe20000410000 */
[----:B------:R-:W-:Y:S01]  /*5080*/  F2FP.BF16.F32.PACK_AB R171, R170, R171 ;  /* 0x000000abaaab723e */ /* 0x000fe200000010ff */
[----:B------:R-:W-:Y:S01]  /*5090*/  FMUL.FTZ R29, R29, R12 ;  /* 0x0000000c1d1d7220 */ /* 0x000fe20000410000 */
[----:B------:R-:W-:Y:S01]  /*50a0*/  F2FP.BF16.F32.PACK_AB R158, R183, R164 ;  /* 0x000000a4b79e723e */ /* 0x000fe200000010ff */
[----:B------:R-:W-:Y:S01]  /*50b0*/  FMUL.FTZ R32, R32, R12 ;  /* 0x0000000c20207220 */ /* 0x000fe20000410000 */
[----:B------:R-:W4:Y:S01]  /*50c0*/  MUFU.EX2 R184, R184 ;  /* 0x000000b800b87308 */ /* 0x000f220000000800 */
[----:B--2---:R-:W-:Y:S01]  /*50d0*/  FADD.FTZ R7, R185, R14 ;  /* 0x0000000eb9077221 */ /* 0x004fe20000010000 */
[----:B------:R-:W-:Y:S01]  /*50e0*/  F2FP.BF16.F32.PACK_AB R164, R195, R176 ;  /* 0x000000b0c3a4723e */ /* 0x000fe200000010ff */
[----:B------:R-:W-:Y:S01]  /*50f0*/  FMUL.FTZ R33, R33, R12 ;  /* 0x0000000c21217220 */ /* 0x000fe20000410000 */
[----:B------:R-:W-:Y:S01]  /*5100*/  F2FP.BF16.F32.PACK_AB R168, R185, R180 ;  /* 0x000000b4b9a8723e */ /* 0x000fe200000010ff */
[-C--:B------:R-:W-:Y:S01]  /*5110*/  FMUL.FTZ R36, R36, R12.reuse ;  /* 0x0000000c24247220 */ /* 0x080fe20000410000 */
[-C--:B------:R-:W-:Y:S01]  /*5120*/  FMUL.FTZ R37, R37, R12.reuse ;  /* 0x0000000c25257220 */ /* 0x080fe20000410000 */
[-C--:B------:R-:W-:Y:S01]  /*5130*/  FMUL.FTZ R40, R40, R12.reuse ;  /* 0x0000000c28287220 */ /* 0x080fe20000410000 */
[----:B------:R-:W2:Y:S01]  /*5140*/  MUFU.EX2 R189, R189 ;  /* 0x000000bd00bd7308 */ /* 0x000ea20000000800 */
[----:B---3--:R-:W-:Y:S01]  /*5150*/  FADD.FTZ R17, R23, R16 ;  /* 0x0000001017117221 */ /* 0x008fe20000010000 */
[----:B------:R-:W-:Y:S01]  /*5160*/  F2FP.BF16.F32.PACK_AB R173, R174, R23 ;  /* 0x00000017aead723e */ /* 0x000fe200000010ff */
[-C--:B------:R-:W-:Y:S01]  /*5170*/  FMUL.FTZ R41, R41, R12.reuse ;  /* 0x0000000c29297220 */ /* 0x080fe20000410000 */
[-C--:B------:R-:W-:Y:S01]  /*5180*/  FMUL.FTZ R44, R44, R12.reuse ;  /* 0x0000000c2c2c7220 */ /* 0x080fe20000410000 */
[----:B------:R-:W-:Y:S01]  /*5190*/  FADD.FTZ R16, R174, R17 ;  /* 0x00000011ae107221 */ /* 0x000fe20000010000 */
        /* <DEDUP_REMOVED lines=9> */
[----:B------:R-:W-:Y:S01]  /*5230*/  FMUL.FTZ R60, R60, R12 ;  /* 0x0000000c3c3c7220 */ /* 0x000fe20000410000 */
        /* <DEDUP_REMOVED lines=40> */
[-C--:B------:R-:W-:Y:S01]  /*54c0*/  FMUL.FTZ R117, R117, R12.reuse ;  /* 0x0000000c75757220 */ /* 0x080fe20000410000 */
[C---:B----4-:R-:W-:Y:S01]  /*54d0*/  FADD.FTZ R7, R22.reuse, R7 ;  /* 0x0000000716077221 */ /* 0x050fe20000010000 */
[----:B------:R-:W-:Y:S01]  /*54e0*/  F2FP.BF16.F32.PACK_AB R175, R22, R175 ;  /* 0x000000af16af723e */ /* 0x000fe200000010ff */
[-C--:B------:R-:W-:Y:S01]  /*54f0*/  FMUL.FTZ R120, R120, R12.reuse ;  /* 0x0000000c78787220 */ /* 0x080fe20000410000 */
[-C--:B------:R-:W-:Y:S01]  /*5500*/  FMUL.FTZ R121, R121, R12.reuse ;  /* 0x0000000c79797220 */ /* 0x080fe20000410000 */
[-C--:B------:R-:W-:Y:S01]  /*5510*/  FMUL.FTZ R124, R124, R12.reuse ;  /* 0x0000000c7c7c7220 */ /* 0x080fe20000410000 */
[-C--:B------:R-:W-:Y:S01]  /*5520*/  FMUL.FTZ R125, R125, R12.reuse ;  /* 0x0000000c7d7d7220 */ /* 0x080fe20000410000 */
[-C--:B------:R-:W-:Y:S01]  /*5530*/  FMUL.FTZ R128, R128, R12.reuse ;  /* 0x0000000c80807220 */ /* 0x080fe20000410000 */
[----:B------:R-:W-:Y:S01]  /*5540*/  FMUL.FTZ R129, R129, R12 ;  /* 0x0000000c81817220 */ /* 0x000fe20000410000 */
        /* <DEDUP_REMOVED lines=12> */
[----:B-1----:R-:W-:Y:S06]  /*5610*/  @!P0 BRA `(.L_x_4245) ;  /* 0x0000000000048947 */ /* 0x002fec0003800000 */
[----:B------:R-:W-:Y:S01]  /*5620*/  BPT.TRAP 0x1 ;  /* 0x000000040000795c */ /* 0x000fe20000300000 */
.L_x_4245:
[----:B------:R1:W2:Y:S01]  /*5630*/  SYNCS.PHASECHK.TRANS64.TRYWAIT P3, [UR29+0x22850], R10 ;  /* 0x0228500aff0075a7 */ /* 0x0002a2000806015d */
[----:B------:R-:W-:Y:S05]  /*5640*/  @!P0 BRA `(.L_x_4246) ;  /* 0x0000000000048947 */ /* 0x000fea0003800000 */
[----:B------:R-:W-:Y:S01]  /*5650*/  BPT.TRAP 0x1 ;  /* 0x000000040000795c */ /* 0x000fe20000300000 */
.L_x_4246:
[----:B--2---:R-:W-:Y:S05]  /*5660*/  @P3 BRA `(.L_x_4247) ;  /* 0x0000000000083947 */ /* 0x004fea0003800000 */
[----:B------:R-:W2:Y:S02]  /*5670*/  SYNCS.PHASECHK.TRANS64.TRYWAIT P3, [UR29+0x22850], R10 ;  /* 0x0228500aff0075a7 */ /* 0x000ea4000806015d */
[----:B--2---:R-:W-:Y:S05]  /*5680*/  @!P3 BRA `(.L_x_4248) ;  /* 0x0000008c0020b947 */ /* 0x004fea0003800000 */
.L_x_4247:
[----:B------:R3:W-:Y:S01]  /*5690*/  BAR.SYNC.DEFER_BLOCKING R0, 0x100 ;  /* 0x000400000000751d */ /* 0x0007e20000010000 */
[----:B------:R-:W-:Y:S01]  /*56a0*/  UIMAD UR14, UR5, 0xc00, UR24 ;  /* 0x00000c00050e78a4 */ /* 0x000fe2000f8e0218 */
[----:B--2---:R-:W-:Y:S01]  /*56b0*/  @!P2 VIADD R177, R177, 0x22860 ;  /* 0x00022860b1b1a836 */ /* 0x004fe20000000000 */
[----:B------:R-:W-:Y:S01]  /*56c0*/  UISETP.GT.AND UP1, UPT, UR26, UR25, UPT ;  /* 0x000000191a00728c */ /* 0x000fe2000bf24270 */
[----:B------:R-:W-:Y:S01]  /*56d0*/  IMAD.MOV.U32 R11, RZ, RZ, R5 ;  /* 0x000000ffff0b7224 */ /* 0x000fe200078e0005 */
[----:B------:R-:W-:Y:S01]  /*56e0*/  UIADD3 UR26, UR26, -0x1, URZ ;  /* 0xffffffff1a1a7890 */ /* 0x000fe2000fffe03f */
[----:B------:R-:W-:Y:S01]  /*56f0*/  MOV R12, R8 ;  /* 0x00000008000c7202 */ /* 0x000fe20000000f00 */
[----:B------:R-:W-:Y:S01]  /*5700*/  UMOV UR11, 0x40000040 ;  /* 0x40000040000b7882 */ /* 0x000fe20000000000 */
[----:B------:R-:W-:Y:S01]  /*5710*/  UMOV UR10, UR14 ;  /* 0x0000000e000a7c82 */ /* 0x000fe20008000000 */
[----:B------:R-:W-:Y:S02]  /*5720*/  PLOP3.LUT P3, PT, PT, PT, UP1, 0x80, 0x0 ;  /* 0x000000000000781c */ /* 0x000fe40003f6f018 */
[----:B------:R-:W-:Y:S01]  /*5730*/  @!P2 PRMT R177, RZ, 0x654, R177 ;  /* 0x00000654ffb1a816 */ /* 0x000fe200000000b1 */
        /* <DEDUP_REMOVED lines=35> */
.L_x_4240:
[----:B------:R-:W-:-:S06]  /*5970*/  UISETP.GE.AND UP0, UPT, UR26, UR38, UPT ;  /* 0x000000261a00728c */ /* 0x000fcc000bf06270 */
[----:B------:R-:W-:-:S13]  /*5980*/  PLOP3.LUT P1, PT, PT, PT, UP0, 0x80, 0x0 ;  /* 0x000000000000781c */ /* 0x000fda0003f2f008 */
[----:B------:R-:W-:Y:S05]  /*5990*/  @!P1 BRA `(.L_x_4250) ;  /* 0x0000001c00249947 */ /* 0x000fea0003800000 */
[----:B01----:R-:W-:Y:S01]  /*59a0*/  IMAD.MOV.U32 R10, RZ, RZ, R5 ;  /* 0x000000ffff0a7224 */ /* 0x003fe200078e0005 */
[----:B------:R-:W-:Y:S01]  /*59b0*/  ULDC UR7, c[0x0][0x988] ;  /* 0x0002620000077ab9 */ /* 0x000fe20000000800 */
[----:B------:R-:W-:-:S07]  /*59c0*/  IMAD.MOV.U32 R11, RZ, RZ, R8 ;  /* 0x000000ffff0b7224 */ /* 0x000fce00078e0008 */
.L_x_4259:
[----:B------:R-:W-:-:S04]  /*59d0*/  UIADD3 UR5, UR5, 0x1, URZ ;  /* 0x0000000105057890 */ /* 0x000fc8000fffe03f */
[----:B------:R-:W-:-:S04]  /*59e0*/  UISETP.NE.AND UP0, UPT, UR5, 0x2, UPT ;  /* 0x000000020500788c */ /* 0x000fc8000bf05270 */
[----:B------:R-:W-:Y:S02]  /*59f0*/  USEL UR10, URZ, 0x1, UP0 ;  /* 0x000000013f0a7887 */ /* 0x000fe40008000000 */
[----:B------:R-:W-:Y:S02]  /*5a00*/  USEL UR5, UR5, URZ, UP0 ;  /* 0x0000003f05057287 */ /* 0x000fe40008000000 */
[----:B------:R-:W-:Y:S01]  /*5a10*/  ULOP3.LUT UR4, UR4, UR10, URZ, 0x3c, !UPT ;  /* 0x0000000a04047292 */ /* 0x000fe2000f8e3c3f */
[----:B01--4-:R-:W-:Y:S11]  /*5a20*/  @!P0 BRA `(.L_x_4251) ;  /* 0x0000000000048947 */ /* 0x013ff60003800000 */
[----:B------:R-:W-:Y:S01]  /*5a30*/  BPT.TRAP 0x1 ;  /* 0x000000040000795c */ /* 0x000fe20000300000 */
.L_x_4251:
[----:B------:R-:W-:Y:S01]  /*5a40*/  ULEA UR25, UR5, UR39, 0x3 ;  /* 0x0000002705197291 */ /* 0x000fe2000f8e183f */
[----:B------:R-:W-:-:S05]  /*5a50*/  IMAD.U32 R3, RZ, RZ, UR4 ;  /* 0x00000004ff037e24 */ /* 0x000fca000f8e00ff */
[----:B------:R-:W-:-:S04]  /*5a60*/  SHF.L.U32 R3, R3, 0x1f, RZ ;  /* 0x0000001f03037819 */ /* 0x000fc800000006ff */
[----:B------:R0:W1:Y:S01]  /*5a70*/  SYNCS.PHASECHK.TRANS64.TRYWAIT P1, [UR25+0x22830], R3 ;  /* 0x02283003ff0075a7 */ /* 0x0000620008020159 */
[----:B------:R-:W-:Y:S05]  /*5a80*/  @!P0 BRA `(.L_x_4252) ;  /* 0x0000000000048947 */ /* 0x000fea0003800000 */
[----:B------:R-:W-:Y:S01]  /*5a90*/  BPT.TRAP 0x1 ;  /* 0x000000040000795c */ /* 0x000fe20000300000 */
.L_x_4252:
[----:B-1----:R-:W-:Y:S05]  /*5aa0*/  @P1 BRA `(.L_x_4253) ;  /* 0x0000000000081947 */ /* 0x002fea0003800000 */
[----:B------:R-:W1:Y:S02]  /*5ab0*/  SYNCS.PHASECHK.TRANS64.TRYWAIT P1, [UR25+0x22830], R3 ;  /* 0x02283003ff0075a7 */ /* 0x000e640008020159 */
[----:B-1----:R-:W-:Y:S05]  /*5ac0*/  @!P1 BRA `(.L_x_4254) ;  /* 0x0000008800249947 */ /* 0x002fea0003800000 */
.L_x_4253:
[----:B------:R-:W-:Y:S01]  /*5ad0*/  UIMAD UR10, UR5, 0x300, UR6 ;  /* 0x00000300050a78a4 */ /* 0x000fe2000f8e0206 */
[----:B---3--:R-:W-:Y:S01]  /*5ae0*/  WARPGROUP.ARRIVE ;  /* 0x00000000000079c5 */ /* 0x008fe20000000000 */
        /* <DEDUP_REMOVED lines=62> */
[----:B------:R-:W1:Y:S01]  /*5ed0*/  MUFU.EX2 R152, R152 ;  /* 0x0000009800987308 */ /* 0x000e620000000800 */
[--C-:B------:R-:W-:Y:S01]  /*5ee0*/  FFMA.FTZ R172, R172, UR7, -R14.reuse ;  /* 0x00000007acac7c23 */ /* 0x100fe2000801080e */
[--C-:B------:R-:W-:Y:S01]  /*5ef0*/  FFMA.FTZ R153, R177, UR7, -R14.reuse ;  /* 0x00000007b1997c23 */ /* 0x100fe2000801080e */
[----:B------:R-:W-:Y:S01]  /*5f00*/  FMNMX.FTZ R4, R162, R5, !PT ;  /* 0x00000005a2047209 */ /* 0x000fe20007810000 */
[--C-:B------:R-:W-:Y:S01]  /*5f10*/  FFMA.FTZ R196, R196, UR7, -R14.reuse ;  /* 0x00000007c4c47c23 */ /* 0x100fe2000801080e */
[--C-:B------:R-:W-:Y:S01]  /*5f20*/  FFMA.FTZ R19, R165, UR7, -R14.reuse ;  /* 0x00000007a5137c23 */ /* 0x100fe2000801080e */
[--C-:B------:R-:W-:Y:S01]  /*5f30*/  FFMA.FTZ R160, R168, UR7, -R14.reuse ;  /* 0x00000007a8a07c23 */ /* 0x100fe2000801080e */
[----:B------:R-:W-:Y:S01]  /*5f40*/  FMNMX.FTZ R5, R163, R4, !PT ;  /* 0x00000004a3057209 */ /* 0x000fe20007810000 */
[----:B------:R-:W2:Y:S01]  /*5f50*/  MUFU.EX2 R13, R13 ;  /* 0x0000000d000d7308 */ /* 0x000ea20000000800 */
[--C-:B------:R-:W-:Y:S01]  /*5f60*/  FFMA.FTZ R21, R169, UR7, -R14.reuse ;  /* 0x00000007a9157c23 */ /* 0x100fe2000801080e */
[--C-:B------:R-:W-:Y:S01]  /*5f70*/  FFMA.FTZ R23, R173, UR7, -R14.reuse ;  /* 0x00000007ad177c23 */ /* 0x100fe2000801080e */
[----:B------:R-:W-:Y:S01]  /*5f80*/  FMNMX.FTZ R12, R166, R5, !PT ;  /* 0x00000005a60c7209 */ /* 0x000fe20007810000 */
[--C-:B------:R-:W-:Y:S01]  /*5f90*/  FFMA.FTZ R157, R181, UR7, -R14.reuse ;  /* 0x00000007b59d7c23 */ /* 0x100fe2000801080e */
[--C-:B------:R-:W-:Y:S01]  /*5fa0*/  FFMA.FTZ R168, R184, UR7, -R14.reuse ;  /* 0x00000007b8a87c23 */ /* 0x100fe2000801080e */
[----:B------:R-:W-:Y:S01]  /*5fb0*/  FFMA.FTZ R165, R189, UR7, -R14 ;  /* 0x00000007bda57c23 */ /* 0x000fe2000801080e */
[----:B------:R-:W-:Y:S01]  /*5fc0*/  FMNMX.FTZ R5, R167, R12, !PT ;  /* 0x0000000ca7057209 */ /* 0x000fe20007810000 */
[----:B------:R3:W-:Y:S01]  /*5fd0*/  MUFU.EX2 R4, R16 ;  /* 0x0000001000047308 */ /* 0x0007e20000000800 */
[----:B-1----:R-:W-:Y:S01]  /*5fe0*/  FFMA.FTZ R6, R11, R6, R152 ;  /* 0x000000060b067223 */ /* 0x002fe20000010098 */
[--C-:B------:R-:W-:Y:S01]  /*5ff0*/  FFMA.FTZ R169, R193, UR7, -R14.reuse ;  /* 0x00000007c1a97c23 */ /* 0x100fe2000801080e */
[----:B------:R-:W-:Y:S01]  /*6000*/  FMNMX.FTZ R12, R170, R5, !PT ;  /* 0x00000005aa0c7209 */ /* 0x000fe20007810000 */
[--C-:B------:R-:W-:Y:S01]  /*6010*/  FFMA.FTZ R173, R197, UR7, -R14.reuse ;  /* 0x00000007c5ad7c23 */ /* 0x100fe2000801080e */
[-C--:B------:R-:W-:Y:S01]  /*6020*/  FMUL.FTZ R24, R24, R11.reuse ;  /* 0x0000000b18187220 */ /* 0x080fe20000410000 */
[-C--:B------:R-:W-:Y:S01]  /*6030*/  FMUL.FTZ R25, R25, R11.reuse ;  /* 0x0000000b19197220 */ /* 0x080fe20000410000 */
[----:B------:R-:W-:Y:S01]  /*6040*/  FMNMX.FTZ R5, R171, R12, !PT ;  /* 0x0000000cab057209 */ /* 0x000fe20007810000 */
[----:B------:R-:W-:Y:S01]  /*6050*/  MUFU.EX2 R15, R15 ;  /* 0x0000000f000f7308 */ /* 0x000fe20000000800 */
[-C--:B------:R-:W-:Y:S01]  /*6060*/  FMUL.FTZ R28, R28, R11.reuse ;  /* 0x0000000b1c1c7220 */ /* 0x080fe20000410000 */
[----:B------:R-:W-:Y:S01]  /*6070*/  FMUL.FTZ R29, R29, R11 ;  /* 0x0000000b1d1d7220 */ /* 0x000fe20000410000 */
[----:B------:R-:W-:Y:S01]  /*6080*/  FMNMX.FTZ R12, R174, R5, !PT ;  /* 0x00000005ae0c7209 */ /* 0x000fe20007810000 */
[-C--:B------:R-:W-:Y:S01]  /*6090*/  FMUL.FTZ R32, R32, R11.reuse ;  /* 0x0000000b20207220 */ /* 0x080fe20000410000 */
        /* <DEDUP_REMOVED lines=14> */
[----:B---3--:R-:W-:Y:S01]  /*6180*/  FMNMX.FTZ R16, R182, R5, !PT ;  /* 0x00000005b6107209 */ /* 0x008fe20007810000 */
[-C--:B------:R-:W-:Y:S01]  /*6190*/  FMUL.FTZ R52, R52, R11.reuse ;  /* 0x0000000b34347220 */ /* 0x080fe20000410000 */
[-C--:B------:R-:W-:Y:S01]  /*61a0*/  FMUL.FTZ R53, R53, R11.reuse ;  /* 0x0000000b35357220 */ /* 0x080fe20000410000 */
[-C--:B------:R-:W-:Y:S01]  /*61b0*/  FMUL.FTZ R56, R56, R11.reuse ;  /* 0x0000000b38387220 */ /* 0x080fe20000410000 */
[----:B------:R-:W-:Y:S01]  /*61c0*/  FMNMX.FTZ R5, R183, R16, !PT ;  /* 0x00000010b7057209 */ /* 0x000fe20007810000 */
[----:B------:R1:W-:Y:S01]  /*61d0*/  MUFU.EX2 R12, R164 ;  /* 0x000000a4000c7308 */ /* 0x0003e20000000800 */
[-C--:B------:R-:W-:Y:S01]  /*61e0*/  FMUL.FTZ R57, R57, R11.reuse ;  /* 0x0000000b39397220 */ /* 0x080fe20000410000 */
[----:B------:R-:W-:Y:S01]  /*61f0*/  FMUL.FTZ R60, R60, R11 ;  /* 0x0000000b3c3c7220 */ /* 0x000fe20000410000 */
[----:B------:R-:W-:Y:S01]  /*6200*/  FMNMX.FTZ R16, R186, R5, !PT ;  /* 0x00000005ba107209 */ /* 0x000fe20007810000 */
[-C--:B------:R-:W-:Y:S01]  /*6210*/  FMUL.FTZ R61, R61, R11.reuse ;  /* 0x0000000b3d3d7220 */ /* 0x080fe20000410000 */
[-C--:B------:R-:W-:Y:S01]  /*6220*/  FMUL.FTZ R64, R64, R11.reuse ;  /* 0x0000000b40407220 */ /* 0x080fe20000410000 */
[-C--:B------:R-:W-:Y:S01]  /*6230*/  FMUL.FTZ R65, R65, R11.reuse ;  /* 0x0000000b41417220 */ /* 0x080fe20000410000 */
[----:B------:R-:W-:Y:S01]  /*6240*/  FMNMX.FTZ R5, R187, R16, !PT ;  /* 0x00000010bb057209 */ /* 0x000fe20007810000 */
[----:B------:R-:W3:Y:S01]  /*6250*/  MUFU.EX2 R19, R19 ;  /* 0x0000001300137308 */ /* 0x000ee20000000800 */
[--C-:B-1----:R-:W-:Y:S01]  /*6260*/  FFMA.FTZ R164, R176, UR7, -R14.reuse ;  /* 0x00000007b0a47c23 */ /* 0x102fe2000801080e */
        /* <DEDUP_REMOVED lines=22> */
[----:B------:R1:W-:Y:S01]  /*63d0*/  MUFU.EX2 R16, R172 ;  /* 0x000000ac00107308 */ /* 0x0003e20000000800 */
[--C-:B------:R-:W-:Y:S01]  /*63e0*/  FFMA.FTZ R18, R180, UR7, -R14.reuse ;  /* 0x00000007b4127c23 */ /* 0x100fe2000801080e */
[-C--:B------:R-:W-:Y:S01]  /*63f0*/  FMUL.FTZ R96, R96, R11.reuse ;  /* 0x0000000b60607220 */ /* 0x080fe20000410000 */
[-C--:B------:R-:W-:Y:S01]  /*6400*/  FMUL.FTZ R97, R97, R11.reuse ;  /* 0x0000000b61617220 */ /* 0x080fe20000410000 */
[----:B------:R-:W4:Y:S01]  /*6410*/  SHFL.BFLY PT, R20, R5, 0x2, 0x1f ;  /* 0x0c401f0005147f89 */ /* 0x000f2200000e0000 */
[-C--:B------:R-:W-:Y:S01]  /*6420*/  FMUL.FTZ R100, R100, R11.reuse ;  /* 0x0000000b64647220 */ /* 0x080fe20000410000 */
[-C--:B------:R-:W-:Y:S01]  /*6430*/  FMUL.FTZ R101, R101, R11.reuse ;  /* 0x0000000b65657220 */ /* 0x080fe20000410000 */
[-C--:B------:R-:W-:Y:S01]  /*6440*/  FMUL.FTZ R104, R104, R11.reuse ;  /* 0x0000000b68687220 */ /* 0x080fe20000410000 */
[----:B------:R-:W-:Y:S01]  /*6450*/  MUFU.EX2 R23, R23 ;  /* 0x0000001700177308 */ /* 0x000fe20000000800 */
[--C-:B-1----:R-:W-:Y:S01]  /*6460*/  FFMA.FTZ R172, R192, UR7, -R14.reuse ;  /* 0x00000007c0ac7c23 */ /* 0x102fe2000801080e */
        /* <DEDUP_REMOVED lines=18> */
[----:B----4-:R-:W-:Y:S01]  /*6590*/  FMNMX.FTZ R22, R5, R20, !PT ;  /* 0x0000001405167209 */ /* 0x010fe20007810000 */
[----:B------:R-:W-:Y:S01]  /*65a0*/  FFMA.FTZ R20, R188, UR7, -R14 ;  /* 0x00000007bc147c23 */ /* 0x000fe2000801080e */
[-C--:B------:R-:W-:Y:S01]  /*65b0*/  FMUL.FTZ R137, R137, R11.reuse ;  /* 0x0000000b89897220 */ /* 0x080fe20000410000 */
[-C--:B------:R-:W-:Y:S01]  /*65c0*/  FMUL.FTZ R140, R140, R11.reuse ;  /* 0x0000000b8c8c7220 */ /* 0x080fe20000410000 */
[----:B------:R-:W-:Y:S01]  /*65d0*/  MUFU.EX2 R18, R18 ;  /* 0x0000001200127308 */ /* 0x000fe20000000800 */
[----:B------:R-:W1:Y:S01]  /*65e0*/  SHFL.BFLY PT, R5, R22, 0x1, 0x1f ;  /* 0x0c201f0016057f89 */ /* 0x000e6200000e0000 */
[-C--:B------:R-:W-:Y:S01]  /*65f0*/  FMUL.FTZ R141, R141, R11.reuse ;  /* 0x0000000b8d8d7220 */ /* 0x080fe20000410000 */
[-C--:B------:R-:W-:Y:S01]  /*6600*/  FMUL.FTZ R144, R144, R11.reuse ;  /* 0x0000000b90907220 */ /* 0x080fe20000410000 */
[-C--:B------:R-:W-:Y:S01]  /*6610*/  FMUL.FTZ R145, R145, R11.reuse ;  /* 0x0000000b91917220 */ /* 0x080fe20000410000 */
[-C--:B------:R-:W-:Y:S01]  /*6620*/  FMUL.FTZ R148, R148, R11.reuse ;  /* 0x0000000b94947220 */ /* 0x080fe20000410000 */
[----:B------:R-:W-:Y:S01]  /*6630*/  FMUL.FTZ R149, R149, R11 ;  /* 0x0000000b95957220 */ /* 0x000fe20000410000 */
[----:B--2---:R-:W-:Y:S01]  /*6640*/  F2FP.BF16.F32.PACK_AB R152, R13, R152 ;  /* 0x000000980d98723e */ /* 0x004fe200000010ff */
[----:B------:R-:W-:Y:S08]  /*6650*/  MUFU.EX2 R157, R157 ;  /* 0x0000009d009d7308 */ /* 0x000ff00000000800 */
[----:B------:R-:W-:Y:S08]  /*6660*/  MUFU.EX2 R168, R168 ;  /* 0x000000a800a87308 */ /* 0x000ff00000000800 */
[----:B------:R-:W-:Y:S01]  /*6670*/  MUFU.EX2 R161, R161 ;  /* 0x000000a100a17308 */ /* 0x000fe20000000800 */
[----:B-1----:R-:W-:-:S05]  /*6680*/  FMNMX.FTZ R5, R22, R5, !PT ;  /* 0x0000000516057209 */ /* 0x002fca0007810000 */
[C---:B------:R-:W-:Y:S01]  /*6690*/  FADD.FTZ R10, -R5.reuse, R10 ;  /* 0x0000000a050a7221 */ /* 0x040fe20000010100 */
[----:B------:R-:W-:Y:S01]  /*66a0*/  FMUL.FTZ R185, R5, UR7 ;  /* 0x0000000705b97c20 */ /* 0x000fe20008410000 */
[----:B------:R1:W-:Y:S02]  /*66b0*/  MUFU.EX2 R22, R196 ;  /* 0x000000c400167308 */ /* 0x0003e40000000800 */
[----:B------:R-:W-:Y:S01]  /*66c0*/  FMUL.FTZ R10, R10, UR7 ;  /* 0x000000070a0a7c20 */ /* 0x000fe20008410000 */
[--C-:B------:R-:W-:Y:S01]  /*66d0*/  FFMA.FTZ R177, R154, UR7, -R185.reuse ;  /* 0x000000079ab17c23 */ /* 0x100fe200080108b9 */
[--C-:B------:R-:W-:Y:S01]  /*66e0*/  FFMA.FTZ R14, R155, UR7, -R185.reuse ;  /* 0x000000079b0e7c23 */ /* 0x100fe200080108b9 */
[--C-:B------:R-:W-:Y:S01]  /*66f0*/  FFMA.FTZ R155, R158, UR7, -R185.reuse ;  /* 0x000000079e9b7c23 */ /* 0x100fe200080108b9 */
[--C-:B------:R-:W-:Y:S01]  /*6700*/  FFMA.FTZ R176, R159, UR7, -R185.reuse ;  /* 0x000000079fb07c23 */ /* 0x100fe200080108b9 */
[--C-:B------:R-:W-:Y:S01]  /*6710*/  FFMA.FTZ R159, R162, UR7, -R185.reuse ;  /* 0x00000007a29f7c23 */ /* 0x100fe200080108b9 */
[----:B------:R-:W-:Y:S01]  /*6720*/  MUFU.EX2 R10, R10 ;  /* 0x0000000a000a7308 */ /* 0x000fe20000000800 */
[--C-:B-1----:R-:W-:Y:S01]  /*6730*/  FFMA.FTZ R196, R187, UR7, -R185.reuse ;  /* 0x00000007bbc47c23 */ /* 0x102fe200080108b9 */
[----:B------:R-:W-:Y:S01]  /*6740*/  FADD.FTZ R187, R13, R6 ;  /* 0x000000060dbb7221 */ /* 0x000fe20000010000 */
[--C-:B------:R-:W-:Y:S01]  /*6750*/  FFMA.FTZ R180, R163, UR7, -R185.reuse ;  /* 0x00000007a3b47c23 */ /* 0x100fe200080108b9 */
[----:B------:R-:W-:Y:S01]  /*6760*/  FFMA.FTZ R163, R166, UR7, -R185 ;  /* 0x00000007a6a37c23 */ /* 0x000fe200080108b9 */
[----:B---3--:R-:W-:Y:S01]  /*6770*/  F2FP.BF16.F32.PACK_AB R158, R19, R12 ;  /* 0x0000000c139e723e */ /* 0x008fe200000010ff */
[----:B------:R-:W-:Y:S01]  /*6780*/  FADD.FTZ R6, R4, R187 ;  /* 0x000000bb04067221 */ /* 0x000fe20000010000 */
[--C-:B------:R-:W-:Y:S01]  /*6790*/  FFMA.FTZ R184, R167, UR7, -R185.reuse ;  /* 0x00000007a7b87c23 */ /* 0x100fe200080108b9 */
[----:B------:R-:W1:Y:S01]  /*67a0*/  MUFU.EX2 R177, R177 ;  /* 0x000000b100b17308 */ /* 0x000e620000000800 */
[--C-:B------:R-:W-:Y:S01]  /*67b0*/  FFMA.FTZ R167, R170, UR7, -R185.reuse ;  /* 0x00000007aaa77c23 */ /* 0x100fe200080108b9 */
[----:B------:R-:W-:Y:S01]  /*67c0*/  FADD.FTZ R187, R15, R6 ;  /* 0x000000060fbb7221 */ /* 0x000fe20000010000 */
[--C-:B------:R-:W-:Y:S01]  /*67d0*/  FFMA.FTZ R188, R171, UR7, -R185.reuse ;  /* 0x00000007abbc7c23 */ /* 0x100fe200080108b9 */
[--C-:B------:R-:W-:Y:S01]  /*67e0*/  FFMA.FTZ R171, R174, UR7, -R185.reuse ;  /* 0x00000007aeab7c23 */ /* 0x100fe200080108b9 */
[----:B------:R-:W-:Y:S01]  /*67f0*/  FFMA.FTZ R192, R175, UR7, -R185 ;  /* 0x00000007afc07c23 */ /* 0x000fe200080108b9 */
[----:B------:R-:W-:Y:S01]  /*6800*/  FADD.FTZ R6, R156, R187 ;  /* 0x000000bb9c067221 */ /* 0x000fe20000010000 */
[--C-:B------:R-:W-:Y:S01]  /*6810*/  FFMA.FTZ R175, R178, UR7, -R185.reuse ;  /* 0x00000007b2af7c23 */ /* 0x100fe200080108b9 */
[----:B------:R-:W2:Y:S01]  /*6820*/  MUFU.EX2 R14, R14 ;  /* 0x0000000e000e7308 */ /* 0x000ea20000000800 */
[--C-:B------:R-:W-:Y:S01]  /*6830*/  FFMA.FTZ R178, R179, UR7, -R185.reuse ;  /* 0x00000007b3b27c23 */ /* 0x100fe200080108b9 */
[----:B------:R-:W-:Y:S01]  /*6840*/  FADD.FTZ R187, R17, R6 ;  /* 0x0000000611bb7221 */ /* 0x000fe20000010000 */
[--C-:B------:R-:W-:Y:S01]  /*6850*/  FFMA.FTZ R179, R182, UR7, -R185.reuse ;  /* 0x00000007b6b37c23 */ /* 0x100fe200080108b9 */
[--C-:B------:R-:W-:Y:S01]  /*6860*/  FFMA.FTZ R182, R183, UR7, -R185.reuse ;  /* 0x00000007b7b67c23 */ /* 0x100fe200080108b9 */
[----:B------:R-:W-:Y:S01]  /*6870*/  FFMA.FTZ R181, R186, UR7, -R185 ;  /* 0x00000007bab57c23 */ /* 0x000fe200080108b9 */
[----:B------:R-:W-:Y:S01]  /*6880*/  FADD.FTZ R6, R12, R187 ;  /* 0x000000bb0c067221 */ /* 0x000fe20000010000 */
[----:B------:R-:W-:Y:S01]  /*6890*/  FFMA.FTZ R183, R190, UR7, -R185 ;  /* 0x00000007beb77c23 */ /* 0x000fe200080108b9 */
[----:B------:R-:W3:Y:S01]  /*68a0*/  MUFU.EX2 R155, R155 ;  /* 0x0000009b009b7308 */ /* 0x000ee20000000800 */
[----:B-1----:R-:W-:Y:S01]  /*68b0*/  FFMA.FTZ R7, R10, R7, R177 ;  /* 0x000000070a077223 */ /* 0x002fe200000100b1 */
[----:B------:R-:W-:Y:S01]  /*68c0*/  FADD.FTZ R187, R19, R6 ;  /* 0x0000000613bb7221 */ /* 0x000fe20000010000 */
[----:B------:R-:W-:-:S02]  /*68d0*/  IMAD.U32 R186, RZ, RZ, UR25 ;  /* 0x00000019ffba7e24 */ /* 0x000fc4000f8e00ff */
[--C-:B------:R-:W-:Y:S01]  /*68e0*/  FFMA.FTZ R190, R191, UR7, -R185.reuse ;  /* 0x00000007bfbe7c23 */ /* 0x100fe200080108b9 */
[----:B------:R-:W-:Y:S01]  /*68f0*/  FFMA.FTZ R194, R194, UR7, -R185 ;  /* 0x00000007c2c27c23 */ /* 0x000fe200080108b9 */
[----:B------:R-:W-:Y:S01]  /*6900*/  FADD.FTZ R6, R160, R187 ;  /* 0x000000bba0067221 */ /* 0x000fe20000010000 */
[----:B------:R-:W-:Y:S01]  /*6910*/  @!P2 VIADD R154, R186, 0x22840 ;  /* 0x00022840ba9aa836 */ /* 0x000fe20000000000 */
[----:B------:R-:W1:Y:S01]  /*6920*/  MUFU.EX2 R176, R176 ;  /* 0x000000b000b07308 */ /* 0x000e620000000800 */
[----:B--2---:R-:W-:Y:S01]  /*6930*/  FADD.FTZ R12, R14, R7 ;  /* 0x000000070e0c7221 */ /* 0x004fe20000010000 */
[----:B------:R-:W-:Y:S01]  /*6940*/  FADD.FTZ R187, R21, R6 ;  /* 0x0000000615bb7221 */ /* 0x000fe20000010000 */
[--C-:B------:R-:W-:Y:S01]  /*6950*/  FFMA.FTZ R195, R195, UR7, -R185.reuse ;  /* 0x00000007c3c37c23 */ /* 0x100fe200080108b9 */
[----:B------:R-:W-:Y:S01]  /*6960*/  @!P2 PRMT R154, RZ, 0x654, R154 ;  /* 0x00000654ff9aa816 */ /* 0x000fe2000000009a */
[----:B------:R-:W-:Y:S01]  /*6970*/  FFMA.FTZ R198, R198, UR7, -R185 ;  /* 0x00000007c6c67c23 */ /* 0x000fe200080108b9 */
[----:B------:R-:W-:Y:S01]  /*6980*/  FADD.FTZ R6, R16, R187 ;  /* 0x000000bb10067221 */ /* 0x000fe20000010000 */
[----:B------:R-:W-:Y:S01]  /*6990*/  FFMA.FTZ R199, R199, UR7, -R185 ;  /* 0x00000007c7c77c23 */ /* 0x000fe200080108b9 */
[----:B------:R-:W2:Y:S01]  /*69a0*/  MUFU.EX2 R159, R159 ;  /* 0x0000009f009f7308 */ /* 0x000ea20000000800 */
[----:B---3--:R-:W-:Y:S01]  /*69b0*/  FADD.FTZ R7, R155, R12 ;  /* 0x0000000c9b077221 */ /* 0x008fe20000010000 */
[----:B------:R-:W-:Y:S01]  /*69c0*/  FADD.FTZ R187, R23, R6 ;  /* 0x0000000617bb7221 */ /* 0x000fe20000010000 */
[----:B------:R3:W-:Y:S06]  /*69d0*/  BAR.ARV R9, 0x100 ;  /* 0x000400090000751d */ /* 0x0007ec0000002000 */
[----:B------:R-:W4:Y:S01]  /*69e0*/  MUFU.EX2 R180, R180 ;  /* 0x000000b400b47308 */ /* 0x000f220000000800 */
[----:B-1----:R-:W-:Y:S01]  /*69f0*/  FADD.FTZ R12, R176, R7 ;  /* 0x00000007b00c7221 */ /* 0x002fe20000010000 */
[----:B------:R-:W-:Y:S01]  /*6a00*/  FADD.FTZ R6, R164, R187 ;  /* 0x000000bba4067221 */ /* 0x000fe20000010000 */
[----:B------:R1:W-:Y:S01]  /*6a10*/  @!P2 SYNCS.ARRIVE.TRANS64.RED.A1T0 RZ, [R154+URZ], RZ ;  /* 0x000000ff9affa9a7 */ /* 0x0003e2000810043f */
[-C--:B------:R-:W-:Y:S01]  /*6a20*/  FMUL.FTZ R26, R26, R10.reuse ;  /* 0x0000000a1a1a7220 */ /* 0x080fe20000410000 */
[-C--:B------:R-:W-:Y:S01]  /*6a30*/  FMUL.FTZ R27, R27, R10.reuse ;  /* 0x0000000a1b1b7220 */ /* 0x080fe20000410000 */
[----:B------:R-:W-:Y:S01]  /*6a40*/  FADD.FTZ R187, R153, R6 ;  /* 0x0000000699bb7221 */ /* 0x000fe20000010000 */
[----:B------:R-:W-:Y:S01]  /*6a50*/  FMUL.FTZ R30, R30, R10 ;  /* 0x0000000a1e1e7220 */ /* 0x000fe20000410000 */
[----:B------:R-:W5:Y:S01]  /*6a60*/  MUFU.EX2 R163, R163 ;  /* 0x000000a300a37308 */ /* 0x000f620000000800 */
[----:B--2---:R-:W-:Y:S01]  /*6a70*/  FADD.FTZ R7, R159, R12 ;  /* 0x0000000c9f077221 */ /* 0x004fe20000010000 */
[----:B------:R-:W-:Y:S01]  /*6a80*/  FADD.FTZ R6, R18, R187 ;  /* 0x000000bb12067221 */ /* 0x000fe20000010000 */
[----:B-1----:R-:W-:Y:S01]  /*6a90*/  F2FP.BF16.F32.PACK_AB R154, R15, R4 ;  /* 0x000000040f9a723e */ /* 0x002fe200000010ff */
[-C--:B------:R-:W-:Y:S01]  /*6aa0*/  FMUL.FTZ R31, R31, R10.reuse ;  /* 0x0000000a1f1f7220 */ /* 0x080fe20000410000 */
[-C--:B------:R-:W-:Y:S01]  /*6ab0*/  FMUL.FTZ R34, R34, R10.reuse ;  /* 0x0000000a22227220 */ /* 0x080fe20000410000 */
[----:B------:R-:W-:Y:S01]  /*6ac0*/  FADD.FTZ R187, R157, R6 ;  /* 0x000000069dbb7221 */ /* 0x000fe20000010000 */
[-C--:B------:R-:W-:Y:S01]  /*6ad0*/  FMUL.FTZ R35, R35, R10.reuse ;  /* 0x0000000a23237220 */ /* 0x080fe20000410000 */
[----:B------:R-:W1:Y:S01]  /*6ae0*/  MUFU.EX2 R184, R184 ;  /* 0x000000b800b87308 */ /* 0x000e620000000800 */
[----:B----4-:R-:W-:Y:S01]  /*6af0*/  FADD.FTZ R12, R180, R7 ;  /* 0x00000007b40c7221 */ /* 0x010fe20000010000 */
[----:B------:R-:W-:Y:S01]  /*6b00*/  FADD.FTZ R6, R168, R187 ;  /* 0x000000bba8067221 */ /* 0x000fe20000010000 */
[-C--:B------:R-:W-:Y:S01]  /*6b10*/  FMUL.FTZ R38, R38, R10.reuse ;  /* 0x0000000a26267220 */ /* 0x080fe20000410000 */
[-C--:B------:R-:W-:Y:S01]  /*6b20*/  FMUL.FTZ R39, R39, R10.reuse ;  /* 0x0000000a27277220 */ /* 0x080fe20000410000 */
[-C--:B------:R-:W-:Y:S01]  /*6b30*/  FMUL.FTZ R42, R42, R10.reuse ;  /* 0x0000000a2a2a7220 */ /* 0x080fe20000410000 */
[----:B------:R-:W-:Y:S01]  /*6b40*/  FADD.FTZ R187, R161, R6 ;  /* 0x00000006a1bb7221 */ /* 0x000fe20000010000 */
        /* <DEDUP_REMOVED lines=74> */
[----:B----4-:R-:W-:Y:S01]  /*6ff0*/  FADD.FTZ R12, R182, R7 ;  /* 0x00000007b60c7221 */ /* 0x010fe20000010000 */
[----:B------:R-:W-:-:S02]  /*7000*/  F2FP.BF16.F32.PACK_AB R166, R157, R18 ;  /* 0x000000129da6723e */ /* 0x000fc400000010ff */
[----:B------:R-:W-:Y:S02]  /*7010*/  F2FP.BF16.F32.PACK_AB R157, R180, R159 ;  /* 0x0000009fb49d723e */ /* 0x000fe400000010ff */
[----:B------:R-:W-:Y:S02]  /*7020*/  F2FP.BF16.F32.PACK_AB R168, R161, R168 ;  /* 0x000000a8a1a8723e */ /* 0x000fe400000010ff */
[----:B------:R-:W4:Y:S01]  /*7030*/  MUFU.EX2 R20, R20 ;  /* 0x0000001400147308 */ /* 0x000f220000000800 */
[----:B-1----:R-:W-:Y:S01]  /*7040*/  FADD.FTZ R7, R181, R12 ;  /* 0x0000000cb5077221 */ /* 0x002fe20000010000 */
[----:B------:R-:W-:Y:S02]  /*7050*/  F2FP.BF16.F32.PACK_AB R159, R184, R163 ;  /* 0x000000a3b89f723e */ /* 0x000fe400000010ff */
[----:B------:R-:W-:Y:S02]  /*7060*/  F2FP.BF16.F32.PACK_AB R164, R153, R164 ;  /* 0x000000a499a4723e */ /* 0x000fe400000010ff */
[----:B------:R-:W-:-:S02]  /*7070*/  F2FP.BF16.F32.PACK_AB R161, R188, R167 ;  /* 0x000000a7bca1723e */ /* 0x000fc400000010ff */
[----:B------:R-:W1:Y:S01]  /*7080*/  MUFU.EX2 R183, R183 ;  /* 0x000000b700b77308 */ /* 0x000e620000000800 */
[----:B--2---:R-:W-:Y:S01]  /*7090*/  FADD.FTZ R12, R196, R7 ;  /* 0x00000007c40c7221 */ /* 0x004fe20000010000 */
[----:B------:R-:W-:Y:S02]  /*70a0*/  F2FP.BF16.F32.PACK_AB R163, R192, R171 ;  /* 0x000000abc0a3723e */ /* 0x000fe400000010ff */
[----:B------:R-:W-:Y:S02]  /*70b0*/  F2FP.BF16.F32.PACK_AB R156, R17, R156 ;  /* 0x0000009c119c723e */ /* 0x000fe400000010ff */
[----:B------:R-:W-:Y:S02]  /*70c0*/  F2FP.BF16.F32.PACK_AB R160, R21, R160 ;  /* 0x000000a015a0723e */ /* 0x000fe400000010ff */
[----:B------:R-:W2:Y:S01]  /*70d0*/  MUFU.EX2 R165, R165 ;  /* 0x000000a500a57308 */ /* 0x000ea20000000800 */
[----:B----4-:R-:W-:Y:S01]  /*70e0*/  FADD.FTZ R6, R20, R187 ;  /* 0x000000bb14067221 */ /* 0x010fe20000010000 */
[----:B------:R-:W-:-:S02]  /*70f0*/  F2FP.BF16.F32.PACK_AB R162, R23, R16 ;  /* 0x0000001017a2723e */ /* 0x000fc400000010ff */
[----:B------:R-:W-:Y:S02]  /*7100*/  F2FP.BF16.F32.PACK_AB R153, R14, R177 ;  /* 0x000000b10e99723e */ /* 0x000fe400000010ff */
[----:B------:R-:W-:Y:S02]  /*7110*/  F2FP.BF16.F32.PACK_AB R155, R176, R155 ;  /* 0x0000009bb09b723e */ /* 0x000fe400000010ff */
[----:B------:R-:W4:Y:S01]  /*7120*/  MUFU.EX2 R190, R190 ;  /* 0x000000be00be7308 */ /* 0x000f220000000800 */
[----:B-1----:R-:W-:Y:S01]  /*7130*/  FADD.FTZ R7, R183, R12 ;  /* 0x0000000cb7077221 */ /* 0x002fe20000010000 */
[----:B------:R-:W-:-:S06]  /*7140*/  F2FP.BF16.F32.PACK_AB R167, R182, R179 ;  /* 0x000000b3b6a7723e */ /* 0x000fcc00000010ff */
[----:B------:R-:W1:Y:S01]  /*7150*/  MUFU.EX2 R172, R172 ;  /* 0x000000ac00ac7308 */ /* 0x000e620000000800 */
[C---:B--2---:R-:W-:Y:S01]  /*7160*/  FADD.FTZ R11, R165.reuse, R6 ;  /* 0x00000006a50b7221 */ /* 0x044fe20000010000 */
[----:B------:R-:W-:Y:S02]  /*7170*/  F2FP.BF16.F32.PACK_AB R170, R165, R20 ;  /* 0x00000014a5aa723e */ /* 0x000fe400000010ff */
[----:B------:R-:W-:-:S04]  /*7180*/  F2FP.BF16.F32.PACK_AB R165, R178, R175 ;  /* 0x000000afb2a5723e */ /* 0x000fc800000010ff */
[----:B------:R-:W2:Y:S01]  /*7190*/  MUFU.EX2 R185, R194 ;  /* 0x000000c200b97308 */ /* 0x000ea20000000800 */
[C---:B----4-:R-:W-:Y:S01]  /*71a0*/  FADD.FTZ R12, R190.reuse, R7 ;  /* 0x00000007be0c7221 */ /* 0x050fe20000010000 */
[----:B------:R-:W-:-:S06]  /*71b0*/  F2FP.BF16.F32.PACK_AB R171, R190, R183 ;  /* 0x000000b7beab723e */ /* 0x000fcc00000010ff */
[----:B------:R-:W4:Y:S01]  /*71c0*/  MUFU.EX2 R169, R169 ;  /* 0x000000a900a97308 */ /* 0x000f220000000800 */
[----:B-1----:R-:W-:-:S07]  /*71d0*/  FADD.FTZ R6, R172, R11 ;  /* 0x0000000bac067221 */ /* 0x002fce0000010000 */
[----:B------:R-:W1:Y:S01]  /*71e0*/  MUFU.EX2 R4, R195 ;  /* 0x000000c300047308 */ /* 0x000e620000000800 */
[----:B--2---:R-:W-:-:S07]  /*71f0*/  FADD.FTZ R7, R185, R12 ;  /* 0x0000000cb9077221 */ /* 0x004fce0000010000 */
[----:B------:R-:W2:Y:S01]  /*7200*/  MUFU.EX2 R198, R198 ;  /* 0x000000c600c67308 */ /* 0x000ea20000000800 */
[C---:B----4-:R-:W-:Y:S01]  /*7210*/  FADD.FTZ R11, R169.reuse, R6 ;  /* 0x00000006a90b7221 */ /* 0x050fe20000010000 */
[----:B------:R-:W-:Y:S02]  /*7220*/  F2FP.BF16.F32.PACK_AB R172, R169, R172 ;  /* 0x000000aca9ac723e */ /* 0x000fe400000010ff */
[----:B------:R-:W-:Y:S01]  /*7230*/  F2FP.BF16.F32.PACK_AB R169, R196, R181 ;  /* 0x000000b5c4a9723e */ /* 0x000fe200000010ff */
[----:B------:R-:W-:-:S03]  /*7240*/  FADD.FTZ R6, R22, R11 ;  /* 0x0000000b16067221 */ /* 0x000fc60000010000 */
[----:B------:R-:W4:Y:S01]  /*7250*/  MUFU.EX2 R173, R173 ;  /* 0x000000ad00ad7308 */ /* 0x000f220000000800 */
[----:B-1----:R-:W-:-:S07]  /*7260*/  FADD.FTZ R7, R4, R7 ;  /* 0x0000000704077221 */ /* 0x002fce0000010000 */
[----:B------:R-:W1:Y:S01]  /*7270*/  MUFU.EX2 R199, R199 ;  /* 0x000000c700c77308 */ /* 0x000e620000000800 */
[----:B--2---:R-:W-:Y:S01]  /*7280*/  FADD.FTZ R10, R198, R7 ;  /* 0x00000007c60a7221 */ /* 0x004fe20000010000 */
[C---:B----4-:R-:W-:Y:S01]  /*7290*/  FADD.FTZ R6, R173.reuse, R6 ;  /* 0x00000006ad067221 */ /* 0x050fe20000010000 */
[----:B------:R-:W-:Y:S02]  /*72a0*/  F2FP.BF16.F32.PACK_AB R174, R173, R22 ;  /* 0x00000016adae723e */ /* 0x000fe400000010ff */
[----:B------:R-:W-:Y:S01]  /*72b0*/  F2FP.BF16.F32.PACK_AB R173, R4, R185 ;  /* 0x000000b904ad723e */ /* 0x000fe200000010ff */
[C---:B-1----:R-:W-:Y:S01]  /*72c0*/  FADD.FTZ R7, R199.reuse, R10 ;  /* 0x0000000ac7077221 */ /* 0x042fe20000010000 */
[----:B------:R-:W-:Y:S01]  /*72d0*/  F2FP.BF16.F32.PACK_AB R175, R199, R198 ;  /* 0x000000c6c7af723e */ /* 0x000fe200000010ff */
[----:B---3--:R-:W-:Y:S06]  /*72e0*/  @!P0 BRA `(.L_x_4255) ;  /* 0x0000000000048947 */ /* 0x008fec0003800000 */
[----:B------:R-:W-:Y:S01]  /*72f0*/  BPT.TRAP 0x1 ;  /* 0x000000040000795c */ /* 0x000fe20000300000 */
.L_x_4255:
[----:B------:R1:W2:Y:S01]  /*7300*/  SYNCS.PHASECHK.TRANS64.TRYWAIT P1, [UR25+0x22850], R3 ;  /* 0x02285003ff0075a7 */ /* 0x0002a20008020159 */
[----:B------:R-:W-:Y:S05]  /*7310*/  @!P0 BRA `(.L_x_4256) ;  /* 0x0000000000048947 */ /* 0x000fea0003800000 */
[----:B------:R-:W-:Y:S01]  /*7320*/  BPT.TRAP 0x1 ;  /* 0x000000040000795c */ /* 0x000fe20000300000 */
.L_x_4256:
[----:B--2---:R-:W-:Y:S05]  /*7330*/  @P1 BRA `(.L_x_4257) ;  /* 0x0000000000081947 */ /* 0x004fea0003800000 */
[----:B------:R-:W2:Y:S02]  /*7340*/  SYNCS.PHASECHK.TRANS64.TRYWAIT P1, [UR25+0x22850], R3 ;  /* 0x02285003ff0075a7 */ /* 0x000ea40008020159 */
[----:B--2---:R-:W-:Y:S05]  /*7350*/  @!P1 BRA `(.L_x_4258) ;  /* 0x0000007000189947 */ /* 0x004fea0003800000 */
.L_x_4257:
[----:B------:R4:W-:Y:S01]  /*7360*/  BAR.SYNC.DEFER_BLOCKING R0, 0x100 ;  /* 0x000400000000751d */ /* 0x0009e20000010000 */
[----:B------:R-:W-:Y:S01]  /*7370*/  UIMAD UR10, UR5, 0xc00, UR24 ;  /* 0x00000c00050a78a4 */ /* 0x000fe2000f8e0218 */
[----:B--2---:R-:W-:Y:S01]  /*7380*/  @!P2 VIADD R186, R186, 0x22860 ;  /* 0x00022860babaa836 */ /* 0x004fe20000000000 */
[----:B------:R-:W-:Y:S01]  /*7390*/  UISETP.GT.AND UP0, UPT, UR26, UR38, UPT ;  /* 0x000000261a00728c */ /* 0x000fe2000bf04270 */
[----:B------:R-:W-:Y:S01]  /*73a0*/  IMAD.MOV.U32 R10, RZ, RZ, R5 ;  /* 0x000000ffff0a7224 */ /* 0x000fe200078e0005 */
[----:B------:R-:W-:Y:S01]  /*73b0*/  UIADD3 UR14, UR10, 0x80, URZ ;  /* 0x000000800a0e7890 */ /* 0x000fe2000fffe03f */
[----:B------:R-:W-:Y:S01]  /*73c0*/  IMAD.MOV.U32 R11, RZ, RZ, R8 ;  /* 0x000000ffff0b7224 */ /* 0x000fe200078e0008 */
[----:B------:R-:W-:Y:S01]  /*73d0*/  UMOV UR11, 0x40000040 ;  /* 0x40000040000b7882 */ /* 0x000fe20000000000 */
[----:B------:R-:W-:Y:S01]  /*73e0*/  UMOV UR15, 0x40000040 ;  /* 0x40000040000f7882 */ /* 0x000fe20000000000 */
[----:B------:R-:W-:Y:S01]  /*73f0*/  PLOP3.LUT P1, PT, PT, PT, UP0, 0x80, 0x0 ;  /* 0x000000000000781c */ /* 0x000fe20003f2f008 */
[----:B------:R-:W-:Y:S01]  /*7400*/  UIADD3 UR26, UR26, -0x1, URZ ;  /* 0xffffffff1a1a7890 */ /* 0x000fe2000fffe03f */
        /* <DEDUP_REMOVED lines=34> */
.L_x_4250:
[----:B01----:R-:W0:Y:S01]  /*7630*/  SHFL.BFLY PT, R3, R6, 0x2, 0x1f ;  /* 0x0c401f0006037f89 */ /* 0x003e2200000e0000 */
[----:B------:R-:W-:-:S03]  /*7640*/  PLOP3.LUT P0, PT, PT, PT, PT, 0x8, 0x0 ;  /* 0x000000000000781c */ /* 0x000fc60003f0e170 */
[----:B------:R-:W1:Y:S01]  /*7650*/  SHFL.BFLY PT, R4, R7, 0x2, 0x1f ;  /* 0x0c401f0007047f89 */ /* 0x000e6200000e0000 */
[----:B0-----:R-:W-:Y:S01]  /*7660*/  FADD.FTZ R3, R3, R6 ;  /* 0x0000000603037221 */ /* 0x001fe20000010000 */
[----:B-1----:R-:W-:-:S04]  /*7670*/  FADD.FTZ R4, R4, R7 ;  /* 0x0000000704047221 */ /* 0x002fc80000010000 */
[----:B---34-:R-:W0:Y:S01]  /*7680*/  SHFL.BFLY PT, R0, R3, 0x1, 0x1f ;  /* 0x0c201f0003007f89 */ /* 0x018e2200000e0000 */
[----:B------:R-:W-:-:S03]  /*7690*/  IMAD.U32 R7, RZ, RZ, UR7 ;  /* 0x00000007ff077e24 */ /* 0x000fc6000f8e00ff */
[----:B------:R-:W1:Y:S01]  /*76a0*/  SHFL.BFLY PT, R9, R4, 0x1, 0x1f ;  /* 0x0c201f0004097f89 */ /* 0x000e6200000e0000 */
[----:B0-----:R-:W-:Y:S01]  /*76b0*/  FADD.FTZ R10, R3, R0 ;  /* 0x00000000030a7221 */ /* 0x001fe20000010000 */
[----:B------:R-:W-:Y:S01]  /*76c0*/  IADD3 R3, -R2, 0xb, RZ ;  /* 0x0000000b02037810 */ /* 0x000fe20007ffe1ff */
[----:B------:R-:W-:Y:S02]  /*76d0*/  IMAD.MOV.U32 R0, RZ, RZ, RZ ;  /* 0x000000ffff007224 */ /* 0x000fe400078e00ff */
[----:B-1----:R-:W-:Y:S02]  /*76e0*/  FADD.FTZ R11, R4, R9 ;  /* 0x00000009040b7221 */ /* 0x002fe40000010000 */
[----:B------:R0:W-:Y:S08]  /*76f0*/  BAR.ARV R3, 0x100 ;  /* 0x000400030000751d */ /* 0x0001f00000002000 */
[----:B------:R-:W-:Y:S06]  /*7700*/  BAR.ARV 0x8, 0x180 ;  /* 0x0206000000007b1d */ /* 0x000fec0000002000 */
[----:B------:R-:W-:Y:S01]  /*7710*/  FSETP.NE.FTZ.AND P1, PT, R10, RZ, PT ;  /* 0x000000ff0a00720b */ /* 0x000fe20003f35000 */
[----:B------:R-:W-:Y:S01]  /*7720*/  IMAD.MOV.U32 R4, RZ, RZ, -0x800000 ;  /* 0xff800000ff047424 */ /* 0x000fe200078e00ff */
[----:B------:R-:W-:Y:S01]  /*7730*/  FSETP.NE.FTZ.AND P2, PT, R11, RZ, PT ;  /* 0x000000ff0b00720b */ /* 0x000fe20003f55000 */
[----:B0-----:R-:W-:Y:S01]  /*7740*/  IMAD.MOV.U32 R3, RZ, RZ, -0x800000 ;  /* 0xff800000ff037424 */ /* 0x001fe200078e00ff */
[----:B------:R-:W-:-:S09]  /*7750*/  MOV R9, RZ ;  /* 0x000000ff00097202 */ /* 0x000fd20000000f00 */
[----:B------:R-:W0:Y:S01]  /*7760*/  @P1 MUFU.RCP R9, R10 ;  /* 0x0000000a00091308 */ /* 0x000e220000001000 */
[----:B------:R-:W-:-:S07]  /*7770*/  @P1 FMUL.FTZ R7, R7, 0.69314718246459960938 ;  /* 0x3f31721807071820 */ /* 0x000fce0000410000 */
[----:B------:R-:W1:Y:S08]  /*7780*/  @P1 MUFU.LG2 R6, R10 ;  /* 0x0000000a00061308 */ /* 0x000e700000000c00 */
[----:B------:R-:W2:Y:S01]  /*7790*/  @P2 MUFU.LG2 R2, R11 ;  /* 0x0000000b00022308 */ /* 0x000ea20000000c00 */
[-C--:B0-----:R-:W-:Y:S01]  /*77a0*/  FMUL.FTZ R24, R24, R9.reuse ;  /* 0x0000000918187220 */ /* 0x081fe20000410000 */
[-C--:B------:R-:W-:Y:S01]  /*77b0*/  FMUL.FTZ R25, R25, R9.reuse ;  /* 0x0000000919197220 */ /* 0x080fe20000410000 */
[-C--:B------:R-:W-:Y:S01]  /*77c0*/  FMUL.FTZ R28, R28, R9.reuse ;  /* 0x000000091c1c7220 */ /* 0x080fe20000410000 */
[-C--:B------:R-:W-:Y:S01]  /*77d0*/  FMUL.FTZ R29, R29, R9.reuse ;  /* 0x000000091d1d7220 */ /* 0x080fe20000410000 */
[-C--:B------:R-:W-:Y:S01]  /*77e0*/  FMUL.FTZ R32, R32, R9.reuse ;  /* 0x0000000920207220 */ /* 0x080fe20000410000 */
[-C--:B------:R-:W-:Y:S01]  /*77f0*/  FMUL.FTZ R33, R33, R9.reuse ;  /* 0x0000000921217220 */ /* 0x080fe20000410000 */
[-C--:B------:R-:W-:Y:S01]  /*7800*/  FMUL.FTZ R36, R36, R9.reuse ;  /* 0x0000000924247220 */ /* 0x080fe20000410000 */
[----:B------:R-:W0:Y:S01]  /*7810*/  @P2 MUFU.RCP R0, R11 ;  /* 0x0000000b00002308 */ /* 0x000e220000001000 */
        /* <DEDUP_REMOVED lines=59> */
[----:B--2---:R-:W-:Y:S01]  /*7bd0*/  @P2 FMUL.FTZ R2, R2, 0.69314718246459960938 ;  /* 0x3f31721802022820 */ /* 0x004fe20000410000 */
[-C--:B0-----:R-:W-:Y:S01]  /*7be0*/  FMUL.FTZ R26, R26, R0.reuse ;  /* 0x000000001a1a7220 */ /* 0x081fe20000410000 */
        /* <DEDUP_REMOVED lines=66> */
.L_x_4229:
        /* <DEDUP_REMOVED lines=36> */
[----:B------:R-:W-:-:S02]  /*8250*/  LEA.HI R9, R9, R0, RZ, 0x5 ;  /* 0x0000000009097211 */ /* 0x000fc400078f28ff */
[--C-:B------:R-:W-:Y:S02]  /*8260*/  SHF.R.S32.HI R11, RZ, 0x2, R10.reuse ;  /* 0x00000002ff0b7819 */ /* 0x100fe4000001140a */
[----:B------:R-:W-:Y:S02]  /*8270*/  SHF.R.S32.HI R12, RZ, 0x1f, R10 ;  /* 0x0000001fff0c7819 */ /* 0x000fe4000001140a */
[----:B------:R-:W-:Y:S01]  /*8280*/  LEA.HI R6, R13, R13, RZ, 0x1 ;  /* 0x0000000d0d067211 */ /* 0x000fe200078f08ff */
[----:B------:R-:W5:Y:S01]  /*8290*/  @P0 LDC R17, c[0x0][0xbf0] ;  /* 0x0002fc00ff110b82 */ /* 0x000f620000000800 */
[----:B------:R-:W-:Y:S02]  /*82a0*/  LEA.HI R12, R12, R11, RZ, 0x3 ;  /* 0x0000000b0c0c7211 */ /* 0x000fe400078f18ff */
[----:B------:R-:W-:Y:S01]  /*82b0*/  IADD3 R2, R7, -R2, RZ ;  /* 0x8000000207027210 */ /* 0x000fe20007ffe0ff */
[----:B------:R-:W-:Y:S01]  /*82c0*/  IMAD.U32 R7, RZ, RZ, UR5 ;  /* 0x00000005ff077e24 */ /* 0x000fe2000f8e00ff */
[----:B------:R-:W-:Y:S01]  /*82d0*/  LOP3.LUT R12, R12, 0xfffffff8, RZ, 0xc0, !PT ;  /* 0xfffffff80c0c7812 */ /* 0x000fe200078ec0ff */
[----:B------:R-:W-:Y:S01]  /*82e0*/  IMAD.U32 R7, RZ, RZ, UR6 ;  /* 0x00000006ff077e24 */ /* 0x000fe2000f8e00ff */
[----:B------:R-:W-:Y:S01]  /*82f0*/  UIMAD UR6, UR37, UR9, UR7 ;  /* 0x00000009250672a4 */ /* 0x000fe2000f8e0207 */
[----:B------:R-:W5:Y:S02]  /*8300*/  @P0 LDC R153, c[0x0][0xbf0] ;  /* 0x0002fc00ff990b82 */ /* 0x000f640000000800 */
[----:B------:R-:W-:Y:S01]  /*8310*/  IMAD.IADD R5, R11, 0x1, -R12 ;  /* 0x000000010b057824 */ /* 0x000fe200078e0a0c */
[----:B------:R-:W-:-:S02]  /*8320*/  LOP3.LUT R12, R6, 0x1ffffffe, RZ, 0xc0, !PT ;  /* 0x1ffffffe060c7812 */ /* 0x000fc400078ec0ff */
        /* <DEDUP_REMOVED lines=11> */
[----:B------:R-:W-:Y:S01]  /*83e0*/  IMAD R15, R19, UR12, R12 ;  /* 0x0000000c130f7c24 */ /* 0x000fe2000f8e020c */
[----:B--2---:R-:W-:Y:S01]  /*83f0*/  LEA R5, R22, R2, 0x7 ;  /* 0x0000000216057211 */ /* 0x004fe200078e38ff */
[----:B-1----:R-:W-:Y:S02]  /*8400*/  IMAD R23, R23, R16, UR11 ;  /* 0x0000000b17177e24 */ /* 0x002fe4000f8e0210 */
[----:B------:R-:W-:-:S03]  /*8410*/  IMAD.WIDE.U32 R6, R18, UR12, R6 ;  /* 0x0000000c12067c25 */ /* 0x000fc6000f8e0006 */
[----:B------:R-:W-:Y:S01]  /*8420*/  SHF.R.S32.HI R16, RZ, 0x1f, R23 ;  /* 0x0000001fff107819 */ /* 0x000fe20000011417 */
        /* <DEDUP_REMOVED lines=13> */
[----:B------:R-:W-:-:S04]  /*8500*/  IMAD.WIDE.U32 R6, R23, UR4, R6 ;  /* 0x0000000417067c25 */ /* 0x000fc8000f8e0006 */
[----:B------:R-:W-:Y:S01]  /*8510*/  IMAD.MOV.U32 R15, RZ, RZ, R5 ;  /* 0x000000ffff0f7224 */ /* 0x000fe200078e0005 */
[----:B------:R-:W-:Y:S01]  /*8520*/  @P0 SHF.R.U32.HI R15, RZ, R153, R152 ;  /* 0x00000099ff0f0219 */ /* 0x000fe20000011698 */
[C---:B------:R-:W-:Y:S01]  /*8530*/  IMAD R2, R16.reuse, UR4, RZ ;  /* 0x0000000410027c24 */ /* 0x040fe2000f8e02ff */
[----:B------:R-:W-:Y:S01]  /*8540*/  IADD3 R6, P0, R11, R6, RZ ;  /* 0x000000060b067210 */ /* 0x000fe20007f1e0ff */
[----:B------:R-:W-:Y:S01]  /*8550*/  IMAD.IADD R13, R13, 0x1, R17 ;  /* 0x000000010d0d7824 */ /* 0x000fe200078e0211 */
[----:B------:R-:W-:Y:S01]  /*8560*/  SHF.R.S32.HI R17, RZ, 0x1f, R11 ;  /* 0x0000001fff117819 */ /* 0x000fe2000001140b */
[----:B------:R-:W-:Y:S01]  /*8570*/  IMAD R14, R23, UR5, R2 ;  /* 0x00000005170e7c24 */ /* 0x000fe2000f8e0202 */
[----:B------:R-:W-:Y:S01]  /*8580*/  SHF.R.S32.HI R2, RZ, 0x1f, R15 ;  /* 0x0000001fff027819 */ /* 0x000fe2000001140f */
[----:B------:R-:W-:Y:S01]  /*8590*/  IMAD R16, R16, UR6, RZ ;  /* 0x0000000610107c24 */ /* 0x000fe2000f8e02ff */
[----:B------:R-:W-:Y:S01]  /*85a0*/  IADD3 R11, -R11, RZ, RZ ;  /* 0x000000ff0b0b7210 */ /* 0x000fe20007ffe1ff */
[----:B------:R-:W-:Y:S01]  /*85b0*/  ULDC.64 UR4, c[0x0][0xb30] ;  /* 0x0002cc0000047ab9 */ /* 0x000fe20000000a00 */
[----:B------:R-:W-:Y:S01]  /*85c0*/  IMAD.WIDE.U32 R12, R23, UR6, R12 ;  /* 0x00000006170c7c25 */ /* 0x000fe2000f8e000c */
[----:B------:R-:W-:-:S03]  /*85d0*/  IADD3.X R7, R17, R7, R14, P0, !PT ;  /* 0x0000000711077210 */ /* 0x000fc600007fe40e */
[----:B------:R-:W-:Y:S01]  /*85e0*/  IMAD R19, R23, UR7, R16 ;  /* 0x0000000717137c24 */ /* 0x000fe2000f8e0210 */
[----:B------:R-:W-:Y:S01]  /*85f0*/  ULDC.64 UR6, c[0x0][0xbc8] ;  /* 0x0002f20000067ab9 */ /* 0x000fe20000000a00 */
[----:B------:R-:W-:Y:S02]  /*8600*/  IMAD.MOV R16, RZ, RZ, -R15 ;  /* 0x000000ffff107224 */ /* 0x000fe400078e0a0f */
        /* <DEDUP_REMOVED lines=44> */
[----:B------:R-:W-:-:S05]  /*88d0*/  IMAD.IADD R0, R0, 0x1, -R17 ;  /* 0x0000000100007824 */ /* 0x000fca00078e0a11 */
[----:B------:R-:W-:Y:S01]  /*88e0*/  SHF.L.U32 R0, R0, 0x1, RZ ;  /* 0x0000000100007819 */ /* 0x000fe200000006ff */
        /* <DEDUP_REMOVED lines=18> */
[----:B------:R-:W-:-:S02]  /*8a10*/  IADD3 R21, R0, 0x48, RZ ;  /* 0x0000004800157810 */ /* 0x000fc40007ffe0ff */
[----:B------:R-:W-:Y:S02]  /*8a20*/  ISETP.GE.AND P6, PT, R22, UR4, PT ;  /* 0x0000000416007c0c */ /* 0x000fe4000bfc6270 */
        /* <DEDUP_REMOVED lines=8> */
[----:B------:R-:W-:-:S02]  /*8ab0*/  @!P0 LEA.HI R18, R18, R18, RZ, 0x1 ;  /* 0x0000001212128211 */ /* 0x000fc400078f08ff */
        /* <DEDUP_REMOVED lines=11> */
[----:B------:R-:W-:-:S03]  /*8b70*/  ISETP.GE.AND P4, PT, R20, UR4, PT ;  /* 0x0000000414007c0c */ /* 0x000fc6000bf86270 */
[----:B------:R3:W-:Y:S01]  /*8b80*/  @!P5 ST.E.64 desc[UR44][R16.64], R36 ;  /* 0x000000241000d985 */ /* 0x0007e2000c101b2c */
[----:B------:R-:W-:Y:S01]  /*8b90*/  ISETP.GE.AND P5, PT, R21, UR4, PT ;  /* 0x0000000415007c0c */ /* 0x000fe2000bfa6270 */
[----:B0-----:R-:W-:Y:S01]  /*8ba0*/  VIADD R24, R0, 0x60 ;  /* 0x0000006000187836 */ /* 0x001fe20000000000 */
[----:B------:R-:W-:Y:S02]  /*8bb0*/  @!P0 LOP3.LUT R11, R18, 0xfffffffe, RZ, 0xc0, !PT ;  /* 0xfffffffe120b8812 */ /* 0x000fe400078ec0ff */
[----:B-1----:R-:W-:Y:S02]  /*8bc0*/  @!P1 LOP3.LUT R13, R19, 0xfffffffe, RZ, 0xc0, !PT ;  /* 0xfffffffe130d9812 */ /* 0x002fe400078ec0ff */
        /* <DEDUP_REMOVED lines=16> */
[----:B------:R-:W-:Y:S02]  /*8cd0*/  ISETP.GE.AND P1, PT, R23, UR4, PT ;  /* 0x0000000417007c0c */ /* 0x000fe4000bf26270 */
        /* <DEDUP_REMOVED lines=43> */
[----:B------:R-:W-:Y:S01]  /*8f90*/  VIADD R3, R0, 0xa0 ;  /* 0x000000a000037836 */ /* 0x000fe20000000000 */
[----:B------:R0:W-:Y:S01]  /*8fa0*/  @!P2 ST.E.64 desc[UR44][R10.64], R76 ;  /* 0x0000004c0a00a985 */ /* 0x0001e2000c101b2c */
[----:B-1----:R-:W-:-:S03]  /*8fb0*/  @!P6 IMAD.WIDE R12, R15, 0x4, R6 ;  /* 0x000000040f0ce825 */ /* 0x002fc600078e0206 */
[----:B------:R-:W-:Y:S01]  /*8fc0*/  ISETP.GE.AND P2, PT, R3, UR4, PT ;  /* 0x0000000403007c0c */ /* 0x000fe2000bf46270 */
[--C-:B------:R-:W-:Y:S01]  /*8fd0*/  @!P5 IMAD.WIDE R14, R17, 0x4, R6.reuse ;  /* 0x00000004110ed825 */ /* 0x100fe200078e0206 */
[----:B------:R1:W-:Y:S03]  /*8fe0*/  @!P6 ST.E.64 desc[UR44][R12.64], R80 ;  /* 0x000000500c00e985 */ /* 0x0003e6000c101b2c */
[--C-:B------:R-:W-:Y:S01]  /*8ff0*/  @!P4 IMAD.WIDE R16, R21, 0x4, R6.reuse ;  /* 0x000000041510c825 */ /* 0x100fe200078e0206 */
[----:B------:R2:W-:Y:S01]  /*9000*/  @!P5 ST.E.64 desc[UR44][R14.64], R84 ;  /* 0x000000540e00d985 */ /* 0x0005e2000c101b2c */
[----:B------:R-:W-:Y:S02]  /*9010*/  @!P0 LEA.HI R23, R23, R23, RZ, 0x1 ;  /* 0x0000001717178211 */ /* 0x000fe400078f08ff */
[----:B------:R-:W-:Y:S01]  /*9020*/  @!P3 IMAD.WIDE R18, R19, 0x4, R6 ;  /* 0x000000041312b825 */ /* 0x000fe200078e0206 */
[----:B------:R3:W-:Y:S01]  /*9030*/  @!P4 ST.E.64 desc[UR44][R16.64], R88 ;  /* 0x000000581000c985 */ /* 0x0007e2000c101b2c */
[----:B------:R-:W-:-:S02]  /*9040*/  ISETP.GE.AND P4, PT, R20, UR4, PT ;  /* 0x0000000414007c0c */ /* 0x000fc4000bf86270 */
[C---:B------:R-:W-:Y:S01]  /*9050*/  VIADD R22, R0.reuse, 0xc0 ;  /* 0x000000c000167836 */ /* 0x040fe20000000000 */
[----:B------:R4:W-:Y:S01]  /*9060*/  @!P3 ST.E.64 desc[UR44][R18.64], R92 ;  /* 0x0000005c1200b985 */ /* 0x0009e2000c101b2c */
[----:B------:R-:W-:Y:S01]  /*9070*/  VIADD R21, R0, 0xb8 ;  /* 0x000000b800157836 */ /* 0x000fe20000000000 */
[----:B------:R-:W-:Y:S02]  /*9080*/  ISETP.GE.AND P3, PT, R4, UR4, PT ;  /* 0x0000000404007c0c */ /* 0x000fe4000bf66270 */
[----:B------:R-:W-:Y:S02]  /*9090*/  ISETP.GE.AND P6, PT, R22, UR4, PT ;  /* 0x0000000416007c0c */ /* 0x000fe4000bfc6270 */
[----:B------:R-:W-:Y:S02]  /*90a0*/  ISETP.GE.AND P5, PT, R21, UR4, PT ;  /* 0x0000000415007c0c */ /* 0x000fe4000bfa6270 */
[----:B------:R-:W-:Y:S02]  /*90b0*/  @!P1 LEA.HI R24, R24, R24, RZ, 0x1 ;  /* 0x0000001818189211 */ /* 0x000fe400078f08ff */
[----:B------:R-:W-:-:S02]  /*90c0*/  @!P2 LEA.HI R3, R3, R3, RZ, 0x1 ;  /* 0x000000030303a211 */ /* 0x000fc400078f08ff */
[----:B0-----:R-:W-:Y:S02]  /*90d0*/  @!P0 LOP3.LUT R11, R23, 0xfffffffe, RZ, 0xc0, !PT ;  /* 0xfffffffe170b8812 */ /* 0x001fe400078ec0ff */
        /* <DEDUP_REMOVED lines=9> */
[----:B--2---:R-:W-:Y:S01]  /*9170*/  @!P2 IMAD.WIDE R14, R3, 0x4, R6 ;  /* 0x00000004030ea825 */ /* 0x004fe200078e0206 */
[----:B---3--:R-:W-:Y:S01]  /*9180*/  @!P3 LOP3.LUT R17, R4, 0xfffffffe, RZ, 0xc0, !PT ;  /* 0xfffffffe0411b812 */ /* 0x008fe200078ec0ff */
[----:B------:R1:W-:Y:S01]  /*9190*/  @!P1 ST.E.64 desc[UR44][R12.64], R100 ;  /* 0x000000640c009985 */ /* 0x0003e2000c101b2c */
[----:B----4-:R-:W-:Y:S01]  /*91a0*/  @!P4 LOP3.LUT R19, R20, 0xfffffffe, RZ, 0xc0, !PT ;  /* 0xfffffffe1413c812 */ /* 0x010fe200078ec0ff */
[----:B------:R-:W-:Y:S01]  /*91b0*/  VIADD R4, R0, 0xd0 ;  /* 0x000000d000047836 */ /* 0x000fe20000000000 */
[----:B------:R-:W-:Y:S01]  /*91c0*/  @!P6 LOP3.LUT R3, R22, 0xfffffffe, RZ, 0xc0, !PT ;  /* 0xfffffffe1603e812 */ /* 0x000fe200078ec0ff */
[----:B------:R2:W-:Y:S01]  /*91d0*/  @!P2 ST.E.64 desc[UR44][R14.64], R104 ;  /* 0x000000680e00a985 */ /* 0x0005e2000c101b2c */
[----:B------:R-:W-:-:S02]  /*91e0*/  @!P5 LOP3.LUT R21, R21, 0xfffffffe, RZ, 0xc0, !PT ;  /* 0xfffffffe1515d812 */ /* 0x000fc400078ec0ff */
[----:B------:R-:W-:Y:S02]  /*91f0*/  IADD3 R20, R0, 0xd8, RZ ;  /* 0x000000d800147810 */ /* 0x000fe40007ffe0ff */
[----:B------:R-:W-:Y:S01]  /*9200*/  ISETP.GE.AND P1, PT, R4, UR4, PT ;  /* 0x0000000404007c0c */ /* 0x000fe2000bf26270 */
[----:B0-----:R-:W-:Y:S01]  /*9210*/  @!P3 IMAD.WIDE R10, R17, 0x4, R6 ;  /* 0x00000004110ab825 */ /* 0x001fe200078e0206 */
[----:B------:R-:W-:-:S03]  /*9220*/  ISETP.GE.AND P2, PT, R20, UR4, PT ;  /* 0x0000000414007c0c */ /* 0x000fc6000bf46270 */
[--C-:B-1----:R-:W-:Y:S01]  /*9230*/  @!P4 IMAD.WIDE R12, R19, 0x4, R6.reuse ;  /* 0x00000004130cc825 */ /* 0x102fe200078e0206 */
[----:B------:R0:W-:Y:S03]  /*9240*/  @!P3 ST.E.64 desc[UR44][R10.64], R108 ;  /* 0x0000006c0a00b985 */ /* 0x0001e6000c101b2c */
[--C-:B------:R-:W-:Y:S01]  /*9250*/  @!P6 IMAD.WIDE R18, R3, 0x4, R6.reuse ;  /* 0x000000040312e825 */ /* 0x100fe200078e0206 */
[----:B------:R1:W-:Y:S03]  /*9260*/  @!P4 ST.E.64 desc[UR44][R12.64], R112 ;  /* 0x000000700c00c985 */ /* 0x0003e6000c101b2c */
[----:B------:R-:W-:Y:S01]  /*9270*/  VIADD R3, R0, 0xc8 ;  /* 0x000000c800037836 */ /* 0x000fe20000000000 */
[----:B------:R-:W-:Y:S01]  /*9280*/  @!P1 LEA.HI R4, R4, R4, RZ, 0x1 ;  /* 0x0000000404049211 */ /* 0x000fe200078f08ff */
[----:B------:R-:W-:Y:S01]  /*9290*/  @!P5 IMAD.WIDE R16, R21, 0x4, R6 ;  /* 0x000000041510d825 */ /* 0x000fe200078e0206 */
[----:B------:R-:W-:-:S02]  /*92a0*/  @!P2 LEA.HI R20, R20, R20, RZ, 0x1 ;  /* 0x000000141414a211 */ /* 0x000fc400078f08ff */
[----:B------:R-:W-:Y:S01]  /*92b0*/  ISETP.GE.AND P0, PT, R3, UR4, PT ;  /* 0x0000000403007c0c */ /* 0x000fe2000bf06270 */
[C---:B------:R-:W-:Y:S01]  /*92c0*/  VIADD R21, R0.reuse, 0xe0 ;  /* 0x000000e000157836 */ /* 0x040fe20000000000 */
[----:B------:R3:W-:Y:S01]  /*92d0*/  @!P5 ST.E.64 desc[UR44][R16.64], R116 ;  /* 0x000000741000d985 */ /* 0x0007e2000c101b2c */
[C---:B--2---:R-:W-:Y:S02]  /*92e0*/  VIADD R14, R0.reuse, 0xe8 ;  /* 0x000000e8000e7836 */ /* 0x044fe40000000000 */
[C---:B------:R-:W-:Y:S01]  /*92f0*/  VIADD R15, R0.reuse, 0xf0 ;  /* 0x000000f0000f7836 */ /* 0x040fe20000000000 */
[----:B------:R2:W-:Y:S01]  /*9300*/  @!P6 ST.E.64 desc[UR44][R18.64], R120 ;  /* 0x000000781200e985 */ /* 0x0005e2000c101b2c */
[----:B0-----:R-:W-:Y:S01]  /*9310*/  VIADD R11, R0, 0xf8 ;  /* 0x000000f8000b7836 */ /* 0x001fe20000000000 */
[----:B------:R-:W-:Y:S02]  /*9320*/  ISETP.GE.AND P3, PT, R21, UR4, PT ;  /* 0x0000000415007c0c */ /* 0x000fe4000bf66270 */
[----:B------:R-:W-:-:S02]  /*9330*/  ISETP.GE.AND P4, PT, R14, UR4, PT ;  /* 0x000000040e007c0c */ /* 0x000fc4000bf86270 */
[----:B------:R-:W-:Y:S02]  /*9340*/  ISETP.GE.AND P5, PT, R15, UR4, PT ;  /* 0x000000040f007c0c */ /* 0x000fe4000bfa6270 */
[----:B------:R-:W-:Y:S02]  /*9350*/  ISETP.GE.AND P6, PT, R11, UR4, PT ;  /* 0x000000040b007c0c */ /* 0x000fe4000bfc6270 */
[----:B------:R-:W-:Y:S02]  /*9360*/  @!P0 LEA.HI R3, R3, R3, RZ, 0x1 ;  /* 0x0000000303038211 */ /* 0x000fe400078f08ff */
[----:B-1----:R-:W-:Y:S02]  /*9370*/  @!P1 LOP3.LUT R13, R4, 0xfffffffe, RZ, 0xc0, !PT ;  /* 0xfffffffe040d9812 */ /* 0x002fe400078ec0ff */
[----:B------:R-:W-:Y:S02]  /*9380*/  @!P0 LOP3.LUT R3, R3, 0xfffffffe, RZ, 0xc0, !PT ;  /* 0xfffffffe03038812 */ /* 0x000fe400078ec0ff */
[----:B------:R-:W-:Y:S01]  /*9390*/  @!P3 LEA.HI R21, R21, R21, RZ, 0x1 ;  /* 0x000000151515b211 */ /* 0x000fe200078f08ff */
[----:B------:R-:W-:Y:S01]  /*93a0*/  @!P1 IMAD.WIDE R12, R13, 0x4, R6 ;  /* 0x000000040d0c9825 */ /* 0x000fe200078e0206 */
[----:B------:R-:W-:-:S02]  /*93b0*/  @!P4 LEA.HI R14, R14, R14, RZ, 0x1 ;  /* 0x0000000e0e0ec211 */ /* 0x000fc400078f08ff */
[----:B------:R-:W-:Y:S02]  /*93c0*/  @!P5 LEA.HI R10, R15, R15, RZ, 0x1 ;  /* 0x0000000f0f0ad211 */ /* 0x000fe400078f08ff */
[----:B------:R-:W-:Y:S02]  /*93d0*/  @!P6 LEA.HI R11, R11, R11, RZ, 0x1 ;  /* 0x0000000b0b0be211 */ /* 0x000fe400078f08ff */
[----:B------:R-:W-:Y:S02]  /*93e0*/  @!P2 LOP3.LUT R15, R20, 0xfffffffe, RZ, 0xc0, !PT ;  /* 0xfffffffe140fa812 */ /* 0x000fe400078ec0ff */
[----:B---3--:R-:W-:Y:S02]  /*93f0*/  @!P3 LOP3.LUT R17, R21, 0xfffffffe, RZ, 0xc0, !PT ;  /* 0xfffffffe1511b812 */ /* 0x008fe400078ec0ff */
[----:B--2---:R-:W-:Y:S01]  /*9400*/  @!P4 LOP3.LUT R19, R14, 0xfffffffe, RZ, 0xc0, !PT ;  /* 0xfffffffe0e13c812 */ /* 0x004fe200078ec0ff */
[----:B------:R-:W-:Y:S01]  /*9410*/  @!P2 IMAD.WIDE R14, R15, 0x4, R6 ;  /* 0x000000040f0ea825 */ /* 0x000fe200078e0206 */
[----:B------:R-:W-:-:S02]  /*9420*/  @!P5 LOP3.LUT R21, R10, 0xfffffffe, RZ, 0xc0, !PT ;  /* 0xfffffffe0a15d812 */ /* 0x000fc400078ec0ff */
        /* <DEDUP_REMOVED lines=13> */
.L_x_4262:
[----:B------:R-:W-:Y:S05]  /*9500*/  BSYNC B0 ;  /* 0x0000000000007941 */ /* 0x000fea0003800000 */
.L_x_4261:
        /* <DEDUP_REMOVED lines=16> */
[C---:B------:R-:W-:Y:S01]  /*9610*/  VIADD R15, R0.reuse, 0x40 ;  /* 0x00000040000f7836 */ /* 0x040fe20000000000 */
[C---:B------:R-:W-:Y:S01]  /*9620*/  IADD3 R12, R0.reuse, 0x28, RZ ;  /* 0x00000028000c7810 */ /* 0x040fe20007ffe0ff */
[----:B------:R-:W-:-:S02]  /*9630*/  VIADD R16, R0, 0x48 ;  /* 0x0000004800107836 */ /* 0x000fc40000000000 */
[C---:B------:R-:W-:Y:S01]  /*9640*/  VIADD R18, R0.reuse, 0x50 ;  /* 0x0000005000127836 */ /* 0x040fe20000000000 */
[----:B------:R-:W-:Y:S01]  /*9650*/  ISETP.GE.AND P3, PT, R15, UR4, PT ;  /* 0x000000040f007c0c */ /* 0x000fe2000bf66270 */
[----:B------:R-:W-:Y:S01]  /*9660*/  VIADD R19, R0, 0x58 ;  /* 0x0000005800137836 */ /* 0x000fe20000000000 */
[----:B------:R-:W-:Y:S01]  /*9670*/  @!P1 LEA.HI R4, R4, R4, RZ, 0x1 ;  /* 0x0000000404049211 */ /* 0x000fe200078f08ff */
[----:B------:R-:W-:Y:S01]  /*9680*/  VIADD R20, R0, 0x80 ;  /* 0x0000008000147836 */ /* 0x000fe20000000000 */
[----:B------:R-:W-:Y:S02]  /*9690*/  @!P2 LEA.HI R5, R5, R5, RZ, 0x1 ;  /* 0x000000050505a211 */ /* 0x000fe400078f08ff */
[----:B-1----:R-:W-:Y:S02]  /*96a0*/  @!P1 LOP3.LUT R7, R4, 0xfffffffe, RZ, 0xc0, !PT ;  /* 0xfffffffe04079812 */ /* 0x002fe400078ec0ff */
[----:B------:R-:W-:Y:S01]  /*96b0*/  @!P2 LOP3.LUT R9, R5, 0xfffffffe, RZ, 0xc0, !PT ;  /* 0xfffffffe0509a812 */ /* 0x000fe200078ec0ff */
[----:B---3--:R-:W-:Y:S01]  /*96c0*/  @!P0 IMAD.WIDE R4, R0, 0x4, R2 ;  /* 0x0000000400048825 */ /* 0x008fe200078e0202 */
[----:B------:R-:W-:-:S02]  /*96d0*/  ISETP.GE.AND P4, PT, R16, UR4, PT ;  /* 0x0000000410007c0c */ /* 0x000fc4000bf86270 */
[----:B------:R-:W-:Y:S01]  /*96e0*/  @!P5 LEA.HI R10, R10, R10, RZ, 0x1 ;  /* 0x0000000a0a0ad211 */ /* 0x000fe200078f08ff */
        /* <DEDUP_REMOVED lines=25> */
[----:B------:R-:W-:-:S02]  /*9880*/  @!P4 LOP3.LUT R17, R16, 0xfffffffe, RZ, 0xc0, !PT ;  /* 0xfffffffe1011c812 */ /* 0x000fc400078ec0ff */
[----:B------:R-:W-:Y:S02]  /*9890*/  ISETP.GE.AND P5, PT, R18, UR4, PT ;  /* 0x0000000412007c0c */ /* 0x000fe4000bfa6270 */
[----:B------:R-:W-:Y:S02]  /*98a0*/  ISETP.GE.AND P6, PT, R19, UR4, PT ;  /* 0x0000000413007c0c */ /* 0x000fe4000bfc6270 */
[----:B------:R-:W-:Y:S01]  /*98b0*/  IADD3 R16, R0, 0x70, RZ ;  /* 0x0000007000107810 */ /* 0x000fe20007ffe0ff */
        /* <DEDUP_REMOVED lines=38> */
[----:B----4-:R-:W-:Y:S02]  /*9b20*/  @!P0 LOP3.LUT R13, R20, 0xfffffffe, RZ, 0xc0, !PT ;  /* 0xfffffffe140d8812 */ /* 0x010fe400078ec0ff */
[----:B------:R-:W-:Y:S01]  /*9b30*/  ISETP.GE.AND P6, PT, R18, UR4, PT ;  /* 0x0000000412007c0c */ /* 0x000fe2000bfc6270 */
[----:B0-----:R-:W-:Y:S01]  /*9b40*/  @!P4 IMAD.WIDE R4, R9, 0x4, R2 ;  /* 0x000000040904c825 */ /* 0x001fe200078e0202 */
[----:B------:R-:W-:-:S02]  /*9b50*/  ISETP.GE.AND P5, PT, R19, UR4, PT ;  /* 0x0000000413007c0c */ /* 0x000fc4000bfa6270 */
[----:B------:R-:W-:Y:S01]  /*9b60*/  IADD3 R20, R0, 0xb8, RZ ;  /* 0x000000b800147810 */ /* 0x000fe20007ffe0ff */
        /* <DEDUP_REMOVED lines=94> */
.L_x_4260:
[----:B------:R-:W0:Y:S02]  /*a150*/  S2R R0, SR_TID.X ;  /* 0x0000000000007919 */ /* 0x000e240000002100 */
[----:B0-----:R-:W-:-:S04]  /*a160*/  IADD3 R2, R0, -0x80, RZ ;  /* 0xffffff8000027810 */ /* 0x001fc80007ffe0ff */
        /* <DEDUP_REMOVED lines=32> */
[----:B--2---:R-:W-:-:S03]  /*a370*/  @P0 IMAD.HI.U32 R4, R0, R7, RZ ;  /* 0x0000000700040227 */ /* 0x004fc600078e00ff */
[----:B------:R-:W-:Y:S01]  /*a380*/  IADD3 R3, R11, R3, RZ ;  /* 0x000000030b037210 */ /* 0x000fe20007ffe0ff */
[----:B------:R-:W-:Y:S01]  /*a390*/  IMAD R7, RZ, RZ, -UR37 ;  /* 0x80000025ff077e24 */ /* 0x000fe2000f8e02ff */
[----:B---3--:R-:W-:-:S03]  /*a3a0*/  @P0 SHF.R.U32.HI R5, RZ, R9, R4 ;  /* 0x00000009ff050219 */ /* 0x008fc60000011604 */
[----:B0-----:R-:W-:Y:S02]  /*a3b0*/  IMAD R9, R8, R7, UR10 ;  /* 0x0000000a08097e24 */ /* 0x001fe4000f8e0207 */
        /* <DEDUP_REMOVED lines=21> */
.L_x_4225:
        /* <DEDUP_REMOVED lines=18> */
.L_x_4263:
[----:B------:R-:W-:Y:S01]  /*a630*/  ULDC UR40, c[0x0][0xc50] ;  /* 0x0003140000287ab9 */ /* 0x000fe20000000800 */
[----:B------:R-:W-:Y:S01]  /*a640*/  UMOV UR36, UR6 ;  /* 0x0000000600247c82 */ /* 0x000fe20008000000 */
[----:B------:R-:W-:-:S11]  /*a650*/  UISETP.NE.AND UP0, UPT, UR40, 0x1, UPT ;  /* 0x000000012800788c */ /* 0x000fd6000bf05270 */
[----:B------:R-:W-:Y:S01]  /*a660*/  @UP0 ULDC UR4, c[0x0][0xc54] ;  /* 0x0003150000040ab9 */ /* 0x000fe20000000800 */
[----:B------:R-:W-:Y:S01]  /*a670*/  @UP0 ULDC UR7, c[0x0][0xc58] ;  /* 0x0003160000070ab9 */ /* 0x000fe20000000800 */
[----:B------:R-:W-:-:S04]  /*a680*/  UIMAD.WIDE.U32 UR4, UR6, UR4, URZ ;  /* 0x00000004060472a5 */ /* 0x000fc8000f8e003f */
[----:B------:R-:W-:-:S12]  /*a690*/  @UP0 USHF.R.U32.HI UR36, URZ, UR7, UR5 ;  /* 0x000000073f240299 */ /* 0x000fd80008011605 */
.L_x_4264:
        /* <DEDUP_REMOVED lines=12> */
[----:B------:R-:W-:Y:S01]  /*a760*/  ULDC UR8, c[0x0][0x424] ;  /* 0x0001090000087ab9 */ /* 0x000fe20000000800 */
[----:B------:R-:W-:Y:S02]  /*a770*/  ULDC UR7, c[0x0][0x288] ;  /* 0x0000a20000077ab9 */ /* 0x000fe40000000800 */
[----:B------:R-:W-:Y:S02]  /*a780*/  UISETP.NE.AND.EX UP0, UPT, UR5, URZ, UPT, UP0 ;  /* 0x0000003f0500728c */ /* 0x000fe4000bf05300 */
[----:B------:R-:W-:-:S02]  /*a790*/  UIADD3 UR7, -UR7, 0x60, URZ ;  /* 0x0000006007077890 */ /* 0x000fc4000fffe13f */
[----:B------:R-:W-:Y:S01]  /*a7a0*/  USEL UR8, UR8, 0x1, UP0 ;  /* 0x0000000108087887 */ /* 0x000fe20008000000 */
[----:B------:R-:W-:Y:S01]  /*a7b0*/  @UP1 ULDC UR4, c[0x0][0x44c] ;  /* 0x0001130000041ab9 */ /* 0x000fe20000000800 */
[----:B------:R-:W-:Y:S01]  /*a7c0*/  ULDC UR9, c[0x0][0x2f0] ;  /* 0x0000bc0000097ab9 */ /* 0x000fe20000000800 */
[----:B------:R-:W-:Y:S01]  /*a7d0*/  @UP1 ULDC UR10, c[0x0][0x450] ;  /* 0x00011400000a1ab9 */ /* 0x000fe20000000800 */
[----:B------:R-:W-:Y:S01]  /*a7e0*/  UIMAD UR7, UR8, UR9, UR7 ;  /* 0x00000009080772a4 */ /* 0x000fe2000f8e0207 */
[----:B------:R-:W-:Y:S01]  /*a7f0*/  UMOV UR43, URZ ;  /* 0x0000003f002b7c82 */ /* 0x000fe20008000000 */
[----:B0-----:R-:W-:-:S04]  /*a800*/  ULEA UR6, UR6, 0x7f, 0x7 ;  /* 0x0000007f06067891 */ /* 0x001fc8000f8e383f */
[----:B------:R-:W-:Y:S02]  /*a810*/  UIMAD.WIDE.U32 UR4, UR6, UR4, URZ ;  /* 0x00000004060472a5 */ /* 0x000fe4000f8e003f */
[----:B------:R-:W-:Y:S02]  /*a820*/  UIMAD UR4, UR8, UR9, 0x5f ;  /* 0x0000005f080474a4 */ /* 0x000fe4000f8e0209 */
[----:B------:R-:W-:Y:S02]  /*a830*/  @UP1 USHF.R.U32.HI UR6, URZ, UR10, UR5 ;  /* 0x0000000a3f061299 */ /* 0x000fe40008011605 */
[----:B------:R-:W-:Y:S02]  /*a840*/  UIMAD.WIDE UR4, UR4, 0x2aaaaaab, URZ ;  /* 0x2aaaaaab040478a5 */ /* 0x000fe4000f8e023f */
[----:B------:R-:W-:Y:S02]  /*a850*/  UIADD3 UR7, UR7, UR6, URZ ;  /* 0x0000000607077290 */ /* 0x000fe4000fffe03f */
[----:B------:R-:W-:-:S02]  /*a860*/  USHF.R.U32.HI UR4, URZ, 0x1f, UR5 ;  /* 0x0000001f3f047899 */ /* 0x000fc40008011605 */
[----:B------:R-:W-:Y:S02]  /*a870*/  UIMAD.WIDE UR6, UR7, 0x2aaaaaab, URZ ;  /* 0x2aaaaaab070678a5 */ /* 0x000fe4000f8e023f */
[----:B------:R-:W-:Y:S02]  /*a880*/  ULEA.HI.SX32 UR4, UR5, UR4, 0x1c ;  /* 0x0000000405047291 */ /* 0x000fe4000f8fe23f */
[----:B------:R-:W-:Y:S02]  /*a890*/  USHF.R.U32.HI UR6, URZ, 0x1f, UR7 ;  /* 0x0000001f3f067899 */ /* 0x000fe40008011607 */
[----:B------:R-:W-:Y:S02]  /*a8a0*/  USHF.R.U32.HI UR10, URZ, 0x10, UR40 ;  /* 0x000000103f0a7899 */ /* 0x000fe40008011628 */
[----:B------:R-:W-:Y:S02]  /*a8b0*/  ULEA.HI.SX32 UR6, UR7, UR6, 0x1c ;  /* 0x0000000607067291 */ /* 0x000fe4000f8fe23f */
[----:B------:R-:W-:-:S02]  /*a8c0*/  ULOP3.LUT UR40, UR40, 0xffff, URZ, 0xc0, !UPT ;  /* 0x0000ffff28287892 */ /* 0x000fc4000f8ec03f */
[----:B------:R-:W-:-:S04]  /*a8d0*/  UISETP.LT.AND UP0, UPT, UR4, UR6, UPT ;  /* 0x000000060400728c */ /* 0x000fc8000bf01270 */
[----:B------:R-:W-:Y:S02]  /*a8e0*/  USEL UR41, UR4, UR6, UP0 ;  /* 0x0000000604297287 */ /* 0x000fe40008000000 */
[----:B------:R-:W-:Y:S02]  /*a8f0*/  UISETP.NE.AND UP0, UPT, UR10, URZ, UPT ;  /* 0x0000003f0a00728c */ /* 0x000fe4000bf05270 */
[----:B------:R-:W-:-:S06]  /*a900*/  UISETP.GE.AND UP1, UPT, UR41, 0x1, UPT ;  /* 0x000000012900788c */ /* 0x000fcc000bf26270 */
[----:B------:R-:W-:-:S03]  /*a910*/  PLOP3.LUT P0, PT, PT, PT, UP1, 0x80, 0x0 ;  /* 0x000000000000781c */ /* 0x000fc60003f0f018 */
[----:B------:R-:W-:-:S10]  /*a920*/  @!UP0 ULDC UR10, c[0x0][0x9f0] ;  /* 0x00027c00000a8ab9 */ /* 0x000fd40000000800 */
[----:B------:R-:W-:Y:S05]  /*a930*/  @!P0 BRA `(.L_x_4266) ;  /* 0x0000000000848947 */ /* 0x000fea0003800000 */
[----:B------:R-:W-:Y:S01]  /*a940*/  IMAD.U32 R4, RZ, RZ, UR10 ;  /* 0x0000000aff047e24 */ /* 0x000fe2000f8e00ff */
[----:B------:R-:W-:Y:S01]  /*a950*/  UIADD3 UR6, UR10, -0x1, UR41 ;  /* 0xffffffff0a067890 */ /* 0x000fe2000fffe029 */
[----:B------:R-:W-:-:S03]  /*a960*/  UMOV UR4, URZ ;  /* 0x0000003f00047c82 */ /* 0x000fc60008000000 */
[-C--:B------:R-:W-:Y:S02]  /*a970*/  IABS R2, R4.reuse ;  /* 0x0000000400027213 */ /* 0x080fe40000000000 */
[----:B------:R-:W-:Y:S01]  /*a980*/  IABS R5, R4 ;  /* 0x0000000400057213 */ /* 0x000fe20000000000 */
[----:B------:R-:W-:Y:S01]  /*a990*/  IMAD.U32 R4, RZ, RZ, UR6 ;  /* 0x00000006ff047e24 */ /* 0x000fe2000f8e00ff */
[----:B------:R-:W-:Y:S01]  /*a9a0*/  R2UR UR11, R2 ;  /* 0x00000000020b72ca */ /* 0x000fe200000e0000 */
[----:B------:R-:W-:Y:S01]  /*a9b0*/  ULOP3.LUT UR6, UR6, UR10, URZ, 0x3c, !UPT ;  /* 0x0000000a06067292 */ /* 0x000fe2000f8e3c3f */
[----:B------:R-:W-:-:S11]  /*a9c0*/  IADD3 R5, RZ, -R5, RZ ;  /* 0x80000005ff057210 */ /* 0x000fd60007ffe0ff */
        /* <DEDUP_REMOVED lines=24> */
.L_x_4266:
        /* <DEDUP_REMOVED lines=32> */
.L_x_4267:
        /* <DEDUP_REMOVED lines=20> */
.L_x_4269:
        /* <DEDUP_REMOVED lines=15> */
.L_x_4268:
        /* <DEDUP_REMOVED lines=17> */
.L_x_4349:
        /* <DEDUP_REMOVED lines=8> */
.L_x_4352:
        /* <DEDUP_REMOVED lines=23> */
.L_x_4273:
[----:B------:R-:W-:Y:S01]  /*b280*/  IMAD.MOV.U32 R0, RZ, RZ, 0x1 ;  /* 0x00000001ff007424 */ /* 0x000fe200078e00ff */
[----:B0-----:R-:W0:Y:S04]  /*b290*/  S2R R8, SR_TID.X ;  /* 0x0000000000087919 */ /* 0x001e280000002100 */
[----:B------:R-:W-:-:S04]  /*b2a0*/  SHF.L.U32 R0, R0, 0x1f, RZ ;  /* 0x0000001f00007819 */ /* 0x000fc800000006ff */
[----:B------:R-:W1:Y:S01]  /*b2b0*/  SYNCS.PHASECHK.TRANS64.TRYWAIT P0, [UR38+0x22840], R0 ;  /* 0x02284000ff0075a7 */ /* 0x000e620008000166 */
[----:B0-----:R-:W-:-:S04]  /*b2c0*/  LOP3.LUT R2, R8, 0x7f, RZ, 0xc0, !PT ;  /* 0x0000007f08027812 */ /* 0x001fc800078ec0ff */
[----:B------:R-:W-:Y:S01]  /*b2d0*/  ISETP.NE.AND P1, PT, R2, RZ, PT ;  /* 0x000000ff0200720c */ /* 0x000fe20003f25270 */
[----:B-1----:R-:W-:-:S12]  /*b2e0*/  @!P0 BRA `(.L_x_4274) ;  /* 0x0000003000888947 */ /* 0x002fd80003800000 */
.L_x_4353:
[----:B------:R-:W-:Y:S05]  /*b2f0*/  @P1 BRA `(.L_x_4275) ;  /* 0x0000000000181947 */ /* 0x000fea0003800000 */
[----:B------:R-:W1:Y:S01]  /*b300*/  S2R R2, SR_TID.X ;  /* 0x0000000000027919 */ /* 0x000e620000002100 */
[----:B0-----:R-:W-:-:S04]  /*b310*/  IMAD.MOV.U32 R0, RZ, RZ, 0x3000 ;  /* 0x00003000ff007424 */ /* 0x001fc800078e00ff */
[----:B------:R2:W-:Y:S01]  /*b320*/  SYNCS.ARRIVE.TRANS64 RZ, [UR38+0x22830], R0 ;  /* 0x02283000ffff79a7 */ /* 0x0005e20008000026 */
[----:B-1----:R-:W-:-:S13]  /*b330*/  LOP3.LUT P0, RZ, R2, 0x1f, RZ, 0xc0, !PT ;  /* 0x0000001f02ff7812 */ /* 0x002fda000780c0ff */
[----:B--2---:R-:W-:Y:S05]  /*b340*/  @!P0 BRA `(.L_x_4275) ;  /* 0x0000000000048947 */ /* 0x004fea0003800000 */
[----:B------:R-:W-:Y:S01]  /*b350*/  BPT.TRAP 0x1 ;  /* 0x000000040000795c */ /* 0x000fe20000300000 */
.L_x_4275:
        /* <DEDUP_REMOVED lines=17> */
.L_x_4271:
        /* <DEDUP_REMOVED lines=22> */
.L_x_4276:
        /* <DEDUP_REMOVED lines=27> */
[--C-:B------:R-:W-:Y:S02]  /*b780*/  SHF.R.S32.HI R6, RZ, 0x1f, R5.reuse ;  /* 0x0000001fff067819 */ /* 0x100fe40000011405 */
[----:B------:R-:W-:Y:S01]  /*b790*/  IADD3 R3, R3, R9, RZ ;  /* 0x0000000903037210 */ /* 0x000fe20007ffe0ff */
[----:B------:R-:W-:Y:S02]  /*b7a0*/  IMAD.MOV R9, RZ, RZ, -R5 ;  /* 0x000000ffff097224 */ /* 0x000fe400078e0a05 */
[----:B------:R-:W-:-:S02]  /*b7b0*/  IMAD R6, R6, UR4, RZ ;  /* 0x0000000406067c24 */ /* 0x000fc4000f8e02ff */
[----:B------:R-:W-:Y:S02]  /*b7c0*/  IMAD R0, R4, R9, R0 ;  /* 0x0000000904007224 */ /* 0x000fe400078e0200 */
[C---:B------:R-:W-:Y:S02]  /*b7d0*/  IMAD R9, R5.reuse, UR5, R6 ;  /* 0x0000000505097c24 */ /* 0x040fe4000f8e0206 */
[----:B------:R-:W-:Y:S01]  /*b7e0*/  IMAD.WIDE.U32 R2, R5, UR4, R2 ;  /* 0x0000000405027c25 */ /* 0x000fe2000f8e0002 */
[----:B------:R-:W-:Y:S01]  /*b7f0*/  SHF.R.S32.HI R5, RZ, 0x1f, R0 ;  /* 0x0000001fff057819 */ /* 0x000fe20000011400 */
[----:B------:R-:W-:Y:S02]  /*b800*/  ULDC.64 UR4, c[0x0][0x2c8] ;  /* 0x0000b20000047ab9 */ /* 0x000fe40000000a00 */
[----:B------:R-:W-:Y:S02]  /*b810*/  IMAD.IADD R3, R3, 0x1, R9 ;  /* 0x0000000103037824 */ /* 0x000fe400078e0209 */
[----:B------:R-:W-:-:S02]  /*b820*/  IMAD R5, R5, UR4, RZ ;  /* 0x0000000405057c24 */ /* 0x000fc4000f8e02ff */
        /* <DEDUP_REMOVED lines=21> */
[----:B------:R-:W-:-:S03]  /*b980*/  IADD3 R11, R7, 0x10, RZ ;  /* 0x00000010070b7810 */ /* 0x000fc60007ffe0ff */
        /* <DEDUP_REMOVED lines=31> */
[----:B-1----:R-:W-:Y:S01]  /*bb80*/  @!P1 IMAD.X R3, RZ, RZ, R2, P2 ;  /* 0x000000ffff039224 */ /* 0x002fe200010e0602 */
[----:B------:R-:W-:Y:S02]  /*bb90*/  @!P1 MOV R2, R14 ;  /* 0x0000000e00029202 */ /* 0x000fe40000000f00 */
        /* <DEDUP_REMOVED lines=21> */
[----:B------:R-:W-:Y:S01]  /*bcf0*/  @!P1 LEA R9, R6, UR38, 0x1 ;  /* 0x0000002606099c11 */ /* 0x000fe2000f8e08ff */
[----:B------:R-:W2:Y:S01]  /*bd00*/  SHFL.IDX PT, R5, R5, 0x7, 0x181f ;  /* 0x00f81f0005057f89 */ /* 0x000ea200000e0000 */
[----:B0-----:R-:W-:-:S04]  /*bd10*/  @!P1 LEA R14, P2, R8, R14, 0x1 ;  /* 0x0000000e080e9211 */ /* 0x001fc800078408ff */
[----:B-1----:R-:W-:Y:S01]  /*bd20*/  @!P1 IADD3.X R3, RZ, R2, RZ, P2, !PT ;  /* 0x00000002ff039210 */ /* 0x002fe200017fe4ff */
[----:B------:R-:W-:Y:S02]  /*bd30*/  @!P1 IMAD.MOV.U32 R2, RZ, RZ, R14 ;  /* 0x000000ffff029224 */ /* 0x000fe400078e000e */
[----:B------:R0:W1:Y:S04]  /*bd40*/  SHFL.IDX PT, R14, R0, 0x7, 0x181f ;  /* 0x00f81f00000e7f89 */ /* 0x00006800000e0000 */
[----:B--2---:R0:W-:Y:S02]  /*bd50*/  @!P1 LDGSTS.E.BYPASS.LTC128B.128 [R9+0x1b400], desc[UR44][R2.64], !P0 ;  /* 0x1b40000002099fae */ /* 0x0041e4000c101d6c */
.L_x_4370:
        /* <DEDUP_REMOVED lines=18> */
.L_x_4371:
        /* <DEDUP_REMOVED lines=9> */
.L_x_4372:
        /* <DEDUP_REMOVED lines=8> */
.L_x_4283:
[----:B------:R-:W-:Y:S05]  /*bf90*/  BSYNC B1 ;  /* 0x0000000000017941 */ /* 0x000fea0003800000 */
.L_x_4282:
        /* <DEDUP_REMOVED lines=11> */
.L_x_4284:
        /* <DEDUP_REMOVED lines=13> */
.L_x_4285:
        /* <DEDUP_REMOVED lines=13> */
.L_x_4286:
        /* <DEDUP_REMOVED lines=13> */
.L_x_4287:
        /* <DEDUP_REMOVED lines=8> */
.L_x_4280:
[----:B------:R-:W-:Y:S05]  /*c340*/  BSYNC B0 ;  /* 0x0000000000007941 */ /* 0x000fea0003800000 */
.L_x_4279:
[----:B0-----:R-:W2:Y:S01]  /*c350*/  LDL.LU R3, [R1+0x8] ;  /* 0x0000080001037983 */ /* 0x001ea20000300800 */
[----:B------:R-:W-:Y:S01]  /*c360*/  MOV R9, RZ ;  /* 0x000000ff00097202 */ /* 0x000fe20000000f00 */
[----:B------:R-:W-:Y:S02]  /*c370*/  IMAD.MOV.U32 R6, RZ, RZ, 0x1 ;  /* 0x00000001ff067424 */ /* 0x000fe400078e00ff */
[----:B--2---:R-:W-:-:S05]  /*c380*/  VIADD R7, R3, 0xfffffffe ;  /* 0xfffffffe03077836 */ /* 0x004fca0000000000 */
        /* <DEDUP_REMOVED lines=26> */
.L_x_4321:
[----:B------:R-:W-:Y:S01]  /*c530*/  ISETP.NE.AND P0, PT, R19, RZ, PT ;  /* 0x000000ff1300720c */ /* 0x000fe20003f05270 */
[----:B------:R-:W-:Y:S01]  /*c540*/  BSSY B1, `(.L_x_4289) ;  /* 0x0000083000017945 */ /* 0x000fe20003800000 */
[----:B------:R-:W-:-:S04]  /*c550*/  IADD3 R8, R8, -0x2, RZ ;  /* 0xfffffffe08087810 */ /* 0x000fc80007ffe0ff */
[----:B------:R-:W-:-:S07]  /*c560*/  ISETP.NE.AND P1, PT, R8, RZ, PT ;  /* 0x000000ff0800720c */ /* 0x000fce0003f25270 */
[----:B------:R-:W-:Y:S06]  /*c570*/  @!P0 BRA `(.L_x_4290) ;  /* 0x0000000400fc8947 */ /* 0x000fec0003800000 */
[----:B------:R-:W2:Y:S01]  /*c580*/  LDL R2, [R1] ;  /* 0x0000000001027983 */ /* 0x000ea20000100800 */
[----:B------:R-:W-:Y:S01]  /*c590*/  IMAD.MOV.U32 R13, RZ, RZ, R7 ;  /* 0x000000ffff0d7224 */ /* 0x000fe200078e0007 */
        /* <DEDUP_REMOVED lines=21> */
.L_x_4291:
[----:B------:R-:W1:Y:S01]  /*c6f0*/  S2R R2, SR_TID.X ;  /* 0x0000000000027919 */ /* 0x000e620000002100 */
[----:B------:R-:W-:Y:S01]  /*c700*/  BSSY B2, `(.L_x_4292) ;  /* 0x0000006000027945 */ /* 0x000fe20003800000 */
[----:B-1----:R-:W-:Y:S02]  /*c710*/  LOP3.LUT R3, R2, 0x7f, RZ, 0xc0, !PT ;  /* 0x0000007f02037812 */ /* 0x002fe400078ec0ff */
[----:B------:R-:W-:Y:S02]  /*c720*/  SHF.L.U32 R2, R0, 0x1f, RZ ;  /* 0x0000001f00027819 */ /* 0x000fe400000006ff */
[----:B------:R-:W-:Y:S02]  /*c730*/  ISETP.NE.AND P2, PT, R3, RZ, PT ;  /* 0x000000ff0300720c */ /* 0x000fe40003f45270 */
[----:B------:R-:W1:Y:S02]  /*c740*/  SYNCS.PHASECHK.TRANS64.TRYWAIT P0, [UR38+0x22848], R2 ;  /* 0x02284802ff0075a7 */ /* 0x000e640008000166 */
[----:B-1----:R-:W-:Y:S09]  /*c750*/  @!P0 BRA `(.L_x_4293) ;  /* 0x0000002800208947 */ /* 0x002ff20003800000 */
.L_x_4373:
[----:B------:R-:W-:Y:S05]  /*c760*/  BSYNC B2 ;  /* 0x0000000000027941 */ /* 0x000fea0003800000 */
.L_x_4292:
[----:B------:R-:W-:Y:S04]  /*c770*/  BSSY B2, `(.L_x_4294) ;  /* 0x0000007000027945 */ /* 0x000fe80003800000 */
[----:B------:R-:W-:Y:S05]  /*c780*/  @P2 BRA `(.L_x_4295) ;  /* 0x0000000000142947 */ /* 0x000fea0003800000 */
[----:B------:R-:W-:Y:S01]  /*c790*/  ISETP.NE.AND P0, PT, R10, RZ, PT ;  /* 0x000000ff0a00720c */ /* 0x000fe20003f05270 */
[----:B-1----:R-:W-:-:S04]  /*c7a0*/  IMAD.MOV.U32 R3, RZ, RZ, 0x3000 ;  /* 0x00003000ff037424 */ /* 0x002fc800078e00ff */
[----:B------:R2:W-:Y:S08]  /*c7b0*/  SYNCS.ARRIVE.TRANS64 RZ, [UR38+0x22838], R3 ;  /* 0x02283803ffff79a7 */ /* 0x0005f00008000026 */
[----:B--2---:R-:W-:Y:S05]  /*c7c0*/  @!P0 BRA `(.L_x_4295) ;  /* 0x0000000000048947 */ /* 0x004fea0003800000 */
[----:B------:R-:W-:Y:S01]  /*c7d0*/  BPT.TRAP 0x1 ;  /* 0x000000040000795c */ /* 0x000fe20000300000 */
.L_x_4295:
[----:B------:R-:W-:Y:S05]  /*c7e0*/  BSYNC B2 ;  /* 0x0000000000027941 */ /* 0x000fea0003800000 */
.L_x_4294:
        /* <DEDUP_REMOVED lines=11> */
.L_x_4296:
        /* <DEDUP_REMOVED lines=10> */
.L_x_4374:
[----:B------:R-:W-:Y:S05]  /*c940*/  BSYNC B2 ;  /* 0x0000000000027941 */ /* 0x000fea0003800000 */
.L_x_4297:
[----:B------:R-:W-:Y:S01]  /*c950*/  BSSY B2, `(.L_x_4299) ;  /* 0x0000009000027945 */ /* 0x000fe20003800000 */
[----:B01----:R-:W-:Y:S01]  /*c960*/  MOV R2, 0x0 ;  /* 0x0000000000027802 */ /* 0x003fe20000000f00 */
[----:B------:R-:W-:Y:S02]  /*c970*/  IMAD.MOV.U32 R3, RZ, RZ, 0x14f00000 ;  /* 0x14f00000ff037424 */ /* 0x000fe400078e00ff */
[----:B------:R-:W-:Y:S05]  /*c980*/  @P2 BRA `(.L_x_4300) ;  /* 0x0000000000142947 */ /* 0x000fea0003800000 */
[----:B------:R-:W-:Y:S01]  /*c990*/  ISETP.NE.AND P0, PT, R10, RZ, PT ;  /* 0x000000ff0a00720c */ /* 0x000fe20003f05270 */
[----:B------:R-:W-:-:S04]  /*c9a0*/  IMAD.MOV.U32 R12, RZ, RZ, 0xc000 ;  /* 0x0000c000ff0c7424 */ /* 0x000fc800078e00ff */
[----:B------:R0:W-:Y:S08]  /*c9b0*/  SYNCS.ARRIVE.TRANS64 RZ, [UR38+0x22858], R12 ;  /* 0x0228580cffff79a7 */ /* 0x0001f00008000026 */
[----:B0-----:R-:W-:Y:S05]  /*c9c0*/  @!P0 BRA `(.L_x_4300) ;  /* 0x0000000000048947 */ /* 0x001fea0003800000 */
[----:B------:R-:W-:Y:S01]  /*c9d0*/  BPT.TRAP 0x1 ;  /* 0x000000040000795c */ /* 0x000fe20000300000 */
.L_x_4300:
[----:B------:R-:W-:Y:S05]  /*c9e0*/  BSYNC B2 ;  /* 0x0000000000027941 */ /* 0x000fea0003800000 */
.L_x_4299:
        /* <DEDUP_REMOVED lines=9> */
.L_x_4301:
        /* <DEDUP_REMOVED lines=13> */
.L_x_4302:
        /* <DEDUP_REMOVED lines=13> */
.L_x_4303:
        /* <DEDUP_REMOVED lines=13> */
.L_x_4304:
        /* <DEDUP_REMOVED lines=8> */
.L_x_4290:
[----:B------:R-:W-:Y:S05]  /*cd70*/  BSYNC B1 ;  /* 0x0000000000017941 */ /* 0x000fea0003800000 */
.L_x_4289:
[----:B------:R-:W-:Y:S01]  /*cd80*/  ISETP.NE.AND P3, PT, R19, RZ, PT ;  /* 0x000000ff1300720c */ /* 0x000fe20003f65270 */
[----:B------:R-:W-:Y:S01]  /*cd90*/  BSSY B1, `(.L_x_4305) ;  /* 0x0000083000017945 */ /* 0x000fe20003800000 */
[----:B------:R-:W-:-:S11]  /*cda0*/  LOP3.LUT R0, R0, 0x1, RZ, 0x3c, !PT ;  /* 0x0000000100007812 */ /* 0x000fd600078e3cff */
[----:B------:R-:W-:Y:S05]  /*cdb0*/  @!P3 BRA `(.L_x_4306) ;  /* 0x000000080000b947 */ /* 0x000fea0003800000 */
[----:B------:R-:W2:Y:S01]  /*cdc0*/  LDL R2, [R1] ;  /* 0x0000000001027983 */ /* 0x000ea20000100800 */
[----:B------:R-:W-:Y:S01]  /*cdd0*/  VIADD R12, R7, 0xffffffff ;  /* 0xffffffff070c7836 */ /* 0x000fe20000000000 */
        /* <DEDUP_REMOVED lines=21> */
.L_x_4307:
[----:B------:R-:W1:Y:S01]  /*cf30*/  S2R R2, SR_TID.X ;  /* 0x0000000000027919 */ /* 0x000e620000002100 */
[----:B------:R-:W-:Y:S01]  /*cf40*/  BSSY B2, `(.L_x_4308) ;  /* 0x0000006000027945 */ /* 0x000fe20003800000 */
[----:B-1----:R-:W-:Y:S02]  /*cf50*/  LOP3.LUT R3, R2, 0x7f, RZ, 0xc0, !PT ;  /* 0x0000007f02037812 */ /* 0x002fe400078ec0ff */
[----:B------:R-:W-:Y:S02]  /*cf60*/  SHF.L.U32 R2, R0, 0x1f, RZ ;  /* 0x0000001f00027819 */ /* 0x000fe400000006ff */
[----:B------:R-:W-:Y:S02]  /*cf70*/  ISETP.NE.AND P2, PT, R3, RZ, PT ;  /* 0x000000ff0300720c */ /* 0x000fe40003f45270 */
[----:B------:R-:W1:Y:S02]  /*cf80*/  SYNCS.PHASECHK.TRANS64.TRYWAIT P0, [UR38+0x22840], R2 ;  /* 0x02284002ff0075a7 */ /* 0x000e640008000166 */
[----:B-1----:R-:W-:Y:S09]  /*cf90*/  @!P0 BRA `(.L_x_4309) ;  /* 0x0000002000408947 */ /* 0x002ff20003800000 */
.L_x_4375:
[----:B------:R-:W-:Y:S05]  /*cfa0*/  BSYNC B2 ;  /* 0x0000000000027941 */ /* 0x000fea0003800000 */
.L_x_4308:
[----:B------:R-:W-:Y:S04]  /*cfb0*/  BSSY B2, `(.L_x_4310) ;  /* 0x0000007000027945 */ /* 0x000fe80003800000 */
[----:B------:R-:W-:Y:S05]  /*cfc0*/  @P2 BRA `(.L_x_4311) ;  /* 0x0000000000142947 */ /* 0x000fea0003800000 */
[----:B------:R-:W-:Y:S02]  /*cfd0*/  ISETP.NE.AND P0, PT, R10, RZ, PT ;  /* 0x000000ff0a00720c */ /* 0x000fe40003f05270 */
[----:B-1----:R-:W-:-:S04]  /*cfe0*/  MOV R3, 0x3000 ;  /* 0x0000300000037802 */ /* 0x002fc80000000f00 */
[----:B------:R2:W-:Y:S07]  /*cff0*/  SYNCS.ARRIVE.TRANS64 RZ, [UR38+0x22830], R3 ;  /* 0x02283003ffff79a7 */ /* 0x0005ee0008000026 */
[----:B------:R-:W-:Y:S05]  /*d000*/  @!P0 BRA `(.L_x_4311) ;  /* 0x0000000000048947 */ /* 0x000fea0003800000 */
[----:B------:R-:W-:Y:S01]  /*d010*/  BPT.TRAP 0x1 ;  /* 0x000000040000795c */ /* 0x000fe20000300000 */
.L_x_4311:
[----:B------:R-:W-:Y:S05]  /*d020*/  BSYNC B2 ;  /* 0x0000000000027941 */ /* 0x000fea0003800000 */
.L_x_4310:
        /* <DEDUP_REMOVED lines=11> */
.L_x_4312:
        /* <DEDUP_REMOVED lines=11> */
.L_x_4376:
[----:B------:R-:W-:Y:S05]  /*d190*/  BSYNC B2 ;  /* 0x0000000000027941 */ /* 0x000fea0003800000 */
.L_x_4313:
[----:B------:R-:W-:Y:S01]  /*d1a0*/  BSSY B2, `(.L_x_4315) ;  /* 0x0000009000027945 */ /* 0x000fe20003800000 */
[----:B01----:R-:W-:Y:S02]  /*d1b0*/  IMAD.MOV.U32 R2, RZ, RZ, 0x0 ;  /* 0x00000000ff027424 */ /* 0x003fe400078e00ff */
[----:B--2---:R-:W-:Y:S01]  /*d1c0*/  IMAD.MOV.U32 R3, RZ, RZ, 0x14f00000 ;  /* 0x14f00000ff037424 */ /* 0x004fe200078e00ff */
[----:B------:R-:W-:Y:S06]  /*d1d0*/  @P2 BRA `(.L_x_4316) ;  /* 0x0000000000142947 */ /* 0x000fec0003800000 */
[----:B------:R-:W-:Y:S01]  /*d1e0*/  ISETP.NE.AND P0, PT, R10, RZ, PT ;  /* 0x000000ff0a00720c */ /* 0x000fe20003f05270 */
[----:B------:R-:W-:-:S04]  /*d1f0*/  IMAD.MOV.U32 R5, RZ, RZ, 0xc000 ;  /* 0x0000c000ff057424 */ /* 0x000fc800078e00ff */
[----:B------:R0:W-:Y:S08]  /*d200*/  SYNCS.ARRIVE.TRANS64 RZ, [UR38+0x22850], R5 ;  /* 0x02285005ffff79a7 */ /* 0x0001f00008000026 */
[----:B0-----:R-:W-:Y:S05]  /*d210*/  @!P0 BRA `(.L_x_4316) ;  /* 0x0000000000048947 */ /* 0x001fea0003800000 */
[----:B------:R-:W-:Y:S01]  /*d220*/  BPT.TRAP 0x1 ;  /* 0x000000040000795c */ /* 0x000fe20000300000 */
.L_x_4316:
[----:B------:R-:W-:Y:S05]  /*d230*/  BSYNC B2 ;  /* 0x0000000000027941 */ /* 0x000fea0003800000 */
.L_x_4315:
        /* <DEDUP_REMOVED lines=9> */
.L_x_4317:
        /* <DEDUP_REMOVED lines=13> */
.L_x_4318:
        /* <DEDUP_REMOVED lines=13> */
.L_x_4319:
        /* <DEDUP_REMOVED lines=13> */
.L_x_4320:
        /* <DEDUP_REMOVED lines=8> */
.L_x_4306:
[----:B------:R-:W-:Y:S05]  /*d5c0*/  BSYNC B1 ;  /* 0x0000000000017941 */ /* 0x000fea0003800000 */
.L_x_4305:
[----:B------:R-:W-:Y:S01]  /*d5d0*/  VIADD R7, R7, 0xfffffffe ;  /* 0xfffffffe07077836 */ /* 0x000fe20000000000 */
[----:B------:R-:W-:Y:S06]  /*d5e0*/  @P1 BRA `(.L_x_4321) ;  /* 0xffffffec00d01947 */ /* 0x000fec000383ffff */
[----:B------:R-:W-:Y:S05]  /*d5f0*/  BSYNC B0 ;  /* 0x0000000000007941 */ /* 0x000fea0003800000 */
.L_x_4288:
        /* <DEDUP_REMOVED lines=20> */
[----:B------:R-:W-:-:S04]  /*d740*/  ULDC.64 UR4, c[0x0][0x418] ;  /* 0x0001060000047ab9 */ /* 0x000fc80000000a00 */
[----:B------:R-:W-:Y:S02]  /*d750*/  IADD3 R3, R9, R3, RZ ;  /* 0x0000000309037210 */ /* 0x000fe40007ffe0ff */
[----:B------:R-:W-:-:S04]  /*d760*/  LEA R16, P0, R2, UR4, 0x2 ;  /* 0x0000000402107c11 */ /* 0x000fc8000f8010ff */
[----:B------:R-:W-:-:S05]  /*d770*/  LEA.HI.X R17, R2, UR5, R3, 0x2, P0 ;  /* 0x0000000502117c11 */ /* 0x000fca00080f1403 */
[----:B------:R0:W5:Y:S01]  /*d780*/  LDG.E R16, desc[UR44][R16.64] ;  /* 0x0000002c10107981 */ /* 0x000162000c1e1900 */
[----:B------:R-:W-:-:S04]  /*d790*/  IMAD.MOV R2, RZ, RZ, -R5 ;  /* 0x000000ffff027224 */ /* 0x000fc800078e0a05 */
[----:B------:R-:W-:-:S07]  /*d7a0*/  IMAD R7, R4, R2, R7 ;  /* 0x0000000204077224 */ /* 0x000fce00078e0207 */
.L_x_4324:
[----:B------:R-:W1:Y:S01]  /*d7b0*/  S2R R2, SR_TID.X ;  /* 0x0000000000027919 */ /* 0x000e620000002100 */
[----:B------:R-:W-:Y:S01]  /*d7c0*/  BSSY B1, `(.L_x_4325) ;  /* 0x0000006000017945 */ /* 0x000fe20003800000 */
[----:B-1----:R-:W-:Y:S02]  /*d7d0*/  LOP3.LUT R3, R2, 0x7f, RZ, 0xc0, !PT ;  /* 0x0000007f02037812 */ /* 0x002fe400078ec0ff */
[----:B------:R-:W-:Y:S02]  /*d7e0*/  SHF.L.U32 R2, R0, 0x1f, RZ ;  /* 0x0000001f00027819 */ /* 0x000fe400000006ff */
[----:B------:R-:W-:Y:S02]  /*d7f0*/  ISETP.NE.AND P1, PT, R3, RZ, PT ;  /* 0x000000ff0300720c */ /* 0x000fe40003f25270 */
[----:B------:R-:W1:Y:S02]  /*d800*/  SYNCS.PHASECHK.TRANS64.TRYWAIT P0, [UR38+0x22848], R2 ;  /* 0x02284802ff0075a7 */ /* 0x000e640008000166 */
[----:B-1----:R-:W-:Y:S09]  /*d810*/  @!P0 BRA `(.L_x_4326) ;  /* 0x0000001800508947 */ /* 0x002ff20003800000 */
.L_x_4377:
[----:B------:R-:W-:Y:S05]  /*d820*/  BSYNC B1 ;  /* 0x0000000000017941 */ /* 0x000fea0003800000 */
.L_x_4325:
[----:B------:R-:W-:Y:S04]  /*d830*/  BSSY B1, `(.L_x_4327) ;  /* 0x0000007000017945 */ /* 0x000fe80003800000 */
[----:B------:R-:W-:Y:S05]  /*d840*/  @P1 BRA `(.L_x_4328) ;  /* 0x0000000000141947 */ /* 0x000fea0003800000 */
[----:B------:R-:W-:Y:S01]  /*d850*/  ISETP.NE.AND P0, PT, R10, RZ, PT ;  /* 0x000000ff0a00720c */ /* 0x000fe20003f05270 */
[----:B-1----:R-:W-:-:S04]  /*d860*/  IMAD.MOV.U32 R3, RZ, RZ, 0x3000 ;  /* 0x00003000ff037424 */ /* 0x002fc800078e00ff */
[----:B------:R2:W-:Y:S08]  /*d870*/  SYNCS.ARRIVE.TRANS64 RZ, [UR38+0x22838], R3 ;  /* 0x02283803ffff79a7 */ /* 0x0005f00008000026 */
[----:B--2---:R-:W-:Y:S05]  /*d880*/  @!P0 BRA `(.L_x_4328) ;  /* 0x0000000000048947 */ /* 0x004fea0003800000 */
[----:B------:R-:W-:Y:S01]  /*d890*/  BPT.TRAP 0x1 ;  /* 0x000000040000795c */ /* 0x000fe20000300000 */
.L_x_4328:
[----:B------:R-:W-:Y:S05]  /*d8a0*/  BSYNC B1 ;  /* 0x0000000000017941 */ /* 0x000fea0003800000 */
.L_x_4327:
        /* <DEDUP_REMOVED lines=11> */
.L_x_4329:
        /* <DEDUP_REMOVED lines=11> */
.L_x_4378:
[----:B------:R-:W-:Y:S05]  /*da10*/  BSYNC B1 ;  /* 0x0000000000017941 */ /* 0x000fea0003800000 */
.L_x_4330:
        /* <DEDUP_REMOVED lines=9> */
.L_x_4333:
[----:B------:R-:W-:Y:S05]  /*dab0*/  BSYNC B1 ;  /* 0x0000000000017941 */ /* 0x000fea0003800000 */
.L_x_4332:
        /* <DEDUP_REMOVED lines=9> */
.L_x_4334:
        /* <DEDUP_REMOVED lines=13> */
.L_x_4335:
        /* <DEDUP_REMOVED lines=13> */
.L_x_4336:
        /* <DEDUP_REMOVED lines=13> */
.L_x_4337:
        /* <DEDUP_REMOVED lines=8> */
.L_x_4323:
[----:B------:R-:W-:Y:S05]  /*de40*/  BSYNC B0 ;  /* 0x0000000000007941 */ /* 0x000fea0003800000 */
.L_x_4322:
[----:B------:R-:W-:Y:S01]  /*de50*/  LOP3.LUT R0, R0, 0x1, RZ, 0x3c, !PT ;  /* 0x0000000100007812 */ /* 0x000fe200078e3cff */
[----:B------:R-:W-:Y:S01]  /*de60*/  IMAD.MOV.U32 R6, RZ, RZ, RZ ;  /* 0x000000ffff067224 */ /* 0x000fe200078e00ff */
[----:B------:R-:W-:-:S07]  /*de70*/  MOV R9, RZ ;  /* 0x000000ff00097202 */ /* 0x000fce0000000f00 */
.L_x_4265:
[----:B------:R-:W1:Y:S01]  /*de80*/  S2R R3, SR_CgaCtaId ;  /* 0x0000000000037919 */ /* 0x000e620000008800 */
[----:B------:R-:W-:Y:S02]  /*de90*/  MOV R2, 0x400 ;  /* 0x0000040000027802 */ /* 0x000fe40000000f00 */
[----:B------:R-:W-:Y:S02]  /*dea0*/  SHF.L.U32 R9, R9, 0x1f, RZ ;  /* 0x0000001f09097819 */ /* 0x000fe400000006ff */
[----:B-1----:R-:W-:-:S04]  /*deb0*/  LEA R2, R3, R2, 0x18 ;  /* 0x0000000203027211 */ /* 0x002fc800078ec0ff */
[----:B------:R-:W1:Y:S02]  /*dec0*/  SYNCS.PHASECHK.TRANS64.TRYWAIT P0, [R2+URZ+0x22820], R9 ;  /* 0x02282009020075a7 */ /* 0x000e64000800017f */
[----:B-1----:R-:W-:Y:S05]  /*ded0*/  @!P0 BRA `(.L_x_4338) ;  /* 0x0000001000d08947 */ /* 0x002fea0003800000 */
.L_x_4379:
[----:B------:R-:W-:-:S03]  /*dee0*/  UMOV UR4, 0xffffffff ;  /* 0xffffffff00047882 */ /* 0x000fc60000000000 */
[----:B------:R-:W-:Y:S05]  /*def0*/  BRA.DIV UR4, `(.L_x_4339) ;  /* 0x0000001204dc7947 */ /* 0x000fea000b800000 */
[----:B------:R-:W2:Y:S02]  /*df00*/  S2R R3, SR_TID.X ;  /* 0x0000000000037919 */ /* 0x000ea40000002100 */
[----:B--2---:R-:W-:-:S04]  /*df10*/  SHF.R.U32.HI R3, RZ, 0x5, R3 ;  /* 0x00000005ff037819 */ /* 0x004fc80000011603 */
[----:B------:R-:W-:-:S05]  /*df20*/  LOP3.LUT R3, R3, 0x3, RZ, 0xc0, !PT ;  /* 0x0000000303037812 */ /* 0x000fca00078ec0ff */
[----:B------:R2:W3:Y:S02]  /*df30*/  SHFL.IDX PT, R14, R3, RZ, 0x1f ;  /* 0x00001fff030e7589 */ /* 0x0004e400000e0000 */
.L_x_4382:
[----:B---3--:R-:W-:-:S13]  /*df40*/  ISETP.NE.AND P0, PT, R14, RZ, PT ;  /* 0x000000ff0e00720c */ /* 0x008fda0003f05270 */
[----:B------:R-:W-:Y:S05]  /*df50*/  @P0 BRA `(.L_x_4227) ;  /* 0x0000000000880947 */ /* 0x000fea0003800000 */
[----:B------:R-:W-:-:S03]  /*df60*/  UMOV UR4, 0xffffffff ;  /* 0xffffffff00047882 */ /* 0x000fc60000000000 */
[----:B------:R-:W-:Y:S05]  /*df70*/  BRA.DIV UR4, `(.L_x_4340) ;  /* 0x0000001204f07947 */ /* 0x000fea000b800000 */
[----:B------:R-:W-:-:S13]  /*df80*/  ELECT P6, URZ, PT ;  /* 0x00000000003f782f */ /* 0x000fda00038c0000 */
.L_x_4385:
[----:B------:R-:W-:Y:S05]  /*df90*/  @!P6 BRA `(.L_x_4227) ;  /* 0x000000000078e947 */ /* 0x000fea0003800000 */
[----:B------:R-:W-:-:S06]  /*dfa0*/  ULOP3.LUT UR4, UR42, 0x2, URZ, 0xfc, !UPT ;  /* 0x000000022a047892 */ /* 0x000fcc000f8efc3f */
[----:B--2---:R-:W-:-:S05]  /*dfb0*/  IMAD.U32 R3, RZ, RZ, UR4 ;  /* 0x00000004ff037e24 */ /* 0x004fca000f8e00ff */
[----:B------:R-:W-:-:S13]  /*dfc0*/  ISETP.NE.AND P2, PT, R3, 0x3, PT ;  /* 0x000000030300780c */ /* 0x000fda0003f45270 */
[----:B------:R-:W-:Y:S05]  /*dfd0*/  @!P2 BRA `(.L_x_4341) ;  /* 0x000000000004a947 */ /* 0x000fea0003800000 */
[----:B------:R-:W-:Y:S01]  /*dfe0*/  BPT.TRAP 0x1 ;  /* 0x000000040000795c */ /* 0x000fe20000300000 */
.L_x_4341:
        /* <DEDUP_REMOVED lines=12> */
.L_x_4386:
[----:B------:R-:W3:Y:S02]  /*e0b0*/  SYNCS.PHASECHK.TRANS64.TRYWAIT P0, [R5+URZ], R0 ;  /* 0x00000000050075a7 */ /* 0x000ee4000800017f */
[----:B---3--:R-:W-:Y:S05]  /*e0c0*/  @!P0 BRA `(.L_x_4343) ;  /* 0x0000001000d08947 */ /* 0x008fea0003800000 */
.L_x_4387:
[----:B------:R-:W-:Y:S05]  /*e0d0*/  @!P2 BRA `(.L_x_4344) ;  /* 0x000000000004a947 */ /* 0x000fea0003800000 */
[----:B------:R-:W-:Y:S01]  /*e0e0*/  BPT.TRAP 0x1 ;  /* 0x000000040000795c */ /* 0x000fe20000300000 */
.L_x_4344:
[----:B-1----:R-:W-:-:S04]  /*e0f0*/  VIADD R2, R2, 0x22860 ;  /* 0x0002286002027836 */ /* 0x002fc80000000000 */
[----:B---3--:R-:W-:-:S04]  /*e100*/  IMAD R5, R6, 0x8, R2 ;  /* 0x0000000806057824 */ /* 0x008fc800078e0202 */
[----:B------:R-:W1:Y:S02]  /*e110*/  SYNCS.PHASECHK.TRANS64.TRYWAIT P0, [R5+URZ], R4 ;  /* 0x00000004050075a7 */ /* 0x000e64000800017f */
[----:B-1----:R-:W-:Y:S05]  /*e120*/  @!P0 BRA `(.L_x_4345) ;  /* 0x0000001000cc8947 */ /* 0x002fea0003800000 */
.L_x_4388:
[----:B------:R-:W-:-:S07]  /*e130*/  LEA R3, R3, R2, 0x3 ;  /* 0x0000000203037211 */ /* 0x000fce00078e18ff */
.L_x_4346:
[----:B---3--:R3:W4:Y:S02]  /*e140*/  SYNCS.PHASECHK.TRANS64.TRYWAIT P0, [R3+URZ], R0 ;  /* 0x00000000030075a7 */ /* 0x008724000800017f */
[----:B----4-:R-:W-:Y:S05]  /*e150*/  @!P0 NANOSLEEP.SYNCS 0x989680 ;  /* 0x009896800000895d */ /* 0x010fea0003900000 */
[----:B------:R-:W4:Y:S02]  /*e160*/  @!P0 SYNCS.PHASECHK.TRANS64 P0, [R3+URZ], R0 ;  /* 0x00000000030085a7 */ /* 0x000f24000800007f */
[----:B----4-:R-:W-:Y:S05]  /*e170*/  @!P0 BRA `(.L_x_4346) ;  /* 0xfffffffc00f08947 */ /* 0x010fea000383ffff */
.L_x_4227:
[----:B------:R-:W-:Y:S05]  /*e180*/  BSYNC B6 ;  /* 0x0000000000067941 */ /* 0x000fea0003800000 */
.L_x_4224:
[----:B------:R-:W-:Y:S05]  /*e190*/  EXIT ;  /* 0x000000000000794d */ /* 0x000fea0003800000 */
.L_x_4231:
[----:B0-----:R-:W-:-:S04]  /*e1a0*/  IMAD.U32 R3, RZ, RZ, UR39 ;  /* 0x00000027ff037e24 */ /* 0x001fc8000f8e00ff */
[----:B------:R0:W1:Y:S03]  /*e1b0*/  SYNCS.PHASECHK.TRANS64.TRYWAIT P0, [R3+URZ+0x22800], R10 ;  /* 0x0228000a030075a7 */ /* 0x000066000800017f */
[----:B-1----:R-:W-:Y:S05]  /*e1c0*/  @!P0 NANOSLEEP.SYNCS 0x989680 ;  /* 0x009896800000895d */ /* 0x002fea0003900000 */
[----:B------:R-:W1:Y:S02]  /*e1d0*/  @!P0 SYNCS.PHASECHK.TRANS64 P0, [R3+URZ+0x22800], R10 ;  /* 0x0228000a030085a7 */ /* 0x000e64000800007f */
[----:B-1----:R-:W-:Y:S05]  /*e1e0*/  @!P0 BRA `(.L_x_4231) ;  /* 0xfffffffc00ec8947 */ /* 0x002fea000383ffff */
[----:B------:R-:W-:Y:S05]  /*e1f0*/  BRA `(.L_x_4347) ;  /* 0xffffff3400107947 */ /* 0x000fea000383ffff */
.L_x_4235:
[----:B0-----:R-:W-:-:S04]  /*e200*/  IMAD.U32 R3, RZ, RZ, UR39 ;  /* 0x00000027ff037e24 */ /* 0x001fc8000f8e00ff */
[----:B------:R0:W2:Y:S03]  /*e210*/  SYNCS.PHASECHK.TRANS64.TRYWAIT P1, [R3+URZ+0x22830], R10 ;  /* 0x0228300a030075a7 */ /* 0x0000a6000802017f */
[----:B--2---:R-:W-:Y:S05]  /*e220*/  @!P1 NANOSLEEP.SYNCS 0x989680 ;  /* 0x009896800000995d */ /* 0x004fea0003900000 */
[----:B------:R-:W2:Y:S02]  /*e230*/  @!P1 SYNCS.PHASECHK.TRANS64 P1, [R3+URZ+0x22830], R10 ;  /* 0x0228300a030095a7 */ /* 0x000ea4000802007f */
[----:B--2---:R-:W-:Y:S05]  /*e240*/  @!P1 BRA `(.L_x_4235) ;  /* 0xfffffffc00ec9947 */ /* 0x004fea000383ffff */
[----:B------:R-:W-:Y:S05]  /*e250*/  BRA `(.L_x_4234) ;  /* 0xffffff34002c7947 */ /* 0x000fea000383ffff */
.L_x_4239:
[----:B--2---:R2:W3:Y:S02]  /*e260*/  SYNCS.PHASECHK.TRANS64.TRYWAIT P3, [R11+URZ+0x22850], R10 ;  /* 0x0228500a0b0075a7 */ /* 0x0044e4000806017f */
[----:B---3--:R-:W-:Y:S05]  /*e270*/  @!P3 NANOSLEEP.SYNCS 0x989680 ;  /* 0x009896800000b95d */ /* 0x008fea0003900000 */
[----:B------:R-:W3:Y:S02]  /*e280*/  @!P3 SYNCS.PHASECHK.TRANS64 P3, [R11+URZ+0x22850], R10 ;  /* 0x0228500a0b00b5a7 */ /* 0x000ee4000806007f */
[----:B---3--:R-:W-:Y:S05]  /*e290*/  @!P3 BRA `(.L_x_4239) ;  /* 0xfffffffc00f0b947 */ /* 0x008fea000383ffff */
[----:B------:R-:W-:Y:S05]  /*e2a0*/  BRA `(.L_x_4238) ;  /* 0xffffff4c009c7947 */ /* 0x000fea000383ffff */
.L_x_4244:
[----:B-1----:R-:W-:-:S04]  /*e2b0*/  IMAD.U32 R5, RZ, RZ, UR29 ;  /* 0x0000001dff057e24 */ /* 0x002fc8000f8e00ff */
[----:B------:R1:W2:Y:S03]  /*e2c0*/  SYNCS.PHASECHK.TRANS64.TRYWAIT P3, [R5+URZ+0x22830], R10 ;  /* 0x0228300a050075a7 */ /* 0x0002a6000806017f */
[----:B--2---:R-:W-:Y:S05]  /*e2d0*/  @!P3 NANOSLEEP.SYNCS 0x989680 ;  /* 0x009896800000b95d */ /* 0x004fea0003900000 */
[----:B------:R-:W2:Y:S02]  /*e2e0*/  @!P3 SYNCS.PHASECHK.TRANS64 P3, [R5+URZ+0x22830], R10 ;  /* 0x0228300a0500b5a7 */ /* 0x000ea4000806007f */
[----:B--2---:R-:W-:Y:S05]  /*e2f0*/  @!P3 BRA `(.L_x_4244) ;  /* 0xfffffffc00ecb947 */ /* 0x004fea000383ffff */
[----:B------:R-:W-:Y:S05]  /*e300*/  BRA `(.L_x_4243) ;  /* 0xffffff5000e47947 */ /* 0x000fea000383ffff */
.L_x_4248:
[----:B--2---:R2:W3:Y:S02]  /*e310*/  SYNCS.PHASECHK.TRANS64.TRYWAIT P3, [R177+URZ+0x22850], R10 ;  /* 0x0228500ab10075a7 */ /* 0x0044e4000806017f */
[----:B---3--:R-:W-:Y:S05]  /*e320*/  @!P3 NANOSLEEP.SYNCS 0x989680 ;  /* 0x009896800000b95d */ /* 0x008fea0003900000 */
[----:B------:R-:W3:Y:S02]  /*e330*/  @!P3 SYNCS.PHASECHK.TRANS64 P3, [R177+URZ+0x22850], R10 ;  /* 0x0228500ab100b5a7 */ /* 0x000ee4000806007f */
[----:B---3--:R-:W-:Y:S05]  /*e340*/  @!P3 BRA `(.L_x_4248) ;  /* 0xfffffffc00f0b947 */ /* 0x008fea000383ffff */
[----:B------:R-:W-:Y:S05]  /*e350*/  BRA `(.L_x_4247) ;  /* 0xffffff7000cc7947 */ /* 0x000fea000383ffff */
.L_x_4254:
[----:B-1----:R-:W-:-:S04]  /*e360*/  IMAD.U32 R4, RZ, RZ, UR25 ;  /* 0x00000019ff047e24 */ /* 0x002fc8000f8e00ff */
[----:B------:R1:W2:Y:S03]  /*e370*/  SYNCS.PHASECHK.TRANS64.TRYWAIT P1, [R4+URZ+0x22830], R3 ;  /* 0x02283003040075a7 */ /* 0x0002a6000802017f */
[----:B--2---:R-:W-:Y:S05]  /*e380*/  @!P1 NANOSLEEP.SYNCS 0x989680 ;  /* 0x009896800000995d */ /* 0x004fea0003900000 */
[----:B------:R-:W2:Y:S02]  /*e390*/  @!P1 SYNCS.PHASECHK.TRANS64 P1, [R4+URZ+0x22830], R3 ;  /* 0x02283003040095a7 */ /* 0x000ea4000802007f */
[----:B--2---:R-:W-:Y:S05]  /*e3a0*/  @!P1 BRA `(.L_x_4254) ;  /* 0xfffffffc00ec9947 */ /* 0x004fea000383ffff */
[----:B------:R-:W-:Y:S05]  /*e3b0*/  BRA `(.L_x_4253) ;  /* 0xffffff7400c47947 */ /* 0x000fea000383ffff */
.L_x_4258:
[----:B--2---:R2:W3:Y:S02]  /*e3c0*/  SYNCS.PHASECHK.TRANS64.TRYWAIT P1, [R186+URZ+0x22850], R3 ;  /* 0x02285003ba0075a7 */ /* 0x0044e4000802017f */
[----:B---3--:R-:W-:Y:S05]  /*e3d0*/  @!P1 NANOSLEEP.SYNCS 0x989680 ;  /* 0x009896800000995d */ /* 0x008fea0003900000 */
[----:B------:R-:W3:Y:S02]  /*e3e0*/  @!P1 SYNCS.PHASECHK.TRANS64 P1, [R186+URZ+0x22850], R3 ;  /* 0x02285003ba0095a7 */ /* 0x000ee4000802007f */
[----:B---3--:R-:W-:Y:S05]  /*e3f0*/  @!P1 BRA `(.L_x_4258) ;  /* 0xfffffffc00f09947 */ /* 0x008fea000383ffff */
[----:B------:R-:W-:Y:S05]  /*e400*/  BRA `(.L_x_4257) ;  /* 0xffffff8c00d47947 */ /* 0x000fea000383ffff */
.L_x_4270:
[----:B------:R-:W-:Y:S01]  /*e410*/  IMAD.MOV.U32 R13, RZ, RZ, R19 ;  /* 0x000000ffff0d7224 */ /* 0x000fe200078e0013 */
[----:B------:R-:W-:Y:S01]  /*e420*/  MOV R15, 0xffffffff ;  /* 0xffffffff000f7802 */ /* 0x000fe20000000f00 */
[----:B------:R-:W-:Y:S02]  /*e430*/  IMAD.MOV.U32 R12, RZ, RZ, RZ ;  /* 0x000000ffff0c7224 */ /* 0x000fe400078e00ff */
[----:B------:R-:W-:-:S07]  /*e440*/  IMAD.MOV.U32 R11, RZ, RZ, 0x1f ;  /* 0x0000001fff0b7424 */ /* 0x000fce00078e00ff */
[----:B------:R-:W-:Y:S05]  /*e450*/  WARPSYNC.COLLECTIVE R15, `(.L_x_4348) ;  /* 0x000000000f087348 */ /* 0x000fea0003c00000 */
[----:B------:R0:W1:Y:S02]  /*e460*/  SHFL.IDX P6, R14, R13, R12, R11 ;  /* 0x0000000c0d0e7389 */ /* 0x00006400000c000b */
[----:B01----:R-:W-:Y:S01]  /*e470*/  ENDCOLLECTIVE ;  /* 0x000000000000791b */ /* 0x003fe20003800000 */
.L_x_4348:
[----:B------:R-:W-:Y:S05]  /*e480*/  BRA `(.L_x_4349) ;  /* 0xffffffcc00007947 */ /* 0x000fea000383ffff */
.L_x_4272:
[----:B------:R-:W-:Y:S01]  /*e490*/  BSSY B0, `(.L_x_4350) ;  /* 0x0000006000007945 */ /* 0x000fe20003800000 */
[----:B------:R-:W-:-:S07]  /*e4a0*/  IMAD.MOV.U32 R15, RZ, RZ, -0x1 ;  /* 0xffffffffff0f7424 */ /* 0x000fce00078e00ff */
[----:B------:R-:W-:Y:S05]  /*e4b0*/  WARPSYNC.COLLECTIVE R15, `(.L_x_4351) ;  /* 0x000000000f0c7348 */ /* 0x000fea0003c00000 */
[----:B------:R-:W-:Y:S02]  /*e4c0*/  ELECT P6, UR62, PT ;  /* 0x00000000003e782f */ /* 0x000fe400038c0000 */
[----:B------:R-:W-:Y:S01]  /*e4d0*/  MOV R14, UR62 ;  /* 0x0000003e000e7c02 */ /* 0x000fe20008000f00 */
[----:B------:R-:W-:Y:S10]  /*e4e0*/  ENDCOLLECTIVE ;  /* 0x000000000000791b */ /* 0x000ff40003800000 */
.L_x_4351:
[----:B------:R-:W-:Y:S05]  /*e4f0*/  BSYNC B0 ;  /* 0x0000000000007941 */ /* 0x000fea0003800000 */
.L_x_4350:
[----:B------:R-:W-:Y:S05]  /*e500*/  BRA `(.L_x_4352) ;  /* 0xffffffcc00007947 */ /* 0x000fea000383ffff */
.L_x_4274:
[----:B0-----:R-:W-:-:S04]  /*e510*/  IMAD.U32 R3, RZ, RZ, UR38 ;  /* 0x00000026ff037e24 */ /* 0x001fc8000f8e00ff */
[----:B------:R0:W1:Y:S03]  /*e520*/  SYNCS.PHASECHK.TRANS64.TRYWAIT P0, [R3+URZ+0x22840], R0 ;  /* 0x02284000030075a7 */ /* 0x000066000800017f */
[----:B-1----:R-:W-:Y:S05]  /*e530*/  @!P0 NANOSLEEP.SYNCS 0x989680 ;  /* 0x009896800000895d */ /* 0x002fea0003900000 */
[----:B------:R-:W1:Y:S02]  /*e540*/  @!P0 SYNCS.PHASECHK.TRANS64 P0, [R3+URZ+0x22840], R0 ;  /* 0x02284000030085a7 */ /* 0x000e64000800007f */
[----:B-1----:R-:W-:Y:S05]  /*e550*/  @!P0 BRA `(.L_x_4274) ;  /* 0xfffffffc00ec8947 */ /* 0x002fea000383ffff */
[----:B------:R-:W-:Y:S05]  /*e560*/  BRA `(.L_x_4353) ;  /* 0xffffffcc00607947 */ /* 0x000fea000383ffff */
.L_x_4277:
        /* <DEDUP_REMOVED lines=8> */
.L_x_4354:
[----:B------:R-:W-:Y:S02]  /*e5f0*/  VIADD R21, R7, 0x10 ;  /* 0x0000001007157836 */ /* 0x000fe40000000000 */
[----:B------:R-:W-:Y:S01]  /*e600*/  IMAD.MOV.U32 R13, RZ, RZ, R0 ;  /* 0x000000ffff0d7224 */ /* 0x000fe200078e0000 */
[----:B------:R-:W-:-:S07]  /*e610*/  MOV R2, R14 ;  /* 0x0000000e00027202 */ /* 0x000fce0000000f00 */
[----:B------:R-:W-:Y:S05]  /*e620*/  WARPSYNC.COLLECTIVE R15, `(.L_x_4355) ;  /* 0x000000000f087348 */ /* 0x000fea0003c00000 */
[----:B------:R0:W1:Y:S02]  /*e630*/  SHFL.IDX P6, R14, R13, R12, R11 ;  /* 0x0000000c0d0e7389 */ /* 0x00006400000c000b */
[----:B01----:R-:W-:Y:S01]  /*e640*/  ENDCOLLECTIVE ;  /* 0x000000000000791b */ /* 0x003fe20003800000 */
.L_x_4355:
        /* <DEDUP_REMOVED lines=12> */
.L_x_4356:
[----:B------:R-:W-:Y:S01]  /*e710*/  @!PT LDS RZ, [RZ] ;  /* 0x00000000fffff984 */ /* 0x000fe20000000800 */
[----:B------:R-:W-:Y:S01]  /*e720*/  @!PT LDS RZ, [RZ] ;  /* 0x00000000fffff984 */ /* 0x000fe20000000800 */
[----:B------:R-:W-:Y:S01]  /*e730*/  @!PT LDS RZ, [RZ] ;  /* 0x00000000fffff984 */ /* 0x000fe20000000800 */
[----:B------:R0:W-:Y:S01]  /*e740*/  @!P1 LDGSTS.E.BYPASS.LTC128B.128 [R9+0x18400], desc[UR44][R2.64], !P0 ;  /* 0x1840000002099fae */ /* 0x0001e2000c101d6c */
[----:B------:R-:W-:Y:S02]  /*e750*/  ISETP.GE.AND P1, PT, R21, R4, PT ;  /* 0x000000041500720c */ /* 0x000fe40003f26270 */
[----:B------:R-:W-:Y:S01]  /*e760*/  MOV R13, R0 ;  /* 0x00000000000d7202 */ /* 0x000fe20000000f00 */
[----:B0-----:R-:W-:-:S10]  /*e770*/  VIADD R9, R7, 0x20 ;  /* 0x0000002007097836 */ /* 0x001fd40000000000 */
[----:B------:R-:W-:Y:S01]  /*e780*/  @!P1 LEA R21, R6, UR38, 0x1 ;  /* 0x0000002606159c11 */ /* 0x000fe2000f8e08ff */
[----:B------:R-:W-:-:S07]  /*e790*/  IMAD.MOV.U32 R2, RZ, RZ, R14 ;  /* 0x000000ffff027224 */ /* 0x000fce00078e000e */
[----:B------:R-:W-:Y:S05]  /*e7a0*/  WARPSYNC.COLLECTIVE R15, `(.L_x_4357) ;  /* 0x000000000f087348 */ /* 0x000fea0003c00000 */
[----:B------:R0:W1:Y:S02]  /*e7b0*/  SHFL.IDX P6, R14, R13, R12, R11 ;  /* 0x0000000c0d0e7389 */ /* 0x00006400000c000b */
[----:B01----:R-:W-:Y:S01]  /*e7c0*/  ENDCOLLECTIVE ;  /* 0x000000000000791b */ /* 0x003fe20003800000 */
.L_x_4357:
        /* <DEDUP_REMOVED lines=8> */
.L_x_4358:
        /* <DEDUP_REMOVED lines=12> */
.L_x_4359:
        /* <DEDUP_REMOVED lines=8> */
.L_x_4360:
        /* <DEDUP_REMOVED lines=12> */
.L_x_4361:
        /* <DEDUP_REMOVED lines=8> */
.L_x_4362:
[----:B------:R-:W-:Y:S01]  /*ead0*/  @!PT LDS RZ, [RZ] ;  /* 0x00000000fffff984 */ /* 0x000fe20000000800 */
[----:B------:R-:W-:Y:S01]  /*eae0*/  @!PT LDS RZ, [RZ] ;  /* 0x00000000fffff984 */ /* 0x000fe20000000800 */
[----:B------:R-:W-:Y:S01]  /*eaf0*/  @!PT LDS RZ, [RZ] ;  /* 0x00000000fffff984 */ /* 0x000fe20000000800 */
[----:B------:R0:W-:Y:S01]  /*eb00*/  @!P1 LDGSTS.E.BYPASS.LTC128B.128 [R21+0x19c00], desc[UR44][R2.64], !P0 ;  /* 0x19c0000002159fae */ /* 0x0001e2000c101d6c */
[----:B------:R-:W-:Y:S01]  /*eb10*/  ISETP.GE.AND P1, PT, R9, R4, PT ;  /* 0x000000040900720c */ /* 0x000fe20003f26270 */
[----:B------:R-:W-:Y:S01]  /*eb20*/  IMAD.MOV.U32 R13, RZ, RZ, R0 ;  /* 0x000000ffff0d7224 */ /* 0x000fe200078e0000 */
[----:B0-----:R-:W-:-:S11]  /*eb30*/  IADD3 R21, R7, 0x50, RZ ;  /* 0x0000005007157810 */ /* 0x001fd60007ffe0ff */
[----:B------:R-:W-:Y:S01]  /*eb40*/  @!P1 LEA R9, R6, UR38, 0x1 ;  /* 0x0000002606099c11 */ /* 0x000fe2000f8e08ff */
[----:B------:R-:W-:-:S07]  /*eb50*/  IMAD.MOV.U32 R2, RZ, RZ, R14 ;  /* 0x000000ffff027224 */ /* 0x000fce00078e000e */
[----:B------:R-:W-:Y:S05]  /*eb60*/  WARPSYNC.COLLECTIVE R15, `(.L_x_4363) ;  /* 0x000000000f087348 */ /* 0x000fea0003c00000 */
[----:B------:R0:W1:Y:S02]  /*eb70*/  SHFL.IDX P6, R14, R13, R12, R11 ;  /* 0x0000000c0d0e7389 */ /* 0x00006400000c000b */
[----:B01----:R-:W-:Y:S01]  /*eb80*/  ENDCOLLECTIVE ;  /* 0x000000000000791b */ /* 0x003fe20003800000 */
.L_x_4363:
        /* <DEDUP_REMOVED lines=8> */
.L_x_4364:
        /* <DEDUP_REMOVED lines=11> */
.L_x_4365:
        /* <DEDUP_REMOVED lines=8> */
.L_x_4366:
        /* <DEDUP_REMOVED lines=11> */
.L_x_4367:
[----:B------:R-:W-:Y:S01]  /*edf0*/  @!P1 LEA R9, R6, UR38, 0x1 ;  /* 0x0000002606099c11 */ /* 0x000fe2000f8e08ff */
        /* <DEDUP_REMOVED lines=8> */
.L_x_4368:
[----:B------:R-:W-:Y:S01]  /*ee80*/  @!PT LDS RZ, [RZ] ;  /* 0x00000000fffff984 */ /* 0x000fe20000000800 */
[----:B------:R-:W-:Y:S01]  /*ee90*/  @!PT LDS RZ, [RZ] ;  /* 0x00000000fffff984 */ /* 0x000fe20000000800 */
[----:B------:R-:W-:Y:S01]  /*eea0*/  @!PT LDS RZ, [RZ] ;  /* 0x00000000fffff984 */ /* 0x000fe20000000800 */
[----:B------:R0:W-:Y:S01]  /*eeb0*/  @!P1 LDGSTS.E.BYPASS.LTC128B.128 [R9+0x1b400], desc[UR44][R2.64], !P0 ;  /* 0x1b40000002099fae */ /* 0x0001e2000c101d6c */
[----:B------:R-:W-:Y:S01]  /*eec0*/  IMAD.MOV.U32 R13, RZ, RZ, R0 ;  /* 0x000000ffff0d7224 */ /* 0x000fe200078e0000 */
[----:B------:R-:W-:-:S07]  /*eed0*/  MOV R5, R14 ;  /* 0x0000000e00057202 */ /* 0x000fce0000000f00 */
[----:B0-----:R-:W-:Y:S05]  /*eee0*/  WARPSYNC.COLLECTIVE R15, `(.L_x_4369) ;  /* 0x000000000f087348 */ /* 0x001fea0003c00000 */
[----:B------:R1:W2:Y:S02]  /*eef0*/  SHFL.IDX P6, R14, R13, R12, R11 ;  /* 0x0000000c0d0e7389 */ /* 0x0002a400000c000b */
[----:B012---:R-:W-:Y:S01]  /*ef00*/  ENDCOLLECTIVE ;  /* 0x000000000000791b */ /* 0x007fe20003800000 */
.L_x_4369:
[----:B------:R-:W-:Y:S05]  /*ef10*/  BRA `(.L_x_4370) ;  /* 0xffffffcc00907947 */ /* 0x000fea000383ffff */
.L_x_4278:
[----:B0-----:R-:W-:-:S04]  /*ef20*/  IMAD.U32 R3, RZ, RZ, UR38 ;  /* 0x00000026ff037e24 */ /* 0x001fc8000f8e00ff */
[----:B------:R0:W1:Y:S03]  /*ef30*/  SYNCS.PHASECHK.TRANS64.TRYWAIT P0, [R3+URZ+0x22820], R4 ;  /* 0x02282004030075a7 */ /* 0x000066000800017f */
[----:B-1----:R-:W-:Y:S05]  /*ef40*/  @!P0 NANOSLEEP.SYNCS 0x989680 ;  /* 0x009896800000895d */ /* 0x002fea0003900000 */
[----:B------:R-:W1:Y:S02]  /*ef50*/  @!P0 SYNCS.PHASECHK.TRANS64 P0, [R3+URZ+0x22820], R4 ;  /* 0x02282004030085a7 */ /* 0x000e64000800007f */
[----:B-1----:R-:W-:Y:S05]  /*ef60*/  @!P0 BRA `(.L_x_4278) ;  /* 0xfffffffc00ec8947 */ /* 0x002fea000383ffff */
[----:B------:R-:W-:Y:S05]  /*ef70*/  BRA `(.L_x_4371) ;  /* 0xffffffcc00c07947 */ /* 0x000fea000383ffff */
.L_x_4281:
[----:B0-----:R-:W-:-:S04]  /*ef80*/  IMAD.U32 R3, RZ, RZ, UR38 ;  /* 0x00000026ff037e24 */ /* 0x001fc8000f8e00ff */
[----:B------:R0:W1:Y:S03]  /*ef90*/  SYNCS.PHASECHK.TRANS64.TRYWAIT P0, [R3+URZ+0x22860], R4 ;  /* 0x02286004030075a7 */ /* 0x000066000800017f */
[----:B-1----:R-:W-:Y:S05]  /*efa0*/  @!P0 NANOSLEEP.SYNCS 0x989680 ;  /* 0x009896800000895d */ /* 0x002fea0003900000 */
[----:B------:R-:W1:Y:S02]  /*efb0*/  @!P0 SYNCS.PHASECHK.TRANS64 P0, [R3+URZ+0x22860], R4 ;  /* 0x02286004030085a7 */ /* 0x000e64000800007f */
[----:B-1----:R-:W-:Y:S05]  /*efc0*/  @!P0 BRA `(.L_x_4281) ;  /* 0xfffffffc00ec8947 */ /* 0x002fea000383ffff */
[----:B------:R-:W-:Y:S05]  /*efd0*/  BRA `(.L_x_4372) ;  /* 0xffffffcc00cc7947 */ /* 0x000fea000383ffff */
.L_x_4293:
[----:B-1----:R-:W-:-:S04]  /*efe0*/  IMAD.U32 R3, RZ, RZ, UR38 ;  /* 0x00000026ff037e24 */ /* 0x002fc8000f8e00ff */
[----:B------:R1:W2:Y:S03]  /*eff0*/  SYNCS.PHASECHK.TRANS64.TRYWAIT P0, [R3+URZ+0x22848], R2 ;  /* 0x02284802030075a7 */ /* 0x0002a6000800017f */
[----:B--2---:R-:W-:Y:S05]  /*f000*/  @!P0 NANOSLEEP.SYNCS 0x989680 ;  /* 0x009896800000895d */ /* 0x004fea0003900000 */
[----:B------:R-:W2:Y:S02]  /*f010*/  @!P0 SYNCS.PHASECHK.TRANS64 P0, [R3+URZ+0x22848], R2 ;  /* 0x02284802030085a7 */ /* 0x000ea4000800007f */
[----:B--2---:R-:W-:Y:S05]  /*f020*/  @!P0 BRA `(.L_x_4293) ;  /* 0xfffffffc00ec8947 */ /* 0x004fea000383ffff */
[----:B------:R-:W-:Y:S05]  /*f030*/  BRA `(.L_x_4373) ;  /* 0xffffffd400c87947 */ /* 0x000fea000383ffff */
.L_x_4298:
[----:B01----:R-:W-:-:S04]  /*f040*/  IMAD.U32 R3, RZ, RZ, UR38 ;  /* 0x00000026ff037e24 */ /* 0x003fc8000f8e00ff */
[----:B------:R0:W1:Y:S03]  /*f050*/  SYNCS.PHASECHK.TRANS64.TRYWAIT P0, [R3+URZ+0x22868], R2 ;  /* 0x02286802030075a7 */ /* 0x000066000800017f */
[----:B-1----:R-:W-:Y:S05]  /*f060*/  @!P0 NANOSLEEP.SYNCS 0x989680 ;  /* 0x009896800000895d */ /* 0x002fea0003900000 */
[----:B------:R-:W1:Y:S02]  /*f070*/  @!P0 SYNCS.PHASECHK.TRANS64 P0, [R3+URZ+0x22868], R2 ;  /* 0x02286802030085a7 */ /* 0x000e64000800007f */
[----:B-1----:R-:W-:Y:S05]  /*f080*/  @!P0 BRA `(.L_x_4298) ;  /* 0xfffffffc00ec8947 */ /* 0x002fea000383ffff */
[----:B------:R-:W-:Y:S05]  /*f090*/  BRA `(.L_x_4374) ;  /* 0xffffffd800287947 */ /* 0x000fea000383ffff */
.L_x_4309:
[----:B-1----:R-:W-:-:S04]  /*f0a0*/  IMAD.U32 R3, RZ, RZ, UR38 ;  /* 0x00000026ff037e24 */ /* 0x002fc8000f8e00ff */
[----:B------:R1:W2:Y:S03]  /*f0b0*/  SYNCS.PHASECHK.TRANS64.TRYWAIT P0, [R3+URZ+0x22840], R2 ;  /* 0x02284002030075a7 */ /* 0x0002a6000800017f */
[----:B--2---:R-:W-:Y:S05]  /*f0c0*/  @!P0 NANOSLEEP.SYNCS 0x989680 ;  /* 0x009896800000895d */ /* 0x004fea0003900000 */
[----:B------:R-:W2:Y:S02]  /*f0d0*/  @!P0 SYNCS.PHASECHK.TRANS64 P0, [R3+URZ+0x22840], R2 ;  /* 0x02284002030085a7 */ /* 0x000ea4000800007f */
[----:B--2---:R-:W-:Y:S05]  /*f0e0*/  @!P0 BRA `(.L_x_4309) ;  /* 0xfffffffc00ec8947 */ /* 0x004fea000383ffff */
[----:B------:R-:W-:Y:S05]  /*f0f0*/  BRA `(.L_x_4375) ;  /* 0xffffffdc00a87947 */ /* 0x000fea000383ffff */
.L_x_4314:
[----:B012---:R-:W-:-:S04]  /*f100*/  IMAD.U32 R3, RZ, RZ, UR38 ;  /* 0x00000026ff037e24 */ /* 0x007fc8000f8e00ff */
[----:B------:R0:W1:Y:S03]  /*f110*/  SYNCS.PHASECHK.TRANS64.TRYWAIT P0, [R3+URZ+0x22860], R2 ;  /* 0x02286002030075a7 */ /* 0x000066000800017f */
[----:B-1----:R-:W-:Y:S05]  /*f120*/  @!P0 NANOSLEEP.SYNCS 0x989680 ;  /* 0x009896800000895d */ /* 0x002fea0003900000 */
[----:B------:R-:W1:Y:S02]  /*f130*/  @!P0 SYNCS.PHASECHK.TRANS64 P0, [R3+URZ+0x22860], R2 ;  /* 0x02286002030085a7 */ /* 0x000e64000800007f */
[----:B-1----:R-:W-:Y:S05]  /*f140*/  @!P0 BRA `(.L_x_4314) ;  /* 0xfffffffc00ec8947 */ /* 0x002fea000383ffff */
[----:B------:R-:W-:Y:S05]  /*f150*/  BRA `(.L_x_4376) ;  /* 0xffffffe0000c7947 */ /* 0x000fea000383ffff */
.L_x_4326:
[----:B-1----:R-:W-:-:S04]  /*f160*/  MOV R3, UR38 ;  /* 0x0000002600037c02 */ /* 0x002fc80008000f00 */
[----:B------:R1:W2:Y:S03]  /*f170*/  SYNCS.PHASECHK.TRANS64.TRYWAIT P0, [R3+URZ+0x22848], R2 ;  /* 0x02284802030075a7 */ /* 0x0002a6000800017f */
[----:B--2---:R-:W-:Y:S05]  /*f180*/  @!P0 NANOSLEEP.SYNCS 0x989680 ;  /* 0x009896800000895d */ /* 0x004fea0003900000 */
[----:B------:R-:W2:Y:S02]  /*f190*/  @!P0 SYNCS.PHASECHK.TRANS64 P0, [R3+URZ+0x22848], R2 ;  /* 0x02284802030085a7 */ /* 0x000ea4000800007f */
[----:B--2---:R-:W-:Y:S05]  /*f1a0*/  @!P0 BRA `(.L_x_4326) ;  /* 0xfffffffc00ec8947 */ /* 0x004fea000383ffff */
[----:B------:R-:W-:Y:S05]  /*f1b0*/  BRA `(.L_x_4377) ;  /* 0xffffffe400987947 */ /* 0x000fea000383ffff */
.L_x_4331:
[----:B-1----:R-:W-:-:S04]  /*f1c0*/  IMAD.U32 R3, RZ, RZ, UR38 ;  /* 0x00000026ff037e24 */ /* 0x002fc8000f8e00ff */
[----:B------:R1:W2:Y:S03]  /*f1d0*/  SYNCS.PHASECHK.TRANS64.TRYWAIT P0, [R3+URZ+0x22868], R2 ;  /* 0x02286802030075a7 */ /* 0x0002a6000800017f */
[----:B--2---:R-:W-:Y:S05]  /*f1e0*/  @!P0 NANOSLEEP.SYNCS 0x989680 ;  /* 0x009896800000895d */ /* 0x004fea0003900000 */
[----:B------:R-:W2:Y:S02]  /*f1f0*/  @!P0 SYNCS.PHASECHK.TRANS64 P0, [R3+URZ+0x22868], R2 ;  /* 0x02286802030085a7 */ /* 0x000ea4000800007f */
[----:B--2---:R-:W-:Y:S05]  /*f200*/  @!P0 BRA `(.L_x_4331) ;  /* 0xfffffffc00ec8947 */ /* 0x004fea000383ffff */
[----:B------:R-:W-:Y:S05]  /*f210*/  BRA `(.L_x_4378) ;  /* 0xffffffe400fc7947 */ /* 0x000fea000383ffff */
.L_x_4338:
[----:B-1----:R1:W2:Y:S02]  /*f220*/  SYNCS.PHASECHK.TRANS64.TRYWAIT P0, [R2+URZ+0x22820], R9 ;  /* 0x02282009020075a7 */ /* 0x0022a4000800017f */
[----:B--2---:R-:W-:Y:S05]  /*f230*/  @!P0 NANOSLEEP.SYNCS 0x989680 ;  /* 0x009896800000895d */ /* 0x004fea0003900000 */
[----:B------:R-:W2:Y:S02]  /*f240*/  @!P0 SYNCS.PHASECHK.TRANS64 P0, [R2+URZ+0x22820], R9 ;  /* 0x02282009020085a7 */ /* 0x000ea4000800007f */
[----:B--2---:R-:W-:Y:S05]  /*f250*/  @!P0 BRA `(.L_x_4338) ;  /* 0xfffffffc00f08947 */ /* 0x004fea000383ffff */
[----:B------:R-:W-:Y:S05]  /*f260*/  BRA `(.L_x_4379) ;  /* 0xffffffec001c7947 */ /* 0x000fea000383ffff */
.L_x_4339:
        /* <DEDUP_REMOVED lines=11> */
.L_x_4381:
[----:B------:R-:W-:Y:S05]  /*f320*/  BSYNC B0 ;  /* 0x0000000000007941 */ /* 0x000fea0003800000 */
.L_x_4380:
[----:B------:R-:W-:Y:S05]  /*f330*/  BRA `(.L_x_4382) ;  /* 0xffffffec00007947 */ /* 0x000fea000383ffff */
.L_x_4340:
[----:B------:R-:W-:Y:S01]  /*f340*/  BSSY B0, `(.L_x_4383) ;  /* 0x0000006000007945 */ /* 0x000fe20003800000 */
[----:B------:R-:W-:-:S07]  /*f350*/  IMAD.MOV.U32 R15, RZ, RZ, -0x1 ;  /* 0xffffffffff0f7424 */ /* 0x000fce00078e00ff */
[----:B012---:R-:W-:Y:S05]  /*f360*/  WARPSYNC.COLLECTIVE R15, `(.L_x_4384) ;  /* 0x000000000f0c7348 */ /* 0x007fea0003c00000 */
[----:B------:R-:W-:Y:S02]  /*f370*/  ELECT P6, UR62, PT ;  /* 0x00000000003e782f */ /* 0x000fe400038c0000 */
[----:B------:R-:W-:Y:S01]  /*f380*/  MOV R14, UR62 ;  /* 0x0000003e000e7c02 */ /* 0x000fe20008000f00 */
[----:B012---:R-:W-:Y:S10]  /*f390*/  ENDCOLLECTIVE ;  /* 0x000000000000791b */ /* 0x007ff40003800000 */
.L_x_4384:
[----:B------:R-:W-:Y:S05]  /*f3a0*/  BSYNC B0 ;  /* 0x0000000000007941 */ /* 0x000fea0003800000 */
.L_x_4383:
[----:B------:R-:W-:Y:S05]  /*f3b0*/  BRA `(.L_x_4385) ;  /* 0xffffffe800f47947 */ /* 0x000fea000383ffff */
.L_x_4342:
[----:B--2---:R2:W3:Y:S02]  /*f3c0*/  SYNCS.PHASECHK.TRANS64.TRYWAIT P0, [R7+URZ], R4 ;  /* 0x00000004070075a7 */ /* 0x0044e4000800017f */
[----:B---3--:R-:W-:Y:S05]  /*f3d0*/  @!P0 NANOSLEEP.SYNCS 0x989680 ;  /* 0x009896800000895d */ /* 0x008fea0003900000 */
[----:B------:R-:W3:Y:S02]  /*f3e0*/  @!P0 SYNCS.PHASECHK.TRANS64 P0, [R7+URZ], R4 ;  /* 0x00000004070085a7 */ /* 0x000ee4000800007f */
[----:B---3--:R-:W-:Y:S05]  /*f3f0*/  @!P0 BRA `(.L_x_4342) ;  /* 0xfffffffc00f08947 */ /* 0x008fea000383ffff */
[----:B------:R-:W-:Y:S05]  /*f400*/  BRA `(.L_x_4386) ;  /* 0xffffffec00287947 */ /* 0x000fea000383ffff */
.L_x_4343:
[----:B---3--:R3:W4:Y:S02]  /*f410*/  SYNCS.PHASECHK.TRANS64.TRYWAIT P0, [R5+URZ], R0 ;  /* 0x00000000050075a7 */ /* 0x008724000800017f */
[----:B----4-:R-:W-:Y:S05]  /*f420*/  @!P0 NANOSLEEP.SYNCS 0x989680 ;  /* 0x009896800000895d */ /* 0x010fea0003900000 */
[----:B------:R-:W4:Y:S02]  /*f430*/  @!P0 SYNCS.PHASECHK.TRANS64 P0, [R5+URZ], R0 ;  /* 0x00000000050085a7 */ /* 0x000f24000800007f */
[----:B----4-:R-:W-:Y:S05]  /*f440*/  @!P0 BRA `(.L_x_4343) ;  /* 0xfffffffc00f08947 */ /* 0x010fea000383ffff */
[----:B------:R-:W-:Y:S05]  /*f450*/  BRA `(.L_x_4387) ;  /* 0xffffffec001c7947 */ /* 0x000fea000383ffff */
.L_x_4345:
[----:B-1----:R1:W3:Y:S02]  /*f460*/  SYNCS.PHASECHK.TRANS64.TRYWAIT P0, [R5+URZ], R4 ;  /* 0x00000004050075a7 */ /* 0x0022e4000800017f */
[----:B---3--:R-:W-:Y:S05]  /*f470*/  @!P0 NANOSLEEP.SYNCS 0x989680 ;  /* 0x009896800000895d */ /* 0x008fea0003900000 */
[----:B------:R-:W3:Y:S02]  /*f480*/  @!P0 SYNCS.PHASECHK.TRANS64 P0, [R5+URZ], R4 ;  /* 0x00000004050085a7 */ /* 0x000ee4000800007f */
[----:B---3--:R-:W-:Y:S05]  /*f490*/  @!P0 BRA `(.L_x_4345) ;  /* 0xfffffffc00f08947 */ /* 0x008fea000383ffff */
[----:B------:R-:W-:Y:S05]  /*f4a0*/  BRA `(.L_x_4388) ;  /* 0xffffffec00207947 */ /* 0x000fea000383ffff */
.L_x_4389:
        /* <DEDUP_REMOVED lines=13> */
.L_x_6143:


//--------------------- .text._ZN7cutlass13device_kernelIN5flash11enable_sm90INS1_16FlashAttnFwdSm90INS1_25CollectiveMainloopFwdSm90ILi2EN4cute5tupleIJNS5_1CILi1EEES8_S8_EEENS6_IJNS7_ILi128EEENS7_ILi96EEENS7_ILi64EEEEEELi256ENS_10bfloat16_tEfNS_4arch4Sm90ELb1ELb0ELb0ELb0ELb0ELb0ELb1ELb1ELb0ELb1ELb1ELb0EEENS1_21CollectiveEpilogueFwdINS6_IJSA_NS7_ILi256EEESB_EEES9_SE_SG_Li256ELb0ELb1ELb1ELb0EEENS1_19SingleTileSchedulerILb0ELb1ELb1ELi128EEEEEEEEEvNT_6ParamsE --------------------------
	.section	.text._ZN7cutlass13device_kernelIN5flash11enable_sm90INS1_16FlashAttnFwdSm90INS1_25CollectiveMainloopFwdSm90ILi2EN4cute5tupleIJNS5_1CILi1EEES8_S8_EEENS6_IJNS7_ILi128EEENS7_ILi96EEENS7_ILi64EEEEEELi256ENS_10bfloat16_tEfNS_4arch4Sm90ELb1ELb0ELb0ELb0ELb0ELb0ELb1ELb1ELb0ELb1ELb1ELb0EEENS1_21CollectiveEpilogueFwdINS6_IJSA_NS7_ILi256EEESB_EEES9_SE_SG_Li256ELb0ELb1ELb1ELb0EEENS1_19SingleTileSchedulerILb0ELb1ELb1ELi128EEEEEEEEEvNT_6ParamsE,"ax",@progbits
	.align	128
.text._ZN7cutlass13device_kernelIN5flash11enable_sm90INS1_16FlashAttnFwdSm90INS1_25CollectiveMainloopFwdSm90ILi2EN4cute5tupleIJNS5_1CILi1EEES8_S8_EEENS6_IJNS7_ILi128EEENS7_ILi96EEENS7_ILi64EEEEEELi256ENS_10bfloat16_tEfNS_4arch4Sm90ELb1ELb0ELb0ELb0ELb0ELb0ELb1ELb1ELb0ELb1ELb1ELb0EEENS1_21CollectiveEpilogueFwdINS6_IJSA_NS7_ILi256EEESB_EEES9_SE_SG_Li256ELb0ELb1ELb1ELb0EEENS1_19SingleTileSchedulerILb0ELb1ELb1ELi128EEEEEEEEEvNT_6ParamsE:
        .type           _ZN7cutlass13device_kernelIN5flash11enable_sm90INS1_16FlashAttnFwdSm90INS1_25CollectiveMainloopFwdSm90ILi2EN4cute5tupleIJNS5_1CILi1EEES8_S8_EEENS6_IJNS7_ILi128EEENS7_ILi96EEENS7_ILi64EEEEEELi256ENS_10bfloat16_tEfNS_4arch4Sm90ELb1ELb0ELb0ELb0ELb0ELb0ELb1ELb1ELb0ELb1ELb1ELb0EEENS1_21CollectiveEpilogueFwdINS6_IJSA_NS7_ILi256EEESB_EEES9_SE_SG_Li256ELb0ELb1ELb1ELb0EEENS1_19SingleTileSchedulerILb0ELb1ELb1ELi128EEEEEEEEEvNT_6ParamsE,@function
        .size           _ZN7cutlass13device_kernelIN5flash11enable_sm90INS1_16FlashAttnFwdSm90INS1_25CollectiveMainloopFwdSm90ILi2EN4cute5tupleIJNS5_1CILi1EEES8_S8_EEENS6_IJNS7_ILi128EEENS7_ILi96EEENS7_ILi64EEEEEELi256ENS_10bfloat16_tEfNS_4arch4Sm90ELb1ELb0ELb0ELb0ELb0ELb0ELb1ELb1ELb0ELb1ELb1ELb0EEENS1_21CollectiveEpilogueFwdINS6_IJSA_NS7_ILi256EEESB_EEES9_SE_SG_Li256ELb0ELb1ELb1ELb0EEENS1_19SingleTileSchedulerILb0ELb1ELb1ELi128EEEEEEEEEvNT_6ParamsE,(.L_x_6144 - _ZN7cutlass13device_kernelIN5flash11enable_sm90INS1_16FlashAttnFwdSm90INS1_25CollectiveMainloopFwdSm90ILi2EN4cute5tupleIJNS5_1CILi1EEES8_S8_EEENS6_IJNS7_ILi128EEENS7_ILi96EEENS7_ILi64EEEEEELi256ENS_10bfloat16_tEfNS_4arch4Sm90ELb1ELb0ELb0ELb0ELb0ELb0ELb1ELb1ELb0ELb1ELb1ELb0EEENS1_21CollectiveEpilogueFwdINS6_IJSA_NS7_ILi256EEESB_EEES9_SE_SG_Li256ELb0ELb1ELb1ELb0EEENS1_19SingleTileSchedulerILb0ELb1ELb1ELi128EEEEEEEEEvNT_6ParamsE)
        .other          _ZN7cutlass13device_kernelIN5flash11enable_sm90INS1_16FlashAttnFwdSm90INS1_25CollectiveMainloopFwdSm90ILi2EN4cute5tupleIJNS5_1CILi1EEES8_S8_EEENS6_IJNS7_ILi128EEENS7_ILi96EEENS7_ILi64EEEEEELi256ENS_10bfloat16_tEfNS_4arch4Sm90ELb1ELb0ELb0ELb0ELb0ELb0ELb1ELb1ELb0ELb1ELb1ELb0EEENS1_21CollectiveEpilogueFwdINS6_IJSA_NS7_ILi256EEESB_EEES9_SE_SG_Li256ELb0ELb1ELb1ELb0EEENS1_19SingleTileSchedulerILb0ELb1ELb1ELi128EEEEEEEEEvNT_6ParamsE,@"STO_CUDA_ENTRY STV_DEFAULT"
_ZN7cutlass13device_kernelIN5flash11enable_sm90INS1_16FlashAttnFwdSm90INS1_25CollectiveMainloopFwdSm90ILi2EN4cute5tupleIJNS5_1CILi1EEES8_S8_EEENS6_IJNS7_ILi128EEENS7_ILi96EEENS7_ILi64EEEEEELi256ENS_10bfloat16_tEfNS_4arch4Sm90ELb1ELb0ELb0ELb0ELb0ELb0ELb1ELb1ELb0ELb1ELb1ELb0EEENS1_21CollectiveEpilogueFwdINS6_IJSA_NS7_ILi256EEESB_EEES9_SE_SG_Li256ELb0ELb1ELb1ELb0EEENS1_19SingleTileSchedulerILb0ELb1ELb1ELi128EEEEEEEEEvNT_6ParamsE:
        /* <DEDUP_REMOVED lines=17> */
.L_x_4391:
[----:B------:R-:W-:Y:S05]  /*0110*/  BSYNC B0 ;  /* 0x0000000000007941 */ /* 0x000fea0003800000 */
.L_x_4390:
        /* <DEDUP_REMOVED lines=42> */
.L_x_4392:
        /* <DEDUP_REMOVED lines=22> */
.L_x_4393:
        /* <DEDUP_REMOVED lines=18> */
.L_x_4394:
        /* <DEDUP_REMOVED lines=22> */
.L_x_4395:
        /* <DEDUP_REMOVED lines=22> */
.L_x_4396:
[----:B--2---:R-:W-:Y:S01]  /*0900*/  ISETP.NE.AND P0, PT, R2, RZ, PT ;  /* 0x000000ff0200720c */ /* 0x004fe20003f05270 */
[----:B------:R-:W-:Y:S01]  /*0910*/  IMAD.MOV.U32 R2, RZ, RZ, 0x1 ;  /* 0x00000001ff027424 */ /* 0x000fe200078e00ff */
[----:B------:R-:W-:Y:S01]  /*0920*/  NOP ;  /* 0x0000000000007918 */ /* 0x000fe20000000000 */
[----:B------:R-:W-:Y:S03]  /*0930*/  BSSY B6, `(.L_x_4397) ;  /* 0x000102b000067945 */ /* 0x000fe60003800000 */
[----:B------:R-:W-:-:S05]  /*0940*/  SEL R2, R2, 0x2, !P0 ;  /* 0x0000000202027807 */ /* 0x000fca0004000000 */
[----:B------:R2:W-:Y:S01]  /*0950*/  STL [R1+0x3c], R2 ;  /* 0x00003c0201007387 */ /* 0x0005e20000100800 */
[----:B01-34-:R-:W-:Y:S06]  /*0960*/  BAR.SYNC.DEFER_BLOCKING 0x0 ;  /* 0x0000000000007b1d */ /* 0x01bfec0000010000 */
[----:B------:R-:W-:Y:S05]  /*0970*/  @!P0 BRA `(.L_x_4398) ;  /* 0x000000b400ac8947 */ /* 0x000fea0003800000 */
.L_x_4399:
[----:B------:R-:W-:-:S08]  /*0980*/  NOP ;  /* 0x0000000000007918 */ /* 0x000fd00000000000 */
[----:B------:R-:W0:Y:S02]  /*0990*/  USETMAXREG.TRY_ALLOC.CTAPOOL UP0, 0xf0 ;  /* 0x000000f0000079c8 */ /* 0x000e240008000600 */
[----:B0-----:R-:W-:-:S13]  /*09a0*/  PLOP3.LUT P0, PT, PT, PT, UP0, 0x80, 0x0 ;  /* 0x000000000000781c */ /* 0x001fda0003f0f008 */
[----:B------:R-:W-:Y:S05]  /*09b0*/  @!P0 BRA `(.L_x_4399) ;  /* 0xfffffffc00f08947 */ /* 0x000fea000383ffff */
[----:B------:R-:W0:Y:S01]  /*09c0*/  S2R R0, SR_TID.X ;  /* 0x0000000000007919 */ /* 0x000e220000002100 */
[----:B------:R-:W1:Y:S01]  /*09d0*/  S2UR UR6, SR_CTAID.Y ;  /* 0x00000000000679c3 */ /* 0x000e620000002600 */
[----:B------:R-:W-:Y:S02]  /*09e0*/  ULDC UR7, c[0x0][0xd50] ;  /* 0x0003540000077ab9 */ /* 0x000fe40000000800 */
[----:B------:R-:W-:-:S05]  /*09f0*/  UISETP.NE.AND UP0, UPT, UR7, 0x1, UPT ;  /* 0x000000010700788c */ /* 0x000fca000bf05270 */
[----:B------:R-:W3:Y:S06]  /*0a00*/  S2UR UR8, SR_CTAID.Z ;  /* 0x00000000000879c3 */ /* 0x000eec0000002700 */
[----:B------:R-:W-:Y:S01]  /*0a10*/  @UP0 ULDC UR4, c[0x0][0xd54] ;  /* 0x0003550000040ab9 */ /* 0x000fe20000000800 */
[----:B------:R-:W-:Y:S01]  /*0a20*/  @UP0 ULDC UR9, c[0x0][0xd58] ;  /* 0x0003560000090ab9 */ /* 0x000fe20000000800 */
[----:B-1----:R-:W-:Y:S02]  /*0a30*/  UIMAD.WIDE.U32 UR4, UR6, UR4, URZ ;  /* 0x00000004060472a5 */ /* 0x002fe4000f8e003f */
[----:B------:R-:W-:-:S02]  /*0a40*/  UMOV UR10, UR6 ;  /* 0x00000006000a7c82 */ /* 0x000fc40008000000 */
[----:B------:R-:W-:Y:S01]  /*0a50*/  @UP0 USHF.R.U32.HI UR10, URZ, UR9, UR5 ;  /* 0x000000093f0a0299 */ /* 0x000fe20008011605 */
[----:B0-----:R-:W-:-:S03]  /*0a60*/  SHF.R.U32.HI R16, RZ, 0x7, R0 ;  /* 0x00000007ff107819 */ /* 0x001fc60000011600 */
[----:B------:R-:W-:Y:S02]  /*0a70*/  UIADD3 UR4, -UR10, URZ, URZ ;  /* 0x0000003f0a047290 */ /* 0x000fe4000fffe13f */
[----:B------:R-:W-:Y:S01]  /*0a80*/  IMAD.U32 R0, RZ, RZ, UR10 ;  /* 0x0000000aff007e24 */ /* 0x000fe2000f8e00ff */
[----:B------:R-:W-:Y:S06]  /*0a90*/  BAR.ARV 0x8, 0x180 ;  /* 0x0206000000007b1d */ /* 0x000fec0000002000 */
[----:B------:R-:W-:Y:S01]  /*0aa0*/  ISETP.NE.AND P0, PT, R16, 0x1, PT ;  /* 0x000000011000780c */ /* 0x000fe20003f05270 */
[----:B------:R4:W-:-:S12]  /*0ab0*/  STL [R1], R0 ;  /* 0x0000000001007387 */ /* 0x0009d80000100800 */
[----:B------:R-:W-:Y:S06]  /*0ac0*/  @!P0 BAR.ARV 0x9, 0x100 ;  /* 0x0244000000008b1d */ /* 0x000fec0000002000 */
[----:B---3--:R-:W-:Y:S01]  /*0ad0*/  ISETP.LE.AND P0, PT, RZ, UR8, PT ;  /* 0x00000008ff007c0c */ /* 0x008fe2000bf03270 */
[----:B------:R-:W-:-:S12]  /*0ae0*/  UIMAD UR8, UR7, UR4, UR6 ;  /* 0x00000004070872a4 */ /* 0x000fd8000f8e0206 */
[----:B----4-:R-:W-:Y:S05]  /*0af0*/  @!P0 BRA `(.L_x_4400) ;  /* 0x0000010000388947 */ /* 0x010fea0003800000 */
        /* <DEDUP_REMOVED lines=12> */
[----:B------:R-:W-:-:S04]  /*0bc0*/  USEL UR57, UR57, 0x1, UP0 ;  /* 0x0000000139397887 */ /* 0x000fc80008000000 */
[----:B------:R-:W-:Y:S02]  /*0bd0*/  UIMAD UR39, UR57, UR39, URZ ;  /* 0x00000027392772a4 */ /* 0x000fe4000f8e023f */
[----:B0-----:R-:W-:-:S04]  /*0be0*/  USHF.L.U32 UR38, UR38, 0x7, URZ ;  /* 0x0000000726267899 */ /* 0x001fc8000800063f */
[----:B------:R-:W-:Y:S02]  /*0bf0*/  @UP1 UIADD3 UR4, UR38, 0x7f, URZ ;  /* 0x0000007f26041890 */ /* 0x000fe4000fffe03f */
[----:B------:R-:W-:Y:S02]  /*0c00*/  UIADD3 UR6, UR38, 0x7f, URZ ;  /* 0x0000007f26067890 */ /* 0x000fe4000fffe03f */
        /* <DEDUP_REMOVED lines=10> */
[----:B------:R-:W-:Y:S02]  /*0cb0*/  ULEA.HI.SX32 UR6, UR7, UR6, 0x1c ;  /* 0x0000000607067291 */ /* 0x000fe4000f8fe23f */
[----:B------:R-:W-:Y:S02]  /*0cc0*/  ULOP3.LUT UR7, UR8, 0xffff, URZ, 0xc0, !UPT ;  /* 0x0000ffff08077892 */ /* 0x000fe4000f8ec03f */
        /* <DEDUP_REMOVED lines=20> */
[----:B0-----:R-:W2:Y:S02]  /*0e10*/  MUFU.RCP R0, R0 ;  /* 0x0000000000007308 */ /* 0x001ea40000001000 */
[----:B--2---:R-:W-:-:S02]  /*0e20*/  VIADD R2, R0, 0xffffffe ;  /* 0x0ffffffe00027836 */ /* 0x004fc40000000000 */
        /* <DEDUP_REMOVED lines=19> */
.L_x_4401:
[----:B------:R-:W-:Y:S01]  /*0f60*/  UIMAD UR5, UR7, UR4, URZ ;  /* 0x00000004070572a4 */ /* 0x000fe2000f8e023f */
[----:B------:R-:W-:Y:S01]  /*0f70*/  IMAD.U32 R0, RZ, RZ, UR10 ;  /* 0x0000000aff007e24 */ /* 0x000fe2000f8e00ff */
[----:B--2---:R-:W0:Y:S01]  /*0f80*/  S2R R2, SR_TID.X ;  /* 0x0000000000027919 */ /* 0x004e220000002100 */
        /* <DEDUP_REMOVED lines=88> */
[----:B------:R-:W-:-:S04]  /*1510*/  UIADD3 UR5, UR4, -UR5, URZ ;  /* 0x8000000504057290 */ /* 0x000fc8000fffe03f */
[----:B------:R-:W-:-:S04]  /*1520*/  ULEA UR5, UR5, UR6, 0xd ;  /* 0x0000000605057291 */ /* 0x000fc8000f8e683f */
[----:B------:R-:W-:Y:S02]  /*1530*/  USHF.R.U32.HI UR4, URZ, 0x4, UR5 ;  /* 0x000000043f047899 */ /* 0x000fe40008011605 */
[----:B------:R-:W-:Y:S02]  /*1540*/  UIADD3 UR5, UR5, 0xa000, URZ ;  /* 0x0000a00005057890 */ /* 0x000fe4000fffe03f */
[----:B------:R-:W-:Y:S02]  /*1550*/  ULOP3.LUT UR4, UR4, 0x3fff, URZ, 0xc0, !UPT ;  /* 0x00003fff04047892 */ /* 0x000fe4000f8ec03f */
[----:B------:R-:W-:Y:S02]  /*1560*/  USHF.R.U32.HI UR5, URZ, 0x4, UR5 ;  /* 0x000000043f057899 */ /* 0x000fe40008011605 */
[----:B------:R-:W-:Y:S02]  /*1570*/  ULOP3.LUT UR37, UR4, 0x10000, URZ, 0xfc, !UPT ;  /* 0x0001000004257892 */ /* 0x000fe4000f8efc3f */
[----:B------:R-:W-:-:S03]  /*1580*/  ULOP3.LUT UR36, UR5, 0x3fff, URZ, 0xc0, !UPT ;  /* 0x00003fff05247892 */ /* 0x000fc6000f8ec03f */
[----:B------:R-:W-:Y:S02]  /*1590*/  UMOV UR5, 0x40000040 ;  /* 0x4000004000057882 */ /* 0x000fe40000000000 */
[----:B------:R-:W-:Y:S01]  /*15a0*/  UMOV UR4, UR37 ;  /* 0x0000002500047c82 */ /* 0x000fe20008000000 */
[----:B------:R-:W-:Y:S02]  /*15b0*/  IMAD.U32 R19, RZ, RZ, UR5 ;  /* 0x00000005ff137e24 */ /* 0x000fe4000f8e00ff */
[----:B------:R-:W-:Y:S01]  /*15c0*/  IMAD.U32 R18, RZ, RZ, UR4 ;  /* 0x00000004ff127e24 */ /* 0x000fe2000f8e00ff */
[----:B------:R-:W-:Y:S06]  /*15d0*/  @!P0 BRA `(.L_x_4403) ;  /* 0x0000000000408947 */ /* 0x000fec0003800000 */
        /* <DEDUP_REMOVED lines=16> */
.L_x_4403:
[----:B------:R-:W-:Y:S01]  /*16e0*/  R2UR UR4, R22 ;  /* 0x00000000160472ca */ /* 0x000fe200000e0000 */
[----:B------:R-:W-:Y:S01]  /*16f0*/  VIADD R203, R16, 0x8 ;  /* 0x0000000810cb7836 */ /* 0x000fe20000000000 */
[----:B------:R-:W-:-:S11]  /*1700*/  SHF.L.U32 R2, RZ, 0x1f, RZ ;  /* 0x0000001fff027819 */ /* 0x000fd600000006ff */
[----:B------:R-:W0:Y:S02]  /*1710*/  SYNCS.PHASECHK.TRANS64.TRYWAIT P0, [UR4+0x32400], R2 ;  /* 0x03240002ff0075a7 */ /* 0x000e240008000144 */
[----:B0-----:R-:W-:Y:S05]  /*1720*/  @!P0 BRA `(.L_x_4404) ;  /* 0x000000f400348947 */ /* 0x001fea0003800000 */
.L_x_4525:
[----:B------:R-:W-:Y:S05]  /*1730*/  WARPSYNC.ALL ;  /* 0x0000000000007948 */ /* 0x000fea0003800000 */
[----:B------:R-:W2:Y:S01]  /*1740*/  LDL.LU R0, [R1+0x3c] ;  /* 0x00003c0001007983 */ /* 0x000ea20000300800 */
[----:B------:R1:W-:Y:S01]  /*1750*/  BAR.SYNC.DEFER_BLOCKING R203, 0x100 ;  /* 0x000400cb0000751d */ /* 0x0003e20000010000 */
[----:B--2---:R-:W-:-:S04]  /*1760*/  LOP3.LUT R0, R0, 0x1, RZ, 0xfc, !PT ;  /* 0x0000000100007812 */ /* 0x004fc800078efcff */
[----:B------:R-:W-:-:S13]  /*1770*/  ISETP.NE.AND P0, PT, R0, 0x3, PT ;  /* 0x000000030000780c */ /* 0x000fda0003f05270 */
[----:B-1----:R-:W-:Y:S05]  /*1780*/  @!P0 BRA `(.L_x_4405) ;  /* 0x0000000000048947 */ /* 0x002fea0003800000 */
[----:B------:R-:W-:Y:S01]  /*1790*/  BPT.TRAP 0x1 ;  /* 0x000000040000795c */ /* 0x000fe20000300000 */
.L_x_4405:
[----:B------:R-:W-:-:S13]  /*17a0*/  R2UR UR4, R22 ;  /* 0x00000000160472ca */ /* 0x000fda00000e0000 */
[----:B------:R1:W2:Y:S01]  /*17b0*/  SYNCS.PHASECHK.TRANS64.TRYWAIT P1, [UR4+0x32430], R2 ;  /* 0x03243002ff0075a7 */ /* 0x0002a20008020144 */
[----:B------:R-:W-:Y:S05]  /*17c0*/  @!P0 BRA `(.L_x_4406) ;  /* 0x0000000000048947 */ /* 0x000fea0003800000 */
[----:B------:R-:W-:Y:S01]  /*17d0*/  BPT.TRAP 0x1 ;  /* 0x000000040000795c */ /* 0x000fe20000300000 */
.L_x_4406:
[----:B--2---:R-:W-:Y:S05]  /*17e0*/  @P1 BRA `(.L_x_4407) ;  /* 0x00000000000c1947 */ /* 0x004fea0003800000 */
[----:B------:R-:W-:-:S13]  /*17f0*/  R2UR UR4, R22 ;  /* 0x00000000160472ca */ /* 0x000fda00000e0000 */
[----:B------:R-:W2:Y:S02]  /*1800*/  SYNCS.PHASECHK.TRANS64.TRYWAIT P1, [UR4+0x32430], R2 ;  /* 0x03243002ff0075a7 */ /* 0x000ea40008020144 */
[----:B--2---:R-:W-:Y:S05]  /*1810*/  @!P1 BRA `(.L_x_4408) ;  /* 0x000000f400149947 */ /* 0x004fea0003800000 */
.L_x_4407:
[----:B------:R-:W-:Y:S01]  /*1820*/  R2UR UR8, R22 ;  /* 0x00000000160872ca */ /* 0x000fe200000e0000 */
[----:B------:R-:W-:Y:S01]  /*1830*/  WARPGROUP.ARRIVE ;  /* 0x00000000000079c5 */ /* 0x000fe20000000000 */
[----:B------:R-:W-:Y:S01]  /*1840*/  UMOV UR6, UR37 ;  /* 0x0000002500067c82 */ /* 0x000fe20008000000 */
[----:B------:R-:W-:Y:S01]  /*1850*/  UMOV UR7, 0x40000040 ;  /* 0x4000004000077882 */ /* 0x000fe20000000000 */
[----:B------:R-:W-:Y:S01]  /*1860*/  UMOV UR11, 0x40000040 ;  /* 0x40000040000b7882 */ /* 0x000fe20000000000 */
[----:B------:R-:W-:Y:S01]  /*1870*/  UMOV UR5, UR7 ;  /* 0x0000000700057c82 */ /* 0x000fe20008000000 */
[----:B------:R-:W-:-:S07]  /*1880*/  IMAD.U32 R9, RZ, RZ, UR11 ;  /* 0x0000000bff097e24 */ /* 0x000fce000f8e00ff */
[----:B------:R-:W-:-:S04]  /*1890*/  UIADD3 UR4, UR8, 0x1c400, URZ ;  /* 0x0001c40008047890 */ /* 0x000fc8000fffe03f */
[----:B------:R-:W-:-:S04]  /*18a0*/  USHF.R.U32.HI UR4, URZ, 0x4, UR4 ;  /* 0x000000043f047899 */ /* 0x000fc80008011604 */
[----:B------:R-:W-:-:S04]  /*18b0*/  ULOP3.LUT UR4, UR4, 0x3fff, URZ, 0xc0, !UPT ;  /* 0x00003fff04047892 */ /* 0x000fc8000f8ec03f */
[----:B------:R-:W-:-:S03]  /*18c0*/  ULOP3.LUT UR9, UR4, 0x10000, URZ, 0xfc, !UPT ;  /* 0x0001000004097892 */ /* 0x000fc6000f8efc3f */
[----:B------:R-:W-:-:S03]  /*18d0*/  UMOV UR4, UR6 ;  /* 0x0000000600047c82 */ /* 0x000fc60008000000 */
[----:B------:R-:W-:Y:S01]  /*18e0*/  IMAD.U32 R21, RZ, RZ, UR9 ;  /* 0x00000009ff157e24 */ /* 0x000fe2000f8e00ff */
[----:B------:R-:W-:Y:S02]  /*18f0*/  UMOV UR6, UR9 ;  /* 0x0000000900067c82 */ /* 0x000fe40008000000 */
[----:B------:R-:W-:Y:S01]  /*1900*/  HGMMA.64x96x16.F32.BF16 R24, gdesc[UR4], RZ, !UPT, gsb0 ;  /* 0x01600000041879f0 */ /* 0x000fe2000c0018ff */
[----:B------:R-:W-:Y:S02]  /*1910*/  UIADD3 UR4, UR37, 0x2, URZ ;  /* 0x0000000225047890 */ /* 0x000fe4000fffe03f */
[----:B------:R-:W-:Y:S01]  /*1920*/  UIADD3 UR6, UR9, 0x2, URZ ;  /* 0x0000000209067890 */ /* 0x000fe2000fffe03f */
[----:B------:R-:W-:Y:S01]  /*1930*/  UMOV UR5, UR11 ;  /* 0x0000000b00057c82 */ /* 0x000fe20008000000 */
[----:B------:R-:W-:Y:S01]  /*1940*/  UMOV UR7, 0x40000040 ;  /* 0x4000004000077882 */ /* 0x000fe20000000000 */
[----:B------:R-:W-:Y:S02]  /*1950*/  UMOV UR11, 0x40000040 ;  /* 0x40000040000b7882 */ /* 0x000fe40000000000 */
[----:B------:R-:W-:Y:S01]  /*1960*/  UMOV UR10, UR4 ;  /* 0x00000004000a7c82 */ /* 0x000fe20008000000 */
[----:B------:R-:W-:Y:S01]  /*1970*/  IMAD.U32 R7, RZ, RZ, UR11 ;  /* 0x0000000bff077e24 */ /* 0x000fe2000f8e00ff */
[----:B------:R-:W-:Y:S01]  /*1980*/  UMOV UR4, UR10 ;  /* 0x0000000a00047c82 */ /* 0x000fe20008000000 */
[----:B------:R-:W-:Y:S01]  /*1990*/  IMAD.U32 R8, RZ, RZ, UR10 ;  /* 0x0000000aff087e24 */ /* 0x000fe2000f8e00ff */
[----:B------:R-:W-:-:S02]  /*19a0*/  WARPGROUP.DEPBAR.LE gsb0, 0x0 ;  /* 0x00008000000079c5 */ /* 0x000fc40000010000 */
        /* <DEDUP_REMOVED lines=22> */
[----:B------:R-:W2:Y:S02]  /*1b10*/  SYNCS.PHASECHK.TRANS64.TRYWAIT P1, [UR8+0x32410], R2 ;  /* 0x03241002ff0075a7 */ /* 0x000ea40008020148 */
[----:B--2---:R-:W-:Y:S05]  /*1b20*/  @!P1 BRA `(.L_x_4409) ;  /* 0x000000f0006c9947 */ /* 0x004fea0003800000 */
.L_x_4526:
[----:B------:R-:W-:Y:S05]  /*1b30*/  @!P0 BRA `(.L_x_4410) ;  /* 0x0000000000048947 */ /* 0x000fea0003800000 */
[----:B------:R-:W-:Y:S01]  /*1b40*/  BPT.TRAP 0x1 ;  /* 0x000000040000795c */ /* 0x000fe20000300000 */
.L_x_4410:
[----:B------:R-:W-:-:S13]  /*1b50*/  R2UR UR4, R22 ;  /* 0x00000000160472ca */ /* 0x000fda00000e0000 */
[----:B------:R2:W3:Y:S01]  /*1b60*/  SYNCS.PHASECHK.TRANS64.TRYWAIT P1, [UR4+0x32450], R2 ;  /* 0x03245002ff0075a7 */ /* 0x0004e20008020144 */
[----:B------:R-:W-:Y:S05]  /*1b70*/  @!P0 BRA `(.L_x_4411) ;  /* 0x0000000000048947 */ /* 0x000fea0003800000 */
[----:B------:R-:W-:Y:S01]  /*1b80*/  BPT.TRAP 0x1 ;  /* 0x000000040000795c */ /* 0x000fe20000300000 */
.L_x_4411:
[----:B---3--:R-:W-:Y:S05]  /*1b90*/  @P1 BRA `(.L_x_4412) ;  /* 0x00000000000c1947 */ /* 0x008fea0003800000 */
[----:B------:R-:W-:-:S13]  /*1ba0*/  R2UR UR4, R22 ;  /* 0x00000000160472ca */ /* 0x000fda00000e0000 */
[----:B------:R-:W3:Y:S02]  /*1bb0*/  SYNCS.PHASECHK.TRANS64.TRYWAIT P1, [UR4+0x32450], R2 ;  /* 0x03245002ff0075a7 */ /* 0x000ee40008020144 */
[----:B---3--:R-:W-:Y:S05]  /*1bc0*/  @!P1 BRA `(.L_x_4413) ;  /* 0x000000f000609947 */ /* 0x008fea0003800000 */
.L_x_4412:
[----:B------:R-:W-:Y:S01]  /*1bd0*/  R2UR UR14, R22 ;  /* 0x00000000160e72ca */ /* 0x000fe200000e0000 */
[----:B------:R-:W-:Y:S01]  /*1be0*/  ULOP3.LUT UR10, UR36, 0x10000, URZ, 0xfc, !UPT ;  /* 0x00010000240a7892 */ /* 0x000fe2000f8efc3f */
[----:B------:R-:W-:Y:S01]  /*1bf0*/  WARPGROUP.ARRIVE ;  /* 0x00000000000079c5 */ /* 0x000fe20000000000 */
[----:B------:R-:W-:Y:S01]  /*1c00*/  UMOV UR7, 0x40000040 ;  /* 0x4000004000077882 */ /* 0x000fe20000000000 */
[----:B------:R-:W-:Y:S01]  /*1c10*/  UMOV UR9, 0x40000040 ;  /* 0x4000004000097882 */ /* 0x000fe20000000000 */
[----:B------:R-:W-:Y:S01]  /*1c20*/  UMOV UR5, UR7 ;  /* 0x0000000700057c82 */ /* 0x000fe20008000000 */
[----:B------:R-:W-:Y:S01]  /*1c30*/  IMAD.U32 R5, RZ, RZ, UR7 ;  /* 0x00000007ff057e24 */ /* 0x000fe2000f8e00ff */
[----:B------:R-:W-:Y:S01]  /*1c40*/  UIADD3 UR12, UR10, 0x400, URZ ;  /* 0x000004000a0c7890 */ /* 0x000fe2000fffe03f */
[----:B0-----:R-:W-:Y:S01]  /*1c50*/  IMAD.U32 R3, RZ, RZ, UR9 ;  /* 0x00000009ff037e24 */ /* 0x001fe2000f8e00ff */
[----:B------:R-:W-:Y:S01]  /*1c60*/  UMOV UR6, UR10 ;  /* 0x0000000a00067c82 */ /* 0x000fe20008000000 */
[----:B------:R-:W-:Y:S01]  /*1c70*/  UMOV UR13, 0x40000040 ;  /* 0x40000040000d7882 */ /* 0x000fe20000000000 */
[----:B------:R-:W-:Y:S01]  /*1c80*/  IMAD.U32 R4, RZ, RZ, UR6 ;  /* 0x00000006ff047e24 */ /* 0x000fe2000f8e00ff */
[----:B------:R-:W-:Y:S01]  /*1c90*/  UIADD3 UR16, UR10, 0x402, URZ ;  /* 0x000004020a107890 */ /* 0x000fe2000fffe03f */
[----:B------:R-:W-:Y:S01]  /*1ca0*/  LOP3.LUT R0, R73, 0xffffff80, RZ, 0xc0, !PT ;  /* 0xffffff8049007812 */ /* 0x000fe200078ec0ff */
[----:B------:R-:W-:Y:S01]  /*1cb0*/  UIADD3 UR4, UR14, 0x400, URZ ;  /* 0x000004000e047890 */ /* 0x000fe2000fffe03f */
[----:B------:R-:W-:Y:S01]  /*1cc0*/  LEA.HI R72, R72, R23, RZ, 0x2 ;  /* 0x0000001748487211 */ /* 0x000fe200078f10ff */
[----:B------:R-:W-:Y:S01]  /*1cd0*/  UMOV UR17, 0x40000040 ;  /* 0x4000004000117882 */ /* 0x000fe20000000000 */
[----:B------:R-:W-:Y:S01]  /*1ce0*/  UIADD3 UR20, UR10, 0x404, URZ ;  /* 0x000004040a147890 */ /* 0x000fe2000fffe03f */
[C---:B------:R-:W-:Y:S01]  /*1cf0*/  IMAD.IADD R0, R23.reuse, 0x1, -R0 ;  /* 0x0000000117007824 */ /* 0x040fe200078e0a00 */
[----:B------:R-:W-:Y:S01]  /*1d00*/  USHF.R.U32.HI UR4, URZ, 0x4, UR4 ;  /* 0x000000043f047899 */ /* 0x000fe20008011604 */
[----:B------:R-:W-:Y:S01]  /*1d10*/  LOP3.LUT R72, R72, 0xfffffffc, RZ, 0xc0, !PT ;  /* 0xfffffffc48487812 */ /* 0x000fe200078ec0ff */
[----:B------:R-:W-:Y:S01]  /*1d20*/  UMOV UR21, 0x40000040 ;  /* 0x4000004000157882 */ /* 0x000fe20000000000 */
[----:B------:R-:W-:Y:S01]  /*1d30*/  UIADD3 UR24, UR10, 0x406, URZ ;  /* 0x000004060a187890 */ /* 0x000fe2000fffe03f */
[----:B------:R-:W-:Y:S01]  /*1d40*/  SHF.R.S32.HI R13, RZ, 0x1f, R0 ;  /* 0x0000001fff0d7819 */ /* 0x000fe20000011400 */
[----:B------:R-:W-:Y:S01]  /*1d50*/  ULOP3.LUT UR11, UR4, 0x3fff, URZ, 0xc0, !UPT ;  /* 0x00003fff040b7892 */ /* 0x000fe2000f8ec03f */
[----:B------:R-:W-:Y:S01]  /*1d60*/  IMAD.IADD R73, R23, 0x1, -R72 ;  /* 0x0000000117497824 */ /* 0x000fe200078e0a48 */
[----:B------:R-:W-:Y:S01]  /*1d70*/  UMOV UR25, 0x40000040 ;  /* 0x4000004000197882 */ /* 0x000fe20000000000 */
[----:B------:R-:W-:Y:S01]  /*1d80*/  UMOV UR4, UR6 ;  /* 0x0000000600047c82 */ /* 0x000fe20008000000 */
[----:B------:R-:W-:Y:S01]  /*1d90*/  ULOP3.LUT UR61, UR11, 0x10000, URZ, 0xfc, !UPT ;  /* 0x000100000b3d7892 */ /* 0x000fe2000f8efc3f */
[CC--:B------:R-:W-:Y:S01]  /*1da0*/  LEA.HI R12, R13.reuse, R0.reuse, RZ, 0x2 ;  /* 0x000000000d0c7211 */ /* 0x0c0fe200078f10ff */
[----:B------:R-:W-:Y:S01]  /*1db0*/  UIADD3 UR28, UR10, 0x800, URZ ;  /* 0x000008000a1c7890 */ /* 0x000fe2000fffe03f */
[----:B------:R-:W-:Y:S01]  /*1dc0*/  LEA.HI R20, R13, R0, RZ, 0x5 ;  /* 0x000000000d147211 */ /* 0x000fe200078f28ff */
[----:B------:R-:W-:Y:S01]  /*1dd0*/  UMOV UR29, 0x40000040 ;  /* 0x40000040001d7882 */ /* 0x000fe20000000000 */
[----:B------:R-:W-:Y:S01]  /*1de0*/  UIADD3 UR32, UR10, 0x802, URZ ;  /* 0x000008020a207890 */ /* 0x000fe2000fffe03f */
[--C-:B------:R-:W-:Y:S01]  /*1df0*/  SHF.R.S32.HI R13, RZ, 0x2, R12.reuse ;  /* 0x00000002ff0d7819 */ /* 0x100fe2000001140c */
[----:B------:R-:W-:Y:S01]  /*1e00*/  UMOV UR6, UR61 ;  /* 0x0000003d00067c82 */ /* 0x000fe20008000000 */
[----:B------:R-:W-:Y:S01]  /*1e10*/  UMOV UR33, 0x40000040 ;  /* 0x4000004000217882 */ /* 0x000fe20000000000 */
[----:B------:R-:W-:Y:S01]  /*1e20*/  HGMMA.64x96x16.F32.BF16 R24, gdesc[UR4], R24, gsb0 ;  /* 0x01600000041879f0 */ /* 0x000fe20008001818 */
[----:B------:R-:W-:Y:S01]  /*1e30*/  UIADD3 UR4, UR10, 0x2, URZ ;  /* 0x000000020a047890 */ /* 0x000fe2000fffe03f */
[----:B------:R-:W-:Y:S01]  /*1e40*/  SHF.R.S32.HI R72, RZ, 0x1f, R12 ;  /* 0x0000001fff487819 */ /* 0x000fe2000001140c */
[----:B------:R-:W-:Y:S01]  /*1e50*/  UIADD3 UR6, UR61, 0x2, URZ ;  /* 0x000000023d067890 */ /* 0x000fe2000fffe03f */
[----:B------:R-:W-:Y:S01]  /*1e60*/  SHF.R.S32.HI R20, RZ, 0x5, R20 ;  /* 0x00000005ff147819 */ /* 0x000fe20000011414 */
[----:B------:R-:W-:Y:S01]  /*1e70*/  UMOV UR5, UR9 ;  /* 0x0000000900057c82 */ /* 0x000fe20008000000 */
[----:B------:R-:W-:Y:S01]  /*1e80*/  UMOV UR7, 0x40000040 ;  /* 0x4000004000077882 */ /* 0x000fe20000000000 */
[----:B------:R-:W-:Y:S01]  /*1e90*/  UMOV UR9, 0x40000040 ;  /* 0x4000004000097882 */ /* 0x000fe20000000000 */
[----:B------:R-:W-:Y:S01]  /*1ea0*/  UMOV UR8, UR4 ;  /* 0x0000000400087c82 */ /* 0x000fe20008000000 */
[----:B------:R-:W-:Y:S01]  /*1eb0*/  IMAD.U32 R15, RZ, RZ, UR9 ;  /* 0x00000009ff0f7e24 */ /* 0x000fe2000f8e00ff */
[----:B------:R-:W-:Y:S01]  /*1ec0*/  UMOV UR4, UR8 ;  /* 0x0000000800047c82 */ /* 0x000fe20008000000 */
[----:B-12---:R-:W-:Y:S01]  /*1ed0*/  IMAD.U32 R2, RZ, RZ, UR8 ;  /* 0x00000008ff027e24 */ /* 0x006fe2000f8e00ff */
[----:B------:R-:W-:Y:S01]  /*1ee0*/  UIADD3 UR36, UR10, 0x804, URZ ;  /* 0x000008040a247890 */ /* 0x000fe2000fffe03f */
[----:B------:R-:W-:Y:S01]  /*1ef0*/  LEA.HI R23, R74, R74, RZ, 0x1 ;  /* 0x0000004a4a177211 */ /* 0x000fe200078f08ff */
[----:B------:R-:W-:Y:S01]  /*1f00*/  UMOV UR37, 0x40000040 ;  /* 0x4000004000257882 */ /* 0x000fe20000000000 */
[----:B------:R-:W-:Y:S01]  /*1f10*/  UIADD3 UR40, UR10, 0x806, URZ ;  /* 0x000008060a287890 */ /* 0x000fe2000fffe03f */
[----:B------:R-:W-:Y:S01]  /*1f20*/  LEA.HI R72, R72, R13, RZ, 0x3 ;  /* 0x0000000d48487211 */ /* 0x000fe200078f18ff */
[----:B------:R-:W-:Y:S01]  /*1f30*/  UMOV UR41, 0x40000040 ;  /* 0x4000004000297882 */ /* 0x000fe20000000000 */
[----:B------:R-:W-:Y:S01]  /*1f40*/  UIADD3 UR44, UR10, 0xc00, URZ ;  /* 0x00000c000a2c7890 */ /* 0x000fe2000fffe03f */
[----:B------:R-:W-:Y:S01]  /*1f50*/  LEA R75, R20, UR38, 0x4 ;  /* 0x00000026144b7c11 */ /* 0x000fe2000f8e20ff */
[----:B------:R-:W-:Y:S01]  /*1f60*/  UMOV UR45, 0x40000040 ;  /* 0x40000040002d7882 */ /* 0x000fe20000000000 */
[----:B------:R-:W-:Y:S01]  /*1f70*/  UIADD3 UR48, UR10, 0xc02, URZ ;  /* 0x00000c020a307890 */ /* 0x000fe2000fffe03f */
[----:B------:R-:W-:Y:S01]  /*1f80*/  LOP3.LUT R23, R23, 0x3fffffe, RZ, 0xc0, !PT ;  /* 0x03fffffe17177812 */ /* 0x000fe200078ec0ff */
[----:B------:R-:W-:Y:S01]  /*1f90*/  UMOV UR49, 0x40000040 ;  /* 0x4000004000317882 */ /* 0x000fe20000000000 */
[----:B------:R-:W-:Y:S01]  /*1fa0*/  UIADD3 UR52, UR10, 0xc04, URZ ;  /* 0x00000c040a347890 */ /* 0x000fe2000fffe03f */
[----:B------:R-:W-:Y:S01]  /*1fb0*/  LOP3.LUT R72, R72, 0xfffffff8, RZ, 0xc0, !PT ;  /* 0xfffffff848487812 */ /* 0x000fe200078ec0ff */
[----:B------:R-:W-:Y:S01]  /*1fc0*/  UMOV UR53, 0x40000040 ;  /* 0x4000004000357882 */ /* 0x000fe20000000000 */
[----:B------:R-:W-:Y:S01]  /*1fd0*/  UMOV UR19, 0x40000040 ;  /* 0x4000004000137882 */ /* 0x000fe20000000000 */
[----:B------:R-:W-:Y:S01]  /*1fe0*/  LEA.HI R20, R73, R73, RZ, 0x1 ;  /* 0x0000004949147211 */ /* 0x000fe200078f08ff */
[----:B------:R-:W-:Y:S01]  /*1ff0*/  IMAD.IADD R23, R74, 0x1, -R23 ;  /* 0x000000014a177824 */ /* 0x000fe200078e0a17 */
[----:B------:R-:W-:Y:S01]  /*2000*/  IADD3 R72, R75, R13, -R72 ;  /* 0x0000000d4b487210 */ /* 0x000fe20007ffe848 */
[----:B------:R-:W0:Y:S01]  /*2010*/  S2R R76, SR_TID.X ;  /* 0x00000000004c7919 */ /* 0x000e220000002100 */
[----:B------:R-:W-:Y:S01]  /*2020*/  LOP3.LUT R20, R20, 0x1ffffffe, RZ, 0xc0, !PT ;  /* 0x1ffffffe14147812 */ /* 0x000fe200078ec0ff */
[----:B------:R-:W-:Y:S01]  /*2030*/  IMAD.U32 R190, RZ, RZ, UR14 ;  /* 0x0000000effbe7e24 */ /* 0x000fe2000f8e00ff */
[----:B------:R-:W-:Y:S01]  /*2040*/  UMOV UR15, 0x40000040 ;  /* 0x40000040000f7882 */ /* 0x000fe20000000000 */
[----:B------:R-:W-:Y:S01]  /*2050*/  IMAD R72, R23, 0x40, R72 ;  /* 0x0000004017487824 */ /* 0x000fe200078e0248 */
[----:B------:R-:W-:Y:S01]  /*2060*/  UMOV UR60, URZ ;  /* 0x0000003f003c7c82 */ /* 0x000fe20008000000 */
[----:B------:R-:W-:-:S02]  /*2070*/  IMAD.IADD R13, R73, 0x1, -R20 ;  /* 0x00000001490d7824 */ /* 0x000fc400078e0a14 */
[----:B------:R-:W-:Y:S02]  /*2080*/  IMAD.U32 R11, RZ, RZ, UR19 ;  /* 0x00000013ff0b7e24 */ /* 0x000fe4000f8e00ff */
[----:B------:R-:W-:-:S04]  /*2090*/  IMAD R13, R13, 0x8, R72 ;  /* 0x000000080d0d7824 */ /* 0x000fc800078e0248 */
[----:B------:R-:W-:Y:S01]  /*20a0*/  IMAD.MOV.U32 R20, RZ, RZ, R13 ;  /* 0x000000ffff147224 */ /* 0x000fe200078e000d */
[----:B0-----:R-:W-:Y:S01]  /*20b0*/  LOP3.LUT R76, R76, 0x7f, RZ, 0xc0, !PT ;  /* 0x0000007f4c4c7812 */ /* 0x001fe200078ec0ff */
[----:B------:R-:W-:Y:S02]  /*20c0*/  WARPGROUP.DEPBAR.LE gsb0, 0x0 ;  /* 0x00008000000079c5 */ /* 0x000fe40000010000 */
[----:B------:R-:W-:-:S06]  /*20d0*/  WARPGROUP.ARRIVE ;  /* 0x00000000000079c5 */ /* 0x000fcc0000000000 */
[----:B------:R-:W-:Y:S01]  /*20e0*/  HGMMA.64x96x16.F32.BF16 R24, gdesc[UR4], R24, gsb0 ;  /* 0x01600000041879f0 */ /* 0x000fe20008001818 */
[----:B------:R-:W-:Y:S02]  /*20f0*/  UIADD3 UR4, UR10, 0x4, URZ ;  /* 0x000000040a047890 */ /* 0x000fe4000fffe03f */
[----:B------:R-:W-:Y:S01]  /*2100*/  UIADD3 UR6, UR61, 0x4, URZ ;  /* 0x000000043d067890 */ /* 0x000fe2000fffe03f */
[----:B------:R-:W-:Y:S01]  /*2110*/  UMOV UR5, UR9 ;  /* 0x0000000900057c82 */ /* 0x000fe20008000000 */
[----:B------:R-:W-:Y:S01]  /*2120*/  UMOV UR7, 0x40000040 ;  /* 0x4000004000077882 */ /* 0x000fe20000000000 */
[----:B------:R-:W-:Y:S02]  /*2130*/  UMOV UR9, 0x40000040 ;  /* 0x4000004000097882 */ /* 0x000fe40000000000 */
[----:B------:R-:W-:Y:S02]  /*2140*/  UMOV UR8, UR4 ;  /* 0x0000000400087c82 */ /* 0x000fe40008000000 */
[----:B------:R-:W-:Y:S01]  /*2150*/  UMOV UR4, UR8 ;  /* 0x0000000800047c82 */ /* 0x000fe20008000000 */
[----:B------:R-:W-:Y:S01]  /*2160*/  IMAD.U32 R14, RZ, RZ, UR8 ;  /* 0x00000008ff0e7e24 */ /* 0x000fe2000f8e00ff */
[----:B------:R-:W-:Y:S01]  /*2170*/  UIADD3 UR8, UR10, 0x6, URZ ;  /* 0x000000060a087890 */ /* 0x000fe2000fffe03f */
        /* <DEDUP_REMOVED lines=89> */
[----:B------:R-:W-:Y:S01]  /*2710*/  UMOV UR5, UR19 ;  /* 0x0000001300057c82 */ /* 0x000fe20008000000 */
[----:B------:R-:W-:Y:S01]  /*2720*/  UMOV UR7, 0x40000040 ;  /* 0x4000004000077882 */ /* 0x000fe20000000000 */
[----:B------:R-:W-:Y:S02]  /*2730*/  ULDC UR10, c[0x0][0xa80] ;  /* 0x0002a000000a7ab9 */ /* 0x000fe40000000800 */
[----:B------:R-:W-:Y:S02]  /*2740*/  UMOV UR18, UR4 ;  /* 0x0000000400127c82 */ /* 0x000fe40008000000 */
[----:B------:R-:W-:Y:S01]  /*2750*/  UMOV UR4, UR18 ;  /* 0x0000001200047c82 */ /* 0x000fe20008000000 */
[----:B------:R-:W-:Y:S01]  /*2760*/  IMAD.U32 R10, RZ, RZ, UR18 ;  /* 0x00000012ff0a7e24 */ /* 0x000fe2000f8e00ff */
[----:B------:R-:W-:-:S02]  /*2770*/  WARPGROUP.DEPBAR.LE gsb0, 0x0 ;  /* 0x00008000000079c5 */ /* 0x000fc40000010000 */
[----:B------:R-:W-:-:S06]  /*2780*/  WARPGROUP.ARRIVE ;  /* 0x00000000000079c5 */ /* 0x000fcc0000000000 */
[----:B------:R-:W-:Y:S01]  /*2790*/  HGMMA.64x96x16.F32.BF16 R24, gdesc[UR4], R24, gsb0 ;  /* 0x01600000041879f0 */ /* 0x000fe20008001818 */
[----:B------:R-:W-:Y:S01]  /*27a0*/  ULDC UR4, c[0x0][0x448] ;  /* 0x0001120000047ab9 */ /* 0x000fe20000000800 */
[----:B------:R-:W-:Y:S01]  /*27b0*/  ULDC UR6, c[0x0][0x288] ;  /* 0x0000a20000067ab9 */ /* 0x000fe20000000800 */
[----:B------:R-:W-:Y:S01]  /*27c0*/  UISETP.NE.AND UP0, UPT, UR4, 0x1, UPT ;  /* 0x000000010400788c */ /* 0x000fe2000bf05270 */
[----:B------:R-:W-:Y:S01]  /*27d0*/  IMAD.U32 R73, RZ, RZ, UR6 ;  /* 0x00000006ff497e24 */ /* 0x000fe2000f8e00ff */
[----:B------:R-:W-:Y:S01]  /*27e0*/  ULOP3.LUT UR5, UR11, 0x3000000, URZ, 0xfc, !UPT ;  /* 0x030000000b057892 */ /* 0x000fe2000f8efc3f */
[----:B------:R-:W-:-:S03]  /*27f0*/  R2UR UR11, R200 ;  /* 0x00000000c80b72ca */ /* 0x000fc600000e0000 */
[----:B------:R-:W-:-:S03]  /*2800*/  PLOP3.LUT P1, PT, PT, PT, UP0, 0x80, 0x0 ;  /* 0x000000000000781c */ /* 0x000fc60003f2f008 */
[----:B------:R-:W-:Y:S02]  /*2810*/  UMOV UR14, UR5 ;  /* 0x00000005000e7c82 */ /* 0x000fe40008000000 */
[----:B------:R-:W-:Y:S01]  /*2820*/  @UP0 ULDC UR4, c[0x0][0x44c] ;  /* 0x0001130000040ab9 */ /* 0x000fe20000000800 */
[----:B------:R-:W-:-:S07]  /*2830*/  @UP0 ULDC UR7, c[0x0][0x450] ;  /* 0x0001140000070ab9 */ /* 0x000fce0000000800 */
[----:B------:R-:W-:Y:S01]  /*2840*/  @P1 IMAD.HI.U32 R23, R13, UR4, RZ ;  /* 0x000000040d171c27 */ /* 0x000fe2000f8e00ff */
[----:B------:R-:W-:-:S04]  /*2850*/  @UP0 ULDC UR4, c[0x0][0x450] ;  /* 0x0001140000040ab9 */ /* 0x000fc80000000800 */
[----:B------:R-:W-:Y:S01]  /*2860*/  @P1 SHF.R.U32.HI R20, RZ, UR4, R23 ;  /* 0x00000004ff141c19 */ /* 0x000fe20008011617 */
[----:B------:R-:W-:Y:S01]  /*2870*/  UIMAD UR4, UR42, -0x60, UR39 ;  /* 0xffffffa02a0478a4 */ /* 0x000fe2000f8e0227 */
[----:B------:R-:W-:-:S03]  /*2880*/  LOP3.LUT R23, R12, 0x7ffffffc, RZ, 0xc0, !PT ;  /* 0x7ffffffc0c177812 */ /* 0x000fc600078ec0ff */
[----:B------:R-:W0:Y:S01]  /*2890*/  SHFL.IDX PT, R72, R20, RZ, 0x1c1f ;  /* 0x001c1fff14487589 */ /* 0x000e2200000e0000 */
[----:B------:R-:W-:Y:S01]  /*28a0*/  UIADD3 UR4, UR4, 0x60, URZ ;  /* 0x0000006004047890 */ /* 0x000fe2000fffe03f */
[----:B------:R-:W-:Y:S02]  /*28b0*/  IMAD.IADD R23, R0, 0x1, -R23 ;  /* 0x0000000100177824 */ /* 0x000fe400078e0a17 */
[----:B------:R-:W1:Y:S03]  /*28c0*/  SHFL.IDX PT, R74, R20, 0x1, 0x1c1f ;  /* 0x003c1f00144a7f89 */ /* 0x000e6600000e0000 */
[----:B------:R-:W-:Y:S01]  /*28d0*/  IMAD.U32 R0, RZ, RZ, UR4 ;  /* 0x00000004ff007e24 */ /* 0x000fe2000f8e00ff */
[----:B------:R-:W-:-:S03]  /*28e0*/  UIADD3 UR4, UR5, 0x80, URZ ;  /* 0x0000008005047890 */ /* 0x000fc6000fffe03f */
[----:B------:R-:W-:-:S05]  /*28f0*/  IMAD R0, R23, -0x2, R0 ;  /* 0xfffffffe17007824 */ /* 0x000fca00078e0200 */
[----:B------:R-:W-:-:S04]  /*2900*/  IADD3 R73, R0, 0x1, -R73 ;  /* 0x0000000100497810 */ /* 0x000fc80007ffe849 */
[----:B0-----:R-:W-:-:S04]  /*2910*/  VIADDMNMX R72, R72, R73, R0, PT ;  /* 0x0000004948487246 */ /* 0x001fc80003800100 */
[C---:B------:R-:W-:Y:S02]  /*2920*/  ISETP.GT.AND P6, PT, R72.reuse, RZ, PT ;  /* 0x000000ff4800720c */ /* 0x040fe40003fc4270 */
[C---:B------:R-:W-:Y:S02]  /*2930*/  ISETP.GT.AND P5, PT, R72.reuse, 0x1, PT ;  /* 0x000000014800780c */ /* 0x040fe40003fa4270 */
[C---:B------:R-:W-:Y:S02]  /*2940*/  ISETP.GT.AND P3, PT, R72.reuse, 0x10, PT ;  /* 0x000000104800780c */ /* 0x040fe40003f64270 */
[C---:B------:R-:W-:Y:S02]  /*2950*/  ISETP.GT.AND P4, PT, R72.reuse, 0x8, PT ;  /* 0x000000084800780c */ /* 0x040fe40003f84270 */
[----:B------:R-:W-:Y:S02]  /*2960*/  ISETP.GT.AND P2, PT, R72, 0x9, PT ;  /* 0x000000094800780c */ /* 0x000fe40003f44270 */
[----:B-1----:R-:W-:Y:S01]  /*2970*/  VIADDMNMX R73, R74, R73, R0, PT ;  /* 0x000000494a497246 */ /* 0x002fe20003800100 */
[----:B------:R-:W-:-:S02]  /*2980*/  WARPGROUP.DEPBAR.LE gsb0, 0x0 ;  /* 0x00008000000079c5 */ /* 0x000fc40000010000 */
[----:B------:R-:W-:Y:S02]  /*2990*/  FSEL R24, R24, -INF , P6 ;  /* 0xff80000018187808 */ /* 0x000fe40003000000 */
[C---:B------:R-:W-:Y:S02]  /*29a0*/  ISETP.GT.AND P6, PT, R72.reuse, 0x11, PT ;  /* 0x000000114800780c */ /* 0x040fe40003fc4270 */
[----:B------:R-:W-:Y:S02]  /*29b0*/  FSEL R20, R25, -INF , P5 ;  /* 0xff80000019147808 */ /* 0x000fe40002800000 */
[----:B------:R-:W-:Y:S02]  /*29c0*/  ISETP.GT.AND P5, PT, R72, 0x18, PT ;  /* 0x000000184800780c */ /* 0x000fe40003fa4270 */
[----:B------:R-:W-:Y:S02]  /*29d0*/  FSEL R12, R32, -INF , P3 ;  /* 0xff800000200c7808 */ /* 0x000fe40001800000 */
[----:B------:R-:W-:-:S02]  /*29e0*/  FSEL R160, R33, -INF , P6 ;  /* 0xff80000021a07808 */ /* 0x000fc40003000000 */
[C---:B------:R-:W-:Y:S02]  /*29f0*/  ISETP.GT.AND P3, PT, R72.reuse, 0x21, PT ;  /* 0x000000214800780c */ /* 0x040fe40003f64270 */
[----:B------:R-:W-:Y:S02]  /*2a00*/  ISETP.GT.AND P6, PT, R72, 0x28, PT ;  /* 0x000000284800780c */ /* 0x000fe40003fc4270 */
[----:B------:R-:W-:Y:S02]  /*2a10*/  FSEL R28, R28, -INF , P4 ;  /* 0xff8000001c1c7808 */ /* 0x000fe40002000000 */
[----:B------:R-:W-:Y:S02]  /*2a20*/  ISETP.GT.AND P4, PT, R72, 0x19, PT ;  /* 0x000000194800780c */ /* 0x000fe40003f84270 */
[----:B------:R-:W-:Y:S02]  /*2a30*/  FSEL R165, R36, -INF , P5 ;  /* 0xff80000024a57808 */ /* 0x000fe40002800000 */
[----:B------:R-:W-:-:S02]  /*2a40*/  ISETP.GT.AND P5, PT, R72, 0x29, PT ;  /* 0x000000294800780c */ /* 0x000fc40003fa4270 */
[----:B------:R-:W-:Y:S02]  /*2a50*/  FSEL R161, R41, -INF , P3 ;  /* 0xff80000029a17808 */ /* 0x000fe40001800000 */
[----:B------:R-:W-:Y:S02]  /*2a60*/  FSEL R166, R44, -INF , P6 ;  /* 0xff8000002ca67808 */ /* 0x000fe40003000000 */
[C---:B------:R-:W-:Y:S02]  /*2a70*/  ISETP.GT.AND P3, PT, R72.reuse, 0x38, PT ;  /* 0x000000384800780c */ /* 0x040fe40003f64270 */
[----:B------:R-:W-:Y:S02]  /*2a80*/  ISETP.GT.AND P6, PT, R72, 0x39, PT ;  /* 0x000000394800780c */ /* 0x000fe40003fc4270 */
[----:B------:R-:W-:Y:S02]  /*2a90*/  FMNMX.FTZ R25, R24, R20, !PT ;  /* 0x0000001418197209 */ /* 0x000fe40007810000 */
[----:B------:R-:W-:-:S02]  /*2aa0*/  FSEL R170, R37, -INF , P4 ;  /* 0xff80000025aa7808 */ /* 0x000fc40002000000 */
[C---:B------:R-:W-:Y:S02]  /*2ab0*/  ISETP.GT.AND P4, PT, R72.reuse, 0x30, PT ;  /* 0x000000304800780c */ /* 0x040fe40003f84270 */
[----:B------:R-:W-:Y:S02]  /*2ac0*/  FSEL R171, R45, -INF , P5 ;  /* 0xff8000002dab7808 */ /* 0x000fe40002800000 */
[----:B------:R-:W-:Y:S02]  /*2ad0*/  ISETP.GT.AND P5, PT, R72, 0x40, PT ;  /* 0x000000404800780c */ /* 0x000fe40003fa4270 */
[----:B------:R-:W-:Y:S02]  /*2ae0*/  FSEL R167, R52, -INF , P3 ;  /* 0xff80000034a77808 */ /* 0x000fe40001800000 */
[----:B------:R-:W-:Y:S02]  /*2af0*/  FSEL R172, R53, -INF , P6 ;  /* 0xff80000035ac7808 */ /* 0x000fe40003000000 */
[----:B------:R-:W-:-:S02]  /*2b00*/  FSEL R74, R29, -INF , P2 ;  /* 0xff8000001d4a7808 */ /* 0x000fc40001000000 */
[C---:B------:R-:W-:Y:S02]  /*2b10*/  ISETP.GT.AND P3, PT, R72.reuse, 0x49, PT ;  /* 0x000000494800780c */ /* 0x040fe40003f64270 */
[----:B------:R-:W-:Y:S02]  /*2b20*/  ISETP.GT.AND P6, PT, R72, 0x50, PT ;  /* 0x000000504800780c */ /* 0x000fe40003fc4270 */
[----:B------:R-:W-:Y:S02]  /*2b30*/  FMNMX.FTZ R25, R28, R25, !PT ;  /* 0x000000191c197209 */ /* 0x000fe40007810000 */
[----:B------:R-:W-:Y:S02]  /*2b40*/  FSEL R158, R48, -INF , P4 ;  /* 0xff800000309e7808 */ /* 0x000fe40002000000 */
[----:B------:R-:W-:Y:S02]  /*2b50*/  ISETP.GT.AND P4, PT, R72, 0x41, PT ;  /* 0x000000414800780c */ /* 0x000fe40003f84270 */
[----:B------:R-:W-:-:S02]  /*2b60*/  FSEL R159, R56, -INF , P5 ;  /* 0xff800000389f7808 */ /* 0x000fc40002800000 */
[----:B------:R-:W-:Y:S02]  /*2b70*/  ISETP.GT.AND P5, PT, R72, 0x51, PT ;  /* 0x000000514800780c */ /* 0x000fe40003fa4270 */
[----:B------:R-:W-:Y:S02]  /*2b80*/  FSEL R173, R61, -INF , P3 ;  /* 0xff8000003dad7808 */ /* 0x000fe40001800000 */
[----:B------:R-:W-:Y:S02]  /*2b90*/  FSEL R0, R64, -INF , P6 ;  /* 0xff80000040007808 */ /* 0x000fe40003000000 */
[----:B------:R-:W-:Y:S02]  /*2ba0*/  FMNMX.FTZ R25, R74, R25, !PT ;  /* 0x000000194a197209 */ /* 0x000fe40007810000 */
[C---:B------:R-:W-:Y:S02]  /*2bb0*/  ISETP.GT.AND P3, PT, R73.reuse, RZ, PT ;  /* 0x000000ff4900720c */ /* 0x040fe40003f64270 */
[----:B------:R-:W-:-:S02]  /*2bc0*/  ISETP.GT.AND P6, PT, R73, 0x1, PT ;  /* 0x000000014900780c */ /* 0x000fc40003fc4270 */
[----:B------:R-:W-:Y:S02]  /*2bd0*/  FSEL R163, R57, -INF , P4 ;  /* 0xff80000039a37808 */ /* 0x000fe40002000000 */
[----:B------:R-:W-:Y:S02]  /*2be0*/  ISETP.GT.AND P4, PT, R72, 0x58, PT ;  /* 0x000000584800780c */ /* 0x000fe40003f84270 */
[----:B------:R-:W-:Y:S02]  /*2bf0*/  FSEL R164, R65, -INF , P5 ;  /* 0xff80000041a47808 */ /* 0x000fe40002800000 */
[----:B------:R-:W-:Y:S02]  /*2c00*/  FMNMX.FTZ R29, R12, R25, !PT ;  /* 0x000000190c1d7209 */ /* 0x000fe40007810000 */
[----:B------:R-:W-:Y:S02]  /*2c10*/  ISETP.GT.AND P5, PT, R73, 0x8, PT ;  /* 0x000000084900780c */ /* 0x000fe40003fa4270 */
[----:B------:R-:W-:-:S02]  /*2c20*/  FSEL R25, R26, -INF , P3 ;  /* 0xff8000001a197808 */ /* 0x000fc40001800000 */
[----:B------:R-:W-:Y:S02]  /*2c30*/  FSEL R27, R27, -INF , P6 ;  /* 0xff8000001b1b7808 */ /* 0x000fe40003000000 */
        /* <DEDUP_REMOVED lines=18> */
[----:B------:R-:W-:Y:S02]  /*2d60*/  FMNMX.FTZ R30, R157, R30, !PT ;  /* 0x0000001e9d1e7209 */ /* 0x000fe40007810000 */
[----:B------:R-:W-:Y:S02]  /*2d70*/  ISETP.GT.AND P3, PT, R73, 0x19, PT ;  /* 0x000000194900780c */ /* 0x000fe40003f64270 */
[----:B------:R-:W-:Y:S02]  /*2d80*/  FSEL R213, R38, -INF , P4 ;  /* 0xff80000026d57808 */ /* 0x000fe40002000000 */
[----:B------:R-:W-:Y:S02]  /*2d90*/  FMNMX.FTZ R26, R211, R26, !PT ;  /* 0x0000001ad31a7209 */ /* 0x000fe40007810000 */
[----:B------:R-:W-:-:S02]  /*2da0*/  FMNMX.FTZ R33, R161, R30, !PT ;  /* 0x0000001ea1217209 */ /* 0x000fc40007810000 */
[----:B------:R-:W-:Y:S02]  /*2db0*/  ISETP.GT.AND P5, PT, R73, 0x20, PT ;  /* 0x000000204900780c */ /* 0x000fe40003fa4270 */
[----:B------:R-:W-:Y:S02]  /*2dc0*/  FSEL R215, R39, -INF , P3 ;  /* 0xff80000027d77808 */ /* 0x000fe40001800000 */
[----:B------:R-:W-:Y:S02]  /*2dd0*/  FMNMX.FTZ R26, R213, R26, !PT ;  /* 0x0000001ad51a7209 */ /* 0x000fe40007810000 */
        /* <DEDUP_REMOVED lines=32> */
[----:B------:R-:W-:-:S02]  /*2fe0*/  ISETP.GT.AND P2, PT, R72, 0x48, PT ;  /* 0x000000484800780c */ /* 0x000fc40003f44270 */
        /* <DEDUP_REMOVED lines=50> */
[--C-:B------:R-:W-:Y:S01]  /*3310*/  FFMA.FTZ R178, R28, UR10, -R199.reuse ;  /* 0x0000000a1cb27c23 */ /* 0x100fe200080108c7 */
[----:B------:R-:W-:Y:S01]  /*3320*/  FSEL R204, R204, RZ, P2 ;  /* 0x000000ffcccc7208 */ /* 0x000fe20001000000 */
[--C-:B------:R-:W-:Y:S01]  /*3330*/  FFMA.FTZ R179, R74, UR10, -R199.reuse ;  /* 0x0000000a4ab37c23 */ /* 0x100fe200080108c7 */
[----:B------:R-:W-:Y:S01]  /*3340*/  ISETP.NE.AND P2, PT, R76, RZ, PT ;  /* 0x000000ff4c00720c */ /* 0x000fe20003f45270 */
[----:B------:R-:W-:Y:S01]  /*3350*/  MUFU.EX2 R175, R175 ;  /* 0x000000af00af7308 */ /* 0x000fe20000000800 */
[----:B------:R-:W0:Y:S01]  /*3360*/  S2R R76, SR_TID.X ;  /* 0x00000000004c7919 */ /* 0x000e220000002100 */
        /* <DEDUP_REMOVED lines=8> */
[----:B------:R-:W-:Y:S01]  /*33f0*/  FFMA.FTZ R170, R211, UR10, -R204 ;  /* 0x0000000ad3aa7c23 */ /* 0x000fe200080108cc */
[----:B------:R-:W-:Y:S01]  /*3400*/  FFMA.FTZ R12, R12, UR10, -R199 ;  /* 0x0000000a0c0c7c23 */ /* 0x000fe200080108c7 */
[----:B------:R-:W-:-:S02]  /*3410*/  @!P2 VIADD R20, R190, 0x32440 ;  /* 0x00032440be14a836 */ /* 0x000fc40000000000 */
[--C-:B------:R-:W-:Y:S01]  /*3420*/  FFMA.FTZ R165, R217, UR10, -R204.reuse ;  /* 0x0000000ad9a57c23 */ /* 0x100fe200080108cc */
[--C-:B------:R-:W-:Y:S01]  /*3430*/  FFMA.FTZ R206, R213, UR10, -R204.reuse ;  /* 0x0000000ad5ce7c23 */ /* 0x100fe200080108cc */
[----:B------:R-:W-:Y:S01]  /*3440*/  FFMA.FTZ R211, R215, UR10, -R204 ;  /* 0x0000000ad7d37c23 */ /* 0x000fe200080108cc */
[----:B------:R-:W-:Y:S01]  /*3450*/  MUFU.EX2 R178, R178 ;  /* 0x000000b200b27308 */ /* 0x000fe20000000800 */
[----:B------:R-:W-:Y:S01]  /*3460*/  @!P2 PRMT R20, RZ, 0x654, R20 ;  /* 0x00000654ff14a816 */ /* 0x000fe20000000014 */
[--C-:B------:R-:W-:Y:S01]  /*3470*/  FFMA.FTZ R208, R161, UR10, -R199.reuse ;  /* 0x0000000aa1d07c23 */ /* 0x100fe200080108c7 */
[--C-:B------:R-:W-:Y:S01]  /*3480*/  FFMA.FTZ R161, R166, UR10, -R199.reuse ;  /* 0x0000000aa6a17c23 */ /* 0x100fe200080108c7 */
[--C-:B------:R-:W-:Y:S01]  /*3490*/  FFMA.FTZ R166, R171, UR10, -R199.reuse ;  /* 0x0000000aaba67c23 */ /* 0x100fe200080108c7 */
[--C-:B------:R-:W-:Y:S01]  /*34a0*/  FFMA.FTZ R171, R180, UR10, -R204.reuse ;  /* 0x0000000ab4ab7c23 */ /* 0x100fe200080108cc */
[--C-:B------:R-:W-:Y:S01]  /*34b0*/  FFMA.FTZ R180, R185, UR10, -R204.reuse ;  /* 0x0000000ab9b47c23 */ /* 0x100fe200080108cc */
[--C-:B------:R-:W-:Y:S01]  /*34c0*/  FFMA.FTZ R157, R157, UR10, -R199.reuse ;  /* 0x0000000a9d9d7c23 */ /* 0x100fe200080108c7 */
[----:B------:R-:W2:Y:S01]  /*34d0*/  MUFU.EX2 R179, R179 ;  /* 0x000000b300b37308 */ /* 0x000ea20000000800 */
[----:B-1----:R-:W-:Y:S01]  /*34e0*/  F2FP.BF16.F32.PACK_AB R152, R175, R176 ;  /* 0x000000b0af98723e */ /* 0x002fe200000010ff */
[--C-:B------:R-:W-:Y:S01]  /*34f0*/  FFMA.FTZ R185, R191, UR10, -R204.reuse ;  /* 0x0000000abfb97c23 */ /* 0x100fe200080108cc */
[--C-:B------:R-:W-:Y:S01]  /*3500*/  FFMA.FTZ R194, R194, UR10, -R204.reuse ;  /* 0x0000000ac2c27c23 */ /* 0x100fe200080108cc */
[--C-:B------:R-:W-:Y:S01]  /*3510*/  FFMA.FTZ R191, R162, UR10, -R199.reuse ;  /* 0x0000000aa2bf7c23 */ /* 0x100fe200080108c7 */
[--C-:B------:R-:W-:Y:S01]  /*3520*/  FFMA.FTZ R162, R167, UR10, -R199.reuse ;  /* 0x0000000aa7a27c23 */ /* 0x100fe200080108c7 */
[--C-:B------:R-:W-:Y:S01]  /*3530*/  FFMA.FTZ R167, R172, UR10, -R199.reuse ;  /* 0x0000000aaca77c23 */ /* 0x100fe200080108c7 */
[----:B------:R-:W-:Y:S01]  /*3540*/  FFMA.FTZ R172, R181, UR10, -R204 ;  /* 0x0000000ab5ac7c23 */ /* 0x000fe200080108cc */
[----:B------:R-:W-:Y:S01]  /*3550*/  MUFU.EX2 R177, R177 ;  /* 0x000000b100b17308 */ /* 0x000fe20000000800 */
[----:B0-----:R-:W-:Y:S01]  /*3560*/  SHF.R.U32.HI R76, RZ, 0x7, R76 ;  /* 0x00000007ff4c7819 */ /* 0x001fe2000001164c */
[--C-:B------:R-:W-:Y:S01]  /*3570*/  FFMA.FTZ R181, R186, UR10, -R204.reuse ;  /* 0x0000000abab57c23 */ /* 0x100fe200080108cc */
[--C-:B------:R-:W-:Y:S01]  /*3580*/  FFMA.FTZ R158, R158, UR10, -R199.reuse ;  /* 0x0000000a9e9e7c23 */ /* 0x100fe200080108c7 */
[--C-:B------:R-:W-:Y:S01]  /*3590*/  FFMA.FTZ R186, R192, UR10, -R204.reuse ;  /* 0x0000000ac0ba7c23 */ /* 0x100fe200080108cc */
[----:B------:R-:W-:Y:S01]  /*35a0*/  IADD3 R202, -R76, 0xb, RZ ;  /* 0x0000000b4cca7810 */ /* 0x000fe20007ffe1ff */
[--C-:B------:R-:W-:Y:S01]  /*35b0*/  FFMA.FTZ R195, R195, UR10, -R204.reuse ;  /* 0x0000000ac3c37c23 */ /* 0x100fe200080108cc */
[--C-:B------:R-:W-:Y:S01]  /*35c0*/  FFMA.FTZ R192, R163, UR10, -R199.reuse ;  /* 0x0000000aa3c07c23 */ /* 0x100fe200080108c7 */
[----:B------:R-:W0:Y:S01]  /*35d0*/  MUFU.EX2 R188, R188 ;  /* 0x000000bc00bc7308 */ /* 0x000e220000000800 */
[----:B--2---:R-:W-:Y:S01]  /*35e0*/  F2FP.BF16.F32.PACK_AB R154, R179, R178 ;  /* 0x000000b2b39a723e */ /* 0x004fe200000010ff */
[----:B------:R1:W-:Y:S06]  /*35f0*/  BAR.ARV R202, 0x100 ;  /* 0x000400ca0000751d */ /* 0x0003ec0000002000 */
[----:B------:R2:W-:Y:S01]  /*3600*/  @!P2 SYNCS.ARRIVE.TRANS64.RED.A1T0 RZ, [R20+URZ], RZ ;  /* 0x000000ff14ffa9a7 */ /* 0x0005e2000810043f */
        /* <DEDUP_REMOVED lines=12> */
[--C-:B------:R-:W-:Y:S01]  /*36d0*/  FFMA.FTZ R169, R174, UR10, -R199.reuse ;  /* 0x0000000aaea97c23 */ /* 0x100fe200080108c7 */
[--C-:B------:R-:W-:Y:S01]  /*36e0*/  FFMA.FTZ R174, R189, UR10, -R204.reuse ;  /* 0x0000000abdae7c23 */ /* 0x100fe200080108cc */
[--C-:B------:R-:W-:Y:S01]  /*36f0*/  FFMA.FTZ R189, R193, UR10, -R204.reuse ;  /* 0x0000000ac1bd7c23 */ /* 0x100fe200080108cc */
[----:B------:R-:W-:Y:S01]  /*3700*/  FFMA.FTZ R0, R0, UR10, -R199 ;  /* 0x0000000a00007c23 */ /* 0x000fe200080108c7 */
[----:B------:R-:W-:Y:S01]  /*3710*/  MUFU.EX2 R12, R12 ;  /* 0x0000000c000c7308 */ /* 0x000fe20000000800 */
[--C-:B------:R-:W-:Y:S01]  /*3720*/  FFMA.FTZ R193, R197, UR10, -R204.reuse ;  /* 0x0000000ac5c17c23 */ /* 0x100fe200080108cc */
[----:B------:R-:W-:Y:S01]  /*3730*/  FFMA.FTZ R198, R205, UR10, -R204 ;  /* 0x0000000acdc67c23 */ /* 0x000fe200080108cc */
[----:B------:R-:W-:Y:S01]  /*3740*/  FADD.FTZ R175, R176, R175 ;  /* 0x000000afb0af7221 */ /* 0x000fe20000010000 */
[----:B------:R-:W-:Y:S01]  /*3750*/  FADD.FTZ R188, R177, R188 ;  /* 0x000000bcb1bc7221 */ /* 0x000fe20000010000 */
[----:B--2---:R-:W-:-:S02]  /*3760*/  IMAD.U32 R20, RZ, RZ, UR5 ;  /* 0x00000005ff147e24 */ /* 0x004fc4000f8e00ff */
[----:B------:R-:W-:Y:S01]  /*3770*/  FADD.FTZ R178, R178, R175 ;  /* 0x000000afb2b27221 */ /* 0x000fe20000010000 */
[----:B------:R-:W0:Y:S01]  /*3780*/  MUFU.EX2 R207, R207 ;  /* 0x000000cf00cf7308 */ /* 0x000e220000000800 */
[----:B---3--:R-:W-:Y:S01]  /*3790*/  F2FP.BF16.F32.PACK_AB R155, R184, R183 ;  /* 0x000000b7b89b723e */ /* 0x008fe200000010ff */
[----:B------:R1:W-:Y:S01]  /*37a0*/  BAR.SYNC.DEFER_BLOCKING R203, 0x100 ;  /* 0x000400cb0000751d */ /* 0x0003e20000010000 */
[----:B------:R-:W-:Y:S01]  /*37b0*/  FADD.FTZ R183, R183, R188 ;  /* 0x000000bcb7b77221 */ /* 0x000fe20000010000 */
[----:B------:R-:W-:Y:S01]  /*37c0*/  FADD.FTZ R179, R179, R178 ;  /* 0x000000b2b3b37221 */ /* 0x000fe20000010000 */
[----:B------:R-:W-:Y:S02]  /*37d0*/  @!P2 VIADD R190, R190, 0x32460 ;  /* 0x00032460bebea836 */ /* 0x000fe40000000000 */
[----:B------:R-:W-:Y:S01]  /*37e0*/  FADD.FTZ R184, R184, R183 ;  /* 0x000000b7b8b87221 */ /* 0x000fe20000010000 */
[----:B------:R-:W-:Y:S02]  /*37f0*/  MUFU.EX2 R160, R160 ;  /* 0x000000a000a07308 */ /* 0x000fe40000000800 */
[----:B------:R-:W-:-:S06]  /*3800*/  @!P2 PRMT R190, RZ, 0x654, R190 ;  /* 0x00000654ffbea816 */ /* 0x000fcc00000000be */
[----:B------:R-:W-:Y:S08]  /*3810*/  MUFU.EX2 R209, R209 ;  /* 0x000000d100d17308 */ /* 0x000ff00000000800 */
[----:B------:R-:W-:Y:S01]  /*3820*/  MUFU.EX2 R165, R165 ;  /* 0x000000a500a57308 */ /* 0x000fe20000000800 */
[----:B------:R-:W-:-:S06]  /*3830*/  WARPGROUP.ARRIVE ;  /* 0x00000000000079c5 */ /* 0x000fcc0000000000 */
[----:B------:R-:W-:Y:S01]  /*3840*/  HGMMA.64x256x16.F32.BF16 R24, R152, gdesc[UR12].tnspB, RZ, !UPT, gsb0 ;  /* 0x43e0000c98187df0 */ /* 0x000fe2000c0018ff */
[----:B------:R-:W2:Y:S01]  /*3850*/  MUFU.EX2 R170, R170 ;  /* 0x000000aa00aa7308 */ /* 0x000ea20000000800 */
[----:B------:R-:W-:Y:S01]  /*3860*/  UMOV UR14, UR4 ;  /* 0x00000004000e7c82 */ /* 0x000fe20008000000 */
[----:B------:R-:W-:Y:S01]  /*3870*/  UMOV UR15, 0x40000040 ;  /* 0x40000040000f7882 */ /* 0x000fe20000000000 */
[----:B------:R-:W-:-:S05]  /*3880*/  UIADD3 UR4, UR5, 0x100, URZ ;  /* 0x0000010005047890 */ /* 0x000fca000fffe03f */
        /* <DEDUP_REMOVED lines=48> */
[----:B------:R-:W-:Y:S01]  /*3b90*/  UMOV UR14, UR4 ;  /* 0x00000004000e7c82 */ /* 0x000fe20008000000 */
[----:B------:R-:W-:Y:S01]  /*3ba0*/  UMOV UR15, 0x40000040 ;  /* 0x40000040000f7882 */ /* 0x000fe20000000000 */
[----:B------:R-:W-:Y:S01]  /*3bb0*/  UIADD3 UR4, UR5, 0x180, URZ ;  /* 0x0000018005047890 */ /* 0x000fe2000fffe03f */
        /* <DEDUP_REMOVED lines=14> */
[----:B------:R-:W-:-:S06]  /*3ca0*/  FADD.FTZ R185, R194, R185 ;  /* 0x000000b9c2b97221 */ /* 0x000fcc0000010000 */
[----:B------:R-:W-:Y:S01]  /*3cb0*/  HGMMA.64x256x16.F32.BF16 R24, R152, gdesc[UR12].tnspB, R24, gsb0 ;  /* 0x43e0000c98187df0 */ /* 0x000fe20008001818 */
[----:B------:R-:W-:Y:S01]  /*3cc0*/  UMOV UR14, UR4 ;  /* 0x00000004000e7c82 */ /* 0x000fe20008000000 */
[----:B------:R-:W-:Y:S01]  /*3cd0*/  UMOV UR15, 0x40000040 ;  /* 0x40000040000f7882 */ /* 0x000fe20000000000 */
[----:B------:R-:W-:Y:S01]  /*3ce0*/  UIADD3 UR4, UR5, 0x200, URZ ;  /* 0x0000020005047890 */ /* 0x000fe2000fffe03f */
        /* <DEDUP_REMOVED lines=13> */
[----:B------:R-:W-:-:S07]  /*3dc0*/  FADD.FTZ R186, R195, R186 ;  /* 0x000000bac3ba7221 */ /* 0x000fce0000010000 */
        /* <DEDUP_REMOVED lines=21> */
[----:B------:R-:W-:Y:S02]  /*3f20*/  @UP0 ULDC UR4, c[0x0][0x44c] ;  /* 0x0001130000040ab9 */ /* 0x000fe40000000800 */
[----:B------:R-:W-:-:S04]  /*3f30*/  UIMAD.WIDE.U32 UR4, UR38, UR4, URZ ;  /* 0x00000004260472a5 */ /* 0x000fc8000f8e003f */
[----:B------:R-:W-:Y:S02]  /*3f40*/  @UP0 USHF.R.U32.HI UR38, URZ, UR7, UR5 ;  /* 0x000000073f260299 */ /* 0x000fe40008011605 */
[----:B------:R-:W-:Y:S02]  /*3f50*/  UIADD3 UR7, UR42, -0x2, URZ ;  /* 0xfffffffe2a077890 */ /* 0x000fe4000fffe03f */
[----:B------:R-:W-:-:S04]  /*3f60*/  UIADD3 UR4, UR38, -UR6, UR39 ;  /* 0x8000000626047290 */ /* 0x000fc8000fffe027 */
[----:B------:R-:W-:-:S04]  /*3f70*/  UIMAD.WIDE UR4, UR4, 0x2aaaaaab, URZ ;  /* 0x2aaaaaab040478a5 */ /* 0x000fc8000f8e023f */
[----:B------:R-:W-:-:S04]  /*3f80*/  USHF.R.U32.HI UR4, URZ, 0x1f, UR5 ;  /* 0x0000001f3f047899 */ /* 0x000fc80008011605 */
[----:B------:R-:W-:-:S04]  /*3f90*/  ULEA.HI.SX32 UR4, UR5, UR4, 0x1c ;  /* 0x0000000405047291 */ /* 0x000fc8000f8fe23f */
[----:B------:R-:W-:-:S04]  /*3fa0*/  UISETP.LT.AND UP1, UPT, UR11, UR4, UPT ;  /* 0x000000040b00728c */ /* 0x000fc8000bf21270 */
[----:B------:R-:W-:-:S03]  /*3fb0*/  USEL UR56, UR11, UR4, !UP1 ;  /* 0x000000040b387287 */ /* 0x000fc6000c800000 */
[----:B------:R-:W-:Y:S01]  /*3fc0*/  UMOV UR4, URZ ;  /* 0x0000003f00047c82 */ /* 0x000fe20008000000 */
[----:B------:R-:W-:-:S06]  /*3fd0*/  UISETP.GE.AND UP1, UPT, UR7, UR56, UPT ;  /* 0x000000380700728c */ /* 0x000fcc000bf26270 */
[----:B------:R-:W-:Y:S01]  /*3fe0*/  PLOP3.LUT P3, PT, PT, PT, UP1, 0x80, 0x0 ;  /* 0x000000000000781c */ /* 0x000fe20003f6f018 */
[----:B------:R-:W-:Y:S02]  /*3ff0*/  WARPGROUP.DEPBAR.LE gsb0, 0x0 ;  /* 0x00008000000079c5 */ /* 0x000fe40000010000 */
[----:B------:R-:W-:Y:S01]  /*4000*/  F2FP.BF16.F32.PACK_AB R152, R213, R0 ;  /* 0x00000000d598723e */ /* 0x000fe200000010ff */
[----:B------:R-:W-:Y:S01]  /*4010*/  FADD.FTZ R0, R0, R163 ;  /* 0x000000a300007221 */ /* 0x000fe20000010000 */
[----:B------:R-:W-:Y:S01]  /*4020*/  F2FP.BF16.F32.PACK_AB R153, R189, R174 ;  /* 0x000000aebd99723e */ /* 0x000fe200000010ff */
        /* <DEDUP_REMOVED lines=14> */
[----:B------:R-:W-:Y:S01]  /*4110*/  IMAD.MOV.U32 R205, RZ, RZ, R156 ;  /* 0x000000ffffcd7224 */ /* 0x000fe200078e009c */
[----:B------:R-:W-:Y:S01]  /*4120*/  UMOV UR60, URZ ;  /* 0x0000003f003c7c82 */ /* 0x000fe20008000000 */
[----:B------:R-:W-:Y:S01]  /*4130*/  IMAD.MOV.U32 R204, RZ, RZ, R201 ;  /* 0x000000ffffcc7224 */ /* 0x000fe200078e00c9 */
[----:B------:R-:W-:-:S06]  /*4140*/  UMOV UR4, URZ ;  /* 0x0000003f00047c82 */ /* 0x000fcc0008000000 */
.L_x_4423:
[----:B------:R-:W-:-:S04]  /*4150*/  UIADD3 UR4, UR4, 0x1, URZ ;  /* 0x0000000104047890 */ /* 0x000fc8000fffe03f */
[----:B------:R-:W-:-:S04]  /*4160*/  UISETP.NE.AND UP1, UPT, UR4, 0x2, UPT ;  /* 0x000000020400788c */ /* 0x000fc8000bf25270 */
[----:B------:R-:W-:Y:S02]  /*4170*/  USEL UR5, URZ, 0x1, UP1 ;  /* 0x000000013f057887 */ /* 0x000fe40008800000 */
[----:B------:R-:W-:Y:S02]  /*4180*/  USEL UR4, UR4, URZ, UP1 ;  /* 0x0000003f04047287 */ /* 0x000fe40008800000 */
[----:B------:R-:W-:Y:S01]  /*4190*/  ULOP3.LUT UR60, UR60, UR5, URZ, 0x3c, !UPT ;  /* 0x000000053c3c7292 */ /* 0x000fe2000f8e3c3f */
[----:B-1----:R-:W-:Y:S11]  /*41a0*/  @!P0 BRA `(.L_x_4415) ;  /* 0x0000000000048947 */ /* 0x002ff60003800000 */
[----:B------:R-:W-:Y:S01]  /*41b0*/  BPT.TRAP 0x1 ;  /* 0x000000040000795c */ /* 0x000fe20000300000 */
.L_x_4415:
[----:B------:R-:W-:Y:S01]  /*41c0*/  R2UR UR5, R22 ;  /* 0x00000000160572ca */ /* 0x000fe200000e0000 */
[----:B------:R-:W-:-:S05]  /*41d0*/  IMAD.U32 R201, RZ, RZ, UR60 ;  /* 0x0000003cffc97e24 */ /* 0x000fca000f8e00ff */
[----:B------:R-:W-:-:S07]  /*41e0*/  SHF.L.U32 R201, R201, 0x1f, RZ ;  /* 0x0000001fc9c97819 */ /* 0x000fce00000006ff */
[----:B------:R-:W-:-:S09]  /*41f0*/  ULEA UR5, UR4, UR5, 0x3 ;  /* 0x0000000504057291 */ /* 0x000fd2000f8e183f */
[----:B------:R1:W2:Y:S01]  /*4200*/  SYNCS.PHASECHK.TRANS64.TRYWAIT P3, [UR5+0x32430], R201 ;  /* 0x032430c9ff0075a7 */ /* 0x0002a20008060145 */
[----:B------:R-:W-:Y:S05]  /*4210*/  @!P0 BRA `(.L_x_4416) ;  /* 0x0000000000048947 */ /* 0x000fea0003800000 */
[----:B------:R-:W-:Y:S01]  /*4220*/  BPT.TRAP 0x1 ;  /* 0x000000040000795c */ /* 0x000fe20000300000 */
.L_x_4416:
[----:B--2---:R-:W-:Y:S05]  /*4230*/  @P3 BRA `(.L_x_4417) ;  /* 0x0000000000083947 */ /* 0x004fea0003800000 */
[----:B------:R-:W2:Y:S02]  /*4240*/  SYNCS.PHASECHK.TRANS64.TRYWAIT P3, [UR5+0x32430], R201 ;  /* 0x032430c9ff0075a7 */ /* 0x000ea40008060145 */
[----:B--2---:R-:W-:Y:S05]  /*4250*/  @!P3 BRA `(.L_x_4418) ;  /* 0x000000c800d8b947 */ /* 0x004fea0003800000 */
.L_x_4417:
[----:B------:R-:W-:Y:S01]  /*4260*/  R2UR UR6, R21 ;  /* 0x00000000150672ca */ /* 0x000fe200000e0000 */
[----:B0-2---:R-:W-:Y:S01]  /*4270*/  WARPGROUP.ARRIVE ;  /* 0x00000000000079c5 */ /* 0x005fe20000000000 */
[----:B------:R-:W-:Y:S01]  /*4280*/  MOV R202, UR25 ;  /* 0x0000001900ca7c02 */ /* 0x000fe20008000f00 */
        /* <DEDUP_REMOVED lines=48> */
.L_x_4419:
[----:B------:R0:W2:Y:S01]  /*4590*/  SYNCS.PHASECHK.TRANS64.TRYWAIT P3, [UR5+0x32450], R201 ;  /* 0x032450c9ff0075a7 */ /* 0x0000a20008060145 */
[----:B------:R-:W-:Y:S05]  /*45a0*/  @!P0 BRA `(.L_x_4420) ;  /* 0x0000000000048947 */ /* 0x000fea0003800000 */
[----:B------:R-:W-:Y:S01]  /*45b0*/  BPT.TRAP 0x1 ;  /* 0x000000040000795c */ /* 0x000fe20000300000 */
.L_x_4420:
[----:B--2---:R-:W-:Y:S05]  /*45c0*/  @P3 BRA `(.L_x_4421) ;  /* 0x0000000000083947 */ /* 0x004fea0003800000 */
[----:B------:R-:W2:Y:S02]  /*45d0*/  SYNCS.PHASECHK.TRANS64.TRYWAIT P3, [UR5+0x32450], R201 ;  /* 0x032450c9ff0075a7 */ /* 0x000ea40008060145 */
[----:B--2---:R-:W-:Y:S05]  /*45e0*/  @!P3 BRA `(.L_x_4422) ;  /* 0x000000c8000cb947 */ /* 0x004fea0003800000 */
.L_x_4421:
[----:B012---:R-:W-:Y:S01]  /*45f0*/  MOV R201, UR49 ;  /* 0x0000003100c97c02 */ /* 0x007fe20008000f00 */
[----:B------:R-:W-:Y:S01]  /*4600*/  UIMAD UR6, UR4, 0xc00, UR61 ;  /* 0x00000c00040678a4 */ /* 0x000fe2000f8e023d */
[----:B------:R-:W-:Y:S01]  /*4610*/  MOV R202, UR48 ;  /* 0x0000003000ca7c02 */ /* 0x000fe20008000f00 */
[----:B------:R-:W-:Y:S01]  /*4620*/  WARPGROUP.ARRIVE ;  /* 0x00000000000079c5 */ /* 0x000fe20000000000 */
[----:B------:R-:W-:Y:S01]  /*4630*/  R2UR UR48, R4 ;  /* 0x00000000043072ca */ /* 0x000fe200000e0000 */
[----:B------:R-:W-:Y:S01]  /*4640*/  UMOV UR51, 0x40000040 ;  /* 0x4000004000337882 */ /* 0x000fe20000000000 */
[----:B------:R-:W-:Y:S01]  /*4650*/  R2UR UR49, R5 ;  /* 0x00000000053172ca */ /* 0x000fe200000e0000 */
[----:B------:R-:W-:Y:S01]  /*4660*/  UIADD3 UR10, UR6, 0x2, URZ ;  /* 0x00000002060a7890 */ /* 0x000fe2000fffe03f */
[----:B------:R-:W-:Y:S01]  /*4670*/  MOV R206, UR53 ;  /* 0x0000003500ce7c02 */ /* 0x000fe20008000f00 */
[----:B------:R-:W-:Y:S01]  /*4680*/  UMOV UR50, UR6 ;  /* 0x0000000600327c82 */ /* 0x000fe20008000000 */
[----:B------:R-:W-:Y:S01]  /*4690*/  MOV R207, UR52 ;  /* 0x0000003400cf7c02 */ /* 0x000fe20008000f00 */
[----:B------:R-:W-:Y:S01]  /*46a0*/  UMOV UR55, 0x40000040 ;  /* 0x4000004000377882 */ /* 0x000fe20000000000 */
[----:B------:R-:W-:Y:S01]  /*46b0*/  R2UR UR52, R2 ;  /* 0x00000000023472ca */ /* 0x000fe200000e0000 */
[----:B------:R-:W-:Y:S01]  /*46c0*/  UMOV UR59, 0x40000040 ;  /* 0x40000040003b7882 */ /* 0x000fe20000000000 */
[----:B------:R-:W-:Y:S01]  /*46d0*/  R2UR UR53, R3 ;  /* 0x00000000033572ca */ /* 0x000fe200000e0000 */
[----:B------:R-:W-:Y:S01]  /*46e0*/  UMOV UR54, UR10 ;  /* 0x0000000a00367c82 */ /* 0x000fe20008000000 */
[----:B------:R-:W-:Y:S01]  /*46f0*/  MOV R208, UR57 ;  /* 0x0000003900d07c02 */ /* 0x000fe20008000f00 */
[----:B------:R-:W-:Y:S01]  /*4700*/  UIADD3 UR10, UR6, 0x4, URZ ;  /* 0x00000004060a7890 */ /* 0x000fe2000fffe03f */
[----:B------:R-:W-:Y:S01]  /*4710*/  MOV R209, UR56 ;  /* 0x0000003800d17c02 */ /* 0x000fe20008000f00 */
[----:B------:R-:W-:Y:S01]  /*4720*/  HGMMA.64x96x16.F32.BF16 R152, gdesc[UR48], R152, gsb0 ;  /* 0x01600000309879f0 */ /* 0x000fe20008001898 */
[----:B------:R-:W-:Y:S01]  /*4730*/  R2UR UR56, R14 ;  /* 0x000000000e3872ca */ /* 0x000fe200000e0000 */
[----:B------:R-:W-:Y:S01]  /*4740*/  UMOV UR11, 0x40000040 ;  /* 0x40000040000b7882 */ /* 0x000fe20000000000 */
[----:B------:R-:W-:Y:S01]  /*4750*/  R2UR UR57, R15 ;  /* 0x000000000f3972ca */ /* 0x000fe200000e0000 */
[----:B------:R-:W-:Y:S01]  /*4760*/  UIADD3 UR14, UR6, 0x300, URZ ;  /* 0x00000300060e7890 */ /* 0x000fe2000fffe03f */
[----:B------:R-:W-:Y:S01]  /*4770*/  R2UR UR49, R201 ;  /* 0x00000000c93172ca */ /* 0x000fe200000e0000 */
[----:B------:R-:W-:Y:S01]  /*4780*/  UMOV UR58, UR10 ;  /* 0x0000000a003a7c82 */ /* 0x000fe20008000000 */
[----:B------:R-:W-:Y:S01]  /*4790*/  UIADD3 UR10, UR6, 0x6, URZ ;  /* 0x00000006060a7890 */ /* 0x000fe2000fffe03f */
[----:B------:R-:W-:Y:S01]  /*47a0*/  R2UR UR48, R202 ;  /* 0x00000000ca3072ca */ /* 0x000fe200000e0000 */
[----:B------:R-:W-:Y:S01]  /*47b0*/  UMOV UR15, 0x40000040 ;  /* 0x40000040000f7882 */ /* 0x000fe20000000000 */
[----:B------:R-:W-:Y:S01]  /*47c0*/  UIADD3 UR18, UR6, 0x302, URZ ;  /* 0x0000030206127890 */ /* 0x000fe2000fffe03f */
[----:B------:R-:W0:Y:S01]  /*47d0*/  S2R R213, SR_TID.X ;  /* 0x0000000000d57919 */ /* 0x000e220000002100 */
        /* <DEDUP_REMOVED lines=17> */
[----:B0-----:R-:W-:Y:S01]  /*48f0*/  SHF.R.U32.HI R213, RZ, 0x7, R213 ;  /* 0x00000007ffd57819 */ /* 0x001fe200000116d5 */
        /* <DEDUP_REMOVED lines=8> */
[----:B------:R-:W-:Y:S01]  /*4980*/  IMAD.MOV.U32 R206, RZ, RZ, R13 ;  /* 0x000000ffffce7224 */ /* 0x000fe200078e000d */
[----:B------:R-:W-:Y:S02]  /*4990*/  WARPGROUP.DEPBAR.LE gsb0, 0x0 ;  /* 0x00008000000079c5 */ /* 0x000fe40000010000 */
[----:B------:R-:W-:-:S06]  /*49a0*/  WARPGROUP.ARRIVE ;  /* 0x00000000000079c5 */ /* 0x000fcc0000000000 */
[----:B------:R-:W-:Y:S01]  /*49b0*/  HGMMA.64x96x16.F32.BF16 R152, gdesc[UR56], R152, gsb0 ;  /* 0x01600000389879f0 */ /* 0x000fe20008001898 */
[----:B------:R-:W-:Y:S01]  /*49c0*/  R2UR UR56, R10 ;  /* 0x000000000a3872ca */ /* 0x000fe200000e0000 */
[----:B------:R-:W-:Y:S01]  /*49d0*/  UMOV UR58, UR6 ;  /* 0x00000006003a7c82 */ /* 0x000fe20008000000 */
[----:B------:R-:W-:Y:S01]  /*49e0*/  R2UR UR57, R11 ;  /* 0x000000000b3972ca */ /* 0x000fe200000e0000 */
[----:B------:R-:W-:Y:S01]  /*49f0*/  UMOV UR59, 0x40000040 ;  /* 0x40000040003b7882 */ /* 0x000fe20000000000 */
[----:B------:R-:W-:Y:S02]  /*4a00*/  @UP0 ULDC UR6, c[0x0][0x44c] ;  /* 0x0001130000060ab9 */ /* 0x000fe40000000800 */
[----:B------:R-:W-:Y:S01]  /*4a10*/  @P1 IMAD.HI.U32 R201, R13, UR6, RZ ;  /* 0x000000060dc91c27 */ /* 0x000fe2000f8e00ff */
[----:B------:R-:W-:-:S04]  /*4a20*/  @UP0 ULDC UR6, c[0x0][0x450] ;  /* 0x0001140000060ab9 */ /* 0x000fc80000000800 */
[----:B------:R-:W-:Y:S01]  /*4a30*/  @P1 SHF.R.U32.HI R206, RZ, UR6, R201 ;  /* 0x00000006ffce1c19 */ /* 0x000fe200080116c9 */
[----:B------:R-:W-:Y:S02]  /*4a40*/  UMOV UR6, 0x1 ;  /* 0x0000000100067882 */ /* 0x000fe40000000000 */
[----:B------:R-:W-:Y:S02]  /*4a50*/  UIMAD UR6, UR7, -0x60, UR6 ;  /* 0xffffffa0070678a4 */ /* 0x000fe4000f8e0206 */
[----:B------:R-:W0:Y:S01]  /*4a60*/  SHFL.IDX PT, R207, R206, RZ, 0x1c1f ;  /* 0x001c1fffcecf7589 */ /* 0x000e2200000e0000 */
[----:B------:R-:W-:Y:S02]  /*4a70*/  WARPGROUP.DEPBAR.LE gsb0, 0x0 ;  /* 0x00008000000079c5 */ /* 0x000fe40000010000 */
[----:B------:R-:W-:-:S06]  /*4a80*/  WARPGROUP.ARRIVE ;  /* 0x00000000000079c5 */ /* 0x000fcc0000000000 */
[----:B------:R-:W-:Y:S01]  /*4a90*/  HGMMA.64x96x16.F32.BF16 R152, gdesc[UR8], R152, gsb0 ;  /* 0x01600000089879f0 */ /* 0x000fe20008001898 */
[----:B------:R-:W-:Y:S01]  /*4aa0*/  ULDC UR10, c[0x0][0x2f0] ;  /* 0x0000bc00000a7ab9 */ /* 0x000fe20000000800 */
[----:B------:R-:W-:Y:S01]  /*4ab0*/  R2UR UR11, R20 ;  /* 0x00000000140b72ca */ /* 0x000fe200000e0000 */
[----:B------:R-:W-:Y:S01]  /*4ac0*/  IMAD.U32 R202, RZ, RZ, UR10 ;  /* 0x0000000affca7e24 */ /* 0x000fe2000f8e00ff */
[----:B------:R-:W-:Y:S01]  /*4ad0*/  ULDC UR10, c[0x0][0xa80] ;  /* 0x0002a000000a7ab9 */ /* 0x000fe20000000800 */
        /* <DEDUP_REMOVED lines=37> */
[----:B------:R-:W-:Y:S01]  /*4d30*/  R2UR UR57, R208 ;  /* 0x00000000d03972ca */ /* 0x000fe200000e0000 */
[----:B------:R-:W-:Y:S01]  /*4d40*/  IMAD.MOV.U32 R208, RZ, RZ, -0x2 ;  /* 0xfffffffeffd07424 */ /* 0x000fe200078e00ff */
[----:B------:R-:W-:Y:S02]  /*4d50*/  R2UR UR56, R209 ;  /* 0x00000000d13872ca */ /* 0x000fe400000e0000 */
[----:B------:R-:W1:Y:S01]  /*4d60*/  SHFL.IDX PT, R209, R206, 0x1, 0x1c1f ;  /* 0x003c1f00ced17f89 */ /* 0x000e6200000e0000 */
[----:B------:R-:W-:Y:S01]  /*4d70*/  IMAD R201, R23, R208, UR6 ;  /* 0x0000000617c97e24 */ /* 0x000fe2000f8e02d0 */
[----:B------:R-:W-:-:S07]  /*4d80*/  ULDC UR6, c[0x0][0x288] ;  /* 0x0000a20000067ab9 */ /* 0x000fce0000000800 */
[----:B------:R-:W-:Y:S02]  /*4d90*/  IMAD R202, R202, UR57, R201 ;  /* 0x00000039caca7c24 */ /* 0x000fe4000f8e02c9 */
[----:B------:R-:W-:Y:S02]  /*4da0*/  UISETP.GT.AND UP1, UPT, UR7, UR56, UPT ;  /* 0x000000380700728c */ /* 0x000fe4000bf24270 */
[----:B------:R-:W-:Y:S01]  /*4db0*/  UIADD3 UR7, UR7, -0x1, URZ ;  /* 0xffffffff07077890 */ /* 0x000fe2000fffe03f */
[----:B0-----:R-:W-:-:S04]  /*4dc0*/  IADD3 R201, R207, -UR6, R202 ;  /* 0x80000006cfc97c10 */ /* 0x001fc8000fffe0ca */
[C---:B------:R-:W-:Y:S02]  /*4dd0*/  ISETP.GT.AND P5, PT, R201.reuse, 0x1, PT ;  /* 0x00000001c900780c */ /* 0x040fe40003fa4270 */
[C---:B------:R-:W-:Y:S02]  /*4de0*/  ISETP.GT.AND P4, PT, R201.reuse, RZ, PT ;  /* 0x000000ffc900720c */ /* 0x040fe40003f84270 */
[C---:B------:R-:W-:Y:S02]  /*4df0*/  ISETP.GT.AND P6, PT, R201.reuse, 0x8, PT ;  /* 0x00000008c900780c */ /* 0x040fe40003fc4270 */
[----:B------:R-:W-:Y:S02]  /*4e00*/  ISETP.GT.AND P3, PT, R201, 0x9, PT ;  /* 0x00000009c900780c */ /* 0x000fe40003f64270 */
[----:B-1----:R-:W-:Y:S01]  /*4e10*/  IADD3 R202, R209, -UR6, R202 ;  /* 0x80000006d1ca7c10 */ /* 0x002fe2000fffe0ca */
[----:B------:R-:W-:Y:S02]  /*4e20*/  WARPGROUP.DEPBAR.LE gsb0, 0x0 ;  /* 0x00008000000079c5 */ /* 0x000fe40000010000 */
[----:B------:R-:W-:-:S02]  /*4e30*/  FSEL R153, R153, -INF , P5 ;  /* 0xff80000099997808 */ /* 0x000fc40002800000 */
[C---:B------:R-:W-:Y:S02]  /*4e40*/  ISETP.GT.AND P5, PT, R201.reuse, 0x11, PT ;  /* 0x00000011c900780c */ /* 0x040fe40003fa4270 */
[----:B------:R-:W-:Y:S02]  /*4e50*/  FSEL R207, R152, -INF , P4 ;  /* 0xff80000098cf7808 */ /* 0x000fe40002000000 */
[----:B------:R-:W-:Y:S02]  /*4e60*/  FSEL R152, R156, -INF , P6 ;  /* 0xff8000009c987808 */ /* 0x000fe40003000000 */
[----:B------:R-:W-:Y:S02]  /*4e70*/  ISETP.GT.AND P6, PT, R201, 0x18, PT ;  /* 0x00000018c900780c */ /* 0x000fe40003fc4270 */
[----:B------:R-:W-:Y:S02]  /*4e80*/  FSEL R161, R161, -INF , P5 ;  /* 0xff800000a1a17808 */ /* 0x000fe40002800000 */
[----:B------:R-:W-:-:S02]  /*4e90*/  ISETP.GT.AND P5, PT, R201, 0x21, PT ;  /* 0x00000021c900780c */ /* 0x000fc40003fa4270 */
[----:B------:R-:W-:Y:S02]  /*4ea0*/  FSEL R157, R157, -INF , P3 ;  /* 0xff8000009d9d7808 */ /* 0x000fe40001800000 */
[C---:B------:R-:W-:Y:S02]  /*4eb0*/  ISETP.GT.AND P3, PT, R201.reuse, 0x19, PT ;  /* 0x00000019c900780c */ /* 0x040fe40003f64270 */
        /* <DEDUP_REMOVED lines=10> */
[----:B------:R-:W-:Y:S02]  /*4f60*/  ISETP.GT.AND P5, PT, R202, RZ, PT ;  /* 0x000000ffca00720c */ /* 0x000fe40003fa4270 */
[----:B------:R-:W-:Y:S02]  /*4f70*/  FSEL R173, R173, -INF , P3 ;  /* 0xff800000adad7808 */ /* 0x000fe40001800000 */
[----:B------:R-:W-:Y:S02]  /*4f80*/  ISETP.GT.AND P3, PT, R201, 0x39, PT ;  /* 0x00000039c900780c */ /* 0x000fe40003f64270 */
[----:B------:R-:W-:Y:S02]  /*4f90*/  FSEL R180, R180, -INF , P6 ;  /* 0xff800000b4b47808 */ /* 0x000fe40003000000 */
[----:B------:R-:W-:Y:S02]  /*4fa0*/  FSEL R160, R160, -INF , P4 ;  /* 0xff800000a0a07808 */ /* 0x000fe40002000000 */
[----:B------:R-:W-:-:S02]  /*4fb0*/  ISETP.GT.AND P6, PT, R202, 0x1, PT ;  /* 0x00000001ca00780c */ /* 0x000fc40003fc4270 */
[----:B------:R-:W-:Y:S02]  /*4fc0*/  FSEL R154, R154, -INF , P5 ;  /* 0xff8000009a9a7808 */ /* 0x000fe40002800000 */
[----:B------:R-:W-:Y:S02]  /*4fd0*/  ISETP.GT.AND P4, PT, R201, 0x20, PT ;  /* 0x00000020c900780c */ /* 0x000fe40003f84270 */
[----:B------:R-:W-:Y:S02]  /*4fe0*/  FSEL R181, R181, -INF , P3 ;  /* 0xff800000b5b57808 */ /* 0x000fe40001800000 */
[----:B------:R-:W-:Y:S02]  /*4ff0*/  ISETP.GT.AND P3, PT, R202, 0x8, PT ;  /* 0x00000008ca00780c */ /* 0x000fe40003f64270 */
[----:B------:R-:W-:Y:S02]  /*5000*/  FSEL R155, R155, -INF , P6 ;  /* 0xff8000009b9b7808 */ /* 0x000fe40003000000 */
[----:B------:R-:W-:-:S02]  /*5010*/  FMNMX.FTZ R156, R154, R205, !PT ;  /* 0x000000cd9a9c7209 */ /* 0x000fc40007810000 */
[----:B------:R-:W-:Y:S02]  /*5020*/  FSEL R168, R168, -INF , P4 ;  /* 0xff800000a8a87808 */ /* 0x000fe40002000000 */
[----:B------:R-:W-:Y:S02]  /*5030*/  ISETP.GT.AND P4, PT, R201, 0x30, PT ;  /* 0x00000030c900780c */ /* 0x000fe40003f84270 */
[----:B------:R-:W-:Y:S02]  /*5040*/  ISETP.GT.AND P6, PT, R202, 0x9, PT ;  /* 0x00000009ca00780c */ /* 0x000fe40003fc4270 */
[----:B------:R-:W-:Y:S02]  /*5050*/  FSEL R158, R158, -INF , P3 ;  /* 0xff8000009e9e7808 */ /* 0x000fe40001800000 */
[----:B------:R-:W-:Y:S02]  /*5060*/  FMNMX.FTZ R209, R155, R156, !PT ;  /* 0x0000009c9bd17209 */ /* 0x000fe40007810000 */
[----:B------:R-:W-:-:S02]  /*5070*/  FSEL R176, R176, -INF , P4 ;  /* 0xff800000b0b07808 */ /* 0x000fc40002000000 */
[----:B------:R-:W-:Y:S02]  /*5080*/  ISETP.GT.AND P4, PT, R201, 0x40, PT ;  /* 0x00000040c900780c */ /* 0x000fe40003f84270 */
[----:B------:R-:W-:Y:S02]  /*5090*/  ISETP.GT.AND P3, PT, R202, 0x10, PT ;  /* 0x00000010ca00780c */ /* 0x000fe40003f64270 */
[----:B------:R-:W-:Y:S02]  /*50a0*/  FSEL R159, R159, -INF , P6 ;  /* 0xff8000009f9f7808 */ /* 0x000fe40003000000 */
[----:B------:R-:W-:Y:S02]  /*50b0*/  FMNMX.FTZ R156, R158, R209, !PT ;  /* 0x000000d19e9c7209 */ /* 0x000fe40007810000 */
[----:B------:R-:W-:Y:S02]  /*50c0*/  ISETP.GT.AND P5, PT, R201, 0x41, PT ;  /* 0x00000041c900780c */ /* 0x000fe40003fa4270 */
        /* <DEDUP_REMOVED lines=10> */
[----:B------:R-:W-:Y:S02]  /*5170*/  ISETP.GT.AND P3, PT, R202, 0x19, PT ;  /* 0x00000019ca00780c */ /* 0x000fe40003f64270 */
[----:B------:R-:W-:Y:S02]  /*5180*/  FSEL R166, R166, -INF , P5 ;  /* 0xff800000a6a67808 */ /* 0x000fe40002800000 */
[----:B------:R-:W-:-:S02]  /*5190*/  FMNMX.FTZ R211, R163, R206, !PT ;  /* 0x000000cea3d37209 */ /* 0x000fc40007810000 */
[----:B------:R-:W-:Y:S02]  /*51a0*/  FMNMX.FTZ R156, R152, R209, !PT ;  /* 0x000000d1989c7209 */ /* 0x000fe40007810000 */
[----:B------:R-:W-:Y:S02]  /*51b0*/  ISETP.GT.AND P6, PT, R202, 0x20, PT ;  /* 0x00000020ca00780c */ /* 0x000fe40003fc4270 */
[----:B------:R-:W-:Y:S02]  /*51c0*/  FSEL R167, R167, -INF , P3 ;  /* 0xff800000a7a77808 */ /* 0x000fe40001800000 */
[----:B------:R-:W-:Y:S02]  /*51d0*/  FMNMX.FTZ R206, R166, R211, !PT ;  /* 0x000000d3a6ce7209 */ /* 0x000fe40007810000 */
[----:B------:R-:W-:Y:S02]  /*51e0*/  FMNMX.FTZ R209, R157, R156, !PT ;  /* 0x0000009c9dd17209 */ /* 0x000fe40007810000 */
        /* <DEDUP_REMOVED lines=51> */
[----:B------:R-:W-:Y:S02]  /*5520*/  ISETP.GT.AND P6, PT, R201, 0x48, PT ;  /* 0x00000048c900780c */ /* 0x000fe40003fc4270 */
[----:B------:R-:W-:Y:S02]  /*5530*/  FMNMX.FTZ R156, R184, R209, !PT ;  /* 0x000000d1b89c7209 */ /* 0x000fe40007810000 */
[C---:B------:R-:W-:Y:S02]  /*5540*/  ISETP.GT.AND P5, PT, R202.reuse, 0x58, PT ;  /* 0x00000058ca00780c */ /* 0x040fe40003fa4270 */
[----:B------:R-:W-:-:S02]  /*5550*/  ISETP.GT.AND P3, PT, R202, 0x59, PT ;  /* 0x00000059ca00780c */ /* 0x000fc40003f64270 */
[----:B------:R-:W-:Y:S02]  /*5560*/  FSEL R195, R195, -INF , P4 ;  /* 0xff800000c3c37808 */ /* 0x000fe40002000000 */
[----:B------:R-:W-:Y:S02]  /*5570*/  FMNMX.FTZ R202, R194, R211, !PT ;  /* 0x000000d3c2ca7209 */ /* 0x000fe40007810000 */
[----:B------:R-:W-:Y:S02]  /*5580*/  ISETP.GT.AND P4, PT, R201, 0x49, PT ;  /* 0x00000049c900780c */ /* 0x000fe40003f84270 */
[----:B------:R-:W-:Y:S02]  /*5590*/  FSEL R188, R188, -INF , P6 ;  /* 0xff800000bcbc7808 */ /* 0x000fe40003000000 */
[----:B------:R-:W-:Y:S02]  /*55a0*/  FMNMX.FTZ R209, R185, R156, !PT ;  /* 0x0000009cb9d17209 */ /* 0x000fe40007810000 */
[----:B------:R-:W-:-:S02]  /*55b0*/  FSEL R198, R198, -INF , P5 ;  /* 0xff800000c6c67808 */ /* 0x000fc40002800000 */
[----:B------:R-:W-:Y:S02]  /*55c0*/  FMNMX.FTZ R211, R195, R202, !PT ;  /* 0x000000cac3d37209 */ /* 0x000fe40007810000 */
[----:B------:R-:W-:Y:S02]  /*55d0*/  FSEL R199, R199, -INF , P3 ;  /* 0xff800000c7c77808 */ /* 0x000fe40001800000 */
        /* <DEDUP_REMOVED lines=9> */
[----:B------:R-:W-:Y:S01]  /*5670*/  FSEL R193, R193, -INF , P4 ;  /* 0xff800000c1c17808 */ /* 0x000fe20002000000 */
[----:B------:R-:W0:Y:S01]  /*5680*/  SHFL.BFLY PT, R211, R202, 0x2, 0x1f ;  /* 0x0c401f00cad37f89 */ /* 0x000e2200000e0000 */
[----:B------:R-:W-:-:S02]  /*5690*/  FMNMX.FTZ R156, R192, R209, !PT ;  /* 0x000000d1c09c7209 */ /* 0x000fc40007810000 */
[----:B------:R-:W-:Y:S02]  /*56a0*/  ISETP.GT.AND P4, PT, R201, 0x59, PT ;  /* 0x00000059c900780c */ /* 0x000fe40003f84270 */
[----:B------:R-:W-:Y:S02]  /*56b0*/  FSEL R208, R196, -INF , P3 ;  /* 0xff800000c4d07808 */ /* 0x000fe40001800000 */
[----:B------:R-:W-:Y:S02]  /*56c0*/  FMNMX.FTZ R189, R193, R156, !PT ;  /* 0x0000009cc1bd7209 */ /* 0x000fe40007810000 */
[----:B------:R-:W-:Y:S02]  /*56d0*/  FSEL R209, R197, -INF , P4 ;  /* 0xff800000c5d17808 */ /* 0x000fe40002000000 */
[----:B------:R-:W-:-:S04]  /*56e0*/  FMNMX.FTZ R156, R208, R189, !PT ;  /* 0x000000bdd09c7209 */ /* 0x000fc80007810000 */
        /* <DEDUP_REMOVED lines=14> */
[----:B------:R0:W-:Y:S01]  /*57d0*/  MUFU.EX2 R189, R154 ;  /* 0x0000009a00bd7308 */ /* 0x0001e20000000800 */
[----:B-1----:R-:W-:Y:S01]  /*57e0*/  FMNMX.FTZ R201, R202, R201, !PT ;  /* 0x000000c9cac97209 */ /* 0x002fe20007810000 */
[--C-:B------:R-:W-:Y:S01]  /*57f0*/  FFMA.FTZ R162, R162, UR10, -R197.reuse ;  /* 0x0000000aa2a27c23 */ /* 0x100fe200080108c5 */
[----:B------:R-:W-:Y:S01]  /*5800*/  IADD3 R202, -R213, 0xb, RZ ;  /* 0x0000000bd5ca7810 */ /* 0x000fe20007ffe1ff */
[--C-:B------:R-:W-:Y:S01]  /*5810*/  FFMA.FTZ R163, R163, UR10, -R197.reuse ;  /* 0x0000000aa3a37c23 */ /* 0x100fe200080108c5 */
[C---:B------:R-:W-:Y:S01]  /*5820*/  FSETP.NEU.FTZ.AND P3, PT, R201.reuse, -INF , PT ;  /* 0xff800000c900780b */ /* 0x040fe20003f7d000 */
[----:B------:R-:W-:Y:S01]  /*5830*/  FMUL.FTZ R212, R201, UR10 ;  /* 0x0000000ac9d47c20 */ /* 0x000fe20008410000 */
[--C-:B------:R-:W-:Y:S01]  /*5840*/  FFMA.FTZ R166, R166, UR10, -R197.reuse ;  /* 0x0000000aa6a67c23 */ /* 0x100fe200080108c5 */
[----:B------:R-:W1:Y:S01]  /*5850*/  MUFU.EX2 R196, R196 ;  /* 0x000000c400c47308 */ /* 0x000e620000000800 */
[--C-:B------:R-:W-:Y:S01]  /*5860*/  FFMA.FTZ R167, R167, UR10, -R197.reuse ;  /* 0x0000000aa7a77c23 */ /* 0x100fe200080108c5 */
[--C-:B------:R-:W-:Y:S01]  /*5870*/  FFMA.FTZ R170, R170, UR10, -R197.reuse ;  /* 0x0000000aaaaa7c23 */ /* 0x100fe200080108c5 */
[----:B------:R-:W-:Y:S01]  /*5880*/  FSEL R212, R212, RZ, P3 ;  /* 0x000000ffd4d47208 */ /* 0x000fe20001800000 */
[--C-:B------:R-:W-:Y:S01]  /*5890*/  FFMA.FTZ R171, R171, UR10, -R197.reuse ;  /* 0x0000000aabab7c23 */ /* 0x100fe200080108c5 */
[--C-:B------:R-:W-:Y:S01]  /*58a0*/  FFMA.FTZ R174, R174, UR10, -R197.reuse ;  /* 0x0000000aaeae7c23 */ /* 0x100fe200080108c5 */
[--C-:B------:R-:W-:Y:S01]  /*58b0*/  FFMA.FTZ R175, R175, UR10, -R197.reuse ;  /* 0x0000000aafaf7c23 */ /* 0x100fe200080108c5 */
[----:B------:R-:W-:Y:S01]  /*58c0*/  FFMA.FTZ R178, R178, UR10, -R197 ;  /* 0x0000000ab2b27c23 */ /* 0x000fe200080108c5 */
[--C-:B------:R-:W-:Y:S01]  /*58d0*/  FFMA.FTZ R211, R152, UR10, -R212.reuse ;  /* 0x0000000a98d37c23 */ /* 0x100fe200080108d4 */
[----:B------:R-:W-:Y:S01]  /*58e0*/  FSEL R152, R156, RZ, P4 ;  /* 0x000000ff9c987208 */ /* 0x000fe20002000000 */
[--C-:B------:R-:W-:Y:S01]  /*58f0*/  FFMA.FTZ R210, R153, UR10, -R212.reuse ;  /* 0x0000000a99d27c23 */ /* 0x100fe200080108d4 */
[----:B------:R-:W-:Y:S01]  /*5900*/  FFMA.FTZ R155, R157, UR10, -R212 ;  /* 0x0000000a9d9b7c23 */ /* 0x000fe200080108d4 */
[----:B------:R-:W-:Y:S01]  /*5910*/  FSEL R153, R201, RZ, P3 ;  /* 0x000000ffc9997208 */ /* 0x000fe20001800000 */
[----:B------:R-:W-:-:S02]  /*5920*/  IMAD.U32 R157, RZ, RZ, UR5 ;  /* 0x00000005ff9d7e24 */ /* 0x000fc4000f8e00ff */
[----:B0-----:R-:W-:Y:S01]  /*5930*/  FADD.FTZ R154, -R152, R205 ;  /* 0x000000cd989a7221 */ /* 0x001fe20000010100 */
[----:B------:R-:W-:Y:S01]  /*5940*/  FFMA.FTZ R207, R207, UR10, -R212 ;  /* 0x0000000acfcf7c23 */ /* 0x000fe200080108d4 */
[----:B------:R-:W-:Y:S01]  /*5950*/  MUFU.EX2 R158, R158 ;  /* 0x0000009e009e7308 */ /* 0x000fe20000000800 */
[----:B------:R-:W-:Y:S02]  /*5960*/  @!P2 VIADD R152, R157, 0x32440 ;  /* 0x000324409d98a836 */ /* 0x000fe40000000000 */
[----:B------:R-:W-:Y:S01]  /*5970*/  FADD.FTZ R153, -R153, R204 ;  /* 0x000000cc99997221 */ /* 0x000fe20000010100 */
[----:B------:R-:W-:Y:S01]  /*5980*/  FMUL.FTZ R214, R154, UR10 ;  /* 0x0000000a9ad67c20 */ /* 0x000fe20008410000 */
[----:B------:R-:W-:Y:S01]  /*5990*/  UIMAD UR5, UR4, 0xc00, UR11 ;  /* 0x00000c00040578a4 */ /* 0x000fe2000f8e020b */
[----:B------:R-:W-:Y:S01]  /*59a0*/  FFMA.FTZ R160, R160, UR10, -R212 ;  /* 0x0000000aa0a07c23 */ /* 0x000fe200080108d4 */
[----:B------:R-:W-:Y:S01]  /*59b0*/  FMUL.FTZ R216, R153, UR10 ;  /* 0x0000000a99d87c20 */ /* 0x000fe20008410000 */
[----:B------:R-:W-:Y:S01]  /*59c0*/  @!P2 PRMT R152, RZ, 0x654, R152 ;  /* 0x00000654ff98a816 */ /* 0x000fe20000000098 */
[----:B------:R2:W-:Y:S06]  /*59d0*/  BAR.ARV R202, 0x100 ;  /* 0x000400ca0000751d */ /* 0x0005ec0000002000 */
[----:B------:R0:W-:Y:S01]  /*59e0*/  @!P2 SYNCS.ARRIVE.TRANS64.RED.A1T0 RZ, [R152+URZ], RZ ;  /* 0x000000ff98ffa9a7 */ /* 0x0001e2000810043f */
[----:B------:R-:W3:Y:S01]  /*59f0*/  MUFU.EX2 R216, R216 ;  /* 0x000000d800d87308 */ /* 0x000ee20000000800 */
[----:B-1----:R-:W-:Y:S01]  /*5a00*/  F2FP.BF16.F32.PACK_AB R153, R196, R189 ;  /* 0x000000bdc499723e */ /* 0x002fe200000010ff */
[----:B------:R-:W-:Y:S01]  /*5a10*/  UMOV UR14, UR5 ;  /* 0x00000005000e7c82 */ /* 0x000fe20008000000 */
        /* <DEDUP_REMOVED lines=14> */
[-C--:B---3--:R-:W-:Y:S01]  /*5b00*/  FMUL.FTZ R24, R24, R216.reuse ;  /* 0x000000d818187220 */ /* 0x088fe20000410000 */
        /* <DEDUP_REMOVED lines=30> */
[----:B------:R4:W3:Y:S01]  /*5cf0*/  MUFU.EX2 R204, R155 ;  /* 0x0000009b00cc7308 */ /* 0x0008e20000000800 */
        /* <DEDUP_REMOVED lines=100> */
[----:B----4-:R-:W-:Y:S01]  /*6340*/  F2FP.BF16.F32.PACK_AB R155, R159, R158 ;  /* 0x0000009e9f9b723e */ /* 0x010fe200000010ff */
[----:B------:R-:W-:Y:S01]  /*6350*/  MUFU.EX2 R162, R162 ;  /* 0x000000a200a27308 */ /* 0x000fe20000000800 */
[----:B0-----:R-:W-:Y:S01]  /*6360*/  F2FP.BF16.F32.PACK_AB R152, R210, R207 ;  /* 0x000000cfd298723e */ /* 0x001fe200000010ff */
[--C-:B------:R-:W-:Y:S01]  /*6370*/  FFMA.FTZ R181, R181, UR10, -R212.reuse ;  /* 0x0000000ab5b57c23 */ /* 0x100fe200080108d4 */
[----:B---3--:R-:W-:Y:S01]  /*6380*/  F2FP.BF16.F32.PACK_AB R154, R204, R211 ;  /* 0x000000d3cc9a723e */ /* 0x008fe200000010ff */
[----:B------:R2:W-:Y:S01]  /*6390*/  BAR.SYNC.DEFER_BLOCKING R203, 0x100 ;  /* 0x000400cb0000751d */ /* 0x0005e20000010000 */
        /* <DEDUP_REMOVED lines=17> */
[----:B------:R-:W-:Y:S01]  /*64b0*/  FFMA.FTZ R209, R209, UR10, -R212 ;  /* 0x0000000ad1d17c23 */ /* 0x000fe200080108d4 */
[----:B------:R-:W-:Y:S01]  /*64c0*/  FFMA.FTZ R197, R199, UR10, -R197 ;  /* 0x0000000ac7c57c23 */ /* 0x000fe200080108c5 */
[----:B------:R-:W-:Y:S01]  /*64d0*/  UIADD3 UR6, UR5, 0x280, URZ ;  /* 0x0000028005067890 */ /* 0x000fe2000fffe03f */
[----:B------:R-:W-:Y:S01]  /*64e0*/  FFMA.FTZ R189, R214, R12, R189 ;  /* 0x0000000cd6bd7223 */ /* 0x000fe200000100bd */
[----:B------:R-:W1:Y:S01]  /*64f0*/  MUFU.EX2 R167, R167 ;  /* 0x000000a700a77308 */ /* 0x000e620000000800 */
[----:B------:R-:W-:Y:S01]  /*6500*/  FFMA.FTZ R207, R216, R0, R207 ;  /* 0x00000000d8cf7223 */ /* 0x000fe200000100cf */
[----:B------:R-:W-:Y:S01]  /*6510*/  WARPGROUP.ARRIVE ;  /* 0x00000000000079c5 */ /* 0x000fe20000000000 */
[----:B------:R-:W-:Y:S01]  /*6520*/  FADD.FTZ R189, R196, R189 ;  /* 0x000000bdc4bd7221 */ /* 0x000fe20000010000 */
[----:B------:R-:W-:Y:S01]  /*6530*/  PLOP3.LUT P3, PT, PT, PT, UP1, 0x80, 0x0 ;  /* 0x000000000000781c */ /* 0x000fe20003f6f018 */
[----:B------:R-:W-:Y:S01]  /*6540*/  FADD.FTZ R210, R210, R207 ;  /* 0x000000cfd2d27221 */ /* 0x000fe20000010000 */
[----:B------:R-:W-:-:S02]  /*6550*/  @!P2 VIADD R157, R157, 0x32460 ;  /* 0x000324609d9da836 */ /* 0x000fc40000000000 */
[----:B------:R-:W-:Y:S01]  /*6560*/  FADD.FTZ R158, R158, R189 ;  /* 0x000000bd9e9e7221 */ /* 0x000fe20000010000 */
[----:B------:R-:W-:Y:S01]  /*6570*/  HGMMA.64x256x16.F32.BF16 R24, R152, gdesc[UR12].tnspB, R24, gsb0 ;  /* 0x43e0000c98187df0 */ /* 0x000fe20008001818 */
[----:B------:R-:W-:Y:S01]  /*6580*/  MUFU.EX2 R160, R160 ;  /* 0x000000a000a07308 */ /* 0x000fe20000000800 */
[----:B------:R-:W-:Y:S01]  /*6590*/  UIADD3 UR14, UR5, 0x80, URZ ;  /* 0x00000080050e7890 */ /* 0x000fe2000fffe03f */
[----:B------:R-:W-:Y:S01]  /*65a0*/  FADD.FTZ R211, R211, R210 ;  /* 0x000000d2d3d37221 */ /* 0x000fe20000010000 */
[----:B------:R-:W-:Y:S01]  /*65b0*/  UMOV UR15, 0x40000040 ;  /* 0x40000040000f7882 */ /* 0x000fe20000000000 */
[----:B------:R-:W-:Y:S01]  /*65c0*/  FADD.FTZ R159, R159, R158 ;  /* 0x0000009e9f9f7221 */ /* 0x000fe20000010000 */
[----:B------:R-:W-:Y:S01]  /*65d0*/  @!P2 PRMT R157, RZ, 0x654, R157 ;  /* 0x00000654ff9da816 */ /* 0x000fe2000000009d */
[----:B------:R-:W-:Y:S01]  /*65e0*/  FADD.FTZ R211, R204, R211 ;  /* 0x000000d3ccd37221 */ /* 0x000fe20000010000 */
[----:B------:R-:W-:Y:S01]  /*65f0*/  IMAD.MOV.U32 R204, RZ, RZ, R201 ;  /* 0x000000ffffcc7224 */ /* 0x000fe200078e00c9 */
[----:B------:R-:W3:Y:S08]  /*6600*/  MUFU.EX2 R161, R161 ;  /* 0x000000a100a17308 */ /* 0x000ef00000000800 */
[----:B------:R-:W-:Y:S08]  /*6610*/  MUFU.EX2 R164, R164 ;  /* 0x000000a400a47308 */ /* 0x000ff00000000800 */
[----:B------:R-:W4:Y:S08]  /*6620*/  MUFU.EX2 R165, R165 ;  /* 0x000000a500a57308 */ /* 0x000f300000000800 */
[----:B------:R-:W-:Y:S08]  /*6630*/  MUFU.EX2 R170, R170 ;  /* 0x000000aa00aa7308 */ /* 0x000ff00000000800 */
[----:B------:R-:W5:Y:S08]  /*6640*/  MUFU.EX2 R171, R171 ;  /* 0x000000ab00ab7308 */ /* 0x000f700000000800 */
[----:B------:R-:W-:Y:S08]  /*6650*/  MUFU.EX2 R174, R174 ;  /* 0x000000ae00ae7308 */ /* 0x000ff00000000800 */
[----:B------:R-:W-:Y:S08]  /*6660*/  MUFU.EX2 R168, R168 ;  /* 0x000000a800a87308 */ /* 0x000ff00000000800 */
[----:B------:R-:W2:Y:S08]  /*6670*/  MUFU.EX2 R169, R169 ;  /* 0x000000a900a97308 */ /* 0x000eb00000000800 */
[----:B------:R-:W-:Y:S08]  /*6680*/  MUFU.EX2 R172, R172 ;  /* 0x000000ac00ac7308 */ /* 0x000ff00000000800 */
[----:B------:R-:W2:Y:S08]  /*6690*/  MUFU.EX2 R173, R173 ;  /* 0x000000ad00ad7308 */ /* 0x000eb00000000800 */
[----:B------:R-:W2:Y:S08]  /*66a0*/  MUFU.EX2 R175, R175 ;  /* 0x000000af00af7308 */ /* 0x000eb00000000800 */
[----:B------:R-:W-:Y:S08]  /*66b0*/  MUFU.EX2 R178, R178 ;  /* 0x000000b200b27308 */ /* 0x000ff00000000800 */
[----:B------:R-:W-:Y:S08]  /*66c0*/  MUFU.EX2 R179, R179 ;  /* 0x000000b300b37308 */ /* 0x000ff00000000800 */
        /* <DEDUP_REMOVED lines=19> */
[----:B------:R-:W-:Y:S01]  /*6800*/  MUFU.EX2 R206, R206 ;  /* 0x000000ce00ce7308 */ /* 0x000fe20000000800 */
[----:B------:R-:W-:-:S02]  /*6810*/  WARPGROUP.DEPBAR.LE gsb0, 0x0 ;  /* 0x00008000000079c5 */ /* 0x000fc40000010000 */
[----:B0-----:R-:W-:-:S05]  /*6820*/  F2FP.BF16.F32.PACK_AB R153, R163, R162 ;  /* 0x000000a2a399723e */ /* 0x001fca00000010ff */
[----:B------:R-:W0:Y:S01]  /*6830*/  MUFU.EX2 R209, R209 ;  /* 0x000000d100d17308 */ /* 0x000e220000000800 */
[----:B-1----:R-:W-:Y:S01]  /*6840*/  F2FP.BF16.F32.PACK_AB R155, R167, R166 ;  /* 0x000000a6a79b723e */ /* 0x002fe200000010ff */
[----:B------:R-:W-:Y:S01]  /*6850*/  FADD.FTZ R162, R162, R159 ;  /* 0x0000009fa2a27221 */ /* 0x000fe20000010000 */
[----:B---3--:R-:W-:Y:S01]  /*6860*/  F2FP.BF16.F32.PACK_AB R152, R161, R160 ;  /* 0x000000a0a198723e */ /* 0x008fe200000010ff */
[----:B------:R-:W-:Y:S01]  /*6870*/  FADD.FTZ R160, R160, R211 ;  /* 0x000000d3a0a07221 */ /* 0x000fe20000010000 */
[----:B----4-:R-:W-:Y:S01]  /*6880*/  F2FP.BF16.F32.PACK_AB R154, R165, R164 ;  /* 0x000000a4a59a723e */ /* 0x010fe200000010ff */
[----:B------:R-:W-:Y:S02]  /*6890*/  FADD.FTZ R163, R163, R162 ;  /* 0x000000a2a3a37221 */ /* 0x000fe40000010000 */
[----:B------:R-:W1:Y:S01]  /*68a0*/  MUFU.EX2 R197, R197 ;  /* 0x000000c500c57308 */ /* 0x000e620000000800 */
[----:B------:R-:W-:Y:S01]  /*68b0*/  WARPGROUP.ARRIVE ;  /* 0x00000000000079c5 */ /* 0x000fe20000000000 */
[----:B------:R-:W-:Y:S01]  /*68c0*/  FADD.FTZ R161, R161, R160 ;  /* 0x000000a0a1a17221 */ /* 0x000fe20000010000 */
[----:B------:R-:W-:-:S03]  /*68d0*/  FADD.FTZ R166, R166, R163 ;  /* 0x000000a3a6a67221 */ /* 0x000fc60000010000 */
[----:B------:R-:W-:Y:S01]  /*68e0*/  FADD.FTZ R164, R164, R161 ;  /* 0x000000a1a4a47221 */ /* 0x000fe20000010000 */
[----:B------:R-:W-:Y:S01]  /*68f0*/  HGMMA.64x256x16.F32.BF16 R24, R152, gdesc[UR12].tnspB, R24, gsb0 ;  /* 0x43e0000c98187df0 */ /* 0x000fe20008001818 */
[----:B------:R-:W-:Y:S01]  /*6900*/  UIADD3 UR14, UR5, 0x100, URZ ;  /* 0x00000100050e7890 */ /* 0x000fe2000fffe03f */
[----:B------:R-:W-:Y:S01]  /*6910*/  FADD.FTZ R167, R167, R166 ;  /* 0x000000a6a7a77221 */ /* 0x000fe20000010000 */
[----:B------:R-:W-:Y:S01]  /*6920*/  UMOV UR15, 0x40000040 ;  /* 0x40000040000f7882 */ /* 0x000fe20000000000 */
[----:B------:R-:W-:Y:S01]  /*6930*/  FADD.FTZ R165, R165, R164 ;  /* 0x000000a4a5a57221 */ /* 0x000fe20000010000 */
[----:B------:R-:W-:Y:S02]  /*6940*/  WARPGROUP.DEPBAR.LE gsb0, 0x0 ;  /* 0x00008000000079c5 */ /* 0x000fe40000010000 */
[----:B-----5:R-:W-:Y:S01]  /*6950*/  F2FP.BF16.F32.PACK_AB R153, R171, R170 ;  /* 0x000000aaab99723e */ /* 0x020fe200000010ff */
[----:B------:R-:W-:Y:S01]  /*6960*/  FADD.FTZ R170, R170, R167 ;  /* 0x000000a7aaaa7221 */ /* 0x000fe20000010000 */
[----:B--2---:R-:W-:Y:S01]  /*6970*/  F2FP.BF16.F32.PACK_AB R152, R169, R168 ;  /* 0x000000a8a998723e */ /* 0x004fe200000010ff */
        /* <DEDUP_REMOVED lines=9> */
[----:B------:R-:W-:-:S06]  /*6a10*/  FADD.FTZ R173, R173, R172 ;  /* 0x000000acadad7221 */ /* 0x000fcc0000010000 */
        /* <DEDUP_REMOVED lines=42> */
[----:B0-----:R-:W-:Y:S01]  /*6cc0*/  F2FP.BF16.F32.PACK_AB R154, R209, R206 ;  /* 0x000000ced19a723e */ /* 0x001fe200000010ff */
[----:B------:R-:W-:Y:S01]  /*6cd0*/  FADD.FTZ R193, R193, R192 ;  /* 0x000000c0c1c17221 */ /* 0x000fe20000010000 */
[----:B-1----:R-:W-:Y:S01]  /*6ce0*/  F2FP.BF16.F32.PACK_AB R155, R197, R198 ;  /* 0x000000c6c59b723e */ /* 0x002fe200000010ff */
[----:B------:R-:W-:Y:S01]  /*6cf0*/  FADD.FTZ R195, R195, R194 ;  /* 0x000000c2c3c37221 */ /* 0x000fe20000010000 */
[----:B------:R-:W-:-:S02]  /*6d00*/  IMAD.MOV.U32 R205, RZ, RZ, R156 ;  /* 0x000000ffffcd7224 */ /* 0x000fc400078e009c */
[----:B------:R-:W-:Y:S01]  /*6d10*/  FADD.FTZ R0, R206, R193 ;  /* 0x000000c1ce007221 */ /* 0x000fe20000010000 */
[----:B------:R-:W-:Y:S01]  /*6d20*/  WARPGROUP.ARRIVE ;  /* 0x00000000000079c5 */ /* 0x000fe20000000000 */
[----:B------:R-:W-:Y:S02]  /*6d30*/  FADD.FTZ R12, R198, R195 ;  /* 0x000000c3c60c7221 */ /* 0x000fe40000010000 */
[----:B------:R-:W-:Y:S02]  /*6d40*/  FADD.FTZ R0, R209, R0 ;  /* 0x00000000d1007221 */ /* 0x000fe40000010000 */
[----:B------:R-:W-:-:S07]  /*6d50*/  FADD.FTZ R12, R197, R12 ;  /* 0x0000000cc50c7221 */ /* 0x000fce0000010000 */
[----:B------:R-:W-:Y:S03]  /*6d60*/  HGMMA.64x256x16.F32.BF16 R24, R152, gdesc[UR12].tnspB, R24, gsb0 ;  /* 0x43e0000c98187df0 */ /* 0x000fe60008001818 */
[----:B------:R-:W-:Y:S02]  /*6d70*/  WARPGROUP.DEPBAR.LE gsb0, 0x0 ;  /* 0x00008000000079c5 */ /* 0x000fe40000010000 */
[----:B------:R1:W-:Y:S01]  /*6d80*/  @!P2 SYNCS.ARRIVE.TRANS64.RED.A1T0 RZ, [R157+URZ], RZ ;  /* 0x000000ff9dffa9a7 */ /* 0x0003e2000810043f */
[----:B------:R-:W-:Y:S05]  /*6d90*/  @P3 BRA `(.L_x_4423) ;  /* 0xffffffd000ec3947 */ /* 0x000fea000383ffff */
.L_x_4414:
[----:B------:R-:W-:-:S13]  /*6da0*/  R2UR UR5, R200 ;  /* 0x00000000c80572ca */ /* 0x000fda00000e0000 */
[----:B------:R-:W-:-:S06]  /*6db0*/  UISETP.GE.AND UP0, UPT, UR7, UR5, UPT ;  /* 0x000000050700728c */ /* 0x000fcc000bf06270 */
[----:B------:R-:W-:-:S13]  /*6dc0*/  PLOP3.LUT P1, PT, PT, PT, UP0, 0x80, 0x0 ;  /* 0x000000000000781c */ /* 0x000fda0003f2f008 */
[----:B------:R-:W-:Y:S05]  /*6dd0*/  @!P1 BRA `(.L_x_4424) ;  /* 0x0000002000b09947 */ /* 0x000fea0003800000 */
[----:B------:R-:W-:Y:S02]  /*6de0*/  IMAD.MOV.U32 R209, RZ, RZ, R156 ;  /* 0x000000ffffd17224 */ /* 0x000fe400078e009c */
[----:B------:R-:W-:-:S07]  /*6df0*/  IMAD.MOV.U32 R13, RZ, RZ, R201 ;  /* 0x000000ffff0d7224 */ /* 0x000fce00078e00c9 */
.L_x_4433:
[----:B------:R-:W-:-:S04]  /*6e00*/  UIADD3 UR4, UR4, 0x1, URZ ;  /* 0x0000000104047890 */ /* 0x000fc8000fffe03f */
[----:B------:R-:W-:-:S04]  /*6e10*/  UISETP.NE.AND UP0, UPT, UR4, 0x2, UPT ;  /* 0x000000020400788c */ /* 0x000fc8000bf05270 */
[----:B------:R-:W-:Y:S02]  /*6e20*/  USEL UR5, URZ, 0x1, UP0 ;  /* 0x000000013f057887 */ /* 0x000fe40008000000 */
[----:B------:R-:W-:Y:S02]  /*6e30*/  USEL UR4, UR4, URZ, UP0 ;  /* 0x0000003f04047287 */ /* 0x000fe40008000000 */
[----:B------:R-:W-:Y:S01]  /*6e40*/  ULOP3.LUT UR60, UR60, UR5, URZ, 0x3c, !UPT ;  /* 0x000000053c3c7292 */ /* 0x000fe2000f8e3c3f */
[----:B--2---:R-:W-:Y:S11]  /*6e50*/  @!P0 BRA `(.L_x_4425) ;  /* 0x0000000000048947 */ /* 0x004ff60003800000 */
[----:B------:R-:W-:Y:S01]  /*6e60*/  BPT.TRAP 0x1 ;  /* 0x000000040000795c */ /* 0x000fe20000300000 */
.L_x_4425:
[----:B------:R-:W-:Y:S01]  /*6e70*/  R2UR UR5, R22 ;  /* 0x00000000160572ca */ /* 0x000fe200000e0000 */
[----:B------:R-:W-:-:S05]  /*6e80*/  IMAD.U32 R23, RZ, RZ, UR60 ;  /* 0x0000003cff177e24 */ /* 0x000fca000f8e00ff */
[----:B------:R-:W-:-:S07]  /*6e90*/  SHF.L.U32 R23, R23, 0x1f, RZ ;  /* 0x0000001f17177819 */ /* 0x000fce00000006ff */
[----:B------:R-:W-:-:S09]  /*6ea0*/  ULEA UR6, UR4, UR5, 0x3 ;  /* 0x0000000504067291 */ /* 0x000fd2000f8e183f */
[----:B------:R2:W3:Y:S01]  /*6eb0*/  SYNCS.PHASECHK.TRANS64.TRYWAIT P1, [UR6+0x32430], R23 ;  /* 0x03243017ff0075a7 */ /* 0x0004e20008020146 */
[----:B------:R-:W-:Y:S05]  /*6ec0*/  @!P0 BRA `(.L_x_4426) ;  /* 0x0000000000048947 */ /* 0x000fea0003800000 */
[----:B------:R-:W-:Y:S01]  /*6ed0*/  BPT.TRAP 0x1 ;  /* 0x000000040000795c */ /* 0x000fe20000300000 */
.L_x_4426:
[----:B---3--:R-:W-:Y:S05]  /*6ee0*/  @P1 BRA `(.L_x_4427) ;  /* 0x0000000000081947 */ /* 0x008fea0003800000 */
[----:B------:R-:W3:Y:S02]  /*6ef0*/  SYNCS.PHASECHK.TRANS64.TRYWAIT P1, [UR6+0x32430], R23 ;  /* 0x03243017ff0075a7 */ /* 0x000ee40008020146 */
[----:B---3--:R-:W-:Y:S05]  /*6f00*/  @!P1 BRA `(.L_x_4428) ;  /* 0x0000009c00dc9947 */ /* 0x008fea0003800000 */
.L_x_4427:
[----:B------:R-:W-:Y:S01]  /*6f10*/  R2UR UR5, R21 ;  /* 0x00000000150572ca */ /* 0x000fe200000e0000 */
[----:B01-3--:R-:W-:Y:S01]  /*6f20*/  WARPGROUP.ARRIVE ;  /* 0x00000000000079c5 */ /* 0x00bfe20000000000 */
[----:B------:R-:W-:Y:S01]  /*6f30*/  R2UR UR56, R18 ;  /* 0x00000000123872ca */ /* 0x000fe200000e0000 */
[----:B------:R-:W-:Y:S01]  /*6f40*/  UMOV UR59, 0x40000040 ;  /* 0x40000040003b7882 */ /* 0x000fe20000000000 */
[----:B------:R-:W-:-:S09]  /*6f50*/  R2UR UR57, R19 ;  /* 0x00000000133972ca */ /* 0x000fd200000e0000 */
[----:B------:R-:W-:-:S07]  /*6f60*/  UIMAD UR5, UR4, 0x300, UR5 ;  /* 0x00000300040578a4 */ /* 0x000fce000f8e0205 */
[----:B------:R-:W-:Y:S02]  /*6f70*/  UMOV UR58, UR5 ;  /* 0x00000005003a7c82 */ /* 0x000fe40008000000 */
        /* <DEDUP_REMOVED lines=25> */
.L_x_4429:
[----:B------:R0:W1:Y:S01]  /*7110*/  SYNCS.PHASECHK.TRANS64.TRYWAIT P1, [UR6+0x32450], R23 ;  /* 0x03245017ff0075a7 */ /* 0x0000620008020146 */
[----:B------:R-:W-:Y:S05]  /*7120*/  @!P0 BRA `(.L_x_4430) ;  /* 0x0000000000048947 */ /* 0x000fea0003800000 */
[----:B------:R-:W-:Y:S01]  /*7130*/  BPT.TRAP 0x1 ;  /* 0x000000040000795c */ /* 0x000fe20000300000 */
.L_x_4430:
[----:B-1----:R-:W-:Y:S05]  /*7140*/  @P1 BRA `(.L_x_4431) ;  /* 0x0000000000081947 */ /* 0x002fea0003800000 */
[----:B------:R-:W1:Y:S02]  /*7150*/  SYNCS.PHASECHK.TRANS64.TRYWAIT P1, [UR6+0x32450], R23 ;  /* 0x03245017ff0075a7 */ /* 0x000e640008020146 */
[----:B-1----:R-:W-:Y:S05]  /*7160*/  @!P1 BRA `(.L_x_4432) ;  /* 0x0000009c005c9947 */ /* 0x002fea0003800000 */
.L_x_4431:
        /* <DEDUP_REMOVED lines=50> */
[----:B------:R-:W-:-:S13]  /*7490*/  R2UR UR5, R20 ;  /* 0x00000000140572ca */ /* 0x000fda00000e0000 */
[----:B------:R-:W-:Y:S01]  /*74a0*/  UIMAD UR6, UR4, 0xc00, UR5 ;  /* 0x00000c00040678a4 */ /* 0x000fe2000f8e0205 */
[----:B------:R-:W-:-:S13]  /*74b0*/  R2UR UR5, R200 ;  /* 0x00000000c80572ca */ /* 0x000fda00000e0000 */
[----:B------:R-:W-:Y:S02]  /*74c0*/  UISETP.GT.AND UP0, UPT, UR7, UR5, UPT ;  /* 0x000000050700728c */ /* 0x000fe4000bf04270 */
[----:B------:R-:W-:-:S04]  /*74d0*/  UIADD3 UR7, UR7, -0x1, URZ ;  /* 0xffffffff07077890 */ /* 0x000fc8000fffe03f */
[----:B------:R-:W-:Y:S01]  /*74e0*/  PLOP3.LUT P1, PT, PT, PT, UP0, 0x80, 0x0 ;  /* 0x000000000000781c */ /* 0x000fe20003f2f008 */
[----:B------:R-:W-:Y:S02]  /*74f0*/  WARPGROUP.DEPBAR.LE gsb0, 0x0 ;  /* 0x00008000000079c5 */ /* 0x000fe40000010000 */
[----:B------:R-:W-:-:S06]  /*7500*/  WARPGROUP.ARRIVE ;  /* 0x00000000000079c5 */ /* 0x000fcc0000000000 */
[----:B------:R-:W-:Y:S01]  /*7510*/  HGMMA.64x96x16.F32.BF16 R152, gdesc[UR8], R152, gsb0 ;  /* 0x01600000089879f0 */ /* 0x000fe20008001898 */
[----:B------:R-:W-:Y:S02]  /*7520*/  ULDC UR10, c[0x0][0xa80] ;  /* 0x0002a000000a7ab9 */ /* 0x000fe40000000800 */
        /* <DEDUP_REMOVED lines=40> */
[----:B0-2---:R-:W-:-:S04]  /*77b0*/  FMNMX.FTZ R23, R153, R204, !PT ;  /* 0x000000cc99177209 */ /* 0x005fc80007810000 */
        /* <DEDUP_REMOVED lines=46> */
[----:B------:R-:W-:Y:S02]  /*7aa0*/  FMNMX.FTZ R204, R199, R204, !PT ;  /* 0x000000ccc7cc7209 */ /* 0x000fe40007810000 */
[----:B0-----:R-:W-:-:S03]  /*7ab0*/  FMNMX.FTZ R23, R206, R201, !PT ;  /* 0x000000c9ce177209 */ /* 0x001fc60007810000 */
[----:B------:R-:W0:Y:S04]  /*7ac0*/  SHFL.BFLY PT, R201, R204, 0x2, 0x1f ;  /* 0x0c401f00ccc97f89 */ /* 0x000e2800000e0000 */
[----:B------:R-:W1:Y:S01]  /*7ad0*/  SHFL.BFLY PT, R208, R23, 0x1, 0x1f ;  /* 0x0c201f0017d07f89 */ /* 0x000e6200000e0000 */
[----:B0-----:R-:W-:Y:S02]  /*7ae0*/  FMNMX.FTZ R205, R204, R201, !PT ;  /* 0x000000c9cccd7209 */ /* 0x001fe40007810000 */
[----:B-1----:R-:W-:-:S03]  /*7af0*/  FMNMX.FTZ R201, R23, R208, !PT ;  /* 0x000000d017c97209 */ /* 0x002fc60007810000 */
[----:B------:R-:W0:Y:S02]  /*7b00*/  SHFL.BFLY PT, R206, R205, 0x1, 0x1f ;  /* 0x0c201f00cdce7f89 */ /* 0x000e2400000e0000 */
[C---:B------:R-:W-:Y:S01]  /*7b10*/  FMUL.FTZ R207, R201.reuse, UR10 ;  /* 0x0000000ac9cf7c20 */ /* 0x040fe20008410000 */
[----:B------:R-:W-:-:S03]  /*7b20*/  FADD.FTZ R13, -R201, R13 ;  /* 0x0000000dc90d7221 */ /* 0x000fc60000010100 */
[--C-:B------:R-:W-:Y:S01]  /*7b30*/  FFMA.FTZ R23, R153, UR10, -R207.reuse ;  /* 0x0000000a99177c23 */ /* 0x100fe200080108cf */
[--C-:B------:R-:W-:Y:S01]  /*7b40*/  FFMA.FTZ R153, R156, UR10, -R207.reuse ;  /* 0x0000000a9c997c23 */ /* 0x100fe200080108cf */
[--C-:B------:R-:W-:Y:S01]  /*7b50*/  FFMA.FTZ R208, R152, UR10, -R207.reuse ;  /* 0x0000000a98d07c23 */ /* 0x100fe200080108cf */
[----:B------:R-:W-:Y:S01]  /*7b60*/  FMUL.FTZ R13, R13, UR10 ;  /* 0x0000000a0d0d7c20 */ /* 0x000fe20008410000 */
        /* <DEDUP_REMOVED lines=12> */
[----:B0-----:R-:W-:Y:S01]  /*7c30*/  FMNMX.FTZ R156, R205, R206, !PT ;  /* 0x000000cecd9c7209 */ /* 0x001fe20007810000 */
[--C-:B------:R-:W-:Y:S01]  /*7c40*/  FFMA.FTZ R206, R157, UR10, -R207.reuse ;  /* 0x0000000a9dce7c23 */ /* 0x100fe200080108cf */
[--C-:B------:R-:W-:Y:S01]  /*7c50*/  FFMA.FTZ R180, R180, UR10, -R207.reuse ;  /* 0x0000000ab4b47c23 */ /* 0x100fe200080108cf */
[--C-:B------:R-:W-:Y:S01]  /*7c60*/  FFMA.FTZ R181, R181, UR10, -R207.reuse ;  /* 0x0000000ab5b57c23 */ /* 0x100fe200080108cf */
[----:B------:R-:W-:Y:S01]  /*7c70*/  FFMA.FTZ R184, R184, UR10, -R207 ;  /* 0x0000000ab8b87c23 */ /* 0x000fe200080108cf */
[C---:B------:R-:W-:Y:S01]  /*7c80*/  FADD.FTZ R152, -R156.reuse, R209 ;  /* 0x000000d19c987221 */ /* 0x040fe20000010100 */
[----:B------:R-:W-:Y:S01]  /*7c90*/  FMUL.FTZ R211, R156, UR10 ;  /* 0x0000000a9cd37c20 */ /* 0x000fe20008410000 */
[----:B------:R-:W-:Y:S01]  /*7ca0*/  MUFU.EX2 R23, R23 ;  /* 0x0000001700177308 */ /* 0x000fe20000000800 */
[----:B------:R-:W-:Y:S01]  /*7cb0*/  FFMA.FTZ R185, R185, UR10, -R207 ;  /* 0x0000000ab9b97c23 */ /* 0x000fe200080108cf */
[----:B------:R-:W-:Y:S01]  /*7cc0*/  FMUL.FTZ R157, R152, UR10 ;  /* 0x0000000a989d7c20 */ /* 0x000fe20008410000 */
[----:B------:R-:W-:-:S02]  /*7cd0*/  @!P2 VIADD R152, R210, 0x32440 ;  /* 0x00032440d298a836 */ /* 0x000fc40000000000 */
[--C-:B-1----:R-:W-:Y:S01]  /*7ce0*/  FFMA.FTZ R208, R154, UR10, -R211.reuse ;  /* 0x0000000a9ad07c23 */ /* 0x102fe200080108d3 */
[--C-:B------:R-:W-:Y:S01]  /*7cf0*/  FFMA.FTZ R209, R155, UR10, -R211.reuse ;  /* 0x0000000a9bd17c23 */ /* 0x100fe200080108d3 */
[--C-:B------:R-:W-:Y:S01]  /*7d00*/  FFMA.FTZ R158, R158, UR10, -R211.reuse ;  /* 0x0000000a9e9e7c23 */ /* 0x100fe200080108d3 */
[--C-:B------:R-:W-:Y:S01]  /*7d10*/  FFMA.FTZ R159, R159, UR10, -R211.reuse ;  /* 0x0000000a9f9f7c23 */ /* 0x100fe200080108d3 */
[----:B------:R-:W-:Y:S01]  /*7d20*/  @!P2 PRMT R152, RZ, 0x654, R152 ;  /* 0x00000654ff98a816 */ /* 0x000fe20000000098 */
[----:B------:R3:W-:Y:S06]  /*7d30*/  BAR.ARV R202, 0x100 ;  /* 0x000400ca0000751d */ /* 0x0007ec0000002000 */
[----:B------:R0:W-:Y:S01]  /*7d40*/  @!P2 SYNCS.ARRIVE.TRANS64.RED.A1T0 RZ, [R152+URZ], RZ ;  /* 0x000000ff98ffa9a7 */ /* 0x0001e2000810043f */
[----:B------:R-:W1:Y:S01]  /*7d50*/  MUFU.EX2 R157, R157 ;  /* 0x0000009d009d7308 */ /* 0x000e620000000800 */
[-C--:B--2---:R-:W-:Y:S01]  /*7d60*/  FMUL.FTZ R24, R24, R13.reuse ;  /* 0x0000000d18187220 */ /* 0x084fe20000410000 */
        /* <DEDUP_REMOVED lines=133> */
[----:B0-----:R-:W-:Y:S01]  /*85c0*/  F2FP.BF16.F32.PACK_AB R152, R23, R204 ;  /* 0x000000cc1798723e */ /* 0x001fe200000010ff */
[--C-:B------:R-:W-:Y:S01]  /*85d0*/  FFMA.FTZ R162, R162, UR10, -R211.reuse ;  /* 0x0000000aa2a27c23 */ /* 0x100fe200080108d3 */
[----:B--2---:R-:W-:Y:S01]  /*85e0*/  F2FP.BF16.F32.PACK_AB R154, R206, R205 ;  /* 0x000000cdce9a723e */ /* 0x004fe200000010ff */
        /* <DEDUP_REMOVED lines=15> */
[--C-:B------:R-:W-:Y:S01]  /*86e0*/  FFMA.FTZ R188, R188, UR10, -R207.reuse ;  /* 0x0000000abcbc7c23 */ /* 0x100fe200080108cf */
[----:B------:R-:W-:Y:S01]  /*86f0*/  FFMA.FTZ R189, R189, UR10, -R207 ;  /* 0x0000000abdbd7c23 */ /* 0x000fe200080108cf */
[--C-:B------:R-:W-:Y:S01]  /*8700*/  FFMA.FTZ R186, R186, UR10, -R211.reuse ;  /* 0x0000000ababa7c23 */ /* 0x100fe200080108d3 */
[----:B------:R-:W0:Y:S01]  /*8710*/  MUFU.EX2 R161, R161 ;  /* 0x000000a100a17308 */ /* 0x000e220000000800 */
[--C-:B------:R-:W-:Y:S01]  /*8720*/  FFMA.FTZ R187, R187, UR10, -R211.reuse ;  /* 0x0000000abbbb7c23 */ /* 0x100fe200080108d3 */
[--C-:B------:R-:W-:Y:S01]  /*8730*/  FFMA.FTZ R190, R190, UR10, -R211.reuse ;  /* 0x0000000abebe7c23 */ /* 0x100fe200080108d3 */
[----:B------:R-:W-:Y:S01]  /*8740*/  FFMA.FTZ R191, R191, UR10, -R211 ;  /* 0x0000000abfbf7c23 */ /* 0x000fe200080108d3 */
[--C-:B------:R-:W-:Y:S01]  /*8750*/  FFMA.FTZ R192, R192, UR10, -R207.reuse ;  /* 0x0000000ac0c07c23 */ /* 0x100fe200080108cf */
[--C-:B------:R-:W-:Y:S01]  /*8760*/  FFMA.FTZ R193, R193, UR10, -R207.reuse ;  /* 0x0000000ac1c17c23 */ /* 0x100fe200080108cf */
[--C-:B------:R-:W-:Y:S01]  /*8770*/  FFMA.FTZ R196, R196, UR10, -R207.reuse ;  /* 0x0000000ac4c47c23 */ /* 0x100fe200080108cf */
[----:B------:R-:W-:Y:S01]  /*8780*/  FFMA.FTZ R197, R197, UR10, -R207 ;  /* 0x0000000ac5c57c23 */ /* 0x000fe200080108cf */
[----:B------:R-:W-:Y:S01]  /*8790*/  MUFU.EX2 R164, R164 ;  /* 0x000000a400a47308 */ /* 0x000fe20000000800 */
[--C-:B------:R-:W-:Y:S01]  /*87a0*/  FFMA.FTZ R194, R194, UR10, -R211.reuse ;  /* 0x0000000ac2c27c23 */ /* 0x100fe200080108d3 */
[----:B------:R-:W-:Y:S01]  /*87b0*/  WARPGROUP.ARRIVE ;  /* 0x00000000000079c5 */ /* 0x000fe20000000000 */
[--C-:B------:R-:W-:Y:S01]  /*87c0*/  FFMA.FTZ R195, R195, UR10, -R211.reuse ;  /* 0x0000000ac3c37c23 */ /* 0x100fe200080108d3 */
[--C-:B------:R-:W-:Y:S01]  /*87d0*/  FFMA.FTZ R198, R198, UR10, -R211.reuse ;  /* 0x0000000ac6c67c23 */ /* 0x100fe200080108d3 */
[----:B------:R-:W-:Y:S01]  /*87e0*/  FFMA.FTZ R199, R199, UR10, -R211 ;  /* 0x0000000ac7c77c23 */ /* 0x000fe200080108d3 */
[----:B------:R-:W-:Y:S01]  /*87f0*/  FFMA.FTZ R0, R13, R0, R204 ;  /* 0x000000000d007223 */ /* 0x000fe200000100cc */
[----:B------:R-:W-:Y:S01]  /*8800*/  FFMA.FTZ R12, R157, R12, R208 ;  /* 0x0000000c9d0c7223 */ /* 0x000fe200000100d0 */
[----:B------:R-:W-:Y:S01]  /*8810*/  HGMMA.64x256x16.F32.BF16 R24, R152, gdesc[UR12].tnspB, R24, gsb0 ;  /* 0x43e0000c98187df0 */ /* 0x000fe20008001818 */
[----:B------:R-:W1:Y:S01]  /*8820*/  MUFU.EX2 R165, R165 ;  /* 0x000000a500a57308 */ /* 0x000e620000000800 */
[----:B------:R-:W-:Y:S01]  /*8830*/  UIADD3 UR14, UR6, 0x80, URZ ;  /* 0x00000080060e7890 */ /* 0x000fe2000fffe03f */
[----:B------:R-:W-:Y:S01]  /*8840*/  FADD.FTZ R0, R23, R0 ;  /* 0x0000000017007221 */ /* 0x000fe20000010000 */
[----:B------:R-:W-:Y:S01]  /*8850*/  UMOV UR15, 0x40000040 ;  /* 0x40000040000f7882 */ /* 0x000fe20000000000 */
[----:B------:R-:W-:Y:S01]  /*8860*/  FADD.FTZ R209, R209, R12 ;  /* 0x0000000cd1d17221 */ /* 0x000fe20000010000 */
[----:B------:R-:W-:-:S02]  /*8870*/  @!P2 VIADD R210, R210, 0x32460 ;  /* 0x00032460d2d2a836 */ /* 0x000fc40000000000 */
[----:B------:R-:W-:Y:S01]  /*8880*/  FADD.FTZ R205, R205, R0 ;  /* 0x00000000cdcd7221 */ /* 0x000fe20000010000 */
[----:B------:R-:W-:Y:S01]  /*8890*/  IMAD.MOV.U32 R13, RZ, RZ, R201 ;  /* 0x000000ffff0d7224 */ /* 0x000fe200078e00c9 */
[----:B------:R-:W-:Y:S01]  /*88a0*/  MUFU.EX2 R162, R162 ;  /* 0x000000a200a27308 */ /* 0x000fe20000000800 */
[----:B------:R-:W-:Y:S01]  /*88b0*/  FADD.FTZ R158, R158, R209 ;  /* 0x000000d19e9e7221 */ /* 0x000fe20000010000 */
[----:B------:R-:W-:Y:S01]  /*88c0*/  FADD.FTZ R205, R206, R205 ;  /* 0x000000cdcecd7221 */ /* 0x000fe20000010000 */
[----:B------:R-:W-:Y:S01]  /*88d0*/  @!P2 PRMT R210, RZ, 0x654, R210 ;  /* 0x00000654ffd2a816 */ /* 0x000fe200000000d2 */
[----:B------:R-:W-:Y:S02]  /*88e0*/  IMAD.MOV.U32 R209, RZ, RZ, R156 ;  /* 0x000000ffffd17224 */ /* 0x000fe400078e009c */
[----:B------:R-:W-:Y:S02]  /*88f0*/  FADD.FTZ R159, R159, R158 ;  /* 0x0000009e9f9f7221 */ /* 0x000fe40000010000 */
[----:B------:R-:W2:Y:S08]  /*8900*/  MUFU.EX2 R163, R163 ;  /* 0x000000a300a37308 */ /* 0x000eb00000000800 */
[----:B------:R-:W-:Y:S08]  /*8910*/  MUFU.EX2 R166, R166 ;  /* 0x000000a600a67308 */ /* 0x000ff00000000800 */
[----:B------:R-:W4:Y:S08]  /*8920*/  MUFU.EX2 R167, R167 ;  /* 0x000000a700a77308 */ /* 0x000f300000000800 */
[----:B------:R-:W-:Y:S08]  /*8930*/  MUFU.EX2 R168, R168 ;  /* 0x000000a800a87308 */ /* 0x000ff00000000800 */
[----:B------:R-:W5:Y:S08]  /*8940*/  MUFU.EX2 R169, R169 ;  /* 0x000000a900a97308 */ /* 0x000f700000000800 */
[----:B------:R-:W-:Y:S08]  /*8950*/  MUFU.EX2 R172, R172 ;  /* 0x000000ac00ac7308 */ /* 0x000ff00000000800 */
[----:B------:R-:W3:Y:S08]  /*8960*/  MUFU.EX2 R173, R173 ;  /* 0x000000ad00ad7308 */ /* 0x000ef00000000800 */
        /* <DEDUP_REMOVED lines=24> */
[----:B------:R-:W-:Y:S01]  /*8af0*/  MUFU.EX2 R194, R194 ;  /* 0x000000c200c27308 */ /* 0x000fe20000000800 */
[----:B------:R-:W-:-:S02]  /*8b00*/  WARPGROUP.DEPBAR.LE gsb0, 0x0 ;  /* 0x00008000000079c5 */ /* 0x000fc40000010000 */
[----:B0-----:R-:W-:-:S05]  /*8b10*/  F2FP.BF16.F32.PACK_AB R152, R161, R160 ;  /* 0x000000a0a198723e */ /* 0x001fca00000010ff */
[----:B------:R-:W0:Y:S01]  /*8b20*/  MUFU.EX2 R195, R195 ;  /* 0x000000c300c37308 */ /* 0x000e220000000800 */
[----:B-1----:R-:W-:Y:S01]  /*8b30*/  F2FP.BF16.F32.PACK_AB R154, R165, R164 ;  /* 0x000000a4a59a723e */ /* 0x002fe200000010ff */
[----:B------:R-:W-:Y:S01]  /*8b40*/  FADD.FTZ R160, R160, R205 ;  /* 0x000000cda0a07221 */ /* 0x000fe20000010000 */
[----:B--2---:R-:W-:Y:S01]  /*8b50*/  F2FP.BF16.F32.PACK_AB R153, R163, R162 ;  /* 0x000000a2a399723e */ /* 0x004fe200000010ff */
[----:B------:R-:W-:Y:S01]  /*8b60*/  FADD.FTZ R162, R162, R159 ;  /* 0x0000009fa2a27221 */ /* 0x000fe20000010000 */
[----:B----4-:R-:W-:Y:S01]  /*8b70*/  F2FP.BF16.F32.PACK_AB R155, R167, R166 ;  /* 0x000000a6a79b723e */ /* 0x010fe200000010ff */
        /* <DEDUP_REMOVED lines=8> */
[----:B------:R-:W1:Y:S01]  /*8c00*/  MUFU.EX2 R199, R199 ;  /* 0x000000c700c77308 */ /* 0x000e620000000800 */
[----:B------:R-:W-:Y:S01]  /*8c10*/  UMOV UR15, 0x40000040 ;  /* 0x40000040000f7882 */ /* 0x000fe20000000000 */
[----:B------:R-:W-:Y:S01]  /*8c20*/  FADD.FTZ R165, R165, R164 ;  /* 0x000000a4a5a57221 */ /* 0x000fe20000010000 */
[----:B------:R-:W-:Y:S01]  /*8c30*/  FADD.FTZ R167, R167, R166 ;  /* 0x000000a6a7a77221 */ /* 0x000fe20000010000 */
[----:B------:R-:W-:Y:S02]  /*8c40*/  WARPGROUP.DEPBAR.LE gsb0, 0x0 ;  /* 0x00008000000079c5 */ /* 0x000fe40000010000 */
[----:B-----5:R-:W-:Y:S01]  /*8c50*/  F2FP.BF16.F32.PACK_AB R152, R169, R168 ;  /* 0x000000a8a998723e */ /* 0x020fe200000010ff */
[----:B------:R-:W-:Y:S01]  /*8c60*/  FADD.FTZ R168, R168, R165 ;  /* 0x000000a5a8a87221 */ /* 0x000fe20000010000 */
[----:B---3--:R-:W-:-:S02]  /*8c70*/  F2FP.BF16.F32.PACK_AB R154, R173, R172 ;  /* 0x000000acad9a723e */ /* 0x008fc400000010ff */
[----:B------:R-:W-:Y:S01]  /*8c80*/  F2FP.BF16.F32.PACK_AB R153, R171, R170 ;  /* 0x000000aaab99723e */ /* 0x000fe200000010ff */
[----:B------:R-:W-:Y:S01]  /*8c90*/  FADD.FTZ R170, R170, R167 ;  /* 0x000000a7aaaa7221 */ /* 0x000fe20000010000 */
[----:B------:R-:W-:Y:S01]  /*8ca0*/  F2FP.BF16.F32.PACK_AB R155, R175, R174 ;  /* 0x000000aeaf9b723e */ /* 0x000fe200000010ff */
[----:B------:R-:W-:Y:S02]  /*8cb0*/  FADD.FTZ R169, R169, R168 ;  /* 0x000000a8a9a97221 */ /* 0x000fe40000010000 */
[----:B------:R-:W-:Y:S01]  /*8cc0*/  FADD.FTZ R171, R171, R170 ;  /* 0x000000aaabab7221 */ /* 0x000fe20000010000 */
[----:B------:R-:W-:Y:S01]  /*8cd0*/  WARPGROUP.ARRIVE ;  /* 0x00000000000079c5 */ /* 0x000fe20000000000 */
[----:B------:R-:W-:Y:S02]  /*8ce0*/  FADD.FTZ R172, R172, R169 ;  /* 0x000000a9acac7221 */ /* 0x000fe40000010000 */
[----:B------:R-:W-:Y:S02]  /*8cf0*/  FADD.FTZ R174, R174, R171 ;  /* 0x000000abaeae7221 */ /* 0x000fe40000010000 */
[----:B------:R-:W-:-:S05]  /*8d00*/  FADD.FTZ R173, R173, R172 ;  /* 0x000000acadad7221 */ /* 0x000fca0000010000 */
[----:B------:R-:W-:Y:S01]  /*8d10*/  HGMMA.64x256x16.F32.BF16 R24, R152, gdesc[UR12].tnspB, R24, gsb0 ;  /* 0x43e0000c98187df0 */ /* 0x000fe20008001818 */
[----:B------:R-:W-:Y:S01]  /*8d20*/  UIADD3 UR14, UR6, 0x180, URZ ;  /* 0x00000180060e7890 */ /* 0x000fe2000fffe03f */
[----:B------:R-:W-:Y:S01]  /*8d30*/  FADD.FTZ R175, R175, R174 ;  /* 0x000000aeafaf7221 */ /* 0x000fe20000010000 */
[----:B------:R-:W-:Y:S01]  /*8d40*/  UMOV UR15, 0x40000040 ;  /* 0x40000040000f7882 */ /* 0x000fe20000000000 */
[----:B------:R-:W-:Y:S02]  /*8d50*/  WARPGROUP.DEPBAR.LE gsb0, 0x0 ;  /* 0x00008000000079c5 */ /* 0x000fe40000010000 */
[----:B------:R-:W-:Y:S01]  /*8d60*/  F2FP.BF16.F32.PACK_AB R152, R177, R176 ;  /* 0x000000b0b198723e */ /* 0x000fe200000010ff */
[----:B------:R-:W-:Y:S01]  /*8d70*/  FADD.FTZ R176, R176, R173 ;  /* 0x000000adb0b07221 */ /* 0x000fe20000010000 */
[----:B------:R-:W-:Y:S02]  /*8d80*/  F2FP.BF16.F32.PACK_AB R154, R181, R180 ;  /* 0x000000b4b59a723e */ /* 0x000fe400000010ff */
        /* <DEDUP_REMOVED lines=11> */
[----:B------:R-:W-:Y:S01]  /*8e40*/  FADD.FTZ R183, R183, R182 ;  /* 0x000000b6b7b77221 */ /* 0x000fe20000010000 */
[----:B------:R-:W-:Y:S01]  /*8e50*/  UMOV UR15, 0x40000040 ;  /* 0x40000040000f7882 */ /* 0x000fe20000000000 */
[----:B------:R-:W-:Y:S01]  /*8e60*/  UIADD3 UR6, UR6, 0x280, URZ ;  /* 0x0000028006067890 */ /* 0x000fe2000fffe03f */
        /* <DEDUP_REMOVED lines=16> */
[----:B------:R-:W-:Y:S01]  /*8f70*/  FADD.FTZ R191, R191, R190 ;  /* 0x000000bebfbf7221 */ /* 0x000fe20000010000 */
[----:B------:R-:W-:Y:S02]  /*8f80*/  WARPGROUP.DEPBAR.LE gsb0, 0x0 ;  /* 0x00008000000079c5 */ /* 0x000fe40000010000 */
[----:B------:R-:W-:Y:S01]  /*8f90*/  F2FP.BF16.F32.PACK_AB R152, R193, R192 ;  /* 0x000000c0c198723e */ /* 0x000fe200000010ff */
[----:B------:R-:W-:Y:S01]  /*8fa0*/  FADD.FTZ R192, R192, R189 ;  /* 0x000000bdc0c07221 */ /* 0x000fe20000010000 */
[----:B------:R-:W-:Y:S02]  /*8fb0*/  F2FP.BF16.F32.PACK_AB R154, R197, R196 ;  /* 0x000000c4c59a723e */ /* 0x000fe400000010ff */
[----:B0-----:R-:W-:Y:S01]  /*8fc0*/  F2FP.BF16.F32.PACK_AB R153, R195, R194 ;  /* 0x000000c2c399723e */ /* 0x001fe200000010ff */
        /* <DEDUP_REMOVED lines=9> */
[----:B------:R-:W-:Y:S02]  /*9060*/  FADD.FTZ R12, R199, R12 ;  /* 0x0000000cc70c7221 */ /* 0x000fe40000010000 */
[----:B------:R-:W-:Y:S02]  /*9070*/  WARPGROUP.DEPBAR.LE gsb0, 0x0 ;  /* 0x00008000000079c5 */ /* 0x000fe40000010000 */
[----:B------:R2:W-:Y:S01]  /*9080*/  @!P2 SYNCS.ARRIVE.TRANS64.RED.A1T0 RZ, [R210+URZ], RZ ;  /* 0x000000ffd2ffa9a7 */ /* 0x0005e2000810043f */
[----:B------:R-:W-:Y:S05]  /*9090*/  @P1 BRA `(.L_x_4433) ;  /* 0xffffffdc00581947 */ /* 0x000fea000383ffff */
.L_x_4424:
[----:B------:R-:W3:Y:S01]  /*90a0*/  SHFL.BFLY PT, R3, R0, 0x2, 0x1f ;  /* 0x0c401f0000037f89 */ /* 0x000ee200000e0000 */
[----:B------:R-:W-:-:S03]  /*90b0*/  PLOP3.LUT P0, PT, PT, PT, PT, 0x8, 0x0 ;  /* 0x000000000000781c */ /* 0x000fc60003f0e170 */
[----:B------:R-:W4:Y:S01]  /*90c0*/  SHFL.BFLY PT, R5, R12, 0x2, 0x1f ;  /* 0x0c401f000c057f89 */ /* 0x000f2200000e0000 */
[----:B------:R-:W5:Y:S01]  /*90d0*/  S2R R23, SR_TID.X ;  /* 0x0000000000177919 */ /* 0x000f620000002100 */
[----:B---3--:R-:W-:Y:S01]  /*90e0*/  FADD.FTZ R3, R3, R0 ;  /* 0x0000000003037221 */ /* 0x008fe20000010000 */
[----:B------:R-:W-:Y:S02]  /*90f0*/  IMAD.MOV.U32 R0, RZ, RZ, RZ ;  /* 0x000000ffff007224 */ /* 0x000fe400078e00ff */
[----:B----4-:R-:W-:Y:S02]  /*9100*/  FADD.FTZ R5, R5, R12 ;  /* 0x0000000c05057221 */ /* 0x010fe40000010000 */
[----:B------:R-:W3:Y:S04]  /*9110*/  SHFL.BFLY PT, R2, R3, 0x1, 0x1f ;  /* 0x0c201f0003027f89 */ /* 0x000ee800000e0000 */
[----:B------:R-:W4:Y:S01]  /*9120*/  SHFL.BFLY PT, R4, R5, 0x1, 0x1f ;  /* 0x0c201f0005047f89 */ /* 0x000f2200000e0000 */
[----:B-----5:R-:W-:Y:S01]  /*9130*/  SHF.R.U32.HI R23, RZ, 0x7, R23 ;  /* 0x00000007ff177819 */ /* 0x020fe20000011617 */
[----:B---3--:R-:W-:-:S03]  /*9140*/  FADD.FTZ R8, R3, R2 ;  /* 0x0000000203087221 */ /* 0x008fc60000010000 */
[----:B------:R-:W-:Y:S01]  /*9150*/  IADD3 R3, -R23, 0xb, RZ ;  /* 0x0000000b17037810 */ /* 0x000fe20007ffe1ff */
[----:B------:R-:W-:Y:S02]  /*9160*/  IMAD.MOV.U32 R2, RZ, RZ, RZ ;  /* 0x000000ffff027224 */ /* 0x000fe400078e00ff */
[----:B----4-:R-:W-:Y:S02]  /*9170*/  FADD.FTZ R4, R5, R4 ;  /* 0x0000000405047221 */ /* 0x010fe40000010000 */
[----:B------:R3:W-:Y:S08]  /*9180*/  BAR.ARV R3, 0x100 ;  /* 0x000400030000751d */ /* 0x0007f00000002000 */
[----:B------:R-:W-:Y:S06]  /*9190*/  BAR.ARV 0x8, 0x180 ;  /* 0x0206000000007b1d */ /* 0x000fec0000002000 */
[----:B------:R-:W-:Y:S01]  /*91a0*/  FSETP.NE.FTZ.AND P1, PT, R8, RZ, PT ;  /* 0x000000ff0800720b */ /* 0x000fe20003f35000 */
[----:B---3--:R-:W-:Y:S01]  /*91b0*/  IMAD.MOV.U32 R3, RZ, RZ, -0x800000 ;  /* 0xff800000ff037424 */ /* 0x008fe200078e00ff */
[----:B------:R-:W-:-:S11]  /*91c0*/  FSETP.NE.FTZ.AND P2, PT, R4, RZ, PT ;  /* 0x000000ff0400720b */ /* 0x000fd60003f55000 */
[----:B------:R-:W3:Y:S08]  /*91d0*/  @P1 MUFU.LG2 R6, R8 ;  /* 0x0000000800061308 */ /* 0x000ef00000000c00 */
[----:B------:R-:W4:Y:S08]  /*91e0*/  @P2 MUFU.LG2 R7, R4 ;  /* 0x0000000400072308 */ /* 0x000f300000000c00 */
[----:B------:R5:W0:Y:S01]  /*91f0*/  @P1 MUFU.RCP R2, R8 ;  /* 0x0000000800021308 */ /* 0x000a220000001000 */
[----:B---3--:R-:W-:-:S07]  /*9200*/  @P1 FMUL.FTZ R5, R6, 0.69314718246459960938 ;  /* 0x3f31721806051820 */ /* 0x008fce0000410000 */
[----:B------:R3:W1:Y:S01]  /*9210*/  @P2 MUFU.RCP R0, R4 ;  /* 0x0000000400002308 */ /* 0x0006620000001000 */
[----:B-----5:R-:W-:Y:S02]  /*9220*/  IMAD.U32 R8, RZ, RZ, UR10 ;  /* 0x0000000aff087e24 */ /* 0x020fe4000f8e00ff */
[----:B----4-:R-:W-:Y:S02]  /*9230*/  @P2 FMUL.FTZ R7, R7, 0.69314718246459960938 ;  /* 0x3f31721807072820 */ /* 0x010fe40000410000 */
[----:B------:R-:W-:Y:S01]  /*9240*/  @P2 FMUL.FTZ R8, R8, 0.69314718246459960938 ;  /* 0x3f31721808082820 */ /* 0x000fe20000410000 */
[----:B---3--:R-:W-:Y:S02]  /*9250*/  IMAD.U32 R4, RZ, RZ, UR10 ;  /* 0x0000000aff047e24 */ /* 0x008fe4000f8e00ff */
[-C--:B0-----:R-:W-:Y:S01]  /*9260*/  FMUL.FTZ R24, R24, R2.reuse ;  /* 0x0000000218187220 */ /* 0x081fe20000410000 */
        /* <DEDUP_REMOVED lines=131> */
.L_x_4402:
[----:B------:R-:W-:Y:S05]  /*9aa0*/  @P0 BRA `(.L_x_4434) ;  /* 0x0000002000640947 */ /* 0x000fea0003800000 */
[----:B------:R-:W3:Y:S01]  /*9ab0*/  LDL R0, [R1] ;  /* 0x0000000001007983 */ /* 0x000ee20000100800 */
[----:B------:R-:W0:Y:S01]  /*9ac0*/  LDC R8, c[0x0][0xce8] ;  /* 0x00033a00ff087b82 */ /* 0x000e220000000800 */
[----:B------:R-:W-:Y:S01]  /*9ad0*/  ULDC.64 UR8, c[0x0][0xcd0] ;  /* 0x0003340000087ab9 */ /* 0x000fe20000000a00 */
[----:B------:R-:W-:Y:S01]  /*9ae0*/  ULDC.64 UR14, c[0x0][0x208] ;  /* 0x00008200000e7ab9 */ /* 0x000fe20000000a00 */
[----:B------:R-:W1:Y:S01]  /*9af0*/  S2R R22, SR_CTAID.X ;  /* 0x0000000000167919 */ /* 0x000e620000002500 */
[----:B------:R-:W-:Y:S04]  /*9b00*/  BSSY B0, `(.L_x_4435) ;  /* 0x000014d000007945 */ /* 0x000fe80003800000 */
[----:B------:R-:W4:Y:S08]  /*9b10*/  S2UR UR12, SR_CTAID.Z ;  /* 0x00000000000c79c3 */ /* 0x000f300000002700 */
[----:B------:R-:W5:Y:S08]  /*9b20*/  LDC.64 R18, c[0x0][0xcd8] ;  /* 0x00033600ff127b82 */ /* 0x000f700000000a00 */
[----:B------:R-:W-:Y:S01]  /*9b30*/  BAR.SYNC.DEFER_BLOCKING 0x1, 0x100 ;  /* 0x0044000000007b1d */ /* 0x000fe20000010000 */
[----:B0-----:R-:W-:-:S07]  /*9b40*/  ISETP.NE.AND P0, PT, R8, 0x1, PT ;  /* 0x000000010800780c */ /* 0x001fce0003f05270 */
[----:B------:R-:W0:Y:S01]  /*9b50*/  S2UR UR11, SR_CTAID.Y ;  /* 0x00000000000b79c3 */ /* 0x000e220000002600 */
[----:B----4-:R-:W-:-:S07]  /*9b60*/  USHF.R.S32.HI UR10, URZ, 0x1f, UR12 ;  /* 0x0000001f3f0a7899 */ /* 0x010fce000801140c */
[----:B------:R-:W0:Y:S08]  /*9b70*/  LDC R23, c[0x0][0xd50] ;  /* 0x00035400ff177b82 */ /* 0x000e300000000800 */
[----:B------:R-:W4:Y:S08]  /*9b80*/  @P0 LDC R14, c[0x0][0xcec] ;  /* 0x00033b00ff0e0b82 */ /* 0x000f300000000800 */
[----:B------:R-:W2:Y:S08]  /*9b90*/  LDC.64 R20, c[0x0][0xc40] ;  /* 0x00031000ff147b82 */ /* 0x000eb00000000a00 */
[----:B------:R-:W2:Y:S08]  /*9ba0*/  @P0 LDC R152, c[0x0][0xcec] ;  /* 0x00033b00ff980b82 */ /* 0x000eb00000000800 */
[----:B------:R-:W2:Y:S08]  /*9bb0*/  @P0 LDC R17, c[0x0][0xcf0] ;  /* 0x00033c00ff110b82 */ /* 0x000eb00000000800 */
[----:B------:R-:W2:Y:S01]  /*9bc0*/  @P0 LDC R153, c[0x0][0xcf0] ;  /* 0x00033c00ff990b82 */ /* 0x000ea20000000800 */
[----:B---3--:R-:W-:-:S02]  /*9bd0*/  R2UR UR13, R0 ;  /* 0x00000000000d72ca */ /* 0x008fc400000e0000 */
[----:B------:R-:W3:Y:S11]  /*9be0*/  S2R R0, SR_TID.X ;  /* 0x0000000000007919 */ /* 0x000ef60000002100 */
[----:B------:R-:W-:-:S02]  /*9bf0*/  USHF.R.S32.HI UR7, URZ, 0x1f, UR13 ;  /* 0x0000001f3f077899 */ /* 0x000fc4000801140d */
[----:B------:R-:W-:Y:S02]  /*9c00*/  UIMAD.WIDE.U32 UR4, UR13, UR8, URZ ;  /* 0x000000080d0472a5 */ /* 0x000fe4000f8e003f */
[----:B------:R-:W-:-:S04]  /*9c10*/  UIMAD UR6, UR7, UR8, URZ ;  /* 0x00000008070672a4 */ /* 0x000fc8000f8e023f */
[----:B------:R-:W-:-:S03]  /*9c20*/  UIMAD UR6, UR13, UR9, UR6 ;  /* 0x000000090d0672a4 */ /* 0x000fc6000f8e0206 */
[----:B------:R-:W-:Y:S01]  /*9c30*/  ULDC.64 UR8, c[0x0][0xc38] ;  /* 0x00030e0000087ab9 */ /* 0x000fe20000000a00 */
[----:B------:R-:W-:Y:S02]  /*9c40*/  UIADD3 UR6, UR5, UR6, URZ ;  /* 0x0000000605067290 */ /* 0x000fe4000fffe03f */
[----:B------:R-:W-:Y:S01]  /*9c50*/  UIMAD UR7, UR7, UR8, URZ ;  /* 0x00000008070772a4 */ /* 0x000fe2000f8e023f */
[----:B---3--:R-:W-:-:S05]  /*9c60*/  VIADD R5, R0, 0xffffff80 ;  /* 0xffffff8000057836 */ /* 0x008fca0000000000 */
[----:B------:R-:W-:-:S04]  /*9c70*/  SHF.R.S32.HI R4, RZ, 0x1f, R5 ;  /* 0x0000001fff047819 */ /* 0x000fc80000011405 */
[CC--:B------:R-:W-:Y:S02]  /*9c80*/  LEA.HI R6, R4.reuse, R5.reuse, RZ, 0x7 ;  /* 0x0000000504067211 */ /* 0x0c0fe400078f38ff */
[----:B------:R-:W-:Y:S02]  /*9c90*/  LEA.HI R13, R4, R5, RZ, 0x2 ;  /* 0x00000005040d7211 */ /* 0x000fe400078f10ff */
[----:B------:R-:W-:Y:S02]  /*9ca0*/  LOP3.LUT R0, R6, 0xffffff80, RZ, 0xc0, !PT ;  /* 0xffffff8006007812 */ /* 0x000fe400078ec0ff */
[----:B------:R-:W-:-:S03]  /*9cb0*/  SHF.R.S32.HI R7, RZ, 0x7, R6 ;  /* 0x00000007ff077819 */ /* 0x000fc60000011406 */
[----:B------:R-:W-:Y:S01]  /*9cc0*/  IMAD.IADD R0, R5, 0x1, -R0 ;  /* 0x0000000105007824 */ /* 0x000fe200078e0a00 */
[----:B------:R-:W-:Y:S02]  /*9cd0*/  LEA.HI R4, R6, R7, RZ, 0x1 ;  /* 0x0000000706047211 */ /* 0x000fe400078f08ff */
[----:B------:R-:W-:Y:S02]  /*9ce0*/  LOP3.LUT R6, R13, 0xfffffffc, RZ, 0xc0, !PT ;  /* 0xfffffffc0d067812 */ /* 0x000fe400078ec0ff */
[----:B------:R-:W-:Y:S02]  /*9cf0*/  SHF.R.S32.HI R9, RZ, 0x1f, R0 ;  /* 0x0000001fff097819 */ /* 0x000fe40000011400 */
[----:B------:R-:W-:Y:S01]  /*9d00*/  LOP3.LUT R4, R4, 0x3fffffe, RZ, 0xc0, !PT ;  /* 0x03fffffe04047812 */ /* 0x000fe200078ec0ff */
[----:B------:R-:W-:Y:S01]  /*9d10*/  IMAD.IADD R5, R5, 0x1, -R6 ;  /* 0x0000000105057824 */ /* 0x000fe200078e0a06 */
[CC--:B------:R-:W-:Y:S02]  /*9d20*/  LEA.HI R10, R9.reuse, R0.reuse, RZ, 0x2 ;  /* 0x00000000090a7211 */ /* 0x0c0fe400078f10ff */
[----:B------:R-:W-:Y:S01]  /*9d30*/  LEA.HI R9, R9, R0, RZ, 0x5 ;  /* 0x0000000009097211 */ /* 0x000fe200078f28ff */
[----:B------:R-:W-:Y:S01]  /*9d40*/  IMAD.IADD R6, R7, 0x1, -R4 ;  /* 0x0000000107067824 */ /* 0x000fe200078e0a04 */
[----:B------:R-:W-:-:S02]  /*9d50*/  SHF.R.S32.HI R11, RZ, 0x2, R10 ;  /* 0x00000002ff0b7819 */ /* 0x000fc4000001140a */
[----:B------:R-:W-:Y:S02]  /*9d60*/  SHF.R.S32.HI R12, RZ, 0x1f, R10 ;  /* 0x0000001fff0c7819 */ /* 0x000fe4000001140a */
[----:B------:R-:W-:Y:S02]  /*9d70*/  LEA.HI R7, R5, R5, RZ, 0x1 ;  /* 0x0000000505077211 */ /* 0x000fe400078f08ff */
[----:B------:R-:W-:-:S04]  /*9d80*/  LEA.HI R12, R12, R11, RZ, 0x3 ;  /* 0x0000000b0c0c7211 */ /* 0x000fc800078f18ff */
[----:B------:R-:W-:-:S05]  /*9d90*/  LOP3.LUT R12, R12, 0xfffffff8, RZ, 0xc0, !PT ;  /* 0xfffffff80c0c7812 */ /* 0x000fca00078ec0ff */
        /* <DEDUP_REMOVED lines=12> */
[----:B------:R-:W-:Y:S01]  /*9e60*/  IMAD R16, RZ, RZ, -UR13 ;  /* 0x8000000dff107e24 */ /* 0x000fe2000f8e02ff */
[----:B------:R-:W-:Y:S01]  /*9e70*/  UIADD3 UR6, UR5, UR6, URZ ;  /* 0x0000000605067290 */ /* 0x000fe2000fffe03f */
[----:B-----5:R-:W-:Y:S01]  /*9e80*/  IMAD R12, R18, UR10, RZ ;  /* 0x0000000a120c7c24 */ /* 0x020fe2000f8e02ff */
[----:B------:R-:W-:Y:S01]  /*9e90*/  ULDC.64 UR8, c[0x0][0xc28] ;  /* 0x00030a0000087ab9 */ /* 0x000fe20000000a00 */
[----:B-1----:R-:W-:Y:S02]  /*9ea0*/  IMAD R11, R22, 0x80, R6 ;  /* 0x00000080160b7824 */ /* 0x002fe400078e0206 */
[----:B0-----:R-:W-:Y:S02]  /*9eb0*/  IMAD R23, R23, R16, UR11 ;  /* 0x0000000b17177e24 */ /* 0x001fe4000f8e0210 */
[----:B------:R-:W-:Y:S02]  /*9ec0*/  IMAD R15, R19, UR12, R12 ;  /* 0x0000000c130f7c24 */ /* 0x000fe4000f8e020c */
[----:B------:R-:W-:Y:S01]  /*9ed0*/  IMAD.WIDE.U32 R4, R18, UR12, R4 ;  /* 0x0000000c12047c25 */ /* 0x000fe2000f8e0004 */
[----:B------:R-:W-:-:S03]  /*9ee0*/  SHF.R.S32.HI R16, RZ, 0x1f, R23 ;  /* 0x0000001fff107819 */ /* 0x000fc60000011417 */
[----:B----4-:R-:W-:-:S04]  /*9ef0*/  @P0 IMAD.HI.U32 R12, R11, R14, RZ ;  /* 0x0000000e0b0c0227 */ /* 0x010fc800078e00ff */
[----:B------:R-:W-:Y:S02]  /*9f00*/  IMAD.U32 R7, RZ, RZ, UR5 ;  /* 0x00000005ff077e24 */ /* 0x000fe4000f8e00ff */
[----:B------:R-:W-:Y:S01]  /*9f10*/  IMAD.U32 R6, RZ, RZ, UR4 ;  /* 0x00000004ff067e24 */ /* 0x000fe2000f8e00ff */
[----:B------:R-:W-:Y:S01]  /*9f20*/  ULDC.64 UR4, c[0x0][0xce0] ;  /* 0x0003380000047ab9 */ /* 0x000fe20000000a00 */
[----:B------:R-:W-:Y:S01]  /*9f30*/  IMAD.U32 R7, RZ, RZ, UR6 ;  /* 0x00000006ff077e24 */ /* 0x000fe2000f8e00ff */
[----:B------:R-:W-:Y:S01]  /*9f40*/  ULDC.64 UR6, c[0x0][0xc48] ;  /* 0x0003120000067ab9 */ /* 0x000fe20000000a00 */
[----:B------:R-:W-:Y:S02]  /*9f50*/  IMAD.IADD R5, R5, 0x1, R15 ;  /* 0x0000000105057824 */ /* 0x000fe400078e020f */
[----:B--2---:R-:W-:Y:S02]  /*9f60*/  IMAD R14, R20, UR10, RZ ;  /* 0x0000000a140e7c24 */ /* 0x004fe4000f8e02ff */
[----:B------:R-:W-:-:S04]  /*9f70*/  @P0 IMAD.HI.U32 R152, R11, R152, RZ ;  /* 0x000000980b980227 */ /* 0x000fc800078e00ff */
        /* <DEDUP_REMOVED lines=88> */
[C---:B------:R-:W-:Y:S01]  /*a500*/  VIADD R22, R0.reuse, 0x50 ;  /* 0x0000005000167836 */ /* 0x040fe20000000000 */
[----:B------:R-:W-:Y:S01]  /*a510*/  @!P4 LEA.HI R3, R3, R3, RZ, 0x1 ;  /* 0x000000030303c211 */ /* 0x000fe200078f08ff */
[----:B------:R-:W-:Y:S01]  /*a520*/  VIADD R23, R0, 0x58 ;  /* 0x0000005800177836 */ /* 0x000fe20000000000 */
        /* <DEDUP_REMOVED lines=18> */
[----:B0-----:R-:W-:Y:S01]  /*a650*/  VIADD R24, R0, 0x60 ;  /* 0x0000006000187836 */ /* 0x001fe20000000000 */
[----:B------:R-:W-:Y:S02]  /*a660*/  @!P1 LEA.HI R17, R17, R17, RZ, 0x1 ;  /* 0x0000001111119211 */ /* 0x000fe400078f08ff */
        /* <DEDUP_REMOVED lines=10> */
[----:B--2---:R-:W-:Y:S01]  /*a710*/  @!P2 LOP3.LUT R13, R18, 0xfffffffe, RZ, 0xc0, !PT ;  /* 0xfffffffe120da812 */ /* 0x004fe200078ec0ff */
[----:B------:R1:W-:Y:S01]  /*a720*/  @!P1 ST.E.64 desc[UR6][R10.64], R44 ;  /* 0x0000002c0a009985 */ /* 0x0003e2000c101b06 */
[----:B------:R-:W-:Y:S01]  /*a730*/  @!P3 LOP3.LUT R19, R19, 0xfffffffe, RZ, 0xc0, !PT ;  /* 0xfffffffe1313b812 */ /* 0x000fe200078ec0ff */
[----:B------:R-:W-:Y:S01]  /*a740*/  VIADD R18, R0, 0x68 ;  /* 0x0000006800127836 */ /* 0x000fe20000000000 */
[----:B---3--:R-:W-:Y:S01]  /*a750*/  @!P4 LOP3.LUT R15, R20, 0xfffffffe, RZ, 0xc0, !PT ;  /* 0xfffffffe140fc812 */ /* 0x008fe200078ec0ff */
[----:B------:R-:W-:Y:S01]  /*a760*/  VIADD R20, R0, 0x78 ;  /* 0x0000007800147836 */ /* 0x000fe20000000000 */
[----:B------:R-:W-:-:S02]  /*a770*/  @!P5 LOP3.LUT R21, R21, 0xfffffffe, RZ, 0xc0, !PT ;  /* 0xfffffffe1515d812 */ /* 0x000fc400078ec0ff */
[----:B------:R-:W-:Y:S01]  /*a780*/  @!P6 LOP3.LUT R17, R22, 0xfffffffe, RZ, 0xc0, !PT ;  /* 0xfffffffe1611e812 */ /* 0x000fe200078ec0ff */
        /* <DEDUP_REMOVED lines=19> */
[----:B------:R-:W-:Y:S02]  /*a8c0*/  @!P0 LEA.HI R24, R24, R24, RZ, 0x1 ;  /* 0x0000001818188211 */ /* 0x000fe400078f08ff */
        /* <DEDUP_REMOVED lines=44> */
[----:B0-----:R-:W-:Y:S02]  /*ab90*/  @!P0 LOP3.LUT R3, R23, 0xfffffffe, RZ, 0xc0, !PT ;  /* 0xfffffffe17038812 */ /* 0x001fe400078ec0ff */
[----:B------:R-:W-:Y:S02]  /*aba0*/  @!P2 LEA.HI R18, R18, R18, RZ, 0x1 ;  /* 0x000000121212a211 */ /* 0x000fe400078f08ff */
[----:B-1----:R-:W-:Y:S01]  /*abb0*/  @!P1 LOP3.LUT R11, R24, 0xfffffffe, RZ, 0xc0, !PT ;  /* 0xfffffffe180b9812 */ /* 0x002fe200078ec0ff */
[--C-:B------:R-:W-:Y:S01]  /*abc0*/  @!P0 IMAD.WIDE R2, R3, 0x4, R4.reuse ;  /* 0x0000000403028825 */ /* 0x100fe200078e0204 */
[----:B------:R-:W-:Y:S02]  /*abd0*/  @!P4 LEA.HI R20, R20, R20, RZ, 0x1 ;  /* 0x000000141414c211 */ /* 0x000fe400078f08ff */
[----:B--2---:R-:W-:Y:S01]  /*abe0*/  @!P2 LOP3.LUT R13, R18, 0xfffffffe, RZ, 0xc0, !PT ;  /* 0xfffffffe120da812 */ /* 0x004fe200078ec0ff */
[--C-:B------:R-:W-:Y:S01]  /*abf0*/  @!P1 IMAD.WIDE R10, R11, 0x4, R4.reuse ;  /* 0x000000040b0a9825 */ /* 0x100fe200078e0204 */
[----:B------:R-:W-:Y:S01]  /*ac00*/  @!P3 LEA.HI R19, R19, R19, RZ, 0x1 ;  /* 0x000000131313b211 */ /* 0x000fe200078f08ff */
[----:B------:R0:W-:Y:S01]  /*ac10*/  @!P0 ST.E.64 desc[UR6][R2.64], R96 ;  /* 0x0000006002008985 */ /* 0x0001e2000c101b06 */
[----:B------:R-:W-:Y:S01]  /*ac20*/  @!P5 LEA.HI R21, R21, R21, RZ, 0x1 ;  /* 0x000000151515d211 */ /* 0x000fe200078f08ff */
[----:B------:R-:W-:Y:S01]  /*ac30*/  @!P2 IMAD.WIDE R12, R13, 0x4, R4 ;  /* 0x000000040d0ca825 */ /* 0x000fe200078e0204 */
[----:B------:R-:W-:Y:S01]  /*ac40*/  @!P3 LOP3.LUT R19, R19, 0xfffffffe, RZ, 0xc0, !PT ;  /* 0xfffffffe1313b812 */ /* 0x000fe200078ec0ff */
[----:B------:R1:W-:Y:S01]  /*ac50*/  @!P1 ST.E.64 desc[UR6][R10.64], R100 ;  /* 0x000000640a009985 */ /* 0x0003e2000c101b06 */
[----:B------:R-:W-:Y:S01]  /*ac60*/  @!P6 LEA.HI R22, R22, R22, RZ, 0x1 ;  /* 0x000000161616e211 */ /* 0x000fe200078f08ff */
[----:B------:R-:W-:Y:S01]  /*ac70*/  VIADD R18, R0, 0xc8 ;  /* 0x000000c800127836 */ /* 0x000fe20000000000 */
[----:B---3--:R-:W-:Y:S01]  /*ac80*/  @!P4 LOP3.LUT R15, R20, 0xfffffffe, RZ, 0xc0, !PT ;  /* 0xfffffffe140fc812 */ /* 0x008fe200078ec0ff */
[----:B------:R-:W-:Y:S01]  /*ac90*/  @!P2 ST.E.64 desc[UR6][R12.64], R104 ;  /* 0x000000680c00a985 */ /* 0x000fe2000c101b06 */
[----:B------:R-:W-:Y:S01]  /*aca0*/  @!P5 LOP3.LUT R21, R21, 0xfffffffe, RZ, 0xc0, !PT ;  /* 0xfffffffe1515d812 */ /* 0x000fe200078ec0ff */
[----:B------:R-:W-:Y:S01]  /*acb0*/  VIADD R20, R0, 0xd8 ;  /* 0x000000d800147836 */ /* 0x000fe20000000000 */
[----:B----4-:R-:W-:-:S02]  /*acc0*/  @!P6 LOP3.LUT R17, R22, 0xfffffffe, RZ, 0xc0, !PT ;  /* 0xfffffffe1611e812 */ /* 0x010fc400078ec0ff */
        /* <DEDUP_REMOVED lines=8> */
[----:B------:R2:W-:Y:S01]  /*ad50*/  @!P5 ST.E.64 desc[UR6][R14.64], R116 ;  /* 0x000000740e00d985 */ /* 0x0005e2000c101b06 */
[----:B------:R-:W-:Y:S01]  /*ad60*/  @!P6 IMAD.WIDE R16, R17, 0x4, R4 ;  /* 0x000000041110e825 */ /* 0x000fe200078e0204 */
[----:B------:R-:W-:-:S02]  /*ad70*/  @!P0 LEA.HI R18, R18, R18, RZ, 0x1 ;  /* 0x0000001212128211 */ /* 0x000fc400078f08ff */
[----:B------:R-:W-:Y:S01]  /*ad80*/  ISETP.GE.AND P1, PT, R19, UR4, PT ;  /* 0x0000000413007c0c */ /* 0x000fe2000bf26270 */
[C---:B------:R-:W-:Y:S01]  /*ad90*/  VIADD R21, R0.reuse, 0xe0 ;  /* 0x000000e000157836 */ /* 0x040fe20000000000 */
[----:B------:R3:W-:Y:S01]  /*ada0*/  @!P6 ST.E.64 desc[UR6][R16.64], R120 ;  /* 0x000000781000e985 */ /* 0x0007e2000c101b06 */
[----:B0-----:R-:W-:Y:S01]  /*adb0*/  VIADD R3, R0, 0xf8 ;  /* 0x000000f800037836 */ /* 0x001fe20000000000 */
[----:B------:R-:W-:Y:S01]  /*adc0*/  @!P2 LEA.HI R20, R20, R20, RZ, 0x1 ;  /* 0x000000141414a211 */ /* 0x000fe200078f08ff */
[C---:B------:R-:W-:Y:S01]  /*add0*/  VIADD R12, R0.reuse, 0xe8 ;  /* 0x000000e8000c7836 */ /* 0x040fe20000000000 */
[----:B------:R-:W-:Y:S01]  /*ade0*/  ISETP.GE.AND P3, PT, R21, UR4, PT ;  /* 0x0000000415007c0c */ /* 0x000fe2000bf66270 */
[----:B------:R-:W-:Y:S01]  /*adf0*/  VIADD R13, R0, 0xf0 ;  /* 0x000000f0000d7836 */ /* 0x000fe20000000000 */
[----:B------:R-:W-:Y:S02]  /*ae00*/  ISETP.GE.AND P6, PT, R3, UR4, PT ;  /* 0x0000000403007c0c */ /* 0x000fe4000bfc6270 */
[----:B------:R-:W-:-:S02]  /*ae10*/  ISETP.GE.AND P4, PT, R12, UR4, PT ;  /* 0x000000040c007c0c */ /* 0x000fc4000bf86270 */
[----:B------:R-:W-:Y:S02]  /*ae20*/  ISETP.GE.AND P5, PT, R13, UR4, PT ;  /* 0x000000040d007c0c */ /* 0x000fe4000bfa6270 */
[----:B------:R-:W-:-:S04]  /*ae30*/  @!P1 LEA.HI R19, R19, R19, RZ, 0x1 ;  /* 0x0000001313139211 */ /* 0x000fc800078f08ff */
[----:B-1----:R-:W-:Y:S02]  /*ae40*/  @!P1 LOP3.LUT R11, R19, 0xfffffffe, RZ, 0xc0, !PT ;  /* 0xfffffffe130b9812 */ /* 0x002fe400078ec0ff */
[----:B------:R-:W-:Y:S02]  /*ae50*/  @!P3 LEA.HI R21, R21, R21, RZ, 0x1 ;  /* 0x000000151515b211 */ /* 0x000fe400078f08ff */
[----:B------:R-:W-:Y:S02]  /*ae60*/  @!P6 LEA.HI R10, R3, R3, RZ, 0x1 ;  /* 0x00000003030ae211 */ /* 0x000fe400078f08ff */
[----:B------:R-:W-:Y:S02]  /*ae70*/  @!P4 LEA.HI R12, R12, R12, RZ, 0x1 ;  /* 0x0000000c0c0cc211 */ /* 0x000fe400078f08ff */
[----:B------:R-:W-:Y:S02]  /*ae80*/  @!P5 LEA.HI R2, R13, R13, RZ, 0x1 ;  /* 0x0000000d0d02d211 */ /* 0x000fe400078f08ff */
[----:B------:R-:W-:-:S02]  /*ae90*/  @!P0 LOP3.LUT R3, R18, 0xfffffffe, RZ, 0xc0, !PT ;  /* 0xfffffffe12038812 */ /* 0x000fc400078ec0ff */
[----:B------:R-:W-:Y:S02]  /*aea0*/  @!P2 LOP3.LUT R13, R20, 0xfffffffe, RZ, 0xc0, !PT ;  /* 0xfffffffe140da812 */ /* 0x000fe400078ec0ff */
[----:B--2---:R-:W-:Y:S02]  /*aeb0*/  @!P3 LOP3.LUT R15, R21, 0xfffffffe, RZ, 0xc0, !PT ;  /* 0xfffffffe150fb812 */ /* 0x004fe400078ec0ff */
[----:B---3--:R-:W-:Y:S01]  /*aec0*/  @!P4 LOP3.LUT R17, R12, 0xfffffffe, RZ, 0xc0, !PT ;  /* 0xfffffffe0c11c812 */ /* 0x008fe200078ec0ff */
        /* <DEDUP_REMOVED lines=16> */
.L_x_4436:
[----:B------:R-:W-:Y:S05]  /*afd0*/  BSYNC B0 ;  /* 0x0000000000007941 */ /* 0x000fea0003800000 */
.L_x_4435:
[----:B------:R-:W-:Y:S01]  /*afe0*/  ISETP.GE.AND P0, PT, R9, R8, PT ;  /* 0x000000080900720c */ /* 0x000fe20003f06270 */
[----:B0--3--:R0:W2:Y:S04]  /*aff0*/  SHFL.IDX PT, R3, R7, 0x1, 0x1c1f ;  /* 0x003c1f0007037f89 */ /* 0x0090a800000e0000 */
[----:B------:R0:W3:Y:S08]  /*b000*/  SHFL.IDX PT, R2, R6, 0x1, 0x1c1f ;  /* 0x003c1f0006027f89 */ /* 0x0000f000000e0000 */
[----:B0-----:R-:W-:Y:S05]  /*b010*/  @P0 BRA `(.L_x_4400) ;  /* 0x0000005800f00947 */ /* 0x001fea0003800000 */
        /* <DEDUP_REMOVED lines=23> */
[----:B--23--:R-:W-:Y:S01]  /*b190*/  @!P0 IMAD.WIDE R4, R0, 0x4, R2 ;  /* 0x0000000400048825 */ /* 0x00cfe200078e0202 */
        /* <DEDUP_REMOVED lines=89> */
[----:B------:R-:W-:Y:S01]  /*b730*/  VIADD R17, R0, 0xb0 ;  /* 0x000000b000117836 */ /* 0x000fe20000000000 */
        /* <DEDUP_REMOVED lines=40> */
[C---:B------:R-:W-:Y:S01]  /*b9c0*/  VIADD R17, R0.reuse, 0xe8 ;  /* 0x000000e800117836 */ /* 0x040fe20000000000 */
        /* <DEDUP_REMOVED lines=35> */
[----:B0-----:R-:W-:-:S05]  /*bc00*/  LOP3.LUT R5, R0, 0xfffffffe, RZ, 0xc0, !PT ;  /* 0xfffffffe00057812 */ /* 0x001fca00078ec0ff */
[----:B------:R-:W-:-:S05]  /*bc10*/  IMAD.WIDE R2, R5, 0x4, R2 ;  /* 0x0000000405027825 */ /* 0x000fca00078e0202 */
[----:B------:R0:W-:Y:S01]  /*bc20*/  ST.E.64 desc[UR4][R2.64], R150 ;  /* 0x0000009602007985 */ /* 0x0001e2000c101b04 */
[----:B------:R-:W-:Y:S05]  /*bc30*/  BRA `(.L_x_4400) ;  /* 0x0000004c00e87947 */ /* 0x000fea0003800000 */
.L_x_4434:
        /* <DEDUP_REMOVED lines=12> */
[----:B------:R-:W3:Y:S01]  /*bd00*/  LDL R4, [R1] ;  /* 0x0000000001047983 */ /* 0x000ee20000100800 */
[----:B------:R-:W-:Y:S01]  /*bd10*/  ISETP.NE.AND P0, PT, R6, 0x1, PT ;  /* 0x000000010600780c */ /* 0x000fe20003f05270 */
[----:B------:R-:W-:Y:S01]  /*bd20*/  S2UR UR7, SR_CTAID.Z ;  /* 0x00000000000779c3 */ /* 0x000fe20000002700 */
[----:B------:R-:W-:Y:S01]  /*bd30*/  ULDC.64 UR8, c[0x0][0xcd0] ;  /* 0x0003340000087ab9 */ /* 0x000fe20000000a00 */
[----:B------:R-:W-:Y:S01]  /*bd40*/  IMAD.MOV.U32 R5, RZ, RZ, R0 ;  /* 0x000000ffff057224 */ /* 0x000fe200078e0000 */
[----:B------:R-:W-:-:S05]  /*bd50*/  ULDC.64 UR12, c[0x0][0x208] ;  /* 0x00008200000c7ab9 */ /* 0x000fca0000000a00 */
[----:B------:R-:W0:Y:S08]  /*bd60*/  LDC.64 R10, c[0x0][0xcd8] ;  /* 0x00033600ff0a7b82 */ /* 0x000e300000000a00 */
[----:B------:R-:W1:Y:S08]  /*bd70*/  @P0 LDC R7, c[0x0][0xcec] ;  /* 0x00033b00ff070b82 */ /* 0x000e700000000800 */
[----:B------:R-:W4:Y:S08]  /*bd80*/  @P0 LDC R9, c[0x0][0xcf0] ;  /* 0x00033c00ff090b82 */ /* 0x000f300000000800 */
[----:B------:R-:W5:Y:S08]  /*bd90*/  S2UR UR10, SR_CTAID.Y ;  /* 0x00000000000a79c3 */ /* 0x000f700000002600 */
[----:B------:R-:W5:Y:S01]  /*bda0*/  LDC R8, c[0x0][0xd50] ;  /* 0x00035400ff087b82 */ /* 0x000f620000000800 */
[----:B---3--:R-:W-:Y:S01]  /*bdb0*/  R2UR UR11, R4 ;  /* 0x00000000040b72ca */ /* 0x008fe200000e0000 */
[----:B-1----:R-:W-:-:S05]  /*bdc0*/  @P0 IMAD.HI.U32 R4, R0, R7, RZ ;  /* 0x0000000700040227 */ /* 0x002fca00078e00ff */
[----:B----4-:R-:W-:-:S07]  /*bdd0*/  @P0 SHF.R.U32.HI R5, RZ, R9, R4 ;  /* 0x00000009ff050219 */ /* 0x010fce0000011604 */
[----:B------:R-:W-:Y:S02]  /*bde0*/  USHF.R.S32.HI UR6, URZ, 0x1f, UR11 ;  /* 0x0000001f3f067899 */ /* 0x000fe4000801140b */
[----:B------:R-:W-:Y:S01]  /*bdf0*/  IMAD R7, RZ, RZ, -UR11 ;  /* 0x8000000bff077e24 */ /* 0x000fe2000f8e02ff */
[----:B------:R-:W-:Y:S02]  /*be00*/  UIMAD.WIDE.U32 UR4, UR11, UR8, URZ ;  /* 0x000000080b0472a5 */ /* 0x000fe4000f8e003f */
[----:B------:R-:W-:Y:S01]  /*be10*/  UIMAD UR6, UR6, UR8, URZ ;  /* 0x00000008060672a4 */ /* 0x000fe2000f8e023f */
[----:B-----5:R-:W-:Y:S01]  /*be20*/  IMAD R9, R8, R7, UR10 ;  /* 0x0000000a08097e24 */ /* 0x020fe2000f8e0207 */
[----:B------:R-:W-:Y:S01]  /*be30*/  USHF.R.S32.HI UR8, URZ, 0x1f, UR7 ;  /* 0x0000001f3f087899 */ /* 0x000fe20008011407 */
[----:B------:R-:W-:Y:S01]  /*be40*/  IMAD.MOV R7, RZ, RZ, -R5 ;  /* 0x000000ffff077224 */ /* 0x000fe200078e0a05 */
[----:B------:R-:W-:Y:S01]  /*be50*/  UIMAD UR6, UR11, UR9, UR6 ;  /* 0x000000090b0672a4 */ /* 0x000fe2000f8e0206 */
[----:B------:R-:W-:Y:S01]  /*be60*/  IMAD.U32 R3, RZ, RZ, UR5 ;  /* 0x00000005ff037e24 */ /* 0x000fe2000f8e00ff */
[----:B------:R-:W-:Y:S01]  /*be70*/  SHF.R.S32.HI R4, RZ, 0x1f, R9 ;  /* 0x0000001fff047819 */ /* 0x000fe20000011409 */
[----:B------:R-:W-:Y:S01]  /*be80*/  IMAD.U32 R2, RZ, RZ, UR4 ;  /* 0x00000004ff027e24 */ /* 0x000fe2000f8e00ff */
[----:B------:R-:W-:Y:S01]  /*be90*/  UIADD3 UR6, UR5, UR6, URZ ;  /* 0x0000000605067290 */ /* 0x000fe2000fffe03f */
[----:B0-----:R-:W-:-:S02]  /*bea0*/  IMAD R12, R10, UR8, RZ ;  /* 0x000000080a0c7c24 */ /* 0x001fc4000f8e02ff */
[----:B------:R-:W-:Y:S01]  /*beb0*/  ULDC.64 UR4, c[0x0][0xce0] ;  /* 0x0003380000047ab9 */ /* 0x000fe20000000a00 */
[----:B------:R-:W-:Y:S02]  /*bec0*/  IMAD R7, R6, R7, R0 ;  /* 0x0000000706077224 */ /* 0x000fe400078e0200 */
[----:B------:R-:W-:Y:S02]  /*bed0*/  IMAD.U32 R3, RZ, RZ, UR6 ;  /* 0x00000006ff037e24 */ /* 0x000fe4000f8e00ff */
[----:B------:R-:W-:Y:S01]  /*bee0*/  IMAD R11, R11, UR7, R12 ;  /* 0x000000070b0b7c24 */ /* 0x000fe2000f8e020c */
[----:B------:R-:W-:Y:S01]  /*bef0*/  SHF.R.S32.HI R0, RZ, 0x1f, R7 ;  /* 0x0000001fff007819 */ /* 0x000fe20000011407 */
[----:B------:R-:W-:-:S04]  /*bf00*/  IMAD.WIDE.U32 R2, R10, UR7, R2 ;  /* 0x000000070a027c25 */ /* 0x000fc8000f8e0002 */
[----:B------:R-:W-:Y:S02]  /*bf10*/  IMAD.IADD R3, R11, 0x1, R3 ;  /* 0x000000010b037824 */ /* 0x000fe400078e0203 */
[----:B------:R-:W-:Y:S02]  /*bf20*/  IMAD R4, R4, UR4, RZ ;  /* 0x0000000404047c24 */ /* 0x000fe4000f8e02ff */
[----:B------:R-:W-:-:S04]  /*bf30*/  IMAD.WIDE.U32 R2, R9, UR4, R2 ;  /* 0x0000000409027c25 */ /* 0x000fc8000f8e0002 */
[----:B------:R-:W-:Y:S01]  /*bf40*/  IMAD R4, R9, UR5, R4 ;  /* 0x0000000509047c24 */ /* 0x000fe2000f8e0204 */
[----:B------:R-:W-:Y:S01]  /*bf50*/  SHF.R.S32.HI R9, RZ, 0x1f, R5 ;  /* 0x0000001fff097819 */ /* 0x000fe20000011405 */
[----:B------:R-:W-:Y:S01]  /*bf60*/  ULDC.64 UR4, c[0x0][0xcc8] ;  /* 0x0003320000047ab9 */ /* 0x000fe20000000a00 */
[----:B------:R-:W-:Y:S01]  /*bf70*/  IADD3 R2, P0, R5, R2, RZ ;  /* 0x0000000205027210 */ /* 0x000fe20007f1e0ff */
[----:B------:R-:W-:-:S03]  /*bf80*/  IMAD R0, R0, UR4, RZ ;  /* 0x0000000400007c24 */ /* 0x000fc6000f8e02ff */
[----:B------:R-:W-:Y:S01]  /*bf90*/  IADD3.X R3, R9, R3, R4, P0, !PT ;  /* 0x0000000309037210 */ /* 0x000fe200007fe404 */
        /* <DEDUP_REMOVED lines=9> */
.L_x_4398:
[----:B------:R-:W-:-:S08]  /*c030*/  NOP ;  /* 0x0000000000007918 */ /* 0x000fd00000000000 */
[----:B--2---:R-:W0:-:S00]  /*c040*/  USETMAXREG.DEALLOC.CTAPOOL 0x18 ;  /* 0x00000018000079c8 */ /* 0x004e0000080e0500 */
        /* <DEDUP_REMOVED lines=16> */
.L_x_4437:
[----:B------:R-:W-:Y:S01]  /*c150*/  ULDC UR43, c[0x0][0xd50] ;  /* 0x00035400002b7ab9 */ /* 0x000fe20000000800 */
[----:B------:R-:W-:Y:S01]  /*c160*/  UMOV UR36, UR6 ;  /* 0x0000000600247c82 */ /* 0x000fe20008000000 */
[----:B------:R-:W-:-:S11]  /*c170*/  UISETP.NE.AND UP0, UPT, UR43, 0x1, UPT ;  /* 0x000000012b00788c */ /* 0x000fd6000bf05270 */
[----:B------:R-:W-:Y:S01]  /*c180*/  @UP0 ULDC UR4, c[0x0][0xd54] ;  /* 0x0003550000040ab9 */ /* 0x000fe20000000800 */
[----:B------:R-:W-:Y:S01]  /*c190*/  @UP0 ULDC UR7, c[0x0][0xd58] ;  /* 0x0003560000070ab9 */ /* 0x000fe20000000800 */
[----:B------:R-:W-:-:S04]  /*c1a0*/  UIMAD.WIDE.U32 UR4, UR6, UR4, URZ ;  /* 0x00000004060472a5 */ /* 0x000fc8000f8e003f */
[----:B------:R-:W-:-:S12]  /*c1b0*/  @UP0 USHF.R.U32.HI UR36, URZ, UR7, UR5 ;  /* 0x000000073f240299 */ /* 0x000fd80008011605 */
.L_x_4438:
[----:B------:R-:W-:Y:S01]  /*c1c0*/  ISETP.LE.AND P0, PT, RZ, UR44, PT ;  /* 0x0000002cff007c0c */ /* 0x000fe2000bf03270 */
        /* <DEDUP_REMOVED lines=74> */
.L_x_4440:
        /* <DEDUP_REMOVED lines=32> */
.L_x_4441:
        /* <DEDUP_REMOVED lines=20> */
.L_x_4443:
        /* <DEDUP_REMOVED lines=15> */
.L_x_4442:
        /* <DEDUP_REMOVED lines=25> */
.L_x_4528:
        /* <DEDUP_REMOVED lines=9> */
.L_x_4531:
        /* <DEDUP_REMOVED lines=24> */
.L_x_4447:
[----:B------:R-:W-:Y:S01]  /*ce40*/  IMAD.MOV.U32 R0, RZ, RZ, 0x1 ;  /* 0x00000001ff007424 */ /* 0x000fe200078e00ff */
[----:B01----:R-:W0:Y:S04]  /*ce50*/  S2R R6, SR_TID.X ;  /* 0x0000000000067919 */ /* 0x003e280000002100 */
[----:B------:R-:W-:-:S04]  /*ce60*/  SHF.L.U32 R0, R0, 0x1f, RZ ;  /* 0x0000001f00007819 */ /* 0x000fc800000006ff */
[----:B------:R-:W1:Y:S01]  /*ce70*/  SYNCS.PHASECHK.TRANS64.TRYWAIT P0, [UR38+0x32440], R0 ;  /* 0x03244000ff0075a7 */ /* 0x000e620008000166 */
[----:B0-----:R-:W-:-:S04]  /*ce80*/  LOP3.LUT R2, R6, 0x7f, RZ, 0xc0, !PT ;  /* 0x0000007f06027812 */ /* 0x001fc800078ec0ff */
[----:B------:R-:W-:Y:S01]  /*ce90*/  ISETP.NE.AND P1, PT, R2, RZ, PT ;  /* 0x000000ff0200720c */ /* 0x000fe20003f25270 */
[----:B-1----:R-:W-:-:S12]  /*cea0*/  @!P0 BRA `(.L_x_4448) ;  /* 0x0000004000648947 */ /* 0x002fd80003800000 */
.L_x_4532:
[----:B------:R-:W-:Y:S05]  /*ceb0*/  @P1 BRA `(.L_x_4449) ;  /* 0x0000000000181947 */ /* 0x000fea0003800000 */
[----:B------:R-:W1:Y:S01]  /*cec0*/  S2R R2, SR_TID.X ;  /* 0x0000000000027919 */ /* 0x000e620000002100 */
[----:B0-----:R-:W-:-:S04]  /*ced0*/  IMAD.MOV.U32 R0, RZ, RZ, 0x3000 ;  /* 0x00003000ff007424 */ /* 0x001fc800078e00ff */
[----:B------:R2:W-:Y:S01]  /*cee0*/  SYNCS.ARRIVE.TRANS64 RZ, [UR38+0x32430], R0 ;  /* 0x03243000ffff79a7 */ /* 0x0005e20008000026 */
[----:B-1----:R-:W-:-:S13]  /*cef0*/  LOP3.LUT P0, RZ, R2, 0x1f, RZ, 0xc0, !PT ;  /* 0x0000001f02ff7812 */ /* 0x002fda000780c0ff */
[----:B--2---:R-:W-:Y:S05]  /*cf00*/  @!P0 BRA `(.L_x_4449) ;  /* 0x0000000000048947 */ /* 0x004fea0003800000 */
[----:B------:R-:W-:Y:S01]  /*cf10*/  BPT.TRAP 0x1 ;  /* 0x000000040000795c */ /* 0x000fe20000300000 */
.L_x_4449:
        /* <DEDUP_REMOVED lines=18> */
.L_x_4445:
        /* <DEDUP_REMOVED lines=24> */
.L_x_4450:
        /* <DEDUP_REMOVED lines=24> */
[----:B------:R-:W-:Y:S01]  /*d340*/  IMAD.MOV.U32 R9, RZ, RZ, R10 ;  /* 0x000000ffff097224 */ /* 0x000fe200078e000a */
[----:B------:R2:W-:Y:S01]  /*d350*/  STL [R1+0x8], R10 ;  /* 0x0000080a01007387 */ /* 0x0005e20000100800 */
        /* <DEDUP_REMOVED lines=17> */
[----:B------:R-:W-:Y:S01]  /*d470*/  LEA R0, P0, R2, UR4, 0x1 ;  /* 0x0000000402007c11 */ /* 0x000fe2000f8008ff */
[----:B------:R-:W-:Y:S01]  /*d480*/  IMAD.IADD R3, R3, 0x1, R9 ;  /* 0x0000000103037824 */ /* 0x000fe200078e0209 */
[----:B------:R-:W-:-:S04]  /*d490*/  ULDC UR4, c[0x0][0x2b8] ;  /* 0x0000ae0000047ab9 */ /* 0x000fc80000000800 */
[----:B------:R-:W-:Y:S01]  /*d4a0*/  LEA.HI.X R3, R2, UR5, R3, 0x1, P0 ;  /* 0x0000000502037c11 */ /* 0x000fe200080f0c03 */
[----:B------:R-:W-:-:S05]  /*d4b0*/  IMAD.SHL.U32 R2, R13, 0x8, RZ ;  /* 0x000000080d027824 */ /* 0x000fca00078e00ff */
[C---:B--2---:R-:W-:Y:S02]  /*d4c0*/  LOP3.LUT R10, R2.reuse, 0x38, RZ, 0xc0, !PT ;  /* 0x00000038020a7812 */ /* 0x044fe400078ec0ff */
        /* <DEDUP_REMOVED lines=8> */
[----:B------:R-:W1:Y:S01]  /*d550*/  SHFL.IDX PT, R5, R0, RZ, 0x181f ;  /* 0x00181fff00057589 */ /* 0x000e6200000e0000 */
[----:B------:R-:W-:Y:S01]  /*d560*/  ULDC UR4, c[0x0][0x288] ;  /* 0x0000a20000047ab9 */ /* 0x000fe20000000800 */
[----:B------:R-:W-:Y:S01]  /*d570*/  IMAD R11, R8, 0x80, R6 ;  /* 0x00000080080b7824 */ /* 0x000fe200078e0206 */
[----:B------:R-:W-:Y:S01]  /*d580*/  ULDC.64 UR6, c[0x0][0x208] ;  /* 0x0000820000067ab9 */ /* 0x000fe20000000a00 */
[----:B------:R-:W2:Y:S01]  /*d590*/  SHFL.IDX PT, R4, R3, RZ, 0x181f ;  /* 0x00181fff03047589 */ /* 0x000ea200000e0000 */
[----:B------:R-:W-:Y:S02]  /*d5a0*/  IMAD R2, R7, UR4, RZ ;  /* 0x0000000407027c24 */ /* 0x000fe4000f8e02ff */
[C---:B------:R-:W-:Y:S01]  /*d5b0*/  VIADD R12, R11.reuse, 0x10 ;  /* 0x000000100b0c7836 */ /* 0x040fe20000000000 */
[----:B------:R-:W3:Y:S02]  /*d5c0*/  SHFL.IDX PT, R7, R0, 0x1, 0x181f ;  /* 0x00381f0000077f89 */ /* 0x000ee400000e0000 */
[----:B------:R-:W-:-:S02]  /*d5d0*/  ISETP.GE.AND P1, PT, R11, R2, PT ;  /* 0x000000020b00720c */ /* 0x000fc40003f26270 */
[----:B------:R-:W4:Y:S01]  /*d5e0*/  SHFL.IDX PT, R6, R3, 0x1, 0x181f ;  /* 0x00381f0003067f89 */ /* 0x000f2200000e0000 */
[----:B------:R-:W-:-:S03]  /*d5f0*/  ISETP.GE.AND P2, PT, R12, R2, PT ;  /* 0x000000020c00720c */ /* 0x000fc60003f46270 */
[----:B------:R-:W5:Y:S04]  /*d600*/  SHFL.IDX PT, R14, R0, 0x2, 0x181f ;  /* 0x00581f00000e7f89 */ /* 0x000f6800000e0000 */
[----:B------:R-:W-:Y:S03]  /*d610*/  STL [R1+0x4], R11 ;  /* 0x0000040b01007387 */ /* 0x000fe60000100800 */
[----:B------:R-:W-:Y:S01]  /*d620*/  @!P1 LEA R8, R9, UR38, 0x1 ;  /* 0x0000002609089c11 */ /* 0x000fe2000f8e08ff */
[----:B------:R0:W-:Y:S01]  /*d630*/  STL [R1+0x14], R12 ;  /* 0x0000140c01007387 */ /* 0x0001e20000100800 */
[----:B-1----:R-:W-:-:S05]  /*d640*/  @!P1 LEA R5, P3, R10, R5, 0x1 ;  /* 0x000000050a059211 */ /* 0x002fca00078608ff */
[----:B--2---:R-:W-:Y:S02]  /*d650*/  @!P1 IMAD.X R4, RZ, RZ, R4, P3 ;  /* 0x000000ffff049224 */ /* 0x004fe400018e0604 */
[----:B0-----:R-:W-:-:S03]  /*d660*/  VIADD R12, R11, 0x20 ;  /* 0x000000200b0c7836 */ /* 0x001fc60000000000 */
[----:B------:R-:W-:-:S04]  /*d670*/  @!P1 LOP3.LUT R5, R5, R4, RZ, 0x3c, !PT ;  /* 0x0000000405059212 */ /* 0x000fc800078e3cff */
[C---:B------:R-:W-:Y:S01]  /*d680*/  @!P1 LOP3.LUT R4, R5.reuse, R4, RZ, 0x3c, !PT ;  /* 0x0000000405049212 */ /* 0x040fe200078e3cff */
[----:B------:R-:W-:Y:S03]  /*d690*/  STL [R1+0x18], R12 ;  /* 0x0000180c01007387 */ /* 0x000fe60000100800 */
[----:B------:R-:W-:-:S05]  /*d6a0*/  @!P1 LOP3.LUT R5, R5, R4, RZ, 0x3c, !PT ;  /* 0x0000000405059212 */ /* 0x000fca00078e3cff */
[----:B------:R3:W-:Y:S02]  /*d6b0*/  @!P1 LDGSTS.E.BYPASS.LTC128B.128 [R8+0x18400], desc[UR6][R4.64], !P0 ;  /* 0x1840000004089fae */ /* 0x0007e4000c101d46 */
[----:B---3--:R-:W-:Y:S02]  /*d6c0*/  @!P2 LEA R4, P1, R10, R7, 0x1 ;  /* 0x000000070a04a211 */ /* 0x008fe400078208ff */
[----:B------:R-:W-:-:S03]  /*d6d0*/  @!P2 LEA R7, R9, UR38, 0x1 ;  /* 0x000000260907ac11 */ /* 0x000fc6000f8e08ff */
[----:B----4-:R-:W-:Y:S01]  /*d6e0*/  @!P2 IMAD.X R5, RZ, RZ, R6, P1 ;  /* 0x000000ffff05a224 */ /* 0x010fe200008e0606 */
[----:B------:R-:W-:-:S04]  /*d6f0*/  ISETP.GE.AND P1, PT, R12, R2, PT ;  /* 0x000000020c00720c */ /* 0x000fc80003f26270 */
[----:B------:R0:W-:Y:S09]  /*d700*/  @!P2 LDGSTS.E.BYPASS.LTC128B.128 [R7+0x18c00], desc[UR6][R4.64], !P0 ;  /* 0x18c000000407afae */ /* 0x0001f2000c101d46 */
[----:B------:R-:W-:Y:S01]  /*d710*/  @!P1 LEA R6, R9, UR38, 0x1 ;  /* 0x0000002609069c11 */ /* 0x000fe2000f8e08ff */
[----:B0-----:R-:W0:Y:S01]  /*d720*/  SHFL.IDX PT, R4, R3, 0x2, 0x181f ;  /* 0x00581f0003047f89 */ /* 0x001e2200000e0000 */
[----:B-----5:R-:W-:Y:S01]  /*d730*/  @!P1 LEA R5, P2, R10, R14, 0x1 ;  /* 0x0000000e0a059211 */ /* 0x020fe200078408ff */
[----:B------:R-:W-:-:S05]  /*d740*/  VIADD R7, R11, 0x30 ;  /* 0x000000300b077836 */ /* 0x000fca0000000000 */
[----:B------:R1:W-:Y:S01]  /*d750*/  STL [R1+0x1c], R7 ;  /* 0x00001c0701007387 */ /* 0x0003e20000100800 */
[----:B0-----:R-:W-:-:S05]  /*d760*/  @!P1 IMAD.X R4, RZ, RZ, R4, P2 ;  /* 0x000000ffff049224 */ /* 0x001fca00010e0604 */
[----:B------:R-:W-:-:S04]  /*d770*/  @!P1 LOP3.LUT R5, R5, R4, RZ, 0x3c, !PT ;  /* 0x0000000405059212 */ /* 0x000fc800078e3cff */
[----:B------:R-:W-:-:S04]  /*d780*/  @!P1 LOP3.LUT R4, R5, R4, RZ, 0x3c, !PT ;  /* 0x0000000405049212 */ /* 0x000fc800078e3cff */
[----:B------:R-:W-:-:S05]  /*d790*/  @!P1 LOP3.LUT R5, R5, R4, RZ, 0x3c, !PT ;  /* 0x0000000405059212 */ /* 0x000fca00078e3cff */
[----:B------:R0:W-:Y:S01]  /*d7a0*/  @!P1 LDGSTS.E.BYPASS.LTC128B.128 [R6+0x19400], desc[UR6][R4.64], !P0 ;  /* 0x1940000004069fae */ /* 0x0001e2000c101d46 */
[----:B------:R-:W-:Y:S01]  /*d7b0*/  ISETP.GE.AND P1, PT, R7, R2, PT ;  /* 0x000000020700720c */ /* 0x000fe20003f26270 */
[----:B-1----:R-:W-:-:S05]  /*d7c0*/  VIADD R7, R11, 0x40 ;  /* 0x000000400b077836 */ /* 0x002fca0000000000 */
        /* <DEDUP_REMOVED lines=34> */
[----:B------:R-:W-:-:S03]  /*d9f0*/  ISETP.GE.AND P1, PT, R7, R2, PT ;  /* 0x000000020700720c */ /* 0x000fc60003f26270 */
[----:B0-----:R-:W0:Y:S10]  /*da00*/  SHFL.IDX PT, R5, R0, 0x6, 0x181f ;  /* 0x00d81f0000057f89 */ /* 0x001e3400000e0000 */
[----:B------:R-:W-:Y:S01]  /*da10*/  @!P1 LEA R6, R9, UR38, 0x1 ;  /* 0x0000002609069c11 */ /* 0x000fe2000f8e08ff */
[----:B------:R-:W1:Y:S04]  /*da20*/  SHFL.IDX PT, R4, R3, 0x6, 0x181f ;  /* 0x00d81f0003047f89 */ /* 0x000e6800000e0000 */
[----:B------:R-:W2:Y:S04]  /*da30*/  SHFL.IDX PT, R3, R3, 0x7, 0x181f ;  /* 0x00f81f0003037f89 */ /* 0x000ea800000e0000 */
[----:B------:R-:W3:Y:S01]  /*da40*/  SHFL.IDX PT, R0, R0, 0x7, 0x181f ;  /* 0x00f81f0000007f89 */ /* 0x000ee200000e0000 */
[----:B0-----:R-:W-:-:S05]  /*da50*/  @!P1 LEA R5, P2, R10, R5, 0x1 ;  /* 0x000000050a059211 */ /* 0x001fca00078408ff */
[----:B-1----:R-:W-:-:S05]  /*da60*/  @!P1 IMAD.X R4, RZ, RZ, R4, P2 ;  /* 0x000000ffff049224 */ /* 0x002fca00010e0604 */
[----:B------:R-:W-:-:S04]  /*da70*/  @!P1 LOP3.LUT R5, R5, R4, RZ, 0x3c, !PT ;  /* 0x0000000405059212 */ /* 0x000fc800078e3cff */
[----:B------:R-:W-:-:S04]  /*da80*/  @!P1 LOP3.LUT R4, R5, R4, RZ, 0x3c, !PT ;  /* 0x0000000405049212 */ /* 0x000fc800078e3cff */
[----:B------:R-:W-:-:S05]  /*da90*/  @!P1 LOP3.LUT R5, R5, R4, RZ, 0x3c, !PT ;  /* 0x0000000405059212 */ /* 0x000fca00078e3cff */
[----:B--23--:R0:W-:Y:S02]  /*daa0*/  @!P1 LDGSTS.E.BYPASS.LTC128B.128 [R6+0x1b400], desc[UR6][R4.64], !P0 ;  /* 0x1b40000004069fae */ /* 0x00c1e4000c101d46 */
.L_x_4549:
[----:B0-----:R-:W2:Y:S01]  /*dab0*/  LDL R4, [R1+0x4] ;  /* 0x0000040001047983 */ /* 0x001ea20000100800 */
[----:B------:R-:W-:Y:S01]  /*dac0*/  ULDC.64 UR4, c[0x0][0x208] ;  /* 0x0000820000047ab9 */ /* 0x000fe20000000a00 */
        /* <DEDUP_REMOVED lines=42> */
.L_x_4452:
[----:B------:R-:W2:Y:S01]  /*dd70*/  LDL.LU.64 R6, [R1+0x30] ;  /* 0x0000300001067983 */ /* 0x000ea20000300a00 */
[----:B------:R-:W-:-:S03]  /*dd80*/  ULDC.64 UR8, c[0x0][0x3e0] ;  /* 0x0000f80000087ab9 */ /* 0x000fc60000000a00 */
[----:B------:R-:W3:Y:S04]  /*dd90*/  LDL.LU R2, [R1+0x40] ;  /* 0x0000400001027983 */ /* 0x000ee80000300800 */
[----:B0-----:R-:W4:Y:S01]  /*dda0*/  LDL.LU R4, [R1+0x8] ;  /* 0x0000080001047983 */ /* 0x001f220000300800 */
[----:B------:R-:W-:Y:S01]  /*ddb0*/  UIMAD UR6, UR45, UR8, URZ ;  /* 0x000000082d0672a4 */ /* 0x000fe2000f8e023f */
[----:B------:R-:W0:Y:S03]  /*ddc0*/  S2R R5, SR_TID.X ;  /* 0x0000000000057919 */ /* 0x000e260000002100 */
[----:B------:R-:W-:Y:S01]  /*ddd0*/  UIMAD UR6, UR44, UR9, UR6 ;  /* 0x000000092c0672a4 */ /* 0x000fe2000f8e0206 */
[----:B0-----:R-:W-:-:S05]  /*dde0*/  IMAD.SHL.U32 R8, R5, 0x8, RZ ;  /* 0x0000000805087824 */ /* 0x001fca00078e00ff */
[----:B------:R-:W-:Y:S02]  /*ddf0*/  LOP3.LUT R8, R8, 0x38, RZ, 0xc0, !PT ;  /* 0x0000003808087812 */ /* 0x000fe400078ec0ff */
[----:B--2---:R-:W-:Y:S02]  /*de00*/  R2UR UR4, R6 ;  /* 0x00000000060472ca */ /* 0x004fe400000e0000 */
[----:B------:R-:W0:Y:S01]  /*de10*/  LDC R6, c[0x0][0x448] ;  /* 0x00011200ff067b82 */ /* 0x000e220000000800 */
[----:B------:R-:W-:Y:S02]  /*de20*/  R2UR UR5, R7 ;  /* 0x00000000070572ca */ /* 0x000fe400000e0000 */
[----:B---3--:R-:W-:Y:S01]  /*de30*/  R2UR UR5, R2 ;  /* 0x00000000020572ca */ /* 0x008fe200000e0000 */
[----:B----4-:R-:W-:-:S12]  /*de40*/  IMAD.MOV.U32 R2, RZ, RZ, R4 ;  /* 0x000000ffff027224 */ /* 0x010fd800078e0004 */
[----:B------:R-:W-:-:S03]  /*de50*/  UIMAD.WIDE.U32 UR4, UR44, UR8, UR4 ;  /* 0x000000082c0472a5 */ /* 0x000fc6000f8e0004 */
[----:B------:R-:W-:Y:S01]  /*de60*/  ULDC.64 UR8, c[0x0][0x3d0] ;  /* 0x0000f40000087ab9 */ /* 0x000fe20000000a00 */
[----:B------:R-:W-:Y:S01]  /*de70*/  UIADD3 UR5, UR5, UR6, URZ ;  /* 0x0000000605057290 */ /* 0x000fe2000fffe03f */
[----:B0-----:R-:W-:-:S13]  /*de80*/  ISETP.NE.AND P0, PT, R6, 0x1, PT ;  /* 0x000000010600780c */ /* 0x001fda0003f05270 */
[----:B------:R-:W0:Y:S08]  /*de90*/  @P0 LDC R0, c[0x0][0x44c] ;  /* 0x00011300ff000b82 */ /* 0x000e300000000800 */
[----:B------:R-:W1:Y:S01]  /*dea0*/  @P0 LDC R3, c[0x0][0x450] ;  /* 0x00011400ff030b82 */ /* 0x000e620000000800 */
[----:B0-----:R-:W-:-:S05]  /*deb0*/  @P0 IMAD.HI.U32 R0, R4, R0, RZ ;  /* 0x0000000004000227 */ /* 0x001fca00078e00ff */
[----:B-1----:R-:W-:Y:S01]  /*dec0*/  @P0 SHF.R.U32.HI R2, RZ, R3, R0 ;  /* 0x00000003ff020219 */ /* 0x002fe20000011600 */
        /* <DEDUP_REMOVED lines=31> */
[----:B------:R-:W4:Y:S04]  /*e0c0*/  LDL.LU R15, [R1+0x18] ;  /* 0x00001800010f7983 */ /* 0x000f280000300800 */
[----:B------:R-:W5:Y:S01]  /*e0d0*/  LDL.LU R13, [R1+0x1c] ;  /* 0x00001c00010d7983 */ /* 0x000f620000300800 */
[----:B------:R-:W0:Y:S01]  /*e0e0*/  S2R R7, SR_TID.X ;  /* 0x0000000000077919 */ /* 0x000e220000002100 */
[----:B------:R-:W1:Y:S01]  /*e0f0*/  S2R R10, SR_TID.X ;  /* 0x00000000000a7919 */ /* 0x000e620000002100 */
[----:B------:R-:W-:Y:S01]  /*e100*/  ULDC.64 UR6, c[0x0][0x208] ;  /* 0x0000820000067ab9 */ /* 0x000fe20000000a00 */
[----:B------:R-:W-:Y:S04]  /*e110*/  SHFL.IDX PT, R6, R4, 0x1, 0x181f ;  /* 0x00381f0004067f89 */ /* 0x000fe800000e0000 */
[----:B------:R-:W5:Y:S01]  /*e120*/  LDL.LU R8, [R1+0x20] ;  /* 0x0000200001087983 */ /* 0x000f620000300800 */
[----:B0-----:R-:W-:Y:S01]  /*e130*/  IMAD.SHL.U32 R12, R7, 0x8, RZ ;  /* 0x00000008070c7824 */ /* 0x001fe200078e00ff */
[----:B-1----:R-:W-:-:S04]  /*e140*/  LOP3.LUT R10, R10, 0x7f, RZ, 0xc0, !PT ;  /* 0x0000007f0a0a7812 */ /* 0x002fc800078ec0ff */
[----:B------:R-:W-:Y:S01]  /*e150*/  LOP3.LUT R12, R12, 0x38, RZ, 0xc0, !PT ;  /* 0x000000380c0c7812 */ /* 0x000fe200078ec0ff */
[----:B------:R-:W-:Y:S02]  /*e160*/  IMAD.SHL.U32 R11, R10, 0x8, RZ ;  /* 0x000000080a0b7824 */ /* 0x000fe400078e00ff */
[----:B------:R-:W-:-:S05]  /*e170*/  IMAD.SHL.U32 R10, R7, 0x8, RZ ;  /* 0x00000008070a7824 */ /* 0x000fca00078e00ff */
[----:B------:R-:W-:-:S04]  /*e180*/  LOP3.LUT R10, R10, 0x1f8, RZ, 0xc0, !PT ;  /* 0x000001f80a0a7812 */ /* 0x000fc800078ec0ff */
[----:B------:R-:W-:-:S04]  /*e190*/  LOP3.LUT R10, R10, 0x38, R7, 0x78, !PT ;  /* 0x000000380a0a7812 */ /* 0x000fc800078e7807 */
[----:B------:R-:W-:Y:S02]  /*e1a0*/  LOP3.LUT R10, R10, 0x200, R11, 0xf8, !PT ;  /* 0x000002000a0a7812 */ /* 0x000fe400078ef80b */
[-C--:B--2---:R-:W-:Y:S02]  /*e1b0*/  ISETP.GE.AND P5, PT, R3, R0.reuse, PT ;  /* 0x000000000300720c */ /* 0x084fe40003fa6270 */
[----:B------:R-:W0:Y:S01]  /*e1c0*/  SHFL.IDX PT, R3, R5, RZ, 0x181f ;  /* 0x00181fff05037589 */ /* 0x000e2200000e0000 */
[----:B---3--:R-:W-:-:S03]  /*e1d0*/  ISETP.GE.AND P4, PT, R2, R0, PT ;  /* 0x000000000200720c */ /* 0x008fc60003f86270 */
[----:B------:R-:W1:Y:S07]  /*e1e0*/  SHFL.IDX PT, R2, R4, RZ, 0x181f ;  /* 0x00181fff04027589 */ /* 0x000e6e00000e0000 */
        /* <DEDUP_REMOVED lines=19> */
[----:B------:R-:W-:Y:S04]  /*e320*/  SHFL.IDX PT, R6, R4, 0x2, 0x181f ;  /* 0x00581f0004067f89 */ /* 0x000fe800000e0000 */
[----:B------:R-:W2:Y:S04]  /*e330*/  LDL.LU R15, [R1+0x24] ;  /* 0x00002400010f7983 */ /* 0x000ea80000300800 */
[----:B0-----:R-:W0:Y:S02]  /*e340*/  SHFL.IDX PT, R2, R5, 0x2, 0x181f ;  /* 0x00581f0005027f89 */ /* 0x001e2400000e0000 */
[----:B------:R-:W-:-:S02]  /*e350*/  @!P4 LEA R9, R10, UR38, 0x1 ;  /* 0x000000260a09cc11 */ /* 0x000fc4000f8e08ff */
[----:B0-----:R-:W-:-:S05]  /*e360*/  @!P4 LEA R2, P6, R12, R2, 0x1 ;  /* 0x000000020c02c211 */ /* 0x001fca00078c08ff */
[----:B------:R-:W-:-:S05]  /*e370*/  @!P4 IMAD.X R3, RZ, RZ, R6, P6 ;  /* 0x000000ffff03c224 */ /* 0x000fca00030e0606 */
[----:B------:R-:W-:Y:S04]  /*e380*/  @!P4 LDGSTS.E.BYPASS.LTC128B.128 [R9+0x23400], desc[UR6][R2.64], !P3 ;  /* 0x234000000209cfae */ /* 0x000fe8000d901d46 */
[----:B------:R-:W-:Y:S04]  /*e390*/  @!P4 LDGSTS.E.BYPASS.LTC128B.128 [R9+0x27400], desc[UR6][R2.64+0x80], !P0 ;  /* 0x274000800209cfae */ /* 0x000fe8000c101d46 */
[----:B------:R-:W-:Y:S04]  /*e3a0*/  @!P4 LDGSTS.E.BYPASS.LTC128B.128 [R9+0x2b400], desc[UR6][R2.64+0x100], !P1 ;  /* 0x2b4001000209cfae */ /* 0x000fe8000c901d46 */
[----:B------:R0:W-:Y:S01]  /*e3b0*/  @!P4 LDGSTS.E.BYPASS.LTC128B.128 [R9+0x2f400], desc[UR6][R2.64+0x180], !P2 ;  /* 0x2f4001800209cfae */ /* 0x0001e2000d101d46 */
[----:B-----5:R-:W-:-:S03]  /*e3c0*/  ISETP.GE.AND P4, PT, R13, R0, PT ;  /* 0x000000000d00720c */ /* 0x020fc60003f86270 */
[----:B------:R-:W3:Y:S04]  /*e3d0*/  LDL.LU R13, [R1+0x28] ;  /* 0x00002800010d7983 */ /* 0x000ee80000300800 */
[----:B------:R-:W0:Y:S04]  /*e3e0*/  SHFL.IDX PT, R14, R5, 0x3, 0x181f ;  /* 0x00781f00050e7f89 */ /* 0x000e2800000e0000 */
[----:B------:R-:W1:Y:S02]  /*e3f0*/  SHFL.IDX PT, R6, R4, 0x3, 0x181f ;  /* 0x00781f0004067f89 */ /* 0x000e6400000e0000 */
[----:B------:R-:W-:-:S02]  /*e400*/  @!P4 LEA R7, R10, UR38, 0x1 ;  /* 0x000000260a07cc11 */ /* 0x000fc4000f8e08ff */
[----:B0-----:R-:W-:Y:S02]  /*e410*/  @!P4 LEA R2, P6, R12, R14, 0x1 ;  /* 0x0000000e0c02c211 */ /* 0x001fe400078c08ff */
[----:B------:R-:W0:Y:S03]  /*e420*/  SHFL.IDX PT, R14, R5, 0x4, 0x181f ;  /* 0x00981f00050e7f89 */ /* 0x000e2600000e0000 */
[----:B-1----:R-:W-:Y:S02]  /*e430*/  @!P4 IMAD.X R3, RZ, RZ, R6, P6 ;  /* 0x000000ffff03c224 */ /* 0x002fe400030e0606 */
[----:B------:R-:W1:Y:S04]  /*e440*/  SHFL.IDX PT, R6, R4, 0x4, 0x181f ;  /* 0x00981f0004067f89 */ /* 0x000e6800000e0000 */
[----:B------:R-:W-:Y:S04]  /*e450*/  @!P4 LDGSTS.E.BYPASS.LTC128B.128 [R7+0x23c00], desc[UR6][R2.64], !P3 ;  /* 0x23c000000207cfae */ /* 0x000fe8000d901d46 */
[----:B------:R-:W-:Y:S04]  /*e460*/  @!P4 LDGSTS.E.BYPASS.LTC128B.128 [R7+0x27c00], desc[UR6][R2.64+0x80], !P0 ;  /* 0x27c000800207cfae */ /* 0x000fe8000c101d46 */
[----:B------:R-:W-:Y:S04]  /*e470*/  @!P4 LDGSTS.E.BYPASS.LTC128B.128 [R7+0x2bc00], desc[UR6][R2.64+0x100], !P1 ;  /* 0x2bc001000207cfae */ /* 0x000fe8000c901d46 */
[----:B------:R4:W-:Y:S01]  /*e480*/  @!P4 LDGSTS.E.BYPASS.LTC128B.128 [R7+0x2fc00], desc[UR6][R2.64+0x180], !P2 ;  /* 0x2fc001800207cfae */ /* 0x0009e2000d101d46 */
[----:B------:R-:W-:-:S13]  /*e490*/  ISETP.GE.AND P4, PT, R8, R0, PT ;  /* 0x000000000800720c */ /* 0x000fda0003f86270 */
[----:B0-----:R-:W-:Y:S02]  /*e4a0*/  @!P4 LEA R8, P6, R12, R14, 0x1 ;  /* 0x0000000e0c08c211 */ /* 0x001fe400078c08ff */
[----:B------:R-:W0:Y:S03]  /*e4b0*/  SHFL.IDX PT, R14, R5, 0x5, 0x181f ;  /* 0x00b81f00050e7f89 */ /* 0x000e2600000e0000 */
[----:B-1----:R-:W-:Y:S01]  /*e4c0*/  @!P4 IMAD.X R21, RZ, RZ, R6, P6 ;  /* 0x000000ffff15c224 */ /* 0x002fe200030e0606 */
[----:B------:R-:W-:Y:S01]  /*e4d0*/  @!P4 LEA R9, R10, UR38, 0x1 ;  /* 0x000000260a09cc11 */ /* 0x000fe2000f8e08ff */
[----:B----4-:R-:W-:Y:S02]  /*e4e0*/  @!P4 IMAD.MOV.U32 R2, RZ, RZ, R8 ;  /* 0x000000ffff02c224 */ /* 0x010fe400078e0008 */
[----:B------:R-:W-:Y:S01]  /*e4f0*/  @!P4 IMAD.MOV.U32 R3, RZ, RZ, R21 ;  /* 0x000000ffff03c224 */ /* 0x000fe200078e0015 */
[----:B------:R-:W1:Y:S04]  /*e500*/  SHFL.IDX PT, R6, R4, 0x5, 0x181f ;  /* 0x00b81f0004067f89 */ /* 0x000e6800000e0000 */
[----:B------:R-:W-:Y:S04]  /*e510*/  @!P4 LDGSTS.E.BYPASS.LTC128B.128 [R9+0x24400], desc[UR6][R2.64], !P3 ;  /* 0x244000000209cfae */ /* 0x000fe8000d901d46 */
[----:B------:R-:W-:Y:S04]  /*e520*/  @!P4 LDGSTS.E.BYPASS.LTC128B.128 [R9+0x28400], desc[UR6][R2.64+0x80], !P0 ;  /* 0x284000800209cfae */ /* 0x000fe8000c101d46 */
[----:B------:R-:W-:Y:S04]  /*e530*/  @!P4 LDGSTS.E.BYPASS.LTC128B.128 [R9+0x2c400], desc[UR6][R2.64+0x100], !P1 ;  /* 0x2c4001000209cfae */ /* 0x000fe8000c901d46 */
[----:B------:R4:W-:Y:S01]  /*e540*/  @!P4 LDGSTS.E.BYPASS.LTC128B.128 [R9+0x30400], desc[UR6][R2.64+0x180], !P2 ;  /* 0x304001800209cfae */ /* 0x0009e2000d101d46 */
[----:B--2---:R-:W-:-:S13]  /*e550*/  ISETP.GE.AND P4, PT, R15, R0, PT ;  /* 0x000000000f00720c */ /* 0x004fda0003f86270 */
[----:B0-----:R-:W-:-:S05]  /*e560*/  @!P4 LEA R14, P6, R12, R14, 0x1 ;  /* 0x0000000e0c0ec211 */ /* 0x001fca00078c08ff */
[----:B-1----:R-:W-:Y:S02]  /*e570*/  @!P4 IMAD.X R21, RZ, RZ, R6, P6 ;  /* 0x000000ffff15c224 */ /* 0x002fe400030e0606 */
[----:B----4-:R-:W-:Y:S02]  /*e580*/  @!P4 IMAD.MOV.U32 R2, RZ, RZ, R14 ;  /* 0x000000ffff02c224 */ /* 0x010fe400078e000e */
        /* <DEDUP_REMOVED lines=8> */
[----:B---3--:R-:W-:-:S13]  /*e610*/  ISETP.GE.AND P4, PT, R13, R0, PT ;  /* 0x000000000d00720c */ /* 0x008fda0003f86270 */
[----:B0-----:R-:W-:-:S05]  /*e620*/  @!P4 LEA R14, P6, R12, R14, 0x1 ;  /* 0x0000000e0c0ec211 */ /* 0x001fca00078c08ff */
[----:B-1----:R-:W-:Y:S01]  /*e630*/  @!P4 IMAD.X R9, RZ, RZ, R6, P6 ;  /* 0x000000ffff09c224 */ /* 0x002fe200030e0606 */
[----:B------:R-:W-:Y:S01]  /*e640*/  @!P4 LEA R21, R10, UR38, 0x1 ;  /* 0x000000260a15cc11 */ /* 0x000fe2000f8e08ff */
[----:B--2---:R-:W-:Y:S02]  /*e650*/  @!P4 IMAD.MOV.U32 R2, RZ, RZ, R14 ;  /* 0x000000ffff02c224 */ /* 0x004fe400078e000e */
[----:B------:R-:W-:Y:S01]  /*e660*/  @!P4 IMAD.MOV.U32 R3, RZ, RZ, R9 ;  /* 0x000000ffff03c224 */ /* 0x000fe200078e0009 */
[----:B------:R0:W1:Y:S04]  /*e670*/  SHFL.IDX PT, R6, R4, 0x7, 0x181f ;  /* 0x00f81f0004067f89 */ /* 0x00006800000e0000 */
[----:B------:R0:W-:Y:S04]  /*e680*/  @!P4 LDGSTS.E.BYPASS.LTC128B.128 [R21+0x25400], desc[UR6][R2.64], !P3 ;  /* 0x254000000215cfae */ /* 0x0001e8000d901d46 */
[----:B------:R0:W-:Y:S04]  /*e690*/  @!P4 LDGSTS.E.BYPASS.LTC128B.128 [R21+0x29400], desc[UR6][R2.64+0x80], !P0 ;  /* 0x294000800215cfae */ /* 0x0001e8000c101d46 */
[----:B------:R0:W-:Y:S04]  /*e6a0*/  @!P4 LDGSTS.E.BYPASS.LTC128B.128 [R21+0x2d400], desc[UR6][R2.64+0x100], !P1 ;  /* 0x2d4001000215cfae */ /* 0x0001e8000c901d46 */
[----:B------:R0:W-:Y:S04]  /*e6b0*/  @!P4 LDGSTS.E.BYPASS.LTC128B.128 [R21+0x31400], desc[UR6][R2.64+0x180], !P2 ;  /* 0x314001800215cfae */ /* 0x0001e8000d101d46 */
[----:B------:R0:W2:Y:S02]  /*e6c0*/  SHFL.IDX PT, R14, R5, 0x7, 0x181f ;  /* 0x00f81f00050e7f89 */ /* 0x0000a400000e0000 */
.L_x_4567:
        /* <DEDUP_REMOVED lines=25> */
.L_x_4455:
[----:B------:R-:W-:Y:S05]  /*e860*/  BSYNC B0 ;  /* 0x0000000000007941 */ /* 0x000fea0003800000 */
.L_x_4454:
        /* <DEDUP_REMOVED lines=9> */
.L_x_4568:
        /* <DEDUP_REMOVED lines=9> */
.L_x_4569:
        /* <DEDUP_REMOVED lines=8> */
.L_x_4461:
[----:B------:R-:W-:Y:S05]  /*ea10*/  BSYNC B1 ;  /* 0x0000000000017941 */ /* 0x000fea0003800000 */
.L_x_4460:
        /* <DEDUP_REMOVED lines=11> */
.L_x_4462:
        /* <DEDUP_REMOVED lines=13> */
.L_x_4463:
        /* <DEDUP_REMOVED lines=13> */
.L_x_4464:
        /* <DEDUP_REMOVED lines=13> */
.L_x_4465:
        /* <DEDUP_REMOVED lines=8> */
.L_x_4458:
[----:B------:R-:W-:Y:S05]  /*edc0*/  BSYNC B0 ;  /* 0x0000000000007941 */ /* 0x000fea0003800000 */
.L_x_4457:
[----:B0-----:R-:W3:Y:S01]  /*edd0*/  LDL.LU R3, [R1+0x2c] ;  /* 0x00002c0001037983 */ /* 0x001ee20000300800 */
[----:B------:R-:W-:Y:S02]  /*ede0*/  IMAD.MOV.U32 R8, RZ, RZ, RZ ;  /* 0x000000ffff087224 */ /* 0x000fe400078e00ff */
[----:B-1----:R-:W-:Y:S02]  /*edf0*/  IMAD.MOV.U32 R6, RZ, RZ, 0x1 ;  /* 0x00000001ff067424 */ /* 0x002fe400078e00ff */
[----:B---3--:R-:W-:-:S05]  /*ee00*/  VIADD R7, R3, 0xfffffffe ;  /* 0xfffffffe03077836 */ /* 0x008fca0000000000 */
        /* <DEDUP_REMOVED lines=26> */
.L_x_4499:
        /* <DEDUP_REMOVED lines=28> */
.L_x_4469:
[----:B------:R-:W1:Y:S01]  /*f170*/  S2R R2, SR_TID.X ;  /* 0x0000000000027919 */ /* 0x000e620000002100 */
[----:B------:R-:W-:Y:S01]  /*f180*/  BSSY B2, `(.L_x_4470) ;  /* 0x0000006000027945 */ /* 0x000fe20003800000 */
[----:B-1----:R-:W-:Y:S02]  /*f190*/  LOP3.LUT R3, R2, 0x7f, RZ, 0xc0, !PT ;  /* 0x0000007f02037812 */ /* 0x002fe400078ec0ff */
[----:B------:R-:W-:Y:S02]  /*f1a0*/  SHF.L.U32 R2, R0, 0x1f, RZ ;  /* 0x0000001f00027819 */ /* 0x000fe400000006ff */
[----:B------:R-:W-:Y:S02]  /*f1b0*/  ISETP.NE.AND P2, PT, R3, RZ, PT ;  /* 0x000000ff0300720c */ /* 0x000fe40003f45270 */
[----:B------:R-:W1:Y:S02]  /*f1c0*/  SYNCS.PHASECHK.TRANS64.TRYWAIT P0, [UR38+0x32448], R2 ;  /* 0x03244802ff0075a7 */ /* 0x000e640008000166 */
[----:B-1----:R-:W-:Y:S09]  /*f1d0*/  @!P0 BRA `(.L_x_4471) ;  /* 0x0000003800388947 */ /* 0x002ff20003800000 */
.L_x_4570:
[----:B------:R-:W-:Y:S05]  /*f1e0*/  BSYNC B2 ;  /* 0x0000000000027941 */ /* 0x000fea0003800000 */
.L_x_4470:
[----:B------:R-:W-:Y:S04]  /*f1f0*/  BSSY B2, `(.L_x_4472) ;  /* 0x0000007000027945 */ /* 0x000fe80003800000 */
[----:B------:R-:W-:Y:S05]  /*f200*/  @P2 BRA `(.L_x_4473) ;  /* 0x0000000000142947 */ /* 0x000fea0003800000 */
[----:B------:R-:W-:Y:S01]  /*f210*/  ISETP.NE.AND P0, PT, R10, RZ, PT ;  /* 0x000000ff0a00720c */ /* 0x000fe20003f05270 */
[----:B-1----:R-:W-:-:S04]  /*f220*/  IMAD.MOV.U32 R3, RZ, RZ, 0x3000 ;  /* 0x00003000ff037424 */ /* 0x002fc800078e00ff */
[----:B------:R3:W-:Y:S08]  /*f230*/  SYNCS.ARRIVE.TRANS64 RZ, [UR38+0x32438], R3 ;  /* 0x03243803ffff79a7 */ /* 0x0007f00008000026 */
[----:B---3--:R-:W-:Y:S05]  /*f240*/  @!P0 BRA `(.L_x_4473) ;  /* 0x0000000000048947 */ /* 0x008fea0003800000 */
[----:B------:R-:W-:Y:S01]  /*f250*/  BPT.TRAP 0x1 ;  /* 0x000000040000795c */ /* 0x000fe20000300000 */
.L_x_4473:
[----:B------:R-:W-:Y:S05]  /*f260*/  BSYNC B2 ;  /* 0x0000000000027941 */ /* 0x000fea0003800000 */
.L_x_4472:
        /* <DEDUP_REMOVED lines=11> */
.L_x_4474:
        /* <DEDUP_REMOVED lines=10> */
.L_x_4571:
[----:B------:R-:W-:Y:S05]  /*f3c0*/  BSYNC B2 ;  /* 0x0000000000027941 */ /* 0x000fea0003800000 */
.L_x_4475:
        /* <DEDUP_REMOVED lines=9> */
.L_x_4478:
[----:B------:R-:W-:Y:S05]  /*f460*/  BSYNC B2 ;  /* 0x0000000000027941 */ /* 0x000fea0003800000 */
.L_x_4477:
        /* <DEDUP_REMOVED lines=9> */
.L_x_4479:
        /* <DEDUP_REMOVED lines=13> */
.L_x_4480:
        /* <DEDUP_REMOVED lines=13> */
.L_x_4481:
        /* <DEDUP_REMOVED lines=13> */
.L_x_4482:
        /* <DEDUP_REMOVED lines=8> */
.L_x_4468:
[----:B------:R-:W-:Y:S05]  /*f7f0*/  BSYNC B1 ;  /* 0x0000000000017941 */ /* 0x000fea0003800000 */
.L_x_4467:
        /* <DEDUP_REMOVED lines=26> */
.L_x_4485:
[----:B------:R-:W1:Y:S01]  /*f9a0*/  S2R R2, SR_TID.X ;  /* 0x0000000000027919 */ /* 0x000e620000002100 */
[----:B------:R-:W-:Y:S01]  /*f9b0*/  BSSY B2, `(.L_x_4486) ;  /* 0x0000006000027945 */ /* 0x000fe20003800000 */
[----:B-1----:R-:W-:Y:S02]  /*f9c0*/  LOP3.LUT R3, R2, 0x7f, RZ, 0xc0, !PT ;  /* 0x0000007f02037812 */ /* 0x002fe400078ec0ff */
[----:B------:R-:W-:Y:S02]  /*f9d0*/  SHF.L.U32 R2, R0, 0x1f, RZ ;  /* 0x0000001f00027819 */ /* 0x000fe400000006ff */
[----:B------:R-:W-:Y:S02]  /*f9e0*/  ISETP.NE.AND P2, PT, R3, RZ, PT ;  /* 0x000000ff0300720c */ /* 0x000fe40003f45270 */
[----:B------:R-:W1:Y:S02]  /*f9f0*/  SYNCS.PHASECHK.TRANS64.TRYWAIT P0, [UR38+0x32440], R2 ;  /* 0x03244002ff0075a7 */ /* 0x000e640008000166 */
[----:B-1----:R-:W-:Y:S09]  /*fa00*/  @!P0 BRA `(.L_x_4487) ;  /* 0x00000030005c8947 */ /* 0x002ff20003800000 */
.L_x_4572:
[----:B------:R-:W-:Y:S05]  /*fa10*/  BSYNC B2 ;  /* 0x0000000000027941 */ /* 0x000fea0003800000 */
.L_x_4486:
[----:B------:R-:W-:Y:S04]  /*fa20*/  BSSY B2, `(.L_x_4488) ;  /* 0x0000007000027945 */ /* 0x000fe80003800000 */
[----:B------:R-:W-:Y:S05]  /*fa30*/  @P2 BRA `(.L_x_4489) ;  /* 0x0000000000142947 */ /* 0x000fea0003800000 */
[----:B------:R-:W-:Y:S01]  /*fa40*/  ISETP.NE.AND P0, PT, R10, RZ, PT ;  /* 0x000000ff0a00720c */ /* 0x000fe20003f05270 */
[----:B-1----:R-:W-:-:S04]  /*fa50*/  IMAD.MOV.U32 R3, RZ, RZ, 0x3000 ;  /* 0x00003000ff037424 */ /* 0x002fc800078e00ff */
[----:B------:R3:W-:Y:S08]  /*fa60*/  SYNCS.ARRIVE.TRANS64 RZ, [UR38+0x32430], R3 ;  /* 0x03243003ffff79a7 */ /* 0x0007f00008000026 */
[----:B---3--:R-:W-:Y:S05]  /*fa70*/  @!P0 BRA `(.L_x_4489) ;  /* 0x0000000000048947 */ /* 0x008fea0003800000 */
[----:B------:R-:W-:Y:S01]  /*fa80*/  BPT.TRAP 0x1 ;  /* 0x000000040000795c */ /* 0x000fe20000300000 */
.L_x_4489:
[----:B------:R-:W-:Y:S05]  /*fa90*/  BSYNC B2 ;  /* 0x0000000000027941 */ /* 0x000fea0003800000 */
.L_x_4488:
        /* <DEDUP_REMOVED lines=11> */
.L_x_4490:
        /* <DEDUP_REMOVED lines=11> */
.L_x_4573:
[----:B------:R-:W-:Y:S05]  /*fc00*/  BSYNC B2 ;  /* 0x0000000000027941 */ /* 0x000fea0003800000 */
.L_x_4491:
        /* <DEDUP_REMOVED lines=9> */
.L_x_4494:
[----:B------:R-:W-:Y:S05]  /*fca0*/  BSYNC B2 ;  /* 0x0000000000027941 */ /* 0x000fea0003800000 */
.L_x_4493:
        /* <DEDUP_REMOVED lines=9> */
.L_x_4495:
        /* <DEDUP_REMOVED lines=13> */
.L_x_4496:
        /* <DEDUP_REMOVED lines=13> */
.L_x_4497:
        /* <DEDUP_REMOVED lines=13> */
.L_x_4498:
        /* <DEDUP_REMOVED lines=8> */
.L_x_4484:
[----:B------:R-:W-:Y:S05]  /*10030*/  BSYNC B1 ;  /* 0x0000000000017941 */ /* 0x000fea0003800000 */
.L_x_4483:
[----:B------:R-:W-:Y:S01]  /*10040*/  VIADD R7, R7, 0xfffffffe ;  /* 0xfffffffe07077836 */ /* 0x000fe20000000000 */
[----:B------:R-:W-:Y:S06]  /*10050*/  @P1 BRA `(.L_x_4499) ;  /* 0xffffffec00d41947 */ /* 0x000fec000383ffff */
[----:B------:R-:W-:Y:S05]  /*10060*/  BSYNC B0 ;  /* 0x0000000000007941 */ /* 0x000fea0003800000 */
.L_x_4466:
        /* <DEDUP_REMOVED lines=26> */
.L_x_4502:
[----:B------:R-:W1:Y:S01]  /*10210*/  S2R R2, SR_TID.X ;  /* 0x0000000000027919 */ /* 0x000e620000002100 */
[----:B------:R-:W-:Y:S01]  /*10220*/  BSSY B1, `(.L_x_4503) ;  /* 0x0000006000017945 */ /* 0x000fe20003800000 */
[----:B-1----:R-:W-:Y:S02]  /*10230*/  LOP3.LUT R3, R2, 0x7f, RZ, 0xc0, !PT ;  /* 0x0000007f02037812 */ /* 0x002fe400078ec0ff */
[----:B------:R-:W-:Y:S02]  /*10240*/  SHF.L.U32 R2, R0, 0x1f, RZ ;  /* 0x0000001f00027819 */ /* 0x000fe400000006ff */
[----:B------:R-:W-:Y:S02]  /*10250*/  ISETP.NE.AND P1, PT, R3, RZ, PT ;  /* 0x000000ff0300720c */ /* 0x000fe40003f25270 */
[----:B------:R-:W1:Y:S02]  /*10260*/  SYNCS.PHASECHK.TRANS64.TRYWAIT P0, [UR38+0x32448], R2 ;  /* 0x03244802ff0075a7 */ /* 0x000e640008000166 */
[----:B-1----:R-:W-:Y:S09]  /*10270*/  @!P0 BRA `(.L_x_4504) ;  /* 0x0000002800708947 */ /* 0x002ff20003800000 */
.L_x_4574:
[----:B------:R-:W-:Y:S05]  /*10280*/  BSYNC B1 ;  /* 0x0000000000017941 */ /* 0x000fea0003800000 */
.L_x_4503:
[----:B------:R-:W-:Y:S04]  /*10290*/  BSSY B1, `(.L_x_4505) ;  /* 0x0000007000017945 */ /* 0x000fe80003800000 */
[----:B------:R-:W-:Y:S05]  /*102a0*/  @P1 BRA `(.L_x_4506) ;  /* 0x0000000000141947 */ /* 0x000fea0003800000 */
[----:B------:R-:W-:Y:S01]  /*102b0*/  ISETP.NE.AND P0, PT, R10, RZ, PT ;  /* 0x000000ff0a00720c */ /* 0x000fe20003f05270 */
[----:B-1----:R-:W-:-:S04]  /*102c0*/  IMAD.MOV.U32 R3, RZ, RZ, 0x3000 ;  /* 0x00003000ff037424 */ /* 0x002fc800078e00ff */
[----:B------:R3:W-:Y:S08]  /*102d0*/  SYNCS.ARRIVE.TRANS64 RZ, [UR38+0x32438], R3 ;  /* 0x03243803ffff79a7 */ /* 0x0007f00008000026 */
[----:B---3--:R-:W-:Y:S05]  /*102e0*/  @!P0 BRA `(.L_x_4506) ;  /* 0x0000000000048947 */ /* 0x008fea0003800000 */
[----:B------:R-:W-:Y:S01]  /*102f0*/  BPT.TRAP 0x1 ;  /* 0x000000040000795c */ /* 0x000fe20000300000 */
.L_x_4506:
[----:B------:R-:W-:Y:S05]  /*10300*/  BSYNC B1 ;  /* 0x0000000000017941 */ /* 0x000fea0003800000 */
.L_x_4505:
        /* <DEDUP_REMOVED lines=11> */
.L_x_4507:
        /* <DEDUP_REMOVED lines=11> */
.L_x_4575:
[----:B------:R-:W-:Y:S05]  /*10470*/  BSYNC B1 ;  /* 0x0000000000017941 */ /* 0x000fea0003800000 */
.L_x_4508:
        /* <DEDUP_REMOVED lines=9> */
.L_x_4511:
[----:B------:R-:W-:Y:S05]  /*10510*/  BSYNC B1 ;  /* 0x0000000000017941 */ /* 0x000fea0003800000 */
.L_x_4510:
        /* <DEDUP_REMOVED lines=9> */
.L_x_4512:
        /* <DEDUP_REMOVED lines=13> */
.L_x_4513:
        /* <DEDUP_REMOVED lines=13> */
.L_x_4514:
        /* <DEDUP_REMOVED lines=13> */
.L_x_4515:
        /* <DEDUP_REMOVED lines=8> */
.L_x_4501:
[----:B------:R-:W-:Y:S05]  /*108a0*/  BSYNC B0 ;  /* 0x0000000000007941 */ /* 0x000fea0003800000 */
.L_x_4500:
[----:B------:R-:W-:Y:S01]  /*108b0*/  LOP3.LUT R0, R0, 0x1, RZ, 0x3c, !PT ;  /* 0x0000000100007812 */ /* 0x000fe200078e3cff */
[----:B------:R-:W-:Y:S02]  /*108c0*/  IMAD.MOV.U32 R6, RZ, RZ, RZ ;  /* 0x000000ffff067224 */ /* 0x000fe400078e00ff */
[----:B------:R-:W-:-:S07]  /*108d0*/  IMAD.MOV.U32 R8, RZ, RZ, RZ ;  /* 0x000000ffff087224 */ /* 0x000fce00078e00ff */
.L_x_4439:
[----:B------:R-:W1:Y:S01]  /*108e0*/  S2R R3, SR_CgaCtaId ;  /* 0x0000000000037919 */ /* 0x000e620000008800 */
[----:B------:R-:W-:-:S04]  /*108f0*/  MOV R2, 0x400 ;  /* 0x0000040000027802 */ /* 0x000fc80000000f00 */
[----:B-1----:R-:W-:Y:S02]  /*10900*/  LEA R2, R3, R2, 0x18 ;  /* 0x0000000203027211 */ /* 0x002fe400078ec0ff */
[----:B------:R-:W-:-:S04]  /*10910*/  SHF.L.U32 R3, R8, 0x1f, RZ ;  /* 0x0000001f08037819 */ /* 0x000fc800000006ff */
[----:B------:R-:W1:Y:S02]  /*10920*/  SYNCS.PHASECHK.TRANS64.TRYWAIT P0, [R2+URZ+0x32420], R3 ;  /* 0x03242003020075a7 */ /* 0x000e64000800017f */
[----:B-1----:R-:W-:Y:S05]  /*10930*/  @!P0 BRA `(.L_x_4516) ;  /* 0x0000002000f08947 */ /* 0x002fea0003800000 */
.L_x_4576:
[----:B------:R-:W-:-:S03]  /*10940*/  UMOV UR4, 0xffffffff ;  /* 0xffffffff00047882 */ /* 0x000fc60000000000 */
[----:B------:R-:W-:Y:S05]  /*10950*/  BRA.DIV UR4, `(.L_x_4517) ;  /* 0x0000002204fc7947 */ /* 0x000fea000b800000 */
[----:B-1----:R-:W1:Y:S02]  /*10960*/  S2R R3, SR_TID.X ;  /* 0x0000000000037919 */ /* 0x002e640000002100 */
[----:B-1----:R-:W-:-:S04]  /*10970*/  SHF.R.U32.HI R3, RZ, 0x5, R3 ;  /* 0x00000005ff037819 */ /* 0x002fc80000011603 */
[----:B------:R-:W-:-:S05]  /*10980*/  LOP3.LUT R3, R3, 0x3, RZ, 0xc0, !PT ;  /* 0x0000000303037812 */ /* 0x000fca00078ec0ff */
[----:B--2---:R1:W2:Y:S02]  /*10990*/  SHFL.IDX PT, R14, R3, RZ, 0x1f ;  /* 0x00001fff030e7589 */ /* 0x0042a400000e0000 */
.L_x_4579:
[----:B--2---:R-:W-:-:S13]  /*109a0*/  ISETP.NE.AND P0, PT, R14, RZ, PT ;  /* 0x000000ff0e00720c */ /* 0x004fda0003f05270 */
[----:B------:R-:W-:Y:S05]  /*109b0*/  @P0 BRA `(.L_x_4400) ;  /* 0x0000000000880947 */ /* 0x000fea0003800000 */
[----:B------:R-:W-:-:S03]  /*109c0*/  UMOV UR4, 0xffffffff ;  /* 0xffffffff00047882 */ /* 0x000fc60000000000 */
[----:B------:R-:W-:Y:S05]  /*109d0*/  BRA.DIV UR4, `(.L_x_4518) ;  /* 0x0000002604107947 */ /* 0x000fea000b800000 */
[----:B------:R-:W-:-:S13]  /*109e0*/  ELECT P6, URZ, PT ;  /* 0x00000000003f782f */ /* 0x000fda00038c0000 */
.L_x_4582:
[----:B------:R-:W-:Y:S05]  /*109f0*/  @!P6 BRA `(.L_x_4400) ;  /* 0x000000000078e947 */ /* 0x000fea0003800000 */
[----:B-1----:R-:W2:Y:S02]  /*10a00*/  LDL.LU R3, [R1+0x3c] ;  /* 0x00003c0001037983 */ /* 0x002ea40000300800 */
[----:B--2---:R-:W-:-:S04]  /*10a10*/  LOP3.LUT R3, R3, 0x2, RZ, 0xfc, !PT ;  /* 0x0000000203037812 */ /* 0x004fc800078efcff */
[----:B------:R-:W-:-:S13]  /*10a20*/  ISETP.NE.AND P2, PT, R3, 0x3, PT ;  /* 0x000000030300780c */ /* 0x000fda0003f45270 */
[----:B------:R-:W-:Y:S05]  /*10a30*/  @!P2 BRA `(.L_x_4519) ;  /* 0x000000000004a947 */ /* 0x000fea0003800000 */
[----:B------:R-:W-:Y:S01]  /*10a40*/  BPT.TRAP 0x1 ;  /* 0x000000040000795c */ /* 0x000fe20000300000 */
.L_x_4519:
        /* <DEDUP_REMOVED lines=12> */
.L_x_4583:
[----:B------:R-:W2:Y:S02]  /*10b10*/  SYNCS.PHASECHK.TRANS64.TRYWAIT P0, [R5+URZ], R0 ;  /* 0x00000000050075a7 */ /* 0x000ea4000800017f */
[----:B--2---:R-:W-:Y:S05]  /*10b20*/  @!P0 BRA `(.L_x_4521) ;  /* 0x0000002000f08947 */ /* 0x004fea0003800000 */
.L_x_4584:
[----:B------:R-:W-:Y:S05]  /*10b30*/  @!P2 BRA `(.L_x_4522) ;  /* 0x000000000004a947 */ /* 0x000fea0003800000 */
[----:B------:R-:W-:Y:S01]  /*10b40*/  BPT.TRAP 0x1 ;  /* 0x000000040000795c */ /* 0x000fe20000300000 */
.L_x_4522:
[----:B------:R-:W-:-:S04]  /*10b50*/  VIADD R2, R2, 0x32460 ;  /* 0x0003246002027836 */ /* 0x000fc80000000000 */
[----:B--2---:R-:W-:-:S04]  /*10b60*/  IMAD R5, R6, 0x8, R2 ;  /* 0x0000000806057824 */ /* 0x004fc800078e0202 */
[----:B------:R-:W2:Y:S02]  /*10b70*/  SYNCS.PHASECHK.TRANS64.TRYWAIT P0, [R5+URZ], R4 ;  /* 0x00000004050075a7 */ /* 0x000ea4000800017f */
[----:B--2---:R-:W-:Y:S05]  /*10b80*/  @!P0 BRA `(.L_x_4523) ;  /* 0x0000002000ec8947 */ /* 0x004fea0003800000 */
.L_x_4585:
[----:B------:R-:W-:-:S07]  /*10b90*/  IMAD R3, R3, 0x8, R2 ;  /* 0x0000000803037824 */ /* 0x000fce00078e0202 */
.L_x_4524:
[----:B---3--:R3:W4:Y:S02]  /*10ba0*/  SYNCS.PHASECHK.TRANS64.TRYWAIT P0, [R3+URZ], R0 ;  /* 0x00000000030075a7 */ /* 0x008724000800017f */
[----:B----4-:R-:W-:Y:S05]  /*10bb0*/  @!P0 NANOSLEEP.SYNCS 0x989680 ;  /* 0x009896800000895d */ /* 0x010fea0003900000 */
[----:B------:R-:W4:Y:S02]  /*10bc0*/  @!P0 SYNCS.PHASECHK.TRANS64 P0, [R3+URZ], R0 ;  /* 0x00000000030085a7 */ /* 0x000f24000800007f */
[----:B----4-:R-:W-:Y:S05]  /*10bd0*/  @!P0 BRA `(.L_x_4524) ;  /* 0xfffffffc00f08947 */ /* 0x010fea000383ffff */
.L_x_4400:
[----:B------:R-:W-:Y:S05]  /*10be0*/  BSYNC B6 ;  /* 0x0000000000067941 */ /* 0x000fea0003800000 */
.L_x_4397:
[----:B------:R-:W-:Y:S05]  /*10bf0*/  EXIT ;  /* 0x000000000000794d */ /* 0x000fea0003800000 */
.L_x_4404:
[----:B------:R-:W-:-:S13]  /*10c00*/  R2UR UR4, R22 ;  /* 0x00000000160472ca */ /* 0x000fda00000e0000 */
[----:B0-----:R-:W-:-:S04]  /*10c10*/  IMAD.U32 R3, RZ, RZ, UR4 ;  /* 0x00000004ff037e24 */ /* 0x001fc8000f8e00ff */
[----:B------:R0:W1:Y:S03]  /*10c20*/  SYNCS.PHASECHK.TRANS64.TRYWAIT P0, [R3+URZ+0x32400], R2 ;  /* 0x03240002030075a7 */ /* 0x000066000800017f */
[----:B-1----:R-:W-:Y:S05]  /*10c30*/  @!P0 NANOSLEEP.SYNCS 0x989680 ;  /* 0x009896800000895d */ /* 0x002fea0003900000 */
[----:B------:R-:W1:Y:S02]  /*10c40*/  @!P0 SYNCS.PHASECHK.TRANS64 P0, [R3+URZ+0x32400], R2 ;  /* 0x03240002030085a7 */ /* 0x000e64000800007f */
[----:B-1----:R-:W-:Y:S05]  /*10c50*/  @!P0 BRA `(.L_x_4404) ;  /* 0xfffffffc00e88947 */ /* 0x002fea000383ffff */
[----:B------:R-:W-:Y:S05]  /*10c60*/  BRA `(.L_x_4525) ;  /* 0xffffff0800b07947 */ /* 0x000fea000383ffff */
.L_x_4408:
[----:B------:R-:W-:-:S13]  /*10c70*/  R2UR UR4, R22 ;  /* 0x00000000160472ca */ /* 0x000fda00000e0000 */
[----:B0-----:R-:W-:-:S04]  /*10c80*/  IMAD.U32 R3, RZ, RZ, UR4 ;  /* 0x00000004ff037e24 */ /* 0x001fc8000f8e00ff */
[----:B------:R0:W2:Y:S03]  /*10c90*/  SYNCS.PHASECHK.TRANS64.TRYWAIT P1, [R3+URZ+0x32430], R2 ;  /* 0x03243002030075a7 */ /* 0x0000a6000802017f */
[----:B--2---:R-:W-:Y:S05]  /*10ca0*/  @!P1 NANOSLEEP.SYNCS 0x989680 ;  /* 0x009896800000995d */ /* 0x004fea0003900000 */
[----:B------:R-:W2:Y:S02]  /*10cb0*/  @!P1 SYNCS.PHASECHK.TRANS64 P1, [R3+URZ+0x32430], R2 ;  /* 0x03243002030095a7 */ /* 0x000ea4000802007f */
[----:B--2---:R-:W-:Y:S05]  /*10cc0*/  @!P1 BRA `(.L_x_4408) ;  /* 0xfffffffc00e89947 */ /* 0x004fea000383ffff */
[----:B------:R-:W-:Y:S05]  /*10cd0*/  BRA `(.L_x_4407) ;  /* 0xffffff0800d07947 */ /* 0x000fea000383ffff */
.L_x_4409:
[----:B------:R-:W-:-:S13]  /*10ce0*/  R2UR UR4, R22 ;  /* 0x00000000160472ca */ /* 0x000fda00000e0000 */
[----:B0-----:R-:W-:-:S04]  /*10cf0*/  IMAD.U32 R3, RZ, RZ, UR4 ;  /* 0x00000004ff037e24 */ /* 0x001fc8000f8e00ff */
[----:B------:R0:W2:Y:S03]  /*10d00*/  SYNCS.PHASECHK.TRANS64.TRYWAIT P1, [R3+URZ+0x32410], R2 ;  /* 0x03241002030075a7 */ /* 0x0000a6000802017f */
[----:B--2---:R-:W-:Y:S05]  /*10d10*/  @!P1 NANOSLEEP.SYNCS 0x989680 ;  /* 0x009896800000995d */ /* 0x004fea0003900000 */
[----:B------:R-:W2:Y:S02]  /*10d20*/  @!P1 SYNCS.PHASECHK.TRANS64 P1, [R3+URZ+0x32410], R2 ;  /* 0x03241002030095a7 */ /* 0x000ea4000802007f */
[----:B--2---:R-:W-:Y:S05]  /*10d30*/  @!P1 BRA `(.L_x_4409) ;  /* 0xfffffffc00e89947 */ /* 0x004fea000383ffff */
[----:B------:R-:W-:Y:S05]  /*10d40*/  BRA `(.L_x_4526) ;  /* 0xffffff0c00787947 */ /* 0x000fea000383ffff */
.L_x_4413:
[----:B------:R-:W-:-:S13]  /*10d50*/  R2UR UR4, R22 ;  /* 0x00000000160472ca */ /* 0x000fda00000e0000 */
[----:B0-----:R-:W-:-:S04]  /*10d60*/  IMAD.U32 R3, RZ, RZ, UR4 ;  /* 0x00000004ff037e24 */ /* 0x001fc8000f8e00ff */
[----:B------:R0:W3:Y:S03]  /*10d70*/  SYNCS.PHASECHK.TRANS64.TRYWAIT P1, [R3+URZ+0x32450], R2 ;  /* 0x03245002030075a7 */ /* 0x0000e6000802017f */
[----:B---3--:R-:W-:Y:S05]  /*10d80*/  @!P1 NANOSLEEP.SYNCS 0x989680 ;  /* 0x009896800000995d */ /* 0x008fea0003900000 */
[----:B------:R-:W3:Y:S02]  /*10d90*/  @!P1 SYNCS.PHASECHK.TRANS64 P1, [R3+URZ+0x32450], R2 ;  /* 0x03245002030095a7 */ /* 0x000ee4000802007f */
[----:B---3--:R-:W-:Y:S05]  /*10da0*/  @!P1 BRA `(.L_x_4413) ;  /* 0xfffffffc00e89947 */ /* 0x008fea000383ffff */
[----:B------:R-:W-:Y:S05]  /*10db0*/  BRA `(.L_x_4412) ;  /* 0xffffff0c00847947 */ /* 0x000fea000383ffff */
.L_x_4418:
[----:B--2---:R-:W-:-:S04]  /*10dc0*/  IMAD.U32 R152, RZ, RZ, UR5 ;  /* 0x00000005ff987e24 */ /* 0x004fc8000f8e00ff */
[----:B------:R2:W3:Y:S03]  /*10dd0*/  SYNCS.PHASECHK.TRANS64.TRYWAIT P3, [R152+URZ+0x32430], R201 ;  /* 0x032430c9980075a7 */ /* 0x0004e6000806017f */
[----:B---3--:R-:W-:Y:S05]  /*10de0*/  @!P3 NANOSLEEP.SYNCS 0x989680 ;  /* 0x009896800000b95d */ /* 0x008fea0003900000 */
[----:B------:R-:W3:Y:S02]  /*10df0*/  @!P3 SYNCS.PHASECHK.TRANS64 P3, [R152+URZ+0x32430], R201 ;  /* 0x032430c99800b5a7 */ /* 0x000ee4000806007f */
[----:B---3--:R-:W-:Y:S05]  /*10e00*/  @!P3 BRA `(.L_x_4418) ;  /* 0xfffffffc00ecb947 */ /* 0x008fea000383ffff */
[----:B------:R-:W-:Y:S05]  /*10e10*/  BRA `(.L_x_4417) ;  /* 0xffffff3400107947 */ /* 0x000fea000383ffff */
.L_x_4422:
[----:B--2---:R-:W-:-:S04]  /*10e20*/  IMAD.U32 R202, RZ, RZ, UR5 ;  /* 0x00000005ffca7e24 */ /* 0x004fc8000f8e00ff */
[----:B------:R2:W3:Y:S03]  /*10e30*/  SYNCS.PHASECHK.TRANS64.TRYWAIT P3, [R202+URZ+0x32450], R201 ;  /* 0x032450c9ca0075a7 */ /* 0x0004e6000806017f */
[----:B---3--:R-:W-:Y:S05]  /*10e40*/  @!P3 NANOSLEEP.SYNCS 0x989680 ;  /* 0x009896800000b95d */ /* 0x008fea0003900000 */
[----:B------:R-:W3:Y:S02]  /*10e50*/  @!P3 SYNCS.PHASECHK.TRANS64 P3, [R202+URZ+0x32450], R201 ;  /* 0x032450c9ca00b5a7 */ /* 0x000ee4000806007f */
[----:B---3--:R-:W-:Y:S05]  /*10e60*/  @!P3 BRA `(.L_x_4422) ;  /* 0xfffffffc00ecb947 */ /* 0x008fea000383ffff */
[----:B------:R-:W-:Y:S05]  /*10e70*/  BRA `(.L_x_4421) ;  /* 0xffffff3400dc7947 */ /* 0x000fea000383ffff */
.L_x_4428:
[----:B---3--:R-:W-:-:S04]  /*10e80*/  IMAD.U32 R152, RZ, RZ, UR6 ;  /* 0x00000006ff987e24 */ /* 0x008fc8000f8e00ff */
[----:B------:R3:W4:Y:S03]  /*10e90*/  SYNCS.PHASECHK.TRANS64.TRYWAIT P1, [R152+URZ+0x32430], R23 ;  /* 0x03243017980075a7 */ /* 0x000726000802017f */
[----:B----4-:R-:W-:Y:S05]  /*10ea0*/  @!P1 NANOSLEEP.SYNCS 0x989680 ;  /* 0x009896800000995d */ /* 0x010fea0003900000 */
[----:B------:R-:W4:Y:S02]  /*10eb0*/  @!P1 SYNCS.PHASECHK.TRANS64 P1, [R152+URZ+0x32430], R23 ;  /* 0x03243017980095a7 */ /* 0x000f24000802007f */
[----:B----4-:R-:W-:Y:S05]  /*10ec0*/  @!P1 BRA `(.L_x_4428) ;  /* 0xfffffffc00ec9947 */ /* 0x010fea000383ffff */
[----:B------:R-:W-:Y:S05]  /*10ed0*/  BRA `(.L_x_4427) ;  /* 0xffffff60000c7947 */ /* 0x000fea000383ffff */
.L_x_4432:
[----:B-1----:R-:W-:-:S04]  /*10ee0*/  IMAD.U32 R204, RZ, RZ, UR6 ;  /* 0x00000006ffcc7e24 */ /* 0x002fc8000f8e00ff */
[----:B------:R1:W3:Y:S03]  /*10ef0*/  SYNCS.PHASECHK.TRANS64.TRYWAIT P1, [R204+URZ+0x32450], R23 ;  /* 0x03245017cc0075a7 */ /* 0x0002e6000802017f */
[----:B---3--:R-:W-:Y:S05]  /*10f00*/  @!P1 NANOSLEEP.SYNCS 0x989680 ;  /* 0x009896800000995d */ /* 0x008fea0003900000 */
[----:B------:R-:W3:Y:S02]  /*10f10*/  @!P1 SYNCS.PHASECHK.TRANS64 P1, [R204+URZ+0x32450], R23 ;  /* 0x03245017cc0095a7 */ /* 0x000ee4000802007f */
[----:B---3--:R-:W-:Y:S05]  /*10f20*/  @!P1 BRA `(.L_x_4432) ;  /* 0xfffffffc00ec9947 */ /* 0x008fea000383ffff */
[----:B------:R-:W-:Y:S05]  /*10f30*/  BRA `(.L_x_4431) ;  /* 0xffffff60008c7947 */ /* 0x000fea000383ffff */
.L_x_4444:
[----:B------:R-:W-:Y:S02]  /*10f40*/  IMAD.MOV.U32 R13, RZ, RZ, R6 ;  /* 0x000000ffff0d7224 */ /* 0x000fe400078e0006 */
[----:B------:R-:W-:Y:S02]  /*10f50*/  IMAD.MOV.U32 R12, RZ, RZ, RZ ;  /* 0x000000ffff0c7224 */ /* 0x000fe400078e00ff */
[----:B------:R-:W-:Y:S02]  /*10f60*/  IMAD.MOV.U32 R11, RZ, RZ, 0x1f ;  /* 0x0000001fff0b7424 */ /* 0x000fe400078e00ff */
[----:B------:R-:W-:-:S07]  /*10f70*/  IMAD.MOV.U32 R15, RZ, RZ, -0x1 ;  /* 0xffffffffff0f7424 */ /* 0x000fce00078e00ff */
[----:B------:R-:W-:Y:S05]  /*10f80*/  WARPSYNC.COLLECTIVE R15, `(.L_x_4527) ;  /* 0x000000000f087348 */ /* 0x000fea0003c00000 */
[----:B------:R0:W1:Y:S02]  /*10f90*/  SHFL.IDX P6, R14, R13, R12, R11 ;  /* 0x0000000c0d0e7389 */ /* 0x00006400000c000b */
[----:B01----:R-:W-:Y:S01]  /*10fa0*/  ENDCOLLECTIVE ;  /* 0x000000000000791b */ /* 0x003fe20003800000 */
.L_x_4527:
[----:B------:R-:W-:Y:S05]  /*10fb0*/  BRA `(.L_x_4528) ;  /* 0xffffffbc001c7947 */ /* 0x000fea000383ffff */
.L_x_4446:
[----:B------:R-:W-:Y:S01]  /*10fc0*/  BSSY B0, `(.L_x_4529) ;  /* 0x0000006000007945 */ /* 0x000fe20003800000 */
[----:B------:R-:W-:-:S07]  /*10fd0*/  IMAD.MOV.U32 R15, RZ, RZ, -0x1 ;  /* 0xffffffffff0f7424 */ /* 0x000fce00078e00ff */
[----:B0-----:R-:W-:Y:S05]  /*10fe0*/  WARPSYNC.COLLECTIVE R15, `(.L_x_4530) ;  /* 0x000000000f0c7348 */ /* 0x001fea0003c00000 */
[----:B------:R-:W-:Y:S02]  /*10ff0*/  ELECT P6, UR62, PT ;  /* 0x00000000003e782f */ /* 0x000fe400038c0000 */
[----:B------:R-:W-:Y:S01]  /*11000*/  MOV R14, UR62 ;  /* 0x0000003e000e7c02 */ /* 0x000fe20008000f00 */
[----:B0-----:R-:W-:Y:S10]  /*11010*/  ENDCOLLECTIVE ;  /* 0x000000000000791b */ /* 0x001ff40003800000 */
.L_x_4530:
[----:B------:R-:W-:Y:S05]  /*11020*/  BSYNC B0 ;  /* 0x0000000000007941 */ /* 0x000fea0003800000 */
.L_x_4529:
[----:B------:R-:W-:Y:S05]  /*11030*/  BRA `(.L_x_4531) ;  /* 0xffffffbc00207947 */ /* 0x000fea000383ffff */
.L_x_4448:
[----:B0-----:R-:W-:-:S04]  /*11040*/  IMAD.U32 R3, RZ, RZ, UR38 ;  /* 0x00000026ff037e24 */ /* 0x001fc8000f8e00ff */
[----:B------:R0:W1:Y:S03]  /*11050*/  SYNCS.PHASECHK.TRANS64.TRYWAIT P0, [R3+URZ+0x32440], R0 ;  /* 0x03244000030075a7 */ /* 0x000066000800017f */
[----:B-1----:R-:W-:Y:S05]  /*11060*/  @!P0 NANOSLEEP.SYNCS 0x989680 ;  /* 0x009896800000895d */ /* 0x002fea0003900000 */
[----:B------:R-:W1:Y:S02]  /*11070*/  @!P0 SYNCS.PHASECHK.TRANS64 P0, [R3+URZ+0x32440], R0 ;  /* 0x03244000030085a7 */ /* 0x000e64000800007f */
[----:B-1----:R-:W-:Y:S05]  /*11080*/  @!P0 BRA `(.L_x_4448) ;  /* 0xfffffffc00ec8947 */ /* 0x002fea000383ffff */
[----:B------:R-:W-:Y:S05]  /*11090*/  BRA `(.L_x_4532) ;  /* 0xffffffbc00847947 */ /* 0x000fea000383ffff */
.L_x_4451:
[----:B------:R-:W-:Y:S02]  /*110a0*/  IMAD.MOV.U32 R13, RZ, RZ, R3 ;  /* 0x000000ffff0d7224 */ /* 0x000fe400078e0003 */
[----:B------:R-:W-:Y:S02]  /*110b0*/  IMAD.MOV.U32 R12, RZ, RZ, RZ ;  /* 0x000000ffff0c7224 */ /* 0x000fe400078e00ff */
[----:B------:R-:W-:Y:S02]  /*110c0*/  IMAD.MOV.U32 R11, RZ, RZ, 0x181f ;  /* 0x0000181fff0b7424 */ /* 0x000fe400078e00ff */
[----:B------:R-:W-:Y:S02]  /*110d0*/  IMAD.MOV.U32 R15, RZ, RZ, -0x1 ;  /* 0xffffffffff0f7424 */ /* 0x000fe400078e00ff */
[----:B------:R-:W-:-:S07]  /*110e0*/  IMAD R6, R8, 0x80, R6 ;  /* 0x0000008008067824 */ /* 0x000fce00078e0206 */
[----:B0-----:R-:W-:Y:S05]  /*110f0*/  WARPSYNC.COLLECTIVE R15, `(.L_x_4533) ;  /* 0x000000000f087348 */ /* 0x001fea0003c00000 */
[----:B------:R1:W2:Y:S02]  /*11100*/  SHFL.IDX P6, R14, R13, R12, R11 ;  /* 0x0000000c0d0e7389 */ /* 0x0002a400000c000b */
[----:B012---:R-:W-:Y:S01]  /*11110*/  ENDCOLLECTIVE ;  /* 0x000000000000791b */ /* 0x007fe20003800000 */
.L_x_4533:
[----:B------:R0:W-:Y:S01]  /*11120*/  STL [R1+0x4], R6 ;  /* 0x0000040601007387 */ /* 0x0001e20000100800 */
[----:B------:R-:W-:Y:S02]  /*11130*/  IMAD.MOV.U32 R13, RZ, RZ, R0 ;  /* 0x000000ffff0d7224 */ /* 0x000fe400078e0000 */
[----:B------:R-:W-:-:S07]  /*11140*/  IMAD.MOV.U32 R4, RZ, RZ, R14 ;  /* 0x000000ffff047224 */ /* 0x000fce00078e000e */
[----:B0-----:R-:W-:Y:S05]  /*11150*/  WARPSYNC.COLLECTIVE R15, `(.L_x_4534) ;  /* 0x000000000f087348 */ /* 0x001fea0003c00000 */
[----:B------:R1:W2:Y:S02]  /*11160*/  SHFL.IDX P6, R14, R13, R12, R11 ;  /* 0x0000000c0d0e7389 */ /* 0x0002a400000c000b */
[----:B012---:R-:W-:Y:S01]  /*11170*/  ENDCOLLECTIVE ;  /* 0x000000000000791b */ /* 0x007fe20003800000 */
.L_x_4534:
[----:B------:R-:W-:Y:S01]  /*11180*/  ULDC UR4, c[0x0][0x288] ;  /* 0x0000a20000047ab9 */ /* 0x000fe20000000800 */
[----:B------:R-:W-:Y:S01]  /*11190*/  ULDC.64 UR6, c[0x0][0x208] ;  /* 0x0000820000067ab9 */ /* 0x000fe20000000a00 */
[----:B------:R-:W-:-:S05]  /*111a0*/  IMAD R2, R7, UR4, RZ ;  /* 0x0000000407027c24 */ /* 0x000fca000f8e02ff */
[----:B------:R-:W-:Y:S01]  /*111b0*/  ISETP.GE.AND P1, PT, R6, R2, PT ;  /* 0x000000020600720c */ /* 0x000fe20003f26270 */
[----:B------:R-:W-:Y:S02]  /*111c0*/  IMAD.MOV.U32 R13, RZ, RZ, R3 ;  /* 0x000000ffff0d7224 */ /* 0x000fe400078e0003 */
[----:B------:R-:W-:-:S10]  /*111d0*/  IMAD.MOV.U32 R12, RZ, RZ, 0x1 ;  /* 0x00000001ff0c7424 */ /* 0x000fd400078e00ff */
[----:B------:R-:W-:Y:S01]  /*111e0*/  @!P1 LEA R8, R9, UR38, 0x1 ;  /* 0x0000002609089c11 */ /* 0x000fe2000f8e08ff */
        /* <DEDUP_REMOVED lines=13> */
.L_x_4535:
[----:B------:R-:W-:-:S04]  /*112c0*/  IMAD.MOV.U32 R8, RZ, RZ, R6 ;  /* 0x000000ffff087224 */ /* 0x000fc800078e0006 */
[----:B------:R-:W-:Y:S02]  /*112d0*/  VIADD R4, R8, 0x10 ;  /* 0x0000001008047836 */ /* 0x000fe40000000000 */
[----:B------:R-:W-:-:S03]  /*112e0*/  IMAD.MOV.U32 R13, RZ, RZ, R0 ;  /* 0x000000ffff0d7224 */ /* 0x000fc600078e0000 */
[----:B------:R-:W-:Y:S01]  /*112f0*/  ISETP.GE.AND P2, PT, R4, R2, PT ;  /* 0x000000020400720c */ /* 0x000fe20003f46270 */
[----:B------:R0:W-:Y:S01]  /*11300*/  STL [R1+0x14], R4 ;  /* 0x0000140401007387 */ /* 0x0001e20000100800 */
[----:B------:R-:W-:-:S11]  /*11310*/  IMAD.MOV.U32 R6, RZ, RZ, R14 ;  /* 0x000000ffff067224 */ /* 0x000fd600078e000e */
[----:B0-----:R-:W-:Y:S05]  /*11320*/  WARPSYNC.COLLECTIVE R15, `(.L_x_4536) ;  /* 0x000000000f087348 */ /* 0x001fea0003c00000 */
[----:B------:R1:W2:Y:S02]  /*11330*/  SHFL.IDX P6, R14, R13, R12, R11 ;  /* 0x0000000c0d0e7389 */ /* 0x0002a400000c000b */
[----:B012---:R-:W-:Y:S01]  /*11340*/  ENDCOLLECTIVE ;  /* 0x000000000000791b */ /* 0x007fe20003800000 */
.L_x_4536:
[----:B------:R-:W-:Y:S01]  /*11350*/  ULDC.64 UR4, c[0x0][0x208] ;  /* 0x0000820000047ab9 */ /* 0x000fe20000000a00 */
[----:B------:R-:W-:Y:S02]  /*11360*/  IMAD.MOV.U32 R13, RZ, RZ, R3 ;  /* 0x000000ffff0d7224 */ /* 0x000fe400078e0003 */
[----:B------:R-:W-:Y:S02]  /*11370*/  IMAD.MOV.U32 R12, RZ, RZ, 0x2 ;  /* 0x00000002ff0c7424 */ /* 0x000fe400078e00ff */
[----:B------:R-:W-:-:S05]  /*11380*/  IMAD.MOV.U32 R7, RZ, RZ, R14 ;  /* 0x000000ffff077224 */ /* 0x000fca00078e000e */
[----:B------:R-:W-:Y:S02]  /*11390*/  @!P2 LEA R4, P1, R10, R7, 0x1 ;  /* 0x000000070a04a211 */ /* 0x000fe400078208ff */
[----:B------:R-:W-:-:S03]  /*113a0*/  @!P2 LEA R7, R9, UR38, 0x1 ;  /* 0x000000260907ac11 */ /* 0x000fc6000f8e08ff */
[----:B------:R-:W-:Y:S02]  /*113b0*/  @!P2 IMAD.X R5, RZ, RZ, R6, P1 ;  /* 0x000000ffff05a224 */ /* 0x000fe400008e0606 */
        /* <DEDUP_REMOVED lines=9> */
.L_x_4537:
        /* <DEDUP_REMOVED lines=9> */
.L_x_4538:
        /* <DEDUP_REMOVED lines=17> */
.L_x_4539:
[----:B------:R0:W-:Y:S01]  /*115f0*/  STL [R1+0x20], R7 ;  /* 0x0000200701007387 */ /* 0x0001e20000100800 */
[----:B------:R-:W-:Y:S01]  /*11600*/  @!P1 LEA R6, R9, UR38, 0x1 ;  /* 0x0000002609069c11 */ /* 0x000fe2000f8e08ff */
[----:B------:R-:W-:Y:S02]  /*11610*/  IMAD.MOV.U32 R13, RZ, RZ, R0 ;  /* 0x000000ffff0d7224 */ /* 0x000fe400078e0000 */
[----:B------:R-:W-:-:S07]  /*11620*/  IMAD.MOV.U32 R4, RZ, RZ, R14 ;  /* 0x000000ffff047224 */ /* 0x000fce00078e000e */
[----:B0-----:R-:W-:Y:S05]  /*11630*/  WARPSYNC.COLLECTIVE R15, `(.L_x_4540) ;  /* 0x000000000f087348 */ /* 0x001fea0003c00000 */
[----:B------:R1:W2:Y:S02]  /*11640*/  SHFL.IDX P6, R14, R13, R12, R11 ;  /* 0x0000000c0d0e7389 */ /* 0x0002a400000c000b */
[----:B012---:R-:W-:Y:S01]  /*11650*/  ENDCOLLECTIVE ;  /* 0x000000000000791b */ /* 0x007fe20003800000 */
.L_x_4540:
        /* <DEDUP_REMOVED lines=18> */
.L_x_4541:
[----:B------:R0:W-:Y:S01]  /*11780*/  STL [R1+0x24], R7 ;  /* 0x0000240701007387 */ /* 0x0001e20000100800 */
[----:B------:R-:W-:Y:S01]  /*11790*/  @!P1 LEA R6, R9, UR38, 0x1 ;  /* 0x0000002609069c11 */ /* 0x000fe2000f8e08ff */
[----:B------:R-:W-:Y:S02]  /*117a0*/  IMAD.MOV.U32 R13, RZ, RZ, R0 ;  /* 0x000000ffff0d7224 */ /* 0x000fe400078e0000 */
[----:B------:R-:W-:-:S07]  /*117b0*/  IMAD.MOV.U32 R4, RZ, RZ, R14 ;  /* 0x000000ffff047224 */ /* 0x000fce00078e000e */
[----:B0-----:R-:W-:Y:S05]  /*117c0*/  WARPSYNC.COLLECTIVE R15, `(.L_x_4542) ;  /* 0x000000000f087348 */ /* 0x001fea0003c00000 */
[----:B------:R1:W2:Y:S02]  /*117d0*/  SHFL.IDX P6, R14, R13, R12, R11 ;  /* 0x0000000c0d0e7389 */ /* 0x0002a400000c000b */
[----:B012---:R-:W-:Y:S01]  /*117e0*/  ENDCOLLECTIVE ;  /* 0x000000000000791b */ /* 0x007fe20003800000 */
.L_x_4542:
        /* <DEDUP_REMOVED lines=18> */
.L_x_4543:
[----:B------:R0:W-:Y:S01]  /*11910*/  STL [R1+0x28], R7 ;  /* 0x0000280701007387 */ /* 0x0001e20000100800 */
[----:B------:R-:W-:Y:S01]  /*11920*/  @!P1 LEA R6, R9, UR38, 0x1 ;  /* 0x0000002609069c11 */ /* 0x000fe2000f8e08ff */
[----:B------:R-:W-:Y:S02]  /*11930*/  IMAD.MOV.U32 R13, RZ, RZ, R0 ;  /* 0x000000ffff0d7224 */ /* 0x000fe400078e0000 */
[----:B------:R-:W-:-:S07]  /*11940*/  IMAD.MOV.U32 R4, RZ, RZ, R14 ;  /* 0x000000ffff047224 */ /* 0x000fce00078e000e */
[----:B0-----:R-:W-:Y:S05]  /*11950*/  WARPSYNC.COLLECTIVE R15, `(.L_x_4544) ;  /* 0x000000000f087348 */ /* 0x001fea0003c00000 */
[----:B------:R1:W2:Y:S02]  /*11960*/  SHFL.IDX P6, R14, R13, R12, R11 ;  /* 0x0000000c0d0e7389 */ /* 0x0002a400000c000b */
[----:B012---:R-:W-:Y:S01]  /*11970*/  ENDCOLLECTIVE ;  /* 0x000000000000791b */ /* 0x007fe20003800000 */
.L_x_4544:
        /* <DEDUP_REMOVED lines=17> */
.L_x_4545:
[----:B------:R-:W-:Y:S01]  /*11a90*/  @!P1 LEA R6, R9, UR38, 0x1 ;  /* 0x0000002609069c11 */ /* 0x000fe2000f8e08ff */
[----:B------:R-:W-:Y:S02]  /*11aa0*/  IMAD.MOV.U32 R13, RZ, RZ, R0 ;  /* 0x000000ffff0d7224 */ /* 0x000fe400078e0000 */
[----:B------:R-:W-:-:S07]  /*11ab0*/  IMAD.MOV.U32 R4, RZ, RZ, R14 ;  /* 0x000000ffff047224 */ /* 0x000fce00078e000e */
[----:B------:R-:W-:Y:S05]  /*11ac0*/  WARPSYNC.COLLECTIVE R15, `(.L_x_4546) ;  /* 0x000000000f087348 */ /* 0x000fea0003c00000 */
[----:B------:R0:W1:Y:S02]  /*11ad0*/  SHFL.IDX P6, R14, R13, R12, R11 ;  /* 0x0000000c0d0e7389 */ /* 0x00006400000c000b */
[----:B01----:R-:W-:Y:S01]  /*11ae0*/  ENDCOLLECTIVE ;  /* 0x000000000000791b */ /* 0x003fe20003800000 */
.L_x_4546:
        /* <DEDUP_REMOVED lines=16> */
.L_x_4547:
[----:B------:R-:W-:Y:S02]  /*11bf0*/  IMAD.MOV.U32 R13, RZ, RZ, R0 ;  /* 0x000000ffff0d7224 */ /* 0x000fe400078e0000 */
[----:B------:R-:W-:-:S07]  /*11c00*/  IMAD.MOV.U32 R3, RZ, RZ, R14 ;  /* 0x000000ffff037224 */ /* 0x000fce00078e000e */
[----:B------:R-:W-:Y:S05]  /*11c10*/  WARPSYNC.COLLECTIVE R15, `(.L_x_4548) ;  /* 0x000000000f087348 */ /* 0x000fea0003c00000 */
[----:B------:R0:W1:Y:S02]  /*11c20*/  SHFL.IDX P6, R14, R13, R12, R11 ;  /* 0x0000000c0d0e7389 */ /* 0x00006400000c000b */
[----:B01----:R-:W-:Y:S01]  /*11c30*/  ENDCOLLECTIVE ;  /* 0x000000000000791b */ /* 0x003fe20003800000 */
.L_x_4548:
[----:B------:R-:W-:Y:S01]  /*11c40*/  IMAD.MOV.U32 R0, RZ, RZ, R14 ;  /* 0x000000ffff007224 */ /* 0x000fe200078e000e */
[----:B------:R-:W-:Y:S06]  /*11c50*/  BRA `(.L_x_4549) ;  /* 0xffffffbc00947947 */ /* 0x000fec000383ffff */
.L_x_4453:
        /* <DEDUP_REMOVED lines=8> */
.L_x_4551:
[----:B------:R-:W-:Y:S05]  /*11ce0*/  BSYNC B0 ;  /* 0x0000000000007941 */ /* 0x000fea0003800000 */
.L_x_4550:
        /* <DEDUP_REMOVED lines=11> */
.L_x_4552:
        /* <DEDUP_REMOVED lines=29> */
[----:B------:R-:W-:-:S04]  /*11f70*/  LOP3.LUT R17, R17, 0xffffff7f, RZ, 0xc0, !PT ;  /* 0xffffff7f11117812 */ /* 0x000fc800078ec0ff */
[----:B------:R-:W-:-:S04]  /*11f80*/  LOP3.LUT R17, R17, 0xfffffffb, RZ, 0xc0, !PT ;  /* 0xfffffffb11117812 */ /* 0x000fc800078ec0ff */
[----:B------:R-:W-:Y:S02]  /*11f90*/  @P6 LOP3.LUT R17, R17, 0x4, RZ, 0xfc, !PT ;  /* 0x0000000411116812 */ /* 0x000fe400078efcff */
[----:B------:R-:W-:Y:S02]  /*11fa0*/  @!P4 LEA R3, P6, R8, R3, 0x1 ;  /* 0x000000030803c211 */ /* 0x000fe400078c08ff */
[----:B------:R-:W-:-:S03]  /*11fb0*/  @P5 LOP3.LUT R17, R17, 0x80, RZ, 0xfc, !PT ;  /* 0x0000008011115812 */ /* 0x000fc600078efcff */
[----:B------:R-:W-:Y:S01]  /*11fc0*/  @!P4 IMAD.X R2, RZ, RZ, R2, P6 ;  /* 0x000000ffff02c224 */ /* 0x000fe200030e0602 */
[----:B------:R-:W-:-:S04]  /*11fd0*/  LOP3.LUT P5, RZ, R17, 0x20, RZ, 0xc0, !PT ;  /* 0x0000002011ff7812 */ /* 0x000fc800078ac0ff */
        /* <DEDUP_REMOVED lines=14> */
.L_x_4553:
[C---:B------:R-:W-:Y:S02]  /*120c0*/  @!P5 LEA R9, R10.reuse, UR38, 0x1 ;  /* 0x000000260a09dc11 */ /* 0x040fe4000f8e08ff */
[----:B------:R-:W-:Y:S01]  /*120d0*/  @!P4 LEA R7, R10, UR38, 0x1 ;  /* 0x000000260a07cc11 */ /* 0x000fe2000f8e08ff */
[----:B------:R-:W-:Y:S02]  /*120e0*/  IMAD.MOV.U32 R13, RZ, RZ, R5 ;  /* 0x000000ffff0d7224 */ /* 0x000fe400078e0005 */
[----:B------:R-:W-:-:S07]  /*120f0*/  IMAD.MOV.U32 R6, RZ, RZ, R14 ;  /* 0x000000ffff067224 */ /* 0x000fce00078e000e */
[----:B------:R-:W-:Y:S05]  /*12100*/  WARPSYNC.COLLECTIVE R15, `(.L_x_4554) ;  /* 0x000000000f087348 */ /* 0x000fea0003c00000 */
[----:B------:R0:W1:Y:S02]  /*12110*/  SHFL.IDX P6, R14, R13, R12, R11 ;  /* 0x0000000c0d0e7389 */ /* 0x00006400000c000b */
[----:B01----:R-:W-:Y:S01]  /*12120*/  ENDCOLLECTIVE ;  /* 0x000000000000791b */ /* 0x003fe20003800000 */
.L_x_4554:
        /* <DEDUP_REMOVED lines=17> */
.L_x_4555:
[----:B------:R-:W-:Y:S01]  /*12240*/  @!P4 LEA R7, R10, UR38, 0x1 ;  /* 0x000000260a07cc11 */ /* 0x000fe2000f8e08ff */
[----:B------:R-:W-:Y:S02]  /*12250*/  IMAD.MOV.U32 R13, RZ, RZ, R5 ;  /* 0x000000ffff0d7224 */ /* 0x000fe400078e0005 */
[----:B------:R-:W-:-:S07]  /*12260*/  IMAD.MOV.U32 R6, RZ, RZ, R14 ;  /* 0x000000ffff067224 */ /* 0x000fce00078e000e */
[----:B------:R-:W-:Y:S05]  /*12270*/  WARPSYNC.COLLECTIVE R15, `(.L_x_4556) ;  /* 0x000000000f087348 */ /* 0x000fea0003c00000 */
[----:B------:R0:W1:Y:S02]  /*12280*/  SHFL.IDX P6, R14, R13, R12, R11 ;  /* 0x0000000c0d0e7389 */ /* 0x00006400000c000b */
[----:B01----:R-:W-:Y:S01]  /*12290*/  ENDCOLLECTIVE ;  /* 0x000000000000791b */ /* 0x003fe20003800000 */
.L_x_4556:
        /* <DEDUP_REMOVED lines=17> */
.L_x_4557:
[----:B------:R-:W-:Y:S02]  /*123b0*/  IMAD.MOV.U32 R13, RZ, RZ, R5 ;  /* 0x000000ffff0d7224 */ /* 0x000fe400078e0005 */
[----:B------:R-:W-:-:S07]  /*123c0*/  IMAD.MOV.U32 R6, RZ, RZ, R14 ;  /* 0x000000ffff067224 */ /* 0x000fce00078e000e */
[----:B------:R-:W-:Y:S05]  /*123d0*/  WARPSYNC.COLLECTIVE R15, `(.L_x_4558) ;  /* 0x000000000f087348 */ /* 0x000fea0003c00000 */
[----:B------:R0:W1:Y:S02]  /*123e0*/  SHFL.IDX P6, R14, R13, R12, R11 ;  /* 0x0000000c0d0e7389 */ /* 0x00006400000c000b */
[----:B01----:R-:W-:Y:S01]  /*123f0*/  ENDCOLLECTIVE ;  /* 0x000000000000791b */ /* 0x003fe20003800000 */
.L_x_4558:
        /* <DEDUP_REMOVED lines=16> */
.L_x_4559:
[----:B------:R-:W0:Y:S01]  /*12500*/  S2R R7, SR_TID.X ;  /* 0x0000000000077919 */ /* 0x000e220000002100 */
[----:B------:R-:W-:Y:S02]  /*12510*/  IMAD.MOV.U32 R13, RZ, RZ, R5 ;  /* 0x000000ffff0d7224 */ /* 0x000fe400078e0005 */
[----:B------:R-:W-:-:S07]  /*12520*/  IMAD.MOV.U32 R6, RZ, RZ, R14 ;  /* 0x000000ffff067224 */ /* 0x000fce00078e000e */
[----:B0-----:R-:W-:Y:S05]  /*12530*/  WARPSYNC.COLLECTIVE R15, `(.L_x_4560) ;  /* 0x000000000f087348 */ /* 0x001fea0003c00000 */
[----:B------:R1:W2:Y:S02]  /*12540*/  SHFL.IDX P6, R14, R13, R12, R11 ;  /* 0x0000000c0d0e7389 */ /* 0x0002a400000c000b */
[----:B012---:R-:W-:Y:S01]  /*12550*/  ENDCOLLECTIVE ;  /* 0x000000000000791b */ /* 0x007fe20003800000 */
.L_x_4560:
[----:B------:R-:W-:Y:S01]  /*12560*/  ULDC.64 UR4, c[0x0][0x208] ;  /* 0x0000820000047ab9 */ /* 0x000fe20000000a00 */
[----:B------:R-:W-:Y:S02]  /*12570*/  IMAD.MOV.U32 R13, RZ, RZ, R4 ;  /* 0x000000ffff0d7224 */ /* 0x000fe400078e0004 */
[----:B------:R-:W-:Y:S01]  /*12580*/  IMAD.MOV.U32 R12, RZ, RZ, 0x5 ;  /* 0x00000005ff0c7424 */ /* 0x000fe200078e00ff */
[----:B------:R-:W-:-:S05]  /*12590*/  @!P5 LEA R8, P6, R8, R14, 0x1 ;  /* 0x0000000e0808d211 */ /* 0x000fca00078c08ff */
[----:B------:R-:W-:Y:S01]  /*125a0*/  @!P5 IMAD.X R21, RZ, RZ, R6, P6 ;  /* 0x000000ffff15d224 */ /* 0x000fe200030e0606 */
[C---:B------:R-:W-:Y:S02]  /*125b0*/  LOP3.LUT P6, RZ, R17.reuse, 0x8, RZ, 0xc0, !PT ;  /* 0x0000000811ff7812 */ /* 0x040fe400078cc0ff */
[----:B------:R-:W-:-:S11]  /*125c0*/  LOP3.LUT P5, RZ, R17, 0x80, RZ, 0xc0, !PT ;  /* 0x0000008011ff7812 */ /* 0x000fd600078ac0ff */
[C---:B------:R-:W-:Y:S01]  /*125d0*/  @!P6 LEA R9, R10.reuse, UR38, 0x1 ;  /* 0x000000260a09ec11 */ /* 0x040fe2000f8e08ff */
[----:B------:R-:W-:Y:S02]  /*125e0*/  @!P6 IMAD.MOV.U32 R2, RZ, RZ, R8 ;  /* 0x000000ffff02e224 */ /* 0x000fe400078e0008 */
[----:B------:R-:W-:Y:S02]  /*125f0*/  @!P6 IMAD.MOV.U32 R3, RZ, RZ, R21 ;  /* 0x000000ffff03e224 */ /* 0x000fe400078e0015 */
[----:B------:R-:W-:Y:S01]  /*12600*/  IMAD.SHL.U32 R8, R7, 0x8, RZ ;  /* 0x0000000807087824 */ /* 0x000fe200078e00ff */
[----:B------:R-:W-:Y:S02]  /*12610*/  @!P4 LEA R7, R10, UR38, 0x1 ;  /* 0x000000260a07cc11 */ /* 0x000fe4000f8e08ff */
[----:B------:R-:W-:Y:S01]  /*12620*/  @!PT LDS RZ, [RZ] ;  /* 0x00000000fffff984 */ /* 0x000fe20000000800 */
[----:B------:R-:W-:Y:S01]  /*12630*/  @!PT LDS RZ, [RZ] ;  /* 0x00000000fffff984 */ /* 0x000fe20000000800 */
[----:B------:R-:W-:Y:S01]  /*12640*/  @!PT LDS RZ, [RZ] ;  /* 0x00000000fffff984 */ /* 0x000fe20000000800 */
[----:B------:R0:W-:Y:S02]  /*12650*/  @!P6 LDGSTS.E.BYPASS.LTC128B.128 [R9+0x24400], desc[UR4][R2.64], !P3 ;  /* 0x244000000209efae */ /* 0x0001e4000d901d44 */
[----:B------:R-:W-:-:S02]  /*12660*/  LOP3.LUT R8, R8, 0x38, RZ, 0xc0, !PT ;  /* 0x0000003808087812 */ /* 0x000fc400078ec0ff */
[----:B------:R0:W-:Y:S04]  /*12670*/  @!P6 LDGSTS.E.BYPASS.LTC128B.128 [R9+0x28400], desc[UR4][R2.64+0x80], !P0 ;  /* 0x284000800209efae */ /* 0x0001e8000c101d44 */
[----:B------:R0:W-:Y:S04]  /*12680*/  @!P6 LDGSTS.E.BYPASS.LTC128B.128 [R9+0x2c400], desc[UR4][R2.64+0x100], !P1 ;  /* 0x2c4001000209efae */ /* 0x0001e8000c901d44 */
[----:B------:R0:W-:Y:S02]  /*12690*/  @!P6 LDGSTS.E.BYPASS.LTC128B.128 [R9+0x30400], desc[UR4][R2.64+0x180], !P2 ;  /* 0x304001800209efae */ /* 0x0001e4000d101d44 */
[----:B0-----:R-:W-:Y:S05]  /*126a0*/  WARPSYNC.COLLECTIVE R15, `(.L_x_4561) ;  /* 0x000000000f087348 */ /* 0x001fea0003c00000 */
[----:B------:R1:W2:Y:S02]  /*126b0*/  SHFL.IDX P6, R14, R13, R12, R11 ;  /* 0x0000000c0d0e7389 */ /* 0x0002a400000c000b */
[----:B012---:R-:W-:Y:S01]  /*126c0*/  ENDCOLLECTIVE ;  /* 0x000000000000791b */ /* 0x007fe20003800000 */
.L_x_4561:
[----:B------:R-:W-:Y:S02]  /*126d0*/  IMAD.MOV.U32 R13, RZ, RZ, R5 ;  /* 0x000000ffff0d7224 */ /* 0x000fe400078e0005 */
[----:B------:R-:W-:-:S07]  /*126e0*/  IMAD.MOV.U32 R6, RZ, RZ, R14 ;  /* 0x000000ffff067224 */ /* 0x000fce00078e000e */
[----:B------:R-:W-:Y:S05]  /*126f0*/  WARPSYNC.COLLECTIVE R15, `(.L_x_4562) ;  /* 0x000000000f087348 */ /* 0x000fea0003c00000 */
[----:B------:R0:W1:Y:S02]  /*12700*/  SHFL.IDX P6, R14, R13, R12, R11 ;  /* 0x0000000c0d0e7389 */ /* 0x00006400000c000b */
[----:B01----:R-:W-:Y:S01]  /*12710*/  ENDCOLLECTIVE ;  /* 0x000000000000791b */ /* 0x003fe20003800000 */
.L_x_4562:
        /* <DEDUP_REMOVED lines=18> */
.L_x_4563:
[----:B------:R-:W-:Y:S02]  /*12840*/  IMAD.MOV.U32 R13, RZ, RZ, R5 ;  /* 0x000000ffff0d7224 */ /* 0x000fe400078e0005 */
[----:B------:R-:W-:-:S07]  /*12850*/  IMAD.MOV.U32 R6, RZ, RZ, R14 ;  /* 0x000000ffff067224 */ /* 0x000fce00078e000e */
[----:B------:R-:W-:Y:S05]  /*12860*/  WARPSYNC.COLLECTIVE R15, `(.L_x_4564) ;  /* 0x000000000f087348 */ /* 0x000fea0003c00000 */
[----:B------:R0:W1:Y:S02]  /*12870*/  SHFL.IDX P6, R14, R13, R12, R11 ;  /* 0x0000000c0d0e7389 */ /* 0x00006400000c000b */
[----:B01----:R-:W-:Y:S01]  /*12880*/  ENDCOLLECTIVE ;  /* 0x000000000000791b */ /* 0x003fe20003800000 */
.L_x_4564:
        /* <DEDUP_REMOVED lines=17> */
.L_x_4565:
[----:B------:R-:W-:Y:S02]  /*129a0*/  IMAD.MOV.U32 R13, RZ, RZ, R5 ;  /* 0x000000ffff0d7224 */ /* 0x000fe400078e0005 */
[----:B------:R-:W-:-:S07]  /*129b0*/  IMAD.MOV.U32 R6, RZ, RZ, R14 ;  /* 0x000000ffff067224 */ /* 0x000fce00078e000e */
[----:B------:R-:W-:Y:S05]  /*129c0*/  WARPSYNC.COLLECTIVE R15, `(.L_x_4566) ;  /* 0x000000000f087348 */ /* 0x000fea0003c00000 */
[----:B------:R0:W1:Y:S02]  /*129d0*/  SHFL.IDX P6, R14, R13, R12, R11 ;  /* 0x0000000c0d0e7389 */ /* 0x00006400000c000b */
[----:B01----:R-:W-:Y:S01]  /*129e0*/  ENDCOLLECTIVE ;  /* 0x000000000000791b */ /* 0x003fe20003800000 */
.L_x_4566:
[----:B------:R-:W-:Y:S05]  /*129f0*/  BRA `(.L_x_4567) ;  /* 0xffffffbc00347947 */ /* 0x000fea000383ffff */
.L_x_4456:
[----:B0-----:R-:W-:-:S04]  /*12a00*/  IMAD.U32 R3, RZ, RZ, UR38 ;  /* 0x00000026ff037e24 */ /* 0x001fc8000f8e00ff */
[----:B------:R0:W3:Y:S03]  /*12a10*/  SYNCS.PHASECHK.TRANS64.TRYWAIT P0, [R3+URZ+0x32420], R2 ;  /* 0x03242002030075a7 */ /* 0x0000e6000800017f */
[----:B---3--:R-:W-:Y:S05]  /*12a20*/  @!P0 NANOSLEEP.SYNCS 0x989680 ;  /* 0x009896800000895d */ /* 0x008fea0003900000 */
[----:B------:R-:W3:Y:S02]  /*12a30*/  @!P0 SYNCS.PHASECHK.TRANS64 P0, [R3+URZ+0x32420], R2 ;  /* 0x03242002030085a7 */ /* 0x000ee4000800007f */
[----:B---3--:R-:W-:Y:S05]  /*12a40*/  @!P0 BRA `(.L_x_4456) ;  /* 0xfffffffc00ec8947 */ /* 0x008fea000383ffff */
[----:B------:R-:W-:Y:S05]  /*12a50*/  BRA `(.L_x_4568) ;  /* 0xffffffbc00a87947 */ /* 0x000fea000383ffff */
.L_x_4459:
[----:B0-----:R-:W-:-:S04]  /*12a60*/  IMAD.U32 R3, RZ, RZ, UR38 ;  /* 0x00000026ff037e24 */ /* 0x001fc8000f8e00ff */
[----:B------:R0:W3:Y:S03]  /*12a70*/  SYNCS.PHASECHK.TRANS64.TRYWAIT P0, [R3+URZ+0x32460], R2 ;  /* 0x03246002030075a7 */ /* 0x0000e6000800017f */
[----:B---3--:R-:W-:Y:S05]  /*12a80*/  @!P0 NANOSLEEP.SYNCS 0x989680 ;  /* 0x009896800000895d */ /* 0x008fea0003900000 */
[----:B------:R-:W3:Y:S02]  /*12a90*/  @!P0 SYNCS.PHASECHK.TRANS64 P0, [R3+URZ+0x32460], R2 ;  /* 0x03246002030085a7 */ /* 0x000ee4000800007f */
[----:B---3--:R-:W-:Y:S05]  /*12aa0*/  @!P0 BRA `(.L_x_4459) ;  /* 0xfffffffc00ec8947 */ /* 0x008fea000383ffff */
[----:B------:R-:W-:Y:S05]  /*12ab0*/  BRA `(.L_x_4569) ;  /* 0xffffffbc00b47947 */ /* 0x000fea000383ffff */
.L_x_4471:
[----:B-1----:R-:W-:-:S04]  /*12ac0*/  IMAD.U32 R3, RZ, RZ, UR38 ;  /* 0x00000026ff037e24 */ /* 0x002fc8000f8e00ff */
[----:B------:R1:W3:Y:S03]  /*12ad0*/  SYNCS.PHASECHK.TRANS64.TRYWAIT P0, [R3+URZ+0x32448], R2 ;  /* 0x03244802030075a7 */ /* 0x0002e6000800017f */
[----:B---3--:R-:W-:Y:S05]  /*12ae0*/  @!P0 NANOSLEEP.SYNCS 0x989680 ;  /* 0x009896800000895d */ /* 0x008fea0003900000 */
[----:B------:R-:W3:Y:S02]  /*12af0*/  @!P0 SYNCS.PHASECHK.TRANS64 P0, [R3+URZ+0x32448], R2 ;  /* 0x03244802030085a7 */ /* 0x000ee4000800007f */
[----:B---3--:R-:W-:Y:S05]  /*12b00*/  @!P0 BRA `(.L_x_4471) ;  /* 0xfffffffc00ec8947 */ /* 0x008fea000383ffff */
[----:B------:R-:W-:Y:S05]  /*12b10*/  BRA `(.L_x_4570) ;  /* 0xffffffc400b07947 */ /* 0x000fea000383ffff */
.L_x_4476:
[----:B01----:R-:W-:-:S04]  /*12b20*/  IMAD.U32 R3, RZ, RZ, UR38 ;  /* 0x00000026ff037e24 */ /* 0x003fc8000f8e00ff */
[----:B------:R0:W1:Y:S03]  /*12b30*/  SYNCS.PHASECHK.TRANS64.TRYWAIT P0, [R3+URZ+0x32468], R2 ;  /* 0x03246802030075a7 */ /* 0x000066000800017f */
[----:B-1----:R-:W-:Y:S05]  /*12b40*/  @!P0 NANOSLEEP.SYNCS 0x989680 ;  /* 0x009896800000895d */ /* 0x002fea0003900000 */
[----:B------:R-:W1:Y:S02]  /*12b50*/  @!P0 SYNCS.PHASECHK.TRANS64 P0, [R3+URZ+0x32468], R2 ;  /* 0x03246802030085a7 */ /* 0x000e64000800007f */
[----:B-1----:R-:W-:Y:S05]  /*12b60*/  @!P0 BRA `(.L_x_4476) ;  /* 0xfffffffc00ec8947 */ /* 0x002fea000383ffff */
[----:B------:R-:W-:Y:S05]  /*12b70*/  BRA `(.L_x_4571) ;  /* 0xffffffc800107947 */ /* 0x000fea000383ffff */
.L_x_4487:
[----:B-1----:R-:W-:-:S04]  /*12b80*/  IMAD.U32 R3, RZ, RZ, UR38 ;  /* 0x00000026ff037e24 */ /* 0x002fc8000f8e00ff */
[----:B------:R1:W3:Y:S03]  /*12b90*/  SYNCS.PHASECHK.TRANS64.TRYWAIT P0, [R3+URZ+0x32440], R2 ;  /* 0x03244002030075a7 */ /* 0x0002e6000800017f */
[----:B---3--:R-:W-:Y:S05]  /*12ba0*/  @!P0 NANOSLEEP.SYNCS 0x989680 ;  /* 0x009896800000895d */ /* 0x008fea0003900000 */
[----:B------:R-:W3:Y:S02]  /*12bb0*/  @!P0 SYNCS.PHASECHK.TRANS64 P0, [R3+URZ+0x32440], R2 ;  /* 0x03244002030085a7 */ /* 0x000ee4000800007f */
[----:B---3--:R-:W-:Y:S05]  /*12bc0*/  @!P0 BRA `(.L_x_4487) ;  /* 0xfffffffc00ec8947 */ /* 0x008fea000383ffff */
[----:B------:R-:W-:Y:S05]  /*12bd0*/  BRA `(.L_x_4572) ;  /* 0xffffffcc008c7947 */ /* 0x000fea000383ffff */
.L_x_4492:
[----:B01----:R-:W-:-:S04]  /*12be0*/  IMAD.U32 R3, RZ, RZ, UR38 ;  /* 0x00000026ff037e24 */ /* 0x003fc8000f8e00ff */
[----:B------:R0:W1:Y:S03]  /*12bf0*/  SYNCS.PHASECHK.TRANS64.TRYWAIT P0, [R3+URZ+0x32460], R2 ;  /* 0x03246002030075a7 */ /* 0x000066000800017f */
[----:B-1----:R-:W-:Y:S05]  /*12c00*/  @!P0 NANOSLEEP.SYNCS 0x989680 ;  /* 0x009896800000895d */ /* 0x002fea0003900000 */
[----:B------:R-:W1:Y:S02]  /*12c10*/  @!P0 SYNCS.PHASECHK.TRANS64 P0, [R3+URZ+0x32460], R2 ;  /* 0x03246002030085a7 */ /* 0x000e64000800007f */
[----:B-1----:R-:W-:Y:S05]  /*12c20*/  @!P0 BRA `(.L_x_4492) ;  /* 0xfffffffc00ec8947 */ /* 0x002fea000383ffff */
[----:B------:R-:W-:Y:S05]  /*12c30*/  BRA `(.L_x_4573) ;  /* 0xffffffcc00f07947 */ /* 0x000fea000383ffff */
.L_x_4504:
[----:B-1----:R-:W-:-:S04]  /*12c40*/  IMAD.U32 R3, RZ, RZ, UR38 ;  /* 0x00000026ff037e24 */ /* 0x002fc8000f8e00ff */
[----:B------:R1:W3:Y:S03]  /*12c50*/  SYNCS.PHASECHK.TRANS64.TRYWAIT P0, [R3+URZ+0x32448], R2 ;  /* 0x03244802030075a7 */ /* 0x0002e6000800017f */
[----:B---3--:R-:W-:Y:S05]  /*12c60*/  @!P0 NANOSLEEP.SYNCS 0x989680 ;  /* 0x009896800000895d */ /* 0x008fea0003900000 */
[----:B------:R-:W3:Y:S02]  /*12c70*/  @!P0 SYNCS.PHASECHK.TRANS64 P0, [R3+URZ+0x32448], R2 ;  /* 0x03244802030085a7 */ /* 0x000ee4000800007f */
[----:B---3--:R-:W-:Y:S05]  /*12c80*/  @!P0 BRA `(.L_x_4504) ;  /* 0xfffffffc00ec8947 */ /* 0x008fea000383ffff */
[----:B------:R-:W-:Y:S05]  /*12c90*/  BRA `(.L_x_4574) ;  /* 0xffffffd400787947 */ /* 0x000fea000383ffff */
.L_x_4509:
[----:B-1----:R-:W-:-:S04]  /*12ca0*/  IMAD.U32 R3, RZ, RZ, UR38 ;  /* 0x00000026ff037e24 */ /* 0x002fc8000f8e00ff */
[----:B------:R1:W3:Y:S03]  /*12cb0*/  SYNCS.PHASECHK.TRANS64.TRYWAIT P0, [R3+URZ+0x32468], R2 ;  /* 0x03246802030075a7 */ /* 0x0002e6000800017f */
[----:B---3--:R-:W-:Y:S05]  /*12cc0*/  @!P0 NANOSLEEP.SYNCS 0x989680 ;  /* 0x009896800000895d */ /* 0x008fea0003900000 */
[----:B------:R-:W3:Y:S02]  /*12cd0*/  @!P0 SYNCS.PHASECHK.TRANS64 P0, [R3+URZ+0x32468], R2 ;  /* 0x03246802030085a7 */ /* 0x000ee4000800007f */
[----:B---3--:R-:W-:Y:S05]  /*12ce0*/  @!P0 BRA `(.L_x_4509) ;  /* 0xfffffffc00ec8947 */ /* 0x008fea000383ffff */
[----:B------:R-:W-:Y:S05]  /*12cf0*/  BRA `(.L_x_4575) ;  /* 0xffffffd400dc7947 */ /* 0x000fea000383ffff */
.L_x_4516:
[----:B-1----:R1:W3:Y:S02]  /*12d00*/  SYNCS.PHASECHK.TRANS64.TRYWAIT P0, [R2+URZ+0x32420], R3 ;  /* 0x03242003020075a7 */ /* 0x0022e4000800017f */
[----:B---3--:R-:W-:Y:S05]  /*12d10*/  @!P0 NANOSLEEP.SYNCS 0x989680 ;  /* 0x009896800000895d */ /* 0x008fea0003900000 */
[----:B------:R-:W3:Y:S02]  /*12d20*/  @!P0 SYNCS.PHASECHK.TRANS64 P0, [R2+URZ+0x32420], R3 ;  /* 0x03242003020085a7 */ /* 0x000ee4000800007f */
[----:B---3--:R-:W-:Y:S05]  /*12d30*/  @!P0 BRA `(.L_x_4516) ;  /* 0xfffffffc00f08947 */ /* 0x008fea000383ffff */
[----:B------:R-:W-:Y:S05]  /*12d40*/  BRA `(.L_x_4576) ;  /* 0xffffffd800fc7947 */ /* 0x000fea000383ffff */
.L_x_4517:
[----:B------:R-:W3:Y:S01]  /*12d50*/  S2R R4, SR_TID.X ;  /* 0x0000000000047919 */ /* 0x000ee20000002100 */
[----:B------:R-:W-:Y:S01]  /*12d60*/  BSSY B0, `(.L_x_4577) ;  /* 0x000000a000007945 */ /* 0x000fe20003800000 */
[----:B------:R-:W-:Y:S02]  /*12d70*/  IMAD.MOV.U32 R12, RZ, RZ, RZ ;  /* 0x000000ffff0c7224 */ /* 0x000fe400078e00ff */
[----:B------:R-:W-:Y:S02]  /*12d80*/  IMAD.MOV.U32 R11, RZ, RZ, 0x1f ;  /* 0x0000001fff0b7424 */ /* 0x000fe400078e00ff */
[----:B------:R-:W-:Y:S01]  /*12d90*/  IMAD.MOV.U32 R15, RZ, RZ, -0x1 ;  /* 0xffffffffff0f7424 */ /* 0x000fe200078e00ff */
[----:B---3--:R-:W-:-:S04]  /*12da0*/  SHF.R.U32.HI R4, RZ, 0x5, R4 ;  /* 0x00000005ff047819 */ /* 0x008fc80000011604 */
[----:B------:R-:W-:-:S05]  /*12db0*/  LOP3.LUT R4, R4, 0x3, RZ, 0xc0, !PT ;  /* 0x0000000304047812 */ /* 0x000fca00078ec0ff */
[----:B------:R-:W-:-:S07]  /*12dc0*/  IMAD.MOV.U32 R13, RZ, RZ, R4 ;  /* 0x000000ffff0d7224 */ /* 0x000fce00078e0004 */
[----:B012---:R-:W-:Y:S05]  /*12dd0*/  WARPSYNC.COLLECTIVE R15, `(.L_x_4578) ;  /* 0x000000000f087348 */ /* 0x007fea0003c00000 */
[----:B--2---:R2:W3:Y:S02]  /*12de0*/  SHFL.IDX P6, R14, R13, R12, R11 ;  /* 0x0000000c0d0e7389 */ /* 0x0044e400000c000b */
[----:B0123--:R-:W-:Y:S01]  /*12df0*/  ENDCOLLECTIVE ;  /* 0x000000000000791b */ /* 0x00ffe20003800000 */
.L_x_4578:
[----:B------:R-:W-:Y:S05]  /*12e00*/  BSYNC B0 ;  /* 0x0000000000007941 */ /* 0x000fea0003800000 */
.L_x_4577:
[----:B------:R-:W-:Y:S05]  /*12e10*/  BRA `(.L_x_4579) ;  /* 0xffffffd800e07947 */ /* 0x000fea000383ffff */
.L_x_4518:
[----:B------:R-:W-:Y:S01]  /*12e20*/  BSSY B0, `(.L_x_4580) ;  /* 0x0000006000007945 */ /* 0x000fe20003800000 */
[----:B------:R-:W-:-:S07]  /*12e30*/  IMAD.MOV.U32 R15, RZ, RZ, -0x1 ;  /* 0xffffffffff0f7424 */ /* 0x000fce00078e00ff */
[----:B01----:R-:W-:Y:S05]  /*12e40*/  WARPSYNC.COLLECTIVE R15, `(.L_x_4581) ;  /* 0x000000000f0c7348 */ /* 0x003fea0003c00000 */
[----:B------:R-:W-:Y:S02]  /*12e50*/  ELECT P6, UR62, PT ;  /* 0x00000000003e782f */ /* 0x000fe400038c0000 */
[----:B------:R-:W-:Y:S01]  /*12e60*/  MOV R14, UR62 ;  /* 0x0000003e000e7c02 */ /* 0x000fe20008000f00 */
[----:B01----:R-:W-:Y:S10]  /*12e70*/  ENDCOLLECTIVE ;  /* 0x000000000000791b */ /* 0x003ff40003800000 */
.L_x_4581:
[----:B------:R-:W-:Y:S05]  /*12e80*/  BSYNC B0 ;  /* 0x0000000000007941 */ /* 0x000fea0003800000 */
.L_x_4580:
[----:B------:R-:W-:Y:S05]  /*12e90*/  BRA `(.L_x_4582) ;  /* 0xffffffd800d47947 */ /* 0x000fea000383ffff */
.L_x_4520:
[----:B-1----:R1:W2:Y:S02]  /*12ea0*/  SYNCS.PHASECHK.TRANS64.TRYWAIT P0, [R7+URZ], R4 ;  /* 0x00000004070075a7 */ /* 0x0022a4000800017f */
[----:B--2---:R-:W-:Y:S05]  /*12eb0*/  @!P0 NANOSLEEP.SYNCS 0x989680 ;  /* 0x009896800000895d */ /* 0x004fea0003900000 */
[----:B------:R-:W2:Y:S02]  /*12ec0*/  @!P0 SYNCS.PHASECHK.TRANS64 P0, [R7+URZ], R4 ;  /* 0x00000004070085a7 */ /* 0x000ea4000800007f */
[----:B--2---:R-:W-:Y:S05]  /*12ed0*/  @!P0 BRA `(.L_x_4520) ;  /* 0xfffffffc00f08947 */ /* 0x004fea000383ffff */
[----:B------:R-:W-:Y:S05]  /*12ee0*/  BRA `(.L_x_4583) ;  /* 0xffffffdc00087947 */ /* 0x000fea000383ffff */
.L_x_4521:
[----:B--2---:R2:W3:Y:S02]  /*12ef0*/  SYNCS.PHASECHK.TRANS64.TRYWAIT P0, [R5+URZ], R0 ;  /* 0x00000000050075a7 */ /* 0x0044e4000800017f */
[----:B---3--:R-:W-:Y:S05]  /*12f00*/  @!P0 NANOSLEEP.SYNCS 0x989680 ;  /* 0x009896800000895d */ /* 0x008fea0003900000 */
[----:B------:R-:W3:Y:S02]  /*12f10*/  @!P0 SYNCS.PHASECHK.TRANS64 P0, [R5+URZ], R0 ;  /* 0x00000000050085a7 */ /* 0x000ee4000800007f */
[----:B---3--:R-:W-:Y:S05]  /*12f20*/  @!P0 BRA `(.L_x_4521) ;  /* 0xfffffffc00f08947 */ /* 0x008fea000383ffff */
[----:B------:R-:W-:Y:S05]  /*12f30*/  BRA `(.L_x_4584) ;  /* 0xffffffd800fc7947 */ /* 0x000fea000383ffff */
.L_x_4523:
[----:B--2---:R2:W3:Y:S02]  /*12f40*/  SYNCS.PHASECHK.TRANS64.TRYWAIT P0, [R5+URZ], R4 ;  /* 0x00000004050075a7 */ /* 0x0044e4000800017f */
[----:B---3--:R-:W-:Y:S05]  /*12f50*/  @!P0 NANOSLEEP.SYNCS 0x989680 ;  /* 0x009896800000895d */ /* 0x008fea0003900000 */
[----:B------:R-:W3:Y:S02]  /*12f60*/  @!P0 SYNCS.PHASECHK.TRANS64 P0, [R5+URZ], R4 ;  /* 0x00000004050085a7 */ /* 0x000ee4000800007f */
[----:B---3--:R-:W-:Y:S05]  /*12f70*/  @!P0 BRA `(.L_x_4523) ;  /* 0xfffffffc00f08947 */ /* 0x008fea000383ffff */
[----:B------:R-:W-:Y:S05]  /*12f80*/  BRA `(.L_x_4585) ;  /* 0xffffffdc00007947 */ /* 0x000fea000383ffff */
.L_x_4586:
        /* <DEDUP_REMOVED lines=15> */
.L_x_6144:


//--------------------- .text._ZN7cutlass13device_kernelIN5flash11enable_sm90INS1_16FlashAttnFwdSm90INS1_25CollectiveMainloopFwdSm90ILi2EN4cute5tupleIJNS5_1CILi1EEES8_S8_EEENS6_IJNS7_ILi128EEENS7_ILi96EEENS7_ILi64EEEEEELi256ENS_10bfloat16_tEfNS_4arch4Sm90ELb1ELb0ELb0ELb1ELb0ELb0ELb0ELb1ELb0ELb1ELb1ELb0EEENS1_21CollectiveEpilogueFwdINS6_IJSA_NS7_ILi256EEESB_EEES9_SE_SG_Li256ELb1ELb1ELb1ELb0EEENS1_36VarlenDynamicPersistentTileSchedulerILi128ELi96ELi256ELi128ELb1ELb1ELb1ELb1ELb1ELb1EEEEEEEEEvNT_6ParamsE --------------------------
	.section	.text._ZN7cutlass13device_kernelIN5flash11enable_sm90INS1_16FlashAttnFwdSm90INS1_25CollectiveMainloopFwdSm90ILi2EN4cute5tupleIJNS5_1CILi1EEES8_S8_EEENS6_IJNS7_ILi128EEENS7_ILi96EEENS7_ILi64EEEEEELi256ENS_10bfloat16_tEfNS_4arch4Sm90ELb1ELb0ELb0ELb1ELb0ELb0ELb0ELb1ELb0ELb1ELb1ELb0EEENS1_21CollectiveEpilogueFwdINS6_IJSA_NS7_ILi256EEESB_EEES9_SE_SG_Li256ELb1ELb1ELb1ELb0EEENS1_36VarlenDynamicPersistentTileSchedulerILi128ELi96ELi256ELi128ELb1ELb1ELb1ELb1ELb1ELb1EEEEEEEEEvNT_6ParamsE,"ax",@progbits
	.align	128
.text._ZN7cutlass13device_kernelIN5flash11enable_sm90INS1_16FlashAttnFwdSm90INS1_25CollectiveMainloopFwdSm90ILi2EN4cute5tupleIJNS5_1CILi1EEES8_S8_EEENS6_IJNS7_ILi128EEENS7_ILi96EEENS7_ILi64EEEEEELi256ENS_10bfloat16_tEfNS_4arch4Sm90ELb1ELb0ELb0ELb1ELb0ELb0ELb0ELb1ELb0ELb1ELb1ELb0EEENS1_21CollectiveEpilogueFwdINS6_IJSA_NS7_ILi256EEESB_EEES9_SE_SG_Li256ELb1ELb1ELb1ELb0EEENS1_36VarlenDynamicPersistentTileSchedulerILi128ELi96ELi256ELi128ELb1ELb1ELb1ELb1ELb1ELb1EEEEEEEEEvNT_6ParamsE:
        .type           _ZN7cutlass13device_kernelIN5flash11enable_sm90INS1_16FlashAttnFwdSm90INS1_25CollectiveMainloopFwdSm90ILi2EN4cute5tupleIJNS5_1CILi1EEES8_S8_EEENS6_IJNS7_ILi128EEENS7_ILi96EEENS7_ILi64EEEEEELi256ENS_10bfloat16_tEfNS_4arch4Sm90ELb1ELb0ELb0ELb1ELb0ELb0ELb0ELb1ELb0ELb1ELb1ELb0EEENS1_21CollectiveEpilogueFwdINS6_IJSA_NS7_ILi256EEESB_EEES9_SE_SG_Li256ELb1ELb1ELb1ELb0EEENS1_36VarlenDynamicPersistentTileSchedulerILi128ELi96ELi256ELi128ELb1ELb1ELb1ELb1ELb1ELb1EEEEEEEEEvNT_6ParamsE,@function
        .size           _ZN7cutlass13device_kernelIN5flash11enable_sm90INS1_16FlashAttnFwdSm90INS1_25CollectiveMainloopFwdSm90ILi2EN4cute5tupleIJNS5_1CILi1EEES8_S8_EEENS6_IJNS7_ILi128EEENS7_ILi96EEENS7_ILi64EEEEEELi256ENS_10bfloat16_tEfNS_4arch4Sm90ELb1ELb0ELb0ELb1ELb0ELb0ELb0ELb1ELb0ELb1ELb1ELb0EEENS1_21CollectiveEpilogueFwdINS6_IJSA_NS7_ILi256EEESB_EEES9_SE_SG_Li256ELb1ELb1ELb1ELb0EEENS1_36VarlenDynamicPersistentTileSchedulerILi128ELi96ELi256ELi128ELb1ELb1ELb1ELb1ELb1ELb1EEEEEEEEEvNT_6ParamsE,(.L_x_6145 - _ZN7cutlass13device_kernelIN5flash11enable_sm90INS1_16FlashAttnFwdSm90INS1_25CollectiveMainloopFwdSm90ILi2EN4cute5tupleIJNS5_1CILi1EEES8_S8_EEENS6_IJNS7_ILi128EEENS7_ILi96EEENS7_ILi64EEEEEELi256ENS_10bfloat16_tEfNS_4arch4Sm90ELb1ELb0ELb0ELb1ELb0ELb0ELb0ELb1ELb0ELb1ELb1ELb0EEENS1_21CollectiveEpilogueFwdINS6_IJSA_NS7_ILi256EEESB_EEES9_SE_SG_Li256ELb1ELb1ELb1ELb0EEENS1_36VarlenDynamicPersistentTileSchedulerILi128ELi96ELi256ELi128ELb1ELb1ELb1ELb1ELb1ELb1EEEEEEEEEvNT_6ParamsE)
        .other          _ZN7cutlass13device_kernelIN5flash11enable_sm90INS1_16FlashAttnFwdSm90INS1_25CollectiveMainloopFwdSm90ILi2EN4cute5tupleIJNS5_1CILi1EEES8_S8_EEENS6_IJNS7_ILi128EEENS7_ILi96EEENS7_ILi64EEEEEELi256ENS_10bfloat16_tEfNS_4arch4Sm90ELb1ELb0ELb0ELb1ELb0ELb0ELb0ELb1ELb0ELb1ELb1ELb0EEENS1_21CollectiveEpilogueFwdINS6_IJSA_NS7_ILi256EEESB_EEES9_SE_SG_Li256ELb1ELb1ELb1ELb0EEENS1_36VarlenDynamicPersistentTileSchedulerILi128ELi96ELi256ELi128ELb1ELb1ELb1ELb1ELb1ELb1EEEEEEEEEvNT_6ParamsE,@"STO_CUDA_ENTRY STV_DEFAULT"
_ZN7cutlass13device_kernelIN5flash11enable_sm90INS1_16FlashAttnFwdSm90INS1_25CollectiveMainloopFwdSm90ILi2EN4cute5tupleIJNS5_1CILi1EEES8_S8_EEENS6_IJNS7_ILi128EEENS7_ILi96EEENS7_ILi64EEEEEELi256ENS_10bfloat16_tEfNS_4arch4Sm90ELb1ELb0ELb0ELb1ELb0ELb0ELb0ELb1ELb0ELb1ELb1ELb0EEENS1_21CollectiveEpilogueFwdINS6_IJSA_NS7_ILi256EEESB_EEES9_SE_SG_Li256ELb1ELb1ELb1ELb0EEENS1_36VarlenDynamicPersistentTileSchedulerILi128ELi96ELi256ELi128ELb1ELb1ELb1ELb1ELb1ELb1EEEEEEEEEvNT_6ParamsE:
        /* <DEDUP_REMOVED lines=18> */
.L_x_4588:
[----:B------:R-:W-:Y:S05]  /*0120*/  BSYNC B0 ;  /* 0x0000000000007941 */ /* 0x000fea0003800000 */
.L_x_4587:
        /* <DEDUP_REMOVED lines=41> */
.L_x_4589:
        /* <DEDUP_REMOVED lines=22> */
.L_x_4590:
        /* <DEDUP_REMOVED lines=18> */
.L_x_4591:
        /* <DEDUP_REMOVED lines=22> */
.L_x_4592:
        /* <DEDUP_REMOVED lines=22> */
.L_x_4593:
[----:B------:R-:W-:Y:S01]  /*0900*/  PLOP3.LUT P0, PT, PT, PT, UP0, 0x80, 0x0 ;  /* 0x000000000000781c */ /* 0x000fe20003f0f008 */
[----:B------:R-:W-:Y:S01]  /*0910*/  UMOV UR36, 0x1 ;  /* 0x0000000100247882 */ /* 0x000fe20000000000 */
[----:B------:R-:W-:Y:S01]  /*0920*/  NOP ;  /* 0x0000000000007918 */ /* 0x000fe20000000000 */
[----:B------:R-:W-:Y:S01]  /*0930*/  USEL UR36, UR36, 0x2, !UP0 ;  /* 0x0000000224247887 */ /* 0x000fe2000c000000 */
[----:B------:R-:W-:Y:S01]  /*0940*/  ULDC.64 UR38, c[0x0][0x208] ;  /* 0x0000820000267ab9 */ /* 0x000fe20000000a00 */
[----:B012-4-:R-:W-:Y:S08]  /*0950*/  BAR.SYNC.DEFER_BLOCKING 0x0 ;  /* 0x0000000000007b1d */ /* 0x017ff00000010000 */
[----:B------:R-:W-:Y:S05]  /*0960*/  @!P0 BRA `(.L_x_4594) ;  /* 0x000000c800a48947 */ /* 0x000fea0003800000 */
.L_x_4595:
        /* <DEDUP_REMOVED lines=45> */
[----:B------:R-:W-:Y:S02]  /*0c40*/  LEA.HI R0, R0, R3, RZ, 0x1 ;  /* 0x0000000300007211 */ /* 0x000fe400078f08ff */
[----:B------:R-:W-:Y:S02]  /*0c50*/  LOP3.LUT R11, R11, 0xfffffff8, RZ, 0xc0, !PT ;  /* 0xfffffff80b0b7812 */ /* 0x000fe400078ec0ff */
[----:B------:R-:W-:Y:S02]  /*0c60*/  LEA.HI R8, R8, R227, RZ, 0x5 ;  /* 0x000000e308087211 */ /* 0x000fe400078f28ff */
[----:B------:R-:W-:Y:S01]  /*0c70*/  LOP3.LUT R6, R7, 0xfffffc00, RZ, 0xc0, !PT ;  /* 0xfffffc0007067812 */ /* 0x000fe200078ec0ff */
[----:B------:R-:W-:Y:S01]  /*0c80*/  IMAD.IADD R11, R10, 0x1, -R11 ;  /* 0x000000010a0b7824 */ /* 0x000fe200078e0a0b */
[----:B------:R-:W-:Y:S02]  /*0c90*/  LOP3.LUT R7, R4, 0x1ffffffe, RZ, 0xc0, !PT ;  /* 0x1ffffffe04077812 */ /* 0x000fe400078ec0ff */
[----:B------:R-:W-:Y:S01]  /*0ca0*/  LOP3.LUT R0, R0, 0x3fffffe, RZ, 0xc0, !PT ;  /* 0x03fffffe00007812 */ /* 0x000fe200078ec0ff */
[----:B------:R-:W-:Y:S01]  /*0cb0*/  IMAD R6, R5, 0x40, R6 ;  /* 0x0000004005067824 */ /* 0x000fe200078e0206 */
[----:B------:R-:W-:Y:S01]  /*0cc0*/  SHF.R.S32.HI R8, RZ, 0x5, R8 ;  /* 0x00000005ff087819 */ /* 0x000fe20000011408 */
[----:B------:R-:W-:Y:S01]  /*0cd0*/  IMAD.IADD R7, R2, 0x1, -R7 ;  /* 0x0000000102077824 */ /* 0x000fe200078e0a07 */
[----:B------:R-:W-:Y:S01]  /*0ce0*/  LEA.HI R2, R13, R13, RZ, 0x1 ;  /* 0x0000000d0d027211 */ /* 0x000fe200078f08ff */
[----:B------:R-:W-:Y:S01]  /*0cf0*/  IMAD.IADD R0, R3, 0x1, -R0 ;  /* 0x0000000103007824 */ /* 0x000fe200078e0a00 */
[----:B------:R-:W-:Y:S01]  /*0d00*/  LOP3.LUT R4, R9, 0x7ffffffc, RZ, 0xc0, !PT ;  /* 0x7ffffffc09047812 */ /* 0x000fe200078ec0ff */
[----:B------:R-:W-:Y:S01]  /*0d10*/  IMAD R11, R8, 0x10, R11 ;  /* 0x00000010080b7824 */ /* 0x000fe200078e020b */
[----:B------:R-:W-:Y:S01]  /*0d20*/  LOP3.LUT R2, R2, 0x1ffffffe, RZ, 0xc0, !PT ;  /* 0x1ffffffe02027812 */ /* 0x000fe200078ec0ff */
[----:B------:R-:W-:-:S02]  /*0d30*/  IMAD R3, R7, 0x8, R6 ;  /* 0x0000000807037824 */ /* 0x000fc400078e0206 */
[----:B------:R-:W-:Y:S02]  /*0d40*/  IMAD R0, R0, 0x40, R11 ;  /* 0x0000004000007824 */ /* 0x000fe400078e020b */
[----:B------:R-:W-:Y:S01]  /*0d50*/  IMAD.IADD R4, R227, 0x1, -R4 ;  /* 0x00000001e3047824 */ /* 0x000fe200078e0a04 */
[----:B------:R0:W-:Y:S01]  /*0d60*/  STL [R1+0x4c], R3 ;  /* 0x00004c0301007387 */ /* 0x0001e20000100800 */
[----:B------:R-:W-:Y:S02]  /*0d70*/  IMAD.IADD R16, R13, 0x1, -R2 ;  /* 0x000000010d107824 */ /* 0x000fe400078e0a02 */
[----:B------:R-:W-:Y:S01]  /*0d80*/  IMAD.SHL.U32 R2, R4, 0x2, RZ ;  /* 0x0000000204027824 */ /* 0x000fe200078e00ff */
[----:B------:R1:W-:Y:S01]  /*0d90*/  STL [R1+0x48], R0 ;  /* 0x0000480001007387 */ /* 0x0003e20000100800 */
[----:B------:R-:W-:Y:S02]  /*0da0*/  IMAD R16, R16, 0x8, R0 ;  /* 0x0000000810107824 */ /* 0x000fe400078e0200 */
[----:B------:R-:W-:-:S02]  /*0db0*/  VIADD R226, R2, 0x8 ;  /* 0x0000000802e27836 */ /* 0x000fc40000000000 */
[C---:B------:R-:W-:Y:S02]  /*0dc0*/  VIADD R225, R2.reuse, 0x10 ;  /* 0x0000001002e17836 */ /* 0x040fe40000000000 */
        /* <DEDUP_REMOVED lines=53> */
.L_x_4653:
[----:B------:R-:W-:Y:S01]  /*1120*/  ULDC.64 UR8, c[0x0][0xc88] ;  /* 0x0003220000087ab9 */ /* 0x000fe20000000a00 */
[----:B------:R-:W-:Y:S01]  /*1130*/  ULDC.64 UR10, c[0x0][0xa18] ;  /* 0x00028600000a7ab9 */ /* 0x000fe20000000a00 */
[----:B------:R-:W-:Y:S02]  /*1140*/  UIMAD.WIDE UR8, UR7, 0x4, UR8 ;  /* 0x00000004070878a5 */ /* 0x000fe4000f8e0208 */
[----:B------:R-:W-:Y:S02]  /*1150*/  UISETP.NE.U32.AND UP1, UPT, UR10, URZ, UPT ;  /* 0x0000003f0a00728c */ /* 0x000fe4000bf25070 */
[----:B------:R-:W-:Y:S02]  /*1160*/  ULOP3.LUT UR4, UR6, 0xff000000, URZ, 0xc0, !UPT ;  /* 0xff00000006047892 */ /* 0x000fe4000f8ec03f */
[----:B01-34-:R-:W-:Y:S01]  /*1170*/  IMAD.U32 R4, RZ, RZ, UR8 ;  /* 0x00000008ff047e24 */ /* 0x01bfe2000f8e00ff */
[----:B------:R-:W-:Y:S01]  /*1180*/  ULDC UR7, c[0x0][0x424] ;  /* 0x0001090000077ab9 */ /* 0x000fe20000000800 */
[----:B------:R-:W-:Y:S01]  /*1190*/  IMAD.U32 R5, RZ, RZ, UR9 ;  /* 0x00000009ff057e24 */ /* 0x000fe2000f8e00ff */
[----:B------:R-:W-:-:S04]  /*11a0*/  ULDC.64 UR8, c[0x0][0xa28] ;  /* 0x00028a0000087ab9 */ /* 0x000fc80000000a00 */
[----:B--2---:R-:W2:Y:S01]  /*11b0*/  LDG.E R4, desc[UR38][R4.64] ;  /* 0x0000002604047981 */ /* 0x004ea2000c1e1900 */
        /* <DEDUP_REMOVED lines=14> */
[----:B------:R-:W-:-:S03]  /*12a0*/  IMAD.U32 R6, RZ, RZ, UR10 ;  /* 0x0000000aff067e24 */ /* 0x000fc6000f8e00ff */
[----:B------:R-:W-:Y:S01]  /*12b0*/  IMAD.U32 R7, RZ, RZ, UR11 ;  /* 0x0000000bff077e24 */ /* 0x000fe2000f8e00ff */
[----:B------:R-:W2:Y:S01]  /*12c0*/  @P0 LDG.E R4, desc[UR38][R4.64] ;  /* 0x0000002604040981 */ /* 0x000ea2000c1e1900 */
[----:B------:R-:W-:Y:S01]  /*12d0*/  UISETP.NE.U32.AND UP0, UPT, UR8, URZ, UPT ;  /* 0x0000003f0800728c */ /* 0x000fe2000bf05070 */
[----:B------:R-:W-:Y:S02]  /*12e0*/  ULDC.64 UR10, c[0x0][0xa20] ;  /* 0x00028800000a7ab9 */ /* 0x000fe40000000a00 */
[----:B------:R-:W3:Y:S01]  /*12f0*/  @P2 LDG.E R6, desc[UR38][R6.64] ;  /* 0x0000002606062981 */ /* 0x000ee2000c1e1900 */
[----:B------:R-:W-:Y:S01]  /*1300*/  UISETP.NE.AND.EX UP0, UPT, UR9, URZ, UPT, UP0 ;  /* 0x0000003f0900728c */ /* 0x000fe2000bf05300 */
[----:B------:R-:W-:Y:S01]  /*1310*/  ISETP.NE.U32.AND P1, PT, RZ, UR10, PT ;  /* 0x0000000aff007c0c */ /* 0x000fe2000bf25070 */
[----:B------:R-:W-:Y:S02]  /*1320*/  ULOP3.LUT UR41, UR6, 0xff0000, URZ, 0xc0, !UPT ;  /* 0x00ff000006297892 */ /* 0x000fe4000f8ec03f */
[----:B------:R-:W-:Y:S01]  /*1330*/  USHF.R.U32.HI UR4, URZ, 0x8, UR4 ;  /* 0x000000083f047899 */ /* 0x000fe20008011604 */
[----:B------:R-:W-:Y:S01]  /*1340*/  ISETP.NE.AND.EX P1, PT, RZ, UR11, PT, P1 ;  /* 0x0000000bff007c0c */ /* 0x000fe2000bf25310 */
[----:B------:R-:W-:Y:S01]  /*1350*/  USEL UR7, UR7, 0x1, UP0 ;  /* 0x0000000107077887 */ /* 0x000fe20008000000 */
[----:B------:R-:W-:Y:S01]  /*1360*/  ULDC UR8, c[0x0][0x2f0] ;  /* 0x0000bc0000087ab9 */ /* 0x000fe20000000800 */
[----:B------:R-:W-:Y:S01]  /*1370*/  UMOV UR50, URZ ;  /* 0x0000003f00327c82 */ /* 0x000fe20008000000 */
[----:B------:R-:W-:Y:S01]  /*1380*/  ULEA.HI UR41, UR41, UR4, URZ, 0x10 ;  /* 0x0000000429297291 */ /* 0x000fe2000f8f803f */
[----:B------:R-:W-:Y:S01]  /*1390*/  ULDC UR51, c[0x0][0x288] ;  /* 0x0000a20000337ab9 */ /* 0x000fe20000000800 */
[----:B------:R-:W-:-:S02]  /*13a0*/  UIMAD UR4, UR7, UR8, URZ ;  /* 0x00000008070472a4 */ /* 0x000fc4000f8e023f */
        /* <DEDUP_REMOVED lines=17> */
.L_x_4596:
[----:B------:R-:W-:Y:S05]  /*14c0*/  @!P1 BRA `(.L_x_4597) ;  /* 0x00000000001c9947 */ /* 0x000fea0003800000 */
[----:B------:R-:W-:-:S04]  /*14d0*/  ULEA UR4, UP0, UR46, UR10, 0x2 ;  /* 0x0000000a2e047291 */ /* 0x000fc8000f80103f */
[----:B------:R-:W-:Y:S02]  /*14e0*/  ULEA.HI.X UR6, UR46, UR11, UR45, 0x2, UP0 ;  /* 0x0000000b2e067291 */ /* 0x000fe400080f142d */
[----:B------:R-:W-:-:S04]  /*14f0*/  IMAD.U32 R4, RZ, RZ, UR4 ;  /* 0x00000004ff047e24 */ /* 0x000fc8000f8e00ff */
[----:B------:R-:W-:-:S05]  /*1500*/  IMAD.U32 R5, RZ, RZ, UR6 ;  /* 0x00000006ff057e24 */ /* 0x000fca000f8e00ff */
[----:B------:R-:W2:Y:S02]  /*1510*/  LDG.E R4, desc[UR38][R4.64] ;  /* 0x0000002604047981 */ /* 0x000ea4000c1e1900 */
[----:B--2---:R-:W-:Y:S01]  /*1520*/  R2UR UR4, R4 ;  /* 0x00000000040472ca */ /* 0x004fe200000e0000 */
[----:B------:R-:W-:-:S14]  /*1530*/  BRA `(.L_x_4598) ;  /* 0x0000000000347947 */ /* 0x000fdc0003800000 */
.L_x_4597:
        /* <DEDUP_REMOVED lines=13> */
.L_x_4598:
[----:B------:R-:W-:Y:S01]  /*1610*/  ULDC UR6, c[0x0][0x448] ;  /* 0x0001120000067ab9 */ /* 0x000fe20000000800 */
[----:B------:R-:W-:Y:S02]  /*1620*/  USHF.L.U32 UR43, UR5, 0x7, URZ ;  /* 0x00000007052b7899 */ /* 0x000fe4000800063f */
[----:B------:R-:W-:Y:S02]  /*1630*/  UISETP.NE.AND UP0, UPT, UR6, 0x1, UPT ;  /* 0x000000010600788c */ /* 0x000fe4000bf05270 */
[----:B------:R-:W-:Y:S02]  /*1640*/  UIADD3 UR6, UR43, 0x7f, URZ ;  /* 0x0000007f2b067890 */ /* 0x000fe4000fffe03f */
[----:B------:R-:W-:Y:S02]  /*1650*/  UIADD3 UR50, -UR50, UR4, URZ ;  /* 0x0000000432327290 */ /* 0x000fe4000fffe13f */
[----:B------:R-:W-:Y:S02]  /*1660*/  ULOP3.LUT UR42, UR41, 0xff, URZ, 0xc0, !UPT ;  /* 0x000000ff292a7892 */ /* 0x000fe4000f8ec03f */
[----:B------:R-:W-:-:S02]  /*1670*/  UIADD3 UR7, UR50, 0x60, -UR51 ;  /* 0x0000006032077890 */ /* 0x000fc4000fffe833 */
[----:B------:R-:W-:Y:S01]  /*1680*/  USHF.R.U32.HI UR41, URZ, 0x10, UR41 ;  /* 0x000000103f297899 */ /* 0x000fe20008011629 */
[----:B------:R-:W-:Y:S01]  /*1690*/  @UP0 ULDC UR4, c[0x0][0x44c] ;  /* 0x0001130000040ab9 */ /* 0x000fe20000000800 */
[----:B------:R-:W-:Y:S01]  /*16a0*/  @UP0 ULDC UR8, c[0x0][0x450] ;  /* 0x0001140000080ab9 */ /* 0x000fe20000000800 */
[----:B------:R-:W-:Y:S02]  /*16b0*/  UIMAD.WIDE.U32 UR4, UR6, UR4, URZ ;  /* 0x00000004060472a5 */ /* 0x000fe4000f8e003f */
[----:B------:R-:W-:Y:S02]  /*16c0*/  UIADD3 UR4, UR50, 0x5f, URZ ;  /* 0x0000005f32047890 */ /* 0x000fe4000fffe03f */
[----:B------:R-:W-:Y:S02]  /*16d0*/  @UP0 USHF.R.U32.HI UR6, URZ, UR8, UR5 ;  /* 0x000000083f060299 */ /* 0x000fe40008011605 */
[----:B------:R-:W-:Y:S02]  /*16e0*/  UIMAD.WIDE UR4, UR4, 0x2aaaaaab, URZ ;  /* 0x2aaaaaab040478a5 */ /* 0x000fe4000f8e023f */
[----:B------:R-:W-:-:S02]  /*16f0*/  UIADD3 UR6, UR7, UR6, URZ ;  /* 0x0000000607067290 */ /* 0x000fc4000fffe03f */
[----:B------:R-:W-:Y:S02]  /*1700*/  USHF.R.U32.HI UR4, URZ, 0x1f, UR5 ;  /* 0x0000001f3f047899 */ /* 0x000fe40008011605 */
[----:B------:R-:W-:Y:S02]  /*1710*/  UIMAD.WIDE UR6, UR6, 0x2aaaaaab, URZ ;  /* 0x2aaaaaab060678a5 */ /* 0x000fe4000f8e023f */
[----:B------:R-:W-:Y:S02]  /*1720*/  ULEA.HI.SX32 UR4, UR5, UR4, 0x1c ;  /* 0x0000000405047291 */ /* 0x000fe4000f8fe23f */
[----:B------:R-:W-:-:S04]  /*1730*/  USHF.R.U32.HI UR6, URZ, 0x1f, UR7 ;  /* 0x0000001f3f067899 */ /* 0x000fc80008011607 */
[----:B------:R-:W-:-:S04]  /*1740*/  ULEA.HI.SX32 UR6, UR7, UR6, 0x1c ;  /* 0x0000000607067291 */ /* 0x000fc8000f8fe23f */
[----:B------:R-:W-:-:S04]  /*1750*/  UISETP.LT.AND UP0, UPT, UR4, UR6, UPT ;  /* 0x000000060400728c */ /* 0x000fc8000bf01270 */
[----:B------:R-:W-:-:S03]  /*1760*/  USEL UR9, UR4, UR6, UP0 ;  /* 0x0000000604097287 */ /* 0x000fc60008000000 */
[----:B------:R-:W-:Y:S01]  /*1770*/  UMOV UR4, URZ ;  /* 0x0000003f00047c82 */ /* 0x000fe20008000000 */
[----:B------:R-:W-:-:S06]  /*1780*/  UISETP.GE.AND UP0, UPT, UR9, 0x1, UPT ;  /* 0x000000010900788c */ /* 0x000fcc000bf06270 */
[----:B------:R-:W-:-:S13]  /*1790*/  PLOP3.LUT P0, PT, PT, PT, UP0, 0x80, 0x0 ;  /* 0x000000000000781c */ /* 0x000fda0003f0f008 */
[----:B------:R-:W-:Y:S05]  /*17a0*/  @!P0 BRA `(.L_x_4599) ;  /* 0x0000000000908947 */ /* 0x000fea0003800000 */
        /* <DEDUP_REMOVED lines=36> */
.L_x_4599:
[----:B------:R-:W-:Y:S01]  /*19f0*/  UIMAD UR40, UR42, UR4, URZ ;  /* 0x000000042a2872a4 */ /* 0x000fe2000f8e023f */
[----:B------:R-:W-:Y:S01]  /*1a00*/  IMAD.U32 R0, RZ, RZ, UR9 ;  /* 0x00000009ff007e24 */ /* 0x000fe2000f8e00ff */
[----:B------:R-:W-:Y:S01]  /*1a10*/  PLOP3.LUT P0, PT, PT, PT, PT, 0x80, 0x0 ;  /* 0x000000000000781c */ /* 0x000fe20003f0f070 */
[----:B------:R-:W-:Y:S01]  /*1a20*/  IMAD.U32 R3, RZ, RZ, UR4 ;  /* 0x00000004ff037e24 */ /* 0x000fe2000f8e00ff */
[----:B------:R-:W-:Y:S01]  /*1a30*/  CS2R R150, SRZ ;  /* 0x0000000000967805 */ /* 0x000fe2000001ff00 */
[----:B------:R-:W-:Y:S01]  /*1a40*/  IMAD.MOV.U32 R6, RZ, RZ, RZ ;  /* 0x000000ffff067224 */ /* 0x000fe200078e00ff */
[----:B------:R-:W-:Y:S02]  /*1a50*/  CS2R R148, SRZ ;  /* 0x0000000000947805 */ /* 0x000fe4000001ff00 */
[----:B------:R-:W-:Y:S02]  /*1a60*/  CS2R R146, SRZ ;  /* 0x0000000000927805 */ /* 0x000fe4000001ff00 */
[----:B------:R-:W-:Y:S01]  /*1a70*/  VIADDMNMX R0, R3, UR40, R0, PT ;  /* 0x0000002803007c46 */ /* 0x000fe2000b800100 */
[----:B------:R-:W-:Y:S01]  /*1a80*/  IMAD.MOV.U32 R3, RZ, RZ, RZ ;  /* 0x000000ffff037224 */ /* 0x000fe200078e00ff */
[----:B------:R-:W-:-:S02]  /*1a90*/  CS2R R144, SRZ ;  /* 0x0000000000907805 */ /* 0x000fc4000001ff00 */
[----:B------:R-:W-:Y:S02]  /*1aa0*/  CS2R R142, SRZ ;  /* 0x00000000008e7805 */ /* 0x000fe4000001ff00 */
[----:B------:R-:W-:Y:S02]  /*1ab0*/  R2UR UR52, R0 ;  /* 0x00000000003472ca */ /* 0x000fe400000e0000 */
        /* <DEDUP_REMOVED lines=12> */
[----:B------:R-:W-:Y:S01]  /*1b80*/  UISETP.GT.AND UP0, UPT, UR52, UR40, UPT ;  /* 0x000000283400728c */ /* 0x000fe2000bf04270 */
[----:B------:R-:W-:Y:S02]  /*1b90*/  CS2R R116, SRZ ;  /* 0x0000000000747805 */ /* 0x000fe4000001ff00 */
[----:B------:R-:W-:Y:S02]  /*1ba0*/  CS2R R114, SRZ ;  /* 0x0000000000727805 */ /* 0x000fe4000001ff00 */
[----:B------:R-:W-:Y:S02]  /*1bb0*/  CS2R R112, SRZ ;  /* 0x0000000000707805 */ /* 0x000fe4000001ff00 */
[----:B------:R-:W-:-:S02]  /*1bc0*/  CS2R R110, SRZ ;  /* 0x00000000006e7805 */ /* 0x000fc4000001ff00 */
[----:B------:R-:W-:Y:S02]  /*1bd0*/  CS2R R108, SRZ ;  /* 0x00000000006c7805 */ /* 0x000fe4000001ff00 */
[----:B------:R-:W-:Y:S02]  /*1be0*/  PLOP3.LUT P1, PT, PT, PT, UP0, 0x80, 0x0 ;  /* 0x000000000000781c */ /* 0x000fe40003f2f008 */
        /* <DEDUP_REMOVED lines=79> */
.L_x_4601:
        /* <DEDUP_REMOVED lines=13> */
.L_x_4780:
[----:B------:R-:W-:Y:S01]  /*21b0*/  IMAD.U32 R0, RZ, RZ, UR49 ;  /* 0x00000031ff007e24 */ /* 0x000fe2000f8e00ff */
[----:B------:R-:W-:Y:S05]  /*21c0*/  WARPSYNC.ALL ;  /* 0x0000000000007948 */ /* 0x000fea0003800000 */
[----:B------:R1:W-:Y:S01]  /*21d0*/  BAR.SYNC.DEFER_BLOCKING R7, 0x100 ;  /* 0x000400070000751d */ /* 0x0003e20000010000 */
[----:B------:R-:W-:-:S13]  /*21e0*/  ISETP.NE.AND P0, PT, R0, 0x3, PT ;  /* 0x000000030000780c */ /* 0x000fda0003f05270 */
[----:B-1----:R-:W-:Y:S05]  /*21f0*/  @!P0 BRA `(.L_x_4603) ;  /* 0x0000000000048947 */ /* 0x002fea0003800000 */
[----:B------:R-:W-:Y:S01]  /*2200*/  BPT.TRAP 0x1 ;  /* 0x000000040000795c */ /* 0x000fe20000300000 */
.L_x_4603:
[----:B------:R-:W-:Y:S01]  /*2210*/  R2UR UR22, R6 ;  /* 0x00000000061672ca */ /* 0x000fe200000e0000 */
[----:B------:R-:W-:-:S05]  /*2220*/  IMAD.U32 R9, RZ, RZ, UR47 ;  /* 0x0000002fff097e24 */ /* 0x000fca000f8e00ff */
[----:B------:R-:W-:-:S07]  /*2230*/  SHF.L.U32 R9, R9, 0x1f, RZ ;  /* 0x0000001f09097819 */ /* 0x000fce00000006ff */
[----:B------:R-:W-:-:S09]  /*2240*/  ULEA UR22, UR37, UR22, 0x3 ;  /* 0x0000001625167291 */ /* 0x000fd2000f8e183f */
[----:B------:R1:W2:Y:S01]  /*2250*/  SYNCS.PHASECHK.TRANS64.TRYWAIT P1, [UR22+0x22830], R9 ;  /* 0x02283009ff0075a7 */ /* 0x0002a20008020156 */
[----:B------:R-:W-:Y:S05]  /*2260*/  @!P0 BRA `(.L_x_4604) ;  /* 0x0000000000048947 */ /* 0x000fea0003800000 */
[----:B------:R-:W-:Y:S01]  /*2270*/  BPT.TRAP 0x1 ;  /* 0x000000040000795c */ /* 0x000fe20000300000 */
.L_x_4604:
[----:B--2---:R-:W-:Y:S05]  /*2280*/  @P1 BRA `(.L_x_4605) ;  /* 0x0000000000081947 */ /* 0x004fea0003800000 */
[----:B------:R-:W2:Y:S02]  /*2290*/  SYNCS.PHASECHK.TRANS64.TRYWAIT P1, [UR22+0x22830], R9 ;  /* 0x02283009ff0075a7 */ /* 0x000ea40008020156 */
[----:B--2---:R-:W-:Y:S05]  /*22a0*/  @!P1 BRA `(.L_x_4606) ;  /* 0x0000012000149947 */ /* 0x004fea0003800000 */
.L_x_4605:
        /* <DEDUP_REMOVED lines=8> */
[----:B--2---:R-:W-:Y:S01]  /*2330*/  VIADD R0, R16, UR43 ;  /* 0x0000002b10007c36 */ /* 0x004fe20008000000 */
[----:B------:R-:W-:Y:S01]  /*2340*/  UMOV UR9, 0x40000040 ;  /* 0x4000004000097882 */ /* 0x000fe20000000000 */
[----:B------:R-:W-:Y:S01]  /*2350*/  UMOV UR11, 0x40000040 ;  /* 0x40000040000b7882 */ /* 0x000fe20000000000 */
[----:B------:R-:W-:Y:S01]  /*2360*/  UIADD3 UR12, UR16, 0x6, URZ ;  /* 0x00000006100c7890 */ /* 0x000fe2000fffe03f */
[----:B------:R-:W2:Y:S01]  /*2370*/  S2R R13, SR_TID.X ;  /* 0x00000000000d7919 */ /* 0x000ea20000002100 */
[----:B------:R-:W-:Y:S01]  /*2380*/  UIADD3 UR4, UR4, 0x1c400, URZ ;  /* 0x0001c40004047890 */ /* 0x000fe2000fffe03f */
[----:B------:R-:W-:Y:S01]  /*2390*/  IMAD.U32 R15, RZ, RZ, UR22 ;  /* 0x00000016ff0f7e24 */ /* 0x000fe2000f8e00ff */
[----:B------:R-:W-:Y:S01]  /*23a0*/  UMOV UR13, 0x40000040 ;  /* 0x40000040000d7882 */ /* 0x000fe20000000000 */
[----:B------:R-:W-:Y:S01]  /*23b0*/  UMOV UR15, 0x40000040 ;  /* 0x40000040000f7882 */ /* 0x000fe20000000000 */
[----:B------:R-:W-:Y:S01]  /*23c0*/  USHF.R.U32.HI UR4, URZ, 0x4, UR4 ;  /* 0x000000043f047899 */ /* 0x000fe20008011604 */
[----:B------:R-:W3:Y:S03]  /*23d0*/  S2R R21, SR_TID.X ;  /* 0x0000000000157919 */ /* 0x000ee60000002100 */
[----:B------:R-:W-:-:S04]  /*23e0*/  ULOP3.LUT UR4, UR4, 0x3fff, URZ, 0xc0, !UPT ;  /* 0x00003fff04047892 */ /* 0x000fc8000f8ec03f */
[----:B------:R-:W-:Y:S02]  /*23f0*/  ULOP3.LUT UR20, UR4, 0x10000, URZ, 0xfc, !UPT ;  /* 0x0001000004147892 */ /* 0x000fe4000f8efc3f */
[----:B------:R-:W-:Y:S02]  /*2400*/  UIADD3 UR4, UR16, 0x2, URZ ;  /* 0x0000000210047890 */ /* 0x000fe4000fffe03f */
[----:B------:R-:W-:-:S04]  /*2410*/  UIMAD UR18, UR37, 0x300, UR20 ;  /* 0x00000300251278a4 */ /* 0x000fc8000f8e0214 */
[----:B------:R-:W-:Y:S02]  /*2420*/  UIADD3 UR6, UR18, 0x2, URZ ;  /* 0x0000000212067890 */ /* 0x000fe4000fffe03f */
[----:B------:R-:W-:Y:S02]  /*2430*/  UIADD3 UR10, UR18, 0x4, URZ ;  /* 0x00000004120a7890 */ /* 0x000fe4000fffe03f */
[----:B------:R-:W-:Y:S02]  /*2440*/  UIADD3 UR14, UR18, 0x6, URZ ;  /* 0x00000006120e7890 */ /* 0x000fe4000fffe03f */
[----:B------:R-:W-:Y:S01]  /*2450*/  HGMMA.64x96x16.F32.BF16 R24, gdesc[UR16], RZ, !UPT, gsb0 ;  /* 0x01600000101879f0 */ /* 0x000fe2000c0018ff */
[----:B--2---:R-:W-:Y:S02]  /*2460*/  LOP3.LUT R13, R13, 0x7f, RZ, 0xc0, !PT ;  /* 0x0000007f0d0d7812 */ /* 0x004fe400078ec0ff */
[----:B---3--:R-:W-:Y:S01]  /*2470*/  SHF.R.U32.HI R21, RZ, 0x7, R21 ;  /* 0x00000007ff157819 */ /* 0x008fe20000011615 */
[----:B------:R-:W-:-:S02]  /*2480*/  WARPGROUP.DEPBAR.LE gsb0, 0x0 ;  /* 0x00008000000079c5 */ /* 0x000fc40000010000 */
[----:B------:R-:W-:-:S06]  /*2490*/  WARPGROUP.ARRIVE ;  /* 0x00000000000079c5 */ /* 0x000fcc0000000000 */
[----:B------:R-:W-:Y:S01]  /*24a0*/  HGMMA.64x96x16.F32.BF16 R24, gdesc[UR4], R24, gsb0 ;  /* 0x01600000041879f0 */ /* 0x000fe20008001818 */
[----:B------:R-:W-:Y:S02]  /*24b0*/  ULDC UR6, c[0x0][0x448] ;  /* 0x0001120000067ab9 */ /* 0x000fe40000000800 */
[----:B------:R-:W-:-:S06]  /*24c0*/  UISETP.NE.AND UP0, UPT, UR6, 0x1, UPT ;  /* 0x000000010600788c */ /* 0x000fcc000bf05270 */
[----:B------:R-:W-:-:S05]  /*24d0*/  PLOP3.LUT P1, PT, PT, PT, UP0, 0x80, 0x0 ;  /* 0x000000000000781c */ /* 0x000fca0003f2f008 */
[----:B------:R-:W-:-:S08]  /*24e0*/  @UP0 ULDC UR6, c[0x0][0x44c] ;  /* 0x0001130000060ab9 */ /* 0x000fd00000000800 */
[----:B0-----:R-:W-:Y:S01]  /*24f0*/  @P1 IMAD.HI.U32 R3, R0, UR6, RZ ;  /* 0x0000000600031c27 */ /* 0x001fe2000f8e00ff */
[----:B------:R-:W-:-:S04]  /*2500*/  @UP0 ULDC UR6, c[0x0][0x450] ;  /* 0x0001140000060ab9 */ /* 0x000fc80000000800 */
[----:B------:R-:W-:Y:S01]  /*2510*/  @P1 SHF.R.U32.HI R0, RZ, UR6, R3 ;  /* 0x00000006ff001c19 */ /* 0x000fe20008011603 */
[----:B------:R-:W-:-:S04]  /*2520*/  UIMAD UR6, UR52, -0x60, UR50 ;  /* 0xffffffa0340678a4 */ /* 0x000fc8000f8e0232 */
[----:B------:R-:W0:Y:S02]  /*2530*/  SHFL.IDX PT, R5, R0, 0x1, 0x1c1f ;  /* 0x003c1f0000057f89 */ /* 0x000e2400000e0000 */
[----:B------:R-:W-:Y:S02]  /*2540*/  IMAD.U32 R3, RZ, RZ, UR6 ;  /* 0x00000006ff037e24 */ /* 0x000fe4000f8e00ff */
[----:B------:R-:W2:Y:S03]  /*2550*/  SHFL.IDX PT, R0, R0, RZ, 0x1c1f ;  /* 0x001c1fff00007589 */ /* 0x000ea600000e0000 */
[C-C-:B------:R-:W-:Y:S02]  /*2560*/  IADD3 R4, -R2.reuse, 0x61, R3.reuse ;  /* 0x0000006102047810 */ /* 0x140fe40007ffe103 */
[----:B------:R-:W-:-:S03]  /*2570*/  IADD3 R3, -R2, 0x60, R3 ;  /* 0x0000006002037810 */ /* 0x000fc60007ffe103 */
[----:B------:R-:W-:-:S05]  /*2580*/  VIADD R4, R4, -UR51 ;  /* 0x8000003304047c36 */ /* 0x000fca0008000000 */
[----:B0-----:R-:W-:-:S04]  /*2590*/  VIADDMNMX R5, R5, R4, R3, PT ;  /* 0x0000000405057246 */ /* 0x001fc80003800103 */
[C---:B------:R-:W-:Y:S02]  /*25a0*/  ISETP.GT.AND P2, PT, R5.reuse, RZ, PT ;  /* 0x000000ff0500720c */ /* 0x040fe40003f44270 */
[C---:B------:R-:W-:Y:S02]  /*25b0*/  ISETP.GT.AND P3, PT, R5.reuse, 0x1, PT ;  /* 0x000000010500780c */ /* 0x040fe40003f64270 */
[----:B------:R-:W-:Y:S02]  /*25c0*/  ISETP.GT.AND P4, PT, R5, 0x8, PT ;  /* 0x000000080500780c */ /* 0x000fe40003f84270 */
[----:B--2---:R-:W-:-:S04]  /*25d0*/  VIADDMNMX R3, R0, R4, R3, PT ;  /* 0x0000000400037246 */ /* 0x004fc80003800103 */
[----:B------:R-:W-:Y:S01]  /*25e0*/  ISETP.GT.AND P5, PT, R3, 0x8, PT ;  /* 0x000000080300780c */ /* 0x000fe20003fa4270 */
        /* <DEDUP_REMOVED lines=75> */
[----:B------:R-:W-:Y:S02]  /*2aa0*/  ISETP.GT.AND P3, PT, R3, RZ, PT ;  /* 0x000000ff0300720c */ /* 0x000fe40003f64270 */
[----:B------:R-:W-:Y:S02]  /*2ab0*/  FMNMX.FTZ R8, R71, R8, !PT ;  /* 0x0000000847087209 */ /* 0x000fe40007810000 */
[----:B------:R-:W-:-:S02]  /*2ac0*/  ISETP.GT.AND P4, PT, R3, 0x1, PT ;  /* 0x000000010300780c */ /* 0x000fc40003f84270 */
[----:B------:R-:W-:Y:S01]  /*2ad0*/  FSEL R24, R24, -INF , P3 ;  /* 0xff80000018187808 */ /* 0x000fe20001800000 */
[----:B------:R-:W0:Y:S01]  /*2ae0*/  SHFL.BFLY PT, R5, R8, 0x2, 0x1f ;  /* 0x0c401f0008057f89 */ /* 0x000e2200000e0000 */
[----:B------:R-:W-:Y:S02]  /*2af0*/  FSEL R25, R25, -INF , P4 ;  /* 0xff80000019197808 */ /* 0x000fe40002000000 */
[C---:B------:R-:W-:Y:S02]  /*2b00*/  ISETP.GT.AND P2, PT, R3.reuse, 0x9, PT ;  /* 0x000000090300780c */ /* 0x040fe40003f44270 */
[----:B------:R-:W-:Y:S02]  /*2b10*/  FSEL R28, R28, -INF , P5 ;  /* 0xff8000001c1c7808 */ /* 0x000fe40002800000 */
        /* <DEDUP_REMOVED lines=9> */
[----:B0-----:R-:W-:Y:S02]  /*2bb0*/  FMNMX.FTZ R5, R8, R5, !PT ;  /* 0x0000000508057209 */ /* 0x001fe40007810000 */
[----:B------:R-:W-:Y:S02]  /*2bc0*/  FSEL R37, R37, -INF , P2 ;  /* 0xff80000025257808 */ /* 0x000fe40001000000 */
[C---:B------:R-:W-:Y:S01]  /*2bd0*/  ISETP.GT.AND P2, PT, R3.reuse, 0x21, PT ;  /* 0x000000210300780c */ /* 0x040fe20003f44270 */
[----:B------:R-:W0:Y:S01]  /*2be0*/  SHFL.BFLY PT, R10, R5, 0x1, 0x1f ;  /* 0x0c201f00050a7f89 */ /* 0x000e2200000e0000 */
        /* <DEDUP_REMOVED lines=9> */
[----:B------:R-:W-:Y:S02]  /*2c80*/  ISETP.GT.AND P3, PT, R3, 0x38, PT ;  /* 0x000000380300780c */ /* 0x000fe40003f64270 */
[----:B------:R-:W-:Y:S02]  /*2c90*/  FSEL R49, R49, -INF , P2 ;  /* 0xff80000031317808 */ /* 0x000fe40001000000 */
[----:B------:R-:W-:Y:S02]  /*2ca0*/  ISETP.GT.AND P2, PT, R3, 0x39, PT ;  /* 0x000000390300780c */ /* 0x000fe40003f44270 */
[----:B0-----:R-:W-:Y:S02]  /*2cb0*/  FMNMX.FTZ R4, R5, R10, !PT ;  /* 0x0000000a05047209 */ /* 0x001fe40007810000 */
[----:B------:R-:W-:-:S02]  /*2cc0*/  FMNMX.FTZ R5, R24, R25, !PT ;  /* 0x0000001918057209 */ /* 0x000fc40007810000 */
        /* <DEDUP_REMOVED lines=57> */
[----:B------:R-:W-:Y:S01]  /*3060*/  FFMA.FTZ R71, R71, UR10, -R11 ;  /* 0x0000000a47477c23 */ /* 0x000fe2000801080b */
[----:B------:R-:W-:Y:S01]  /*3070*/  ISETP.GT.AND P2, PT, R3, 0x59, PT ;  /* 0x000000590300780c */ /* 0x000fe20003f44270 */
[----:B------:R-:W-:Y:S01]  /*3080*/  MUFU.EX2 R203, R203 ;  /* 0x000000cb00cb7308 */ /* 0x000fe20000000800 */
[----:B------:R-:W-:-:S02]  /*3090*/  FMNMX.FTZ R8, R56, R5, !PT ;  /* 0x0000000538087209 */ /* 0x000fc40007810000 */
[----:B------:R-:W-:Y:S02]  /*30a0*/  FSEL R68, R68, -INF , P3 ;  /* 0xff80000044447808 */ /* 0x000fe40001800000 */
[----:B------:R-:W-:Y:S02]  /*30b0*/  FMNMX.FTZ R5, R57, R8, !PT ;  /* 0x0000000839057209 */ /* 0x000fe40007810000 */
[----:B------:R-:W-:Y:S01]  /*30c0*/  FSEL R69, R69, -INF , P2 ;  /* 0xff80000045457808 */ /* 0x000fe20001000000 */
[----:B------:R-:W-:Y:S01]  /*30d0*/  MUFU.EX2 R10, R10 ;  /* 0x0000000a000a7308 */ /* 0x000fe20000000800 */
[----:B------:R-:W-:-:S04]  /*30e0*/  FMNMX.FTZ R8, R60, R5, !PT ;  /* 0x000000053c087209 */ /* 0x000fc80007810000 */
[----:B------:R-:W-:-:S03]  /*30f0*/  FMNMX.FTZ R5, R61, R8, !PT ;  /* 0x000000083d057209 */ /* 0x000fc60007810000 */
[----:B------:R-:W-:Y:S01]  /*3100*/  MUFU.EX2 R153, R153 ;  /* 0x0000009900997308 */ /* 0x000fe20000000800 */
[----:B------:R-:W-:-:S04]  /*3110*/  FMNMX.FTZ R8, R64, R5, !PT ;  /* 0x0000000540087209 */ /* 0x000fc80007810000 */
[----:B------:R-:W-:-:S03]  /*3120*/  FMNMX.FTZ R3, R65, R8, !PT ;  /* 0x0000000841037209 */ /* 0x000fc60007810000 */
[----:B------:R-:W-:Y:S01]  /*3130*/  MUFU.EX2 R12, R12 ;  /* 0x0000000c000c7308 */ /* 0x000fe20000000800 */
[----:B------:R-:W-:-:S04]  /*3140*/  FMNMX.FTZ R8, R68, R3, !PT ;  /* 0x0000000344087209 */ /* 0x000fc80007810000 */
[----:B------:R-:W-:-:S03]  /*3150*/  FMNMX.FTZ R8, R69, R8, !PT ;  /* 0x0000000845087209 */ /* 0x000fc60007810000 */
[----:B------:R-:W-:Y:S02]  /*3160*/  MUFU.EX2 R155, R155 ;  /* 0x0000009b009b7308 */ /* 0x000fe40000000800 */
[----:B------:R-:W2:Y:S06]  /*3170*/  SHFL.BFLY PT, R3, R8, 0x2, 0x1f ;  /* 0x0c401f0008037f89 */ /* 0x000eac00000e0000 */
[----:B------:R-:W-:Y:S08]  /*3180*/  MUFU.EX2 R14, R14 ;  /* 0x0000000e000e7308 */ /* 0x000ff00000000800 */
[----:B------:R-:W-:Y:S08]  /*3190*/  MUFU.EX2 R157, R157 ;  /* 0x0000009d009d7308 */ /* 0x000ff00000000800 */
[----:B------:R-:W-:Y:S01]  /*31a0*/  MUFU.EX2 R20, R43 ;  /* 0x0000002b00147308 */ /* 0x000fe20000000800 */
[----:B--2---:R-:W-:-:S05]  /*31b0*/  FMNMX.FTZ R3, R8, R3, !PT ;  /* 0x0000000308037209 */ /* 0x004fca0007810000 */
[----:B------:R-:W2:Y:S02]  /*31c0*/  SHFL.BFLY PT, R8, R3, 0x1, 0x1f ;  /* 0x0c201f0003087f89 */ /* 0x000ea400000e0000 */
[----:B------:R-:W-:Y:S08]  /*31d0*/  MUFU.EX2 R46, R46 ;  /* 0x0000002e002e7308 */ /* 0x000ff00000000800 */
[----:B------:R-:W3:Y:S08]  /*31e0*/  MUFU.EX2 R47, R47 ;  /* 0x0000002f002f7308 */ /* 0x000ef00000000800 */
[----:B------:R-:W-:Y:S01]  /*31f0*/  MUFU.EX2 R50, R50 ;  /* 0x0000003200327308 */ /* 0x000fe20000000800 */
[----:B--2---:R-:W-:Y:S01]  /*3200*/  FMNMX.FTZ R5, R3, R8, !PT ;  /* 0x0000000803057209 */ /* 0x004fe20007810000 */
[----:B0-----:R-:W-:-:S06]  /*3210*/  FADD.FTZ R8, R201, R0 ;  /* 0x00000000c9087221 */ /* 0x001fcc0000010000 */
[----:B------:R-:W-:Y:S01]  /*3220*/  MUFU.EX2 R51, R51 ;  /* 0x0000003300337308 */ /* 0x000fe20000000800 */
[----:B------:R-:W-:Y:S01]  /*3230*/  F2FP.BF16.F32.PACK_AB R201, R0, R201 ;  /* 0x000000c900c9723e */ /* 0x000fe200000010ff */
[C---:B------:R-:W-:Y:S01]  /*3240*/  FMUL.FTZ R3, R5.reuse, UR10 ;  /* 0x0000000a05037c20 */ /* 0x040fe20008410000 */
[----:B------:R-:W-:Y:S02]  /*3250*/  FSETP.NEU.FTZ.AND P2, PT, R5, -INF , PT ;  /* 0xff8000000500780b */ /* 0x000fe40003f5d000 */
[----:B---3--:R-:W-:Y:S02]  /*3260*/  F2FP.BF16.F32.PACK_AB R159, R47, R46 ;  /* 0x0000002e2f9f723e */ /* 0x008fe400000010ff */
[----:B------:R-:W-:Y:S01]  /*3270*/  FSEL R11, R3, RZ, P2 ;  /* 0x000000ff030b7208 */ /* 0x000fe20001000000 */
[----:B------:R-:W-:Y:S01]  /*3280*/  FADD.FTZ R3, R203, R8 ;  /* 0x00000008cb037221 */ /* 0x000fe20000010000 */
[----:B------:R-:W-:Y:S01]  /*3290*/  ISETP.NE.AND P2, PT, R13, RZ, PT ;  /* 0x000000ff0d00720c */ /* 0x000fe20003f45270 */
[----:B------:R-:W-:Y:S01]  /*32a0*/  MUFU.EX2 R54, R54 ;  /* 0x0000003600367308 */ /* 0x000fe20000000800 */
        /* <DEDUP_REMOVED lines=30> */
[----:B------:R-:W-:Y:S01]  /*3490*/  FFMA.FTZ R11, R69, UR10, -R11 ;  /* 0x0000000a450b7c23 */ /* 0x000fe2000801080b */
[----:B------:R-:W3:Y:S01]  /*34a0*/  MUFU.EX2 R29, R29 ;  /* 0x0000001d001d7308 */ /* 0x000ee20000000800 */
[----:B0-----:R-:W-:Y:S01]  /*34b0*/  FADD.FTZ R3, R24, R25 ;  /* 0x0000001918037221 */ /* 0x001fe20000010000 */
[----:B------:R-:W-:-:S02]  /*34c0*/  F2FP.BF16.F32.PACK_AB R153, R12, R153 ;  /* 0x000000990c99723e */ /* 0x000fc400000010ff */
[----:B------:R-:W-:Y:S02]  /*34d0*/  F2FP.BF16.F32.PACK_AB R161, R51, R50 ;  /* 0x0000003233a1723e */ /* 0x000fe400000010ff */
[----:B------:R-:W-:Y:S02]  /*34e0*/  F2FP.BF16.F32.PACK_AB R200, R25, R24 ;  /* 0x0000001819c8723e */ /* 0x000fe400000010ff */
[----:B------:R-:W0:Y:S01]  /*34f0*/  MUFU.EX2 R32, R32 ;  /* 0x0000002000207308 */ /* 0x000e220000000800 */
[----:B--2---:R-:W-:Y:S01]  /*3500*/  FADD.FTZ R26, R28, R3 ;  /* 0x000000031c1a7221 */ /* 0x004fe20000010000 */
[----:B------:R-:W-:Y:S01]  /*3510*/  FADD.FTZ R3, R155, R8 ;  /* 0x000000089b037221 */ /* 0x000fe20000010000 */
[----:B------:R-:W-:Y:S02]  /*3520*/  IADD3 R8, -R21, 0xb, RZ ;  /* 0x0000000b15087810 */ /* 0x000fe40007ffe1ff */
[C---:B------:R-:W-:Y:S01]  /*3530*/  F2FP.BF16.F32.PACK_AB R155, R14.reuse, R155 ;  /* 0x0000009b0e9b723e */ /* 0x040fe200000010ff */
[----:B------:R-:W-:Y:S01]  /*3540*/  FADD.FTZ R30, R14, R3 ;  /* 0x000000030e1e7221 */ /* 0x000fe20000010000 */
[----:B------:R-:W-:Y:S01]  /*3550*/  @!P2 VIADD R3, R15, 0x22840 ;  /* 0x000228400f03a836 */ /* 0x000fe20000000000 */
[----:B------:R-:W2:Y:S01]  /*3560*/  MUFU.EX2 R33, R33 ;  /* 0x0000002100217308 */ /* 0x000ea20000000800 */
[----:B---3--:R-:W-:Y:S01]  /*3570*/  FADD.FTZ R13, R29, R26 ;  /* 0x0000001a1d0d7221 */ /* 0x008fe20000010000 */
[----:B------:R-:W-:Y:S01]  /*3580*/  FADD.FTZ R15, R157, R30 ;  /* 0x0000001e9d0f7221 */ /* 0x000fe20000010000 */
[----:B------:R-:W-:-:S02]  /*3590*/  F2FP.BF16.F32.PACK_AB R157, R20, R157 ;  /* 0x0000009d149d723e */ /* 0x000fc400000010ff */
[----:B------:R-:W-:Y:S01]  /*35a0*/  @!P2 PRMT R3, RZ, 0x654, R3 ;  /* 0x00000654ff03a816 */ /* 0x000fe20000000003 */
[----:B------:R-:W-:Y:S01]  /*35b0*/  FADD.FTZ R15, R20, R15 ;  /* 0x0000000f140f7221 */ /* 0x000fe20000010000 */
[----:B------:R3:W-:Y:S06]  /*35c0*/  BAR.ARV R8, 0x100 ;  /* 0x000400080000751d */ /* 0x0007ec0000002000 */
[----:B------:R-:W4:Y:S01]  /*35d0*/  MUFU.EX2 R36, R36 ;  /* 0x0000002400247308 */ /* 0x000f220000000800 */
[----:B0-----:R-:W-:Y:S01]  /*35e0*/  FADD.FTZ R26, R32, R13 ;  /* 0x0000000d201a7221 */ /* 0x001fe20000010000 */
[----:B------:R-:W-:Y:S01]  /*35f0*/  FADD.FTZ R30, R46, R15 ;  /* 0x0000000f2e1e7221 */ /* 0x000fe20000010000 */
[----:B------:R0:W-:Y:S01]  /*3600*/  @!P2 SYNCS.ARRIVE.TRANS64.RED.A1T0 RZ, [R3+URZ], RZ ;  /* 0x000000ff03ffa9a7 */ /* 0x0001e2000810043f */
[----:B------:R-:W-:Y:S01]  /*3610*/  F2FP.BF16.F32.PACK_AB R202, R29, R28 ;  /* 0x0000001c1dca723e */ /* 0x000fe200000010ff */
[----:B--2---:R-:W-:Y:S01]  /*3620*/  FADD.FTZ R13, R33, R26 ;  /* 0x0000001a210d7221 */ /* 0x004fe20000010000 */
[----:B------:R-:W-:Y:S01]  /*3630*/  FADD.FTZ R15, R47, R30 ;  /* 0x0000001e2f0f7221 */ /* 0x000fe20000010000 */
[----:B------:R-:W-:Y:S01]  /*3640*/  F2FP.BF16.F32.PACK_AB R152, R33, R32 ;  /* 0x000000202198723e */ /* 0x000fe200000010ff */
[----:B------:R-:W2:Y:S02]  /*3650*/  MUFU.EX2 R37, R37 ;  /* 0x0000002500257308 */ /* 0x000ea40000000800 */
[----:B------:R-:W-:-:S06]  /*3660*/  FADD.FTZ R30, R50, R15 ;  /* 0x0000000f321e7221 */ /* 0x000fcc0000010000 */
[----:B------:R-:W5:Y:S01]  /*3670*/  MUFU.EX2 R40, R40 ;  /* 0x0000002800287308 */ /* 0x000f620000000800 */
[----:B----4-:R-:W-:-:S07]  /*3680*/  FADD.FTZ R26, R36, R13 ;  /* 0x0000000d241a7221 */ /* 0x010fce0000010000 */
[----:B------:R-:W0:Y:S01]  /*3690*/  MUFU.EX2 R41, R41 ;  /* 0x0000002900297308 */ /* 0x000e220000000800 */
[C---:B--2---:R-:W-:Y:S01]  /*36a0*/  FADD.FTZ R13, R37.reuse, R26 ;  /* 0x0000001a250d7221 */ /* 0x044fe20000010000 */
[----:B------:R-:W-:-:S06]  /*36b0*/  F2FP.BF16.F32.PACK_AB R154, R37, R36 ;  /* 0x00000024259a723e */ /* 0x000fcc00000010ff */
[----:B------:R-:W2:Y:S01]  /*36c0*/  MUFU.EX2 R44, R44 ;  /* 0x0000002c002c7308 */ /* 0x000ea20000000800 */
[----:B-----5:R-:W-:Y:S01]  /*36d0*/  FADD.FTZ R26, R40, R13 ;  /* 0x0000000d281a7221 */ /* 0x020fe20000010000 */
[----:B------:R-:W-:-:S04]  /*36e0*/  FADD.FTZ R13, R51, R30 ;  /* 0x0000001e330d7221 */ /* 0x000fc80000010000 */
[----:B------:R-:W-:Y:S02]  /*36f0*/  FADD.FTZ R30, R54, R13 ;  /* 0x0000000d361e7221 */ /* 0x000fe40000010000 */
[----:B------:R-:W4:Y:S01]  /*3700*/  MUFU.EX2 R45, R45 ;  /* 0x0000002d002d7308 */ /* 0x000f220000000800 */
[C---:B0-----:R-:W-:Y:S01]  /*3710*/  FADD.FTZ R3, R41.reuse, R26 ;  /* 0x0000001a29037221 */ /* 0x041fe20000010000 */
[----:B------:R-:W-:-:S06]  /*3720*/  F2FP.BF16.F32.PACK_AB R156, R41, R40 ;  /* 0x00000028299c723e */ /* 0x000fcc00000010ff */
        /* <DEDUP_REMOVED lines=51> */
[C---:B0-----:R-:W-:Y:S01]  /*3a60*/  FADD.FTZ R3, R65.reuse, R10 ;  /* 0x0000000a41037221 */ /* 0x041fe20000010000 */
[----:B------:R-:W-:-:S03]  /*3a70*/  F2FP.BF16.F32.PACK_AB R168, R65, R64 ;  /* 0x0000004041a8723e */ /* 0x000fc600000010ff */
[----:B--2---:R-:W-:-:S04]  /*3a80*/  FADD.FTZ R10, R68, R3 ;  /* 0x00000003440a7221 */ /* 0x004fc80000010000 */
[C---:B----4-:R-:W-:Y:S01]  /*3a90*/  FADD.FTZ R3, R11.reuse, R10 ;  /* 0x0000000a0b037221 */ /* 0x050fe20000010000 */
[----:B------:R-:W-:Y:S01]  /*3aa0*/  F2FP.BF16.F32.PACK_AB R170, R11, R68 ;  /* 0x000000440baa723e */ /* 0x000fe200000010ff */
[----:B---3--:R-:W-:Y:S06]  /*3ab0*/  @!P0 BRA `(.L_x_4607) ;  /* 0x0000000000048947 */ /* 0x008fec0003800000 */
[----:B------:R-:W-:Y:S01]  /*3ac0*/  BPT.TRAP 0x1 ;  /* 0x000000040000795c */ /* 0x000fe20000300000 */
.L_x_4607:
[----:B------:R0:W2:Y:S01]  /*3ad0*/  SYNCS.PHASECHK.TRANS64.TRYWAIT P3, [UR22+0x22850], R9 ;  /* 0x02285009ff0075a7 */ /* 0x0000a20008060156 */
[----:B------:R-:W-:Y:S05]  /*3ae0*/  @!P0 BRA `(.L_x_4608) ;  /* 0x0000000000048947 */ /* 0x000fea0003800000 */
[----:B------:R-:W-:Y:S01]  /*3af0*/  BPT.TRAP 0x1 ;  /* 0x000000040000795c */ /* 0x000fe20000300000 */
.L_x_4608:
[----:B--2---:R-:W-:Y:S05]  /*3b00*/  @P3 BRA `(.L_x_4609) ;  /* 0x0000000000083947 */ /* 0x004fea0003800000 */
[----:B------:R-:W2:Y:S02]  /*3b10*/  SYNCS.PHASECHK.TRANS64.TRYWAIT P3, [UR22+0x22850], R9 ;  /* 0x02285009ff0075a7 */ /* 0x000ea40008060156 */
[----:B--2---:R-:W-:Y:S05]  /*3b20*/  @!P3 BRA `(.L_x_4610) ;  /* 0x00000108000cb947 */ /* 0x004fea0003800000 */
.L_x_4609:
[----:B------:R-:W-:Y:S01]  /*3b30*/  R2UR UR6, R6 ;  /* 0x00000000060672ca */ /* 0x000fe200000e0000 */
[----:B------:R3:W-:Y:S01]  /*3b40*/  BAR.SYNC.DEFER_BLOCKING R7, 0x100 ;  /* 0x000400070000751d */ /* 0x0007e20000010000 */
[----:B------:R-:W-:-:S05]  /*3b50*/  UIADD3 UR52, UR52, -0x2, URZ ;  /* 0xfffffffe34347890 */ /* 0x000fca000fffe03f */
[----:B------:R-:W-:Y:S01]  /*3b60*/  UMOV UR7, 0x40000040 ;  /* 0x4000004000077882 */ /* 0x000fe20000000000 */
[----:B------:R-:W-:Y:S01]  /*3b70*/  @UP0 ULDC UR14, c[0x0][0x450] ;  /* 0x00011400000e0ab9 */ /* 0x000fe20000000800 */
[----:B------:R-:W-:-:S04]  /*3b80*/  VOTEU.ALL UP1, P2 ;  /* 0x00000000003f7886 */ /* 0x000fc80001020000 */
        /* <DEDUP_REMOVED lines=35> */
[----:B------:R-:W-:Y:S02]  /*3dc0*/  UMOV UR7, 0x40000040 ;  /* 0x4000004000077882 */ /* 0x000fe40000000000 */
[----:B------:R-:W-:Y:S01]  /*3dd0*/  UMOV UR11, UR43 ;  /* 0x0000002b000b7c82 */ /* 0x000fe20008000000 */
[----:B------:R-:W-:Y:S02]  /*3de0*/  WARPGROUP.DEPBAR.LE gsb0, 0x0 ;  /* 0x00008000000079c5 */ /* 0x000fe40000010000 */
[----:B------:R-:W-:-:S15]  /*3df0*/  WARPGROUP.ARRIVE ;  /* 0x00000000000079c5 */ /* 0x000fde0000000000 */
[----:B------:R-:W-:-:S06]  /*3e00*/  NOP ;  /* 0x0000000000007918 */ /* 0x000fcc0000000000 */
[----:B------:R-:W-:Y:S01]  /*3e10*/  HGMMA.64x256x16.F32.BF16 R24, R168, gdesc[UR4].tnspB, R24, gsb0 ;  /* 0x43e00004a8187df0 */ /* 0x000fe20008001818 */
[----:B------:R-:W-:Y:S02]  /*3e20*/  @UP0 ULDC UR6, c[0x0][0x44c] ;  /* 0x0001130000060ab9 */ /* 0x000fe40000000800 */
[----:B------:R-:W-:-:S04]  /*3e30*/  UIMAD.WIDE.U32 UR6, UR43, UR6, URZ ;  /* 0x000000062b0672a5 */ /* 0x000fc8000f8e003f */
[----:B------:R-:W-:-:S04]  /*3e40*/  @UP0 USHF.R.U32.HI UR11, URZ, UR14, UR7 ;  /* 0x0000000e3f0b0299 */ /* 0x000fc80008011607 */
[----:B------:R-:W-:-:S04]  /*3e50*/  UIADD3 UR6, UR11, UR50, -UR51 ;  /* 0x000000320b067290 */ /* 0x000fc8000fffe833 */
[----:B------:R-:W-:-:S04]  /*3e60*/  UIMAD.WIDE UR6, UR6, 0x2aaaaaab, URZ ;  /* 0x2aaaaaab060678a5 */ /* 0x000fc8000f8e023f */
[----:B------:R-:W-:-:S04]  /*3e70*/  USHF.R.U32.HI UR6, URZ, 0x1f, UR7 ;  /* 0x0000001f3f067899 */ /* 0x000fc80008011607 */
[----:B------:R-:W-:-:S04]  /*3e80*/  ULEA.HI.SX32 UR6, UR7, UR6, 0x1c ;  /* 0x0000000607067291 */ /* 0x000fc8000f8fe23f */
[----:B------:R-:W-:Y:S01]  /*3e90*/  UISETP.LT.AND UP1, UPT, UR40, UR6, UPT ;  /* 0x000000062800728c */ /* 0x000fe2000bf21270 */
[----:B------:R-:W-:Y:S02]  /*3ea0*/  WARPGROUP.DEPBAR.LE gsb0, 0x0 ;  /* 0x00008000000079c5 */ /* 0x000fe40000010000 */
[----:B------:R-:W-:Y:S01]  /*3eb0*/  @!P2 SYNCS.ARRIVE.TRANS64.RED.A1T0 RZ, [UR22], RZ ;  /* 0x000000ffffffa9a7 */ /* 0x000fe20008100416 */
[----:B------:R-:W-:-:S04]  /*3ec0*/  USEL UR22, UR40, UR6, !UP1 ;  /* 0x0000000628167287 */ /* 0x000fc8000c800000 */
[----:B------:R-:W-:-:S06]  /*3ed0*/  UISETP.GE.AND UP1, UPT, UR52, UR22, UPT ;  /* 0x000000163400728c */ /* 0x000fcc000bf26270 */
[----:B------:R-:W-:-:S13]  /*3ee0*/  PLOP3.LUT P3, PT, PT, PT, UP1, 0x80, 0x0 ;  /* 0x000000000000781c */ /* 0x000fda0003f6f018 */
[----:B---3--:R-:W-:Y:S05]  /*3ef0*/  @!P3 BRA `(.L_x_4611) ;  /* 0x000000240074b947 */ /* 0x008fea0003800000 */
[----:B012---:R-:W-:Y:S01]  /*3f00*/  IMAD.MOV.U32 R9, RZ, RZ, R4 ;  /* 0x000000ffff097224 */ /* 0x007fe200078e0004 */
[----:B------:R-:W-:Y:S01]  /*3f10*/  ULDC UR23, c[0x0][0x988] ;  /* 0x0002620000177ab9 */ /* 0x000fe20000000800 */
[----:B------:R-:W-:-:S07]  /*3f20*/  IMAD.MOV.U32 R7, RZ, RZ, R5 ;  /* 0x000000ffff077224 */ /* 0x000fce00078e0005 */
.L_x_4620:
[----:B------:R-:W-:-:S04]  /*3f30*/  UIADD3 UR37, UR37, 0x1, URZ ;  /* 0x0000000125257890 */ /* 0x000fc8000fffe03f */
[----:B------:R-:W-:-:S04]  /*3f40*/  UISETP.NE.AND UP1, UPT, UR37, 0x2, UPT ;  /* 0x000000022500788c */ /* 0x000fc8000bf25270 */
[----:B------:R-:W-:Y:S02]  /*3f50*/  USEL UR6, URZ, 0x1, UP1 ;  /* 0x000000013f067887 */ /* 0x000fe40008800000 */
[----:B------:R-:W-:Y:S02]  /*3f60*/  USEL UR37, UR37, URZ, UP1 ;  /* 0x0000003f25257287 */ /* 0x000fe40008800000 */
[----:B------:R-:W-:Y:S01]  /*3f70*/  ULOP3.LUT UR47, UR47, UR6, URZ, 0x3c, !UPT ;  /* 0x000000062f2f7292 */ /* 0x000fe2000f8e3c3f */
[----:B------:R-:W-:Y:S11]  /*3f80*/  @!P0 BRA `(.L_x_4612) ;  /* 0x0000000000048947 */ /* 0x000ff60003800000 */
[----:B------:R-:W-:Y:S01]  /*3f90*/  BPT.TRAP 0x1 ;  /* 0x000000040000795c */ /* 0x000fe20000300000 */
.L_x_4612:
        /* <DEDUP_REMOVED lines=9> */
.L_x_4613:
[----:B------:R-:W-:Y:S01]  /*4030*/  VIADD R8, R16, UR43 ;  /* 0x0000002b10087c36 */ /* 0x000fe20008000000 */
[----:B-1----:R-:W-:Y:S06]  /*4040*/  @P3 BRA `(.L_x_4614) ;  /* 0x0000000000083947 */ /* 0x002fec0003800000 */
[----:B------:R-:W1:Y:S02]  /*4050*/  SYNCS.PHASECHK.TRANS64.TRYWAIT P3, [UR24+0x22830], R6 ;  /* 0x02283006ff0075a7 */ /* 0x000e640008060158 */
[----:B-1----:R-:W-:Y:S05]  /*4060*/  @!P3 BRA `(.L_x_4615) ;  /* 0x0000010000d4b947 */ /* 0x002fea0003800000 */
.L_x_4614:
[----:B------:R-:W-:Y:S01]  /*4070*/  UIMAD UR18, UR37, 0x300, UR20 ;  /* 0x00000300251278a4 */ /* 0x000fe2000f8e0214 */
[----:B------:R-:W-:Y:S01]  /*4080*/  WARPGROUP.ARRIVE ;  /* 0x00000000000079c5 */ /* 0x000fe20000000000 */
[----:B------:R-:W-:Y:S01]  /*4090*/  UMOV UR19, 0x40000040 ;  /* 0x4000004000137882 */ /* 0x000fe20000000000 */
[----:B------:R-:W-:Y:S01]  /*40a0*/  @UP0 ULDC UR6, c[0x0][0x44c] ;  /* 0x0001130000060ab9 */ /* 0x000fe20000000800 */
[----:B------:R-:W-:Y:S01]  /*40b0*/  UMOV UR7, 0x40000040 ;  /* 0x4000004000077882 */ /* 0x000fe20000000000 */
[----:B------:R-:W-:Y:S01]  /*40c0*/  @P1 IMAD.HI.U32 R4, R8, UR6, RZ ;  /* 0x0000000608041c27 */ /* 0x000fe2000f8e00ff */
[----:B------:R-:W-:Y:S01]  /*40d0*/  @UP0 ULDC UR6, c[0x0][0x450] ;  /* 0x0001140000060ab9 */ /* 0x000fe20000000800 */
[----:B------:R-:W-:Y:S01]  /*40e0*/  UIADD3 UR10, UR18, 0x4, URZ ;  /* 0x00000004120a7890 */ /* 0x000fe2000fffe03f */
[----:B------:R-:W-:Y:S01]  /*40f0*/  LOP3.LUT R11, R11, 0xffffdfff, RZ, 0xc0, !PT ;  /* 0xffffdfff0b0b7812 */ /* 0x000fe200078ec0ff */
[----:B------:R-:W-:Y:S01]  /*4100*/  HGMMA.64x96x16.F32.BF16 R152, gdesc[UR16], RZ, !UPT, gsb0 ;  /* 0x01600000109879f0 */ /* 0x000fe2000c0018ff */
[----:B------:R-:W-:Y:S01]  /*4110*/  @P1 SHF.R.U32.HI R8, RZ, UR6, R4 ;  /* 0x00000006ff081c19 */ /* 0x000fe20008011604 */
[----:B------:R-:W-:Y:S01]  /*4120*/  UIMAD UR6, UR52, -0x60, URZ ;  /* 0xffffffa0340678a4 */ /* 0x000fe2000f8e023f */
[----:B------:R-:W-:Y:S01]  /*4130*/  @P2 LOP3.LUT R11, R11, 0x2000, RZ, 0xfc, !PT ;  /* 0x000020000b0b2812 */ /* 0x000fe200078efcff */
[----:B------:R-:W-:Y:S01]  /*4140*/  UMOV UR11, 0x40000040 ;  /* 0x40000040000b7882 */ /* 0x000fe20000000000 */
[----:B------:R-:W-:Y:S01]  /*4150*/  UIADD3 UR14, UR18, 0x6, URZ ;  /* 0x00000006120e7890 */ /* 0x000fe2000fffe03f */
[----:B-1----:R-:W1:Y:S01]  /*4160*/  SHFL.IDX PT, R5, R8, RZ, 0x1c1f ;  /* 0x001c1fff08057589 */ /* 0x002e6200000e0000 */
[----:B------:R-:W-:Y:S01]  /*4170*/  UMOV UR15, 0x40000040 ;  /* 0x40000040000f7882 */ /* 0x000fe20000000000 */
[----:B------:R-:W-:Y:S01]  /*4180*/  IMAD.U32 R15, RZ, RZ, UR6 ;  /* 0x00000006ff0f7e24 */ /* 0x000fe2000f8e00ff */
[----:B------:R-:W-:Y:S01]  /*4190*/  UIADD3 UR6, UR18, 0x2, URZ ;  /* 0x0000000212067890 */ /* 0x000fe2000fffe03f */
[----:B------:R-:W2:Y:S01]  /*41a0*/  SHFL.IDX PT, R13, R8, 0x1, 0x1c1f ;  /* 0x003c1f00080d7f89 */ /* 0x000ea200000e0000 */
[----:B------:R-:W-:Y:S01]  /*41b0*/  IMAD.U32 R21, RZ, RZ, UR51 ;  /* 0x00000033ff157e24 */ /* 0x000fe2000f8e00ff */
[----:B------:R-:W-:-:S02]  /*41c0*/  LOP3.LUT R11, R11, 0xffffefff, RZ, 0xc0, !PT ;  /* 0xffffefff0b0b7812 */ /* 0x000fc400078ec0ff */
[----:B------:R-:W-:Y:S01]  /*41d0*/  IADD3 R4, -R2, 0x1, R15 ;  /* 0x0000000102047810 */ /* 0x000fe20007ffe10f */
[----:B------:R-:W3:Y:S01]  /*41e0*/  S2R R200, SR_TID.X ;  /* 0x0000000000c87919 */ /* 0x000ee20000002100 */
[----:B------:R-:W-:Y:S02]  /*41f0*/  @P0 LOP3.LUT R11, R11, 0x1000, RZ, 0xfc, !PT ;  /* 0x000010000b0b0812 */ /* 0x000fe400078efcff */
[----:B------:R-:W-:Y:S02]  /*4200*/  IADD3 R4, -R21, UR50, R4 ;  /* 0x0000003215047c10 */ /* 0x000fe4000fffe104 */
[----:B------:R-:W-:-:S04]  /*4210*/  LOP3.LUT R11, R11, 0xffffbfff, RZ, 0xc0, !PT ;  /* 0xffffbfff0b0b7812 */ /* 0x000fc800078ec0ff */
[----:B------:R-:W-:-:S04]  /*4220*/  @P1 LOP3.LUT R11, R11, 0x4000, RZ, 0xfc, !PT ;  /* 0x000040000b0b1812 */ /* 0x000fc800078efcff */
[----:B------:R-:W-:Y:S01]  /*4230*/  LOP3.LUT R11, R11, 0xffff7fff, RZ, 0xc0, !PT ;  /* 0xffff7fff0b0b7812 */ /* 0x000fe200078ec0ff */
[C---:B-1----:R-:W-:Y:S02]  /*4240*/  IMAD.IADD R5, R4.reuse, 0x1, R5 ;  /* 0x0000000104057824 */ /* 0x042fe400078e0205 */
[----:B--2---:R-:W-:-:S05]  /*4250*/  IMAD.IADD R4, R4, 0x1, R13 ;  /* 0x0000000104047824 */ /* 0x004fca00078e020d */
[C---:B------:R-:W-:Y:S02]  /*4260*/  ISETP.GT.AND P1, PT, R4.reuse, 0x41, PT ;  /* 0x000000410400780c */ /* 0x040fe40003f24270 */
[C---:B------:R-:W-:Y:S02]  /*4270*/  ISETP.GT.AND P2, PT, R4.reuse, 0x48, PT ;  /* 0x000000480400780c */ /* 0x040fe40003f44270 */
[C---:B------:R-:W-:Y:S02]  /*4280*/  ISETP.GT.AND P0, PT, R4.reuse, 0x49, PT ;  /* 0x000000490400780c */ /* 0x040fe40003f04270 */
[C---:B------:R-:W-:Y:S02]  /*4290*/  ISETP.GT.AND P3, PT, R4.reuse, 0x50, PT ;  /* 0x000000500400780c */ /* 0x040fe40003f64270 */
[C---:B------:R-:W-:Y:S02]  /*42a0*/  ISETP.GT.AND P4, PT, R4.reuse, 0x51, PT ;  /* 0x000000510400780c */ /* 0x040fe40003f84270 */
[----:B------:R-:W-:-:S02]  /*42b0*/  ISETP.GT.AND P5, PT, R4, 0x58, PT ;  /* 0x000000580400780c */ /* 0x000fc40003fa4270 */
[----:B------:R-:W-:Y:S02]  /*42c0*/  ISETP.GT.AND P6, PT, R4, 0x59, PT ;  /* 0x000000590400780c */ /* 0x000fe40003fc4270 */
[----:B------:R-:W-:Y:S02]  /*42d0*/  @P1 LOP3.LUT R11, R11, 0x8000, RZ, 0xfc, !PT ;  /* 0x000080000b0b1812 */ /* 0x000fe400078efcff */
[----:B------:R-:W-:Y:S02]  /*42e0*/  ISETP.GT.AND P1, PT, R5, RZ, PT ;  /* 0x000000ff0500720c */ /* 0x000fe40003f24270 */
[----:B------:R-:W-:Y:S02]  /*42f0*/  LOP3.LUT R11, R11, 0xfffeffff, RZ, 0xc0, !PT ;  /* 0xfffeffff0b0b7812 */ /* 0x000fe400078ec0ff */
[----:B---3--:R-:W-:Y:S02]  /*4300*/  SHF.R.U32.HI R200, RZ, 0x7, R200 ;  /* 0x00000007ffc87819 */ /* 0x008fe400000116c8 */
[----:B------:R-:W-:-:S02]  /*4310*/  @P2 LOP3.LUT R11, R11, 0x10000, RZ, 0xfc, !PT ;  /* 0x000100000b0b2812 */ /* 0x000fc400078efcff */
[----:B------:R-:W-:Y:S02]  /*4320*/  ISETP.GT.AND P2, PT, R5, 0x9, PT ;  /* 0x000000090500780c */ /* 0x000fe40003f44270 */
[----:B------:R-:W-:-:S04]  /*4330*/  LOP3.LUT R11, R11, 0xfffdffff, RZ, 0xc0, !PT ;  /* 0xfffdffff0b0b7812 */ /* 0x000fc800078ec0ff */
[----:B------:R-:W-:Y:S02]  /*4340*/  @P0 LOP3.LUT R11, R11, 0x20000, RZ, 0xfc, !PT ;  /* 0x000200000b0b0812 */ /* 0x000fe400078efcff */
[----:B------:R-:W-:Y:S02]  /*4350*/  ISETP.GT.AND P0, PT, R5, 0x8, PT ;  /* 0x000000080500780c */ /* 0x000fe40003f04270 */
[----:B------:R-:W-:-:S04]  /*4360*/  LOP3.LUT R11, R11, 0xfffbffff, RZ, 0xc0, !PT ;  /* 0xfffbffff0b0b7812 */ /* 0x000fc800078ec0ff */
[----:B------:R-:W-:Y:S02]  /*4370*/  @P3 LOP3.LUT R11, R11, 0x40000, RZ, 0xfc, !PT ;  /* 0x000400000b0b3812 */ /* 0x000fe400078efcff */
[----:B------:R-:W-:Y:S01]  /*4380*/  ISETP.GT.AND P3, PT, R5, 0x1, PT ;  /* 0x000000010500780c */ /* 0x000fe20003f64270 */
        /* <DEDUP_REMOVED lines=11> */
[----:B------:R-:W-:Y:S02]  /*4440*/  FSEL R152, R152, -INF , P1 ;  /* 0xff80000098987808 */ /* 0x000fe40000800000 */
[----:B------:R-:W-:Y:S02]  /*4450*/  ISETP.GT.AND P1, PT, R5, 0x10, PT ;  /* 0x000000100500780c */ /* 0x000fe40003f24270 */
[----:B------:R-:W-:Y:S02]  /*4460*/  FSEL R8, R153, -INF , P3 ;  /* 0xff80000099087808 */ /* 0x000fe40001800000 */
[----:B------:R-:W-:-:S02]  /*4470*/  FSEL R156, R156, -INF , P0 ;  /* 0xff8000009c9c7808 */ /* 0x000fc40000000000 */
[----:B------:R-:W-:Y:S02]  /*4480*/  FSEL R10, R157, -INF , P2 ;  /* 0xff8000009d0a7808 */ /* 0x000fe40001000000 */
[----:B------:R-:W-:Y:S02]  /*4490*/  FSEL R160, R160, -INF , P1 ;  /* 0xff800000a0a07808 */ /* 0x000fe40000800000 */
[C---:B------:R-:W-:Y:S02]  /*44a0*/  ISETP.GT.AND P3, PT, R5.reuse, 0x11, PT ;  /* 0x000000110500780c */ /* 0x040fe40003f64270 */
[C---:B------:R-:W-:Y:S02]  /*44b0*/  ISETP.GT.AND P0, PT, R5.reuse, 0x18, PT ;  /* 0x000000180500780c */ /* 0x040fe40003f04270 */
[C---:B------:R-:W-:Y:S02]  /*44c0*/  ISETP.GT.AND P2, PT, R5.reuse, 0x19, PT ;  /* 0x000000190500780c */ /* 0x040fe40003f44270 */
[----:B------:R-:W-:-:S02]  /*44d0*/  ISETP.GT.AND P1, PT, R5, 0x20, PT ;  /* 0x000000200500780c */ /* 0x000fc40003f24270 */
[----:B------:R-:W-:Y:S02]  /*44e0*/  FSEL R161, R161, -INF , P3 ;  /* 0xff800000a1a17808 */ /* 0x000fe40001800000 */
[----:B------:R-:W-:Y:S02]  /*44f0*/  FSEL R164, R164, -INF , P0 ;  /* 0xff800000a4a47808 */ /* 0x000fe40000000000 */
[----:B------:R-:W-:Y:S02]  /*4500*/  FSEL R165, R165, -INF , P2 ;  /* 0xff800000a5a57808 */ /* 0x000fe40001000000 */
[----:B------:R-:W-:Y:S02]  /*4510*/  FSEL R168, R168, -INF , P1 ;  /* 0xff800000a8a87808 */ /* 0x000fe40000800000 */
[C---:B------:R-:W-:Y:S02]  /*4520*/  ISETP.GT.AND P3, PT, R5.reuse, 0x21, PT ;  /* 0x000000210500780c */ /* 0x040fe40003f64270 */
[----:B------:R-:W-:-:S02]  /*4530*/  ISETP.GT.AND P0, PT, R5, 0x28, PT ;  /* 0x000000280500780c */ /* 0x000fc40003f04270 */
[C---:B------:R-:W-:Y:S02]  /*4540*/  ISETP.GT.AND P2, PT, R5.reuse, 0x29, PT ;  /* 0x000000290500780c */ /* 0x040fe40003f44270 */
[----:B------:R-:W-:Y:S02]  /*4550*/  ISETP.GT.AND P1, PT, R5, 0x30, PT ;  /* 0x000000300500780c */ /* 0x000fe40003f24270 */
[----:B------:R-:W-:Y:S02]  /*4560*/  FSEL R169, R169, -INF , P3 ;  /* 0xff800000a9a97808 */ /* 0x000fe40001800000 */
[----:B------:R-:W-:Y:S02]  /*4570*/  FSEL R172, R172, -INF , P0 ;  /* 0xff800000acac7808 */ /* 0x000fe40000000000 */
[----:B------:R-:W-:Y:S02]  /*4580*/  FSEL R173, R173, -INF , P2 ;  /* 0xff800000adad7808 */ /* 0x000fe40001000000 */
[----:B------:R-:W-:-:S02]  /*4590*/  FSEL R176, R176, -INF , P1 ;  /* 0xff800000b0b07808 */ /* 0x000fc40000800000 */
[C---:B------:R-:W-:Y:S02]  /*45a0*/  ISETP.GT.AND P3, PT, R5.reuse, 0x31, PT ;  /* 0x000000310500780c */ /* 0x040fe40003f64270 */
[C---:B------:R-:W-:Y:S02]  /*45b0*/  ISETP.GT.AND P0, PT, R5.reuse, 0x38, PT ;  /* 0x000000380500780c */ /* 0x040fe40003f04270 */
[----:B------:R-:W-:Y:S02]  /*45c0*/  ISETP.GT.AND P2, PT, R5, 0x39, PT ;  /* 0x000000390500780c */ /* 0x000fe40003f44270 */
[----:B------:R-:W-:Y:S02]  /*45d0*/  ISETP.GT.AND P1, PT, R4, RZ, PT ;  /* 0x000000ff0400720c */ /* 0x000fe40003f24270 */
        /* <DEDUP_REMOVED lines=22> */
[C---:B------:R-:W-:Y:S02]  /*4740*/  ISETP.GT.AND P2, PT, R4.reuse, 0x29, PT ;  /* 0x000000290400780c */ /* 0x040fe40003f44270 */
        /* <DEDUP_REMOVED lines=9> */
[----:B------:R-:W-:Y:S02]  /*47e0*/  FMNMX.FTZ R4, R154, R9, !PT ;  /* 0x000000099a047209 */ /* 0x000fe40007810000 */
[----:B------:R-:W-:Y:S02]  /*47f0*/  FSEL R179, R179, -INF , P3 ;  /* 0xff800000b3b37808 */ /* 0x000fe40001800000 */
[----:B------:R-:W-:Y:S02]  /*4800*/  FMNMX.FTZ R4, R155, R4, !PT ;  /* 0x000000049b047209 */ /* 0x000fe40007810000 */
[----:B------:R-:W-:Y:S02]  /*4810*/  FSEL R182, R182, -INF , P0 ;  /* 0xff800000b6b67808 */ /* 0x000fe40000000000 */
[----:B------:R-:W-:Y:S02]  /*4820*/  FMNMX.FTZ R4, R158, R4, !PT ;  /* 0x000000049e047209 */ /* 0x000fe40007810000 */
[----:B------:R-:W-:-:S02]  /*4830*/  FSEL R183, R183, -INF , P2 ;  /* 0xff800000b7b77808 */ /* 0x000fc40001000000 */
[----:B------:R-:W-:Y:S02]  /*4840*/  FMNMX.FTZ R4, R159, R4, !PT ;  /* 0x000000049f047209 */ /* 0x000fe40007810000 */
[----:B------:R-:W-:Y:S02]  /*4850*/  FSEL R186, R186, -INF , P1 ;  /* 0xff800000baba7808 */ /* 0x000fe40000800000 */
[----:B------:R-:W-:Y:S02]  /*4860*/  FMNMX.FTZ R4, R162, R4, !PT ;  /* 0x00000004a2047209 */ /* 0x000fe40007810000 */
[----:B------:R-:W-:Y:S02]  /*4870*/  LOP3.LUT P1, RZ, R11, 0x8000, RZ, 0xc0, !PT ;  /* 0x000080000bff7812 */ /* 0x000fe4000782c0ff */
[----:B------:R-:W-:Y:S02]  /*4880*/  FMNMX.FTZ R4, R163, R4, !PT ;  /* 0x00000004a3047209 */ /* 0x000fe40007810000 */
[----:B------:R-:W-:-:S02]  /*4890*/  LOP3.LUT P2, RZ, R11, 0x10000, RZ, 0xc0, !PT ;  /* 0x000100000bff7812 */ /* 0x000fc4000784c0ff */
[----:B------:R-:W-:Y:S02]  /*48a0*/  FMNMX.FTZ R4, R166, R4, !PT ;  /* 0x00000004a6047209 */ /* 0x000fe40007810000 */
[----:B------:R-:W-:Y:S02]  /*48b0*/  FSEL R187, R187, -INF , P1 ;  /* 0xff800000bbbb7808 */ /* 0x000fe40000800000 */
[----:B------:R-:W-:Y:S02]  /*48c0*/  FMNMX.FTZ R4, R167, R4, !PT ;  /* 0x00000004a7047209 */ /* 0x000fe40007810000 */
[----:B------:R-:W-:Y:S02]  /*48d0*/  LOP3.LUT P0, RZ, R11, 0x20000, RZ, 0xc0, !PT ;  /* 0x000200000bff7812 */ /* 0x000fe4000780c0ff */
[----:B------:R-:W-:Y:S02]  /*48e0*/  FMNMX.FTZ R4, R170, R4, !PT ;  /* 0x00000004aa047209 */ /* 0x000fe40007810000 */
[----:B------:R-:W-:-:S02]  /*48f0*/  FSEL R190, R190, -INF , P2 ;  /* 0xff800000bebe7808 */ /* 0x000fc40001000000 */
[----:B------:R-:W-:Y:S02]  /*4900*/  FMNMX.FTZ R4, R171, R4, !PT ;  /* 0x00000004ab047209 */ /* 0x000fe40007810000 */
[----:B------:R-:W-:Y:S02]  /*4910*/  LOP3.LUT P3, RZ, R11, 0x40000, RZ, 0xc0, !PT ;  /* 0x000400000bff7812 */ /* 0x000fe4000786c0ff */
[----:B------:R-:W-:Y:S02]  /*4920*/  FMNMX.FTZ R4, R174, R4, !PT ;  /* 0x00000004ae047209 */ /* 0x000fe40007810000 */
[----:B------:R-:W-:Y:S02]  /*4930*/  FSEL R191, R191, -INF , P0 ;  /* 0xff800000bfbf7808 */ /* 0x000fe40000000000 */
        /* <DEDUP_REMOVED lines=8> */
[----:B------:R-:W-:Y:S02]  /*49c0*/  FMNMX.FTZ R4, R183, R4, !PT ;  /* 0x00000004b7047209 */ /* 0x000fe40007810000 */
[C---:B------:R-:W-:Y:S02]  /*49d0*/  LOP3.LUT P1, RZ, R11.reuse, 0x4000, RZ, 0xc0, !PT ;  /* 0x000040000bff7812 */ /* 0x040fe4000782c0ff */
[----:B------:R-:W-:Y:S02]  /*49e0*/  FMNMX.FTZ R4, R186, R4, !PT ;  /* 0x00000004ba047209 */ /* 0x000fe40007810000 */
[----:B------:R-:W-:Y:S02]  /*49f0*/  LOP3.LUT P2, RZ, R11, 0x2000, RZ, 0xc0, !PT ;  /* 0x000020000bff7812 */ /* 0x000fe4000784c0ff */
[----:B------:R-:W-:Y:S02]  /*4a00*/  FMNMX.FTZ R4, R187, R4, !PT ;  /* 0x00000004bb047209 */ /* 0x000fe40007810000 */
[----:B------:R-:W-:-:S02]  /*4a10*/  LOP3.LUT P0, RZ, R11, 0x1000, RZ, 0xc0, !PT ;  /* 0x000010000bff7812 */ /* 0x000fc4000780c0ff */
[----:B------:R-:W-:Y:S02]  /*4a20*/  FMNMX.FTZ R4, R190, R4, !PT ;  /* 0x00000004be047209 */ /* 0x000fe40007810000 */
[----:B------:R-:W-:Y:S02]  /*4a30*/  ISETP.GT.AND P6, PT, R5, 0x41, PT ;  /* 0x000000410500780c */ /* 0x000fe40003fc4270 */
[----:B------:R-:W-:Y:S02]  /*4a40*/  FMNMX.FTZ R4, R191, R4, !PT ;  /* 0x00000004bf047209 */ /* 0x000fe40007810000 */
[----:B------:R-:W-:Y:S02]  /*4a50*/  ISETP.GT.AND P5, PT, R5, 0x48, PT ;  /* 0x000000480500780c */ /* 0x000fe40003fa4270 */
[----:B------:R-:W-:Y:S02]  /*4a60*/  FMNMX.FTZ R4, R194, R4, !PT ;  /* 0x00000004c2047209 */ /* 0x000fe40007810000 */
[----:B------:R-:W-:-:S02]  /*4a70*/  FSEL R185, R185, -INF , P6 ;  /* 0xff800000b9b97808 */ /* 0x000fc40003000000 */
[----:B------:R-:W-:Y:S02]  /*4a80*/  FMNMX.FTZ R4, R195, R4, !PT ;  /* 0x00000004c3047209 */ /* 0x000fe40007810000 */
[----:B------:R-:W-:Y:S02]  /*4a90*/  ISETP.GT.AND P4, PT, R5, 0x49, PT ;  /* 0x000000490500780c */ /* 0x000fe40003f84270 */
[----:B------:R-:W-:Y:S02]  /*4aa0*/  FMNMX.FTZ R4, R198, R4, !PT ;  /* 0x00000004c6047209 */ /* 0x000fe40007810000 */
[----:B------:R-:W-:Y:S02]  /*4ab0*/  FSEL R188, R188, -INF , P5 ;  /* 0xff800000bcbc7808 */ /* 0x000fe40002800000 */
[----:B------:R-:W-:Y:S02]  /*4ac0*/  FMNMX.FTZ R4, R199, R4, !PT ;  /* 0x00000004c7047209 */ /* 0x000fe40007810000 */
[----:B------:R-:W-:-:S02]  /*4ad0*/  FSEL R189, R189, -INF , P4 ;  /* 0xff800000bdbd7808 */ /* 0x000fc40002000000 */
[C---:B------:R-:W-:Y:S01]  /*4ae0*/  ISETP.GT.AND P5, PT, R5.reuse, 0x50, PT ;  /* 0x000000500500780c */ /* 0x040fe20003fa4270 */
[----:B------:R-:W1:Y:S01]  /*4af0*/  SHFL.BFLY PT, R11, R4, 0x2, 0x1f ;  /* 0x0c401f00040b7f89 */ /* 0x000e6200000e0000 */
[C---:B------:R-:W-:Y:S02]  /*4b00*/  ISETP.GT.AND P4, PT, R5.reuse, 0x51, PT ;  /* 0x000000510500780c */ /* 0x040fe40003f84270 */
[----:B------:R-:W-:Y:S02]  /*4b10*/  FSEL R192, R192, -INF , P5 ;  /* 0xff800000c0c07808 */ /* 0x000fe40002800000 */
[----:B------:R-:W-:Y:S02]  /*4b20*/  ISETP.GT.AND P5, PT, R5, 0x58, PT ;  /* 0x000000580500780c */ /* 0x000fe40003fa4270 */
[----:B------:R-:W-:Y:S02]  /*4b30*/  FSEL R193, R193, -INF , P4 ;  /* 0xff800000c1c17808 */ /* 0x000fe40002000000 */
[----:B------:R-:W-:-:S02]  /*4b40*/  ISETP.GT.AND P4, PT, R5, 0x59, PT ;  /* 0x000000590500780c */ /* 0x000fc40003f84270 */
[----:B------:R-:W-:Y:S02]  /*4b50*/  FSEL R196, R196, -INF , P5 ;  /* 0xff800000c4c47808 */ /* 0x000fe40002800000 */
[----:B------:R-:W-:Y:S02]  /*4b60*/  FSEL R197, R197, -INF , P4 ;  /* 0xff800000c5c57808 */ /* 0x000fe40002000000 */
[----:B-1----:R-:W-:-:S05]  /*4b70*/  FMNMX.FTZ R4, R4, R11, !PT ;  /* 0x0000000b04047209 */ /* 0x002fca0007810000 */
[----:B------:R-:W1:Y:S02]  /*4b80*/  SHFL.BFLY PT, R11, R4, 0x1, 0x1f ;  /* 0x0c201f00040b7f89 */ /* 0x000e6400000e0000 */
[----:B-1----:R-:W-:-:S04]  /*4b90*/  FMNMX.FTZ R4, R4, R11, !PT ;  /* 0x0000000b04047209 */ /* 0x002fc80007810000 */
[----:B------:R-:W-:-:S04]  /*4ba0*/  FSETP.NEU.FTZ.AND P3, PT, R4, -INF , PT ;  /* 0xff8000000400780b */ /* 0x000fc80003f7d000 */
[----:B------:R-:W-:-:S05]  /*4bb0*/  FSEL R11, R4, RZ, P3 ;  /* 0x000000ff040b7208 */ /* 0x000fca0001800000 */
[----:B------:R-:W-:Y:S01]  /*4bc0*/  FADD.FTZ R11, -R11, R9 ;  /* 0x000000090b0b7221 */ /* 0x000fe20000010100 */
[----:B------:R-:W-:-:S05]  /*4bd0*/  FMUL.FTZ R9, R4, UR10 ;  /* 0x0000000a04097c20 */ /* 0x000fca0008410000 */
[----:B------:R-:W-:Y:S02]  /*4be0*/  FSEL R9, R9, RZ, P3 ;  /* 0x000000ff09097208 */ /* 0x000fe40001800000 */
[----:B------:R-:W-:-:S03]  /*4bf0*/  ISETP.GT.AND P3, PT, R5, 0x40, PT ;  /* 0x000000400500780c */ /* 0x000fc60003f64270 */
        /* <DEDUP_REMOVED lines=27> */
[----:B------:R-:W-:-:S02]  /*4db0*/  FSEL R184, R184, -INF , P3 ;  /* 0xff800000b8b87808 */ /* 0x000fc40001800000 */
[----:B------:R-:W-:-:S04]  /*4dc0*/  FMNMX.FTZ R11, R8, R11, !PT ;  /* 0x0000000b080b7209 */ /* 0x000fc80007810000 */
[----:B------:R-:W-:Y:S01]  /*4dd0*/  FMNMX.FTZ R11, R156, R11, !PT ;  /* 0x0000000b9c0b7209 */ /* 0x000fe20007810000 */
[----:B------:R-:W1:Y:S03]  /*4de0*/  MUFU.EX2 R9, R9 ;  /* 0x0000000900097308 */ /* 0x000e660000000800 */
[----:B------:R-:W-:-:S04]  /*4df0*/  FMNMX.FTZ R11, R10, R11, !PT ;  /* 0x0000000b0a0b7209 */ /* 0x000fc80007810000 */
[----:B------:R-:W-:Y:S01]  /*4e00*/  FMNMX.FTZ R11, R160, R11, !PT ;  /* 0x0000000ba00b7209 */ /* 0x000fe20007810000 */
[----:B------:R-:W2:Y:S03]  /*4e10*/  MUFU.EX2 R155, R155 ;  /* 0x0000009b009b7308 */ /* 0x000ea60000000800 */
[----:B------:R-:W-:-:S04]  /*4e20*/  FMNMX.FTZ R11, R161, R11, !PT ;  /* 0x0000000ba10b7209 */ /* 0x000fc80007810000 */
[----:B------:R-:W-:Y:S01]  /*4e30*/  FMNMX.FTZ R11, R164, R11, !PT ;  /* 0x0000000ba40b7209 */ /* 0x000fe20007810000 */
[----:B------:R-:W3:Y:S01]  /*4e40*/  MUFU.EX2 R158, R158 ;  /* 0x0000009e009e7308 */ /* 0x000ee20000000800 */
[----:B-1----:R-:W-:Y:S01]  /*4e50*/  FFMA.FTZ R0, R9, R0, R154 ;  /* 0x0000000009007223 */ /* 0x002fe2000001009a */
[----:B------:R-:W-:Y:S01]  /*4e60*/  FMUL.FTZ R26, R26, R9 ;  /* 0x000000091a1a7220 */ /* 0x000fe20000410000 */
        /* <DEDUP_REMOVED lines=8> */
[----:B------:R-:W-:Y:S01]  /*4ef0*/  FMUL.FTZ R34, R34, R9 ;  /* 0x0000000922227220 */ /* 0x000fe20000410000 */
[----:B------:R-:W-:Y:S01]  /*4f00*/  FMNMX.FTZ R11, R169, R11, !PT ;  /* 0x0000000ba90b7209 */ /* 0x000fe20007810000 */
[-C--:B------:R-:W-:Y:S01]  /*4f10*/  FMUL.FTZ R35, R35, R9.reuse ;  /* 0x0000000923237220 */ /* 0x080fe20000410000 */
[-C--:B------:R-:W-:Y:S01]  /*4f20*/  FMUL.FTZ R38, R38, R9.reuse ;  /* 0x0000000926267220 */ /* 0x080fe20000410000 */
[----:B------:R-:W-:Y:S01]  /*4f30*/  FMUL.FTZ R39, R39, R9 ;  /* 0x0000000927277220 */ /* 0x000fe20000410000 */
[----:B------:R-:W-:Y:S01]  /*4f40*/  FMNMX.FTZ R11, R172, R11, !PT ;  /* 0x0000000bac0b7209 */ /* 0x000fe20007810000 */
[----:B---3--:R-:W-:Y:S01]  /*4f50*/  FADD.FTZ R0, R158, R0 ;  /* 0x000000009e007221 */ /* 0x008fe20000010000 */
[----:B------:R-:W2:Y:S01]  /*4f60*/  MUFU.EX2 R153, R162 ;  /* 0x000000a200997308 */ /* 0x000ea20000000800 */
[----:B------:R-:W-:Y:S01]  /*4f70*/  FMUL.FTZ R42, R42, R9 ;  /* 0x000000092a2a7220 */ /* 0x000fe20000410000 */
[----:B------:R-:W-:Y:S01]  /*4f80*/  FMNMX.FTZ R11, R173, R11, !PT ;  /* 0x0000000bad0b7209 */ /* 0x000fe20007810000 */
[-C--:B------:R-:W-:Y:S01]  /*4f90*/  FMUL.FTZ R43, R43, R9.reuse ;  /* 0x000000092b2b7220 */ /* 0x080fe20000410000 */
[-C--:B------:R-:W-:Y:S01]  /*4fa0*/  FMUL.FTZ R46, R46, R9.reuse ;  /* 0x000000092e2e7220 */ /* 0x080fe20000410000 */
[----:B------:R-:W-:Y:S01]  /*4fb0*/  FMUL.FTZ R47, R47, R9 ;  /* 0x000000092f2f7220 */ /* 0x000fe20000410000 */
[----:B------:R-:W-:Y:S01]  /*4fc0*/  FMNMX.FTZ R11, R176, R11, !PT ;  /* 0x0000000bb00b7209 */ /* 0x000fe20007810000 */
[C---:B-1----:R-:W-:Y:S01]  /*4fd0*/  FADD.FTZ R0, R159.reuse, R0 ;  /* 0x000000009f007221 */ /* 0x042fe20000010000 */
[----:B------:R-:W-:Y:S01]  /*4fe0*/  F2FP.BF16.F32.PACK_AB R159, R159, R158 ;  /* 0x0000009e9f9f723e */ /* 0x000fe200000010ff */
[----:B------:R-:W1:Y:S01]  /*4ff0*/  MUFU.EX2 R163, R163 ;  /* 0x000000a300a37308 */ /* 0x000e620000000800 */
[----:B------:R-:W-:Y:S01]  /*5000*/  FMNMX.FTZ R11, R177, R11, !PT ;  /* 0x0000000bb10b7209 */ /* 0x000fe20007810000 */
[-C--:B------:R-:W-:Y:S01]  /*5010*/  FMUL.FTZ R50, R50, R9.reuse ;  /* 0x0000000932327220 */ /* 0x080fe20000410000 */
[-C--:B------:R-:W-:Y:S01]  /*5020*/  FMUL.FTZ R51, R51, R9.reuse ;  /* 0x0000000933337220 */ /* 0x080fe20000410000 */
[----:B------:R-:W-:Y:S01]  /*5030*/  FMUL.FTZ R54, R54, R9 ;  /* 0x0000000936367220 */ /* 0x000fe20000410000 */
[----:B------:R-:W-:Y:S01]  /*5040*/  FMNMX.FTZ R11, R180, R11, !PT ;  /* 0x0000000bb40b7209 */ /* 0x000fe20007810000 */
[-C--:B------:R-:W-:Y:S01]  /*5050*/  FMUL.FTZ R55, R55, R9.reuse ;  /* 0x0000000937377220 */ /* 0x080fe20000410000 */
[----:B------:R-:W-:Y:S01]  /*5060*/  FMUL.FTZ R58, R58, R9 ;  /* 0x000000093a3a7220 */ /* 0x000fe20000410000 */
[----:B------:R-:W3:Y:S01]  /*5070*/  MUFU.EX2 R155, R166 ;  /* 0x000000a6009b7308 */ /* 0x000ee20000000800 */
[----:B------:R-:W-:Y:S01]  /*5080*/  FMNMX.FTZ R11, R181, R11, !PT ;  /* 0x0000000bb50b7209 */ /* 0x000fe20007810000 */
[----:B--2---:R-:W-:Y:S01]  /*5090*/  FADD.FTZ R0, R153, R0 ;  /* 0x0000000099007221 */ /* 0x004fe20000010000 */
[-C--:B------:R-:W-:Y:S01]  /*50a0*/  FMUL.FTZ R59, R59, R9.reuse ;  /* 0x000000093b3b7220 */ /* 0x080fe20000410000 */
[----:B------:R-:W-:Y:S01]  /*50b0*/  FMUL.FTZ R62, R62, R9 ;  /* 0x000000093e3e7220 */ /* 0x000fe20000410000 */
[----:B------:R-:W-:Y:S01]  /*50c0*/  FMNMX.FTZ R11, R184, R11, !PT ;  /* 0x0000000bb80b7209 */ /* 0x000fe20007810000 */
[-C--:B------:R-:W-:Y:S01]  /*50d0*/  FMUL.FTZ R63, R63, R9.reuse ;  /* 0x000000093f3f7220 */ /* 0x080fe20000410000 */
[----:B------:R-:W-:Y:S01]  /*50e0*/  FMUL.FTZ R66, R66, R9 ;  /* 0x0000000942427220 */ /* 0x000fe20000410000 */
[----:B------:R-:W2:Y:S01]  /*50f0*/  MUFU.EX2 R167, R167 ;  /* 0x000000a700a77308 */ /* 0x000ea20000000800 */
[----:B------:R-:W-:Y:S01]  /*5100*/  FMNMX.FTZ R11, R185, R11, !PT ;  /* 0x0000000bb90b7209 */ /* 0x000fe20007810000 */
[C---:B-1----:R-:W-:Y:S01]  /*5110*/  FADD.FTZ R0, R163.reuse, R0 ;  /* 0x00000000a3007221 */ /* 0x042fe20000010000 */
[----:B------:R-:W-:Y:S01]  /*5120*/  F2FP.BF16.F32.PACK_AB R153, R163, R153 ;  /* 0x00000099a399723e */ /* 0x000fe200000010ff */
[----:B------:R-:W-:Y:S01]  /*5130*/  FMUL.FTZ R67, R67, R9 ;  /* 0x0000000943437220 */ /* 0x000fe20000410000 */
[----:B------:R-:W-:Y:S01]  /*5140*/  FMNMX.FTZ R11, R188, R11, !PT ;  /* 0x0000000bbc0b7209 */ /* 0x000fe20007810000 */
[-C--:B------:R-:W-:Y:S01]  /*5150*/  FMUL.FTZ R70, R70, R9.reuse ;  /* 0x0000000946467220 */ /* 0x080fe20000410000 */
[----:B------:R-:W-:Y:S01]  /*5160*/  FMUL.FTZ R71, R71, R9 ;  /* 0x0000000947477220 */ /* 0x000fe20000410000 */
[----:B------:R-:W1:Y:S01]  /*5170*/  MUFU.EX2 R170, R170 ;  /* 0x000000aa00aa7308 */ /* 0x000e620000000800 */
[----:B------:R-:W-:Y:S01]  /*5180*/  FMNMX.FTZ R11, R189, R11, !PT ;  /* 0x0000000bbd0b7209 */ /* 0x000fe20007810000 */
[----:B---3--:R-:W-:Y:S01]  /*5190*/  FADD.FTZ R0, R155, R0 ;  /* 0x000000009b007221 */ /* 0x008fe20000010000 */
[-C--:B------:R-:W-:Y:S01]  /*51a0*/  FMUL.FTZ R74, R74, R9.reuse ;  /* 0x000000094a4a7220 */ /* 0x080fe20000410000 */
[----:B------:R-:W-:Y:S01]  /*51b0*/  FMUL.FTZ R75, R75, R9 ;  /* 0x000000094b4b7220 */ /* 0x000fe20000410000 */
[----:B------:R-:W-:Y:S01]  /*51c0*/  FMNMX.FTZ R11, R192, R11, !PT ;  /* 0x0000000bc00b7209 */ /* 0x000fe20007810000 */
[-C--:B------:R-:W-:Y:S01]  /*51d0*/  FMUL.FTZ R78, R78, R9.reuse ;  /* 0x000000094e4e7220 */ /* 0x080fe20000410000 */
[----:B------:R-:W-:Y:S01]  /*51e0*/  FMUL.FTZ R79, R79, R9 ;  /* 0x000000094f4f7220 */ /* 0x000fe20000410000 */
[----:B------:R-:W3:Y:S01]  /*51f0*/  MUFU.EX2 R171, R171 ;  /* 0x000000ab00ab7308 */ /* 0x000ee20000000800 */
[----:B------:R-:W-:Y:S01]  /*5200*/  FMNMX.FTZ R11, R193, R11, !PT ;  /* 0x0000000bc10b7209 */ /* 0x000fe20007810000 */
[C---:B--2---:R-:W-:Y:S01]  /*5210*/  FADD.FTZ R0, R167.reuse, R0 ;  /* 0x00000000a7007221 */ /* 0x044fe20000010000 */
[----:B------:R-:W-:Y:S01]  /*5220*/  F2FP.BF16.F32.PACK_AB R155, R167, R155 ;  /* 0x0000009ba79b723e */ /* 0x000fe200000010ff */
[----:B------:R-:W-:Y:S01]  /*5230*/  FMUL.FTZ R82, R82, R9 ;  /* 0x0000000952527220 */ /* 0x000fe20000410000 */
[----:B------:R-:W-:Y:S01]  /*5240*/  FMNMX.FTZ R5, R196, R11, !PT ;  /* 0x0000000bc4057209 */ /* 0x000fe20007810000 */
[-C--:B------:R-:W-:Y:S01]  /*5250*/  FMUL.FTZ R83, R83, R9.reuse ;  /* 0x0000000953537220 */ /* 0x080fe20000410000 */
[----:B------:R-:W-:Y:S01]  /*5260*/  FMUL.FTZ R86, R86, R9 ;  /* 0x0000000956567220 */ /* 0x000fe20000410000 */
[----:B------:R-:W2:Y:S01]  /*5270*/  MUFU.EX2 R163, R174 ;  /* 0x000000ae00a37308 */ /* 0x000ea20000000800 */
[----:B------:R-:W-:Y:S01]  /*5280*/  FMNMX.FTZ R5, R197, R5, !PT ;  /* 0x00000005c5057209 */ /* 0x000fe20007810000 */
[----:B-1----:R-:W-:Y:S01]  /*5290*/  FADD.FTZ R0, R170, R0 ;  /* 0x00000000aa007221 */ /* 0x002fe20000010000 */
[-C--:B------:R-:W-:Y:S01]  /*52a0*/  FMUL.FTZ R87, R87, R9.reuse ;  /* 0x0000000957577220 */ /* 0x080fe20000410000 */
[-C--:B------:R-:W-:Y:S01]  /*52b0*/  FMUL.FTZ R90, R90, R9.reuse ;  /* 0x000000095a5a7220 */ /* 0x080fe20000410000 */
[-C--:B------:R-:W-:Y:S01]  /*52c0*/  FMUL.FTZ R91, R91, R9.reuse ;  /* 0x000000095b5b7220 */ /* 0x080fe20000410000 */
[----:B------:R-:W1:Y:S01]  /*52d0*/  SHFL.BFLY PT, R11, R5, 0x2, 0x1f ;  /* 0x0c401f00050b7f89 */ /* 0x000e6200000e0000 */
[-C--:B------:R-:W-:Y:S01]  /*52e0*/  FMUL.FTZ R94, R94, R9.reuse ;  /* 0x000000095e5e7220 */ /* 0x080fe20000410000 */
        /* <DEDUP_REMOVED lines=21> */
[----:B------:R-:W-:Y:S01]  /*5440*/  FMUL.FTZ R123, R123, R9 ;  /* 0x000000097b7b7220 */ /* 0x000fe20000410000 */
[----:B-1----:R-:W-:Y:S01]  /*5450*/  FMNMX.FTZ R5, R5, R11, !PT ;  /* 0x0000000b05057209 */ /* 0x002fe20007810000 */
[-C--:B------:R-:W-:Y:S01]  /*5460*/  FMUL.FTZ R126, R126, R9.reuse ;  /* 0x000000097e7e7220 */ /* 0x080fe20000410000 */
[----:B------:R-:W1:Y:S01]  /*5470*/  MUFU.EX2 R182, R182 ;  /* 0x000000b600b67308 */ /* 0x000e620000000800 */
[----:B---3--:R-:W-:Y:S01]  /*5480*/  FADD.FTZ R0, R178, R0 ;  /* 0x00000000b2007221 */ /* 0x008fe20000010000 */
[-C--:B------:R-:W-:Y:S01]  /*5490*/  FMUL.FTZ R127, R127, R9.reuse ;  /* 0x000000097f7f7220 */ /* 0x080fe20000410000 */
[----:B------:R-:W3:Y:S01]  /*54a0*/  SHFL.BFLY PT, R11, R5, 0x1, 0x1f ;  /* 0x0c201f00050b7f89 */ /* 0x000ee200000e0000 */
        /* <DEDUP_REMOVED lines=15> */
[----:B------:R-:W-:-:S05]  /*55a0*/  FMUL.FTZ R151, R151, R9 ;  /* 0x0000000997977220 */ /* 0x000fca0000410000 */
[----:B------:R-:W1:Y:S01]  /*55b0*/  MUFU.EX2 R187, R187 ;  /* 0x000000bb00bb7308 */ /* 0x000e620000000800 */
[C---:B----4-:R-:W-:Y:S01]  /*55c0*/  FADD.FTZ R0, R183.reuse, R0 ;  /* 0x00000000b7007221 */ /* 0x050fe20000010000 */
[----:B------:R-:W-:Y:S02]  /*55d0*/  F2FP.BF16.F32.PACK_AB R167, R183, R182 ;  /* 0x000000b6b7a7723e */ /* 0x000fe400000010ff */
[----:B---3--:R-:W-:-:S04]  /*55e0*/  FMNMX.FTZ R5, R5, R11, !PT ;  /* 0x0000000b05057209 */ /* 0x008fc80007810000 */
[C---:B------:R-:W-:Y:S01]  /*55f0*/  FSETP.NEU.FTZ.AND P3, PT, R5.reuse, -INF , PT ;  /* 0xff8000000500780b */ /* 0x040fe20003f7d000 */
[C---:B------:R-:W-:Y:S01]  /*5600*/  FMUL.FTZ R11, R5.reuse, UR10 ;  /* 0x0000000a050b7c20 */ /* 0x040fe20008410000 */
[----:B------:R-:W-:Y:S01]  /*5610*/  MUFU.EX2 R190, R190 ;  /* 0x000000be00be7308 */ /* 0x000fe20000000800 */
[----:B--2---:R-:W-:Y:S01]  /*5620*/  FADD.FTZ R0, R186, R0 ;  /* 0x00000000ba007221 */ /* 0x004fe20000010000 */
[----:B------:R-:W-:Y:S02]  /*5630*/  FSEL R15, R5, RZ, P3 ;  /* 0x000000ff050f7208 */ /* 0x000fe40001800000 */
[----:B------:R-:W-:-:S03]  /*5640*/  FSEL R11, R11, RZ, P3 ;  /* 0x000000ff0b0b7208 */ /* 0x000fc60001800000 */
[----:B------:R-:W-:Y:S01]  /*5650*/  FADD.FTZ R15, -R15, R7 ;  /* 0x000000070f0f7221 */ /* 0x000fe20000010100 */
[----:B------:R-:W-:Y:S02]  /*5660*/  IMAD.U32 R7, RZ, RZ, UR24 ;  /* 0x00000018ff077e24 */ /* 0x000fe4000f8e00ff */
        /* <DEDUP_REMOVED lines=12> */
[----:B------:R-:W-:Y:S01]  /*5730*/  @!P2 VIADD R21, R7, 0x22840 ;  /* 0x000228400715a836 */ /* 0x000fe20000000000 */
[----:B------:R-:W-:Y:S01]  /*5740*/  MUFU.EX2 R152, R152 ;  /* 0x0000009800987308 */ /* 0x000fe20000000800 */
[--C-:B------:R-:W-:Y:S01]  /*5750*/  FFMA.FTZ R172, R172, UR10, -R11.reuse ;  /* 0x0000000aacac7c23 */ /* 0x100fe2000801080b */
[----:B--2---:R-:W-:Y:S01]  /*5760*/  IADD3 R8, -R200, 0xb, RZ ;  /* 0x0000000bc8087810 */ /* 0x004fe20007ffe1ff */
[----:B------:R-:W-:Y:S01]  /*5770*/  FFMA.FTZ R173, R173, UR10, -R11 ;  /* 0x0000000aadad7c23 */ /* 0x000fe2000801080b */
[----:B------:R-:W-:Y:S01]  /*5780*/  @!P2 PRMT R21, RZ, 0x654, R21 ;  /* 0x00000654ff15a816 */ /* 0x000fe20000000015 */
[--C-:B------:R-:W-:Y:S01]  /*5790*/  FFMA.FTZ R176, R176, UR10, -R11.reuse ;  /* 0x0000000ab0b07c23 */ /* 0x100fe2000801080b */
[--C-:B------:R-:W-:Y:S01]  /*57a0*/  FFMA.FTZ R177, R177, UR10, -R11.reuse ;  /* 0x0000000ab1b17c23 */ /* 0x100fe2000801080b */
[----:B------:R2:W-:Y:S06]  /*57b0*/  BAR.ARV R8, 0x100 ;  /* 0x000400080000751d */ /* 0x0005ec0000002000 */
[----:B------:R-:W3:Y:S01]  /*57c0*/  MUFU.EX2 R15, R15 ;  /* 0x0000000f000f7308 */ /* 0x000ee20000000800 */
[----:B------:R4:W-:Y:S01]  /*57d0*/  @!P2 SYNCS.ARRIVE.TRANS64.RED.A1T0 RZ, [R21+URZ], RZ ;  /* 0x000000ff15ffa9a7 */ /* 0x0009e2000810043f */
[--C-:B------:R-:W-:Y:S01]  /*57e0*/  FFMA.FTZ R180, R180, UR10, -R11.reuse ;  /* 0x0000000ab4b47c23 */ /* 0x100fe2000801080b */
[--C-:B------:R-:W-:Y:S01]  /*57f0*/  FFMA.FTZ R181, R181, UR10, -R11.reuse ;  /* 0x0000000ab5b57c23 */ /* 0x100fe2000801080b */
[--C-:B------:R-:W-:Y:S01]  /*5800*/  FFMA.FTZ R184, R184, UR10, -R11.reuse ;  /* 0x0000000ab8b87c23 */ /* 0x100fe2000801080b */
[--C-:B------:R-:W-:Y:S01]  /*5810*/  FFMA.FTZ R185, R185, UR10, -R11.reuse ;  /* 0x0000000ab9b97c23 */ /* 0x100fe2000801080b */
[--C-:B------:R-:W-:Y:S01]  /*5820*/  FFMA.FTZ R188, R188, UR10, -R11.reuse ;  /* 0x0000000abcbc7c23 */ /* 0x100fe2000801080b */
[--C-:B------:R-:W-:Y:S01]  /*5830*/  FFMA.FTZ R189, R189, UR10, -R11.reuse ;  /* 0x0000000abdbd7c23 */ /* 0x100fe2000801080b */
[----:B------:R5:W0:Y:S01]  /*5840*/  MUFU.EX2 R158, R156 ;  /* 0x0000009c009e7308 */ /* 0x000a220000000800 */
[--C-:B------:R-:W-:Y:S01]  /*5850*/  FFMA.FTZ R192, R192, UR10, -R11.reuse ;  /* 0x0000000ac0c07c23 */ /* 0x100fe2000801080b */
[--C-:B------:R-:W-:Y:S01]  /*5860*/  FFMA.FTZ R193, R193, UR10, -R11.reuse ;  /* 0x0000000ac1c17c23 */ /* 0x100fe2000801080b */
[--C-:B------:R-:W-:Y:S01]  /*5870*/  FFMA.FTZ R196, R196, UR10, -R11.reuse ;  /* 0x0000000ac4c47c23 */ /* 0x100fe2000801080b */
[----:B-1----:R-:W-:Y:S01]  /*5880*/  FADD.FTZ R0, R187, R0 ;  /* 0x00000000bb007221 */ /* 0x002fe20000010000 */
[----:B------:R-:W-:-:S03]  /*5890*/  FFMA.FTZ R11, R197, UR10, -R11 ;  /* 0x0000000ac50b7c23 */ /* 0x000fc6000801080b */
[----:B------:R-:W1:Y:S01]  /*58a0*/  MUFU.EX2 R10, R10 ;  /* 0x0000000a000a7308 */ /* 0x000e620000000800 */
[----:B---3--:R-:W-:Y:S01]  /*58b0*/  FFMA.FTZ R3, R15, R3, R152 ;  /* 0x000000030f037223 */ /* 0x008fe20000010098 */
[----:B------:R-:W-:Y:S01]  /*58c0*/  FADD.FTZ R0, R190, R0 ;  /* 0x00000000be007221 */ /* 0x000fe20000010000 */
[----:B-----5:R-:W-:Y:S01]  /*58d0*/  F2FP.BF16.F32.PACK_AB R156, R12, R152 ;  /* 0x000000980c9c723e */ /* 0x020fe200000010ff */
[-C--:B------:R-:W-:Y:S01]  /*58e0*/  FMUL.FTZ R24, R24, R15.reuse ;  /* 0x0000000f18187220 */ /* 0x080fe20000410000 */
[----:B------:R-:W-:Y:S01]  /*58f0*/  FADD.FTZ R3, R12, R3 ;  /* 0x000000030c037221 */ /* 0x000fe20000010000 */
[-C--:B------:R-:W-:Y:S01]  /*5900*/  FMUL.FTZ R25, R25, R15.reuse ;  /* 0x0000000f19197220 */ /* 0x080fe20000410000 */
[-C--:B------:R-:W-:Y:S01]  /*5910*/  FMUL.FTZ R28, R28, R15.reuse ;  /* 0x0000000f1c1c7220 */ /* 0x080fe20000410000 */
[----:B------:R-:W3:Y:S01]  /*5920*/  MUFU.EX2 R160, R160 ;  /* 0x000000a000a07308 */ /* 0x000ee20000000800 */
[----:B0-----:R-:W-:Y:S01]  /*5930*/  FADD.FTZ R3, R158, R3 ;  /* 0x000000039e037221 */ /* 0x001fe20000010000 */
[-C--:B------:R-:W-:Y:S01]  /*5940*/  FMUL.FTZ R29, R29, R15.reuse ;  /* 0x0000000f1d1d7220 */ /* 0x080fe20000410000 */
[-C--:B------:R-:W-:Y:S01]  /*5950*/  FMUL.FTZ R32, R32, R15.reuse ;  /* 0x0000000f20207220 */ /* 0x080fe20000410000 */
[-C--:B------:R-:W-:Y:S01]  /*5960*/  FMUL.FTZ R33, R33, R15.reuse ;  /* 0x0000000f21217220 */ /* 0x080fe20000410000 */
[-C--:B------:R-:W-:Y:S01]  /*5970*/  FMUL.FTZ R36, R36, R15.reuse ;  /* 0x0000000f24247220 */ /* 0x080fe20000410000 */
[-C--:B------:R-:W-:Y:S01]  /*5980*/  FMUL.FTZ R37, R37, R15.reuse ;  /* 0x0000000f25257220 */ /* 0x080fe20000410000 */
[-C--:B------:R-:W-:Y:S01]  /*5990*/  FMUL.FTZ R40, R40, R15.reuse ;  /* 0x0000000f28287220 */ /* 0x080fe20000410000 */
[----:B------:R0:W5:Y:S01]  /*59a0*/  MUFU.EX2 R13, R161 ;  /* 0x000000a1000d7308 */ /* 0x0001620000000800 */
        /* <DEDUP_REMOVED lines=9> */
[----:B0-----:R-:W-:Y:S01]  /*5a40*/  F2FP.BF16.F32.PACK_AB R161, R171, R170 ;  /* 0x000000aaaba1723e */ /* 0x001fe200000010ff */
[-C--:B------:R-:W-:Y:S01]  /*5a50*/  FMUL.FTZ R52, R52, R15.reuse ;  /* 0x0000000f34347220 */ /* 0x080fe20000410000 */
[-C--:B------:R-:W-:Y:S01]  /*5a60*/  FMUL.FTZ R53, R53, R15.reuse ;  /* 0x0000000f35357220 */ /* 0x080fe20000410000 */
[-C--:B------:R-:W-:Y:S01]  /*5a70*/  FMUL.FTZ R56, R56, R15.reuse ;  /* 0x0000000f38387220 */ /* 0x080fe20000410000 */
[-C--:B------:R-:W-:Y:S01]  /*5a80*/  FMUL.FTZ R57, R57, R15.reuse ;  /* 0x0000000f39397220 */ /* 0x080fe20000410000 */
[-C--:B------:R-:W-:Y:S01]  /*5a90*/  FMUL.FTZ R60, R60, R15.reuse ;  /* 0x0000000f3c3c7220 */ /* 0x080fe20000410000 */
[----:B------:R0:W3:Y:S01]  /*5aa0*/  MUFU.EX2 R14, R165 ;  /* 0x000000a5000e7308 */ /* 0x0000e20000000800 */
[C---:B-----5:R-:W-:Y:S01]  /*5ab0*/  FADD.FTZ R3, R13.reuse, R3 ;  /* 0x000000030d037221 */ /* 0x060fe20000010000 */
[----:B------:R-:W-:Y:S01]  /*5ac0*/  F2FP.BF16.F32.PACK_AB R152, R13, R160 ;  /* 0x000000a00d98723e */ /* 0x000fe200000010ff */
[-C--:B------:R-:W-:Y:S01]  /*5ad0*/  FMUL.FTZ R61, R61, R15.reuse ;  /* 0x0000000f3d3d7220 */ /* 0x080fe20000410000 */
[-C--:B------:R-:W-:Y:S01]  /*5ae0*/  FMUL.FTZ R64, R64, R15.reuse ;  /* 0x0000000f40407220 */ /* 0x080fe20000410000 */
[-C--:B------:R-:W-:Y:S01]  /*5af0*/  FMUL.FTZ R65, R65, R15.reuse ;  /* 0x0000000f41417220 */ /* 0x080fe20000410000 */
[-C--:B------:R-:W-:Y:S01]  /*5b00*/  FMUL.FTZ R68, R68, R15.reuse ;  /* 0x0000000f44447220 */ /* 0x080fe20000410000 */
[-C--:B------:R-:W-:Y:S01]  /*5b10*/  FMUL.FTZ R69, R69, R15.reuse ;  /* 0x0000000f45457220 */ /* 0x080fe20000410000 */
[----:B------:R-:W5:Y:S01]  /*5b20*/  MUFU.EX2 R168, R168 ;  /* 0x000000a800a87308 */ /* 0x000f620000000800 */
[----:B-1----:R-:W-:Y:S01]  /*5b30*/  FADD.FTZ R3, R154, R3 ;  /* 0x000000039a037221 */ /* 0x002fe20000010000 */
[----:B0-----:R-:W-:Y:S01]  /*5b40*/  F2FP.BF16.F32.PACK_AB R165, R179, R178 ;  /* 0x000000b2b3a5723e */ /* 0x001fe200000010ff */
[-C--:B------:R-:W-:Y:S01]  /*5b50*/  FMUL.FTZ R72, R72, R15.reuse ;  /* 0x0000000f48487220 */ /* 0x080fe20000410000 */
[-C--:B------:R-:W-:Y:S01]  /*5b60*/  FMUL.FTZ R73, R73, R15.reuse ;  /* 0x0000000f49497220 */ /* 0x080fe20000410000 */
[-C--:B------:R-:W-:Y:S01]  /*5b70*/  FMUL.FTZ R76, R76, R15.reuse ;  /* 0x0000000f4c4c7220 */ /* 0x080fe20000410000 */
[-C--:B------:R-:W-:Y:S01]  /*5b80*/  FMUL.FTZ R77, R77, R15.reuse ;  /* 0x0000000f4d4d7220 */ /* 0x080fe20000410000 */
[-C--:B------:R-:W-:Y:S01]  /*5b90*/  FMUL.FTZ R80, R80, R15.reuse ;  /* 0x0000000f50507220 */ /* 0x080fe20000410000 */
[----:B------:R0:W1:Y:S01]  /*5ba0*/  MUFU.EX2 R20, R169 ;  /* 0x000000a900147308 */ /* 0x0000620000000800 */
        /* <DEDUP_REMOVED lines=8> */
[----:B-----5:R-:W-:Y:S01]  /*5c30*/  FADD.FTZ R3, R168, R3 ;  /* 0x00000003a8037221 */ /* 0x020fe20000010000 */
[----:B0-----:R-:W-:Y:S01]  /*5c40*/  F2FP.BF16.F32.PACK_AB R169, R187, R186 ;  /* 0x000000babba9723e */ /* 0x001fe200000010ff */
[-C--:B------:R-:W-:Y:S01]  /*5c50*/  FMUL.FTZ R92, R92, R15.reuse ;  /* 0x0000000f5c5c7220 */ /* 0x080fe20000410000 */
[-C--:B------:R-:W-:Y:S01]  /*5c60*/  FMUL.FTZ R93, R93, R15.reuse ;  /* 0x0000000f5d5d7220 */ /* 0x080fe20000410000 */
[-C--:B------:R-:W-:Y:S01]  /*5c70*/  FMUL.FTZ R96, R96, R15.reuse ;  /* 0x0000000f60607220 */ /* 0x080fe20000410000 */
[-C--:B------:R-:W-:Y:S01]  /*5c80*/  FMUL.FTZ R97, R97, R15.reuse ;  /* 0x0000000f61617220 */ /* 0x080fe20000410000 */
[-C--:B------:R-:W-:Y:S01]  /*5c90*/  FMUL.FTZ R100, R100, R15.reuse ;  /* 0x0000000f64647220 */ /* 0x080fe20000410000 */
[----:B----4-:R-:W0:Y:S01]  /*5ca0*/  MUFU.EX2 R21, R173 ;  /* 0x000000ad00157308 */ /* 0x010e220000000800 */
        /* <DEDUP_REMOVED lines=36> */
[----:B------:R-:W-:-:S03]  /*5ef0*/  FMUL.FTZ R149, R149, R15 ;  /* 0x0000000f95957220 */ /* 0x000fc60000410000 */
[----:B------:R-:W3:Y:S01]  /*5f00*/  MUFU.EX2 R184, R184 ;  /* 0x000000b800b87308 */ /* 0x000ee20000000800 */
[----:B0-----:R-:W-:-:S07]  /*5f10*/  FADD.FTZ R10, R166, R3 ;  /* 0x00000003a60a7221 */ /* 0x001fce0000010000 */
[----:B------:R-:W0:Y:S01]  /*5f20*/  MUFU.EX2 R185, R185 ;  /* 0x000000b900b97308 */ /* 0x000e220000000800 */
[C---:B-1----:R-:W-:Y:S01]  /*5f30*/  FADD.FTZ R3, R181.reuse, R10 ;  /* 0x0000000ab5037221 */ /* 0x042fe20000010000 */
[----:B------:R-:W-:-:S06]  /*5f40*/  F2FP.BF16.F32.PACK_AB R166, R181, R166 ;  /* 0x000000a6b5a6723e */ /* 0x000fcc00000010ff */
[----:B------:R-:W1:Y:S01]  /*5f50*/  MUFU.EX2 R170, R188 ;  /* 0x000000bc00aa7308 */ /* 0x000e620000000800 */
[----:B---3--:R-:W-:-:S07]  /*5f60*/  FADD.FTZ R10, R184, R3 ;  /* 0x00000003b80a7221 */ /* 0x008fce0000010000 */
[----:B------:R-:W3:Y:S01]  /*5f70*/  MUFU.EX2 R191, R191 ;  /* 0x000000bf00bf7308 */ /* 0x000ee20000000800 */
[C---:B0-----:R-:W-:Y:S01]  /*5f80*/  FADD.FTZ R3, R185.reuse, R10 ;  /* 0x0000000ab9037221 */ /* 0x041fe20000010000 */
[----:B------:R-:W-:-:S06]  /*5f90*/  F2FP.BF16.F32.PACK_AB R168, R185, R184 ;  /* 0x000000b8b9a8723e */ /* 0x000fcc00000010ff */
[----:B------:R-:W0:Y:S01]  /*5fa0*/  MUFU.EX2 R189, R189 ;  /* 0x000000bd00bd7308 */ /* 0x000e220000000800 */
[----:B-1----:R-:W-:-:S07]  /*5fb0*/  FADD.FTZ R10, R170, R3 ;  /* 0x00000003aa0a7221 */ /* 0x002fce0000010000 */
[----:B------:R-:W1:Y:S01]  /*5fc0*/  MUFU.EX2 R194, R194 ;  /* 0x000000c200c27308 */ /* 0x000e620000000800 */
[C---:B---3--:R-:W-:Y:S01]  /*5fd0*/  FADD.FTZ R0, R191.reuse, R0 ;  /* 0x00000000bf007221 */ /* 0x048fe20000010000 */
[----:B------:R-:W-:-:S06]  /*5fe0*/  F2FP.BF16.F32.PACK_AB R171, R191, R190 ;  /* 0x000000bebfab723e */ /* 0x000fcc00000010ff */
[----:B------:R-:W3:Y:S01]  /*5ff0*/  MUFU.EX2 R172, R192 ;  /* 0x000000c000ac7308 */ /* 0x000ee20000000800 */
[C---:B0-----:R-:W-:Y:S01]  /*6000*/  FADD.FTZ R3, R189.reuse, R10 ;  /* 0x0000000abd037221 */ /* 0x041fe20000010000 */
[----:B------:R-:W-:-:S06]  /*6010*/  F2FP.BF16.F32.PACK_AB R170, R189, R170 ;  /* 0x000000aabdaa723e */ /* 0x000fcc00000010ff */
[----:B------:R-:W0:Y:S01]  /*6020*/  MUFU.EX2 R195, R195 ;  /* 0x000000c300c37308 */ /* 0x000e220000000800 */
[----:B-1----:R-:W-:-:S07]  /*6030*/  FADD.FTZ R0, R194, R0 ;  /* 0x00000000c2007221 */ /* 0x002fce0000010000 */
[----:B------:R-:W1:Y:S01]  /*6040*/  MUFU.EX2 R193, R193 ;  /* 0x000000c100c17308 */ /* 0x000e620000000800 */
[----:B---3--:R-:W-:-:S07]  /*6050*/  FADD.FTZ R10, R172, R3 ;  /* 0x00000003ac0a7221 */ /* 0x008fce0000010000 */
[----:B------:R-:W3:Y:S01]  /*6060*/  MUFU.EX2 R198, R198 ;  /* 0x000000c600c67308 */ /* 0x000ee20000000800 */
[C---:B0-----:R-:W-:Y:S01]  /*6070*/  FADD.FTZ R0, R195.reuse, R0 ;  /* 0x00000000c3007221 */ /* 0x041fe20000010000 */
[----:B------:R-:W-:-:S06]  /*6080*/  F2FP.BF16.F32.PACK_AB R173, R195, R194 ;  /* 0x000000c2c3ad723e */ /* 0x000fcc00000010ff */
[----:B------:R-:W0:Y:S01]  /*6090*/  MUFU.EX2 R174, R196 ;  /* 0x000000c400ae7308 */ /* 0x000e220000000800 */
[C---:B-1----:R-:W-:Y:S01]  /*60a0*/  FADD.FTZ R3, R193.reuse, R10 ;  /* 0x0000000ac1037221 */ /* 0x042fe20000010000 */
[----:B------:R-:W-:-:S06]  /*60b0*/  F2FP.BF16.F32.PACK_AB R172, R193, R172 ;  /* 0x000000acc1ac723e */ /* 0x000fcc00000010ff */
[----:B------:R-:W1:Y:S01]  /*60c0*/  MUFU.EX2 R199, R199 ;  /* 0x000000c700c77308 */ /* 0x000e620000000800 */
[----:B---3--:R-:W-:-:S07]  /*60d0*/  FADD.FTZ R0, R198, R0 ;  /* 0x00000000c6007221 */ /* 0x008fce0000010000 */
[----:B------:R-:W3:Y:S01]  /*60e0*/  MUFU.EX2 R11, R11 ;  /* 0x0000000b000b7308 */ /* 0x000ee20000000800 */
[----:B0-----:R-:W-:Y:S01]  /*60f0*/  FADD.FTZ R10, R174, R3 ;  /* 0x00000003ae0a7221 */ /* 0x001fe20000010000 */
[C---:B-1----:R-:W-:Y:S01]  /*6100*/  FADD.FTZ R0, R199.reuse, R0 ;  /* 0x00000000c7007221 */ /* 0x042fe20000010000 */
[----:B------:R-:W-:Y:S02]  /*6110*/  F2FP.BF16.F32.PACK_AB R175, R199, R198 ;  /* 0x000000c6c7af723e */ /* 0x000fe400000010ff */
[C---:B---3--:R-:W-:Y:S01]  /*6120*/  FADD.FTZ R3, R11.reuse, R10 ;  /* 0x0000000a0b037221 */ /* 0x048fe20000010000 */
[----:B------:R-:W-:Y:S01]  /*6130*/  F2FP.BF16.F32.PACK_AB R174, R11, R174 ;  /* 0x000000ae0bae723e */ /* 0x000fe200000010ff */
[----:B--2---:R-:W-:Y:S06]  /*6140*/  @!P0 BRA `(.L_x_4616) ;  /* 0x0000000000048947 */ /* 0x004fec0003800000 */
[----:B------:R-:W-:Y:S01]  /*6150*/  BPT.TRAP 0x1 ;  /* 0x000000040000795c */ /* 0x000fe20000300000 */
.L_x_4616:
[----:B------:R0:W1:Y:S01]  /*6160*/  SYNCS.PHASECHK.TRANS64.TRYWAIT P3, [UR24+0x22850], R6 ;  /* 0x02285006ff0075a7 */ /* 0x0000620008060158 */
[----:B------:R-:W-:Y:S05]  /*6170*/  @!P0 BRA `(.L_x_4617) ;  /* 0x0000000000048947 */ /* 0x000fea0003800000 */
[----:B------:R-:W-:Y:S01]  /*6180*/  BPT.TRAP 0x1 ;  /* 0x000000040000795c */ /* 0x000fe20000300000 */
.L_x_4617:
[----:B-1----:R-:W-:Y:S05]  /*6190*/  @P3 BRA `(.L_x_4618) ;  /* 0x0000000000083947 */ /* 0x002fea0003800000 */
[----:B------:R-:W1:Y:S02]  /*61a0*/  SYNCS.PHASECHK.TRANS64.TRYWAIT P3, [UR24+0x22850], R6 ;  /* 0x02285006ff0075a7 */ /* 0x000e640008060158 */
[----:B-1----:R-:W-:Y:S05]  /*61b0*/  @!P3 BRA `(.L_x_4619) ;  /* 0x000000e00098b947 */ /* 0x002fea0003800000 */
.L_x_4618:
[----:B------:R-:W2:Y:S01]  /*61c0*/  S2R R9, SR_TID.X ;  /* 0x0000000000097919 */ /* 0x000ea20000002100 */
[----:B------:R-:W-:Y:S01]  /*61d0*/  UIMAD UR11, UR37, 0xc00, UR21 ;  /* 0x00000c00250b78a4 */ /* 0x000fe2000f8e0215 */
[----:B-1----:R-:W-:Y:S01]  /*61e0*/  @!P2 VIADD R7, R7, 0x22860 ;  /* 0x000228600707a836 */ /* 0x002fe20000000000 */
[----:B------:R-:W-:Y:S01]  /*61f0*/  UMOV UR7, 0x40000040 ;  /* 0x4000004000077882 */ /* 0x000fe20000000000 */
[----:B------:R-:W-:Y:S02]  /*6200*/  UISETP.GT.AND UP1, UPT, UR52, UR22, UPT ;  /* 0x000000163400728c */ /* 0x000fe4000bf24270 */
[----:B------:R-:W-:Y:S01]  /*6210*/  UIADD3 UR52, UR52, -0x1, URZ ;  /* 0xffffffff34347890 */ /* 0x000fe2000fffe03f */
[----:B------:R-:W-:Y:S01]  /*6220*/  @!P2 PRMT R7, RZ, 0x654, R7 ;  /* 0x00000654ff07a816 */ /* 0x000fe20000000007 */
[----:B------:R-:W-:Y:S02]  /*6230*/  UMOV UR6, UR11 ;  /* 0x0000000b00067c82 */ /* 0x000fe40008000000 */
[----:B------:R-:W-:-:S02]  /*6240*/  PLOP3.LUT P3, PT, PT, PT, UP1, 0x80, 0x0 ;  /* 0x000000000000781c */ /* 0x000fc40003f6f018 */
        /* <DEDUP_REMOVED lines=37> */
[----:B------:R0:W-:Y:S02]  /*64a0*/  @!P2 SYNCS.ARRIVE.TRANS64.RED.A1T0 RZ, [R7+URZ], RZ ;  /* 0x000000ff07ffa9a7 */ /* 0x0001e4000810043f */
[----:B0-----:R-:W-:Y:S01]  /*64b0*/  IMAD.MOV.U32 R7, RZ, RZ, R5 ;  /* 0x000000ffff077224 */ /* 0x001fe200078e0005 */
[----:B---3--:R-:W-:Y:S06]  /*64c0*/  @P3 BRA `(.L_x_4620) ;  /* 0xffffffd800983947 */ /* 0x008fec000383ffff */
.L_x_4611:
[----:B------:R-:W-:-:S06]  /*64d0*/  UISETP.GE.AND UP0, UPT, UR52, UR40, UPT ;  /* 0x000000283400728c */ /* 0x000fcc000bf06270 */
[----:B------:R-:W-:-:S13]  /*64e0*/  PLOP3.LUT P1, PT, PT, PT, UP0, 0x80, 0x0 ;  /* 0x000000000000781c */ /* 0x000fda0003f2f008 */
[----:B------:R-:W-:Y:S05]  /*64f0*/  @!P1 BRA `(.L_x_4621) ;  /* 0x0000001c00509947 */ /* 0x000fea0003800000 */
[----:B------:R-:W-:Y:S01]  /*6500*/  IMAD.MOV.U32 R7, RZ, RZ, R4 ;  /* 0x000000ffff077224 */ /* 0x000fe200078e0004 */
[----:B------:R-:W-:Y:S01]  /*6510*/  ULDC UR22, c[0x0][0x988] ;  /* 0x0002620000167ab9 */ /* 0x000fe20000000800 */
[----:B012---:R-:W-:-:S07]  /*6520*/  IMAD.MOV.U32 R9, RZ, RZ, R5 ;  /* 0x000000ffff097224 */ /* 0x007fce00078e0005 */
.L_x_4630:
[----:B------:R-:W-:-:S04]  /*6530*/  UIADD3 UR37, UR37, 0x1, URZ ;  /* 0x0000000125257890 */ /* 0x000fc8000fffe03f */
[----:B------:R-:W-:-:S04]  /*6540*/  UISETP.NE.AND UP0, UPT, UR37, 0x2, UPT ;  /* 0x000000022500788c */ /* 0x000fc8000bf05270 */
[----:B------:R-:W-:Y:S02]  /*6550*/  USEL UR6, URZ, 0x1, UP0 ;  /* 0x000000013f067887 */ /* 0x000fe40008000000 */
[----:B------:R-:W-:Y:S02]  /*6560*/  USEL UR37, UR37, URZ, UP0 ;  /* 0x0000003f25257287 */ /* 0x000fe40008000000 */
[----:B------:R-:W-:Y:S01]  /*6570*/  ULOP3.LUT UR47, UR47, UR6, URZ, 0x3c, !UPT ;  /* 0x000000062f2f7292 */ /* 0x000fe2000f8e3c3f */
[----:B------:R-:W-:Y:S11]  /*6580*/  @!P0 BRA `(.L_x_4622) ;  /* 0x0000000000048947 */ /* 0x000ff60003800000 */
[----:B------:R-:W-:Y:S01]  /*6590*/  BPT.TRAP 0x1 ;  /* 0x000000040000795c */ /* 0x000fe20000300000 */
.L_x_4622:
        /* <DEDUP_REMOVED lines=9> */
.L_x_4623:
[----:B-1----:R-:W-:Y:S05]  /*6630*/  @P1 BRA `(.L_x_4624) ;  /* 0x0000000000081947 */ /* 0x002fea0003800000 */
[----:B------:R-:W1:Y:S02]  /*6640*/  SYNCS.PHASECHK.TRANS64.TRYWAIT P1, [UR23+0x22830], R6 ;  /* 0x02283006ff0075a7 */ /* 0x000e640008020157 */
[----:B-1----:R-:W-:Y:S05]  /*6650*/  @!P1 BRA `(.L_x_4625) ;  /* 0x000000dc00849947 */ /* 0x002fea0003800000 */
.L_x_4624:
        /* <DEDUP_REMOVED lines=11> */
[----:B--2---:R-:W-:Y:S01]  /*6710*/  SHF.R.U32.HI R12, RZ, 0x7, R12 ;  /* 0x00000007ff0c7819 */ /* 0x004fe2000001160c */
        /* <DEDUP_REMOVED lines=77> */
[----:B-1----:R-:W-:Y:S01]  /*6bf0*/  FMUL.FTZ R24, R24, R8 ;  /* 0x0000000818187220 */ /* 0x002fe20000410000 */
        /* <DEDUP_REMOVED lines=99> */
[----:B------:R-:W-:Y:S01]  /*7230*/  MUFU.EX2 R169, R169 ;  /* 0x000000a900a97308 */ /* 0x000fe20000000800 */
[----:B----4-:R-:W-:Y:S01]  /*7240*/  FADD.FTZ R3, R165, R3 ;  /* 0x00000003a5037221 */ /* 0x010fe20000010000 */
[----:B--2---:R-:W-:-:S06]  /*7250*/  FMNMX.FTZ R4, R4, R8, !PT ;  /* 0x0000000804047209 */ /* 0x004fcc0007810000 */
[----:B------:R-:W-:Y:S01]  /*7260*/  MUFU.EX2 R172, R172 ;  /* 0x000000ac00ac7308 */ /* 0x000fe20000000800 */
        /* <DEDUP_REMOVED lines=30> */
[----:B------:R-:W-:Y:S01]  /*7450*/  FFMA.FTZ R199, R199, UR10, -R8 ;  /* 0x0000000ac7c77c23 */ /* 0x000fe20008010808 */
[----:B------:R-:W-:Y:S01]  /*7460*/  IADD3 R8, -R12, 0xb, RZ ;  /* 0x0000000b0c087810 */ /* 0x000fe20007ffe1ff */
[----:B------:R-:W3:Y:S01]  /*7470*/  MUFU.EX2 R203, R158 ;  /* 0x0000009e00cb7308 */ /* 0x000ee20000000800 */
[----:B-1----:R-:W-:Y:S01]  /*7480*/  FFMA.FTZ R0, R7, R0, R201 ;  /* 0x0000000007007223 */ /* 0x002fe200000100c9 */
[----:B------:R-:W-:Y:S01]  /*7490*/  FADD.FTZ R3, R169, R3 ;  /* 0x00000003a9037221 */ /* 0x000fe20000010000 */
[----:B------:R-:W-:Y:S01]  /*74a0*/  F2FP.BF16.F32.PACK_AB R154, R165, R164 ;  /* 0x000000a4a59a723e */ /* 0x000fe200000010ff */
[-C--:B------:R-:W-:Y:S01]  /*74b0*/  FMUL.FTZ R26, R26, R7.reuse ;  /* 0x000000071a1a7220 */ /* 0x080fe20000410000 */
[-C--:B------:R-:W-:Y:S01]  /*74c0*/  FMUL.FTZ R27, R27, R7.reuse ;  /* 0x000000071b1b7220 */ /* 0x080fe20000410000 */
[----:B------:R-:W-:Y:S01]  /*74d0*/  FADD.FTZ R3, R172, R3 ;  /* 0x00000003ac037221 */ /* 0x000fe20000010000 */
        /* <DEDUP_REMOVED lines=34> */
[----:B-1----:R-:W-:-:S02]  /*7700*/  IMAD.U32 R9, RZ, RZ, UR23 ;  /* 0x00000017ff097e24 */ /* 0x002fc4000f8e00ff */
[-C--:B------:R-:W-:Y:S01]  /*7710*/  FMUL.FTZ R79, R79, R7.reuse ;  /* 0x000000074f4f7220 */ /* 0x080fe20000410000 */
[-C--:B------:R-:W-:Y:S01]  /*7720*/  FMUL.FTZ R82, R82, R7.reuse ;  /* 0x0000000752527220 */ /* 0x080fe20000410000 */
[-C--:B------:R-:W-:Y:S01]  /*7730*/  FMUL.FTZ R83, R83, R7.reuse ;  /* 0x0000000753537220 */ /* 0x080fe20000410000 */
[----:B------:R-:W-:Y:S02]  /*7740*/  @!P2 VIADD R11, R9, 0x22840 ;  /* 0x00022840090ba836 */ /* 0x000fe40000000000 */
[-C--:B------:R-:W-:Y:S01]  /*7750*/  FMUL.FTZ R86, R86, R7.reuse ;  /* 0x0000000756567220 */ /* 0x080fe20000410000 */
[-C--:B------:R-:W-:Y:S01]  /*7760*/  FMUL.FTZ R87, R87, R7.reuse ;  /* 0x0000000757577220 */ /* 0x080fe20000410000 */
[----:B------:R-:W1:Y:S01]  /*7770*/  MUFU.EX2 R167, R167 ;  /* 0x000000a700a77308 */ /* 0x000e620000000800 */
[-C--:B------:R-:W-:Y:S01]  /*7780*/  FMUL.FTZ R90, R90, R7.reuse ;  /* 0x000000075a5a7220 */ /* 0x080fe20000410000 */
[----:B------:R-:W-:Y:S01]  /*7790*/  @!P2 PRMT R11, RZ, 0x654, R11 ;  /* 0x00000654ff0ba816 */ /* 0x000fe2000000000b */
[----:B------:R4:W-:Y:S06]  /*77a0*/  BAR.ARV R8, 0x100 ;  /* 0x000400080000751d */ /* 0x0009ec0000002000 */
[----:B------:R-:W5:Y:S01]  /*77b0*/  MUFU.EX2 R171, R171 ;  /* 0x000000ab00ab7308 */ /* 0x000f620000000800 */
[----:B------:R3:W-:Y:S01]  /*77c0*/  @!P2 SYNCS.ARRIVE.TRANS64.RED.A1T0 RZ, [R11+URZ], RZ ;  /* 0x000000ff0bffa9a7 */ /* 0x0007e2000810043f */
[-C--:B------:R-:W-:Y:S01]  /*77d0*/  FMUL.FTZ R91, R91, R7.reuse ;  /* 0x000000075b5b7220 */ /* 0x080fe20000410000 */
        /* <DEDUP_REMOVED lines=18> */
[----:B------:R-:W-:Y:S01]  /*7900*/  FADD.FTZ R0, R157, R0 ;  /* 0x000000009d007221 */ /* 0x000fe20000010000 */
[-C--:B------:R-:W-:Y:S01]  /*7910*/  FMUL.FTZ R119, R119, R7.reuse ;  /* 0x0000000777777220 */ /* 0x080fe20000410000 */
[-C--:B------:R-:W-:Y:S01]  /*7920*/  FMUL.FTZ R122, R122, R7.reuse ;  /* 0x000000077a7a7220 */ /* 0x080fe20000410000 */
[----:B------:R-:W1:Y:S01]  /*7930*/  MUFU.EX2 R175, R175 ;  /* 0x000000af00af7308 */ /* 0x000e620000000800 */
[----:B-----5:R-:W-:Y:S01]  /*7940*/  FADD.FTZ R11, R171, R0 ;  /* 0x00000000ab0b7221 */ /* 0x020fe20000010000 */
[-C--:B------:R-:W-:Y:S01]  /*7950*/  FMUL.FTZ R123, R123, R7.reuse ;  /* 0x000000077b7b7220 */ /* 0x080fe20000410000 */
[-C--:B------:R-:W-:Y:S01]  /*7960*/  FMUL.FTZ R126, R126, R7.reuse ;  /* 0x000000077e7e7220 */ /* 0x080fe20000410000 */
[-C--:B------:R-:W-:Y:S01]  /*7970*/  FMUL.FTZ R127, R127, R7.reuse ;  /* 0x000000077f7f7220 */ /* 0x080fe20000410000 */
[----:B0-----:R-:W-:Y:S01]  /*7980*/  FADD.FTZ R0, R174, R11 ;  /* 0x0000000bae007221 */ /* 0x001fe20000010000 */
        /* <DEDUP_REMOVED lines=15> */
[----:B------:R-:W-:Y:S01]  /*7a80*/  FMUL.FTZ R151, R151, R7 ;  /* 0x0000000797977220 */ /* 0x000fe20000410000 */
[----:B------:R-:W-:-:S02]  /*7a90*/  F2FP.BF16.F32.PACK_AB R156, R169, R156 ;  /* 0x0000009ca99c723e */ /* 0x000fc400000010ff */
[----:B------:R-:W1:Y:S01]  /*7aa0*/  MUFU.EX2 R177, R177 ;  /* 0x000000b100b17308 */ /* 0x000e620000000800 */
[----:B0-----:R-:W-:Y:S01]  /*7ab0*/  FADD.FTZ R3, R160, R3 ;  /* 0x00000003a0037221 */ /* 0x001fe20000010000 */
[----:B------:R-:W-:Y:S02]  /*7ac0*/  F2FP.BF16.F32.PACK_AB R201, R155, R201 ;  /* 0x000000c99bc9723e */ /* 0x000fe400000010ff */
[----:B------:R-:W-:Y:S02]  /*7ad0*/  F2FP.BF16.F32.PACK_AB R203, R159, R203 ;  /* 0x000000cb9fcb723e */ /* 0x000fe400000010ff */
[----:B------:R-:W-:Y:S02]  /*7ae0*/  F2FP.BF16.F32.PACK_AB R153, R163, R153 ;  /* 0x00000099a399723e */ /* 0x000fe400000010ff */
[----:B------:R-:W0:Y:S01]  /*7af0*/  MUFU.EX2 R179, R179 ;  /* 0x000000b300b37308 */ /* 0x000e220000000800 */
[----:B--2---:R-:W-:Y:S01]  /*7b00*/  FADD.FTZ R0, R161, R0 ;  /* 0x00000000a1007221 */ /* 0x004fe20000010000 */
[----:B------:R-:W-:-:S02]  /*7b10*/  F2FP.BF16.F32.PACK_AB R155, R167, R10 ;  /* 0x0000000aa79b723e */ /* 0x000fc400000010ff */
[----:B------:R-:W-:Y:S02]  /*7b20*/  F2FP.BF16.F32.PACK_AB R157, R171, R157 ;  /* 0x0000009dab9d723e */ /* 0x000fe400000010ff */
[----:B------:R-:W-:Y:S02]  /*7b30*/  F2FP.BF16.F32.PACK_AB R158, R173, R172 ;  /* 0x000000acad9e723e */ /* 0x000fe400000010ff */
[----:B------:R-:W2:Y:S01]  /*7b40*/  MUFU.EX2 R180, R180 ;  /* 0x000000b400b47308 */ /* 0x000ea20000000800 */
[C---:B-1----:R-:W-:Y:S01]  /*7b50*/  FADD.FTZ R3, R177.reuse, R3 ;  /* 0x00000003b1037221 */ /* 0x042fe20000010000 */
[----:B------:R-:W-:Y:S02]  /*7b60*/  F2FP.BF16.F32.PACK_AB R160, R177, R160 ;  /* 0x000000a0b1a0723e */ /* 0x000fe400000010ff */
[----:B------:R-:W-:-:S04]  /*7b70*/  F2FP.BF16.F32.PACK_AB R159, R175, R174 ;  /* 0x000000aeaf9f723e */ /* 0x000fc800000010ff */
        /* <DEDUP_REMOVED lines=46> */
[----:B0-----:R-:W-:Y:S01]  /*7e60*/  FADD.FTZ R0, R198, R7 ;  /* 0x00000007c6007221 */ /* 0x001fe20000010000 */
[C---:B--2---:R-:W-:Y:S01]  /*7e70*/  FADD.FTZ R3, R170.reuse, R3 ;  /* 0x00000003aa037221 */ /* 0x044fe20000010000 */
[----:B------:R-:W-:Y:S02]  /*7e80*/  F2FP.BF16.F32.PACK_AB R170, R170, R196 ;  /* 0x000000c4aaaa723e */ /* 0x000fe400000010ff */
[C---:B-1----:R-:W-:Y:S01]  /*7e90*/  FADD.FTZ R0, R199.reuse, R0 ;  /* 0x00000000c7007221 */ /* 0x042fe20000010000 */
[----:B------:R-:W-:Y:S01]  /*7ea0*/  F2FP.BF16.F32.PACK_AB R171, R199, R198 ;  /* 0x000000c6c7ab723e */ /* 0x000fe200000010ff */
[----:B----4-:R-:W-:Y:S06]  /*7eb0*/  @!P0 BRA `(.L_x_4626) ;  /* 0x0000000000048947 */ /* 0x010fec0003800000 */
[----:B------:R-:W-:Y:S01]  /*7ec0*/  BPT.TRAP 0x1 ;  /* 0x000000040000795c */ /* 0x000fe20000300000 */
.L_x_4626:
[----:B------:R0:W1:Y:S01]  /*7ed0*/  SYNCS.PHASECHK.TRANS64.TRYWAIT P1, [UR23+0x22850], R6 ;  /* 0x02285006ff0075a7 */ /* 0x0000620008020157 */
[----:B------:R-:W-:Y:S05]  /*7ee0*/  @!P0 BRA `(.L_x_4627) ;  /* 0x0000000000048947 */ /* 0x000fea0003800000 */
[----:B------:R-:W-:Y:S01]  /*7ef0*/  BPT.TRAP 0x1 ;  /* 0x000000040000795c */ /* 0x000fe20000300000 */
.L_x_4627:
[----:B-1----:R-:W-:Y:S05]  /*7f00*/  @P1 BRA `(.L_x_4628) ;  /* 0x0000000000081947 */ /* 0x002fea0003800000 */
[----:B------:R-:W1:Y:S02]  /*7f10*/  SYNCS.PHASECHK.TRANS64.TRYWAIT P1, [UR23+0x22850], R6 ;  /* 0x02285006ff0075a7 */ /* 0x000e640008020157 */
[----:B-1----:R-:W-:Y:S05]  /*7f20*/  @!P1 BRA `(.L_x_4629) ;  /* 0x000000c400689947 */ /* 0x002fea0003800000 */
.L_x_4628:
        /* <DEDUP_REMOVED lines=49> */
.L_x_4621:
[----:B------:R-:W3:Y:S01]  /*8240*/  SHFL.BFLY PT, R6, R3, 0x2, 0x1f ;  /* 0x0c401f0003067f89 */ /* 0x000ee200000e0000 */
[----:B------:R-:W-:Y:S01]  /*8250*/  UIADD3 UR37, UR37, 0x1, URZ ;  /* 0x0000000125257890 */ /* 0x000fe2000fffe03f */
[----:B------:R4:W-:Y:S06]  /*8260*/  BAR.ARV R8, 0x100 ;  /* 0x000400080000751d */ /* 0x0009ec0000002000 */
[----:B------:R-:W-:Y:S02]  /*8270*/  UISETP.NE.AND UP0, UPT, UR37, 0x2, UPT ;  /* 0x000000022500788c */ /* 0x000fe4000bf05270 */
[----:B------:R-:W-:Y:S06]  /*8280*/  BAR.ARV 0x8, 0x180 ;  /* 0x0206000000007b1d */ /* 0x000fec0000002000 */
[----:B----4-:R-:W-:Y:S01]  /*8290*/  IMAD.U32 R8, RZ, RZ, UR10 ;  /* 0x0000000aff087e24 */ /* 0x010fe2000f8e00ff */
[----:B------:R-:W-:Y:S01]  /*82a0*/  USEL UR4, URZ, 0x1, UP0 ;  /* 0x000000013f047887 */ /* 0x000fe20008000000 */
[----:B012---:R-:W0:Y:S01]  /*82b0*/  SHFL.BFLY PT, R9, R0, 0x2, 0x1f ;  /* 0x0c401f0000097f89 */ /* 0x007e2200000e0000 */
[----:B------:R-:W-:Y:S01]  /*82c0*/  PLOP3.LUT P0, PT, PT, PT, PT, 0x8, 0x0 ;  /* 0x000000000000781c */ /* 0x000fe20003f0e170 */
[----:B------:R-:W-:Y:S01]  /*82d0*/  UIADD3 UR48, UR48, 0x1, URZ ;  /* 0x0000000130307890 */ /* 0x000fe2000fffe03f */
[----:B---3--:R-:W-:Y:S01]  /*82e0*/  FADD.FTZ R7, R6, R3 ;  /* 0x0000000306077221 */ /* 0x008fe20000010000 */
[----:B------:R-:W-:-:S02]  /*82f0*/  USEL UR37, UR37, URZ, UP0 ;  /* 0x0000003f25257287 */ /* 0x000fc40008000000 */
[----:B------:R-:W-:Y:S02]  /*8300*/  ULOP3.LUT UR47, UR47, UR4, URZ, 0x3c, !UPT ;  /* 0x000000042f2f7292 */ /* 0x000fe4000f8e3c3f */
[----:B------:R-:W1:Y:S01]  /*8310*/  SHFL.BFLY PT, R6, R7, 0x1, 0x1f ;  /* 0x0c201f0007067f89 */ /* 0x000e6200000e0000 */
[----:B0-----:R-:W-:Y:S01]  /*8320*/  FADD.FTZ R10, R9, R0 ;  /* 0x00000000090a7221 */ /* 0x001fe20000010000 */
[----:B------:R-:W-:-:S04]  /*8330*/  IMAD.MOV.U32 R0, RZ, RZ, RZ ;  /* 0x000000ffff007224 */ /* 0x000fc800078e00ff */
[----:B------:R-:W0:Y:S01]  /*8340*/  SHFL.BFLY PT, R9, R10, 0x1, 0x1f ;  /* 0x0c201f000a097f89 */ /* 0x000e2200000e0000 */
[----:B-1----:R-:W-:Y:S01]  /*8350*/  FADD.FTZ R11, R7, R6 ;  /* 0x00000006070b7221 */ /* 0x002fe20000010000 */
[----:B------:R-:W-:Y:S02]  /*8360*/  IMAD.MOV.U32 R6, RZ, RZ, RZ ;  /* 0x000000ffff067224 */ /* 0x000fe400078e00ff */
[----:B------:R-:W-:Y:S02]  /*8370*/  IMAD.U32 R7, RZ, RZ, UR10 ;  /* 0x0000000aff077e24 */ /* 0x000fe4000f8e00ff */
[----:B------:R-:W-:-:S13]  /*8380*/  FSETP.NE.FTZ.AND P1, PT, R11, RZ, PT ;  /* 0x000000ff0b00720b */ /* 0x000fda0003f35000 */
[----:B------:R-:W1:Y:S01]  /*8390*/  @P1 MUFU.RCP R6, R11 ;  /* 0x0000000b00061308 */ /* 0x000e620000001000 */
[----:B------:R-:W-:Y:S01]  /*83a0*/  @P1 FMUL.FTZ R7, R7, 0.69314718246459960938 ;  /* 0x3f31721807071820 */ /* 0x000fe20000410000 */
[----:B0-----:R-:W-:-:S05]  /*83b0*/  FADD.FTZ R3, R10, R9 ;  /* 0x000000090a037221 */ /* 0x001fca0000010000 */
[----:B------:R-:W-:Y:S01]  /*83c0*/  FSETP.NE.FTZ.AND P2, PT, R3, RZ, PT ;  /* 0x000000ff0300720b */ /* 0x000fe20003f55000 */
[----:B------:R-:W0:Y:S01]  /*83d0*/  @P1 MUFU.LG2 R9, R11 ;  /* 0x0000000b00091308 */ /* 0x000e220000000c00 */
[-C--:B-1----:R-:W-:Y:S01]  /*83e0*/  FMUL.FTZ R24, R24, R6.reuse ;  /* 0x0000000618187220 */ /* 0x082fe20000410000 */
[-C--:B------:R-:W-:Y:S01]  /*83f0*/  FMUL.FTZ R25, R25, R6.reuse ;  /* 0x0000000619197220 */ /* 0x080fe20000410000 */
[----:B------:R-:W-:-:S09]  /*8400*/  FMUL.FTZ R28, R28, R6 ;  /* 0x000000061c1c7220 */ /* 0x000fd20000410000 */
[----:B------:R-:W1:Y:S01]  /*8410*/  @P2 MUFU.LG2 R10, R3 ;  /* 0x00000003000a2308 */ /* 0x000e620000000c00 */
        /* <DEDUP_REMOVED lines=133> */
.L_x_4600:
        /* <DEDUP_REMOVED lines=32> */
[----:B------:R-:W-:Y:S02]  /*8e70*/  IADD3 R157, P6, R4, 0x4020, RZ ;  /* 0x00004020049d7810 */ /* 0x000fe40007fde0ff */
[----:B------:R-:W-:Y:S02]  /*8e80*/  SHF.R.U64 R12, R12, 0x3, RZ ;  /* 0x000000030c0c7819 */ /* 0x000fe400000012ff */
[----:B------:R-:W-:Y:S02]  /*8e90*/  SHF.R.U64 R14, R14, 0x3, RZ ;  /* 0x000000030e0e7819 */ /* 0x000fe400000012ff */
[----:B------:R-:W-:Y:S02]  /*8ea0*/  SHF.R.U64 R152, R152, 0x3, RZ ;  /* 0x0000000398987819 */ /* 0x000fe400000012ff */
[----:B------:R-:W-:Y:S02]  /*8eb0*/  LOP3.LUT R156, R157, 0x380, RZ, 0xc0, !PT ;  /* 0x000003809d9c7812 */ /* 0x000fe400078ec0ff */
[----:B------:R-:W-:-:S02]  /*8ec0*/  LOP3.LUT R9, R4, 0x380, RZ, 0xc0, !PT ;  /* 0x0000038004097812 */ /* 0x000fc400078ec0ff */
[----:B------:R-:W-:Y:S02]  /*8ed0*/  IADD3 R159, P5, R4, 0x4040, RZ ;  /* 0x00004040049f7810 */ /* 0x000fe40007fbe0ff */
[----:B------:R-:W-:Y:S01]  /*8ee0*/  LOP3.LUT R12, R12, R13, RZ, 0x3c, !PT ;  /* 0x0000000d0c0c7212 */ /* 0x000fe200078e3cff */
[--C-:B------:R-:W-:Y:S01]  /*8ef0*/  IMAD.X R13, RZ, RZ, R5.reuse, P1 ;  /* 0x000000ffff0d7224 */ /* 0x100fe200008e0605 */
[----:B------:R-:W-:Y:S01]  /*8f00*/  LOP3.LUT R14, R14, R15, RZ, 0x3c, !PT ;  /* 0x0000000f0e0e7212 */ /* 0x000fe200078e3cff */
[--C-:B------:R-:W-:Y:S01]  /*8f10*/  IMAD.X R15, RZ, RZ, R5.reuse, P0 ;  /* 0x000000ffff0f7224 */ /* 0x100fe200000e0605 */
[----:B------:R-:W-:Y:S01]  /*8f20*/  LOP3.LUT R152, R152, R153, RZ, 0x3c, !PT ;  /* 0x0000009998987212 */ /* 0x000fe200078e3cff */
[----:B------:R-:W-:Y:S01]  /*8f30*/  IMAD.X R153, RZ, RZ, R5, P4 ;  /* 0x000000ffff997224 */ /* 0x000fe200020e0605 */
[----:B------:R-:W-:Y:S02]  /*8f40*/  SHF.R.U64 R156, R156, 0x3, RZ ;  /* 0x000000039c9c7819 */ /* 0x000fe400000012ff */
[----:B------:R-:W-:-:S02]  /*8f50*/  IADD3 R155, P3, R4, 0x4000, RZ ;  /* 0x00004000049b7810 */ /* 0x000fc40007f7e0ff */
[C---:B------:R-:W-:Y:S02]  /*8f60*/  IADD3 R161, P2, R4.reuse, 0x4060, RZ ;  /* 0x0000406004a17810 */ /* 0x040fe40007f5e0ff */
[C---:B------:R-:W-:Y:S02]  /*8f70*/  IADD3 R163, P1, R4.reuse, 0x8000, RZ ;  /* 0x0000800004a37810 */ /* 0x040fe40007f3e0ff */
[----:B------:R-:W-:Y:S02]  /*8f80*/  SHF.R.U64 R9, R9, 0x3, RZ ;  /* 0x0000000309097819 */ /* 0x000fe400000012ff */
[----:B------:R-:W-:Y:S02]  /*8f90*/  LOP3.LUT R158, R159, 0x380, RZ, 0xc0, !PT ;  /* 0x000003809f9e7812 */ /* 0x000fe400078ec0ff */
[C---:B------:R-:W-:Y:S02]  /*8fa0*/  IADD3 R165, P0, R4.reuse, 0x8020, RZ ;  /* 0x0000802004a57810 */ /* 0x040fe40007f1e0ff */
[----:B------:R-:W-:-:S02]  /*8fb0*/  IADD3 R167, P4, R4, 0x8040, RZ ;  /* 0x0000804004a77810 */ /* 0x000fc40007f9e0ff */
[----:B------:R-:W-:Y:S01]  /*8fc0*/  LOP3.LUT R156, R156, R157, RZ, 0x3c, !PT ;  /* 0x0000009d9c9c7212 */ /* 0x000fe200078e3cff */
[--C-:B------:R-:W-:Y:S01]  /*8fd0*/  IMAD.X R157, RZ, RZ, R5.reuse, P6 ;  /* 0x000000ffff9d7224 */ /* 0x100fe200030e0605 */
[----:B------:R-:W-:Y:S02]  /*8fe0*/  LOP3.LUT R154, R155, 0x380, RZ, 0xc0, !PT ;  /* 0x000003809b9a7812 */ /* 0x000fe400078ec0ff */
[----:B------:R-:W-:Y:S02]  /*8ff0*/  LOP3.LUT R160, R161, 0x380, RZ, 0xc0, !PT ;  /* 0x00000380a1a07812 */ /* 0x000fe400078ec0ff */
[----:B------:R-:W-:Y:S02]  /*9000*/  LOP3.LUT R162, R163, 0x380, RZ, 0xc0, !PT ;  /* 0x00000380a3a27812 */ /* 0x000fe400078ec0ff */
[----:B------:R-:W-:Y:S01]  /*9010*/  LOP3.LUT R8, R9, R4, RZ, 0x3c, !PT ;  /* 0x0000000409087212 */ /* 0x000fe200078e3cff */
[----:B------:R-:W-:Y:S01]  /*9020*/  IMAD.MOV.U32 R9, RZ, RZ, R5 ;  /* 0x000000ffff097224 */ /* 0x000fe200078e0005 */
[----:B------:R-:W-:-:S02]  /*9030*/  SHF.R.U64 R158, R158, 0x3, RZ ;  /* 0x000000039e9e7819 */ /* 0x000fc400000012ff */
[----:B------:R-:W-:Y:S02]  /*9040*/  LOP3.LUT R164, R165, 0x380, RZ, 0xc0, !PT ;  /* 0x00000380a5a47812 */ /* 0x000fe400078ec0ff */
[----:B------:R-:W-:Y:S02]  /*9050*/  LOP3.LUT R166, R167, 0x380, RZ, 0xc0, !PT ;  /* 0x00000380a7a67812 */ /* 0x000fe400078ec0ff */
[----:B------:R-:W-:Y:S02]  /*9060*/  IADD3 R20, P6, R4, 0xc000, RZ ;  /* 0x0000c00004147810 */ /* 0x000fe40007fde0ff */
[----:B------:R-:W-:Y:S02]  /*9070*/  SHF.R.U64 R154, R154, 0x3, RZ ;  /* 0x000000039a9a7819 */ /* 0x000fe400000012ff */
[----:B------:R-:W-:Y:S02]  /*9080*/  SHF.R.U64 R160, R160, 0x3, RZ ;  /* 0x00000003a0a07819 */ /* 0x000fe400000012ff */
[----:B------:R-:W-:-:S02]  /*9090*/  SHF.R.U64 R162, R162, 0x3, RZ ;  /* 0x00000003a2a27819 */ /* 0x000fc400000012ff */
[----:B------:R-:W-:Y:S01]  /*90a0*/  LOP3.LUT R158, R158, R159, RZ, 0x3c, !PT ;  /* 0x0000009f9e9e7212 */ /* 0x000fe200078e3cff */
[----:B------:R-:W-:Y:S01]  /*90b0*/  IMAD.X R159, RZ, RZ, R5, P5 ;  /* 0x000000ffff9f7224 */ /* 0x000fe200028e0605 */
[----:B------:R-:W-:Y:S02]  /*90c0*/  SHF.R.U64 R164, R164, 0x3, RZ ;  /* 0x00000003a4a47819 */ /* 0x000fe400000012ff */
[----:B------:R-:W-:Y:S02]  /*90d0*/  SHF.R.U64 R166, R166, 0x3, RZ ;  /* 0x00000003a6a67819 */ /* 0x000fe400000012ff */
[----:B------:R-:W-:Y:S02]  /*90e0*/  LOP3.LUT R7, R20, 0x380, RZ, 0xc0, !PT ;  /* 0x0000038014077812 */ /* 0x000fe400078ec0ff */
[----:B------:R-:W-:Y:S02]  /*90f0*/  MOV R0, R8 ;  /* 0x0000000800007202 */ /* 0x000fe40000000f00 */
[----:B------:R-:W-:-:S02]  /*9100*/  F2FP.BF16.F32.PACK_AB R8, R25, R24 ;  /* 0x000000181908723e */ /* 0x000fc400000010ff */
[----:B------:R-:W-:Y:S02]  /*9110*/  F2FP.BF16.F32.PACK_AB R9, R27, R26 ;  /* 0x0000001a1b09723e */ /* 0x000fe400000010ff */
[----:B------:R-:W-:Y:S02]  /*9120*/  IADD3 R21, P5, R4, 0xc020, RZ ;  /* 0x0000c02004157810 */ /* 0x000fe40007fbe0ff */
[----:B------:R-:W-:Y:S01]  /*9130*/  LOP3.LUT R154, R154, R155, RZ, 0x3c, !PT ;  /* 0x0000009b9a9a7212 */ /* 0x000fe200078e3cff */
[--C-:B------:R-:W-:Y:S01]  /*9140*/  IMAD.X R155, RZ, RZ, R5.reuse, P3 ;  /* 0x000000ffff9b7224 */ /* 0x100fe200018e0605 */
[----:B------:R-:W-:Y:S01]  /*9150*/  LOP3.LUT R160, R160, R161, RZ, 0x3c, !PT ;  /* 0x000000a1a0a07212 */ /* 0x000fe200078e3cff */
[--C-:B------:R-:W-:Y:S01]  /*9160*/  IMAD.X R161, RZ, RZ, R5.reuse, P2 ;  /* 0x000000ffffa17224 */ /* 0x100fe200010e0605 */
[----:B------:R-:W-:Y:S01]  /*9170*/  LOP3.LUT R162, R162, R163, RZ, 0x3c, !PT ;  /* 0x000000a3a2a27212 */ /* 0x000fe200078e3cff */
[----:B------:R-:W-:Y:S01]  /*9180*/  IMAD.X R163, RZ, RZ, R5, P1 ;  /* 0x000000ffffa37224 */ /* 0x000fe200008e0605 */
[----:B------:R-:W-:Y:S01]  /*9190*/  LOP3.LUT R164, R164, R165, RZ, 0x3c, !PT ;  /* 0x000000a5a4a47212 */ /* 0x000fe200078e3cff */
[----:B------:R0:W-:Y:S01]  /*91a0*/  STSM.16.M88.4 [R0], R8 ;  /* 0x0000000800007844 */ /* 0x0001e20000000200 */
[----:B------:R-:W-:-:S02]  /*91b0*/  LOP3.LUT R166, R166, R167, RZ, 0x3c, !PT ;  /* 0x000000a7a6a67212 */ /* 0x000fc400078e3cff */
[----:B------:R-:W-:Y:S02]  /*91c0*/  SHF.R.U64 R7, R7, 0x3, RZ ;  /* 0x0000000307077819 */ /* 0x000fe400000012ff */
[C---:B------:R-:W-:Y:S02]  /*91d0*/  IADD3 R169, P3, R4.reuse, 0x8060, RZ ;  /* 0x0000806004a97810 */ /* 0x040fe40007f7e0ff */
[C---:B------:R-:W-:Y:S02]  /*91e0*/  IADD3 R165, P2, R4.reuse, 0xc040, RZ ;  /* 0x0000c04004a57810 */ /* 0x040fe40007f5e0ff */
[----:B------:R-:W-:Y:S02]  /*91f0*/  IADD3 R167, P1, R4, 0xc060, RZ ;  /* 0x0000c06004a77810 */ /* 0x000fe40007f3e0ff */
[----:B------:R-:W-:Y:S02]  /*9200*/  LOP3.LUT R4, R21, 0x380, RZ, 0xc0, !PT ;  /* 0x0000038015047812 */ /* 0x000fe400078ec0ff */
[----:B------:R-:W-:-:S02]  /*9210*/  MOV R173, R156 ;  /* 0x0000009c00ad7202 */ /* 0x000fc40000000f00 */
[----:B------:R-:W-:Y:S01]  /*9220*/  MOV R174, R158 ;  /* 0x0000009e00ae7202 */ /* 0x000fe20000000f00 */
[--C-:B0-----:R-:W-:Y:S01]  /*9230*/  IMAD.X R9, RZ, RZ, R5.reuse, P6 ;  /* 0x000000ffff097224 */ /* 0x101fe200030e0605 */
[----:B------:R-:W-:Y:S01]  /*9240*/  LOP3.LUT R8, R7, R20, RZ, 0x3c, !PT ;  /* 0x0000001407087212 */ /* 0x000fe200078e3cff */
[----:B------:R-:W-:Y:S01]  /*9250*/  IMAD.X R11, RZ, RZ, R5, P5 ;  /* 0x000000ffff0b7224 */ /* 0x000fe200028e0605 */
[----:B------:R-:W-:Y:S02]  /*9260*/  LOP3.LUT R20, R165, 0x380, RZ, 0xc0, !PT ;  /* 0x00000380a5147812 */ /* 0x000fe400078ec0ff */
[----:B------:R-:W-:Y:S02]  /*9270*/  LOP3.LUT R0, R167, 0x380, RZ, 0xc0, !PT ;  /* 0x00000380a7007812 */ /* 0x000fe400078ec0ff */
[----:B------:R-:W-:Y:S02]  /*9280*/  SHF.R.U64 R10, R4, 0x3, RZ ;  /* 0x00000003040a7819 */ /* 0x000fe400000012ff */
[----:B------:R-:W-:-:S02]  /*9290*/  SHF.R.U64 R20, R20, 0x3, RZ ;  /* 0x0000000314147819 */ /* 0x000fc400000012ff */
[----:B------:R-:W-:Y:S02]  /*92a0*/  SHF.R.U64 R4, R0, 0x3, RZ ;  /* 0x0000000300047819 */ /* 0x000fe400000012ff */
[----:B------:R-:W-:Y:S01]  /*92b0*/  LOP3.LUT R10, R10, R21, RZ, 0x3c, !PT ;  /* 0x000000150a0a7212 */ /* 0x000fe200078e3cff */
[----:B------:R-:W-:Y:S01]  /*92c0*/  IMAD.X R21, RZ, RZ, R5, P2 ;  /* 0x000000ffff157224 */ /* 0x000fe200010e0605 */
[----:B------:R-:W-:Y:S02]  /*92d0*/  MOV R12, R12 ;  /* 0x0000000c000c7202 */ /* 0x000fe40000000f00 */
[----:B------:R-:W-:Y:S02]  /*92e0*/  F2FP.BF16.F32.PACK_AB R156, R33, R32 ;  /* 0x00000020219c723e */ /* 0x000fe400000010ff */
[----:B------:R-:W-:Y:S02]  /*92f0*/  F2FP.BF16.F32.PACK_AB R157, R35, R34 ;  /* 0x00000022239d723e */ /* 0x000fe400000010ff */
[----:B------:R-:W-:-:S02]  /*9300*/  F2FP.BF16.F32.PACK_AB R158, R37, R36 ;  /* 0x00000024259e723e */ /* 0x000fc400000010ff */
[----:B------:R-:W-:Y:S02]  /*9310*/  F2FP.BF16.F32.PACK_AB R159, R39, R38 ;  /* 0x00000026279f723e */ /* 0x000fe400000010ff */
[----:B------:R-:W-:Y:S02]  /*9320*/  LOP3.LUT R168, R169, 0x380, RZ, 0xc0, !PT ;  /* 0x00000380a9a87812 */ /* 0x000fe400078ec0ff */
[----:B------:R-:W-:Y:S01]  /*9330*/  LOP3.LUT R20, R20, R165, RZ, 0x3c, !PT ;  /* 0x000000a514147212 */ /* 0x000fe200078e3cff */
[--C-:B------:R-:W-:Y:S01]  /*9340*/  IMAD.X R165, RZ, RZ, R5.reuse, P0 ;  /* 0x000000ffffa57224 */ /* 0x100fe200000e0605 */
[----:B------:R-:W-:Y:S01]  /*9350*/  LOP3.LUT R4, R4, R167, RZ, 0x3c, !PT ;  /* 0x000000a704047212 */ /* 0x000fe200078e3cff */
[----:B------:R-:W-:Y:S01]  /*9360*/  IMAD.X R167, RZ, RZ, R5, P4 ;  /* 0x000000ffffa77224 */ /* 0x000fe200020e0605 */
[----:B------:R-:W-:Y:S01]  /*9370*/  MOV R0, R8 ;  /* 0x0000000800007202 */ /* 0x000fe20000000f00 */
[----:B------:R0:W-:Y:S01]  /*9380*/  STSM.16.M88.4 [R12], R156 ;  /* 0x0000009c0c007844 */ /* 0x0001e20000000200 */
[----:B------:R-:W-:-:S02]  /*9390*/  MOV R7, R10 ;  /* 0x0000000a00077202 */ /* 0x000fc40000000f00 */
[----:B------:R-:W-:Y:S02]  /*93a0*/  SHF.R.U64 R168, R168, 0x3, RZ ;  /* 0x00000003a8a87819 */ /* 0x000fe400000012ff */
[----:B------:R-:W-:Y:S02]  /*93b0*/  MOV R176, R14 ;  /* 0x0000000e00b07202 */ /* 0x000fe40000000f00 */
[----:B------:R-:W-:Y:S02]  /*93c0*/  F2FP.BF16.F32.PACK_AB R8, R41, R40 ;  /* 0x000000282908723e */ /* 0x000fe400000010ff */
[----:B------:R-:W-:Y:S02]  /*93d0*/  F2FP.BF16.F32.PACK_AB R9, R43, R42 ;  /* 0x0000002a2b09723e */ /* 0x000fe400000010ff */
[----:B------:R-:W-:Y:S02]  /*93e0*/  F2FP.BF16.F32.PACK_AB R10, R45, R44 ;  /* 0x0000002c2d0a723e */ /* 0x000fe400000010ff */
[----:B------:R-:W-:-:S02]  /*93f0*/  F2FP.BF16.F32.PACK_AB R11, R47, R46 ;  /* 0x0000002e2f0b723e */ /* 0x000fc400000010ff */
[----:B------:R-:W-:Y:S02]  /*9400*/  MOV R177, R152 ;  /* 0x0000009800b17202 */ /* 0x000fe40000000f00 */
[----:B------:R-:W-:Y:S01]  /*9410*/  MOV R178, R154 ;  /* 0x0000009a00b27202 */ /* 0x000fe20000000f00 */
[----:B------:R1:W-:Y:S01]  /*9420*/  STSM.16.M88.4 [R176], R8 ;  /* 0x00000008b0007844 */ /* 0x0003e20000000200 */
[----:B0-----:R-:W-:Y:S02]  /*9430*/  F2FP.BF16.F32.PACK_AB R12, R49, R48 ;  /* 0x00000030310c723e */ /* 0x001fe400000010ff */
[----:B------:R-:W-:Y:S02]  /*9440*/  F2FP.BF16.F32.PACK_AB R13, R51, R50 ;  /* 0x00000032330d723e */ /* 0x000fe400000010ff */
[----:B------:R-:W-:Y:S02]  /*9450*/  F2FP.BF16.F32.PACK_AB R14, R53, R52 ;  /* 0x00000034350e723e */ /* 0x000fe400000010ff */
[----:B------:R-:W-:-:S02]  /*9460*/  F2FP.BF16.F32.PACK_AB R15, R55, R54 ;  /* 0x00000036370f723e */ /* 0x000fc400000010ff */
[----:B------:R-:W-:Y:S02]  /*9470*/  F2FP.BF16.F32.PACK_AB R152, R57, R56 ;  /* 0x000000383998723e */ /* 0x000fe400000010ff */
[----:B------:R-:W-:Y:S01]  /*9480*/  F2FP.BF16.F32.PACK_AB R153, R59, R58 ;  /* 0x0000003a3b99723e */ /* 0x000fe200000010ff */
[----:B------:R0:W-:Y:S01]  /*9490*/  STSM.16.M88.4 [R177], R12 ;  /* 0x0000000cb1007844 */ /* 0x0001e20000000200 */
[----:B------:R-:W-:Y:S02]  /*94a0*/  F2FP.BF16.F32.PACK_AB R154, R61, R60 ;  /* 0x0000003c3d9a723e */ /* 0x000fe400000010ff */
[----:B------:R-:W-:Y:S02]  /*94b0*/  F2FP.BF16.F32.PACK_AB R155, R63, R62 ;  /* 0x0000003e3f9b723e */ /* 0x000fe400000010ff */
[----:B------:R-:W-:Y:S02]  /*94c0*/  MOV R175, R160 ;  /* 0x000000a000af7202 */ /* 0x000fe40000000f00 */
[----:B------:R-:W-:Y:S01]  /*94d0*/  MOV R170, R162 ;  /* 0x000000a200aa7202 */ /* 0x000fe20000000f00 */
[----:B------:R2:W-:Y:S01]  /*94e0*/  STSM.16.M88.4 [R178], R152 ;  /* 0x00000098b2007844 */ /* 0x0005e20000000200 */
[----:B------:R-:W-:-:S02]  /*94f0*/  F2FP.BF16.F32.PACK_AB R156, R65, R64 ;  /* 0x00000040419c723e */ /* 0x000fc400000010ff */
[----:B------:R-:W-:Y:S02]  /*9500*/  F2FP.BF16.F32.PACK_AB R157, R67, R66 ;  /* 0x00000042439d723e */ /* 0x000fe400000010ff */
[----:B------:R-:W-:Y:S02]  /*9510*/  F2FP.BF16.F32.PACK_AB R158, R69, R68 ;  /* 0x00000044459e723e */ /* 0x000fe400000010ff */
[----:B------:R-:W-:Y:S02]  /*9520*/  F2FP.BF16.F32.PACK_AB R159, R71, R70 ;  /* 0x00000046479f723e */ /* 0x000fe400000010ff */
[----:B------:R-:W-:Y:S01]  /*9530*/  LOP3.LUT R168, R168, R169, RZ, 0x3c, !PT ;  /* 0x000000a9a8a87212 */ /* 0x000fe200078e3cff */
[--C-:B------:R-:W-:Y:S01]  /*9540*/  IMAD.X R169, RZ, RZ, R5.reuse, P3 ;  /* 0x000000ffffa97224 */ /* 0x100fe200018e0605 */
[----:B------:R-:W-:Y:S01]  /*9550*/  MOV R171, R164 ;  /* 0x000000a400ab7202 */ /* 0x000fe20000000f00 */
[----:B------:R3:W-:Y:S01]  /*9560*/  STSM.16.M88.4 [R173], R156 ;  /* 0x0000009cad007844 */ /* 0x0007e20000000200 */
[----:B------:R-:W-:Y:S01]  /*9570*/  MOV R172, R166 ;  /* 0x000000a600ac7202 */ /* 0x000fe20000000f00 */
[----:B------:R-:W-:Y:S01]  /*9580*/  IMAD.X R5, RZ, RZ, R5, P1 ;  /* 0x000000ffff057224 */ /* 0x000fe200008e0605 */
[----:B------:R-:W-:-:S02]  /*9590*/  F2FP.BF16.F32.PACK_AB R160, R73, R72 ;  /* 0x0000004849a0723e */ /* 0x000fc400000010ff */
[----:B------:R-:W-:Y:S02]  /*95a0*/  F2FP.BF16.F32.PACK_AB R161, R75, R74 ;  /* 0x0000004a4ba1723e */ /* 0x000fe400000010ff */
[----:B------:R-:W-:Y:S02]  /*95b0*/  F2FP.BF16.F32.PACK_AB R162, R77, R76 ;  /* 0x0000004c4da2723e */ /* 0x000fe400000010ff */
[----:B------:R-:W-:Y:S02]  /*95c0*/  F2FP.BF16.F32.PACK_AB R163, R79, R78 ;  /* 0x0000004e4fa3723e */ /* 0x000fe400000010ff */
[----:B------:R-:W-:Y:S02]  /*95d0*/  F2FP.BF16.F32.PACK_AB R164, R81, R80 ;  /* 0x0000005051a4723e */ /* 0x000fe400000010ff */
[----:B------:R-:W-:Y:S01]  /*95e0*/  F2FP.BF16.F32.PACK_AB R165, R83, R82 ;  /* 0x0000005253a5723e */ /* 0x000fe200000010ff */
[----:B------:R4:W-:Y:S01]  /*95f0*/  STSM.16.M88.4 [R174], R160 ;  /* 0x000000a0ae007844 */ /* 0x0009e20000000200 */
[----:B------:R-:W-:-:S02]  /*9600*/  F2FP.BF16.F32.PACK_AB R166, R85, R84 ;  /* 0x0000005455a6723e */ /* 0x000fc400000010ff */
[----:B------:R-:W-:Y:S02]  /*9610*/  F2FP.BF16.F32.PACK_AB R167, R87, R86 ;  /* 0x0000005657a7723e */ /* 0x000fe400000010ff */
[----:B-1----:R-:W-:Y:S02]  /*9620*/  F2FP.BF16.F32.PACK_AB R8, R89, R88 ;  /* 0x000000585908723e */ /* 0x002fe400000010ff */
[----:B------:R-:W-:Y:S01]  /*9630*/  F2FP.BF16.F32.PACK_AB R9, R91, R90 ;  /* 0x0000005a5b09723e */ /* 0x000fe200000010ff */
[----:B------:R-:W-:Y:S01]  /*9640*/  STSM.16.M88.4 [R175], R164 ;  /* 0x000000a4af007844 */ /* 0x000fe20000000200 */
[----:B------:R-:W-:Y:S02]  /*9650*/  F2FP.BF16.F32.PACK_AB R10, R93, R92 ;  /* 0x0000005c5d0a723e */ /* 0x000fe400000010ff */
[----:B------:R-:W-:Y:S02]  /*9660*/  F2FP.BF16.F32.PACK_AB R11, R95, R94 ;  /* 0x0000005e5f0b723e */ /* 0x000fe400000010ff */
[----:B0-----:R-:W-:-:S02]  /*9670*/  F2FP.BF16.F32.PACK_AB R12, R97, R96 ;  /* 0x00000060610c723e */ /* 0x001fc400000010ff */
[----:B------:R-:W-:Y:S01]  /*9680*/  F2FP.BF16.F32.PACK_AB R13, R99, R98 ;  /* 0x00000062630d723e */ /* 0x000fe200000010ff */
[----:B------:R0:W-:Y:S01]  /*9690*/  STSM.16.M88.4 [R170], R8 ;  /* 0x00000008aa007844 */ /* 0x0001e20000000200 */
[----:B------:R-:W-:Y:S02]  /*96a0*/  F2FP.BF16.F32.PACK_AB R14, R101, R100 ;  /* 0x00000064650e723e */ /* 0x000fe400000010ff */
[----:B------:R-:W-:Y:S02]  /*96b0*/  F2FP.BF16.F32.PACK_AB R15, R103, R102 ;  /* 0x00000066670f723e */ /* 0x000fe400000010ff */
[----:B--2---:R-:W-:Y:S02]  /*96c0*/  F2FP.BF16.F32.PACK_AB R152, R105, R104 ;  /* 0x000000686998723e */ /* 0x004fe400000010ff */
[----:B------:R-:W-:Y:S01]  /*96d0*/  F2FP.BF16.F32.PACK_AB R153, R107, R106 ;  /* 0x0000006a6b99723e */ /* 0x000fe200000010ff */
[----:B------:R1:W-:Y:S01]  /*96e0*/  STSM.16.M88.4 [R171], R12 ;  /* 0x0000000cab007844 */ /* 0x0003e20000000200 */
[----:B------:R-:W-:-:S02]  /*96f0*/  F2FP.BF16.F32.PACK_AB R154, R109, R108 ;  /* 0x0000006c6d9a723e */ /* 0x000fc400000010ff */
[----:B------:R-:W-:Y:S02]  /*9700*/  F2FP.BF16.F32.PACK_AB R155, R111, R110 ;  /* 0x0000006e6f9b723e */ /* 0x000fe400000010ff */
[----:B------:R-:W-:Y:S02]  /*9710*/  MOV R168, R168 ;  /* 0x000000a800a87202 */ /* 0x000fe40000000f00 */
[----:B---3--:R-:W-:Y:S01]  /*9720*/  F2FP.BF16.F32.PACK_AB R156, R113, R112 ;  /* 0x00000070719c723e */ /* 0x008fe200000010ff */
[----:B------:R2:W-:Y:S01]  /*9730*/  STSM.16.M88.4 [R172], R152 ;  /* 0x00000098ac007844 */ /* 0x0005e20000000200 */
[----:B------:R-:W-:Y:S02]  /*9740*/  F2FP.BF16.F32.PACK_AB R157, R115, R114 ;  /* 0x00000072739d723e */ /* 0x000fe400000010ff */
[----:B------:R-:W-:Y:S02]  /*9750*/  F2FP.BF16.F32.PACK_AB R158, R117, R116 ;  /* 0x00000074759e723e */ /* 0x000fe400000010ff */
[----:B------:R-:W-:-:S02]  /*9760*/  F2FP.BF16.F32.PACK_AB R159, R119, R118 ;  /* 0x00000076779f723e */ /* 0x000fc400000010ff */
[----:B----4-:R-:W-:Y:S02]  /*9770*/  F2FP.BF16.F32.PACK_AB R160, R121, R120 ;  /* 0x0000007879a0723e */ /* 0x010fe400000010ff */
[----:B------:R-:W-:Y:S01]  /*9780*/  F2FP.BF16.F32.PACK_AB R161, R123, R122 ;  /* 0x0000007a7ba1723e */ /* 0x000fe200000010ff */
[----:B------:R3:W-:Y:S01]  /*9790*/  STSM.16.M88.4 [R168], R156 ;  /* 0x0000009ca8007844 */ /* 0x0007e20000000200 */
[----:B------:R-:W-:Y:S02]  /*97a0*/  F2FP.BF16.F32.PACK_AB R162, R125, R124 ;  /* 0x0000007c7da2723e */ /* 0x000fe400000010ff */
[----:B------:R-:W-:Y:S02]  /*97b0*/  F2FP.BF16.F32.PACK_AB R163, R127, R126 ;  /* 0x0000007e7fa3723e */ /* 0x000fe400000010ff */
[----:B0-----:R-:W-:Y:S02]  /*97c0*/  F2FP.BF16.F32.PACK_AB R8, R129, R128 ;  /* 0x000000808108723e */ /* 0x001fe400000010ff */
[----:B------:R-:W-:Y:S01]  /*97d0*/  F2FP.BF16.F32.PACK_AB R9, R131, R130 ;  /* 0x000000828309723e */ /* 0x000fe200000010ff */
[----:B------:R-:W-:Y:S01]  /*97e0*/  STSM.16.M88.4 [R0], R160 ;  /* 0x000000a000007844 */ /* 0x000fe20000000200 */
[----:B------:R-:W-:-:S02]  /*97f0*/  F2FP.BF16.F32.PACK_AB R10, R133, R132 ;  /* 0x00000084850a723e */ /* 0x000fc400000010ff */
[----:B------:R-:W-:Y:S02]  /*9800*/  F2FP.BF16.F32.PACK_AB R11, R135, R134 ;  /* 0x00000086870b723e */ /* 0x000fe400000010ff */
[----:B------:R-:W-:Y:S02]  /*9810*/  MOV R20, R20 ;  /* 0x0000001400147202 */ /* 0x000fe40000000f00 */
[----:B-1----:R-:W-:Y:S01]  /*9820*/  F2FP.BF16.F32.PACK_AB R12, R137, R136 ;  /* 0x00000088890c723e */ /* 0x002fe200000010ff */
[----:B------:R0:W-:Y:S01]  /*9830*/  STSM.16.M88.4 [R7], R8 ;  /* 0x0000000807007844 */ /* 0x0001e20000000200 */
[----:B------:R-:W-:Y:S02]  /*9840*/  F2FP.BF16.F32.PACK_AB R13, R139, R138 ;  /* 0x0000008a8b0d723e */ /* 0x000fe400000010ff */
[----:B------:R-:W-:Y:S02]  /*9850*/  F2FP.BF16.F32.PACK_AB R14, R141, R140 ;  /* 0x0000008c8d0e723e */ /* 0x000fe400000010ff */
[----:B------:R-:W-:-:S02]  /*9860*/  F2FP.BF16.F32.PACK_AB R15, R143, R142 ;  /* 0x0000008e8f0f723e */ /* 0x000fc400000010ff */
[----:B------:R-:W-:Y:S01]  /*9870*/  MOV R21, R4 ;  /* 0x0000000400157202 */ /* 0x000fe20000000f00 */
[----:B------:R-:W-:Y:S01]  /*9880*/  IMAD.U32 R4, RZ, RZ, UR9 ;  /* 0x00000009ff047e24 */ /* 0x000fe2000f8e00ff */
[----:B--2---:R-:W-:Y:S01]  /*9890*/  F2FP.BF16.F32.PACK_AB R152, R145, R144 ;  /* 0x000000909198723e */ /* 0x004fe200000010ff */
[----:B------:R1:W-:Y:S01]  /*98a0*/  STSM.16.M88.4 [R20], R12 ;  /* 0x0000000c14007844 */ /* 0x0003e20000000200 */
[----:B------:R-:W-:Y:S01]  /*98b0*/  F2FP.BF16.F32.PACK_AB R153, R147, R146 ;  /* 0x000000929399723e */ /* 0x000fe200000010ff */
[----:B------:R-:W-:Y:S01]  /*98c0*/  IMAD.U32 R5, RZ, RZ, UR12 ;  /* 0x0000000cff057e24 */ /* 0x000fe2000f8e00ff */
[----:B------:R-:W-:Y:S01]  /*98d0*/  F2FP.BF16.F32.PACK_AB R154, R149, R148 ;  /* 0x00000094959a723e */ /* 0x000fe200000010ff */
[----:B------:R-:W-:Y:S01]  /*98e0*/  ULDC.64 UR12, c[0x0][0xc08] ;  /* 0x00030200000c7ab9 */ /* 0x000fe20000000a00 */
[----:B------:R-:W-:Y:S02]  /*98f0*/  F2FP.BF16.F32.PACK_AB R155, R151, R150 ;  /* 0x00000096979b723e */ /* 0x000fe400000010ff */
[----:B------:R-:W-:-:S03]  /*9900*/  ISETP.NE.U32.AND P0, PT, RZ, UR14, PT ;  /* 0x0000000eff007c0c */ /* 0x000fc6000bf05070 */
[----:B------:R2:W-:Y:S01]  /*9910*/  STSM.16.M88.4 [R21], R152 ;  /* 0x0000009815007844 */ /* 0x0005e20000000200 */
[----:B------:R-:W-:Y:S01]  /*9920*/  BAR.SYNC.DEFER_BLOCKING 0x1, 0x100 ;  /* 0x0044000000007b1d */ /* 0x000fe20000010000 */
[----:B------:R-:W-:Y:S01]  /*9930*/  ISETP.NE.AND.EX P0, PT, RZ, UR15, PT, P0 ;  /* 0x0000000fff007c0c */ /* 0x000fe2000bf05300 */
[----:B------:R-:W-:-:S04]  /*9940*/  UISETP.NE.U32.AND UP0, UPT, UR12, URZ, UPT ;  /* 0x0000003f0c00728c */ /* 0x000fc8000bf05070 */
[----:B------:R-:W-:-:S08]  /*9950*/  UISETP.NE.AND.EX UP0, UPT, UR13, URZ, UPT, UP0 ;  /* 0x0000003f0d00728c */ /* 0x000fd0000bf05300 */
[----:B---3--:R-:W3:Y:S03]  /*9960*/  @P0 LDG.E R156, desc[UR38][R4.64] ;  /* 0x00000026049c0981 */ /* 0x008ee6000c1e1900 */
[----:B------:R-:W-:Y:S01]  /*9970*/  @UP0 UIADD3 UR12, UP1, UR4, UR12, URZ ;  /* 0x0000000c040c0290 */ /* 0x000fe2000ff3e03f */
[----:B------:R-:W-:Y:S02]  /*9980*/  PLOP3.LUT P4, PT, PT, PT, UP0, 0x80, 0x0 ;  /* 0x000000000000781c */ /* 0x000fe40003f8f008 */
[----:B------:R-:W-:Y:S01]  /*9990*/  ULDC UR4, c[0x0][0xad4] ;  /* 0x0002b50000047ab9 */ /* 0x000fe20000000800 */
[----:B------:R-:W-:Y:S02]  /*99a0*/  @UP0 UIADD3.X UR13, UR16, UR13, URZ, UP1, !UPT ;  /* 0x0000000d100d0290 */ /* 0x000fe40008ffe43f */
[----:B0-----:R-:W-:-:S04]  /*99b0*/  IMAD.U32 R8, RZ, RZ, UR12 ;  /* 0x0000000cff087e24 */ /* 0x001fc8000f8e00ff */
[----:B------:R-:W-:-:S05]  /*99c0*/  IMAD.U32 R9, RZ, RZ, UR13 ;  /* 0x0000000dff097e24 */ /* 0x000fca000f8e00ff */
[----:B------:R0:W4:Y:S01]  /*99d0*/  @P4 LDG.E R0, desc[UR38][R8.64] ;  /* 0x0000002608004981 */ /* 0x000122000c1e1900 */
[----:B------:R-:W-:Y:S01]  /*99e0*/  UISETP.NE.AND UP0, UPT, UR41, URZ, UPT ;  /* 0x0000003f2900728c */ /* 0x000fe2000bf05270 */
[----:B-1----:R-:W-:Y:S01]  /*99f0*/  VIADD R12, R16, UR43 ;  /* 0x0000002b100c7c36 */ /* 0x002fe20008000000 */
[----:B------:R-:W-:Y:S02]  /*9a00*/  UISETP.NE.AND UP1, UPT, UR20, 0x1, UPT ;  /* 0x000000011400788c */ /* 0x000fe4000bf25270 */
[----:B------:R-:W-:Y:S01]  /*9a10*/  USEL UR4, UR41, UR4, UP0 ;  /* 0x0000000429047287 */ /* 0x000fe20008000000 */
[----:B------:R-:W-:Y:S01]  /*9a20*/  IMAD.MOV.U32 R7, RZ, RZ, R12 ;  /* 0x000000ffff077224 */ /* 0x000fe200078e000c */
[----:B------:R-:W-:Y:S01]  /*9a30*/  UMOV UR21, 0x9b8 ;  /* 0x000009b800157882 */ /* 0x000fe20000000000 */
[----:B------:R-:W-:Y:S01]  /*9a40*/  UISETP.NE.U32.AND UP0, UPT, UR14, URZ, UPT ;  /* 0x0000003f0e00728c */ /* 0x000fe2000bf05070 */
[----:B------:R-:W-:Y:S01]  /*9a50*/  PLOP3.LUT P1, PT, PT, PT, UP1, 0x80, 0x0 ;  /* 0x000000000000781c */ /* 0x000fe20003f2f018 */
[----:B------:R-:W-:-:S02]  /*9a60*/  UISETP.GT.AND UP2, UPT, UR4, 0x1, UPT ;  /* 0x000000010400788c */ /* 0x000fc4000bf44270 */
[----:B------:R-:W-:Y:S02]  /*9a70*/  UISETP.NE.AND.EX UP0, UPT, UR15, URZ, UPT, UP0 ;  /* 0x0000003f0f00728c */ /* 0x000fe4000bf05300 */
[----:B------:R-:W-:Y:S01]  /*9a80*/  USEL UR21, UR21, 0x978, UP2 ;  /* 0x0000097815157887 */ /* 0x000fe20009000000 */
[----:B------:R-:W-:Y:S01]  /*9a90*/  UMOV UR4, URZ ;  /* 0x0000003f00047c82 */ /* 0x000fe20008000000 */
[----:B------:R-:W-:Y:S01]  /*9aa0*/  USEL UR46, UR46, URZ, !UP0 ;  /* 0x0000003f2e2e7287 */ /* 0x000fe2000c000000 */
[----:B------:R-:W-:Y:S01]  /*9ab0*/  @UP1 ULDC UR23, c[0x0][0xbec] ;  /* 0x0002fb0000171ab9 */ /* 0x000fe20000000800 */
[----:B------:R-:W-:-:S04]  /*9ac0*/  USEL UR9, UR42, URZ, UP2 ;  /* 0x0000003f2a097287 */ /* 0x000fc80009000000 */
[----:B0-----:R-:W-:Y:S01]  /*9ad0*/  @P1 IMAD.HI.U32 R8, R12, UR23, RZ ;  /* 0x000000170c081c27 */ /* 0x001fe2000f8e00ff */
[----:B------:R-:W-:Y:S01]  /*9ae0*/  USEL UR45, UR45, URZ, !UP0 ;  /* 0x0000003f2d2d7287 */ /* 0x000fe2000c000000 */
[----:B------:R-:W-:Y:S02]  /*9af0*/  @UP1 ULDC UR26, c[0x0][0xbf0] ;  /* 0x0002fc00001a1ab9 */ /* 0x000fe40000000800 */
[----:B------:R-:W-:Y:S01]  /*9b00*/  ULDC.64 UR16, c[0x0][UR21+0x220] ;  /* 0x0000880015107abb */ /* 0x000fe20008000a00 */
[----:B------:R-:W-:Y:S01]  /*9b10*/  ULDC.64 UR14, c[0x0][UR21+0x218] ;  /* 0x00008600150e7abb */ /* 0x000fe20008000a00 */
[----:B------:R-:W-:Y:S01]  /*9b20*/  ULDC.64 UR18, c[0x0][UR21+0x228] ;  /* 0x00008a0015127abb */ /* 0x000fe20008000a00 */
[----:B------:R-:W-:Y:S01]  /*9b30*/  UIMAD UR17, UR17, UR46, URZ ;  /* 0x0000002e111172a4 */ /* 0x000fe2000f8e023f */
[----:B------:R-:W-:Y:S01]  /*9b40*/  @P1 SHF.R.U32.HI R7, RZ, UR26, R8 ;  /* 0x0000001aff071c19 */ /* 0x000fe20008011608 */
[----:B------:R-:W-:Y:S02]  /*9b50*/  UIMAD.WIDE.U32 UR12, UR14, UR44, URZ ;  /* 0x0000002c0e0c72a5 */ /* 0x000fe4000f8e003f */
[----:B------:R-:W-:Y:S01]  /*9b60*/  UIMAD UR22, UR15, UR44, URZ ;  /* 0x0000002c0f1672a4 */ /* 0x000fe2000f8e023f */
[--C-:B------:R-:W-:Y:S01]  /*9b70*/  SHF.R.S32.HI R9, RZ, 0x1f, R7.reuse ;  /* 0x0000001fff097819 */ /* 0x100fe20000011407 */
[----:B------:R-:W-:Y:S01]  /*9b80*/  UIMAD.WIDE.U32 UR24, UR18, UR9, URZ ;  /* 0x00000009121872a5 */ /* 0x000fe2000f8e003f */
[----:B------:R-:W-:Y:S01]  /*9b90*/  IMAD.MOV R11, RZ, RZ, -R7 ;  /* 0x000000ffff0b7224 */ /* 0x000fe200078e0a07 */
[----:B------:R-:W-:-:S02]  /*9ba0*/  UIMAD UR9, UR19, UR9, URZ ;  /* 0x00000009130972a4 */ /* 0x000fc4000f8e023f */
[----:B------:R-:W-:Y:S01]  /*9bb0*/  UIMAD.WIDE.U32 UR14, UR16, UR46, URZ ;  /* 0x0000002e100e72a5 */ /* 0x000fe2000f8e003f */
[----:B------:R-:W-:Y:S01]  /*9bc0*/  IMAD R11, R11, UR20, R12 ;  /* 0x000000140b0b7c24 */ /* 0x000fe2000f8e020c */
[----:B------:R-:W-:Y:S01]  /*9bd0*/  UIMAD UR17, UR16, UR45, UR17 ;  /* 0x0000002d101172a4 */ /* 0x000fe2000f8e0211 */
[----:B------:R-:W-:Y:S01]  /*9be0*/  IMAD.U32 R8, RZ, RZ, UR24 ;  /* 0x00000018ff087e24 */ /* 0x000fe2000f8e00ff */
[----:B------:R-:W-:Y:S02]  /*9bf0*/  UIADD3 UR22, UR13, UR22, URZ ;  /* 0x000000160d167290 */ /* 0x000fe4000fffe03f */
[----:B------:R-:W-:Y:S02]  /*9c00*/  UIADD3 UR13, UR25, UR9, URZ ;  /* 0x00000009190d7290 */ /* 0x000fe4000fffe03f */
[----:B------:R-:W-:-:S04]  /*9c10*/  UIADD3 UR9, UR15, UR17, URZ ;  /* 0x000000110f097290 */ /* 0x000fc8000fffe03f */
[----:B------:R-:W-:Y:S01]  /*9c20*/  IMAD.U32 R14, RZ, RZ, UR13 ;  /* 0x0000000dff0e7e24 */ /* 0x000fe2000f8e00ff */
[----:B---3--:R-:W-:-:S13]  /*9c30*/  @P0 R2UR UR4, R156 ;  /* 0x000000009c0402ca */ /* 0x008fda00000e0000 */
        /* <DEDUP_REMOVED lines=10> */
[----:B------:R-:W-:Y:S01]  /*9ce0*/  IADD3.X R9, R9, UR9, R14, P2, P3 ;  /* 0x0000000909097c10 */ /* 0x000fe200097e640e */
[----:B------:R-:W-:Y:S01]  /*9cf0*/  ULDC UR9, c[0x0][0xa88] ;  /* 0x0002a20000097ab9 */ /* 0x000fe20000000800 */
[----:B------:R-:W-:Y:S01]  /*9d00*/  IMAD R7, R7, UR12, R10 ;  /* 0x0000000c07077c24 */ /* 0x000fe2000f8e020a */
[----:B----4-:R-:W-:Y:S01]  /*9d10*/  @P4 R2UR UR9, R0 ;  /* 0x00000000000942ca */ /* 0x010fe200000e0000 */
[----:B------:R-:W-:-:S04]  /*9d20*/  IMAD.WIDE.U32 R8, R11, UR12, R8 ;  /* 0x0000000c0b087c25 */ /* 0x000fc8000f8e0008 */
[----:B------:R-:W-:Y:S01]  /*9d30*/  IMAD.IADD R7, R9, 0x1, R7 ;  /* 0x0000000109077824 */ /* 0x000fe200078e0207 */
[----:B------:R-:W-:-:S04]  /*9d40*/  LEA R10, P2, R8, UR14, 0x2 ;  /* 0x0000000e080a7c11 */ /* 0x000fc8000f8410ff */
[----:B------:R-:W-:Y:S01]  /*9d50*/  LEA.HI.X R7, R8, UR15, R7, 0x2, P2 ;  /* 0x0000000f08077c11 */ /* 0x000fe200090f1407 */
[----:B--2---:R-:W-:Y:S08]  /*9d60*/  @P4 BRA `(.L_x_4633) ;  /* 0x0000000000184947 */ /* 0x004ff00003800000 */
[----:B------:R-:W-:Y:S05]  /*9d70*/  @!P0 BRA `(.L_x_4633) ;  /* 0x0000000000148947 */ /* 0x000fea0003800000 */
[----:B------:R-:W2:Y:S04]  /*9d80*/  LDG.E R8, desc[UR38][R4.64] ;  /* 0x0000002604087981 */ /* 0x000ea8000c1e1900 */
[----:B------:R-:W3:Y:S01]  /*9d90*/  LDG.E R0, desc[UR38][R4.64+0x4] ;  /* 0x0000042604007981 */ /* 0x000ee2000c1e1900 */
[----:B--2---:R-:W-:Y:S02]  /*9da0*/  R2UR UR12, R8 ;  /* 0x00000000080c72ca */ /* 0x004fe400000e0000 */
[----:B---3--:R-:W-:-:S13]  /*9db0*/  R2UR UR9, R0 ;  /* 0x00000000000972ca */ /* 0x008fda00000e0000 */
[----:B------:R-:W-:-:S12]  /*9dc0*/  UIADD3 UR9, -UR12, UR9, URZ ;  /* 0x000000090c097290 */ /* 0x000fd8000fffe13f */
.L_x_4633:
        /* <DEDUP_REMOVED lines=35> */
[----:B------:R-:W-:Y:S01]  /*a000*/  IMAD.X R25, RZ, RZ, R5, P2 ;  /* 0x000000ffff197224 */ /* 0x000fe200010e0605 */
[----:B------:R-:W-:Y:S02]  /*a010*/  IADD3 R49, P2, R4, 0x9000, RZ ;  /* 0x0000900004317810 */ /* 0x000fe40007f5e0ff */
[----:B------:R-:W-:Y:S02]  /*a020*/  LOP3.LUT R12, R13, 0x380, RZ, 0xc0, !PT ;  /* 0x000003800d0c7812 */ /* 0x000fe400078ec0ff */
[----:B------:R-:W-:Y:S01]  /*a030*/  LOP3.LUT R48, R49, 0x380, RZ, 0xc0, !PT ;  /* 0x0000038031307812 */ /* 0x000fe200078ec0ff */
[----:B------:R-:W-:Y:S01]  /*a040*/  UIMAD UR12, UR4, UR15, UR12 ;  /* 0x0000000f040c72a4 */ /* 0x000fe2000f8e020c */
[----:B------:R-:W-:Y:S01]  /*a050*/  SHF.R.U64 R8, R8, 0x3, RZ ;  /* 0x0000000308087819 */ /* 0x000fe200000012ff */
[----:B------:R-:W-:Y:S01]  /*a060*/  UIMAD.WIDE.U32 UR10, UR4, UR14, URZ ;  /* 0x0000000e040a72a5 */ /* 0x000fe2000f8e003f */
[----:B------:R-:W-:Y:S01]  /*a070*/  SHF.R.U64 R48, R48, 0x3, RZ ;  /* 0x0000000330307819 */ /* 0x000fe200000012ff */
[----:B------:R-:W5:Y:S01]  /*a080*/  LD.E.128 R24, desc[UR38][R24.64] ;  /* 0x0000002618187980 */ /* 0x000f62000c101d00 */
[----:B------:R-:W-:-:S02]  /*a090*/  SHF.R.U64 R12, R12, 0x3, RZ ;  /* 0x000000030c0c7819 */ /* 0x000fc400000012ff */
[----:B------:R-:W-:Y:S01]  /*a0a0*/  LOP3.LUT R8, R8, R9, RZ, 0x3c, !PT ;  /* 0x0000000908087212 */ /* 0x000fe200078e3cff */
[----:B------:R-:W-:Y:S01]  /*a0b0*/  UIADD3 UR11, UR11, UR12, URZ ;  /* 0x0000000c0b0b7290 */ /* 0x000fe2000fffe03f */
[----:B------:R-:W-:Y:S01]  /*a0c0*/  LOP3.LUT R48, R48, R49, RZ, 0x3c, !PT ;  /* 0x0000003130307212 */ /* 0x000fe200078e3cff */
[--C-:B------:R-:W-:Y:S01]  /*a0d0*/  IMAD.X R49, RZ, RZ, R5.reuse, P2 ;  /* 0x000000ffff317224 */ /* 0x100fe200010e0605 */
[----:B------:R-:W-:Y:S01]  /*a0e0*/  IADD3 R6, P2, R4, 0xf000, RZ ;  /* 0x0000f00004067810 */ /* 0x000fe20007f5e0ff */
[--C-:B------:R-:W-:Y:S01]  /*a0f0*/  IMAD.X R9, RZ, RZ, R5.reuse, P4 ;  /* 0x000000ffff097224 */ /* 0x100fe200020e0605 */
[----:B------:R-:W-:Y:S01]  /*a100*/  LOP3.LUT R12, R12, R13, RZ, 0x3c, !PT ;  /* 0x0000000d0c0c7212 */ /* 0x000fe200078e3cff */
[----:B------:R-:W-:Y:S01]  /*a110*/  IMAD.X R13, RZ, RZ, R5, P3 ;  /* 0x000000ffff0d7224 */ /* 0x000fe200018e0605 */
[----:B------:R-:W-:Y:S01]  /*a120*/  LOP3.LUT R3, R6, 0x380, RZ, 0xc0, !PT ;  /* 0x0000038006037812 */ /* 0x000fe200078ec0ff */
[----:B------:R-:W-:Y:S01]  /*a130*/  ULDC.64 UR12, c[0x0][0xae8] ;  /* 0x0002ba00000c7ab9 */ /* 0x000fe20000000a00 */
[----:B------:R-:W-:-:S02]  /*a140*/  IADD3 R29, P0, R4, 0x4000, RZ ;  /* 0x00004000041d7810 */ /* 0x000fc40007f1e0ff */
[C---:B------:R-:W-:Y:S02]  /*a150*/  IADD3 R33, P6, R4.reuse, 0x5000, RZ ;  /* 0x0000500004217810 */ /* 0x040fe40007fde0ff */
[C---:B------:R-:W-:Y:S01]  /*a160*/  IADD3 R37, P5, R4.reuse, 0x6000, RZ ;  /* 0x0000600004257810 */ /* 0x040fe20007fbe0ff */
[----:B------:R-:W-:Y:S01]  /*a170*/  USHF.R.S32.HI UR4, URZ, 0x1f, UR46 ;  /* 0x0000001f3f047899 */ /* 0x000fe2000801142e */
[----:B------:R-:W-:Y:S01]  /*a180*/  SHF.R.U64 R3, R3, 0x3, RZ ;  /* 0x0000000303037819 */ /* 0x000fe200000012ff */
[----:B------:R-:W-:Y:S01]  /*a190*/  UIMAD.WIDE.U32 UR10, UR44, UR12, UR10 ;  /* 0x0000000c2c0a72a5 */ /* 0x000fe2000f8e000a */
[----:B------:R-:W-:Y:S01]  /*a1a0*/  IADD3 R41, P4, R4, 0x7000, RZ ;  /* 0x0000700004297810 */ /* 0x000fe20007f9e0ff */
[----:B------:R-:W-:Y:S01]  /*a1b0*/  @UP1 ULDC UR14, c[0x0][0xbec] ;  /* 0x0002fb00000e1ab9 */ /* 0x000fe20000000800 */
[----:B------:R-:W-:Y:S01]  /*a1c0*/  LOP3.LUT R72, R3, R6, RZ, 0x3c, !PT ;  /* 0x0000000603487212 */ /* 0x000fe200078e3cff */
[----:B------:R-:W-:Y:S01]  /*a1d0*/  IMAD R3, R20, 0x20, R81 ;  /* 0x0000002014037824 */ /* 0x000fe200078e0251 */
[----:B------:R-:W-:Y:S01]  /*a1e0*/  IADD3 R45, P3, R4, 0x8000, RZ ;  /* 0x00008000042d7810 */ /* 0x000fe20007f7e0ff */
[----:B------:R-:W-:Y:S01]  /*a1f0*/  UIMAD UR11, UR44, UR13, UR11 ;  /* 0x0000000d2c0b72a4 */ /* 0x000fe2000f8e020b */
[----:B------:R-:W-:Y:S01]  /*a200*/  LOP3.LUT R28, R29, 0x380, RZ, 0xc0, !PT ;  /* 0x000003801d1c7812 */ /* 0x000fe200078ec0ff */
[----:B------:R-:W-:Y:S01]  /*a210*/  VIADD R78, R3, UR43 ;  /* 0x0000002b034e7c36 */ /* 0x000fe20008000000 */
[----:B------:R-:W-:Y:S01]  /*a220*/  LOP3.LUT R32, R33, 0x380, RZ, 0xc0, !PT ;  /* 0x0000038021207812 */ /* 0x000fe200078ec0ff */
[----:B------:R-:W-:Y:S01]  /*a230*/  ULDC.64 UR12, c[0x0][0xaf0] ;  /* 0x0002bc00000c7ab9 */ /* 0x000fe20000000a00 */
[----:B------:R-:W-:Y:S01]  /*a240*/  LOP3.LUT R36, R37, 0x380, RZ, 0xc0, !PT ;  /* 0x0000038025247812 */ /* 0x000fe200078ec0ff */
[--C-:B------:R-:W-:Y:S01]  /*a250*/  IMAD.X R73, RZ, RZ, R5.reuse, P2 ;  /* 0x000000ffff497224 */ /* 0x100fe200010e0605 */
[----:B------:R-:W-:Y:S01]  /*a260*/  LOP3.LUT R40, R41, 0x380, RZ, 0xc0, !PT ;  /* 0x0000038029287812 */ /* 0x000fe200078ec0ff */
[----:B------:R-:W5:Y:S01]  /*a270*/  LD.E.128 R8, desc[UR38][R8.64] ;  /* 0x0000002608087980 */ /* 0x000f62000c101d00 */
[----:B------:R-:W-:Y:S01]  /*a280*/  LOP3.LUT R44, R45, 0x380, RZ, 0xc0, !PT ;  /* 0x000003802d2c7812 */ /* 0x000fe200078ec0ff */
[----:B------:R-:W-:Y:S01]  /*a290*/  UIMAD UR4, UR4, UR12, URZ ;  /* 0x0000000c040472a4 */ /* 0x000fe2000f8e023f */
[----:B------:R-:W-:Y:S01]  /*a2a0*/  SHF.R.U64 R28, R28, 0x3, RZ ;  /* 0x000000031c1c7819 */ /* 0x000fe200000012ff */
[----:B------:R-:W-:Y:S01]  /*a2b0*/  @P1 IMAD.HI.U32 R20, R78, UR14, RZ ;  /* 0x0000000e4e141c27 */ /* 0x000fe2000f8e00ff */
[----:B------:R-:W-:Y:S01]  /*a2c0*/  SHF.R.U64 R32, R32, 0x3, RZ ;  /* 0x0000000320207819 */ /* 0x000fe200000012ff */
[----:B------:R-:W-:Y:S01]  /*a2d0*/  UIMAD.WIDE.U32 UR10, UR46, UR12, UR10 ;  /* 0x0000000c2e0a72a5 */ /* 0x000fe2000f8e000a */
[----:B------:R-:W-:Y:S01]  /*a2e0*/  SHF.R.U64 R36, R36, 0x3, RZ ;  /* 0x0000000324247819 */ /* 0x000fe200000012ff */
[----:B------:R-:W-:Y:S01]  /*a2f0*/  IMAD.MOV.U32 R3, RZ, RZ, R78 ;  /* 0x000000ffff037224 */ /* 0x000fe200078e004e */
[----:B------:R-:W-:Y:S01]  /*a300*/  SHF.R.U64 R40, R40, 0x3, RZ ;  /* 0x0000000328287819 */ /* 0x000fe200000012ff */
[----:B------:R-:W-:Y:S01]  /*a310*/  @UP1 ULDC UR12, c[0x0][0xbf0] ;  /* 0x0002fc00000c1ab9 */ /* 0x000fe20000000800 */
[----:B------:R-:W-:Y:S01]  /*a320*/  SHF.R.U64 R44, R44, 0x3, RZ ;  /* 0x000000032c2c7819 */ /* 0x000fe200000012ff */
[----:B------:R-:W-:Y:S01]  /*a330*/  UIMAD UR4, UR46, UR13, UR4 ;  /* 0x0000000d2e0472a4 */ /* 0x000fe2000f8e0204 */
        /* <DEDUP_REMOVED lines=10> */
[----:B------:R-:W-:Y:S01]  /*a3e0*/  @P1 SHF.R.U32.HI R3, RZ, UR12, R20 ;  /* 0x0000000cff031c19 */ /* 0x000fe20008011614 */
[----:B------:R-:W-:Y:S01]  /*a3f0*/  UIADD3 UR4, UR11, UR4, URZ ;  /* 0x000000040b047290 */ /* 0x000fe2000fffe03f */
[C---:B------:R-:W-:Y:S01]  /*a400*/  IADD3 R53, P0, R4.reuse, 0xa000, RZ ;  /* 0x0000a00004357810 */ /* 0x040fe20007f1e0ff */
[----:B------:R-:W-:Y:S01]  /*a410*/  IMAD.U32 R21, RZ, RZ, UR11 ;  /* 0x0000000bff157e24 */ /* 0x000fe2000f8e00ff */
[C---:B------:R-:W-:Y:S01]  /*a420*/  IADD3 R57, P6, R4.reuse, 0xb000, RZ ;  /* 0x0000b00004397810 */ /* 0x040fe20007fde0ff */
[----:B------:R-:W5:Y:S01]  /*a430*/  LD.E.128 R12, desc[UR38][R12.64] ;  /* 0x000000260c0c7980 */ /* 0x000f62000c101d00 */
[----:B------:R-:W-:-:S02]  /*a440*/  IADD3 R61, P5, R4, 0xc000, RZ ;  /* 0x0000c000043d7810 */ /* 0x000fc40007fbe0ff */
[C---:B------:R-:W-:Y:S01]  /*a450*/  IADD3 R65, P4, R4.reuse, 0xd000, RZ ;  /* 0x0000d00004417810 */ /* 0x040fe20007f9e0ff */
[----:B------:R-:W5:Y:S01]  /*a460*/  LD.E.128 R28, desc[UR38][R28.64] ;  /* 0x000000261c1c7980 */ /* 0x000f62000c101d00 */
[----:B------:R-:W-:Y:S01]  /*a470*/  IADD3 R69, P3, R4, 0xe000, RZ ;  /* 0x0000e00004457810 */ /* 0x000fe20007f7e0ff */
[--C-:B------:R-:W-:Y:S01]  /*a480*/  IMAD.MOV R77, RZ, RZ, -R3.reuse ;  /* 0x000000ffff4d7224 */ /* 0x100fe200078e0a03 */
[----:B------:R-:W-:Y:S01]  /*a490*/  SHF.R.S32.HI R76, RZ, 0x1f, R3 ;  /* 0x0000001fff4c7819 */ /* 0x000fe20000011403 */
[----:B------:R-:W-:Y:S01]  /*a4a0*/  IMAD.U32 R20, RZ, RZ, UR10 ;  /* 0x0000000aff147e24 */ /* 0x000fe2000f8e00ff */
[----:B------:R-:W-:Y:S01]  /*a4b0*/  LOP3.LUT R52, R53, 0x380, RZ, 0xc0, !PT ;  /* 0x0000038035347812 */ /* 0x000fe200078ec0ff */
[----:B------:R-:W-:Y:S01]  /*a4c0*/  ULDC.64 UR10, c[0x0][0xae0] ;  /* 0x0002b800000a7ab9 */ /* 0x000fe20000000a00 */
[----:B------:R-:W-:Y:S01]  /*a4d0*/  LOP3.LUT R56, R57, 0x380, RZ, 0xc0, !PT ;  /* 0x0000038039387812 */ /* 0x000fe200078ec0ff */
[----:B------:R-:W5:Y:S01]  /*a4e0*/  LD.E.128 R32, desc[UR38][R32.64] ;  /* 0x0000002620207980 */ /* 0x000f62000c101d00 */
[----:B------:R-:W-:-:S02]  /*a4f0*/  LOP3.LUT R60, R61, 0x380, RZ, 0xc0, !PT ;  /* 0x000003803d3c7812 */ /* 0x000fc400078ec0ff */
[----:B------:R-:W-:Y:S01]  /*a500*/  LOP3.LUT R64, R65, 0x380, RZ, 0xc0, !PT ;  /* 0x0000038041407812 */ /* 0x000fe200078ec0ff */
[----:B------:R-:W5:Y:S01]  /*a510*/  LD.E.128 R36, desc[UR38][R36.64] ;  /* 0x0000002624247980 */ /* 0x000f62000c101d00 */
        /* <DEDUP_REMOVED lines=49> */
[----:B------:R-:W-:Y:S01]  /*a830*/  VIADD R84, R81, UR43 ;  /* 0x0000002b51547c36 */ /* 0x000fe20008000000 */
        /* <DEDUP_REMOVED lines=37> */
.L_x_4636:
[----:B------:R-:W-:Y:S05]  /*aa90*/  BSYNC B1 ;  /* 0x0000000000017941 */ /* 0x000fea0003800000 */
.L_x_4635:
        /* <DEDUP_REMOVED lines=21> */
.L_x_4638:
[----:B------:R-:W-:Y:S05]  /*abf0*/  BSYNC B1 ;  /* 0x0000000000017941 */ /* 0x000fea0003800000 */
.L_x_4637:
        /* <DEDUP_REMOVED lines=21> */
.L_x_4640:
[----:B------:R-:W-:Y:S05]  /*ad50*/  BSYNC B1 ;  /* 0x0000000000017941 */ /* 0x000fea0003800000 */
.L_x_4639:
[----:B0-----:R-:W-:Y:S01]  /*ad60*/  VIADD R3, R84, 0x60 ;  /* 0x0000006054037836 */ /* 0x001fe20000000000 */
[----:B--23--:R-:W0:Y:S04]  /*ad70*/  SHFL.IDX PT, R83, R83, 0x3, 0x181f ;  /* 0x00781f0053537f89 */ /* 0x00ce2800000e0000 */
[----:B------:R-:W-:Y:S01]  /*ad80*/  ISETP.GE.AND P0, PT, R3, UR9, PT ;  /* 0x0000000903007c0c */ /* 0x000fe2000bf06270 */
[----:B----4-:R4:W2:-:S12]  /*ad90*/  SHFL.IDX PT, R11, R82, 0x3, 0x181f ;  /* 0x00781f00520b7f89 */ /* 0x01089800000e0000 */
[----:B----4-:R-:W-:Y:S05]  /*ada0*/  @P0 BRA `(.L_x_4641) ;  /* 0x00000024007c0947 */ /* 0x010fea0003800000 */
[----:B------:R-:W-:Y:S02]  /*adb0*/  ULDC UR4, c[0x0][0xac8] ;  /* 0x0002b20000047ab9 */ /* 0x000fe40000000800 */
[----:B------:R-:W-:Y:S02]  /*adc0*/  ISETP.GE.AND P3, PT, R0, UR4, PT ;  /* 0x0000000400007c0c */ /* 0x000fe4000bf66270 */
[----:B------:R-:W-:Y:S02]  /*add0*/  ISETP.GE.AND P4, PT, R86, UR4, PT ;  /* 0x0000000456007c0c */ /* 0x000fe4000bf86270 */
[----:B------:R-:W-:-:S09]  /*ade0*/  ISETP.GE.AND P5, PT, R88, UR4, PT ;  /* 0x0000000458007c0c */ /* 0x000fd2000bfa6270 */
[-C--:B--2---:R-:W-:Y:S02]  /*adf0*/  @!P3 LEA R4, P0, R0, R11.reuse, 0x1 ;  /* 0x0000000b0004b211 */ /* 0x084fe400078008ff */
        /* <DEDUP_REMOVED lines=10> */
[----:B----4-:R-:W-:-:S04]  /*aea0*/  LEA R4, P0, R90, R11, 0x1 ;  /* 0x0000000b5a047211 */ /* 0x010fc800078008ff */
[----:B------:R-:W-:-:S05]  /*aeb0*/  LEA.HI.X R5, R90, R83, R87, 0x1, P0 ;  /* 0x000000535a057211 */ /* 0x000fca00000f0c57 */
[----:B------:R0:W-:Y:S01]  /*aec0*/  ST.E.128 desc[UR38][R4.64], R72 ;  /* 0x0000004804007985 */ /* 0x0001e2000c101d26 */
[----:B------:R-:W-:Y:S05]  /*aed0*/  BRA `(.L_x_4641) ;  /* 0x0000002400307947 */ /* 0x000fea0003800000 */
.L_x_4634:
        /* <DEDUP_REMOVED lines=55> */
[----:B------:R-:W-:Y:S01]  /*b250*/  IMAD R6, R6, UR10, RZ ;  /* 0x0000000a06067c24 */ /* 0x000fe2000f8e02ff */
[----:B------:R-:W-:Y:S01]  /*b260*/  SHF.R.S32.HI R168, RZ, 0x1f, R226 ;  /* 0x0000001fffa87819 */ /* 0x000fe200000114e2 */
        /* <DEDUP_REMOVED lines=11> */
[----:B------:R-:W-:Y:S02]  /*b320*/  SHF.R.S32.HI R13, RZ, 0x1f, R17 ;  /* 0x0000001fff0d7819 */ /* 0x000fe40000011411 */
        /* <DEDUP_REMOVED lines=16> */
[-C--:B-1----:R-:W-:Y:S01]  /*b430*/  @!P0 LEA R6, P6, R224, R4.reuse, 0x2 ;  /* 0x00000004e0068211 */ /* 0x082fe200078c10ff */
[C---:B------:R-:W-:Y:S01]  /*b440*/  VIADD R29, R2.reuse, 0xe8 ;  /* 0x000000e8021d7836 */ /* 0x040fe20000000000 */
[CC--:B--2---:R-:W-:Y:S01]  /*b450*/  @!P1 LEA R8, P5, R223.reuse, R4.reuse, 0x2 ;  /* 0x00000004df089211 */ /* 0x0c4fe200078a10ff */
        /* <DEDUP_REMOVED lines=90> */
[CC--:B---3--:R-:W-:Y:S01]  /*ba00*/  @!P2 LEA R10, P5, R19.reuse, R4.reuse, 0x2 ;  /* 0x00000004130aa211 */ /* 0x0c8fe200078a10ff */
[----:B-1----:R-:W-:Y:S02]  /*ba10*/  VIADD R25, R2, 0xf0 ;  /* 0x000000f002197836 */ /* 0x002fe40000000000 */
[----:B------:R-:W-:Y:S02]  /*ba20*/  @!P1 LEA R14, P6, R18, R4, 0x2 ;  /* 0x00000004120e9211 */ /* 0x000fe400078c10ff */
[----:B------:R-:W-:Y:S02]  /*ba30*/  @!P2 LEA.HI.X R11, R19, R5, R229, 0x2, P5 ;  /* 0x00000005130ba211 */ /* 0x000fe400028f14e5 */
[----:B------:R-:W-:-:S02]  /*ba40*/  ISETP.GE.AND P3, PT, R25, UR4, PT ;  /* 0x0000000419007c0c */ /* 0x000fc4000bf66270 */
[-C--:B------:R-:W-:Y:S01]  /*ba50*/  @!P0 LEA R20, P5, R17, R4.reuse, 0x2 ;  /* 0x0000000411148211 */ /* 0x080fe200078a10ff */
[----:B------:R3:W-:Y:S01]  /*ba60*/  @!P2 ST.E.64 desc[UR38][R10.64], R128 ;  /* 0x000000800a00a985 */ /* 0x0007e2000c101b26 */
[-C--:B------:R-:W-:Y:S02]  /*ba70*/  @!P1 LEA.HI.X R15, R18, R5.reuse, R228, 0x2, P6 ;  /* 0x00000005120f9211 */ /* 0x080fe400030f14e4 */
        /* <DEDUP_REMOVED lines=16> */
.L_x_4643:
[----:B------:R-:W-:Y:S05]  /*bb80*/  BSYNC B1 ;  /* 0x0000000000017941 */ /* 0x000fea0003800000 */
.L_x_4642:
[----:B------:R-:W-:Y:S01]  /*bb90*/  ISETP.GE.AND P0, PT, R0, UR9, PT ;  /* 0x0000000900007c0c */ /* 0x000fe2000bf06270 */
[----:B--23--:R2:W3:Y:S04]  /*bba0*/  SHFL.IDX PT, R5, R12, 0x1, 0x1c1f ;  /* 0x003c1f000c057f89 */ /* 0x00c4e800000e0000 */
[----:B-1----:R2:W1:Y:S08]  /*bbb0*/  SHFL.IDX PT, R4, R3, 0x1, 0x1c1f ;  /* 0x003c1f0003047f89 */ /* 0x00247000000e0000 */
[----:B--2---:R-:W-:Y:S05]  /*bbc0*/  @P0 BRA `(.L_x_4641) ;  /* 0x0000001400f40947 */ /* 0x004fea0003800000 */
[----:B------:R-:W-:Y:S01]  /*bbd0*/  ULDC UR4, c[0x0][0xac8] ;  /* 0x0002b20000047ab9 */ /* 0x000fe20000000800 */
[----:B------:R-:W-:Y:S01]  /*bbe0*/  VIADD R25, R2, 0xe8 ;  /* 0x000000e802197836 */ /* 0x000fe20000000000 */
[----:B------:R-:W-:Y:S01]  /*bbf0*/  ISETP.GE.AND P5, PT, R226, UR4, PT ;  /* 0x00000004e2007c0c */ /* 0x000fe2000bfa6270 */
[C---:B0-----:R-:W-:Y:S01]  /*bc00*/  VIADD R3, R2.reuse, 0xf0 ;  /* 0x000000f002037836 */ /* 0x041fe20000000000 */
[----:B------:R-:W-:Y:S02]  /*bc10*/  ISETP.GE.AND P4, PT, R2, UR4, PT ;  /* 0x0000000402007c0c */ /* 0x000fe4000bf86270 */
[----:B------:R-:W-:Y:S02]  /*bc20*/  ISETP.GE.AND P2, PT, R225, UR4, PT ;  /* 0x00000004e1007c0c */ /* 0x000fe4000bf46270 */
[----:B------:R-:W-:Y:S02]  /*bc30*/  ISETP.GE.AND P1, PT, R224, UR4, PT ;  /* 0x00000004e0007c0c */ /* 0x000fe4000bf26270 */
[----:B------:R-:W-:-:S02]  /*bc40*/  ISETP.GE.AND P0, PT, R223, UR4, PT ;  /* 0x00000004df007c0c */ /* 0x000fc4000bf06270 */
[----:B------:R-:W-:Y:S02]  /*bc50*/  SHF.R.S32.HI R0, RZ, 0x1f, R25 ;  /* 0x0000001fff007819 */ /* 0x000fe40000011419 */
[----:B------:R-:W-:Y:S02]  /*bc60*/  SHF.R.S32.HI R24, RZ, 0x1f, R17 ;  /* 0x0000001fff187819 */ /* 0x000fe40000011411 */
[-C--:B-1----:R-:W-:Y:S01]  /*bc70*/  @!P5 LEA R8, P3, R226, R4.reuse, 0x2 ;  /* 0x00000004e208d211 */ /* 0x082fe200078610ff */
[----:B---3--:R-:W-:Y:S02]  /*bc80*/  @!P4 IMAD.WIDE R6, R2, 0x4, R4 ;  /* 0x000000040206c825 */ /* 0x008fe400078e0204 */
[----:B------:R-:W-:Y:S02]  /*bc90*/  @!P2 LEA R10, P6, R225, R4, 0x2 ;  /* 0x00000004e10aa211 */ /* 0x000fe400078c10ff */
[----:B------:R-:W-:Y:S01]  /*bca0*/  @!P5 LEA.HI.X R9, R226, R5, R168, 0x2, P3 ;  /* 0x00000005e209d211 */ /* 0x000fe200018f14a8 */
[----:B------:R0:W-:Y:S01]  /*bcb0*/  @!P4 ST.E.64 desc[UR38][R6.64], R26 ;  /* 0x0000001a0600c985 */ /* 0x0001e2000c101b26 */
[----:B------:R-:W-:-:S02]  /*bcc0*/  ISETP.GE.AND P3, PT, R222, UR4, PT ;  /* 0x00000004de007c0c */ /* 0x000fc4000bf66270 */
[-C--:B------:R-:W-:Y:S01]  /*bcd0*/  @!P2 LEA.HI.X R11, R225, R5.reuse, R167, 0x2, P6 ;  /* 0x00000005e10ba211 */ /* 0x080fe200030f14a7 */
[----:B------:R1:W-:Y:S01]  /*bce0*/  @!P5 ST.E.64 desc[UR38][R8.64], R30 ;  /* 0x0000001e0800d985 */ /* 0x0003e2000c101b26 */
[CC--:B------:R-:W-:Y:S02]  /*bcf0*/  @!P1 LEA R12, P5, R224.reuse, R4.reuse, 0x2 ;  /* 0x00000004e00c9211 */ /* 0x0c0fe400078a10ff */
[----:B------:R-:W-:Y:S01]  /*bd00*/  ISETP.GE.AND P4, PT, R221, UR4, PT ;  /* 0x00000004dd007c0c */ /* 0x000fe2000bf86270 */
[----:B------:R2:W-:Y:S01]  /*bd10*/  @!P2 ST.E.64 desc[UR38][R10.64], R34 ;  /* 0x000000220a00a985 */ /* 0x0005e2000c101b26 */
[----:B------:R-:W-:Y:S02]  /*bd20*/  @!P0 LEA R14, P6, R223, R4, 0x2 ;  /* 0x00000004df0e8211 */ /* 0x000fe400078c10ff */
[----:B------:R-:W-:Y:S02]  /*bd30*/  @!P1 LEA.HI.X R13, R224, R5, R166, 0x2, P5 ;  /* 0x00000005e00d9211 */ /* 0x000fe400028f14a6 */
[----:B------:R-:W-:-:S02]  /*bd40*/  ISETP.GE.AND P5, PT, R220, UR4, PT ;  /* 0x00000004dc007c0c */ /* 0x000fc4000bfa6270 */
[-C--:B------:R-:W-:Y:S01]  /*bd50*/  @!P0 LEA.HI.X R15, R223, R5.reuse, R165, 0x2, P6 ;  /* 0x00000005df0f8211 */ /* 0x080fe200030f14a5 */
[----:B------:R3:W-:Y:S01]  /*bd60*/  @!P1 ST.E.64 desc[UR38][R12.64], R38 ;  /* 0x000000260c009985 */ /* 0x0007e2000c101b26 */
[-C--:B0-----:R-:W-:Y:S02]  /*bd70*/  @!P3 LEA R6, P6, R222, R4.reuse, 0x2 ;  /* 0x00000004de06b211 */ /* 0x081fe400078c10ff */
[----:B------:R-:W-:Y:S01]  /*bd80*/  ISETP.GE.AND P1, PT, R218, UR4, PT ;  /* 0x00000004da007c0c */ /* 0x000fe2000bf26270 */
[----:B------:R0:W-:Y:S01]  /*bd90*/  @!P0 ST.E.64 desc[UR38][R14.64], R42 ;  /* 0x0000002a0e008985 */ /* 0x0001e2000c101b26 */
[----:B------:R-:W-:Y:S02]  /*bda0*/  ISETP.GE.AND P0, PT, R219, UR4, PT ;  /* 0x00000004db007c0c */ /* 0x000fe4000bf06270 */
[----:B-1----:R-:W-:Y:S02]  /*bdb0*/  @!P4 LEA R8, P2, R221, R4, 0x2 ;  /* 0x00000004dd08c211 */ /* 0x002fe400078410ff */
[----:B------:R-:W-:-:S02]  /*bdc0*/  @!P3 LEA.HI.X R7, R222, R5, R164, 0x2, P6 ;  /* 0x00000005de07b211 */ /* 0x000fc400030f14a4 */
[CC--:B------:R-:W-:Y:S02]  /*bdd0*/  @!P5 LEA R20, P6, R220.reuse, R4.reuse, 0x2 ;  /* 0x00000004dc14d211 */ /* 0x0c0fe400078c10ff */
[-C--:B------:R-:W-:Y:S01]  /*bde0*/  @!P4 LEA.HI.X R9, R221, R5.reuse, R163, 0x2, P2 ;  /* 0x00000005dd09c211 */ /* 0x080fe200010f14a3 */
[----:B------:R1:W-:Y:S01]  /*bdf0*/  @!P3 ST.E.64 desc[UR38][R6.64], R46 ;  /* 0x0000002e0600b985 */ /* 0x0003e2000c101b26 */
[----:B------:R-:W-:Y:S02]  /*be00*/  ISETP.GE.AND P2, PT, R217, UR4, PT ;  /* 0x00000004d9007c0c */ /* 0x000fe4000bf46270 */
[----:B------:R-:W-:Y:S01]  /*be10*/  @!P5 LEA.HI.X R21, R220, R5, R162, 0x2, P6 ;  /* 0x00000005dc15d211 */ /* 0x000fe200030f14a2 */
[----:B------:R4:W-:Y:S01]  /*be20*/  @!P4 ST.E.64 desc[UR38][R8.64], R50 ;  /* 0x000000320800c985 */ /* 0x0009e2000c101b26 */
[-C--:B--2---:R-:W-:Y:S02]  /*be30*/  @!P0 LEA R10, P4, R219, R4.reuse, 0x2 ;  /* 0x00000004db0a8211 */ /* 0x084fe400078810ff */
[----:B------:R-:W-:Y:S01]  /*be40*/  ISETP.GE.AND P3, PT, R216, UR4, PT ;  /* 0x00000004d8007c0c */ /* 0x000fe2000bf66270 */
[----:B------:R2:W-:Y:S01]  /*be50*/  @!P5 ST.E.64 desc[UR38][R20.64], R54 ;  /* 0x000000361400d985 */ /* 0x0005e2000c101b26 */
[----:B---3--:R-:W-:-:S02]  /*be60*/  @!P1 LEA R12, P5, R218, R4, 0x2 ;  /* 0x00000004da0c9211 */ /* 0x008fc400078a10ff */
[-C--:B------:R-:W-:Y:S02]  /*be70*/  @!P0 LEA.HI.X R11, R219, R5.reuse, R161, 0x2, P4 ;  /* 0x00000005db0b8211 */ /* 0x080fe400020f14a1 */
[----:B------:R-:W-:Y:S02]  /*be80*/  ISETP.GE.AND P4, PT, R215, UR4, PT ;  /* 0x00000004d7007c0c */ /* 0x000fe4000bf86270 */
[----:B------:R-:W-:Y:S01]  /*be90*/  @!P1 LEA.HI.X R13, R218, R5, R160, 0x2, P5 ;  /* 0x00000005da0d9211 */ /* 0x000fe200028f14a0 */
[----:B------:R-:W-:Y:S01]  /*bea0*/  @!P0 ST.E.64 desc[UR38][R10.64], R58 ;  /* 0x0000003a0a008985 */ /* 0x000fe2000c101b26 */
[----:B------:R-:W-:Y:S02]  /*beb0*/  ISETP.GE.AND P5, PT, R214, UR4, PT ;  /* 0x00000004d6007c0c */ /* 0x000fe4000bfa6270 */
[----:B0-----:R-:W-:Y:S01]  /*bec0*/  @!P2 LEA R14, P6, R217, R4, 0x2 ;  /* 0x00000004d90ea211 */ /* 0x001fe200078c10ff */
[----:B------:R0:W-:Y:S01]  /*bed0*/  @!P1 ST.E.64 desc[UR38][R12.64], R62 ;  /* 0x0000003e0c009985 */ /* 0x0001e2000c101b26 */
[----:B------:R-:W-:-:S02]  /*bee0*/  ISETP.GE.AND P1, PT, R212, UR4, PT ;  /* 0x00000004d4007c0c */ /* 0x000fc4000bf26270 */
[-C--:B------:R-:W-:Y:S02]  /*bef0*/  @!P2 LEA.HI.X R15, R217, R5.reuse, R159, 0x2, P6 ;  /* 0x00000005d90fa211 */ /* 0x080fe400030f149f */
[CC--:B-1----:R-:W-:Y:S02]  /*bf00*/  @!P3 LEA R6, P6, R216.reuse, R4.reuse, 0x2 ;  /* 0x00000004d806b211 */ /* 0x0c2fe400078c10ff */
[-C--:B----4-:R-:W-:Y:S01]  /*bf10*/  @!P4 LEA R8, P0, R215, R4.reuse, 0x2 ;  /* 0x00000004d708c211 */ /* 0x090fe200078010ff */
[----:B------:R1:W-:Y:S01]  /*bf20*/  @!P2 ST.E.64 desc[UR38][R14.64], R66 ;  /* 0x000000420e00a985 */ /* 0x0003e2000c101b26 */
[----:B------:R-:W-:Y:S02]  /*bf30*/  ISETP.GE.AND P2, PT, R213, UR4, PT ;  /* 0x00000004d5007c0c */ /* 0x000fe4000bf46270 */
[----:B------:R-:W-:Y:S02]  /*bf40*/  @!P3 LEA.HI.X R7, R216, R5, R158, 0x2, P6 ;  /* 0x00000005d807b211 */ /* 0x000fe400030f149e */
[----:B--2---:R-:W-:-:S02]  /*bf50*/  @!P5 LEA R20, P6, R214, R4, 0x2 ;  /* 0x00000004d614d211 */ /* 0x004fc400078c10ff */
[-C--:B------:R-:W-:Y:S01]  /*bf60*/  @!P4 LEA.HI.X R9, R215, R5.reuse, R157, 0x2, P0 ;  /* 0x00000005d709c211 */ /* 0x080fe200000f149d */
[----:B------:R2:W-:Y:S01]  /*bf70*/  @!P3 ST.E.64 desc[UR38][R6.64], R70 ;  /* 0x000000460600b985 */ /* 0x0005e2000c101b26 */
[----:B------:R-:W-:Y:S02]  /*bf80*/  ISETP.GE.AND P0, PT, R211, UR4, PT ;  /* 0x00000004d3007c0c */ /* 0x000fe4000bf06270 */
[----:B------:R-:W-:Y:S01]  /*bf90*/  @!P5 LEA.HI.X R21, R214, R5, R156, 0x2, P6 ;  /* 0x00000005d615d211 */ /* 0x000fe200030f149c */
[----:B------:R3:W-:Y:S01]  /*bfa0*/  @!P4 ST.E.64 desc[UR38][R8.64], R74 ;  /* 0x0000004a0800c985 */ /* 0x0007e2000c101b26 */
[-C--:B0-----:R-:W-:Y:S02]  /*bfb0*/  @!P1 LEA R12, P3, R212, R4.reuse, 0x2 ;  /* 0x00000004d40c9211 */ /* 0x081fe400078610ff */
[----:B------:R-:W-:Y:S01]  /*bfc0*/  @!P2 LEA R10, P6, R213, R4, 0x2 ;  /* 0x00000004d50aa211 */ /* 0x000fe200078c10ff */
[----:B------:R0:W-:Y:S01]  /*bfd0*/  @!P5 ST.E.64 desc[UR38][R20.64], R78 ;  /* 0x0000004e1400d985 */ /* 0x0001e2000c101b26 */
[----:B------:R-:W-:-:S02]  /*bfe0*/  ISETP.GE.AND P5, PT, R210, UR4, PT ;  /* 0x00000004d2007c0c */ /* 0x000fc4000bfa6270 */
[----:B------:R-:W-:Y:S02]  /*bff0*/  ISETP.GE.AND P4, PT, R209, UR4, PT ;  /* 0x00000004d1007c0c */ /* 0x000fe4000bf86270 */
[-C--:B------:R-:W-:Y:S02]  /*c000*/  @!P2 LEA.HI.X R11, R213, R5.reuse, R155, 0x2, P6 ;  /* 0x00000005d50ba211 */ /* 0x080fe400030f149b */
[CC--:B-1----:R-:W-:Y:S02]  /*c010*/  @!P0 LEA R14, P6, R211.reuse, R4.reuse, 0x2 ;  /* 0x00000004d30e8211 */ /* 0x0c2fe400078c10ff */
[-C--:B------:R-:W-:Y:S01]  /*c020*/  @!P1 LEA.HI.X R13, R212, R5.reuse, R154, 0x2, P3 ;  /* 0x00000005d40d9211 */ /* 0x080fe200018f149a */
[----:B------:R1:W-:Y:S01]  /*c030*/  @!P2 ST.E.64 desc[UR38][R10.64], R82 ;  /* 0x000000520a00a985 */ /* 0x0003e2000c101b26 */
[----:B------:R-:W-:Y:S02]  /*c040*/  ISETP.GE.AND P3, PT, R208, UR4, PT ;  /* 0x00000004d0007c0c */ /* 0x000fe4000bf66270 */
[----:B------:R-:W-:Y:S01]  /*c050*/  @!P0 LEA.HI.X R15, R211, R5, R153, 0x2, P6 ;  /* 0x00000005d30f8211 */ /* 0x000fe200030f1499 */
[----:B------:R4:W-:Y:S01]  /*c060*/  @!P1 ST.E.64 desc[UR38][R12.64], R86 ;  /* 0x000000560c009985 */ /* 0x0009e2000c101b26 */
[----:B--2---:R-:W-:-:S02]  /*c070*/  @!P5 LEA R6, P2, R210, R4, 0x2 ;  /* 0x00000004d206d211 */ /* 0x004fc400078410ff */
[-C--:B---3--:R-:W-:Y:S01]  /*c080*/  @!P4 LEA R8, P1, R209, R4.reuse, 0x2 ;  /* 0x00000004d108c211 */ /* 0x088fe200078210ff */
[----:B------:R2:W-:Y:S01]  /*c090*/  @!P0 ST.E.64 desc[UR38][R14.64], R90 ;  /* 0x0000005a0e008985 */ /* 0x0005e2000c101b26 */
[----:B------:R-:W-:Y:S02]  /*c0a0*/  ISETP.GE.AND P0, PT, R207, UR4, PT ;  /* 0x00000004cf007c0c */ /* 0x000fe4000bf06270 */
[-C--:B------:R-:W-:Y:S02]  /*c0b0*/  @!P5 LEA.HI.X R7, R210, R5.reuse, R152, 0x2, P2 ;  /* 0x00000005d207d211 */ /* 0x080fe400010f1498 */
[----:B------:R-:W-:Y:S02]  /*c0c0*/  ISETP.GE.AND P2, PT, R206, UR4, PT ;  /* 0x00000004ce007c0c */ /* 0x000fe4000bf46270 */
[----:B------:R-:W-:Y:S01]  /*c0d0*/  @!P4 LEA.HI.X R9, R209, R5, R237, 0x2, P1 ;  /* 0x00000005d109c211 */ /* 0x000fe200008f14ed */
[----:B------:R3:W-:Y:S01]  /*c0e0*/  @!P5 ST.E.64 desc[UR38][R6.64], R94 ;  /* 0x0000005e0600d985 */ /* 0x0007e2000c101b26 */
[----:B0-----:R-:W-:-:S02]  /*c0f0*/  @!P3 LEA R20, P6, R208, R4, 0x2 ;  /* 0x00000004d014b211 */ /* 0x001fc400078c10ff */
[----:B------:R-:W-:Y:S01]  /*c100*/  ISETP.GE.AND P1, PT, R205, UR4, PT ;  /* 0x00000004cd007c0c */ /* 0x000fe2000bf26270 */
[----:B------:R0:W-:Y:S01]  /*c110*/  @!P4 ST.E.64 desc[UR38][R8.64], R98 ;  /* 0x000000620800c985 */ /* 0x0001e2000c101b26 */
[----:B------:R-:W-:Y:S02]  /*c120*/  @!P3 LEA.HI.X R21, R208, R5, R236, 0x2, P6 ;  /* 0x00000005d015b211 */ /* 0x000fe400030f14ec */
[----:B------:R-:W-:Y:S02]  /*c130*/  ISETP.GE.AND P4, PT, R204, UR4, PT ;  /* 0x00000004cc007c0c */ /* 0x000fe4000bf86270 */
[-C--:B-1----:R-:W-:Y:S01]  /*c140*/  @!P0 LEA R10, P6, R207, R4.reuse, 0x2 ;  /* 0x00000004cf0a8211 */ /* 0x082fe200078c10ff */
[----:B------:R1:W-:Y:S01]  /*c150*/  @!P3 ST.E.64 desc[UR38][R20.64], R102 ;  /* 0x000000661400b985 */ /* 0x0003e2000c101b26 */
[----:B------:R-:W-:Y:S02]  /*c160*/  ISETP.GE.AND P5, PT, R23, UR4, PT ;  /* 0x0000000417007c0c */ /* 0x000fe4000bfa6270 */
[----:B----4-:R-:W-:-:S02]  /*c170*/  @!P2 LEA R12, P3, R206, R4, 0x2 ;  /* 0x00000004ce0ca211 */ /* 0x010fc400078610ff */
[-C--:B------:R-:W-:Y:S02]  /*c180*/  @!P0 LEA.HI.X R11, R207, R5.reuse, R235, 0x2, P6 ;  /* 0x00000005cf0b8211 */ /* 0x080fe400030f14eb */
[-C--:B------:R-:W-:Y:S02]  /*c190*/  @!P2 LEA.HI.X R13, R206, R5.reuse, R234, 0x2, P3 ;  /* 0x00000005ce0da211 */ /* 0x080fe400018f14ea */
[----:B------:R-:W-:Y:S01]  /*c1a0*/  ISETP.GE.AND P3, PT, R22, UR4, PT ;  /* 0x0000000416007c0c */ /* 0x000fe2000bf66270 */
[----:B------:R4:W-:Y:S01]  /*c1b0*/  @!P0 ST.E.64 desc[UR38][R10.64], R106 ;  /* 0x0000006a0a008985 */ /* 0x0009e2000c101b26 */
[CC--:B--2---:R-:W-:Y:S02]  /*c1c0*/  @!P1 LEA R14, P6, R205.reuse, R4.reuse, 0x2 ;  /* 0x00000004cd0e9211 */ /* 0x0c4fe400078c10ff */
[----:B---3--:R-:W-:Y:S01]  /*c1d0*/  @!P4 LEA R6, P0, R204, R4, 0x2 ;  /* 0x00000004cc06c211 */ /* 0x008fe200078010ff */
[----:B------:R2:W-:Y:S01]  /*c1e0*/  @!P2 ST.E.64 desc[UR38][R12.64], R110 ;  /* 0x0000006e0c00a985 */ /* 0x0005e2000c101b26 */
[----:B------:R-:W-:-:S02]  /*c1f0*/  @!P1 LEA.HI.X R15, R205, R5, R233, 0x2, P6 ;  /* 0x00000005cd0f9211 */ /* 0x000fc400030f14e9 */
[-C--:B0-----:R-:W-:Y:S02]  /*c200*/  @!P5 LEA R8, P6, R23, R4.reuse, 0x2 ;  /* 0x000000041708d211 */ /* 0x081fe400078c10ff */
[-C--:B------:R-:W-:Y:S01]  /*c210*/  @!P4 LEA.HI.X R7, R204, R5.reuse, R232, 0x2, P0 ;  /* 0x00000005cc07c211 */ /* 0x080fe200000f14e8 */
[----:B------:R-:W-:Y:S01]  /*c220*/  @!P1 ST.E.64 desc[UR38][R14.64], R114 ;  /* 0x000000720e009985 */ /* 0x000fe2000c101b26 */
[----:B------:R-:W-:Y:S02]  /*c230*/  ISETP.GE.AND P0, PT, R19, UR4, PT ;  /* 0x0000000413007c0c */ /* 0x000fe4000bf06270 */
[----:B------:R-:W-:Y:S01]  /*c240*/  @!P5 LEA.HI.X R9, R23, R5, R231, 0x2, P6 ;  /* 0x000000051709d211 */ /* 0x000fe200030f14e7 */
[----:B------:R0:W-:Y:S01]  /*c250*/  @!P4 ST.E.64 desc[UR38][R6.64], R118 ;  /* 0x000000760600c985 */ /* 0x0001e2000c101b26 */
[----:B------:R-:W-:Y:S02]  /*c260*/  ISETP.GE.AND P1, PT, R25, UR4, PT ;  /* 0x0000000419007c0c */ /* 0x000fe4000bf26270 */
[----:B-1----:R-:W-:Y:S01]  /*c270*/  @!P3 LEA R20, P2, R22, R4, 0x2 ;  /* 0x000000041614b211 */ /* 0x002fe200078410ff */
[----:B------:R1:W-:Y:S01]  /*c280*/  @!P5 ST.E.64 desc[UR38][R8.64], R122 ;  /* 0x0000007a0800d985 */ /* 0x0003e2000c101b26 */
[----:B------:R-:W-:-:S02]  /*c290*/  ISETP.GE.AND P4, PT, R18, UR4, PT ;  /* 0x0000000412007c0c */ /* 0x000fc4000bf86270 */
[----:B------:R-:W-:Y:S02]  /*c2a0*/  ISETP.GE.AND P5, PT, R17, UR4, PT ;  /* 0x0000000411007c0c */ /* 0x000fe4000bfa6270 */
[-C--:B------:R-:W-:Y:S02]  /*c2b0*/  @!P3 LEA.HI.X R21, R22, R5.reuse, R230, 0x2, P2 ;  /* 0x000000051615b211 */ /* 0x080fe400010f14e6 */
[----:B------:R-:W-:Y:S02]  /*c2c0*/  ISETP.GE.AND P2, PT, R3, UR4, PT ;  /* 0x0000000403007c0c */ /* 0x000fe4000bf46270 */
[-C--:B----4-:R-:W-:Y:S01]  /*c2d0*/  @!P0 LEA R10, P6, R19, R4.reuse, 0x2 ;  /* 0x00000004130a8211 */ /* 0x090fe200078c10ff */
[----:B------:R3:W-:Y:S01]  /*c2e0*/  @!P3 ST.E.64 desc[UR38][R20.64], R126 ;  /* 0x0000007e1400b985 */ /* 0x0007e2000c101b26 */
[----:B--2---:R-:W-:Y:S02]  /*c2f0*/  @!P1 LEA R12, P3, R25, R4, 0x2 ;  /* 0x00000004190c9211 */ /* 0x004fe400078610ff */
[----:B------:R-:W-:-:S02]  /*c300*/  @!P0 LEA.HI.X R11, R19, R5, R229, 0x2, P6 ;  /* 0x00000005130b8211 */ /* 0x000fc400030f14e5 */
[CC--:B0-----:R-:W-:Y:S02]  /*c310*/  @!P4 LEA R6, P6, R18.reuse, R4.reuse, 0x2 ;  /* 0x000000041206c211 */ /* 0x0c1fe400078c10ff */
[-C--:B------:R-:W-:Y:S01]  /*c320*/  @!P1 LEA.HI.X R13, R25, R5.reuse, R0, 0x2, P3 ;  /* 0x00000005190d9211 */ /* 0x080fe200018f1400 */
[----:B------:R3:W-:Y:S01]  /*c330*/  @!P0 ST.E.64 desc[UR38][R10.64], R130 ;  /* 0x000000820a008985 */ /* 0x0007e2000c101b26 */
[-C--:B-1----:R-:W-:Y:S02]  /*c340*/  @!P5 LEA R8, P3, R17, R4.reuse, 0x2 ;  /* 0x000000041108d211 */ /* 0x082fe400078610ff */
[-C--:B------:R-:W-:Y:S02]  /*c350*/  @!P4 LEA.HI.X R7, R18, R5.reuse, R228, 0x2, P6 ;  /* 0x000000051207c211 */ /* 0x080fe400030f14e4 */
[----:B------:R-:W-:Y:S02]  /*c360*/  SHF.R.S32.HI R0, RZ, 0x1f, R3 ;  /* 0x0000001fff007819 */ /* 0x000fe40000011403 */
[----:B------:R-:W-:Y:S01]  /*c370*/  @!P2 LEA R14, P6, R3, R4, 0x2 ;  /* 0x00000004030ea211 */ /* 0x000fe200078c10ff */
[----:B------:R3:W-:Y:S01]  /*c380*/  @!P4 ST.E.64 desc[UR38][R6.64], R134 ;  /* 0x000000860600c985 */ /* 0x0007e2000c101b26 */
[----:B------:R-:W-:-:S02]  /*c390*/  @!P5 LEA.HI.X R9, R17, R5, R24, 0x2, P3 ;  /* 0x000000051109d211 */ /* 0x000fc400018f1418 */
[----:B------:R-:W-:Y:S01]  /*c3a0*/  @!P2 LEA.HI.X R15, R3, R5, R0, 0x2, P6 ;  /* 0x00000005030fa211 */ /* 0x000fe200030f1400 */
[----:B------:R-:W-:Y:S02]  /*c3b0*/  VIADD R3, R2, 0xf8 ;  /* 0x000000f802037836 */ /* 0x000fe40000000000 */
        /* <DEDUP_REMOVED lines=10> */
.L_x_4632:
        /* <DEDUP_REMOVED lines=33> */
.L_x_4644:
[----:B------:R-:W-:Y:S01]  /*c670*/  USEL UR46, UR46, URZ, !UP0 ;  /* 0x0000003f2e2e7287 */ /* 0x000fe2000c000000 */
[----:B------:R-:W-:Y:S01]  /*c680*/  BSSY B1, `(.L_x_4645) ;  /* 0x0000038000017945 */ /* 0x000fe20003800000 */
[----:B------:R-:W-:-:S03]  /*c690*/  USEL UR45, UR45, URZ, !UP0 ;  /* 0x0000003f2d2d7287 */ /* 0x000fc6000c000000 */
[----:B------:R-:W-:Y:S09]  /*c6a0*/  @P0 BRA `(.L_x_4646) ;  /* 0x0000000000d40947 */ /* 0x000ff20003800000 */
        /* <DEDUP_REMOVED lines=53> */
.L_x_4646:
[----:B------:R-:W-:Y:S05]  /*ca00*/  BSYNC B1 ;  /* 0x0000000000017941 */ /* 0x000fea0003800000 */
.L_x_4645:
        /* <DEDUP_REMOVED lines=14> */
[----:B------:R-:W-:-:S03]  /*caf0*/  UIADD3 UR9, UR9, UR10, URZ ;  /* 0x0000000a09097290 */ /* 0x000fc6000fffe03f */
[----:B------:R-:W-:Y:S01]  /*cb00*/  IMAD R3, R10, 0x20, R13 ;  /* 0x000000200a037824 */ /* 0x000fe200078e020d */
[----:B------:R-:W-:Y:S02]  /*cb10*/  ULDC.64 UR10, c[0x0][0xae8] ;  /* 0x0002ba00000a7ab9 */ /* 0x000fe40000000a00 */
[----:B------:R-:W-:Y:S01]  /*cb20*/  UIMAD.WIDE.U32 UR8, UR44, UR10, UR8 ;  /* 0x0000000a2c0872a5 */ /* 0x000fe2000f8e0008 */
[----:B------:R-:W-:Y:S01]  /*cb30*/  VIADD R8, R3, UR43 ;  /* 0x0000002b03087c36 */ /* 0x000fe20008000000 */
[----:B-1----:R-:W-:Y:S02]  /*cb40*/  ISETP.NE.AND P0, PT, R11, 0x1, PT ;  /* 0x000000010b00780c */ /* 0x002fe40003f05270 */
[----:B------:R-:W-:Y:S01]  /*cb50*/  UIMAD UR9, UR44, UR11, UR9 ;  /* 0x0000000b2c0972a4 */ /* 0x000fe2000f8e0209 */
[----:B------:R-:W-:Y:S02]  /*cb60*/  IMAD.MOV.U32 R3, RZ, RZ, R8 ;  /* 0x000000ffff037224 */ /* 0x000fe400078e0008 */
[----:B------:R-:W-:-:S02]  /*cb70*/  ULDC.64 UR10, c[0x0][0xaf0] ;  /* 0x0002bc00000a7ab9 */ /* 0x000fc40000000a00 */
        /* <DEDUP_REMOVED lines=18> */
[----:B------:R-:W-:Y:S02]  /*cca0*/  VIADD R8, R13, UR43 ;  /* 0x0000002b0d087c36 */ /* 0x000fe40008000000 */
[----:B------:R-:W-:Y:S01]  /*ccb0*/  IMAD R9, R3, UR11, R6 ;  /* 0x0000000b03097c24 */ /* 0x000fe2000f8e0206 */
[----:B------:R-:W-:Y:S01]  /*ccc0*/  SHF.R.S32.HI R6, RZ, 0x1f, R7 ;  /* 0x0000001fff067819 */ /* 0x000fe20000011407 */
[----:B-----5:R-:W-:Y:S02]  /*ccd0*/  IMAD R11, R0, R11, RZ ;  /* 0x0000000b000b7224 */ /* 0x020fe400078e02ff */
[----:B------:R-:W-:-:S02]  /*cce0*/  IMAD.IADD R5, R5, 0x1, R9 ;  /* 0x0000000105057824 */ /* 0x000fc400078e0209 */
[----:B------:R-:W-:Y:S02]  /*ccf0*/  IMAD R6, R6, UR8, RZ ;  /* 0x0000000806067c24 */ /* 0x000fe4000f8e02ff */
[----:B------:R-:W-:-:S04]  /*cd00*/  IMAD.WIDE.U32 R4, R7, UR8, R4 ;  /* 0x0000000807047c25 */ /* 0x000fc8000f8e0004 */
[----:B------:R-:W-:Y:S01]  /*cd10*/  IMAD R9, R7, UR9, R6 ;  /* 0x0000000907097c24 */ /* 0x000fe2000f8e0206 */
[----:B------:R-:W-:Y:S01]  /*cd20*/  ULDC.64 UR8, c[0x0][0xa80] ;  /* 0x0002a00000087ab9 */ /* 0x000fe20000000a00 */
[----:B------:R-:W-:Y:S01]  /*cd30*/  VIADD R3, R8, 0x40 ;  /* 0x0000004008037836 */ /* 0x000fe20000000000 */
[----:B------:R-:W-:Y:S01]  /*cd40*/  LEA R6, P2, R4, UR8, 0x1 ;  /* 0x0000000804067c11 */ /* 0x000fe2000f8408ff */
[----:B------:R-:W-:Y:S02]  /*cd50*/  IMAD.IADD R5, R5, 0x1, R9 ;  /* 0x0000000105057824 */ /* 0x000fe400078e0209 */
[----:B------:R-:W-:Y:S01]  /*cd60*/  VIADD R0, R8, 0x20 ;  /* 0x0000002008007836 */ /* 0x000fe20000000000 */
[-C--:B------:R-:W-:Y:S01]  /*cd70*/  ISETP.GE.AND P0, PT, R3, R11.reuse, PT ;  /* 0x0000000b0300720c */ /* 0x080fe20003f06270 */
[----:B------:R-:W-:Y:S01]  /*cd80*/  IMAD.SHL.U32 R7, R10, 0x8, RZ ;  /* 0x000000080a077824 */ /* 0x000fe200078e00ff */
[----:B------:R-:W-:Y:S02]  /*cd90*/  LEA.HI.X R3, R4, UR9, R5, 0x1, P2 ;  /* 0x0000000904037c11 */ /* 0x000fe400090f0c05 */
[-C--:B------:R-:W-:Y:S01]  /*cda0*/  ISETP.GE.AND P2, PT, R8, R11.reuse, PT ;  /* 0x0000000b0800720c */ /* 0x080fe20003f46270 */
[C---:B------:R-:W-:Y:S01]  /*cdb0*/  VIADD R9, R7.reuse, 0x80 ;  /* 0x0000008007097836 */ /* 0x040fe20000000000 */
[----:B------:R-:W-:Y:S01]  /*cdc0*/  ISETP.GE.AND P1, PT, R0, R11, PT ;  /* 0x0000000b0000720c */ /* 0x000fe20003f26270 */
[C---:B------:R-:W-:Y:S01]  /*cdd0*/  VIADD R13, R7.reuse, 0xc0 ;  /* 0x000000c0070d7836 */ /* 0x040fe20000000000 */
[----:B------:R0:W1:Y:S01]  /*cde0*/  SHFL.IDX PT, R4, R6, RZ, 0x181f ;  /* 0x00181fff06047589 */ /* 0x00006200000e0000 */
[----:B------:R-:W-:Y:S01]  /*cdf0*/  VIADD R15, R7, 0x40 ;  /* 0x00000040070f7836 */ /* 0x000fe20000000000 */
[----:B------:R-:W-:-:S02]  /*ce00*/  SHF.R.S32.HI R12, RZ, 0x1f, R7 ;  /* 0x0000001fff0c7819 */ /* 0x000fc40000011407 */
[----:B------:R0:W2:Y:S01]  /*ce10*/  SHFL.IDX PT, R0, R3, RZ, 0x181f ;  /* 0x00181fff03007589 */ /* 0x0000a200000e0000 */
[----:B------:R-:W-:Y:S02]  /*ce20*/  SHF.R.S32.HI R10, RZ, 0x1f, R9 ;  /* 0x0000001fff0a7819 */ /* 0x000fe40000011409 */
[----:B------:R-:W-:Y:S02]  /*ce30*/  SHF.R.S32.HI R14, RZ, 0x1f, R13 ;  /* 0x0000001fff0e7819 */ /* 0x000fe4000001140d */
        /* <DEDUP_REMOVED lines=19> */
.L_x_4648:
[----:B------:R-:W-:Y:S05]  /*cf70*/  BSYNC B1 ;  /* 0x0000000000017941 */ /* 0x000fea0003800000 */
.L_x_4647:
        /* <DEDUP_REMOVED lines=21> */
.L_x_4650:
[----:B------:R-:W-:Y:S05]  /*d0d0*/  BSYNC B1 ;  /* 0x0000000000017941 */ /* 0x000fea0003800000 */
.L_x_4649:
        /* <DEDUP_REMOVED lines=21> */
.L_x_4652:
[----:B------:R-:W-:Y:S05]  /*d230*/  BSYNC B1 ;  /* 0x0000000000017941 */ /* 0x000fea0003800000 */
.L_x_4651:
        /* <DEDUP_REMOVED lines=11> */
[-C--:B--2---:R-:W-:Y:S02]  /*d2f0*/  @!P3 LEA.HI.X R7, R7, R3.reuse, R12, 0x1, P4 ;  /* 0x000000030707b211 */ /* 0x084fe400020f0c0c */
        /* <DEDUP_REMOVED lines=10> */
.L_x_4641:
[----:B------:R-:W-:Y:S05]  /*d3a0*/  BSYNC B0 ;  /* 0x0000000000007941 */ /* 0x000fea0003800000 */
.L_x_4631:
[----:B------:R-:W-:Y:S02]  /*d3b0*/  ULDC UR4, c[0x0][0xc3c] ;  /* 0x00030f0000047ab9 */ /* 0x000fe40000000800 */
[----:B------:R-:W-:-:S06]  /*d3c0*/  UISETP.GE.AND UP0, UPT, UR7, UR4, UPT ;  /* 0x000000040700728c */ /* 0x000fcc000bf06270 */
[----:B------:R-:W-:-:S13]  /*d3d0*/  PLOP3.LUT P0, PT, PT, PT, UP0, 0x80, 0x0 ;  /* 0x000000000000781c */ /* 0x000fda0003f0f008 */
[----:B------:R-:W-:Y:S05]  /*d3e0*/  @!P0 BRA `(.L_x_4653) ;  /* 0xffffff3c004c8947 */ /* 0x000fea000383ffff */
[----:B------:R-:W-:Y:S05]  /*d3f0*/  EXIT ;  /* 0x000000000000794d */ /* 0x000fea0003800000 */
.L_x_4594:
        /* <DEDUP_REMOVED lines=20> */
.L_x_4654:
        /* <DEDUP_REMOVED lines=43> */
.L_x_4658:
        /* <DEDUP_REMOVED lines=39> */
.L_x_4656:
        /* <DEDUP_REMOVED lines=12> */
.L_x_4659:
        /* <DEDUP_REMOVED lines=63> */
.L_x_4660:
        /* <DEDUP_REMOVED lines=61> */
.L_x_4661:
[----:B01----:R-:W-:-:S05]  /*e2e0*/  LOP3.LUT R3, RZ, R2, RZ, 0x33, !PT ;  /* 0x00000002ff037212 */ /* 0x003fca00078e33ff */
[----:B------:R-:W-:-:S05]  /*e2f0*/  IMAD.IADD R2, R4, 0x1, R3 ;  /* 0x0000000104027824 */ /* 0x000fca00078e0203 */
[----:B------:R1:W-:Y:S01]  /*e300*/  STL [R1+0x4], R2 ;  /* 0x0000040201007387 */ /* 0x0003e20000100800 */
[----:B------:R-:W-:Y:S05]  /*e310*/  BRA `(.L_x_4662) ;  /* 0x0000000000107947 */ /* 0x000fea0003800000 */
.L_x_4657:
[----:B------:R-:W-:Y:S01]  /*e320*/  IMAD.U32 R2, RZ, RZ, UR6 ;  /* 0x00000006ff027e24 */ /* 0x000fe2000f8e00ff */
[----:B------:R0:W-:Y:S04]  /*e330*/  STL [R1+0x4], RZ ;  /* 0x000004ff01007387 */ /* 0x0001e80000100800 */
[----:B------:R0:W-:Y:S04]  /*e340*/  STL [R1+0x8], RZ ;  /* 0x000008ff01007387 */ /* 0x0001e80000100800 */
[----:B------:R0:W-:Y:S02]  /*e350*/  STL [R1], R2 ;  /* 0x0000000201007387 */ /* 0x0001e40000100800 */
.L_x_4662:
        /* <DEDUP_REMOVED lines=10> */
.L_x_4655:
        /* <DEDUP_REMOVED lines=9> */
[C---:B----4-:R-:W-:Y:S01]  /*e490*/  IMAD.SHL.U32 R0, R6.reuse, 0x8, RZ ;  /* 0x0000000806007824 */ /* 0x050fe200078e00ff */
[----:B------:R-:W-:Y:S01]  /*e4a0*/  LOP3.LUT R4, R6, 0x7f, RZ, 0xc0, !PT ;  /* 0x0000007f06047812 */ /* 0x000fe200078ec0ff */
[----:B------:R-:W-:Y:S01]  /*e4b0*/  UMOV UR4, 0x400 ;  /* 0x0000040000047882 */ /* 0x000fe20000000000 */
[----:B------:R-:W-:Y:S01]  /*e4c0*/  BSSY B8, `(.L_x_4663) ;  /* 0x00005a3000087945 */ /* 0x000fe20003800000 */
[----:B------:R-:W-:Y:S01]  /*e4d0*/  IMAD.MOV.U32 R19, RZ, RZ, RZ ;  /* 0x000000ffff137224 */ /* 0x000fe200078e00ff */
[----:B------:R-:W-:Y:S01]  /*e4e0*/  LOP3.LUT R3, R0, 0x1f8, RZ, 0xc0, !PT ;  /* 0x000001f800037812 */ /* 0x000fe200078ec0ff */
[----:B01----:R-:W-:Y:S01]  /*e4f0*/  IMAD.SHL.U32 R2, R4, 0x8, RZ ;  /* 0x0000000804027824 */ /* 0x003fe200078e00ff */
        /* <DEDUP_REMOVED lines=14> */
.L_x_4767:
[----:B0-2---:R-:W2:Y:S01]  /*e5e0*/  LDL R0, [R1+0xc] ;  /* 0x00000c0001007983 */ /* 0x005ea20000100800 */
[----:B------:R-:W2:Y:S01]  /*e5f0*/  LDC.64 R2, c[0x0][0xc88] ;  /* 0x00032200ff027b82 */ /* 0x000ea20000000a00 */
[----:B------:R-:W-:Y:S05]  /*e600*/  YIELD ;  /* 0x0000000000007946 */ /* 0x000fea0003800000 */
[----:B------:R-:W-:Y:S01]  /*e610*/  ULDC.64 UR4, c[0x0][0xa28] ;  /* 0x00028a0000047ab9 */ /* 0x000fe20000000a00 */
[----:B-1----:R-:W-:Y:S01]  /*e620*/  IMAD.MOV.U32 R6, RZ, RZ, RZ ;  /* 0x000000ffff067224 */ /* 0x002fe200078e00ff */
[----:B------:R-:W-:Y:S01]  /*e630*/  ISETP.NE.U32.AND P0, PT, RZ, UR4, PT ;  /* 0x00000004ff007c0c */ /* 0x000fe2000bf05070 */
[----:B------:R-:W-:Y:S01]  /*e640*/  ULDC.64 UR8, c[0x0][0xa18] ;  /* 0x0002860000087ab9 */ /* 0x000fe20000000a00 */
[----:B------:R-:W-:Y:S01]  /*e650*/  ULDC.64 UR6, c[0x0][0xa08] ;  /* 0x0002820000067ab9 */ /* 0x000fe20000000a00 */
[----:B--2---:R-:W-:-:S05]  /*e660*/  IMAD.WIDE R2, R0, 0x4, R2 ;  /* 0x0000000400027825 */ /* 0x004fca00078e0202 */
[----:B---3--:R-:W2:Y:S01]  /*e670*/  LDG.E R11, desc[UR38][R2.64] ;  /* 0x00000026020b7981 */ /* 0x008ea2000c1e1900 */
        /* <DEDUP_REMOVED lines=46> */
.L_x_4664:
[----:B------:R-:W2:Y:S01]  /*e960*/  LDL.LU R7, [R1+0x8] ;  /* 0x0000080001077983 */ /* 0x000ea20000300800 */
[----:B------:R-:W-:Y:S02]  /*e970*/  ULDC.64 UR4, c[0x0][0xa20] ;  /* 0x0002880000047ab9 */ /* 0x000fe40000000a00 */
[----:B------:R-:W-:-:S04]  /*e980*/  ISETP.NE.U32.AND P1, PT, RZ, UR4, PT ;  /* 0x00000004ff007c0c */ /* 0x000fc8000bf25070 */
[----:B------:R-:W-:Y:S02]  /*e990*/  ISETP.NE.AND.EX P1, PT, RZ, UR5, PT, P1 ;  /* 0x00000005ff007c0c */ /* 0x000fe4000bf25310 */
[C---:B--2---:R-:W-:Y:S02]  /*e9a0*/  LOP3.LUT R2, R7.reuse, 0xff000000, RZ, 0xc0, !PT ;  /* 0xff00000007027812 */ /* 0x044fe400078ec0ff */
        /* <DEDUP_REMOVED lines=10> */
[----:B--2---:R-:W-:-:S05]  /*ea50*/  IADD3.X R7, R10, UR5, RZ, P0, !PT ;  /* 0x000000050a077c10 */ /* 0x004fca00087fe4ff */
[----:B------:R3:W5:Y:S01]  /*ea60*/  LDG.E R6, desc[UR38][R6.64] ;  /* 0x0000002606067981 */ /* 0x000762000c1e1900 */
[----:B------:R-:W-:Y:S05]  /*ea70*/  BRA `(.L_x_4666) ;  /* 0x0000000000107947 */ /* 0x000fea0003800000 */
.L_x_4665:
[----:B------:R-:W-:Y:S05]  /*ea80*/  @!P0 BRA `(.L_x_4666) ;  /* 0x00000000000c8947 */ /* 0x000fea0003800000 */
[----:B------:R-:W3:Y:S04]  /*ea90*/  LDG.E R6, desc[UR38][R4.64] ;  /* 0x0000002604067981 */ /* 0x000ee8000c1e1900 */
[----:B------:R-:W3:Y:S02]  /*eaa0*/  LDG.E R4, desc[UR38][R4.64+0x4] ;  /* 0x0000042604047981 */ /* 0x000ee4000c1e1900 */
[----:B---3--:R-:W-:-:S07]  /*eab0*/  IMAD.IADD R6, R4, 0x1, -R6 ;  /* 0x0000000104067824 */ /* 0x008fce00078e0a06 */
.L_x_4666:
[----:B------:R-:W4:Y:S01]  /*eac0*/  LDL R5, [R1+0x4] ;  /* 0x0000040001057983 */ /* 0x000f220000100800 */
[----:B-----5:R-:W-:Y:S01]  /*ead0*/  IMAD.IADD R6, R6, 0x1, -R0 ;  /* 0x0000000106067824 */ /* 0x020fe200078e0a00 */
[----:B------:R-:W-:Y:S01]  /*eae0*/  BSSY B0, `(.L_x_4667) ;  /* 0x000003a000007945 */ /* 0x000fe20003800000 */
[----:B------:R-:W0:Y:S02]  /*eaf0*/  LDC R0, c[0x0][0x448] ;  /* 0x00011200ff007b82 */ /* 0x000e240000000800 */
[----:B0-----:R-:W-:-:S13]  /*eb00*/  ISETP.NE.AND P0, PT, R0, 0x1, PT ;  /* 0x000000010000780c */ /* 0x001fda0003f05270 */
[----:B--2---:R-:W0:Y:S08]  /*eb10*/  @P0 LDC R3, c[0x0][0x44c] ;  /* 0x00011300ff030b82 */ /* 0x004e300000000800 */
[----:B------:R-:W2:Y:S01]  /*eb20*/  @P0 LDC R4, c[0x0][0x450] ;  /* 0x00011400ff040b82 */ /* 0x000ea20000000800 */
[----:B----4-:R-:W-:Y:S02]  /*eb30*/  IMAD.SHL.U32 R0, R5, 0x80, RZ ;  /* 0x0000008005007824 */ /* 0x010fe400078e00ff */
[----:B------:R-:W-:-:S02]  /*eb40*/  IMAD.MOV.U32 R5, RZ, RZ, RZ ;  /* 0x000000ffff057224 */ /* 0x000fc400078e00ff */
[----:B------:R-:W-:Y:S02]  /*eb50*/  VIADD R0, R0, 0x7f ;  /* 0x0000007f00007836 */ /* 0x000fe40000000000 */
[----:B------:R-:W-:Y:S02]  /*eb60*/  IMAD.MOV.U32 R10, RZ, RZ, R5 ;  /* 0x000000ffff0a7224 */ /* 0x000fe400078e0005 */
[----:B0-----:R-:W-:-:S05]  /*eb70*/  @P0 IMAD.HI.U32 R3, R0, R3, RZ ;  /* 0x0000000300030227 */ /* 0x001fca00078e00ff */
[----:B--2---:R-:W-:Y:S01]  /*eb80*/  @P0 SHF.R.U32.HI R0, RZ, R4, R3 ;  /* 0x00000004ff000219 */ /* 0x004fe20000011603 */
[C---:B------:R-:W-:Y:S01]  /*eb90*/  VIADD R4, R6.reuse, 0x5f ;  /* 0x0000005f06047836 */ /* 0x040fe20000000000 */
[----:B------:R-:W-:Y:S02]  /*eba0*/  IADD3 R6, R6, 0x60, -R9 ;  /* 0x0000006006067810 */ /* 0x000fe40007ffe809 */
[----:B-1----:R-:W-:Y:S01]  /*ebb0*/  LOP3.LUT R9, R2, 0xff, RZ, 0xc0, !PT ;  /* 0x000000ff02097812 */ /* 0x002fe200078ec0ff */
[----:B------:R-:W-:-:S04]  /*ebc0*/  IMAD.HI R4, R4, 0x2aaaaaab, RZ ;  /* 0x2aaaaaab04047827 */ /* 0x000fc800078e02ff */
[----:B------:R-:W-:Y:S01]  /*ebd0*/  IMAD.IADD R0, R6, 0x1, R0 ;  /* 0x0000000106007824 */ /* 0x000fe200078e0200 */
[----:B------:R-:W-:-:S03]  /*ebe0*/  SHF.R.U32.HI R3, RZ, 0x1f, R4 ;  /* 0x0000001fff037819 */ /* 0x000fc60000011604 */
[----:B------:R-:W-:Y:S01]  /*ebf0*/  IMAD.HI R0, R0, 0x2aaaaaab, RZ ;  /* 0x2aaaaaab00007827 */ /* 0x000fe200078e02ff */
[----:B------:R-:W-:-:S04]  /*ec00*/  LEA.HI.SX32 R4, R4, R3, 0x1c ;  /* 0x0000000304047211 */ /* 0x000fc800078fe2ff */
[----:B------:R-:W-:-:S04]  /*ec10*/  SHF.R.U32.HI R3, RZ, 0x1f, R0 ;  /* 0x0000001fff037819 */ /* 0x000fc80000011600 */
[----:B------:R-:W-:Y:S02]  /*ec20*/  LEA.HI.SX32 R3, R0, R3, 0x1c ;  /* 0x0000000300037211 */ /* 0x000fe400078fe2ff */
[----:B------:R-:W-:Y:S02]  /*ec30*/  SHF.R.U32.HI R0, RZ, 0x10, R2 ;  /* 0x00000010ff007819 */ /* 0x000fe40000011602 */
[----:B------:R-:W-:Y:S02]  /*ec40*/  VIMNMX R8, R4, R3, PT ;  /* 0x0000000304087248 */ /* 0x000fe40003fe0100 */
[----:B------:R-:W-:Y:S02]  /*ec50*/  ISETP.NE.AND P0, PT, R0, RZ, PT ;  /* 0x000000ff0000720c */ /* 0x000fe40003f05270 */
[----:B------:R-:W-:Y:S01]  /*ec60*/  ISETP.GE.AND P1, PT, R8, 0x1, PT ;  /* 0x000000010800780c */ /* 0x000fe20003f26270 */
[----:B------:R0:W-:Y:S04]  /*ec70*/  STL [R1+0x34], R8 ;  /* 0x0000340801007387 */ /* 0x0001e80000100800 */
[----:B------:R0:W-:Y:S04]  /*ec80*/  STL [R1+0x40], R5 ;  /* 0x0000400501007387 */ /* 0x0001e80000100800 */
[----:B------:R0:W-:Y:S02]  /*ec90*/  STL [R1+0x58], R9 ;  /* 0x0000580901007387 */ /* 0x0001e40000100800 */
[----:B------:R-:W1:Y:S02]  /*eca0*/  @!P0 LDC R0, c[0x0][0x9f0] ;  /* 0x00027c00ff008b82 */ /* 0x000e640000000800 */
[----:B------:R-:W-:Y:S05]  /*ecb0*/  @!P1 BRA `(.L_x_4668) ;  /* 0x0000000000709947 */ /* 0x000fea0003800000 */
[----:B-1----:R-:W-:-:S04]  /*ecc0*/  IABS R4, R0 ;  /* 0x0000000000047213 */ /* 0x002fc80000000000 */
[----:B------:R-:W1:Y:S08]  /*ecd0*/  I2F.RP R2, R4 ;  /* 0x0000000400027306 */ /* 0x000e700000209400 */
[----:B-1----:R-:W1:Y:S02]  /*ece0*/  MUFU.RCP R2, R2 ;  /* 0x0000000200027308 */ /* 0x002e640000001000 */
[----:B-1----:R-:W-:-:S06]  /*ecf0*/  VIADD R2, R2, 0xffffffe ;  /* 0x0ffffffe02027836 */ /* 0x002fcc0000000000 */
[----:B------:R-:W1:Y:S02]  /*ed00*/  F2I.FTZ.U32.TRUNC.NTZ R3, R2 ;  /* 0x0000000200037305 */ /* 0x000e64000021f000 */
[----:B-1----:R-:W-:-:S04]  /*ed10*/  IMAD.MOV R2, RZ, RZ, -R3 ;  /* 0x000000ffff027224 */ /* 0x002fc800078e0a03 */
[----:B0-----:R-:W-:Y:S02]  /*ed20*/  IMAD R5, R2, R4, RZ ;  /* 0x0000000402057224 */ /* 0x001fe400078e02ff */
[----:B------:R-:W-:-:S04]  /*ed30*/  IMAD.MOV.U32 R2, RZ, RZ, RZ ;  /* 0x000000ffff027224 */ /* 0x000fc800078e00ff */
[----:B---3--:R-:W-:Y:S01]  /*ed40*/  IMAD.HI.U32 R7, R3, R5, R2 ;  /* 0x0000000503077227 */ /* 0x008fe200078e0002 */
        /* <DEDUP_REMOVED lines=19> */
.L_x_4668:
[----:B------:R-:W-:Y:S05]  /*ee80*/  BSYNC B0 ;  /* 0x0000000000007941 */ /* 0x000fea0003800000 */
.L_x_4667:
[----:B-1----:R-:W-:Y:S01]  /*ee90*/  IMAD.MOV.U32 R0, RZ, RZ, R10 ;  /* 0x000000ffff007224 */ /* 0x002fe200078e000a */
[----:B------:R-:W-:Y:S03]  /*eea0*/  BSSY B7, `(.L_x_4669) ;  /* 0x00003e6000077945 */ /* 0x000fe60003800000 */
[----:B------:R-:W-:-:S05]  /*eeb0*/  IMAD R2, R9, R0, RZ ;  /* 0x0000000009027224 */ /* 0x000fca00078e02ff */
[----:B------:R-:W-:Y:S01]  /*eec0*/  VIADDMNMX R0, R2, R0, R8, PT ;  /* 0x0000000002007246 */ /* 0x000fe20003800108 */
[----:B------:R1:W-:Y:S03]  /*eed0*/  STL [R1+0x20], R2 ;  /* 0x0000200201007387 */ /* 0x0003e60000100800 */
[----:B------:R-:W-:Y:S01]  /*eee0*/  ISETP.GT.AND P0, PT, R0, R2, PT ;  /* 0x000000020000720c */ /* 0x000fe20003f04270 */
[----:B------:R1:W-:-:S12]  /*eef0*/  STL [R1+0x38], R0 ;  /* 0x0000380001007387 */ /* 0x0003d80000100800 */
[----:B------:R-:W-:Y:S05]  /*ef00*/  @P0 BRA `(.L_x_4670) ;  /* 0x0000000000480947 */ /* 0x000fea0003800000 */
[----:B-1----:R-:W1:Y:S02]  /*ef10*/  S2R R0, SR_TID.X ;  /* 0x0000000000007919 */ /* 0x002e640000002100 */
[----:B-1----:R-:W-:-:S04]  /*ef20*/  LOP3.LUT R0, R0, 0x7f, RZ, 0xc0, !PT ;  /* 0x0000007f00007812 */ /* 0x002fc800078ec0ff */
[----:B------:R-:W-:-:S13]  /*ef30*/  ISETP.NE.AND P0, PT, R0, RZ, PT ;  /* 0x000000ff0000720c */ /* 0x000fda0003f05270 */
[----:B------:R-:W-:Y:S05]  /*ef40*/  @P0 BRA `(.L_x_4671) ;  /* 0x0000003c006c0947 */ /* 0x000fea0003800000 */
[----:B0-----:R-:W0:Y:S01]  /*ef50*/  S2R R5, SR_LANEID ;  /* 0x0000000000057919 */ /* 0x001e220000000000 */
[----:B------:R-:W-:Y:S01]  /*ef60*/  VOTEU.ANY UR4, UPT, PT ;  /* 0x0000000000047886 */ /* 0x000fe200038e0100 */
[----:B------:R-:W1:Y:S01]  /*ef70*/  LDC.64 R2, c[0x0][0xc60] ;  /* 0x00031800ff027b82 */ /* 0x000e620000000a00 */
[----:B------:R-:W0:Y:S02]  /*ef80*/  FLO.U32 R0, UR4 ;  /* 0x0000000400007d00 */ /* 0x000e2400080e0000 */
[----:B0-----:R-:W-:-:S06]  /*ef90*/  ISETP.EQ.U32.AND P0, PT, R0, R5, PT ;  /* 0x000000050000720c */ /* 0x001fcc0003f02070 */
[----:B------:R-:W1:Y:S07]  /*efa0*/  POPC R5, UR4 ;  /* 0x0000000400057d09 */ /* 0x000e6e0008000000 */
[----:B-1----:R-:W4:Y:S01]  /*efb0*/  @P0 ATOMG.E.ADD.STRONG.GPU PT, R3, desc[UR38][R2.64], R5 ;  /* 0x00000005020309a8 */ /* 0x002f2200081ee1e6 */
[----:B------:R-:W0:Y:S02]  /*efc0*/  S2R R4, SR_LTMASK ;  /* 0x0000000000047919 */ /* 0x000e240000003900 */
[----:B0-----:R-:W-:-:S04]  /*efd0*/  LOP3.LUT R4, R4, UR4, RZ, 0xc0, !PT ;  /* 0x0000000404047c12 */ /* 0x001fc8000f8ec0ff */
[----:B---3--:R-:W0:Y:S01]  /*efe0*/  POPC R7, R4 ;  /* 0x0000000400077309 */ /* 0x008e220000000000 */
[----:B----4-:R-:W0:Y:S02]  /*eff0*/  SHFL.IDX PT, R0, R3, R0, 0x1f ;  /* 0x00001f0003007589 */ /* 0x010e2400000e0000 */
[----:B0-----:R-:W-:-:S05]  /*f000*/  IADD3 R0, R0, UR37, R7 ;  /* 0x0000002500007c10 */ /* 0x001fca000fffe007 */
[----:B------:R4:W-:Y:S01]  /*f010*/  STL [R1], R0 ;  /* 0x0000000001007387 */ /* 0x0009e20000100800 */
[----:B------:R-:W-:Y:S05]  /*f020*/  BRA `(.L_x_4671) ;  /* 0x0000003c00347947 */ /* 0x000fea0003800000 */
.L_x_4670:
[----:B-1----:R-:W-:Y:S01]  /*f030*/  VIADD R0, R18, 0x1c400 ;  /* 0x0001c40012007836 */ /* 0x002fe20000000000 */
        /* <DEDUP_REMOVED lines=11> */
[----:B---3--:R-:W-:-:S02]  /*f0f0*/  IMAD.U32 R7, RZ, RZ, UR9 ;  /* 0x00000009ff077e24 */ /* 0x008fc4000f8e00ff */
[----:B--2---:R-:W-:Y:S02]  /*f100*/  IMAD.U32 R10, RZ, RZ, UR4 ;  /* 0x00000004ff0a7e24 */ /* 0x004fe4000f8e00ff */
[----:B------:R-:W-:Y:S02]  /*f110*/  IMAD.U32 R11, RZ, RZ, UR5 ;  /* 0x00000005ff0b7e24 */ /* 0x000fe4000f8e00ff */
[----:B------:R-:W-:Y:S02]  /*f120*/  IMAD.MOV.U32 R8, RZ, RZ, 0x70 ;  /* 0x00000070ff087424 */ /* 0x000fe400078e00ff */
[----:B------:R-:W-:Y:S02]  /*f130*/  IMAD.MOV.U32 R12, RZ, RZ, 0x1 ;  /* 0x00000001ff0c7424 */ /* 0x000fe400078e00ff */
[----:B------:R-:W-:-:S07]  /*f140*/  IMAD.MOV.U32 R13, RZ, RZ, RZ ;  /* 0x000000ffff0d7224 */ /* 0x000fce00078e00ff */
[----:B------:R-:W-:-:S07]  /*f150*/  LEPC R20, `(.L_x_4673) ;  /* 0x000000001014794e */ /* 0x000fce0000000000 */
[----:B-1----:R-:W-:Y:S05]  /*f160*/  CALL.ABS.NOINC R2 ;  /* 0x0000000002007343 */ /* 0x002fea0003c00000 */
.L_x_4673:
[----:B------:R-:W-:Y:S05]  /*f170*/  BSYNC B6 ;  /* 0x0000000000067941 */ /* 0x000fea0003800000 */
.L_x_4672:
        /* <DEDUP_REMOVED lines=9> */
[----:B------:R-:W-:Y:S02]  /*f210*/  IMAD.U32 R4, RZ, RZ, UR6 ;  /* 0x00000006ff047e24 */ /* 0x000fe4000f8e00ff */
[----:B0-----:R-:W-:Y:S02]  /*f220*/  IMAD.U32 R5, RZ, RZ, UR7 ;  /* 0x00000007ff057e24 */ /* 0x001fe4000f8e00ff */
[----:B------:R-:W-:Y:S02]  /*f230*/  IMAD.U32 R6, RZ, RZ, UR8 ;  /* 0x00000008ff067e24 */ /* 0x000fe4000f8e00ff */
[----:B---3--:R-:W-:-:S02]  /*f240*/  IMAD.U32 R7, RZ, RZ, UR9 ;  /* 0x00000009ff077e24 */ /* 0x008fc4000f8e00ff */
[----:B--2---:R-:W-:Y:S02]  /*f250*/  IMAD.U32 R10, RZ, RZ, UR4 ;  /* 0x00000004ff0a7e24 */ /* 0x004fe4000f8e00ff */
[----:B------:R-:W-:Y:S02]  /*f260*/  IMAD.U32 R11, RZ, RZ, UR5 ;  /* 0x00000005ff0b7e24 */ /* 0x000fe4000f8e00ff */
[----:B------:R-:W-:Y:S02]  /*f270*/  IMAD.MOV.U32 R8, RZ, RZ, 0x70 ;  /* 0x00000070ff087424 */ /* 0x000fe400078e00ff */
[----:B------:R-:W-:Y:S02]  /*f280*/  IMAD.MOV.U32 R12, RZ, RZ, 0x1 ;  /* 0x00000001ff0c7424 */ /* 0x000fe400078e00ff */
[----:B-1----:R-:W-:-:S07]  /*f290*/  IMAD.MOV.U32 R13, RZ, RZ, RZ ;  /* 0x000000ffff0d7224 */ /* 0x002fce00078e00ff */
[----:B------:R-:W-:-:S07]  /*f2a0*/  LEPC R20, `(.L_x_4676) ;  /* 0x000000001014794e */ /* 0x000fce0000000000 */
[----:B----4-:R-:W-:Y:S05]  /*f2b0*/  CALL.ABS.NOINC R2 ;  /* 0x0000000002007343 */ /* 0x010fea0003c00000 */
.L_x_4676:
        /* <DEDUP_REMOVED lines=16> */
.L_x_4675:
[----:B------:R-:W-:Y:S05]  /*f3c0*/  BSYNC B6 ;  /* 0x0000000000067941 */ /* 0x000fea0003800000 */
.L_x_4674:
[----:B------:R-:W4:Y:S01]  /*f3d0*/  LDL.LU R4, [R1+0x18] ;  /* 0x0000180001047983 */ /* 0x000f220000300800 */
[----:B------:R-:W-:-:S03]  /*f3e0*/  ULDC.64 UR4, c[0x0][0x9f8] ;  /* 0x00027e0000047ab9 */ /* 0x000fc60000000a00 */
[----:B---3--:R-:W3:Y:S01]  /*f3f0*/  LDL R7, [R1+0x8] ;  /* 0x0000080001077983 */ /* 0x008ee20000100800 */
[----:B------:R-:W-:-:S03]  /*f400*/  ISETP.NE.U32.AND P0, PT, RZ, UR4, PT ;  /* 0x00000004ff007c0c */ /* 0x000fc6000bf05070 */
[----:B------:R-:W5:Y:S01]  /*f410*/  LDL R0, [R1+0x38] ;  /* 0x0000380001007983 */ /* 0x000f620000100800 */
[----:B------:R-:W-:-:S13]  /*f420*/  ISETP.NE.AND.EX P0, PT, RZ, UR5, PT, P0 ;  /* 0x00000005ff007c0c */ /* 0x000fda000bf05300 */
[----:B------:R-:W-:-:S04]  /*f430*/  @P0 IADD3 R2, P1, R16, UR4, RZ ;  /* 0x0000000410020c10 */ /* 0x000fc8000ff3e0ff */
[----:B----4-:R-:W-:Y:S01]  /*f440*/  @P0 IADD3.X R3, R4, UR5, RZ, P1, !PT ;  /* 0x0000000504030c10 */ /* 0x010fe20008ffe4ff */
[----:B------:R-:W-:-:S04]  /*f450*/  ULDC.64 UR4, c[0x0][0xa08] ;  /* 0x0002820000047ab9 */ /* 0x000fc80000000a00 */
[----:B---3--:R1:W0:Y:S02]  /*f460*/  @P0 LDG.E R7, desc[UR38][R2.64] ;  /* 0x0000002602070981 */ /* 0x008224000c1e1900 */
[----:B-1----:R-:W1:Y:S01]  /*f470*/  LDC.64 R2, c[0x0][0x418] ;  /* 0x00010600ff027b82 */ /* 0x002e620000000a00 */
[----:B-----5:R-:W-:Y:S01]  /*f480*/  VIADD R0, R0, 0xffffffff ;  /* 0xffffffff00007836 */ /* 0x020fe20000000000 */
[----:B0-----:R-:W-:Y:S01]  /*f490*/  SHF.R.S32.HI R8, RZ, 0x1f, R7 ;  /* 0x0000001fff087819 */ /* 0x001fe20000011407 */
[----:B------:R0:W-:Y:S04]  /*f4a0*/  @P0 STL [R1+0x8], R7 ;  /* 0x0000080701000387 */ /* 0x0001e80000100800 */
[----:B------:R0:W-:Y:S01]  /*f4b0*/  STL [R1+0x18], R8 ;  /* 0x0000180801007387 */ /* 0x0001e20000100800 */
[----:B-1----:R-:W-:Y:S01]  /*f4c0*/  LOP3.LUT P0, RZ, R2, UR4, RZ, 0xfc, !PT ;  /* 0x0000000402ff7c12 */ /* 0x002fe2000f80fcff */
[----:B------:R-:W-:-:S03]  /*f4d0*/  UMOV UR4, 0xffffffff ;  /* 0xffffffff00047882 */ /* 0x000fc60000000000 */
[----:B------:R-:W-:-:S04]  /*f4e0*/  LOP3.LUT P0, RZ, R3, UR5, RZ, 0xfc, P0 ;  /* 0x0000000503ff7c12 */ /* 0x000fc8000800fcff */
[----:B------:R-:W-:Y:S01]  /*f4f0*/  SEL R16, R7, RZ, !P0 ;  /* 0x000000ff07107207 */ /* 0x000fe20004000000 */
[----:B0-----:R-:W-:Y:S08]  /*f500*/  BRA.DIV UR4, `(.L_x_4677) ;  /* 0x0000005204047947 */ /* 0x001ff0000b800000 */
[----:B------:R-:W0:Y:S02]  /*f510*/  S2R R4, SR_TID.X ;  /* 0x0000000000047919 */ /* 0x000e240000002100 */
[----:B0-----:R-:W-:-:S04]  /*f520*/  SHF.R.U32.HI R4, RZ, 0x5, R4 ;  /* 0x00000005ff047819 */ /* 0x001fc80000011604 */
[----:B------:R-:W-:-:S05]  /*f530*/  LOP3.LUT R4, R4, 0x3, RZ, 0xc0, !PT ;  /* 0x0000000304047812 */ /* 0x000fca00078ec0ff */
[----:B------:R0:W1:Y:S02]  /*f540*/  SHFL.IDX PT, R14, R4, RZ, 0x1f ;  /* 0x00001fff040e7589 */ /* 0x00006400000e0000 */
.L_x_4783:
[----:B0-----:R-:W3:Y:S01]  /*f550*/  LDL.LU R4, [R1+0x14] ;  /* 0x0000140001047983 */ /* 0x001ee20000300800 */
[----:B------:R-:W-:Y:S02]  /*f560*/  PLOP3.LUT P1, PT, PT, PT, PT, 0x8, 0x0 ;  /* 0x000000000000781c */ /* 0x000fe40003f2e170 */
[----:B-1----:R-:W-:Y:S01]  /*f570*/  ISETP.NE.AND P0, PT, R14, RZ, PT ;  /* 0x000000ff0e00720c */ /* 0x002fe20003f05270 */
        /* <DEDUP_REMOVED lines=8> */
.L_x_4786:
        /* <DEDUP_REMOVED lines=24> */
.L_x_4680:
[----:B-1----:R-:W3:Y:S01]  /*f780*/  LDL R2, [R1+0x10] ;  /* 0x0000100001027983 */ /* 0x002ee20000100800 */
[----:B0-----:R-:W-:Y:S01]  /*f790*/  IMAD R0, R19, 0x8, R18 ;  /* 0x0000000813007824 */ /* 0x001fe200078e0212 */
[----:B---3--:R-:W-:-:S04]  /*f7a0*/  SHF.L.U32 R2, R2, 0x1f, RZ ;  /* 0x0000001f02027819 */ /* 0x008fc800000006ff */
[----:B------:R-:W0:Y:S02]  /*f7b0*/  SYNCS.PHASECHK.TRANS64.TRYWAIT P0, [R0+URZ+0x22840], R2 ;  /* 0x02284002000075a7 */ /* 0x000e24000800017f */
[----:B0-----:R-:W-:Y:S05]  /*f7c0*/  @!P0 BRA `(.L_x_4681) ;  /* 0x0000004c00a88947 */ /* 0x001fea0003800000 */
.L_x_4787:
        /* <DEDUP_REMOVED lines=11> */
.L_x_4682:
[----:B------:R-:W3:Y:S04]  /*f880*/  LDL R4, [R1+0x2c] ;  /* 0x00002c0001047983 */ /* 0x000ee80000100800 */
[----:B------:R-:W4:Y:S04]  /*f890*/  LDL R3, [R1+0x1c] ;  /* 0x00001c0001037983 */ /* 0x000f280000100800 */
[----:B0-----:R-:W2:Y:S01]  /*f8a0*/  LDL.LU R2, [R1+0x14] ;  /* 0x0000140001027983 */ /* 0x001ea20000300800 */
        /* <DEDUP_REMOVED lines=21> */
.L_x_4678:
[----:B------:R-:W3:Y:S04]  /*fa00*/  LDL.LU R3, [R1+0x3c] ;  /* 0x00003c0001037983 */ /* 0x000ee80000300800 */
[----:B------:R-:W4:Y:S04]  /*fa10*/  LDL.LU R5, [R1+0x24] ;  /* 0x0000240001057983 */ /* 0x000f280000300800 */
[----:B0-----:R-:W5:Y:S01]  /*fa20*/  LDL.LU R4, [R1+0x48] ;  /* 0x0000480001047983 */ /* 0x001f620000300800 */
        /* <DEDUP_REMOVED lines=9> */
[----:B---3--:R-:W-:Y:S02]  /*fac0*/  SHF.R.S32.HI R0, RZ, 0x1f, R3 ;  /* 0x0000001fff007819 */ /* 0x008fe40000011403 */
[----:B----4-:R-:W-:-:S03]  /*fad0*/  SEL R5, R5, RZ, !P0 ;  /* 0x000000ff05057207 */ /* 0x010fc60004000000 */
[----:B------:R-:W-:Y:S01]  /*fae0*/  IMAD R0, R0, UR4, RZ ;  /* 0x0000000400007c24 */ /* 0x000fe2000f8e02ff */
[----:B-----5:R-:W-:-:S03]  /*faf0*/  SEL R4, R4, RZ, !P0 ;  /* 0x000000ff04047207 */ /* 0x020fc60004000000 */
        /* <DEDUP_REMOVED lines=23> */
[----:B0-----:R-:W-:Y:S05]  /*fc70*/  CALL.ABS.NOINC R2 ;  /* 0x0000000002007343 */ /* 0x001fea0003c00000 */
.L_x_4684:
[----:B------:R-:W-:Y:S05]  /*fc80*/  BSYNC B6 ;  /* 0x0000000000067941 */ /* 0x000fea0003800000 */
.L_x_4683:
[----:B0-----:R-:W3:Y:S01]  /*fc90*/  LDL.LU R0, [R1+0x48] ;  /* 0x0000480001007983 */ /* 0x001ee20000300800 */
[----:B------:R-:W-:Y:S01]  /*fca0*/  ULDC.64 UR4, c[0x0][0x2d8] ;  /* 0x0000b60000047ab9 */ /* 0x000fe20000000a00 */
[----:B------:R-:W0:Y:S01]  /*fcb0*/  LDC R7, c[0x0][0x448] ;  /* 0x00011200ff077b82 */ /* 0x000e220000000800 */
[----:B------:R-:W-:Y:S01]  /*fcc0*/  ULDC UR6, c[0x0][0x2b8] ;  /* 0x0000ae0000067ab9 */ /* 0x000fe20000000800 */
[----:B------:R-:W4:Y:S04]  /*fcd0*/  LDL.LU R4, [R1+0x3c] ;  /* 0x00003c0001047983 */ /* 0x000f280000300800 */
[----:B------:R-:W4:Y:S04]  /*fce0*/  LDL.LU.64 R2, [R1+0x50] ;  /* 0x0000500001027983 */ /* 0x000f280000300a00 */
[----:B------:R-:W3:Y:S04]  /*fcf0*/  LDL.LU R5, [R1+0x24] ;  /* 0x0000240001057983 */ /* 0x000ee80000300800 */
[----:B------:R-:W3:Y:S04]  /*fd00*/  LDL R8, [R1+0x4] ;  /* 0x0000040001087983 */ /* 0x000ee80000100800 */
[----:B------:R1:W5:Y:S01]  /*fd10*/  LDL R9, [R1+0x28] ;  /* 0x0000280001097983 */ /* 0x0003620000100800 */
[----:B0-----:R-:W-:-:S13]  /*fd20*/  ISETP.NE.AND P0, PT, R7, 0x1, PT ;  /* 0x000000010700780c */ /* 0x001fda0003f05270 */
[----:B------:R-:W0:Y:S01]  /*fd30*/  @P0 LDC R6, c[0x0][0x450] ;  /* 0x00011400ff060b82 */ /* 0x000e220000000800 */
[----:B--2---:R-:W2:Y:S02]  /*fd40*/  S2R R10, SR_TID.X ;  /* 0x00000000000a7919 */ /* 0x004ea40000002100 */
[----:B--2---:R-:W-:-:S05]  /*fd50*/  IMAD.SHL.U32 R10, R10, 0x8, RZ ;  /* 0x000000080a0a7824 */ /* 0x004fca00078e00ff */
[----:B------:R-:W-:Y:S01]  /*fd60*/  LOP3.LUT R10, R10, 0x38, RZ, 0xc0, !PT ;  /* 0x000000380a0a7812 */ /* 0x000fe200078ec0ff */
[----:B----4-:R-:W-:Y:S02]  /*fd70*/  IMAD.MOV.U32 R3, RZ, RZ, R4 ;  /* 0x000000ffff037224 */ /* 0x010fe400078e0004 */
[----:B------:R-:W2:Y:S01]  /*fd80*/  S2R R4, SR_TID.X ;  /* 0x0000000000047919 */ /* 0x000ea20000002100 */
[----:B------:R-:W-:-:S04]  /*fd90*/  IMAD.WIDE.U32 R2, R17, UR4, R2 ;  /* 0x0000000411027c25 */ /* 0x000fc8000f8e0002 */
[----:B------:R-:W-:Y:S01]  /*fda0*/  IMAD R3, R17, UR5, R3 ;  /* 0x0000000511037c24 */ /* 0x000fe2000f8e0203 */
[----:B------:R-:W-:Y:S02]  /*fdb0*/  ULDC.64 UR4, c[0x0][0x2e0] ;  /* 0x0000b80000047ab9 */ /* 0x000fe40000000a00 */
[----:B---3--:R-:W-:Y:S02]  /*fdc0*/  IMAD R0, R0, UR4, RZ ;  /* 0x0000000400007c24 */ /* 0x008fe4000f8e02ff */
[----:B------:R-:W-:-:S04]  /*fdd0*/  IMAD.WIDE.U32 R2, R5, UR4, R2 ;  /* 0x0000000405027c25 */ /* 0x000fc8000f8e0002 */
[----:B------:R-:W-:Y:S01]  /*fde0*/  IMAD R0, R5, UR5, R0 ;  /* 0x0000000505007c24 */ /* 0x000fe2000f8e0200 */
[----:B------:R-:W-:-:S03]  /*fdf0*/  ULDC.64 UR4, c[0x0][0x2d0] ;  /* 0x0000b40000047ab9 */ /* 0x000fc60000000a00 */
[----:B------:R-:W-:Y:S01]  /*fe00*/  IMAD.IADD R3, R3, 0x1, R0 ;  /* 0x0000000103037824 */ /* 0x000fe200078e0200 */
[----:B--2---:R-:W-:-:S04]  /*fe10*/  LOP3.LUT R4, R4, 0x7f, RZ, 0xc0, !PT ;  /* 0x0000007f04047812 */ /* 0x004fc800078ec0ff */
[----:B------:R-:W-:Y:S02]  /*fe20*/  SHF.R.U32.HI R5, RZ, 0x3, R4 ;  /* 0x00000003ff057819 */ /* 0x000fe40000011604 */
[----:B------:R-:W2:Y:S02]  /*fe30*/  S2R R4, SR_TID.X ;  /* 0x0000000000047919 */ /* 0x000ea40000002100 */
[----:B--2---:R-:W-:-:S05]  /*fe40*/  IMAD.SHL.U32 R4, R4, 0x10, RZ ;  /* 0x0000001004047824 */ /* 0x004fca00078e00ff */
[----:B------:R-:W-:Y:S02]  /*fe50*/  LOP3.LUT R4, R5, 0x70, R4, 0xf8, !PT ;  /* 0x0000007005047812 */ /* 0x000fe400078ef804 */
[----:B------:R-:W2:Y:S03]  /*fe60*/  @P0 LDC R5, c[0x0][0x44c] ;  /* 0x00011300ff050b82 */ /* 0x000ea60000000800 */
[----:B------:R-:W-:-:S04]  /*fe70*/  IMAD R4, R8, 0x80, R4 ;  /* 0x0000008008047824 */ /* 0x000fc800078e0204 */
[----:B------:R-:W-:Y:S02]  /*fe80*/  IMAD.MOV.U32 R0, RZ, RZ, R4 ;  /* 0x000000ffff007224 */ /* 0x000fe400078e0004 */
[----:B--2---:R-:W-:-:S05]  /*fe90*/  @P0 IMAD.HI.U32 R5, R4, R5, RZ ;  /* 0x0000000504050227 */ /* 0x004fca00078e00ff */
        /* <DEDUP_REMOVED lines=20> */
[----:B------:R-:W2:Y:S04]  /*ffe0*/  LDL.LU R6, [R1+0x44] ;  /* 0x0000440001067983 */ /* 0x000ea80000300800 */
[----:B------:R-:W3:Y:S01]  /*fff0*/  LDL.LU R5, [R1+0x4] ;  /* 0x0000040001057983 */ /* 0x000ee20000300800 */
[----:B------:R-:W0:Y:S02]  /*10000*/  S2R R8, SR_TID.X ;  /* 0x0000000000087919 */ /* 0x000e240000002100 */
[----:B0-----:R-:W-:-:S04]  /*10010*/  LOP3.LUT R8, R8, 0x7f, RZ, 0xc0, !PT ;  /* 0x0000007f08087812 */ /* 0x001fc800078ec0ff */
[----:B------:R-:W-:Y:S01]  /*10020*/  SHF.R.U32.HI R8, RZ, 0x3, R8 ;  /* 0x00000003ff087819 */ /* 0x000fe20000011608 */
[----:B--2---:R-:W-:Y:S02]  /*10030*/  IMAD R3, R6, R7, RZ ;  /* 0x0000000706037224 */ /* 0x004fe400078e02ff */
[----:B------:R-:W0:Y:S02]  /*10040*/  SHFL.IDX PT, R7, R2, RZ, 0x181f ;  /* 0x00181fff02077589 */ /* 0x000e2400000e0000 */
[----:B---3--:R-:W-:Y:S02]  /*10050*/  IMAD R4, R5, 0x80, R8 ;  /* 0x0000008005047824 */ /* 0x008fe400078e0208 */
[----:B------:R-:W1:Y:S03]  /*10060*/  SHFL.IDX PT, R6, R0, RZ, 0x181f ;  /* 0x00181fff00067589 */ /* 0x000e6600000e0000 */
[----:B------:R-:W-:-:S13]  /*10070*/  ISETP.GE.AND P1, PT, R4, R3, PT ;  /* 0x000000030400720c */ /* 0x000fda0003f26270 */
[----:B0-----:R-:W-:-:S05]  /*10080*/  @!P1 LEA R7, P2, R10, R7, 0x1 ;  /* 0x000000070a079211 */ /* 0x001fca00078408ff */
[----:B-1----:R-:W-:-:S05]  /*10090*/  @!P1 IMAD.X R6, RZ, RZ, R6, P2 ;  /* 0x000000ffff069224 */ /* 0x002fca00010e0606 */
[----:B------:R-:W-:-:S04]  /*100a0*/  @!P1 LOP3.LUT R7, R7, R6, RZ, 0x3c, !PT ;  /* 0x0000000607079212 */ /* 0x000fc800078e3cff */
[----:B------:R-:W-:Y:S01]  /*100b0*/  @!P1 LOP3.LUT R6, R7, R6, RZ, 0x3c, !PT ;  /* 0x0000000607069212 */ /* 0x000fe200078e3cff */
[----:B------:R-:W-:-:S03]  /*100c0*/  VIADD R5, R4, 0x10 ;  /* 0x0000001004057836 */ /* 0x000fc60000000000 */
        /* <DEDUP_REMOVED lines=57> */
[----:B------:R-:W2:Y:S02]  /*10460*/  SHFL.IDX PT, R2, R2, 0x7, 0x181f ;  /* 0x00f81f0002027f89 */ /* 0x000ea400000e0000 */
.L_x_4804:
[----:B------:R-:W-:-:S05]  /*10470*/  VIADD R4, R4, 0x70 ;  /* 0x0000007004047836 */ /* 0x000fca0000000000 */
[----:B------:R-:W-:-:S13]  /*10480*/  ISETP.GE.AND P1, PT, R4, R3, PT ;  /* 0x000000030400720c */ /* 0x000fda0003f26270 */
[----:B--2---:R-:W-:-:S05]  /*10490*/  @!P1 LEA R2, P2, R10, R2, 0x1 ;  /* 0x000000020a029211 */ /* 0x004fca00078408ff */
[----:B0-----:R-:W-:-:S05]  /*104a0*/  @!P1 IMAD.X R3, RZ, RZ, R0, P2 ;  /* 0x000000ffff039224 */ /* 0x001fca00010e0600 */
[----:B------:R-:W-:Y:S01]  /*104b0*/  @!PT LDS RZ, [RZ] ;  /* 0x00000000fffff984 */ /* 0x000fe20000000800 */
[----:B------:R-:W-:Y:S01]  /*104c0*/  @!PT LDS RZ, [RZ] ;  /* 0x00000000fffff984 */ /* 0x000fe20000000800 */
[----:B------:R-:W-:Y:S01]  /*104d0*/  @!PT LDS RZ, [RZ] ;  /* 0x00000000fffff984 */ /* 0x000fe20000000800 */
[----:B------:R0:W-:Y:S01]  /*104e0*/  @!P1 LDGSTS.E.BYPASS.LTC128B.128 [R9+0x1bc00], desc[UR38][R2.64], !P0 ;  /* 0x1bc0000002099fae */ /* 0x0001e2000c101d66 */
[----:B------:R-:W-:Y:S01]  /*104f0*/  PLOP3.LUT P0, PT, PT, PT, PT, 0x80, 0x0 ;  /* 0x000000000000781c */ /* 0x000fe20003f0f070 */
[----:B------:R-:W-:-:S12]  /*10500*/  NOP ;  /* 0x0000000000007918 */ /* 0x000fd80000000000 */
.L_x_4686:
        /* <DEDUP_REMOVED lines=17> */
[----:B0-2---:R-:W-:Y:S05]  /*10620*/  @!P0 BRA `(.L_x_4688) ;  /* 0x0000004800c08947 */ /* 0x005fea0003800000 */
.L_x_4805:
[----:B------:R-:W-:Y:S05]  /*10630*/  BSYNC B0 ;  /* 0x0000000000007941 */ /* 0x000fea0003800000 */
.L_x_4687:
[----:B------:R-:W2:Y:S01]  /*10640*/  LDL R2, [R1+0x14] ;  /* 0x0000140001027983 */ /* 0x000ea20000100800 */
[----:B------:R-:W-:Y:S01]  /*10650*/  BSSY B0, `(.L_x_4689) ;  /* 0x000005a000007945 */ /* 0x000fe20003800000 */
[----:B--2---:R-:W-:-:S13]  /*10660*/  LOP3.LUT P0, RZ, R2, 0x1, RZ, 0xc0, !PT ;  /* 0x0000000102ff7812 */ /* 0x004fda000780c0ff */
[----:B------:R-:W-:Y:S05]  /*10670*/  @!P0 BRA `(.L_x_4690) ;  /* 0x00000004005c8947 */ /* 0x000fea0003800000 */
[----:B------:R-:W0:Y:S01]  /*10680*/  LDL R4, [R1+0x10] ;  /* 0x0000100001047983 */ /* 0x000e220000100800 */
[----:B------:R-:W-:Y:S01]  /*10690*/  IMAD R2, R19, 0x8, R18 ;  /* 0x0000000813027824 */ /* 0x000fe200078e0212 */
[----:B------:R-:W-:Y:S01]  /*106a0*/  BSSY B1, `(.L_x_4691) ;  /* 0x0000007000017945 */ /* 0x000fe20003800000 */
[----:B------:R-:W2:Y:S02]  /*106b0*/  S2R R3, SR_TID.X ;  /* 0x0000000000037919 */ /* 0x000ea40000002100 */
[----:B--2---:R-:W-:-:S04]  /*106c0*/  LOP3.LUT R3, R3, 0x7f, RZ, 0xc0, !PT ;  /* 0x0000007f03037812 */ /* 0x004fc800078ec0ff */
[----:B------:R-:W-:Y:S02]  /*106d0*/  ISETP.NE.AND P1, PT, R3, RZ, PT ;  /* 0x000000ff0300720c */ /* 0x000fe40003f25270 */
[----:B0-----:R-:W-:-:S04]  /*106e0*/  SHF.L.U32 R0, R4, 0x1f, RZ ;  /* 0x0000001f04007819 */ /* 0x001fc800000006ff */
[----:B------:R-:W0:Y:S02]  /*106f0*/  SYNCS.PHASECHK.TRANS64.TRYWAIT P0, [R2+URZ+0x22860], R0 ;  /* 0x02286000020075a7 */ /* 0x000e24000800017f */
[----:B0-----:R-:W-:Y:S05]  /*10700*/  @!P0 BRA `(.L_x_4692) ;  /* 0x00000048009c8947 */ /* 0x001fea0003800000 */
.L_x_4806:
[----:B------:R-:W-:Y:S05]  /*10710*/  BSYNC B1 ;  /* 0x0000000000017941 */ /* 0x000fea0003800000 */
.L_x_4691:
[----:B------:R-:W-:Y:S04]  /*10720*/  BSSY B1, `(.L_x_4693) ;  /* 0x0000009000017945 */ /* 0x000fe80003800000 */
        /* <DEDUP_REMOVED lines=8> */
.L_x_4694:
[----:B------:R-:W-:Y:S05]  /*107b0*/  BSYNC B1 ;  /* 0x0000000000017941 */ /* 0x000fea0003800000 */
.L_x_4693:
        /* <DEDUP_REMOVED lines=12> */
.L_x_4695:
        /* <DEDUP_REMOVED lines=15> */
.L_x_4696:
        /* <DEDUP_REMOVED lines=15> */
.L_x_4697:
        /* <DEDUP_REMOVED lines=15> */
.L_x_4698:
        /* <DEDUP_REMOVED lines=10> */
.L_x_4690:
[----:B------:R-:W-:Y:S05]  /*10bf0*/  BSYNC B0 ;  /* 0x0000000000007941 */ /* 0x000fea0003800000 */
.L_x_4689:
[----:B------:R-:W0:Y:S04]  /*10c00*/  LDL R4, [R1+0x38] ;  /* 0x0000380001047983 */ /* 0x000e280000100800 */
[----:B------:R-:W2:Y:S01]  /*10c10*/  LDL R5, [R1+0x20] ;  /* 0x0000200001057983 */ /* 0x000ea20000100800 */
[----:B------:R-:W-:Y:S01]  /*10c20*/  BSSY B0, `(.L_x_4699) ;  /* 0x00001f3000007945 */ /* 0x000fe20003800000 */
[----:B0-----:R-:W-:-:S05]  /*10c30*/  VIADD R0, R4, 0xfffffffe ;  /* 0xfffffffe04007836 */ /* 0x001fca0000000000 */
[----:B--2---:R-:W-:-:S13]  /*10c40*/  ISETP.GE.AND P0, PT, R0, R5, PT ;  /* 0x000000050000720c */ /* 0x004fda0003f06270 */
[----:B------:R-:W-:Y:S05]  /*10c50*/  @!P0 BRA `(.L_x_4700) ;  /* 0x0000001c00bc8947 */ /* 0x000fea0003800000 */
[----:B-1----:R-:W2:Y:S04]  /*10c60*/  LDL.LU R7, [R1+0x58] ;  /* 0x0000580001077983 */ /* 0x002ea80000300800 */
        /* <DEDUP_REMOVED lines=47> */
.L_x_4705:
        /* <DEDUP_REMOVED lines=8> */
.L_x_4807:
[----:B------:R-:W-:Y:S05]  /*10fe0*/  BSYNC B3 ;  /* 0x0000000000037941 */ /* 0x000fea0003800000 */
.L_x_4706:
        /* <DEDUP_REMOVED lines=9> */
.L_x_4709:
[----:B------:R-:W-:Y:S05]  /*11080*/  BSYNC B3 ;  /* 0x0000000000037941 */ /* 0x000fea0003800000 */
.L_x_4708:
        /* <DEDUP_REMOVED lines=12> */
.L_x_4710:
        /* <DEDUP_REMOVED lines=13> */
.L_x_4808:
[----:B------:R-:W-:Y:S05]  /*11220*/  BSYNC B3 ;  /* 0x0000000000037941 */ /* 0x000fea0003800000 */
.L_x_4711:
        /* <DEDUP_REMOVED lines=11> */
.L_x_4714:
[----:B------:R-:W-:Y:S05]  /*112e0*/  BSYNC B3 ;  /* 0x0000000000037941 */ /* 0x000fea0003800000 */
.L_x_4713:
        /* <DEDUP_REMOVED lines=9> */
.L_x_4715:
        /* <DEDUP_REMOVED lines=15> */
.L_x_4716:
        /* <DEDUP_REMOVED lines=15> */
.L_x_4717:
        /* <DEDUP_REMOVED lines=15> */
.L_x_4718:
        /* <DEDUP_REMOVED lines=10> */
.L_x_4704:
[----:B------:R-:W-:Y:S05]  /*116f0*/  BSYNC B1 ;  /* 0x0000000000017941 */ /* 0x000fea0003800000 */
.L_x_4703:
[----:B------:R-:W2:Y:S02]  /*11700*/  LDL.LU R5, [R1+0x38] ;  /* 0x0000380001057983 */ /* 0x000ea40000300800 */
[----:B--2---:R-:W-:-:S07]  /*11710*/  VIADD R0, R5, 0xfffffffd ;  /* 0xfffffffd05007836 */ /* 0x004fce0000000000 */
.L_x_4702:
[----:B------:R-:W-:Y:S05]  /*11720*/  BSYNC B2 ;  /* 0x0000000000027941 */ /* 0x000fea0003800000 */
.L_x_4701:
[----:B------:R-:W-:Y:S01]  /*11730*/  VIADD R8, R8, 0xfffffffe ;  /* 0xfffffffe08087836 */ /* 0x000fe20000000000 */
[----:B------:R-:W-:-:S04]  /*11740*/  LOP3.LUT R4, RZ, R4, RZ, 0x33, !PT ;  /* 0x00000004ff047212 */ /* 0x000fc800078e33ff */
[----:B------:R-:W-:-:S13]  /*11750*/  ISETP.NE.AND P0, PT, R8, R4, PT ;  /* 0x000000040800720c */ /* 0x000fda0003f05270 */
[----:B------:R-:W-:Y:S05]  /*11760*/  @!P0 BRA `(.L_x_4700) ;  /* 0x0000001000f88947 */ /* 0x000fea0003800000 */
.L_x_4751:
        /* <DEDUP_REMOVED lines=35> */
.L_x_4721:
        /* <DEDUP_REMOVED lines=8> */
.L_x_4809:
[----:B------:R-:W-:Y:S05]  /*11a20*/  BSYNC B2 ;  /* 0x0000000000027941 */ /* 0x000fea0003800000 */
.L_x_4722:
        /* <DEDUP_REMOVED lines=9> */
.L_x_4725:
[----:B------:R-:W-:Y:S05]  /*11ac0*/  BSYNC B2 ;  /* 0x0000000000027941 */ /* 0x000fea0003800000 */
.L_x_4724:
        /* <DEDUP_REMOVED lines=12> */
.L_x_4726:
        /* <DEDUP_REMOVED lines=13> */
.L_x_4810:
[----:B------:R-:W-:Y:S05]  /*11c60*/  BSYNC B2 ;  /* 0x0000000000027941 */ /* 0x000fea0003800000 */
.L_x_4727:
        /* <DEDUP_REMOVED lines=11> */
.L_x_4730:
[----:B------:R-:W-:Y:S05]  /*11d20*/  BSYNC B2 ;  /* 0x0000000000027941 */ /* 0x000fea0003800000 */
.L_x_4729:
        /* <DEDUP_REMOVED lines=9> */
.L_x_4731:
        /* <DEDUP_REMOVED lines=15> */
.L_x_4732:
        /* <DEDUP_REMOVED lines=15> */
.L_x_4733:
        /* <DEDUP_REMOVED lines=15> */
.L_x_4734:
        /* <DEDUP_REMOVED lines=10> */
.L_x_4720:
[----:B------:R-:W-:Y:S05]  /*12130*/  BSYNC B1 ;  /* 0x0000000000017941 */ /* 0x000fea0003800000 */
.L_x_4719:
[----:B------:R-:W2:Y:S01]  /*12140*/  LDL R2, [R1+0x14] ;  /* 0x0000140001027983 */ /* 0x000ea20000100800 */
[----:B------:R-:W-:Y:S01]  /*12150*/  VIADD R7, R7, 0x1 ;  /* 0x0000000107077836 */ /* 0x000fe20000000000 */
[----:B------:R-:W-:Y:S04]  /*12160*/  BSSY B1, `(.L_x_4735) ;  /* 0x000009a000017945 */ /* 0x000fe80003800000 */
[----:B------:R-:W-:-:S04]  /*12170*/  ISETP.NE.AND P0, PT, R7, 0x2, PT ;  /* 0x000000020700780c */ /* 0x000fc80003f05270 */
[----:B------:R-:W-:Y:S02]  /*12180*/  SEL R19, R7, RZ, P0 ;  /* 0x000000ff07137207 */ /* 0x000fe40000000000 */
[----:B--2---:R-:W-:Y:S02]  /*12190*/  LOP3.LUT P2, RZ, R2, 0x1, RZ, 0xc0, !PT ;  /* 0x0000000102ff7812 */ /* 0x004fe4000784c0ff */
        /* <DEDUP_REMOVED lines=29> */
.L_x_4737:
        /* <DEDUP_REMOVED lines=8> */
.L_x_4811:
[----:B------:R-:W-:Y:S05]  /*123f0*/  BSYNC B2 ;  /* 0x0000000000027941 */ /* 0x000fea0003800000 */
.L_x_4738:
        /* <DEDUP_REMOVED lines=9> */
.L_x_4741:
[----:B------:R-:W-:Y:S05]  /*12490*/  BSYNC B2 ;  /* 0x0000000000027941 */ /* 0x000fea0003800000 */
.L_x_4740:
        /* <DEDUP_REMOVED lines=12> */
.L_x_4742:
        /* <DEDUP_REMOVED lines=13> */
.L_x_4812:
[----:B------:R-:W-:Y:S05]  /*12630*/  BSYNC B2 ;  /* 0x0000000000027941 */ /* 0x000fea0003800000 */
.L_x_4743:
        /* <DEDUP_REMOVED lines=11> */
.L_x_4746:
[----:B------:R-:W-:Y:S05]  /*126f0*/  BSYNC B2 ;  /* 0x0000000000027941 */ /* 0x000fea0003800000 */
.L_x_4745:
        /* <DEDUP_REMOVED lines=9> */
.L_x_4747:
        /* <DEDUP_REMOVED lines=15> */
.L_x_4748:
        /* <DEDUP_REMOVED lines=15> */
.L_x_4749:
        /* <DEDUP_REMOVED lines=15> */
.L_x_4750:
        /* <DEDUP_REMOVED lines=10> */
.L_x_4736:
[----:B------:R-:W-:Y:S05]  /*12b00*/  BSYNC B1 ;  /* 0x0000000000017941 */ /* 0x000fea0003800000 */
.L_x_4735:
[----:B------:R-:W2:Y:S01]  /*12b10*/  LDL R5, [R1+0x20] ;  /* 0x0000200001057983 */ /* 0x000ea20000100800 */
[----:B------:R-:W-:Y:S01]  /*12b20*/  VIADD R0, R0, 0xfffffffe ;  /* 0xfffffffe00007836 */ /* 0x000fe20000000000 */
[----:B--2---:R-:W-:-:S13]  /*12b30*/  ISETP.GT.AND P0, PT, R6, R5, PT ;  /* 0x000000050600720c */ /* 0x004fda0003f04270 */
[----:B------:R-:W-:Y:S05]  /*12b40*/  @P0 BRA `(.L_x_4751) ;  /* 0xffffffec00080947 */ /* 0x000fea000383ffff */
.L_x_4700:
[----:B------:R-:W-:Y:S05]  /*12b50*/  BSYNC B0 ;  /* 0x0000000000007941 */ /* 0x000fea0003800000 */
.L_x_4699:
        /* <DEDUP_REMOVED lines=20> */
[----:B-1----:R-:W1:Y:S01]  /*12ca0*/  POPC R7, R4 ;  /* 0x0000000400077309 */ /* 0x002e620000000000 */
[----:B--2---:R-:W1:Y:S02]  /*12cb0*/  SHFL.IDX PT, R0, R3, R0, 0x1f ;  /* 0x00001f0003007589 */ /* 0x004e6400000e0000 */
[----:B-1----:R-:W-:-:S05]  /*12cc0*/  IADD3 R0, R0, UR37, R7 ;  /* 0x0000002500007c10 */ /* 0x002fca000fffe007 */
[----:B------:R3:W-:Y:S02]  /*12cd0*/  STL [R1], R0 ;  /* 0x0000000001007387 */ /* 0x0007e40000100800 */
.L_x_4753:
[----:B------:R-:W-:Y:S05]  /*12ce0*/  BSYNC B0 ;  /* 0x0000000000007941 */ /* 0x000fea0003800000 */
.L_x_4752:
[----:B------:R-:W-:-:S07]  /*12cf0*/  SEL R19, R19, RZ, P0 ;  /* 0x000000ff13137207 */ /* 0x000fce0000000000 */
.L_x_4671:
[----:B------:R-:W-:Y:S05]  /*12d00*/  BSYNC B7 ;  /* 0x0000000000077941 */ /* 0x000fea0003800000 */
.L_x_4669:
        /* <DEDUP_REMOVED lines=9> */
[----:B01----:R-:W0:Y:S04]  /*12da0*/  LDS.128 R4, [R18+0x228d0] ;  /* 0x0228d00012047984 */ /* 0x003e280000000c00 */
[----:B0-----:R1:W-:Y:S04]  /*12db0*/  STL.64 [R1], R4 ;  /* 0x0000000401007387 */ /* 0x0013e80000100a00 */
[----:B------:R1:W-:Y:S01]  /*12dc0*/  STL.64 [R1+0x8], R6 ;  /* 0x0000080601007387 */ /* 0x0003e20000100a00 */
[----:B------:R-:W-:Y:S06]  /*12dd0*/  BAR.ARV 0x4, 0x180 ;  /* 0x0106000000007b1d */ /* 0x000fec0000002000 */
[----:B------:R-:W-:Y:S05]  /*12de0*/  BRA `(.L_x_4755) ;  /* 0x0000001000307947 */ /* 0x000fea0003800000 */
.L_x_4754:
[----:B------:R-:W3:Y:S01]  /*12df0*/  S2R R16, SR_TID.X ;  /* 0x0000000000107919 */ /* 0x000ee20000002100 */
[----:B------:R-:W-:Y:S01]  /*12e00*/  UMOV UR4, 0xffffffff ;  /* 0xffffffff00047882 */ /* 0x000fe20000000000 */
[----:B---3--:R-:W-:-:S04]  /*12e10*/  LOP3.LUT R16, R16, 0x1f, RZ, 0xc0, !PT ;  /* 0x0000001f10107812 */ /* 0x008fc800078ec0ff */
[----:B------:R-:W-:Y:S01]  /*12e20*/  ISETP.NE.AND P0, PT, R16, 0x1f, PT ;  /* 0x0000001f1000780c */ /* 0x000fe20003f05270 */
[----:B------:R-:W-:-:S12]  /*12e30*/  BRA.DIV UR4, `(.L_x_4756) ;  /* 0x00000026045c7947 */ /* 0x000fd8000b800000 */
[----:B------:R-:W2:Y:S01]  /*12e40*/  LDL.LU R3, [R1] ;  /* 0x0000000001037983 */ /* 0x000ea20000300800 */
[----:B------:R-:W-:-:S03]  /*12e50*/  ULDC UR4, c[0x0][0xc3c] ;  /* 0x00030f0000047ab9 */ /* 0x000fc60000000800 */
[----:B------:R-:W3:Y:S01]  /*12e60*/  LDL R4, [R1+0xc] ;  /* 0x00000c0001047983 */ /* 0x000ee20000100800 */
[----:B--2---:R-:W-:Y:S02]  /*12e70*/  IMAD.MOV.U32 R10, RZ, RZ, R3 ;  /* 0x000000ffff0a7224 */ /* 0x004fe400078e0003 */
[----:B---3--:R-:W-:-:S05]  /*12e80*/  IMAD.IADD R0, R4, 0x1, R16 ;  /* 0x0000000104007824 */ /* 0x008fca00078e0210 */
[----:B------:R-:W-:-:S13]  /*12e90*/  ISETP.GE.OR P1, PT, R0, UR4, !P0 ;  /* 0x0000000400007c0c */ /* 0x000fda000c726670 */
[----:B------:R-:W2:Y:S08]  /*12ea0*/  @!P1 LDC.64 R2, c[0x0][0xc80] ;  /* 0x00032000ff029b82 */ /* 0x000eb00000000a00 */
[----:B0-----:R-:W0:Y:S01]  /*12eb0*/  @!P1 LDC.64 R4, c[0x0][0xc78] ;  /* 0x00031e00ff049b82 */ /* 0x001e220000000a00 */
[----:B--2---:R-:W-:-:S05]  /*12ec0*/  @!P1 IMAD.WIDE R2, R0, 0x4, R2 ;  /* 0x0000000400029825 */ /* 0x004fca00078e0202 */
[----:B-1----:R0:W2:Y:S02]  /*12ed0*/  @!P1 LDG.E R6, desc[UR38][R2.64] ;  /* 0x0000002602069981 */ /* 0x0020a4000c1e1900 */
[----:B0-----:R-:W-:-:S05]  /*12ee0*/  @!P1 IMAD.WIDE R2, R0, 0x4, R4 ;  /* 0x0000000400029825 */ /* 0x001fca00078e0204 */
        /* <DEDUP_REMOVED lines=30> */
.L_x_4822:
[----:B------:R-:W-:Y:S02]  /*130d0*/  ULDC UR4, c[0x0][0xc38] ;  /* 0x00030e0000047ab9 */ /* 0x000fe40000000800 */
[----:B------:R-:W-:-:S04]  /*130e0*/  IMAD.U32 R7, RZ, RZ, UR4 ;  /* 0x00000004ff077e24 */ /* 0x000fc8000f8e00ff */
[----:B-1----:R-:W-:-:S04]  /*130f0*/  IMAD R10, R14, R7, RZ ;  /* 0x000000070e0a7224 */ /* 0x002fc800078e02ff */
[----:B------:R-:W-:-:S05]  /*13100*/  IMAD.IADD R4, R9, 0x1, R10 ;  /* 0x0000000109047824 */ /* 0x000fca00078e020a */
[----:B------:R-:W-:-:S13]  /*13110*/  ISETP.GT.AND P6, PT, R4, R0, PT ;  /* 0x000000000400720c */ /* 0x000fda0003fc4270 */
[----:B------:R-:W-:Y:S05]  /*13120*/  @P6 BRA `(.L_x_4757) ;  /* 0x0000000000ac6947 */ /* 0x000fea0003800000 */
.L_x_4760:
        /* <DEDUP_REMOVED lines=37> */
.L_x_4830:
[----:B------:R-:W-:Y:S02]  /*13380*/  ULDC UR4, c[0x0][0xc38] ;  /* 0x00030e0000047ab9 */ /* 0x000fe40000000800 */
[----:B------:R-:W-:-:S04]  /*13390*/  IMAD.U32 R7, RZ, RZ, UR4 ;  /* 0x00000004ff077e24 */ /* 0x000fc8000f8e00ff */
[----:B-1----:R-:W-:-:S04]  /*133a0*/  IMAD R10, R14, R7, RZ ;  /* 0x000000070e0a7224 */ /* 0x002fc800078e02ff */
[----:B------:R-:W-:-:S05]  /*133b0*/  IMAD.IADD R4, R10, 0x1, R4 ;  /* 0x000000010a047824 */ /* 0x000fca00078e0204 */
[----:B------:R-:W-:-:S13]  /*133c0*/  ISETP.GT.AND P6, PT, R4, R0, PT ;  /* 0x000000000400720c */ /* 0x000fda0003fc4270 */
[----:B------:R-:W-:Y:S05]  /*133d0*/  @!P6 BRA `(.L_x_4760) ;  /* 0xfffffffc0054e947 */ /* 0x000fea000383ffff */
.L_x_4757:
        /* <DEDUP_REMOVED lines=12> */
.L_x_4835:
[----:B------:R-:W-:-:S13]  /*134a0*/  ISETP.NE.AND P0, PT, R3, RZ, PT ;  /* 0x000000ff0300720c */ /* 0x000fda0003f05270 */
[----:B------:R-:W-:Y:S05]  /*134b0*/  @!P0 BRA `(.L_x_4762) ;  /* 0x0000000000108947 */ /* 0x000fea0003800000 */
[----:B------:R-:W-:Y:S01]  /*134c0*/  UMOV UR4, 0xffffffff ;  /* 0xffffffff00047882 */ /* 0x000fe20000000000 */
[----:B------:R-:W-:Y:S02]  /*134d0*/  VIADD R12, R9, 0xffffffff ;  /* 0xffffffff090c7836 */ /* 0x000fe40000000000 */
[----:B------:R-:W-:Y:S05]  /*134e0*/  BRA.DIV UR4, `(.L_x_4763) ;  /* 0x0000002a04207947 */ /* 0x000fea000b800000 */
[----:B------:R2:W4:Y:S02]  /*134f0*/  SHFL.IDX PT, R8, R2, R12, 0x1f ;  /* 0x00001f0c02087589 */ /* 0x00052400000e0000 */
.L_x_4762:
[----:B----4-:R-:W-:Y:S01]  /*13500*/  IMAD R3, R8, R7, R10 ;  /* 0x0000000708037224 */ /* 0x010fe200078e020a */
[----:B------:R-:W-:-:S03]  /*13510*/  ISETP.NE.AND P0, PT, R6, 0x1, PT ;  /* 0x000000010600780c */ /* 0x000fc60003f05270 */
[----:B------:R-:W-:Y:S01]  /*13520*/  IMAD.IADD R0, R0, 0x1, -R3 ;  /* 0x0000000100007824 */ /* 0x000fe200078e0a03 */
[----:B------:R4:W-:Y:S09]  /*13530*/  STL [R1], R3 ;  /* 0x0000000301007387 */ /* 0x0009f20000100800 */
[----:B------:R-:W-:Y:S05]  /*13540*/  @!P0 BRA `(.L_x_4764) ;  /* 0x0000000000e48947 */ /* 0x000fea0003800000 */
[----:B-1-3--:R-:W-:-:S04]  /*13550*/  IABS R5, R4 ;  /* 0x0000000400057213 */ /* 0x00afc80000000000 */
[----:B------:R-:W1:Y:S08]  /*13560*/  I2F.RP R7, R5 ;  /* 0x0000000500077306 */ /* 0x000e700000209400 */
[----:B-1----:R-:W1:Y:S02]  /*13570*/  MUFU.RCP R7, R7 ;  /* 0x0000000700077308 */ /* 0x002e640000001000 */
[----:B-1----:R-:W-:-:S06]  /*13580*/  VIADD R9, R7, 0xffffffe ;  /* 0x0ffffffe07097836 */ /* 0x002fcc0000000000 */
[----:B----4-:R-:W0:Y:S02]  /*13590*/  F2I.FTZ.U32.TRUNC.NTZ R3, R9 ;  /* 0x0000000900037305 */ /* 0x010e24000021f000 */
[----:B0-2---:R-:W-:-:S04]  /*135a0*/  IMAD.MOV R2, RZ, RZ, -R3 ;  /* 0x000000ffff027224 */ /* 0x005fc800078e0a03 */
        /* <DEDUP_REMOVED lines=51> */
.L_x_4764:
[----:B-1-3--:R-:W3:Y:S01]  /*138e0*/  LDL R5, [R1+0xc] ;  /* 0x00000c0001057983 */ /* 0x00aee20000100800 */
[----:B0-2-4-:R-:W3:Y:S02]  /*138f0*/  LDC.64 R2, c[0x0][0xc90] ;  /* 0x00032400ff027b82 */ /* 0x015ee40000000a00 */
        /* <DEDUP_REMOVED lines=61> */
.L_x_4765:
[----:B-1----:R-:W-:-:S05]  /*13cd0*/  LOP3.LUT R3, RZ, R0, RZ, 0x33, !PT ;  /* 0x00000000ff037212 */ /* 0x002fca00078e33ff */
[----:B------:R-:W-:-:S05]  /*13ce0*/  IMAD.IADD R0, R4, 0x1, R3 ;  /* 0x0000000104007824 */ /* 0x000fca00078e0203 */
[----:B------:R2:W-:Y:S01]  /*13cf0*/  STL [R1+0x4], R0 ;  /* 0x0000040001007387 */ /* 0x0005e20000100800 */
[----:B------:R-:W-:Y:S05]  /*13d00*/  BRA `(.L_x_4766) ;  /* 0x0000000000287947 */ /* 0x000fea0003800000 */
.L_x_4758:
        /* <DEDUP_REMOVED lines=10> */
.L_x_4766:
[----:B-1----:R-:W3:Y:S04]  /*13db0*/  LDL R3, [R1+0x8] ;  /* 0x0000080001037983 */ /* 0x002ee80000100800 */
[----:B0-----:R-:W4:Y:S04]  /*13dc0*/  LDL R2, [R1+0xc] ;  /* 0x00000c0001027983 */ /* 0x001f280000100800 */
[----:B------:R-:W5:Y:S04]  /*13dd0*/  LDL R5, [R1+0x4] ;  /* 0x0000040001057983 */ /* 0x000f680000100800 */
[----:B------:R-:W5:Y:S01]  /*13de0*/  LDL R4, [R1] ;  /* 0x0000000001047983 */ /* 0x000f620000100800 */
[----:B--2---:R-:W0:Y:S01]  /*13df0*/  S2R R0, SR_TID.X ;  /* 0x0000000000007919 */ /* 0x004e220000002100 */
[----:B------:R-:W-:Y:S05]  /*13e00*/  WARPSYNC.ALL ;  /* 0x0000000000007948 */ /* 0x000fea0003800000 */
        /* <DEDUP_REMOVED lines=10> */
.L_x_4755:
[----:B------:R-:W3:Y:S01]  /*13eb0*/  LDL R0, [R1+0xc] ;  /* 0x00000c0001007983 */ /* 0x000ee20000100800 */
[----:B------:R-:W-:Y:S02]  /*13ec0*/  ULDC UR4, c[0x0][0xc3c] ;  /* 0x00030f0000047ab9 */ /* 0x000fe40000000800 */
[----:B---3--:R-:W-:-:S13]  /*13ed0*/  ISETP.GE.AND P0, PT, R0, UR4, PT ;  /* 0x0000000400007c0c */ /* 0x008fda000bf06270 */
[----:B------:R-:W-:Y:S05]  /*13ee0*/  @!P0 BRA `(.L_x_4767) ;  /* 0xffffffa400bc8947 */ /* 0x000fea000383ffff */
[----:B------:R-:W-:Y:S05]  /*13ef0*/  BSYNC B8 ;  /* 0x0000000000087941 */ /* 0x000fea0003800000 */
.L_x_4663:
        /* <DEDUP_REMOVED lines=12> */
.L_x_4838:
[----:B------:R-:W-:Y:S05]  /*13fc0*/  BSYNC B0 ;  /* 0x0000000000007941 */ /* 0x000fea0003800000 */
.L_x_4768:
[----:B------:R-:W-:-:S03]  /*13fd0*/  UMOV UR4, 0xffffffff ;  /* 0xffffffff00047882 */ /* 0x000fc60000000000 */
[----:B------:R-:W-:Y:S05]  /*13fe0*/  BRA.DIV UR4, `(.L_x_4770) ;  /* 0x0000001e049c7947 */ /* 0x000fea000b800000 */
[----:B------:R-:W1:Y:S02]  /*13ff0*/  S2R R2, SR_TID.X ;  /* 0x0000000000027919 */ /* 0x000e640000002100 */
[----:B-1----:R-:W-:-:S04]  /*14000*/  SHF.R.U32.HI R2, RZ, 0x5, R2 ;  /* 0x00000005ff027819 */ /* 0x002fc80000011602 */
[----:B------:R-:W-:-:S05]  /*14010*/  LOP3.LUT R2, R2, 0x3, RZ, 0xc0, !PT ;  /* 0x0000000302027812 */ /* 0x000fca00078ec0ff */
[----:B------:R1:W2:Y:S02]  /*14020*/  SHFL.IDX PT, R14, R2, RZ, 0x1f ;  /* 0x00001fff020e7589 */ /* 0x0002a400000e0000 */
.L_x_4841:
[----:B--2---:R-:W-:Y:S01]  /*14030*/  ISETP.NE.AND P0, PT, R14, RZ, PT ;  /* 0x000000ff0e00720c */ /* 0x004fe20003f05270 */
[----:B------:R-:W-:-:S12]  /*14040*/  BSSY B0, `(.L_x_4771) ;  /* 0x0000025000007945 */ /* 0x000fd80003800000 */
[----:B------:R-:W-:Y:S05]  /*14050*/  @P0 BRA `(.L_x_4772) ;  /* 0x00000000008c0947 */ /* 0x000fea0003800000 */
[----:B------:R-:W-:-:S03]  /*14060*/  UMOV UR4, 0xffffffff ;  /* 0xffffffff00047882 */ /* 0x000fc60000000000 */
[----:B------:R-:W-:Y:S05]  /*14070*/  BRA.DIV UR4, `(.L_x_4773) ;  /* 0x0000001e04ac7947 */ /* 0x000fea000b800000 */
[----:B------:R-:W-:-:S13]  /*14080*/  ELECT P6, URZ, PT ;  /* 0x00000000003f782f */ /* 0x000fda00038c0000 */
.L_x_4844:
[----:B------:R-:W-:Y:S05]  /*14090*/  @!P6 BRA `(.L_x_4772) ;  /* 0x00000000007ce947 */ /* 0x000fea0003800000 */
[----:B------:R-:W-:-:S06]  /*140a0*/  ULOP3.LUT UR4, UR36, 0x2, URZ, 0xfc, !UPT ;  /* 0x0000000224047892 */ /* 0x000fcc000f8efc3f */
[----:B-1----:R-:W-:-:S05]  /*140b0*/  IMAD.U32 R2, RZ, RZ, UR4 ;  /* 0x00000004ff027e24 */ /* 0x002fca000f8e00ff */
[----:B------:R-:W-:-:S13]  /*140c0*/  ISETP.NE.AND P2, PT, R2, 0x3, PT ;  /* 0x000000030200780c */ /* 0x000fda0003f45270 */
[----:B------:R-:W-:Y:S05]  /*140d0*/  @!P2 BRA `(.L_x_4774) ;  /* 0x000000000004a947 */ /* 0x000fea0003800000 */
[----:B------:R-:W-:Y:S01]  /*140e0*/  BPT.TRAP 0x1 ;  /* 0x000000040000795c */ /* 0x000fe20000300000 */
.L_x_4774:
        /* <DEDUP_REMOVED lines=13> */
.L_x_4845:
[----:B------:R-:W1:Y:S02]  /*141c0*/  SYNCS.PHASECHK.TRANS64.TRYWAIT P0, [R7+URZ], R2 ;  /* 0x00000002070075a7 */ /* 0x000e64000800017f */
[----:B-1----:R-:W-:Y:S05]  /*141d0*/  @!P0 BRA `(.L_x_4776) ;  /* 0x0000001c00888947 */ /* 0x002fea0003800000 */
.L_x_4846:
[----:B------:R-:W-:Y:S05]  /*141e0*/  @!P2 BRA `(.L_x_4777) ;  /* 0x000000000004a947 */ /* 0x000fea0003800000 */
[----:B------:R-:W-:Y:S01]  /*141f0*/  BPT.TRAP 0x1 ;  /* 0x000000040000795c */ /* 0x000fe20000300000 */
.L_x_4777:
[----:B------:R-:W-:-:S04]  /*14200*/  VIADD R0, R0, 0x22860 ;  /* 0x0002286000007836 */ /* 0x000fc80000000000 */
[----:B------:R-:W-:-:S04]  /*14210*/  IMAD R4, R19, 0x8, R0 ;  /* 0x0000000813047824 */ /* 0x000fc800078e0200 */
[----:B------:R-:W2:Y:S02]  /*14220*/  SYNCS.PHASECHK.TRANS64.TRYWAIT P0, [R4+URZ], R5 ;  /* 0x00000005040075a7 */ /* 0x000ea4000800017f */
[----:B--2---:R-:W-:Y:S05]  /*14230*/  @!P0 BRA `(.L_x_4778) ;  /* 0x0000001c00848947 */ /* 0x004fea0003800000 */
.L_x_4847:
[----:B------:R-:W-:-:S07]  /*14240*/  IMAD R3, R3, 0x8, R0 ;  /* 0x0000000803037824 */ /* 0x000fce00078e0200 */
.L_x_4779:
[----:B----4-:R4:W0:Y:S02]  /*14250*/  SYNCS.PHASECHK.TRANS64.TRYWAIT P0, [R3+URZ], R2 ;  /* 0x00000002030075a7 */ /* 0x010824000800017f */
[----:B0-----:R-:W-:Y:S05]  /*14260*/  @!P0 NANOSLEEP.SYNCS 0x989680 ;  /* 0x009896800000895d */ /* 0x001fea0003900000 */
[----:B------:R-:W0:Y:S02]  /*14270*/  @!P0 SYNCS.PHASECHK.TRANS64 P0, [R3+URZ], R2 ;  /* 0x00000002030085a7 */ /* 0x000e24000800007f */
[----:B0-----:R-:W-:Y:S05]  /*14280*/  @!P0 BRA `(.L_x_4779) ;  /* 0xfffffffc00f08947 */ /* 0x001fea000383ffff */
.L_x_4772:
[----:B------:R-:W-:Y:S05]  /*14290*/  BSYNC B0 ;  /* 0x0000000000007941 */ /* 0x000fea0003800000 */
.L_x_4771:
[----:B------:R-:W-:Y:S05]  /*142a0*/  EXIT ;  /* 0x000000000000794d */ /* 0x000fea0003800000 */
.L_x_4602:
[----:B0-----:R0:W1:Y:S02]  /*142b0*/  SYNCS.PHASECHK.TRANS64.TRYWAIT P0, [R6+URZ+0x22800], R3 ;  /* 0x02280003060075a7 */ /* 0x001064000800017f */
[----:B-1----:R-:W-:Y:S05]  /*142c0*/  @!P0 NANOSLEEP.SYNCS 0x989680 ;  /* 0x009896800000895d */ /* 0x002fea0003900000 */
[----:B------:R-:W1:Y:S02]  /*142d0*/  @!P0 SYNCS.PHASECHK.TRANS64 P0, [R6+URZ+0x22800], R3 ;  /* 0x02280003060085a7 */ /* 0x000e64000800007f */
[----:B-1----:R-:W-:Y:S05]  /*142e0*/  @!P0 BRA `(.L_x_4602) ;  /* 0xfffffffc00f08947 */ /* 0x002fea000383ffff */
[----:B------:R-:W-:Y:S05]  /*142f0*/  BRA `(.L_x_4780) ;  /* 0xfffffedc00ac7947 */ /* 0x000fea000383ffff */
.L_x_4606:
[----:B--2---:R-:W-:-:S04]  /*14300*/  IMAD.U32 R0, RZ, RZ, UR22 ;  /* 0x00000016ff007e24 */ /* 0x004fc8000f8e00ff */
[----:B------:R2:W3:Y:S03]  /*14310*/  SYNCS.PHASECHK.TRANS64.TRYWAIT P1, [R0+URZ+0x22830], R9 ;  /* 0x02283009000075a7 */ /* 0x0004e6000802017f */
[----:B---3--:R-:W-:Y:S05]  /*14320*/  @!P1 NANOSLEEP.SYNCS 0x989680 ;  /* 0x009896800000995d */ /* 0x008fea0003900000 */
[----:B------:R-:W3:Y:S02]  /*14330*/  @!P1 SYNCS.PHASECHK.TRANS64 P1, [R0+URZ+0x22830], R9 ;  /* 0x02283009000095a7 */ /* 0x000ee4000802007f */
[----:B---3--:R-:W-:Y:S05]  /*14340*/  @!P1 BRA `(.L_x_4606) ;  /* 0xfffffffc00ec9947 */ /* 0x008fea000383ffff */
[----:B------:R-:W-:Y:S05]  /*14350*/  BRA `(.L_x_4605) ;  /* 0xfffffedc00d47947 */ /* 0x000fea000383ffff */
.L_x_4610:
[----:B--2---:R-:W-:-:S04]  /*14360*/  IMAD.U32 R10, RZ, RZ, UR22 ;  /* 0x00000016ff0a7e24 */ /* 0x004fc8000f8e00ff */
[----:B------:R2:W3:Y:S03]  /*14370*/  SYNCS.PHASECHK.TRANS64.TRYWAIT P3, [R10+URZ+0x22850], R9 ;  /* 0x022850090a0075a7 */ /* 0x0004e6000806017f */
[----:B---3--:R-:W-:Y:S05]  /*14380*/  @!P3 NANOSLEEP.SYNCS 0x989680 ;  /* 0x009896800000b95d */ /* 0x008fea0003900000 */
[----:B------:R-:W3:Y:S02]  /*14390*/  @!P3 SYNCS.PHASECHK.TRANS64 P3, [R10+URZ+0x22850], R9 ;  /* 0x022850090a00b5a7 */ /* 0x000ee4000806007f */
[----:B---3--:R-:W-:Y:S05]  /*143a0*/  @!P3 BRA `(.L_x_4610) ;  /* 0xfffffffc00ecb947 */ /* 0x008fea000383ffff */
[----:B------:R-:W-:Y:S05]  /*143b0*/  BRA `(.L_x_4609) ;  /* 0xfffffef400dc7947 */ /* 0x000fea000383ffff */
.L_x_4615:
[----:B-1----:R-:W-:-:S04]  /*143c0*/  IMAD.U32 R5, RZ, RZ, UR24 ;  /* 0x00000018ff057e24 */ /* 0x002fc8000f8e00ff */
[----:B------:R1:W2:Y:S03]  /*143d0*/  SYNCS.PHASECHK.TRANS64.TRYWAIT P3, [R5+URZ+0x22830], R6 ;  /* 0x02283006050075a7 */ /* 0x0002a6000806017f */
[----:B--2---:R-:W-:Y:S05]  /*143e0*/  @!P3 NANOSLEEP.SYNCS 0x989680 ;  /* 0x009896800000b95d */ /* 0x004fea0003900000 */
[----:B------:R-:W2:Y:S02]  /*143f0*/  @!P3 SYNCS.PHASECHK.TRANS64 P3, [R5+URZ+0x22830], R6 ;  /* 0x022830060500b5a7 */ /* 0x000ea4000806007f */
[----:B--2---:R-:W-:Y:S05]  /*14400*/  @!P3 BRA `(.L_x_4615) ;  /* 0xfffffffc00ecb947 */ /* 0x004fea000383ffff */
[----:B------:R-:W-:Y:S05]  /*14410*/  BRA `(.L_x_4614) ;  /* 0xfffffefc00147947 */ /* 0x000fea000383ffff */
.L_x_4619:
[----:B-1----:R1:W2:Y:S02]  /*14420*/  SYNCS.PHASECHK.TRANS64.TRYWAIT P3, [R7+URZ+0x22850], R6 ;  /* 0x02285006070075a7 */ /* 0x0022a4000806017f */
[----:B--2---:R-:W-:Y:S05]  /*14430*/  @!P3 NANOSLEEP.SYNCS 0x989680 ;  /* 0x009896800000b95d */ /* 0x004fea0003900000 */
[----:B------:R-:W2:Y:S02]  /*14440*/  @!P3 SYNCS.PHASECHK.TRANS64 P3, [R7+URZ+0x22850], R6 ;  /* 0x022850060700b5a7 */ /* 0x000ea4000806007f */
[----:B--2---:R-:W-:Y:S05]  /*14450*/  @!P3 BRA `(.L_x_4619) ;  /* 0xfffffffc00f0b947 */ /* 0x004fea000383ffff */
[----:B------:R-:W-:Y:S05]  /*14460*/  BRA `(.L_x_4618) ;  /* 0xffffff1c00547947 */ /* 0x000fea000383ffff */
.L_x_4625:
[----:B-1----:R-:W-:-:S04]  /*14470*/  IMAD.U32 R5, RZ, RZ, UR23 ;  /* 0x00000017ff057e24 */ /* 0x002fc8000f8e00ff */
[----:B------:R1:W2:Y:S03]  /*14480*/  SYNCS.PHASECHK.TRANS64.TRYWAIT P1, [R5+URZ+0x22830], R6 ;  /* 0x02283006050075a7 */ /* 0x0002a6000802017f */
[----:B--2---:R-:W-:Y:S05]  /*14490*/  @!P1 NANOSLEEP.SYNCS 0x989680 ;  /* 0x009896800000995d */ /* 0x004fea0003900000 */
[----:B------:R-:W2:Y:S02]  /*144a0*/  @!P1 SYNCS.PHASECHK.TRANS64 P1, [R5+URZ+0x22830], R6 ;  /* 0x02283006050095a7 */ /* 0x000ea4000802007f */
[----:B--2---:R-:W-:Y:S05]  /*144b0*/  @!P1 BRA `(.L_x_4625) ;  /* 0xfffffffc00ec9947 */ /* 0x004fea000383ffff */
[----:B------:R-:W-:Y:S05]  /*144c0*/  BRA `(.L_x_4624) ;  /* 0xffffff2000647947 */ /* 0x000fea000383ffff */
.L_x_4629:
[----:B-1----:R1:W2:Y:S02]  /*144d0*/  SYNCS.PHASECHK.TRANS64.TRYWAIT P1, [R9+URZ+0x22850], R6 ;  /* 0x02285006090075a7 */ /* 0x0022a4000802017f */
[----:B--2---:R-:W-:Y:S05]  /*144e0*/  @!P1 NANOSLEEP.SYNCS 0x989680 ;  /* 0x009896800000995d */ /* 0x004fea0003900000 */
[----:B------:R-:W2:Y:S02]  /*144f0*/  @!P1 SYNCS.PHASECHK.TRANS64 P1, [R9+URZ+0x22850], R6 ;  /* 0x02285006090095a7 */ /* 0x000ea4000802007f */
[----:B--2---:R-:W-:Y:S05]  /*14500*/  @!P1 BRA `(.L_x_4629) ;  /* 0xfffffffc00f09947 */ /* 0x004fea000383ffff */
[----:B------:R-:W-:Y:S05]  /*14510*/  BRA `(.L_x_4628) ;  /* 0xffffff3800847947 */ /* 0x000fea000383ffff */
.L_x_4677:
[----:B------:R-:W0:Y:S01]  /*14520*/  S2R R4, SR_TID.X ;  /* 0x0000000000047919 */ /* 0x000e220000002100 */
[----:B------:R-:W-:Y:S01]  /*14530*/  BSSY B0, `(.L_x_4781) ;  /* 0x000000a000007945 */ /* 0x000fe20003800000 */
[----:B------:R-:W-:Y:S02]  /*14540*/  IMAD.MOV.U32 R12, RZ, RZ, RZ ;  /* 0x000000ffff0c7224 */ /* 0x000fe400078e00ff */
[----:B------:R-:W-:Y:S02]  /*14550*/  IMAD.MOV.U32 R11, RZ, RZ, 0x1f ;  /* 0x0000001fff0b7424 */ /* 0x000fe400078e00ff */
[----:B------:R-:W-:Y:S01]  /*14560*/  IMAD.MOV.U32 R15, RZ, RZ, -0x1 ;  /* 0xffffffffff0f7424 */ /* 0x000fe200078e00ff */
[----:B0-----:R-:W-:-:S04]  /*14570*/  SHF.R.U32.HI R4, RZ, 0x5, R4 ;  /* 0x00000005ff047819 */ /* 0x001fc80000011604 */
[----:B------:R-:W-:-:S05]  /*14580*/  LOP3.LUT R4, R4, 0x3, RZ, 0xc0, !PT ;  /* 0x0000000304047812 */ /* 0x000fca00078ec0ff */
[----:B------:R-:W-:-:S07]  /*14590*/  IMAD.MOV.U32 R13, RZ, RZ, R4 ;  /* 0x000000ffff0d7224 */ /* 0x000fce00078e0004 */
[----:B--2---:R-:W-:Y:S05]  /*145a0*/  WARPSYNC.COLLECTIVE R15, `(.L_x_4782) ;  /* 0x000000000f087348 */ /* 0x004fea0003c00000 */
[----:B------:R0:W1:Y:S02]  /*145b0*/  SHFL.IDX P6, R14, R13, R12, R11 ;  /* 0x0000000c0d0e7389 */ /* 0x00006400000c000b */
[----:B012---:R-:W-:Y:S01]  /*145c0*/  ENDCOLLECTIVE ;  /* 0x000000000000791b */ /* 0x007fe20003800000 */
.L_x_4782:
[----:B------:R-:W-:Y:S05]  /*145d0*/  BSYNC B0 ;  /* 0x0000000000007941 */ /* 0x000fea0003800000 */
.L_x_4781:
[----:B------:R-:W-:Y:S05]  /*145e0*/  BRA `(.L_x_4783) ;  /* 0xffffffac00d87947 */ /* 0x000fea000383ffff */
.L_x_4679:
[----:B------:R-:W-:Y:S01]  /*145f0*/  BSSY B0, `(.L_x_4784) ;  /* 0x0000006000007945 */ /* 0x000fe20003800000 */
[----:B------:R-:W-:-:S07]  /*14600*/  IMAD.MOV.U32 R15, RZ, RZ, -0x1 ;  /* 0xffffffffff0f7424 */ /* 0x000fce00078e00ff */
[----:B0-2---:R-:W-:Y:S05]  /*14610*/  WARPSYNC.COLLECTIVE R15, `(.L_x_4785) ;  /* 0x000000000f0c7348 */ /* 0x005fea0003c00000 */
[----:B------:R-:W-:Y:S02]  /*14620*/  ELECT P6, UR62, PT ;  /* 0x00000000003e782f */ /* 0x000fe400038c0000 */
[----:B------:R-:W-:Y:S01]  /*14630*/  MOV R14, UR62 ;  /* 0x0000003e000e7c02 */ /* 0x000fe20008000f00 */
[----:B0-2---:R-:W-:Y:S10]  /*14640*/  ENDCOLLECTIVE ;  /* 0x000000000000791b */ /* 0x005ff40003800000 */
.L_x_4785:
[----:B------:R-:W-:Y:S05]  /*14650*/  BSYNC B0 ;  /* 0x0000000000007941 */ /* 0x000fea0003800000 */
.L_x_4784:
[----:B------:R-:W-:Y:S05]  /*14660*/  BRA `(.L_x_4786) ;  /* 0xffffffac00e47947 */ /* 0x000fea000383ffff */
.L_x_4681:
[----:B0-----:R0:W1:Y:S02]  /*14670*/  SYNCS.PHASECHK.TRANS64.TRYWAIT P0, [R0+URZ+0x22840], R2 ;  /* 0x02284002000075a7 */ /* 0x001064000800017f */
[----:B-1----:R-:W-:Y:S05]  /*14680*/  @!P0 NANOSLEEP.SYNCS 0x989680 ;  /* 0x009896800000895d */ /* 0x002fea0003900000 */
[----:B------:R-:W1:Y:S02]  /*14690*/  @!P0 SYNCS.PHASECHK.TRANS64 P0, [R0+URZ+0x22840], R2 ;  /* 0x02284002000085a7 */ /* 0x000e64000800007f */
[----:B-1----:R-:W-:Y:S05]  /*146a0*/  @!P0 BRA `(.L_x_4681) ;  /* 0xfffffffc00f08947 */ /* 0x002fea000383ffff */
[----:B------:R-:W-:Y:S05]  /*146b0*/  BRA `(.L_x_4787) ;  /* 0xffffffb000447947 */ /* 0x000fea000383ffff */
.L_x_4685:
[----:B------:R-:W2:Y:S01]  /*146c0*/  LDL.LU R11, [R1+0x44] ;  /* 0x00004400010b7983 */ /* 0x000ea20000300800 */
[----:B------:R-:W-:Y:S02]  /*146d0*/  IMAD.MOV.U32 R13, RZ, RZ, R0 ;  /* 0x000000ffff0d7224 */ /* 0x000fe400078e0000 */
[----:B------:R-:W-:Y:S01]  /*146e0*/  IMAD.MOV.U32 R12, RZ, RZ, RZ ;  /* 0x000000ffff0c7224 */ /* 0x000fe200078e00ff */
[----:B------:R-:W0:Y:S01]  /*146f0*/  S2R R5, SR_TID.X ;  /* 0x0000000000057919 */ /* 0x000e220000002100 */
[----:B------:R-:W-:Y:S01]  /*14700*/  IMAD.MOV.U32 R15, RZ, RZ, -0x1 ;  /* 0xffffffffff0f7424 */ /* 0x000fe200078e00ff */
[----:B0-----:R-:W-:-:S04]  /*14710*/  LOP3.LUT R5, R5, 0x7f, RZ, 0xc0, !PT ;  /* 0x0000007f05057812 */ /* 0x001fc800078ec0ff */
[----:B------:R-:W-:-:S05]  /*14720*/  SHF.R.U32.HI R5, RZ, 0x3, R5 ;  /* 0x00000003ff057819 */ /* 0x000fca0000011605 */
[----:B------:R-:W-:-:S04]  /*14730*/  IMAD R4, R8, 0x80, R5 ;  /* 0x0000008008047824 */ /* 0x000fc800078e0205 */
[C---:B------:R-:W-:Y:S02]  /*14740*/  VIADD R5, R4.reuse, 0x10 ;  /* 0x0000001004057836 */ /* 0x040fe40000000000 */
[----:B------:R-:W-:Y:S02]  /*14750*/  VIADD R8, R4, 0x60 ;  /* 0x0000006004087836 */ /* 0x000fe40000000000 */
[----:B--2---:R-:W-:Y:S02]  /*14760*/  IMAD R3, R11, R7, RZ ;  /* 0x000000070b037224 */ /* 0x004fe400078e02ff */
[----:B------:R-:W-:-:S03]  /*14770*/  IMAD.MOV.U32 R11, RZ, RZ, 0x181f ;  /* 0x0000181fff0b7424 */ /* 0x000fc600078e00ff */
[----:B------:R-:W-:-:S13]  /*14780*/  ISETP.GE.AND P1, PT, R4, R3, PT ;  /* 0x000000030400720c */ /* 0x000fda0003f26270 */
[----:B-----5:R-:W-:Y:S05]  /*14790*/  WARPSYNC.COLLECTIVE R15, `(.L_x_4788) ;  /* 0x000000000f087348 */ /* 0x020fea0003c00000 */
[----:B------:R0:W1:Y:S02]  /*147a0*/  SHFL.IDX P6, R14, R13, R12, R11 ;  /* 0x0000000c0d0e7389 */ /* 0x00006400000c000b */
[----:B01---5:R-:W-:Y:S01]  /*147b0*/  ENDCOLLECTIVE ;  /* 0x000000000000791b */ /* 0x023fe20003800000 */
.L_x_4788:
[----:B------:R-:W-:Y:S02]  /*147c0*/  IMAD.MOV.U32 R13, RZ, RZ, R2 ;  /* 0x000000ffff0d7224 */ /* 0x000fe400078e0002 */
[----:B------:R-:W-:-:S07]  /*147d0*/  IMAD.MOV.U32 R6, RZ, RZ, R14 ;  /* 0x000000ffff067224 */ /* 0x000fce00078e000e */
[----:B------:R-:W-:Y:S05]  /*147e0*/  WARPSYNC.COLLECTIVE R15, `(.L_x_4789) ;  /* 0x000000000f087348 */ /* 0x000fea0003c00000 */
[----:B------:R0:W1:Y:S02]  /*147f0*/  SHFL.IDX P6, R14, R13, R12, R11 ;  /* 0x0000000c0d0e7389 */ /* 0x00006400000c000b */
[----:B01----:R-:W-:Y:S01]  /*14800*/  ENDCOLLECTIVE ;  /* 0x000000000000791b */ /* 0x003fe20003800000 */
.L_x_4789:
[----:B------:R-:W-:Y:S02]  /*14810*/  IMAD.MOV.U32 R13, RZ, RZ, R0 ;  /* 0x000000ffff0d7224 */ /* 0x000fe400078e0000 */
[----:B------:R-:W-:Y:S02]  /*14820*/  IMAD.MOV.U32 R12, RZ, RZ, 0x1 ;  /* 0x00000001ff0c7424 */ /* 0x000fe400078e00ff */
[----:B------:R-:W-:-:S07]  /*14830*/  IMAD.MOV.U32 R7, RZ, RZ, R14 ;  /* 0x000000ffff077224 */ /* 0x000fce00078e000e */
[----:B------:R-:W-:Y:S05]  /*14840*/  WARPSYNC.COLLECTIVE R15, `(.L_x_4790) ;  /* 0x000000000f087348 */ /* 0x000fea0003c00000 */
[----:B------:R0:W1:Y:S02]  /*14850*/  SHFL.IDX P6, R14, R13, R12, R11 ;  /* 0x0000000c0d0e7389 */ /* 0x00006400000c000b */
[----:B01----:R-:W-:Y:S01]  /*14860*/  ENDCOLLECTIVE ;  /* 0x000000000000791b */ /* 0x003fe20003800000 */
.L_x_4790:
        /* <DEDUP_REMOVED lines=15> */
.L_x_4791:
[----:B------:R-:W-:Y:S02]  /*14960*/  IMAD.MOV.U32 R13, RZ, RZ, R0 ;  /* 0x000000ffff0d7224 */ /* 0x000fe400078e0000 */
[----:B------:R-:W-:Y:S02]  /*14970*/  IMAD.MOV.U32 R12, RZ, RZ, 0x2 ;  /* 0x00000002ff0c7424 */ /* 0x000fe400078e00ff */
[----:B------:R-:W-:-:S07]  /*14980*/  IMAD.MOV.U32 R5, RZ, RZ, R14 ;  /* 0x000000ffff057224 */ /* 0x000fce00078e000e */
[----:B------:R-:W-:Y:S05]  /*14990*/  WARPSYNC.COLLECTIVE R15, `(.L_x_4792) ;  /* 0x000000000f087348 */ /* 0x000fea0003c00000 */
[----:B------:R0:W1:Y:S02]  /*149a0*/  SHFL.IDX P6, R14, R13, R12, R11 ;  /* 0x0000000c0d0e7389 */ /* 0x00006400000c000b */
[----:B01----:R-:W-:Y:S01]  /*149b0*/  ENDCOLLECTIVE ;  /* 0x000000000000791b */ /* 0x003fe20003800000 */
.L_x_4792:
        /* <DEDUP_REMOVED lines=15> */
.L_x_4793:
[----:B------:R-:W-:Y:S02]  /*14ab0*/  IMAD.MOV.U32 R13, RZ, RZ, R0 ;  /* 0x000000ffff0d7224 */ /* 0x000fe400078e0000 */
[----:B------:R-:W-:Y:S02]  /*14ac0*/  IMAD.MOV.U32 R12, RZ, RZ, 0x3 ;  /* 0x00000003ff0c7424 */ /* 0x000fe400078e00ff */
[----:B------:R-:W-:-:S07]  /*14ad0*/  IMAD.MOV.U32 R5, RZ, RZ, R14 ;  /* 0x000000ffff057224 */ /* 0x000fce00078e000e */
[----:B------:R-:W-:Y:S05]  /*14ae0*/  WARPSYNC.COLLECTIVE R15, `(.L_x_4794) ;  /* 0x000000000f087348 */ /* 0x000fea0003c00000 */
[----:B------:R0:W1:Y:S02]  /*14af0*/  SHFL.IDX P6, R14, R13, R12, R11 ;  /* 0x0000000c0d0e7389 */ /* 0x00006400000c000b */
[----:B01----:R-:W-:Y:S01]  /*14b00*/  ENDCOLLECTIVE ;  /* 0x000000000000791b */ /* 0x003fe20003800000 */
.L_x_4794:
        /* <DEDUP_REMOVED lines=15> */
.L_x_4795:
[----:B------:R-:W-:Y:S02]  /*14c00*/  IMAD.MOV.U32 R13, RZ, RZ, R0 ;  /* 0x000000ffff0d7224 */ /* 0x000fe400078e0000 */
[----:B------:R-:W-:Y:S02]  /*14c10*/  IMAD.MOV.U32 R12, RZ, RZ, 0x4 ;  /* 0x00000004ff0c7424 */ /* 0x000fe400078e00ff */
[----:B------:R-:W-:-:S07]  /*14c20*/  IMAD.MOV.U32 R5, RZ, RZ, R14 ;  /* 0x000000ffff057224 */ /* 0x000fce00078e000e */
[----:B------:R-:W-:Y:S05]  /*14c30*/  WARPSYNC.COLLECTIVE R15, `(.L_x_4796) ;  /* 0x000000000f087348 */ /* 0x000fea0003c00000 */
[----:B------:R0:W1:Y:S02]  /*14c40*/  SHFL.IDX P6, R14, R13, R12, R11 ;  /* 0x0000000c0d0e7389 */ /* 0x00006400000c000b */
[----:B01----:R-:W-:Y:S01]  /*14c50*/  ENDCOLLECTIVE ;  /* 0x000000000000791b */ /* 0x003fe20003800000 */
.L_x_4796:
        /* <DEDUP_REMOVED lines=15> */
.L_x_4797:
[----:B------:R-:W-:Y:S02]  /*14d50*/  IMAD.MOV.U32 R13, RZ, RZ, R0 ;  /* 0x000000ffff0d7224 */ /* 0x000fe400078e0000 */
[----:B------:R-:W-:Y:S02]  /*14d60*/  IMAD.MOV.U32 R12, RZ, RZ, 0x5 ;  /* 0x00000005ff0c7424 */ /* 0x000fe400078e00ff */
[----:B------:R-:W-:-:S07]  /*14d70*/  IMAD.MOV.U32 R5, RZ, RZ, R14 ;  /* 0x000000ffff057224 */ /* 0x000fce00078e000e */
[----:B------:R-:W-:Y:S05]  /*14d80*/  WARPSYNC.COLLECTIVE R15, `(.L_x_4798) ;  /* 0x000000000f087348 */ /* 0x000fea0003c00000 */
[----:B------:R0:W1:Y:S02]  /*14d90*/  SHFL.IDX P6, R14, R13, R12, R11 ;  /* 0x0000000c0d0e7389 */ /* 0x00006400000c000b */
[----:B01----:R-:W-:Y:S01]  /*14da0*/  ENDCOLLECTIVE ;  /* 0x000000000000791b */ /* 0x003fe20003800000 */
.L_x_4798:
        /* <DEDUP_REMOVED lines=15> */
.L_x_4799:
[----:B------:R-:W-:Y:S02]  /*14ea0*/  IMAD.MOV.U32 R13, RZ, RZ, R0 ;  /* 0x000000ffff0d7224 */ /* 0x000fe400078e0000 */
[----:B------:R-:W-:Y:S02]  /*14eb0*/  IMAD.MOV.U32 R12, RZ, RZ, 0x6 ;  /* 0x00000006ff0c7424 */ /* 0x000fe400078e00ff */
[----:B------:R-:W-:-:S07]  /*14ec0*/  IMAD.MOV.U32 R5, RZ, RZ, R14 ;  /* 0x000000ffff057224 */ /* 0x000fce00078e000e */
[----:B------:R-:W-:Y:S05]  /*14ed0*/  WARPSYNC.COLLECTIVE R15, `(.L_x_4800) ;  /* 0x000000000f087348 */ /* 0x000fea0003c00000 */
[----:B------:R0:W1:Y:S02]  /*14ee0*/  SHFL.IDX P6, R14, R13, R12, R11 ;  /* 0x0000000c0d0e7389 */ /* 0x00006400000c000b */
[----:B01----:R-:W-:Y:S01]  /*14ef0*/  ENDCOLLECTIVE ;  /* 0x000000000000791b */ /* 0x003fe20003800000 */
.L_x_4800:
        /* <DEDUP_REMOVED lines=14> */
.L_x_4801:
[----:B------:R-:W-:Y:S02]  /*14fe0*/  IMAD.MOV.U32 R13, RZ, RZ, R0 ;  /* 0x000000ffff0d7224 */ /* 0x000fe400078e0000 */
[----:B------:R-:W-:Y:S02]  /*14ff0*/  IMAD.MOV.U32 R12, RZ, RZ, 0x7 ;  /* 0x00000007ff0c7424 */ /* 0x000fe400078e00ff */
[----:B------:R-:W-:-:S07]  /*15000*/  IMAD.MOV.U32 R5, RZ, RZ, R14 ;  /* 0x000000ffff057224 */ /* 0x000fce00078e000e */
[----:B------:R-:W-:Y:S05]  /*15010*/  WARPSYNC.COLLECTIVE R15, `(.L_x_4802) ;  /* 0x000000000f087348 */ /* 0x000fea0003c00000 */
[----:B------:R0:W1:Y:S02]  /*15020*/  SHFL.IDX P6, R14, R13, R12, R11 ;  /* 0x0000000c0d0e7389 */ /* 0x00006400000c000b */
[----:B01----:R-:W-:Y:S01]  /*15030*/  ENDCOLLECTIVE ;  /* 0x000000000000791b */ /* 0x003fe20003800000 */
.L_x_4802:
        /* <DEDUP_REMOVED lines=13> */
.L_x_4803:
[----:B------:R-:W-:Y:S01]  /*15110*/  IMAD.MOV.U32 R2, RZ, RZ, R14 ;  /* 0x000000ffff027224 */ /* 0x000fe200078e000e */
[----:B------:R-:W-:Y:S06]  /*15120*/  BRA `(.L_x_4804) ;  /* 0xffffffb000d07947 */ /* 0x000fec000383ffff */
.L_x_4688:
[----:B0-----:R0:W2:Y:S02]  /*15130*/  SYNCS.PHASECHK.TRANS64.TRYWAIT P0, [R18+URZ+0x22820], R0 ;  /* 0x02282000120075a7 */ /* 0x0010a4000800017f */
[----:B--2---:R-:W-:Y:S05]  /*15140*/  @!P0 NANOSLEEP.SYNCS 0x989680 ;  /* 0x009896800000895d */ /* 0x004fea0003900000 */
[----:B------:R-:W2:Y:S02]  /*15150*/  @!P0 SYNCS.PHASECHK.TRANS64 P0, [R18+URZ+0x22820], R0 ;  /* 0x02282000120085a7 */ /* 0x000ea4000800007f */
[----:B--2---:R-:W-:Y:S05]  /*15160*/  @!P0 BRA `(.L_x_4688) ;  /* 0xfffffffc00f08947 */ /* 0x004fea000383ffff */
[----:B------:R-:W-:Y:S05]  /*15170*/  BRA `(.L_x_4805) ;  /* 0xffffffb4002c7947 */ /* 0x000fea000383ffff */
.L_x_4692:
[----:B0-----:R0:W2:Y:S02]  /*15180*/  SYNCS.PHASECHK.TRANS64.TRYWAIT P0, [R2+URZ+0x22860], R0 ;  /* 0x02286000020075a7 */ /* 0x0010a4000800017f */
[----:B--2---:R-:W-:Y:S05]  /*15190*/  @!P0 NANOSLEEP.SYNCS 0x989680 ;  /* 0x009896800000895d */ /* 0x004fea0003900000 */
[----:B------:R-:W2:Y:S02]  /*151a0*/  @!P0 SYNCS.PHASECHK.TRANS64 P0, [R2+URZ+0x22860], R0 ;  /* 0x02286000020085a7 */ /* 0x000ea4000800007f */
[----:B--2---:R-:W-:Y:S05]  /*151b0*/  @!P0 BRA `(.L_x_4692) ;  /* 0xfffffffc00f08947 */ /* 0x004fea000383ffff */
[----:B------:R-:W-:Y:S05]  /*151c0*/  BRA `(.L_x_4806) ;  /* 0xffffffb400507947 */ /* 0x000fea000383ffff */
.L_x_4707:
[----:B--2---:R2:W3:Y:S02]  /*151d0*/  SYNCS.PHASECHK.TRANS64.TRYWAIT P0, [R3+URZ+0x22840], R2 ;  /* 0x02284002030075a7 */ /* 0x0044e4000800017f */
[----:B---3--:R-:W-:Y:S05]  /*151e0*/  @!P0 NANOSLEEP.SYNCS 0x989680 ;  /* 0x009896800000895d */ /* 0x008fea0003900000 */
[----:B------:R-:W3:Y:S02]  /*151f0*/  @!P0 SYNCS.PHASECHK.TRANS64 P0, [R3+URZ+0x22840], R2 ;  /* 0x02284002030085a7 */ /* 0x000ee4000800007f */
[----:B---3--:R-:W-:Y:S05]  /*15200*/  @!P0 BRA `(.L_x_4707) ;  /* 0xfffffffc00f08947 */ /* 0x008fea000383ffff */
[----:B------:R-:W-:Y:S05]  /*15210*/  BRA `(.L_x_4807) ;  /* 0xffffffbc00707947 */ /* 0x000fea000383ffff */
.L_x_4712:
[----:B0-----:R0:W1:Y:S02]  /*15220*/  SYNCS.PHASECHK.TRANS64.TRYWAIT P0, [R3+URZ+0x22860], R2 ;  /* 0x02286002030075a7 */ /* 0x001064000800017f */
[----:B-1----:R-:W-:Y:S05]  /*15230*/  @!P0 NANOSLEEP.SYNCS 0x989680 ;  /* 0x009896800000895d */ /* 0x002fea0003900000 */
[----:B------:R-:W1:Y:S02]  /*15240*/  @!P0 SYNCS.PHASECHK.TRANS64 P0, [R3+URZ+0x22860], R2 ;  /* 0x02286002030085a7 */ /* 0x000e64000800007f */
[----:B-1----:R-:W-:Y:S05]  /*15250*/  @!P0 BRA `(.L_x_4712) ;  /* 0xfffffffc00f08947 */ /* 0x002fea000383ffff */
[----:B------:R-:W-:Y:S05]  /*15260*/  BRA `(.L_x_4808) ;  /* 0xffffffbc00ec7947 */ /* 0x000fea000383ffff */
.L_x_4723:
[----:B-1----:R1:W2:Y:S02]  /*15270*/  SYNCS.PHASECHK.TRANS64.TRYWAIT P0, [R4+URZ+0x22840], R2 ;  /* 0x02284002040075a7 */ /* 0x0022a4000800017f */
[----:B--2---:R-:W-:Y:S05]  /*15280*/  @!P0 NANOSLEEP.SYNCS 0x989680 ;  /* 0x009896800000895d */ /* 0x004fea0003900000 */
[----:B------:R-:W2:Y:S02]  /*15290*/  @!P0 SYNCS.PHASECHK.TRANS64 P0, [R4+URZ+0x22840], R2 ;  /* 0x02284002040085a7 */ /* 0x000ea4000800007f */
[----:B--2---:R-:W-:Y:S05]  /*152a0*/  @!P0 BRA `(.L_x_4723) ;  /* 0xfffffffc00f08947 */ /* 0x004fea000383ffff */
[----:B------:R-:W-:Y:S05]  /*152b0*/  BRA `(.L_x_4809) ;  /* 0xffffffc400d87947 */ /* 0x000fea000383ffff */
.L_x_4728:
[----:B0-----:R0:W2:Y:S02]  /*152c0*/  SYNCS.PHASECHK.TRANS64.TRYWAIT P0, [R4+URZ+0x22860], R2 ;  /* 0x02286002040075a7 */ /* 0x0010a4000800017f */
[----:B--2---:R-:W-:Y:S05]  /*152d0*/  @!P0 NANOSLEEP.SYNCS 0x989680 ;  /* 0x009896800000895d */ /* 0x004fea0003900000 */
[----:B------:R-:W2:Y:S02]  /*152e0*/  @!P0 SYNCS.PHASECHK.TRANS64 P0, [R4+URZ+0x22860], R2 ;  /* 0x02286002040085a7 */ /* 0x000ea4000800007f */
[----:B--2---:R-:W-:Y:S05]  /*152f0*/  @!P0 BRA `(.L_x_4728) ;  /* 0xfffffffc00f08947 */ /* 0x004fea000383ffff */
[----:B------:R-:W-:Y:S05]  /*15300*/  BRA `(.L_x_4810) ;  /* 0xffffffc800547947 */ /* 0x000fea000383ffff */
.L_x_4739:
[----:B--2---:R2:W3:Y:S02]  /*15310*/  SYNCS.PHASECHK.TRANS64.TRYWAIT P0, [R2+URZ+0x22840], R3 ;  /* 0x02284003020075a7 */ /* 0x0044e4000800017f */
[----:B---3--:R-:W-:Y:S05]  /*15320*/  @!P0 NANOSLEEP.SYNCS 0x989680 ;  /* 0x009896800000895d */ /* 0x008fea0003900000 */
[----:B------:R-:W3:Y:S02]  /*15330*/  @!P0 SYNCS.PHASECHK.TRANS64 P0, [R2+URZ+0x22840], R3 ;  /* 0x02284003020085a7 */ /* 0x000ee4000800007f */
[----:B---3--:R-:W-:Y:S05]  /*15340*/  @!P0 BRA `(.L_x_4739) ;  /* 0xfffffffc00f08947 */ /* 0x008fea000383ffff */
[----:B------:R-:W-:Y:S05]  /*15350*/  BRA `(.L_x_4811) ;  /* 0xffffffd000247947 */ /* 0x000fea000383ffff */
.L_x_4744:
[----:B---3--:R3:W4:Y:S02]  /*15360*/  SYNCS.PHASECHK.TRANS64.TRYWAIT P0, [R2+URZ+0x22860], R3 ;  /* 0x02286003020075a7 */ /* 0x008724000800017f */
[----:B----4-:R-:W-:Y:S05]  /*15370*/  @!P0 NANOSLEEP.SYNCS 0x989680 ;  /* 0x009896800000895d */ /* 0x010fea0003900000 */
[----:B------:R-:W4:Y:S02]  /*15380*/  @!P0 SYNCS.PHASECHK.TRANS64 P0, [R2+URZ+0x22860], R3 ;  /* 0x02286003020085a7 */ /* 0x000f24000800007f */
[----:B----4-:R-:W-:Y:S05]  /*15390*/  @!P0 BRA `(.L_x_4744) ;  /* 0xfffffffc00f08947 */ /* 0x010fea000383ffff */
[----:B------:R-:W-:Y:S05]  /*153a0*/  BRA `(.L_x_4812) ;  /* 0xffffffd000a07947 */ /* 0x000fea000383ffff */
.L_x_4756:
[----:B------:R-:W3:Y:S01]  /*153b0*/  LDL R3, [R1] ;  /* 0x0000000001037983 */ /* 0x000ee20000100800 */
[----:B------:R-:W-:Y:S01]  /*153c0*/  BSSY B0, `(.L_x_4813) ;  /* 0x0000008000007945 */ /* 0x000fe20003800000 */
[----:B------:R-:W-:Y:S02]  /*153d0*/  IMAD.MOV.U32 R12, RZ, RZ, RZ ;  /* 0x000000ffff0c7224 */ /* 0x000fe400078e00ff */
[----:B------:R-:W-:Y:S02]  /*153e0*/  IMAD.MOV.U32 R11, RZ, RZ, 0x1f ;  /* 0x0000001fff0b7424 */ /* 0x000fe400078e00ff */
[----:B------:R-:W-:Y:S02]  /*153f0*/  IMAD.MOV.U32 R15, RZ, RZ, -0x1 ;  /* 0xffffffffff0f7424 */ /* 0x000fe400078e00ff */
[----:B---3--:R-:W-:-:S07]  /*15400*/  IMAD.MOV.U32 R13, RZ, RZ, R3 ;  /* 0x000000ffff0d7224 */ /* 0x008fce00078e0003 */
[----:B012---:R-:W-:Y:S05]  /*15410*/  WARPSYNC.COLLECTIVE R15, `(.L_x_4814) ;  /* 0x000000000f087348 */ /* 0x007fea0003c00000 */
[----:B------:R3:W4:Y:S02]  /*15420*/  SHFL.IDX P6, R14, R13, R12, R11 ;  /* 0x0000000c0d0e7389 */ /* 0x00072400000c000b */
[----:B01234-:R-:W-:Y:S01]  /*15430*/  ENDCOLLECTIVE ;  /* 0x000000000000791b */ /* 0x01ffe20003800000 */
.L_x_4814:
[----:B------:R-:W-:Y:S05]  /*15440*/  BSYNC B0 ;  /* 0x0000000000007941 */ /* 0x000fea0003800000 */
.L_x_4813:
        /* <DEDUP_REMOVED lines=9> */
.L_x_4815:
        /* <DEDUP_REMOVED lines=26> */
.L_x_4816:
[----:B------:R-:W-:Y:S01]  /*15680*/  IMAD.MOV.U32 R12, RZ, RZ, 0x2 ;  /* 0x00000002ff0c7424 */ /* 0x000fe200078e00ff */
[----:B------:R-:W-:-:S05]  /*15690*/  SEL R3, R14, RZ, P1 ;  /* 0x000000ff0e037207 */ /* 0x000fca0000800000 */
[----:B------:R-:W-:-:S04]  /*156a0*/  IMAD.IADD R2, R2, 0x1, R3 ;  /* 0x0000000102027824 */ /* 0x000fc800078e0203 */
[----:B------:R-:W-:-:S07]  /*156b0*/  IMAD.MOV.U32 R13, RZ, RZ, R2 ;  /* 0x000000ffff0d7224 */ /* 0x000fce00078e0002 */
[----:B------:R-:W-:Y:S05]  /*156c0*/  WARPSYNC.COLLECTIVE R15, `(.L_x_4817) ;  /* 0x000000000f087348 */ /* 0x000fea0003c00000 */
[----:B------:R0:W1:Y:S02]  /*156d0*/  SHFL.UP P6, R14, R13, R12, R11 ;  /* 0x0400000c0d0e7389 */ /* 0x00006400000c000b */
[----:B01----:R-:W-:Y:S01]  /*156e0*/  ENDCOLLECTIVE ;  /* 0x000000000000791b */ /* 0x003fe20003800000 */
.L_x_4817:
[----:B------:R-:W-:Y:S01]  /*156f0*/  IMAD.MOV.U32 R12, RZ, RZ, 0x4 ;  /* 0x00000004ff0c7424 */ /* 0x000fe200078e00ff */
[----:B------:R-:W-:-:S05]  /*15700*/  SEL R3, R14, RZ, P2 ;  /* 0x000000ff0e037207 */ /* 0x000fca0001000000 */
[----:B------:R-:W-:-:S04]  /*15710*/  IMAD.IADD R2, R2, 0x1, R3 ;  /* 0x0000000102027824 */ /* 0x000fc800078e0203 */
[----:B------:R-:W-:-:S07]  /*15720*/  IMAD.MOV.U32 R13, RZ, RZ, R2 ;  /* 0x000000ffff0d7224 */ /* 0x000fce00078e0002 */
[----:B------:R-:W-:Y:S05]  /*15730*/  WARPSYNC.COLLECTIVE R15, `(.L_x_4818) ;  /* 0x000000000f087348 */ /* 0x000fea0003c00000 */
[----:B------:R0:W1:Y:S02]  /*15740*/  SHFL.UP P6, R14, R13, R12, R11 ;  /* 0x0400000c0d0e7389 */ /* 0x00006400000c000b */
[----:B01----:R-:W-:Y:S01]  /*15750*/  ENDCOLLECTIVE ;  /* 0x000000000000791b */ /* 0x003fe20003800000 */
.L_x_4818:
[----:B------:R-:W-:Y:S01]  /*15760*/  IMAD.MOV.U32 R12, RZ, RZ, 0x8 ;  /* 0x00000008ff0c7424 */ /* 0x000fe200078e00ff */
[----:B------:R-:W-:-:S05]  /*15770*/  SEL R3, R14, RZ, P3 ;  /* 0x000000ff0e037207 */ /* 0x000fca0001800000 */
[----:B------:R-:W-:-:S04]  /*15780*/  IMAD.IADD R2, R2, 0x1, R3 ;  /* 0x0000000102027824 */ /* 0x000fc800078e0203 */
[----:B------:R-:W-:-:S07]  /*15790*/  IMAD.MOV.U32 R13, RZ, RZ, R2 ;  /* 0x000000ffff0d7224 */ /* 0x000fce00078e0002 */
[----:B------:R-:W-:Y:S05]  /*157a0*/  WARPSYNC.COLLECTIVE R15, `(.L_x_4819) ;  /* 0x000000000f087348 */ /* 0x000fea0003c00000 */
[----:B------:R0:W1:Y:S02]  /*157b0*/  SHFL.UP P6, R14, R13, R12, R11 ;  /* 0x0400000c0d0e7389 */ /* 0x00006400000c000b */
[----:B01----:R-:W-:Y:S01]  /*157c0*/  ENDCOLLECTIVE ;  /* 0x000000000000791b */ /* 0x003fe20003800000 */
.L_x_4819:
[----:B------:R-:W-:Y:S01]  /*157d0*/  IMAD.MOV.U32 R12, RZ, RZ, 0x10 ;  /* 0x00000010ff0c7424 */ /* 0x000fe200078e00ff */
[----:B------:R-:W-:-:S05]  /*157e0*/  SEL R3, R14, RZ, P4 ;  /* 0x000000ff0e037207 */ /* 0x000fca0002000000 */
[----:B------:R-:W-:-:S04]  /*157f0*/  IMAD.IADD R2, R2, 0x1, R3 ;  /* 0x0000000102027824 */ /* 0x000fc800078e0203 */
[----:B------:R-:W-:-:S07]  /*15800*/  IMAD.MOV.U32 R13, RZ, RZ, R2 ;  /* 0x000000ffff0d7224 */ /* 0x000fce00078e0002 */
[----:B------:R-:W-:Y:S05]  /*15810*/  WARPSYNC.COLLECTIVE R15, `(.L_x_4820) ;  /* 0x000000000f087348 */ /* 0x000fea0003c00000 */
[----:B------:R0:W1:Y:S02]  /*15820*/  SHFL.UP P6, R14, R13, R12, R11 ;  /* 0x0400000c0d0e7389 */ /* 0x00006400000c000b */
[----:B01----:R-:W-:Y:S01]  /*15830*/  ENDCOLLECTIVE ;  /* 0x000000000000791b */ /* 0x003fe20003800000 */
.L_x_4820:
        /* <DEDUP_REMOVED lines=8> */
.L_x_4821:
[----:B------:R-:W-:Y:S05]  /*158c0*/  BRA `(.L_x_4822) ;  /* 0xffffffd800007947 */ /* 0x000fea000383ffff */
.L_x_4759:
        /* <DEDUP_REMOVED lines=8> */
.L_x_4824:
[----:B------:R-:W-:Y:S05]  /*15950*/  BSYNC B0 ;  /* 0x0000000000007941 */ /* 0x000fea0003800000 */
.L_x_4823:
        /* <DEDUP_REMOVED lines=9> */
.L_x_4825:
[----:B------:R-:W-:Y:S01]  /*159f0*/  IMAD.MOV.U32 R12, RZ, RZ, 0x4 ;  /* 0x00000004ff0c7424 */ /* 0x000fe200078e00ff */
[----:B------:R-:W-:-:S05]  /*15a00*/  SEL R3, R14, RZ, P2 ;  /* 0x000000ff0e037207 */ /* 0x000fca0001000000 */
[----:B------:R-:W-:-:S04]  /*15a10*/  IMAD.IADD R2, R2, 0x1, R3 ;  /* 0x0000000102027824 */ /* 0x000fc800078e0203 */
[----:B------:R-:W-:-:S07]  /*15a20*/  IMAD.MOV.U32 R13, RZ, RZ, R2 ;  /* 0x000000ffff0d7224 */ /* 0x000fce00078e0002 */
[----:B------:R-:W-:Y:S05]  /*15a30*/  WARPSYNC.COLLECTIVE R15, `(.L_x_4826) ;  /* 0x000000000f087348 */ /* 0x000fea0003c00000 */
[----:B------:R0:W1:Y:S02]  /*15a40*/  SHFL.UP P6, R14, R13, R12, R11 ;  /* 0x0400000c0d0e7389 */ /* 0x00006400000c000b */
[----:B01----:R-:W-:Y:S01]  /*15a50*/  ENDCOLLECTIVE ;  /* 0x000000000000791b */ /* 0x003fe20003800000 */
.L_x_4826:
[----:B------:R-:W-:Y:S01]  /*15a60*/  IMAD.MOV.U32 R12, RZ, RZ, 0x8 ;  /* 0x00000008ff0c7424 */ /* 0x000fe200078e00ff */
[----:B------:R-:W-:-:S05]  /*15a70*/  SEL R3, R14, RZ, P3 ;  /* 0x000000ff0e037207 */ /* 0x000fca0001800000 */
[----:B------:R-:W-:-:S04]  /*15a80*/  IMAD.IADD R2, R2, 0x1, R3 ;  /* 0x0000000102027824 */ /* 0x000fc800078e0203 */
[----:B------:R-:W-:-:S07]  /*15a90*/  IMAD.MOV.U32 R13, RZ, RZ, R2 ;  /* 0x000000ffff0d7224 */ /* 0x000fce00078e0002 */
[----:B------:R-:W-:Y:S05]  /*15aa0*/  WARPSYNC.COLLECTIVE R15, `(.L_x_4827) ;  /* 0x000000000f087348 */ /* 0x000fea0003c00000 */
[----:B------:R0:W1:Y:S02]  /*15ab0*/  SHFL.UP P6, R14, R13, R12, R11 ;  /* 0x0400000c0d0e7389 */ /* 0x00006400000c000b */
[----:B01----:R-:W-:Y:S01]  /*15ac0*/  ENDCOLLECTIVE ;  /* 0x000000000000791b */ /* 0x003fe20003800000 */
.L_x_4827:
[----:B------:R-:W-:Y:S01]  /*15ad0*/  IMAD.MOV.U32 R12, RZ, RZ, 0x10 ;  /* 0x00000010ff0c7424 */ /* 0x000fe200078e00ff */
[----:B------:R-:W-:-:S05]  /*15ae0*/  SEL R3, R14, RZ, P4 ;  /* 0x000000ff0e037207 */ /* 0x000fca0002000000 */
[----:B------:R-:W-:-:S04]  /*15af0*/  IMAD.IADD R2, R2, 0x1, R3 ;  /* 0x0000000102027824 */ /* 0x000fc800078e0203 */
[----:B------:R-:W-:-:S07]  /*15b00*/  IMAD.MOV.U32 R13, RZ, RZ, R2 ;  /* 0x000000ffff0d7224 */ /* 0x000fce00078e0002 */
[----:B------:R-:W-:Y:S05]  /*15b10*/  WARPSYNC.COLLECTIVE R15, `(.L_x_4828) ;  /* 0x000000000f087348 */ /* 0x000fea0003c00000 */
[----:B------:R0:W1:Y:S02]  /*15b20*/  SHFL.UP P6, R14, R13, R12, R11 ;  /* 0x0400000c0d0e7389 */ /* 0x00006400000c000b */
[----:B01----:R-:W-:Y:S01]  /*15b30*/  ENDCOLLECTIVE ;  /* 0x000000000000791b */ /* 0x003fe20003800000 */
.L_x_4828:
        /* <DEDUP_REMOVED lines=8> */
.L_x_4829:
[----:B------:R-:W-:Y:S05]  /*15bc0*/  BRA `(.L_x_4830) ;  /* 0xffffffd400ec7947 */ /* 0x000fea000383ffff */
.L_x_4761:
[----:B------:R-:W-:Y:S01]  /*15bd0*/  BSSY B0, `(.L_x_4831) ;  /* 0x0000006000007945 */ /* 0x000fe20003800000 */
[----:B------:R-:W-:Y:S01]  /*15be0*/  PLOP3.LUT P6, PT, P6, PT, PT, 0x8, 0x0 ;  /* 0x000000000000781c */ /* 0x000fe200037ce170 */
[----:B------:R-:W-:-:S12]  /*15bf0*/  IMAD.MOV.U32 R15, RZ, RZ, -0x1 ;  /* 0xffffffffff0f7424 */ /* 0x000fd800078e00ff */
[----:B0-----:R-:W-:Y:S05]  /*15c00*/  WARPSYNC.COLLECTIVE R15, `(.L_x_4832) ;  /* 0x000000000f087348 */ /* 0x001fea0003c00000 */
[----:B------:R-:W-:Y:S01]  /*15c10*/  VOTE.ANY R14, PT, P6 ;  /* 0x00000000000e7806 */ /* 0x000fe200030e0100 */
[----:B0-----:R-:W-:Y:S06]  /*15c20*/  ENDCOLLECTIVE ;  /* 0x000000000000791b */ /* 0x001fec0003800000 */
.L_x_4832:
[----:B------:R-:W-:Y:S05]  /*15c30*/  BSYNC B0 ;  /* 0x0000000000007941 */ /* 0x000fea0003800000 */
.L_x_4831:
        /* <DEDUP_REMOVED lines=10> */
.L_x_4833:
[----:B------:R-:W-:Y:S02]  /*15ce0*/  IMAD.MOV.U32 R13, RZ, RZ, R6 ;  /* 0x000000ffff0d7224 */ /* 0x000fe400078e0006 */
[----:B------:R-:W-:-:S07]  /*15cf0*/  IMAD.MOV.U32 R4, RZ, RZ, R14 ;  /* 0x000000ffff047224 */ /* 0x000fce00078e000e */
[----:B------:R-:W-:Y:S05]  /*15d00*/  WARPSYNC.COLLECTIVE R15, `(.L_x_4834) ;  /* 0x000000000f087348 */ /* 0x000fea0003c00000 */
[----:B------:R0:W1:Y:S02]  /*15d10*/  SHFL.IDX P6, R14, R13, R12, R11 ;  /* 0x0000000c0d0e7389 */ /* 0x00006400000c000b */
[----:B01----:R-:W-:Y:S01]  /*15d20*/  ENDCOLLECTIVE ;  /* 0x000000000000791b */ /* 0x003fe20003800000 */
.L_x_4834:
[----:B------:R-:W-:Y:S02]  /*15d30*/  IMAD.MOV.U32 R6, RZ, RZ, R14 ;  /* 0x000000ffff067224 */ /* 0x000fe400078e000e */
[----:B------:R-:W-:-:S05]  /*15d40*/  IMAD.IADD R5, R9, 0x1, R16 ;  /* 0x0000000109057824 */ /* 0x000fca00078e0210 */
[----:B------:R1:W-:Y:S01]  /*15d50*/  STL [R1+0xc], R5 ;  /* 0x00000c0501007387 */ /* 0x0003e20000100800 */
[----:B------:R-:W-:Y:S05]  /*15d60*/  BRA `(.L_x_4835) ;  /* 0xffffffd400cc7947 */ /* 0x000fea000383ffff */
.L_x_4763:
[----:B------:R-:W-:Y:S01]  /*15d70*/  BSSY B0, `(.L_x_4836) ;  /* 0x0000007000007945 */ /* 0x000fe20003800000 */
[----:B------:R-:W-:Y:S02]  /*15d80*/  IMAD.MOV.U32 R13, RZ, RZ, R2 ;  /* 0x000000ffff0d7224 */ /* 0x000fe400078e0002 */
[----:B------:R-:W-:Y:S02]  /*15d90*/  IMAD.MOV.U32 R11, RZ, RZ, 0x1f ;  /* 0x0000001fff0b7424 */ /* 0x000fe400078e00ff */
[----:B------:R-:W-:-:S07]  /*15da0*/  IMAD.MOV.U32 R15, RZ, RZ, -0x1 ;  /* 0xffffffffff0f7424 */ /* 0x000fce00078e00ff */
[----:B01-3--:R-:W-:Y:S05]  /*15db0*/  WARPSYNC.COLLECTIVE R15, `(.L_x_4837) ;  /* 0x000000000f087348 */ /* 0x00bfea0003c00000 */
[----:B------:R2:W4:Y:S02]  /*15dc0*/  SHFL.IDX P6, R14, R13, R12, R11 ;  /* 0x0000000c0d0e7389 */ /* 0x00052400000c000b */
[----:B01234-:R-:W-:Y:S01]  /*15dd0*/  ENDCOLLECTIVE ;  /* 0x000000000000791b */ /* 0x01ffe20003800000 */
.L_x_4837:
[----:B------:R-:W-:Y:S05]  /*15de0*/  BSYNC B0 ;  /* 0x0000000000007941 */ /* 0x000fea0003800000 */
.L_x_4836:
[----:B------:R-:W-:Y:S01]  /*15df0*/  IMAD.MOV.U32 R8, RZ, RZ, R14 ;  /* 0x000000ffff087224 */ /* 0x000fe200078e000e */
[----:B------:R-:W-:Y:S06]  /*15e00*/  BRA `(.L_x_4762) ;  /* 0xffffffd400bc7947 */ /* 0x000fec000383ffff */
.L_x_4769:
[----:B0-----:R0:W1:Y:S02]  /*15e10*/  SYNCS.PHASECHK.TRANS64.TRYWAIT P0, [R0+URZ+0x22820], R3 ;  /* 0x02282003000075a7 */ /* 0x001064000800017f */
[----:B-1----:R-:W-:Y:S05]  /*15e20*/  @!P0 NANOSLEEP.SYNCS 0x989680 ;  /* 0x009896800000895d */ /* 0x002fea0003900000 */
[----:B------:R-:W1:Y:S02]  /*15e30*/  @!P0 SYNCS.PHASECHK.TRANS64 P0, [R0+URZ+0x22820], R3 ;  /* 0x02282003000085a7 */ /* 0x000e64000800007f */
[----:B-1----:R-:W-:Y:S05]  /*15e40*/  @!P0 BRA `(.L_x_4769) ;  /* 0xfffffffc00f08947 */ /* 0x002fea000383ffff */
[----:B------:R-:W-:Y:S05]  /*15e50*/  BRA `(.L_x_4838) ;  /* 0xffffffe000587947 */ /* 0x000fea000383ffff */
.L_x_4770:
        /* <DEDUP_REMOVED lines=11> */
.L_x_4840:
[----:B------:R-:W-:Y:S05]  /*15f10*/  BSYNC B0 ;  /* 0x0000000000007941 */ /* 0x000fea0003800000 */
.L_x_4839:
[----:B------:R-:W-:Y:S05]  /*15f20*/  BRA `(.L_x_4841) ;  /* 0xffffffe000407947 */ /* 0x000fea000383ffff */
.L_x_4773:
[----:B------:R-:W-:Y:S01]  /*15f30*/  BSSY B1, `(.L_x_4842) ;  /* 0x0000006000017945 */ /* 0x000fe20003800000 */
[----:B------:R-:W-:-:S07]  /*15f40*/  IMAD.MOV.U32 R15, RZ, RZ, -0x1 ;  /* 0xffffffffff0f7424 */ /* 0x000fce00078e00ff */
[----:B01-3--:R-:W-:Y:S05]  /*15f50*/  WARPSYNC.COLLECTIVE R15, `(.L_x_4843) ;  /* 0x000000000f0c7348 */ /* 0x00bfea0003c00000 */
[----:B------:R-:W-:Y:S02]  /*15f60*/  ELECT P6, UR62, PT ;  /* 0x00000000003e782f */ /* 0x000fe400038c0000 */
[----:B------:R-:W-:Y:S01]  /*15f70*/  MOV R14, UR62 ;  /* 0x0000003e000e7c02 */ /* 0x000fe20008000f00 */
[----:B01-3--:R-:W-:Y:S10]  /*15f80*/  ENDCOLLECTIVE ;  /* 0x000000000000791b */ /* 0x00bff40003800000 */
.L_x_4843:
[----:B------:R-:W-:Y:S05]  /*15f90*/  BSYNC B1 ;  /* 0x0000000000017941 */ /* 0x000fea0003800000 */
.L_x_4842:
[----:B------:R-:W-:Y:S05]  /*15fa0*/  BRA `(.L_x_4844) ;  /* 0xffffffe000387947 */ /* 0x000fea000383ffff */
.L_x_4775:
[----:B0-----:R0:W1:Y:S02]  /*15fb0*/  SYNCS.PHASECHK.TRANS64.TRYWAIT P0, [R6+URZ], R5 ;  /* 0x00000005060075a7 */ /* 0x001064000800017f */
[----:B-1----:R-:W-:Y:S05]  /*15fc0*/  @!P0 NANOSLEEP.SYNCS 0x989680 ;  /* 0x009896800000895d */ /* 0x002fea0003900000 */
[----:B------:R-:W1:Y:S02]  /*15fd0*/  @!P0 SYNCS.PHASECHK.TRANS64 P0, [R6+URZ], R5 ;  /* 0x00000005060085a7 */ /* 0x000e64000800007f */
[----:B-1----:R-:W-:Y:S05]  /*15fe0*/  @!P0 BRA `(.L_x_4775) ;  /* 0xfffffffc00f08947 */ /* 0x002fea000383ffff */
[----:B------:R-:W-:Y:S05]  /*15ff0*/  BRA `(.L_x_4845) ;  /* 0xffffffe000707947 */ /* 0x000fea000383ffff */
.L_x_4776:
[----:B-1----:R1:W2:Y:S02]  /*16000*/  SYNCS.PHASECHK.TRANS64.TRYWAIT P0, [R7+URZ], R2 ;  /* 0x00000002070075a7 */ /* 0x0022a4000800017f */
[----:B--2---:R-:W-:Y:S05]  /*16010*/  @!P0 NANOSLEEP.SYNCS 0x989680 ;  /* 0x009896800000895d */ /* 0x004fea0003900000 */
[----:B------:R-:W2:Y:S02]  /*16020*/  @!P0 SYNCS.PHASECHK.TRANS64 P0, [R7+URZ], R2 ;  /* 0x00000002070085a7 */ /* 0x000ea4000800007f */
[----:B--2---:R-:W-:Y:S05]  /*16030*/  @!P0 BRA `(.L_x_4776) ;  /* 0xfffffffc00f08947 */ /* 0x004fea000383ffff */
[----:B------:R-:W-:Y:S05]  /*16040*/  BRA `(.L_x_4846) ;  /* 0xffffffe000647947 */ /* 0x000fea000383ffff */
.L_x_4778:
[----:B--2---:R2:W4:Y:S02]  /*16050*/  SYNCS.PHASECHK.TRANS64.TRYWAIT P0, [R4+URZ], R5 ;  /* 0x00000005040075a7 */ /* 0x004524000800017f */
[----:B----4-:R-:W-:Y:S05]  /*16060*/  @!P0 NANOSLEEP.SYNCS 0x989680 ;  /* 0x009896800000895d */ /* 0x010fea0003900000 */
[----:B------:R-:W4:Y:S02]  /*16070*/  @!P0 SYNCS.PHASECHK.TRANS64 P0, [R4+URZ], R5 ;  /* 0x00000005040085a7 */ /* 0x000f24000800007f */
[----:B----4-:R-:W-:Y:S05]  /*16080*/  @!P0 BRA `(.L_x_4778) ;  /* 0xfffffffc00f08947 */ /* 0x010fea000383ffff */
[----:B------:R-:W-:Y:S05]  /*16090*/  BRA `(.L_x_4847) ;  /* 0xffffffe000687947 */ /* 0x000fea000383ffff */
.L_x_4848:
        /* <DEDUP_REMOVED lines=14> */
.L_x_6145:


//--------------------- .text._ZN7cutlass13device_kernelIN5flash11enable_sm90INS1_16FlashAttnFwdSm90INS1_25CollectiveMainloopFwdSm90ILi2EN4cute5tupleIJNS5_1CILi1EEES8_S8_EEENS6_IJNS7_ILi128EEENS7_ILi96EEENS7_ILi64EEEEEELi256ENS_10bfloat16_tEfNS_4arch4Sm90ELb1ELb0ELb0ELb1ELb0ELb1ELb0ELb1ELb0ELb1ELb1ELb0EEENS1_21CollectiveEpilogueFwdINS6_IJSA_NS7_ILi256EEESB_EEES9_SE_SG_Li256ELb1ELb1ELb1ELb0EEENS1_36VarlenDynamicPersistentTileSchedulerILi128ELi96ELi256ELi128ELb1ELb1ELb1ELb1ELb1ELb1EEEEEEEEEvNT_6ParamsE --------------------------
	.section	.text._ZN7cutlass13device_kernelIN5flash11enable_sm90INS1_16FlashAttnFwdSm90INS1_25CollectiveMainloopFwdSm90ILi2EN4cute5tupleIJNS5_1CILi1EEES8_S8_EEENS6_IJNS7_ILi128EEENS7_ILi96EEENS7_ILi64EEEEEELi256ENS_10bfloat16_tEfNS_4arch4Sm90ELb1ELb0ELb0ELb1ELb0ELb1ELb0ELb1ELb0ELb1ELb1ELb0EEENS1_21CollectiveEpilogueFwdINS6_IJSA_NS7_ILi256EEESB_EEES9_SE_SG_Li256ELb1ELb1ELb1ELb0EEENS1_36VarlenDynamicPersistentTileSchedulerILi128ELi96ELi256ELi128ELb1ELb1ELb1ELb1ELb1ELb1EEEEEEEEEvNT_6ParamsE,"ax",@progbits
	.align	128
.text._ZN7cutlass13device_kernelIN5flash11enable_sm90INS1_16FlashAttnFwdSm90INS1_25CollectiveMainloopFwdSm90ILi2EN4cute5tupleIJNS5_1CILi1EEES8_S8_EEENS6_IJNS7_ILi128EEENS7_ILi96EEENS7_ILi64EEEEEELi256ENS_10bfloat16_tEfNS_4arch4Sm90ELb1ELb0ELb0ELb1ELb0ELb1ELb0ELb1ELb0ELb1ELb1ELb0EEENS1_21CollectiveEpilogueFwdINS6_IJSA_NS7_ILi256EEESB_EEES9_SE_SG_Li256ELb1ELb1ELb1ELb0EEENS1_36VarlenDynamicPersistentTileSchedulerILi128ELi96ELi256ELi128ELb1ELb1ELb1ELb1ELb1ELb1EEEEEEEEEvNT_6ParamsE:
        .type           _ZN7cutlass13device_kernelIN5flash11enable_sm90INS1_16FlashAttnFwdSm90INS1_25CollectiveMainloopFwdSm90ILi2EN4cute5tupleIJNS5_1CILi1EEES8_S8_EEENS6_IJNS7_ILi128EEENS7_ILi96EEENS7_ILi64EEEEEELi256ENS_10bfloat16_tEfNS_4arch4Sm90ELb1ELb0ELb0ELb1ELb0ELb1ELb0ELb1ELb0ELb1ELb1ELb0EEENS1_21CollectiveEpilogueFwdINS6_IJSA_NS7_ILi256EEESB_EEES9_SE_SG_Li256ELb1ELb1ELb1ELb0EEENS1_36VarlenDynamicPersistentTileSchedulerILi128ELi96ELi256ELi128ELb1ELb1ELb1ELb1ELb1ELb1EEEEEEEEEvNT_6ParamsE,@function
        .size           _ZN7cutlass13device_kernelIN5flash11enable_sm90INS1_16FlashAttnFwdSm90INS1_25CollectiveMainloopFwdSm90ILi2EN4cute5tupleIJNS5_1CILi1EEES8_S8_EEENS6_IJNS7_ILi128EEENS7_ILi96EEENS7_ILi64EEEEEELi256ENS_10bfloat16_tEfNS_4arch4Sm90ELb1ELb0ELb0ELb1ELb0ELb1ELb0ELb1ELb0ELb1ELb1ELb0EEENS1_21CollectiveEpilogueFwdINS6_IJSA_NS7_ILi256EEESB_EEES9_SE_SG_Li256ELb1ELb1ELb1ELb0EEENS1_36VarlenDynamicPersistentTileSchedulerILi128ELi96ELi256ELi128ELb1ELb1ELb1ELb1ELb1ELb1EEEEEEEEEvNT_6ParamsE,(.L_x_6146 - _ZN7cutlass13device_kernelIN5flash11enable_sm90INS1_16FlashAttnFwdSm90INS1_25CollectiveMainloopFwdSm90ILi2EN4cute5tupleIJNS5_1CILi1EEES8_S8_EEENS6_IJNS7_ILi128EEENS7_ILi96EEENS7_ILi64EEEEEELi256ENS_10bfloat16_tEfNS_4arch4Sm90ELb1ELb0ELb0ELb1ELb0ELb1ELb0ELb1ELb0ELb1ELb1ELb0EEENS1_21CollectiveEpilogueFwdINS6_IJSA_NS7_ILi256EEESB_EEES9_SE_SG_Li256ELb1ELb1ELb1ELb0EEENS1_36VarlenDynamicPersistentTileSchedulerILi128ELi96ELi256ELi128ELb1ELb1ELb1ELb1ELb1ELb1EEEEEEEEEvNT_6ParamsE)
        .other          _ZN7cutlass13device_kernelIN5flash11enable_sm90INS1_16FlashAttnFwdSm90INS1_25CollectiveMainloopFwdSm90ILi2EN4cute5tupleIJNS5_1CILi1EEES8_S8_EEENS6_IJNS7_ILi128EEENS7_ILi96EEENS7_ILi64EEEEEELi256ENS_10bfloat16_tEfNS_4arch4Sm90ELb1ELb0ELb0ELb1ELb0ELb1ELb0ELb1ELb0ELb1ELb1ELb0EEENS1_21CollectiveEpilogueFwdINS6_IJSA_NS7_ILi256EEESB_EEES9_SE_SG_Li256ELb1ELb1ELb1ELb0EEENS1_36VarlenDynamicPersistentTileSchedulerILi128ELi96ELi256ELi128ELb1ELb1ELb1ELb1ELb1ELb1EEEEEEEEEvNT_6ParamsE,@"STO_CUDA_ENTRY STV_DEFAULT"
_ZN7cutlass13device_kernelIN5flash11enable_sm90INS1_16FlashAttnFwdSm90INS1_25CollectiveMainloopFwdSm90ILi2EN4cute5tupleIJNS5_1CILi1EEES8_S8_EEENS6_IJNS7_ILi128EEENS7_ILi96EEENS7_ILi64EEEEEELi256ENS_10bfloat16_tEfNS_4arch4Sm90ELb1ELb0ELb0ELb1ELb0ELb1ELb0ELb1ELb0ELb1ELb1ELb0EEENS1_21CollectiveEpilogueFwdINS6_IJSA_NS7_ILi256EEESB_EEES9_SE_SG_Li256ELb1ELb1ELb1ELb0EEENS1_36VarlenDynamicPersistentTileSchedulerILi128ELi96ELi256ELi128ELb1ELb1ELb1ELb1ELb1ELb1EEEEEEEEEvNT_6ParamsE:
        /* <DEDUP_REMOVED lines=24> */
.L_x_4850:
[----:B------:R-:W-:Y:S05]  /*0180*/  BSYNC B0 ;  /* 0x0000000000007941 */ /* 0x000fea0003800000 */
.L_x_4849:
        /* <DEDUP_REMOVED lines=41> */
.L_x_4851:
        /* <DEDUP_REMOVED lines=22> */
.L_x_4852:
        /* <DEDUP_REMOVED lines=18> */
.L_x_4853:
        /* <DEDUP_REMOVED lines=22> */
.L_x_4854:
        /* <DEDUP_REMOVED lines=22> */
.L_x_4855:
        /* <DEDUP_REMOVED lines=8> */
.L_x_4858:
        /* <DEDUP_REMOVED lines=74> */
[C---:B------:R-:W-:Y:S01]  /*0e80*/  IMAD.SHL.U32 R204, R3.reuse, 0x4, RZ ;  /* 0x0000000403cc7824 */ /* 0x040fe200078e00ff */
[----:B------:R-:W-:Y:S01]  /*0e90*/  LOP3.LUT R212, R212, 0x1c0, RZ, 0xc0, !PT ;  /* 0x000001c0d4d47812 */ /* 0x000fe200078ec0ff */
[----:B------:R-:W-:Y:S01]  /*0ea0*/  IMAD.SHL.U32 R4, R4, 0x40, RZ ;  /* 0x0000004004047824 */ /* 0x000fe200078e00ff */
[----:B------:R-:W-:Y:S01]  /*0eb0*/  STL [R1+0x70], R12 ;  /* 0x0000700c01007387 */ /* 0x000fe20000100800 */
[----:B------:R-:W-:Y:S01]  /*0ec0*/  IMAD.IADD R0, R3, 0x1, -R0 ;  /* 0x0000000103007824 */ /* 0x000fe200078e0a00 */
[----:B------:R-:W-:Y:S01]  /*0ed0*/  SHF.R.S32.HI R3, RZ, 0x1f, R209 ;  /* 0x0000001fff037819 */ /* 0x000fe200000114d1 */
[----:B------:R-:W-:Y:S01]  /*0ee0*/  IMAD.IADD R9, R20, 0x1, -R9 ;  /* 0x0000000114097824 */ /* 0x000fe200078e0a09 */
[----:B------:R-:W-:Y:S01]  /*0ef0*/  SHF.R.U32.HI R3, RZ, 0x3, R212 ;  /* 0x00000003ff037819 */ /* 0x000fe200000116d4 */
[----:B------:R-:W-:Y:S01]  /*0f00*/  VIADD R220, R209, 0x40 ;  /* 0x00000040d1dc7836 */ /* 0x000fe20000000000 */
[----:B------:R-:W-:Y:S01]  /*0f10*/  LOP3.LUT R8, R212, 0x38, R16, 0xf8, !PT ;  /* 0x00000038d4087812 */ /* 0x000fe200078ef810 */
[----:B------:R-:W-:Y:S01]  /*0f20*/  IMAD.SHL.U32 R214, R9, 0x2, RZ ;  /* 0x0000000209d67824 */ /* 0x000fe200078e00ff */
[----:B------:R-:W-:Y:S01]  /*0f30*/  LOP3.LUT R217, R4, 0xfffffe00, RZ, 0xc0, !PT ;  /* 0xfffffe0004d97812 */ /* 0x000fe200078ec0ff */
[----:B------:R-:W-:Y:S01]  /*0f40*/  VIADD R219, R209, 0x80 ;  /* 0x00000080d1db7836 */ /* 0x000fe20000000000 */
[----:B------:R-:W-:Y:S01]  /*0f50*/  SHF.R.S32.HI R4, RZ, 0x1f, R220 ;  /* 0x0000001fff047819 */ /* 0x000fe200000114dc */
[C---:B------:R-:W-:Y:S01]  /*0f60*/  VIADD R38, R214.reuse, 0x10 ;  /* 0x00000010d6267836 */ /* 0x040fe20000000000 */
[----:B------:R-:W-:Y:S01]  /*0f70*/  LOP3.LUT R8, R217, R8, R3, 0xf6, !PT ;  /* 0x00000008d9087212 */ /* 0x000fe200078ef603 */
[----:B------:R-:W-:Y:S01]  /*0f80*/  VIADD R35, R214, 0x28 ;  /* 0x00000028d6237836 */ /* 0x000fe20000000000 */
[----:B------:R-:W-:Y:S01]  /*0f90*/  SHF.R.S32.HI R9, RZ, 0x1f, R219 ;  /* 0x0000001fff097819 */ /* 0x000fe200000114db */
[----:B------:R-:W-:-:S02]  /*0fa0*/  IMAD.SHL.U32 R4, R10, 0x8, RZ ;  /* 0x000000080a047824 */ /* 0x000fc400078e00ff */
[----:B------:R-:W-:Y:S02]  /*0fb0*/  VIADD R32, R214, 0x40 ;  /* 0x00000040d6207836 */ /* 0x000fe40000000000 */
[----:B------:R-:W-:Y:S01]  /*0fc0*/  IMAD R3, R8, 0x2, R19 ;  /* 0x0000000208037824 */ /* 0x000fe200078e0213 */
[----:B------:R-:W-:Y:S01]  /*0fd0*/  SHF.R.S32.HI R8, RZ, 0x1f, R38 ;  /* 0x0000001fff087819 */ /* 0x000fe20000011426 */
[C---:B------:R-:W-:Y:S01]  /*0fe0*/  VIADD R29, R214.reuse, 0x58 ;  /* 0x00000058d61d7836 */ /* 0x040fe20000000000 */
[----:B------:R-:W-:Y:S01]  /*0ff0*/  SHF.R.S32.HI R8, RZ, 0x1f, R35 ;  /* 0x0000001fff087819 */ /* 0x000fe20000011423 */
[C---:B------:R-:W-:Y:S01]  /*1000*/  VIADD R26, R214.reuse, 0x70 ;  /* 0x00000070d61a7836 */ /* 0x040fe20000000000 */
[----:B------:R0:W-:Y:S01]  /*1010*/  STL [R1+0x74], R4 ;  /* 0x0000740401007387 */ /* 0x0001e20000100800 */
[----:B------:R-:W-:Y:S01]  /*1020*/  IMAD.MOV.U32 R6, RZ, RZ, R14 ;  /* 0x000000ffff067224 */ /* 0x000fe200078e000e */
        /* <DEDUP_REMOVED lines=9> */
[C---:B0-----:R-:W-:Y:S01]  /*10c0*/  VIADD R4, R214.reuse, 0xc8 ;  /* 0x000000c8d6047836 */ /* 0x041fe20000000000 */
[----:B------:R-:W-:Y:S01]  /*10d0*/  SHF.R.S32.HI R8, RZ, 0x1f, R14 ;  /* 0x0000001fff087819 */ /* 0x000fe2000001140e */
[----:B------:R-:W-:Y:S01]  /*10e0*/  IMAD.MOV.U32 R5, RZ, RZ, R13 ;  /* 0x000000ffff057224 */ /* 0x000fe200078e000d */
[----:B------:R-:W-:Y:S01]  /*10f0*/  SHF.R.S32.HI R8, RZ, 0x1f, R10 ;  /* 0x0000001fff087819 */ /* 0x000fe2000001140a */
[C---:B-1----:R-:W-:Y:S01]  /*1100*/  VIADD R3, R214.reuse, 0xd0 ;  /* 0x000000d0d6037836 */ /* 0x042fe20000000000 */
[----:B------:R-:W-:Y:S01]  /*1110*/  SHF.R.S32.HI R10, RZ, 0x1f, R9 ;  /* 0x0000001fff0a7819 */ /* 0x000fe20000011409 */
[----:B------:R-:W-:Y:S01]  /*1120*/  IMAD.MOV.U32 R7, RZ, RZ, R15 ;  /* 0x000000ffff077224 */ /* 0x000fe200078e000f */
[----:B------:R-:W-:Y:S01]  /*1130*/  SHF.R.S32.HI R9, RZ, 0x1f, R4 ;  /* 0x0000001fff097819 */ /* 0x000fe20000011404 */
[C---:B------:R-:W-:Y:S01]  /*1140*/  VIADD R237, R214.reuse, 0xd8 ;  /* 0x000000d8d6ed7836 */ /* 0x040fe20000000000 */
[----:B------:R-:W-:Y:S01]  /*1150*/  SHF.R.S32.HI R8, RZ, 0x1f, R3 ;  /* 0x0000001fff087819 */ /* 0x000fe20000011403 */
[----:B------:R-:W-:-:S02]  /*1160*/  VIADD R236, R214, 0xe0 ;  /* 0x000000e0d6ec7836 */ /* 0x000fc40000000000 */
        /* <DEDUP_REMOVED lines=39> */
[----:B------:R-:W-:-:S07]  /*13e0*/  SHF.R.S32.HI R3, RZ, 0x1f, R233 ;  /* 0x0000001fff037819 */ /* 0x000fce00000114e9 */
.L_x_5019:
[----:B01----:R-:W0:Y:S02]  /*13f0*/  LDC.64 R8, c[0x0][0xc88] ;  /* 0x00032200ff087b82 */ /* 0x003e240000000a00 */
[----:B0-----:R-:W-:-:S05]  /*1400*/  IMAD.WIDE R8, R7, 0x4, R8 ;  /* 0x0000000407087825 */ /* 0x001fca00078e0208 */
[----:B--2---:R-:W2:Y:S01]  /*1410*/  LDG.E R224, desc[UR40][R8.64] ;  /* 0x0000002808e07981 */ /* 0x004ea2000c1e1900 */
[----:B------:R-:W-:Y:S05]  /*1420*/  YIELD ;  /* 0x0000000000007946 */ /* 0x000fea0003800000 */
[----:B------:R-:W-:Y:S01]  /*1430*/  ULDC.64 UR4, c[0x0][0xa28] ;  /* 0x00028a0000047ab9 */ /* 0x000fe20000000a00 */
[----:B------:R-:W-:Y:S01]  /*1440*/  ULDC.64 UR8, c[0x0][0xa18] ;  /* 0x0002860000087ab9 */ /* 0x000fe20000000a00 */
[----:B------:R-:W-:Y:S01]  /*1450*/  ISETP.NE.U32.AND P1, PT, RZ, UR4, PT ;  /* 0x00000004ff007c0c */ /* 0x000fe2000bf25070 */
[----:B------:R-:W-:Y:S01]  /*1460*/  ULDC.64 UR6, c[0x0][0xa08] ;  /* 0x0002820000067ab9 */ /* 0x000fe20000000a00 */
[----:B------:R-:W-:Y:S01]  /*1470*/  IMAD.MOV.U32 R15, RZ, RZ, RZ ;  /* 0x000000ffff0f7224 */ /* 0x000fe200078e00ff */
[----:B------:R-:W-:Y:S01]  /*1480*/  ISETP.NE.U32.AND P0, PT, RZ, UR6, PT ;  /* 0x00000006ff007c0c */ /* 0x000fe2000bf05070 */
[----:B-----5:R-:W-:Y:S01]  /*1490*/  IMAD.MOV.U32 R31, RZ, RZ, RZ ;  /* 0x000000ffff1f7224 */ /* 0x020fe200078e00ff */
[----:B------:R-:W-:-:S02]  /*14a0*/  ISETP.NE.AND.EX P1, PT, RZ, UR5, PT, P1 ;  /* 0x00000005ff007c0c */ /* 0x000fc4000bf25310 */
[----:B------:R-:W-:Y:S02]  /*14b0*/  ISETP.NE.AND.EX P0, PT, RZ, UR7, PT, P0 ;  /* 0x00000007ff007c0c */ /* 0x000fe4000bf05300 */
[----:B--2-4-:R-:W-:Y:S01]  /*14c0*/  SHF.R.S32.HI R0, RZ, 0x1f, R224 ;  /* 0x0000001fff007819 */ /* 0x014fe200000114e0 */
        /* <DEDUP_REMOVED lines=36> */
.L_x_4860:
[----:B------:R-:W-:Y:S01]  /*1710*/  ULDC.64 UR4, c[0x0][0xa20] ;  /* 0x0002880000047ab9 */ /* 0x000fe20000000a00 */
[C---:B------:R-:W-:Y:S02]  /*1720*/  LOP3.LUT R3, R6.reuse, 0xff000000, RZ, 0xc0, !PT ;  /* 0xff00000006037812 */ /* 0x040fe400078ec0ff */
        /* <DEDUP_REMOVED lines=11> */
.L_x_4861:
[----:B------:R-:W-:Y:S05]  /*17e0*/  @!P0 BRA `(.L_x_4862) ;  /* 0x00000000000c8947 */ /* 0x000fea0003800000 */
[----:B------:R-:W2:Y:S04]  /*17f0*/  LDG.E R3, desc[UR40][R12.64] ;  /* 0x000000280c037981 */ /* 0x000ea8000c1e1900 */
[----:B------:R-:W2:Y:S02]  /*1800*/  LDG.E R30, desc[UR40][R12.64+0x4] ;  /* 0x000004280c1e7981 */ /* 0x000ea4000c1e1900 */
[----:B--2---:R-:W-:-:S07]  /*1810*/  IMAD.IADD R30, R30, 0x1, -R3 ;  /* 0x000000011e1e7824 */ /* 0x004fce00078e0a03 */
.L_x_4862:
[----:B------:R-:W-:Y:S01]  /*1820*/  ULDC.64 UR4, c[0x0][0xa10] ;  /* 0x0002840000047ab9 */ /* 0x000fe20000000a00 */
[----:B------:R-:W1:Y:S01]  /*1830*/  LDC R4, c[0x0][0x448] ;  /* 0x00011200ff047b82 */ /* 0x000e620000000800 */
[----:B------:R-:W-:-:S04]  /*1840*/  ISETP.NE.U32.AND P0, PT, RZ, UR4, PT ;  /* 0x00000004ff007c0c */ /* 0x000fc8000bf05070 */
[----:B------:R-:W-:Y:S01]  /*1850*/  ISETP.NE.AND.EX P0, PT, RZ, UR5, PT, P0 ;  /* 0x00000005ff007c0c */ /* 0x000fe2000bf05300 */
[----:B------:R-:W-:-:S12]  /*1860*/  ULDC.64 UR4, c[0x0][0xa30] ;  /* 0x00028c0000047ab9 */ /* 0x000fd80000000a00 */
[----:B0-----:R-:W0:Y:S02]  /*1870*/  @P0 LDC.64 R6, c[0x0][0xa10] ;  /* 0x00028400ff060b82 */ /* 0x001e240000000a00 */
[----:B0-----:R-:W-:-:S05]  /*1880*/  @P0 IMAD.WIDE R6, R224, 0x4, R6 ;  /* 0x00000004e0060825 */ /* 0x001fca00078e0206 */
[----:B------:R-:W2:Y:S04]  /*1890*/  @P0 LDG.E R0, desc[UR40][R6.64] ;  /* 0x0000002806000981 */ /* 0x000ea8000c1e1900 */
[----:B------:R0:W2:Y:S01]  /*18a0*/  @P0 LDG.E R3, desc[UR40][R6.64+0x4] ;  /* 0x0000042806030981 */ /* 0x0000a2000c1e1900 */
[----:B------:R-:W-:Y:S01]  /*18b0*/  ISETP.NE.U32.AND P1, PT, RZ, UR4, PT ;  /* 0x00000004ff007c0c */ /* 0x000fe2000bf25070 */
[----:B-----5:R-:W-:-:S03]  /*18c0*/  IMAD.MOV.U32 R152, RZ, RZ, R30 ;  /* 0x000000ffff987224 */ /* 0x020fc600078e001e */
[----:B------:R-:W-:-:S13]  /*18d0*/  ISETP.NE.AND.EX P1, PT, RZ, UR5, PT, P1 ;  /* 0x00000005ff007c0c */ /* 0x000fda000bf25310 */
[----:B------:R-:W-:-:S04]  /*18e0*/  @P1 IADD3 R8, P2, R225, UR4, RZ ;  /* 0x00000004e1081c10 */ /* 0x000fc8000ff5e0ff */
[----:B------:R-:W-:-:S05]  /*18f0*/  @P1 IADD3.X R9, R227, UR5, RZ, P2, !PT ;  /* 0x00000005e3091c10 */ /* 0x000fca00097fe4ff */
[----:B------:R3:W5:Y:S01]  /*1900*/  @P1 LDG.E R152, desc[UR40][R8.64] ;  /* 0x0000002808981981 */ /* 0x000762000c1e1900 */
[----:B-1----:R-:W-:Y:S01]  /*1910*/  ISETP.NE.AND P1, PT, R4, 0x1, PT ;  /* 0x000000010400780c */ /* 0x002fe20003f25270 */
[----:B------:R-:W-:Y:S01]  /*1920*/  IMAD.SHL.U32 R210, R5, 0x80, RZ ;  /* 0x0000008005d27824 */ /* 0x000fe200078e00ff */
[----:B------:R-:W-:Y:S01]  /*1930*/  BSSY B0, `(.L_x_4863) ;  /* 0x0000035000007945 */ /* 0x000fe20003800000 */
[----:B------:R-:W-:Y:S01]  /*1940*/  IMAD.IADD R15, R30, 0x1, -R15 ;  /* 0x000000011e0f7824 */ /* 0x000fe200078e0a0f */
[----:B------:R-:W-:Y:S01]  /*1950*/  LOP3.LUT R231, R223, 0xff, RZ, 0xc0, !PT ;  /* 0x000000ffdfe77812 */ /* 0x000fe200078ec0ff */
[----:B------:R-:W-:Y:S01]  /*1960*/  VIADD R4, R210, 0x7f ;  /* 0x0000007fd2047836 */ /* 0x000fe20000000000 */
[----:B------:R-:W-:-:S07]  /*1970*/  SHF.R.U32.HI R223, RZ, 0x10, R223 ;  /* 0x00000010ffdf7819 */ /* 0x000fce00000116df */
[----:B------:R-:W1:Y:S08]  /*1980*/  @P1 LDC R11, c[0x0][0x44c] ;  /* 0x00011300ff0b1b82 */ /* 0x000e700000000800 */
[----:B0-----:R-:W0:Y:S01]  /*1990*/  @P1 LDC R7, c[0x0][0x450] ;  /* 0x00011400ff071b82 */ /* 0x001e220000000800 */
[----:B--2---:R-:W-:Y:S02]  /*19a0*/  @P0 IMAD.IADD R24, R3, 0x1, -R0 ;  /* 0x0000000103180824 */ /* 0x004fe400078e0a00 */
[----:B-1----:R-:W-:-:S04]  /*19b0*/  @P1 IMAD.HI.U32 R0, R4, R11, RZ ;  /* 0x0000000b04001227 */ /* 0x002fc800078e00ff */
[----:B------:R-:W-:Y:S01]  /*19c0*/  IMAD.IADD R213, R15, 0x1, R24 ;  /* 0x000000010fd57824 */ /* 0x000fe200078e0218 */
[----:B0-----:R-:W-:-:S03]  /*19d0*/  @P1 SHF.R.U32.HI R4, RZ, R7, R0 ;  /* 0x00000007ff041219 */ /* 0x001fc60000011600 */
[C---:B------:R-:W-:Y:S01]  /*19e0*/  VIADD R0, R213.reuse, 0x5f ;  /* 0x0000005fd5007836 */ /* 0x040fe20000000000 */
[----:B------:R-:W-:-:S03]  /*19f0*/  IADD3 R60, R213, 0x60, -R211 ;  /* 0x00000060d53c7810 */ /* 0x000fc60007ffe8d3 */
[----:B------:R-:W-:-:S04]  /*1a00*/  IMAD.HI R0, R0, 0x2aaaaaab, RZ ;  /* 0x2aaaaaab00007827 */ /* 0x000fc800078e02ff */
[----:B------:R-:W-:Y:S01]  /*1a10*/  IMAD.IADD R4, R60, 0x1, R4 ;  /* 0x000000013c047824 */ /* 0x000fe200078e0204 */
[----:B------:R-:W-:-:S03]  /*1a20*/  SHF.R.U32.HI R29, RZ, 0x1f, R0 ;  /* 0x0000001fff1d7819 */ /* 0x000fc60000011600 */
[----:B------:R-:W-:Y:S01]  /*1a30*/  IMAD.HI R4, R4, 0x2aaaaaab, RZ ;  /* 0x2aaaaaab04047827 */ /* 0x000fe200078e02ff */
[----:B------:R-:W-:-:S03]  /*1a40*/  LEA.HI.SX32 R29, R0, R29, 0x1c ;  /* 0x0000001d001d7211 */ /* 0x000fc600078fe2ff */
[----:B------:R-:W-:Y:S01]  /*1a50*/  IMAD.MOV.U32 R0, RZ, RZ, RZ ;  /* 0x000000ffff007224 */ /* 0x000fe200078e00ff */
[----:B------:R-:W-:-:S04]  /*1a60*/  SHF.R.U32.HI R3, RZ, 0x1f, R4 ;  /* 0x0000001fff037819 */ /* 0x000fc80000011604 */
[----:B------:R-:W-:-:S04]  /*1a70*/  LEA.HI.SX32 R4, R4, R3, 0x1c ;  /* 0x0000000304047211 */ /* 0x000fc800078fe2ff */
[----:B---3--:R-:W-:-:S04]  /*1a80*/  VIMNMX R9, R29, R4, PT ;  /* 0x000000041d097248 */ /* 0x008fc80003fe0100 */
[----:B------:R-:W-:-:S13]  /*1a90*/  ISETP.GE.AND P0, PT, R9, 0x1, PT ;  /* 0x000000010900780c */ /* 0x000fda0003f06270 */
        /* <DEDUP_REMOVED lines=30> */
.L_x_4864:
[----:B------:R-:W-:Y:S05]  /*1c80*/  BSYNC B0 ;  /* 0x0000000000007941 */ /* 0x000fea0003800000 */
.L_x_4863:
        /* <DEDUP_REMOVED lines=37> */
.L_x_4867:
[----:B------:R-:W-:Y:S05]  /*1ee0*/  BSYNC B6 ;  /* 0x0000000000067941 */ /* 0x000fea0003800000 */
.L_x_4866:
        /* <DEDUP_REMOVED lines=20> */
.L_x_4869:
[----:B------:R-:W-:Y:S05]  /*2030*/  BSYNC B6 ;  /* 0x0000000000067941 */ /* 0x000fea0003800000 */
.L_x_4868:
        /* <DEDUP_REMOVED lines=9> */
[----:B------:R-:W3:Y:S08]  /*20d0*/  LDC R75, c[0x0][0x3f4] ;  /* 0x0000fd00ff4b7b82 */ /* 0x000ef00000000800 */
[----:B------:R-:W-:Y:S01]  /*20e0*/  @P0 IADD3 R6, P1, R225, UR4, RZ ;  /* 0x00000004e1060c10 */ /* 0x000fe2000ff3e0ff */
[----:B------:R-:W-:-:S02]  /*20f0*/  VIADD R64, R16, 0x60 ;  /* 0x0000006010407836 */ /* 0x000fc40000000000 */
[----:B------:R-:W-:Y:S01]  /*2100*/  VIADD R12, R16, 0xe0 ;  /* 0x000000e0100c7836 */ /* 0x000fe20000000000 */
[----:B------:R-:W-:Y:S01]  /*2110*/  @P0 IADD3.X R7, R227, UR5, RZ, P1, !PT ;  /* 0x00000005e3070c10 */ /* 0x000fe20008ffe4ff */
[----:B------:R-:W-:Y:S01]  /*2120*/  ULDC.64 UR4, c[0x0][0xa08] ;  /* 0x0002820000047ab9 */ /* 0x000fe20000000a00 */
[----:B------:R-:W4:Y:S03]  /*2130*/  LDC.64 R14, c[0x0][0x3f8] ;  /* 0x0000fe00ff0e7b82 */ /* 0x000f260000000a00 */
[----:B------:R2:W3:Y:S01]  /*2140*/  @P0 LDG.E R0, desc[UR40][R6.64] ;  /* 0x0000002806000981 */ /* 0x0004e2000c1e1900 */
        /* <DEDUP_REMOVED lines=15> */
[----:B------:R-:W-:Y:S01]  /*2240*/  SHF.R.S32.HI R73, RZ, 0x1f, R229 ;  /* 0x0000001fff497819 */ /* 0x000fe200000114e5 */
[----:B------:R-:W-:Y:S01]  /*2250*/  VIADD R65, R16, 0x80 ;  /* 0x0000008010417836 */ /* 0x000fe20000000000 */
[----:B------:R-:W-:Y:S01]  /*2260*/  SHF.R.S32.HI R6, RZ, 0x1f, R11 ;  /* 0x0000001fff067819 */ /* 0x000fe2000001140b */
[----:B------:R-:W-:Y:S01]  /*2270*/  IMAD.WIDE.U32 R4, R222, UR4, R4 ;  /* 0x00000004de047c25 */ /* 0x000fe2000f8e0004 */
[----:B----4-:R-:W-:-:S02]  /*2280*/  SHF.L.U64.HI R69, R14, 0x6, R15 ;  /* 0x000000060e457819 */ /* 0x010fc4000001020f */
[----:B------:R-:W-:Y:S01]  /*2290*/  LEA.HI R36, R6, R11, RZ, 0x2 ;  /* 0x0000000b06247211 */ /* 0x000fe200078f10ff */
[----:B------:R-:W-:Y:S01]  /*22a0*/  IMAD R5, R222, UR5, R5 ;  /* 0x00000005de057c24 */ /* 0x000fe2000f8e0205 */
[----:B------:R-:W-:Y:S01]  /*22b0*/  ULDC.64 UR4, c[0x0][0x310] ;  /* 0x0000c40000047ab9 */ /* 0x000fe20000000a00 */
[----:B------:R-:W-:Y:S01]  /*22c0*/  IMAD R6, R232, R8, RZ ;  /* 0x00000008e8067224 */ /* 0x000fe200078e02ff */
[----:B------:R-:W-:Y:S01]  /*22d0*/  SHF.R.S32.HI R36, RZ, 0x1f, R36 ;  /* 0x0000001fff247819 */ /* 0x000fe20000011424 */
[----:B------:R-:W-:Y:S01]  /*22e0*/  VIADD R11, R16, 0xc0 ;  /* 0x000000c0100b7836 */ /* 0x000fe20000000000 */
[----:B0-----:R-:W-:Y:S01]  /*22f0*/  SHF.L.U64.HI R71, R56, 0x6, R57 ;  /* 0x0000000638477819 */ /* 0x001fe20000010239 */
[----:B------:R-:W-:Y:S01]  /*2300*/  IMAD R10, R23, R9, R6 ;  /* 0x00000009170a7224 */ /* 0x000fe200078e0206 */
[----:B------:R-:W-:Y:S01]  /*2310*/  LEA.HI R36, R36, R23, RZ, 0x3 ;  /* 0x0000001724247211 */ /* 0x000fe200078f18ff */
[----:B------:R-:W-:Y:S02]  /*2320*/  VIADD R66, R16, 0xa0 ;  /* 0x000000a010427836 */ /* 0x000fe40000000000 */
[----:B------:R-:W-:Y:S01]  /*2330*/  IMAD.SHL.U32 R68, R8, 0x40, RZ ;  /* 0x0000004008447824 */ /* 0x000fe200078e00ff */
[----:B------:R-:W-:Y:S01]  /*2340*/  LOP3.LUT R36, R36, 0xfffffff8, RZ, 0xc0, !PT ;  /* 0xfffffff824247812 */ /* 0x000fe200078ec0ff */
[----:B------:R-:W-:-:S02]  /*2350*/  IMAD R30, R232, R56, RZ ;  /* 0x00000038e81e7224 */ /* 0x000fc400078e02ff */
[----:B------:R-:W-:Y:S01]  /*2360*/  VIADD R74, R38, 0x8 ;  /* 0x00000008264a7836 */ /* 0x000fe20000000000 */
[----:B------:R-:W-:Y:S01]  /*2370*/  SHF.R.U32.HI R38, RZ, 0x3, R212 ;  /* 0x00000003ff267819 */ /* 0x000fe200000116d4 */
        /* <DEDUP_REMOVED lines=8> */
[----:B------:R-:W-:Y:S02]  /*2400*/  IMAD R77, R15, 0x60, RZ ;  /* 0x000000600f4d7824 */ /* 0x000fe400078e02ff */
[----:B------:R-:W-:Y:S02]  /*2410*/  IMAD.SHL.U32 R70, R14, 0x40, RZ ;  /* 0x000000400e467824 */ /* 0x000fe400078e00ff */
[----:B------:R-:W-:Y:S02]  /*2420*/  IMAD R41, R57, 0x60, RZ ;  /* 0x0000006039297824 */ /* 0x000fe400078e02ff */
[----:B------:R-:W-:-:S02]  /*2430*/  IMAD.SHL.U32 R72, R56, 0x40, RZ ;  /* 0x0000004038487824 */ /* 0x000fc400078e00ff */
[----:B-----5:R-:W-:Y:S01]  /*2440*/  IMAD.WIDE.U32 R30, R152, R56, R30 ;  /* 0x00000038981e7225 */ /* 0x020fe200078e001e */
[----:B---3--:R-:W-:Y:S02]  /*2450*/  SHF.R.S32.HI R3, RZ, 0x1f, R0 ;  /* 0x0000001fff037819 */ /* 0x008fe40000011400 */
[----:B------:R-:W-:Y:S02]  /*2460*/  SEL R21, R0, RZ, !P0 ;  /* 0x000000ff00157207 */ /* 0x000fe40004000000 */
[----:B------:R-:W-:-:S03]  /*2470*/  SEL R13, R3, RZ, !P0 ;  /* 0x000000ff030d7207 */ /* 0x000fc60004000000 */
[----:B------:R-:W-:-:S04]  /*2480*/  IMAD.WIDE.U32 R4, R21, UR4, R4 ;  /* 0x0000000415047c25 */ /* 0x000fc8000f8e0004 */
[----:B------:R-:W-:Y:S01]  /*2490*/  IMAD R0, R13, UR4, RZ ;  /* 0x000000040d007c24 */ /* 0x000fe2000f8e02ff */
[----:B------:R-:W-:-:S03]  /*24a0*/  IADD3 R3, P2, R4, R62, RZ ;  /* 0x0000003e04037210 */ /* 0x000fc60007f5e0ff */
[----:B------:R-:W-:Y:S01]  /*24b0*/  IMAD R61, R21, UR5, R0 ;  /* 0x00000005153d7c24 */ /* 0x000fe2000f8e0200 */
[----:B------:R-:W-:Y:S05]  /*24c0*/  @!P6 WARPSYNC.ALL ;  /* 0x000000000000e948 */ /* 0x000fea0003800000 */
[C---:B------:R-:W-:Y:S01]  /*24d0*/  VIADD R0, R16.reuse, 0x20 ;  /* 0x0000002010007836 */ /* 0x040fe20000000000 */
[----:B------:R-:W-:Y:S01]  /*24e0*/  ULDC UR4, c[0x0][0x320] ;  /* 0x0000c80000047ab9 */ /* 0x000fe20000000800 */
[----:B------:R-:W-:Y:S01]  /*24f0*/  IMAD.IADD R61, R5, 0x1, R61 ;  /* 0x00000001053d7824 */ /* 0x000fe200078e023d */
[----:B------:R-:W-:Y:S01]  /*2500*/  @!P6 BAR.SYNC.DEFER_BLOCKING 0x9, 0x100 ;  /* 0x024400000000eb1d */ /* 0x000fe20000010000 */
[----:B------:R-:W-:-:S02]  /*2510*/  ISETP.GE.AND P0, PT, R16, UR4, PT ;  /* 0x0000000410007c0c */ /* 0x000fc4000bf06270 */
[----:B------:R-:W-:Y:S02]  /*2520*/  ISETP.GE.AND P1, PT, R0, UR4, PT ;  /* 0x0000000400007c0c */ /* 0x000fe4000bf26270 */
[----:B------:R-:W-:Y:S01]  /*2530*/  IADD3.X R62, R61, R63, R10, P2, !PT ;  /* 0x0000003f3d3e7210 */ /* 0x000fe200017fe40a */
[----:B------:R-:W-:Y:S01]  /*2540*/  VIADD R63, R16, 0x40 ;  /* 0x00000040103f7836 */ /* 0x000fe20000000000 */
[----:B------:R-:W-:Y:S01]  /*2550*/  SEL R7, RZ, 0xffffffff, P1 ;  /* 0xffffffffff077807 */ /* 0x000fe20000800000 */
[----:B------:R-:W-:Y:S01]  /*2560*/  ULDC.64 UR6, c[0x0][0x330] ;  /* 0x0000cc0000067ab9 */ /* 0x000fe20000000a00 */
[----:B------:R-:W-:Y:S02]  /*2570*/  SEL R6, RZ, 0x1, P0 ;  /* 0x00000001ff067807 */ /* 0x000fe40000000000 */
[----:B------:R-:W-:Y:S01]  /*2580*/  ISETP.GE.AND P0, PT, R63, UR4, PT ;  /* 0x000000043f007c0c */ /* 0x000fe2000bf06270 */
[----:B------:R-:W-:Y:S01]  /*2590*/  IMAD.SHL.U32 R7, R7, 0x2, RZ ;  /* 0x0000000207077824 */ /* 0x000fe200078e00ff */
[----:B------:R-:W-:-:S02]  /*25a0*/  ISETP.GE.AND P1, PT, R64, UR4, PT ;  /* 0x0000000440007c0c */ /* 0x000fc4000bf26270 */
        /* <DEDUP_REMOVED lines=8> */
[----:B------:R-:W-:Y:S02]  /*2630*/  LOP3.LUT R10, R12, R10, R11, 0xfe, !PT ;  /* 0x0000000a0c0a7212 */ /* 0x000fe400078efe0b */
[----:B------:R-:W-:Y:S01]  /*2640*/  ISETP.GE.AND P1, PT, R66, UR4, PT ;  /* 0x0000000442007c0c */ /* 0x000fe2000bf26270 */
[----:B------:R-:W-:Y:S01]  /*2650*/  ULDC.64 UR4, c[0x0][0x338] ;  /* 0x0000ce0000047ab9 */ /* 0x000fe20000000a00 */
[----:B------:R-:W-:Y:S01]  /*2660*/  SEL R11, RZ, 0x10, P0 ;  /* 0x00000010ff0b7807 */ /* 0x000fe20000000000 */
[----:B------:R-:W-:Y:S01]  /*2670*/  IMAD R13, R13, UR4, RZ ;  /* 0x000000040d0d7c24 */ /* 0x000fe2000f8e02ff */
[----:B------:R-:W-:Y:S01]  /*2680*/  ISETP.GE.AND P0, PT, R16, R75, PT ;  /* 0x0000004b1000720c */ /* 0x000fe20003f06270 */
[----:B------:R-:W-:Y:S01]  /*2690*/  IMAD.WIDE.U32 R6, R21, UR4, R6 ;  /* 0x0000000415067c25 */ /* 0x000fe2000f8e0006 */
[----:B------:R-:W-:Y:S01]  /*26a0*/  SEL R12, RZ, 0x20, P1 ;  /* 0x00000020ff0c7807 */ /* 0x000fe20000800000 */
[----:B------:R-:W-:Y:S01]  /*26b0*/  ULDC UR4, c[0x0][0x2f4] ;  /* 0x0000bd0000047ab9 */ /* 0x000fe20000000800 */
[----:B------:R-:W-:Y:S01]  /*26c0*/  SEL R35, R75, RZ, P0 ;  /* 0x000000ff4b237207 */ /* 0x000fe20000000000 */
[----:B------:R-:W-:Y:S01]  /*26d0*/  IMAD R93, R21, UR5, R13 ;  /* 0x00000005155d7c24 */ /* 0x000fe2000f8e020d */
[----:B------:R-:W-:Y:S01]  /*26e0*/  LOP3.LUT R11, R12, R10, R11, 0xfe, !PT ;  /* 0x0000000a0c0b7212 */ /* 0x000fe200078efe0b */
[----:B------:R-:W-:Y:S01]  /*26f0*/  IMAD.WIDE.U32 R12, R23, R14, R16 ;  /* 0x0000000e170c7225 */ /* 0x000fe200078e0010 */
[----:B------:R-:W-:-:S02]  /*2700*/  SEL R10, RZ, 0x40, P2 ;  /* 0x00000040ff0a7807 */ /* 0x000fc40001000000 */
[----:B------:R-:W-:Y:S01]  /*2710*/  IADD3 R58, P1, R23, R58, RZ ;  /* 0x0000003a173a7210 */ /* 0x000fe20007f3e0ff */
[----:B------:R-:W-:Y:S01]  /*2720*/  IMAD.IADD R35, R16, 0x1, R35 ;  /* 0x0000000110237824 */ /* 0x000fe200078e0223 */
[----:B------:R-:W-:Y:S01]  /*2730*/  LOP3.LUT R95, R11, R10, RZ, 0xfc, !PT ;  /* 0x0000000a0b5f7212 */ /* 0x000fe200078efcff */
[CC--:B------:R-:W-:Y:S01]  /*2740*/  IMAD R10, R232.reuse, R14.reuse, RZ ;  /* 0x0000000ee80a7224 */ /* 0x0c0fe200078e02ff */
[----:B------:R-:W-:Y:S01]  /*2750*/  SEL R94, RZ, 0xffffff80, P3 ;  /* 0xffffff80ff5e7807 */ /* 0x000fe20001800000 */
[----:B------:R-:W-:Y:S01]  /*2760*/  IMAD.X R59, R232, 0x1, R33, P1 ;  /* 0x00000001e83b7824 */ /* 0x000fe200008e0621 */
[----:B------:R-:W-:Y:S01]  /*2770*/  SHF.R.S32.HI R32, RZ, 0x1f, R35 ;  /* 0x0000001fff207819 */ /* 0x000fe20000011423 */
[C---:B------:R-:W-:Y:S01]  /*2780*/  IMAD R37, R23.reuse, R15, R10 ;  /* 0x0000000f17257224 */ /* 0x040fe200078e020a */
[----:B------:R-:W-:Y:S01]  /*2790*/  LOP3.LUT P1, RZ, R36, 0x4, RZ, 0xc0, !PT ;  /* 0x0000000424ff7812 */ /* 0x000fe2000782c0ff */
[----:B------:R-:W-:Y:S01]  /*27a0*/  IMAD.WIDE.U32 R10, R23, R14, R204 ;  /* 0x0000000e170a7225 */ /* 0x000fe200078e00cc */
[----:B------:R-:W-:-:S02]  /*27b0*/  LEA.HI R32, R32, R35, RZ, 0x3 ;  /* 0x0000002320207211 */ /* 0x000fc400078f18ff */
[----:B------:R-:W-:Y:S01]  /*27c0*/  SEL R89, R89, 0xffffffe0, !P1 ;  /* 0xffffffe059597807 */ /* 0x000fe20004800000 */
[----:B------:R-:W-:Y:S01]  /*27d0*/  IMAD R35, R9, 0x60, RZ ;  /* 0x0000006009237824 */ /* 0x000fe200078e02ff */
[--C-:B------:R-:W-:Y:S01]  /*27e0*/  LOP3.LUT R33, R212, 0x38, R32.reuse, 0xf8, !PT ;  /* 0x00000038d4217812 */ /* 0x100fe200078ef820 */
[----:B------:R-:W-:Y:S01]  /*27f0*/  IMAD.WIDE.U32 R8, R8, 0x60, RZ ;  /* 0x0000006008087825 */ /* 0x000fe200078e00ff */
[----:B------:R-:W-:Y:S02]  /*2800*/  LOP3.LUT R85, R32, 0xfffffff8, RZ, 0xc0, !PT ;  /* 0xfffffff820557812 */ /* 0x000fe400078ec0ff */
[----:B------:R-:W-:Y:S01]  /*2810*/  LOP3.LUT R88, R33, R38, RZ, 0x3c, !PT ;  /* 0x0000002621587212 */ /* 0x000fe200078e3cff */
[----:B------:R-:W-:Y:S01]  /*2820*/  IMAD.IADD R11, R11, 0x1, R37 ;  /* 0x000000010b0b7824 */ /* 0x000fe200078e0225 */
[----:B------:R-:W-:Y:S01]  /*2830*/  LOP3.LUT R33, R83, 0x38, R32, 0xf8, !PT ;  /* 0x0000003853217812 */ /* 0x000fe200078ef820 */
[----:B------:R-:W-:Y:S01]  /*2840*/  IMAD.IADD R13, R37, 0x1, R13 ;  /* 0x00000001250d7824 */ /* 0x000fe200078e020d */
[----:B------:R-:W-:Y:S01]  /*2850*/  SHF.R.S32.HI R37, RZ, 0x1f, R152 ;  /* 0x0000001fff257819 */ /* 0x000fe20000011498 */
[----:B------:R-:W-:Y:S01]  /*2860*/  IMAD.IADD R76, R9, 0x1, R35 ;  /* 0x00000001094c7824 */ /* 0x000fe200078e0223 */
[----:B------:R-:W-:Y:S01]  /*2870*/  LOP3.LUT R35, R83, 0x18, R16, 0xf8, !PT ;  /* 0x0000001853237812 */ /* 0x000fe200078ef810 */
[----:B------:R-:W-:Y:S01]  /*2880*/  IMAD.WIDE.U32 R20, R23, R56, R204 ;  /* 0x0000003817147225 */ /* 0x000fe200078e00cc */
[----:B------:R-:W-:-:S02]  /*2890*/  LOP3.LUT R33, R33, R86, RZ, 0x3c, !PT ;  /* 0x0000005621217212 */ /* 0x000fc400078e3cff */
[----:B------:R-:W-:Y:S01]  /*28a0*/  LOP3.LUT R35, R35, R86, RZ, 0x3c, !PT ;  /* 0x0000005623237212 */ /* 0x000fe200078e3cff */
[----:B------:R-:W-:Y:S01]  /*28b0*/  IMAD R34, R37, R14, RZ ;  /* 0x0000000e25227224 */ /* 0x000fe200078e02ff */
[----:B------:R-:W-:Y:S01]  /*28c0*/  LOP3.LUT R94, R95, 0x80, R94, 0xc8, !PT ;  /* 0x000000805f5e7812 */ /* 0x000fe200078ec85e */
[----:B------:R-:W-:Y:S01]  /*28d0*/  IMAD.IADD R21, R21, 0x1, R39 ;  /* 0x0000000115157824 */ /* 0x000fe200078e0227 */
[----:B------:R-:W-:Y:S01]  /*28e0*/  SHF.R.S32.HI R84, RZ, 0x3, R32 ;  /* 0x00000003ff547819 */ /* 0x000fe20000011420 */
[----:B------:R-:W-:Y:S01]  /*28f0*/  IMAD R37, R37, R56, RZ ;  /* 0x0000003825257224 */ /* 0x000fe200078e02ff */
[----:B------:R-:W-:Y:S01]  /*2900*/  SHF.R.S32.HI R87, RZ, 0x1f, R85 ;  /* 0x0000001fff577819 */ /* 0x000fe20000011455 */
[----:B------:R-:W-:Y:S01]  /*2910*/  IMAD R39, R152, R15, R34 ;  /* 0x0000000f98277224 */ /* 0x000fe200078e0222 */
[----:B------:R-:W-:Y:S01]  /*2920*/  ISETP.GE.AND P1, PT, R16, UR4, PT ;  /* 0x0000000410007c0c */ /* 0x000fe2000bf26270 */
[----:B------:R-:W-:Y:S01]  /*2930*/  IMAD.WIDE.U32 R10, R152, R14, R10 ;  /* 0x0000000e980a7225 */ /* 0x000fe200078e000a */
[----:B------:R-:W-:-:S02]  /*2940*/  ISETP.GE.AND P2, PT, R0, UR4, PT ;  /* 0x0000000400007c0c */ /* 0x000fc4000bf46270 */
[----:B------:R-:W-:Y:S01]  /*2950*/  LOP3.LUT R95, R95, 0x40, RZ, 0xc0, !PT ;  /* 0x000000405f5f7812 */ /* 0x000fe200078ec0ff */
[----:B------:R-:W-:-:S04]  /*2960*/  IMAD.WIDE.U32 R12, R152, R14, R12 ;  /* 0x0000000e980c7225 */ /* 0x000fc800078e000c */
[C---:B------:R-:W-:Y:S02]  /*2970*/  IMAD R37, R152.reuse, R57, R37 ;  /* 0x0000003998257224 */ /* 0x040fe400078e0225 */
[----:B------:R-:W-:-:S04]  /*2980*/  IMAD.WIDE.U32 R20, R152, R56, R20 ;  /* 0x0000003898147225 */ /* 0x000fc800078e0014 */
[----:B------:R-:W-:-:S04]  /*2990*/  IMAD.WIDE.U32 R14, R14, 0x60, RZ ;  /* 0x000000600e0e7825 */ /* 0x000fc800078e00ff */
[----:B------:R-:W-:-:S04]  /*29a0*/  IMAD.WIDE.U32 R56, R56, 0x60, RZ ;  /* 0x0000006038387825 */ /* 0x000fc800078e00ff */
[----:B------:R-:W-:Y:S02]  /*29b0*/  IMAD R90, R216, 0x200, R35 ;  /* 0x00000200d85a7824 */ /* 0x000fe400078e0223 */
[----:B------:R-:W-:Y:S02]  /*29c0*/  IMAD.SHL.U32 R75, R75, 0x2, RZ ;  /* 0x000000024b4b7824 */ /* 0x000fe400078e00ff */
[----:B------:R-:W-:Y:S02]  /*29d0*/  IMAD.IADD R77, R15, 0x1, R77 ;  /* 0x000000010f4d7824 */ /* 0x000fe400078e024d */
[----:B------:R-:W-:Y:S02]  /*29e0*/  IMAD.IADD R78, R57, 0x1, R41 ;  /* 0x00000001394e7824 */ /* 0x000fe400078e0229 */
[----:B------:R-:W-:Y:S02]  /*29f0*/  IMAD.IADD R79, R11, 0x1, R39 ;  /* 0x000000010b4f7824 */ /* 0x000fe400078e0227 */
[----:B------:R-:W-:-:S02]  /*2a00*/  IMAD.IADD R80, R39, 0x1, R13 ;  /* 0x0000000127507824 */ /* 0x000fc400078e020d */
[----:B------:R-:W-:Y:S02]  /*2a10*/  IMAD.IADD R81, R21, 0x1, R37 ;  /* 0x0000000115517824 */ /* 0x000fe400078e0225 */
[----:B------:R-:W-:Y:S02]  /*2a20*/  IMAD.IADD R82, R37, 0x1, R31 ;  /* 0x0000000125527824 */ /* 0x000fe400078e021f */
[----:B------:R-:W-:Y:S02]  /*2a30*/  IMAD.IADD R88, R217, 0x1, R88 ;  /* 0x00000001d9587824 */ /* 0x000fe400078e0258 */
[----:B------:R-:W-:Y:S02]  /*2a40*/  IMAD R91, R216, 0x200, R33 ;  /* 0x00000200d85b7824 */ /* 0x000fe400078e0221 */
[----:B------:R-:W-:Y:S02]  /*2a50*/  IMAD.IADD R92, R89, 0x1, R90 ;  /* 0x00000001595c7824 */ /* 0x000fe400078e025a */
[----:B------:R-:W-:-:S07]  /*2a60*/  IMAD.IADD R93, R7, 0x1, R93 ;  /* 0x00000001075d7824 */ /* 0x000fce00078e025d */
.L_x_4917:
[----:B------:R-:W0:Y:S01]  /*2a70*/  LDC.64 R98, c[0x0][0x2e8] ;  /* 0x0000ba00ff627b82 */ /* 0x000e220000000a00 */
[----:B------:R-:W-:Y:S01]  /*2a80*/  VIADD R45, R27, 0xffffffff ;  /* 0xffffffff1b2d7836 */ /* 0x000fe20000000000 */
[----:B------:R-:W-:Y:S05]  /*2a90*/  YIELD ;  /* 0x0000000000007946 */ /* 0x000fea0003800000 */
[----:B------:R-:W-:Y:S01]  /*2aa0*/  SHF.R.S32.HI R39, RZ, 0x1f, R45 ;  /* 0x0000001fff277819 */ /* 0x000fe2000001142d */
[----:B------:R-:W1:Y:S01]  /*2ab0*/  LDC R102, c[0x0][0x3f4] ;  /* 0x0000fd00ff667b82 */ /* 0x000e620000000800 */
        /* <DEDUP_REMOVED lines=21> */
[----:B----4-:R-:W-:Y:S05]  /*2c10*/  @!P3 BRA `(.L_x_4871) ;  /* 0x00000028007cb947 */ /* 0x010fea0003800000 */
        /* <DEDUP_REMOVED lines=41> */
.L_x_4874:
[----:B------:R-:W-:Y:S05]  /*2eb0*/  BSYNC B1 ;  /* 0x0000000000017941 */ /* 0x000fea0003800000 */
.L_x_4873:
        /* <DEDUP_REMOVED lines=28> */
.L_x_4876:
[----:B------:R-:W-:Y:S05]  /*3080*/  BSYNC B1 ;  /* 0x0000000000017941 */ /* 0x000fea0003800000 */
.L_x_4875:
        /* <DEDUP_REMOVED lines=34> */
.L_x_4877:
[----:B------:R-:W-:Y:S01]  /*32b0*/  IMAD R96, R2, 0x8, R19 ;  /* 0x0000000802607824 */ /* 0x000fe200078e0213 */
[----:B------:R-:W-:Y:S01]  /*32c0*/  SHF.L.U32 R107, R207, 0x1f, RZ ;  /* 0x0000001fcf6b7819 */ /* 0x000fe200000006ff */
[----:B------:R-:W-:Y:S03]  /*32d0*/  BSSY B1, `(.L_x_4878) ;  /* 0x0000003000017945 */ /* 0x000fe60003800000 */
[----:B------:R-:W0:Y:S02]  /*32e0*/  SYNCS.PHASECHK.TRANS64.TRYWAIT P6, [R96+URZ+0x22890], R107 ;  /* 0x0228906b600075a7 */ /* 0x000e2400080c017f */
[----:B0-----:R-:W-:Y:S05]  /*32f0*/  @!P6 BRA `(.L_x_4879) ;  /* 0x000001ac000ce947 */ /* 0x001fea0003800000 */
.L_x_5184:
[----:B------:R-:W-:Y:S05]  /*3300*/  BSYNC B1 ;  /* 0x0000000000017941 */ /* 0x000fea0003800000 */
.L_x_4878:
        /* <DEDUP_REMOVED lines=12> */
[----:B------:R-:W-:Y:S01]  /*33d0*/  LOP3.LUT R54, R34, 0xffff0000, RZ, 0xc0, !PT ;  /* 0xffff000022367812 */ /* 0x000fe200078ec0ff */
[C---:B------:R-:W-:Y:S01]  /*33e0*/  IMAD.U32 R34, R35.reuse, 0x10000, RZ ;  /* 0x0001000023227824 */ /* 0x040fe200078e00ff */
[----:B------:R-:W-:Y:S02]  /*33f0*/  SHF.R.U32.HI R117, RZ, 0x10, R55 ;  /* 0x00000010ff757819 */ /* 0x000fe40000011637 */
[----:B------:R-:W-:-:S02]  /*3400*/  LOP3.LUT R52, R35, 0xffff0000, RZ, 0xc0, !PT ;  /* 0xffff000023347812 */ /* 0x000fc400078ec0ff */
[----:B------:R-:W-:Y:S01]  /*3410*/  PRMT R35, R112, 0x5410, R111 ;  /* 0x0000541070237816 */ /* 0x000fe2000000006f */
[C---:B------:R-:W-:Y:S01]  /*3420*/  IMAD.U32 R111, R33.reuse, 0x10000, RZ ;  /* 0x00010000216f7824 */ /* 0x040fe200078e00ff */
[----:B------:R-:W-:Y:S02]  /*3430*/  PRMT R115, R116, 0x5410, R115 ;  /* 0x0000541074737816 */ /* 0x000fe40000000073 */
[----:B------:R-:W-:Y:S02]  /*3440*/  PRMT R117, R118, 0x5410, R117 ;  /* 0x0000541076757816 */ /* 0x000fe40000000075 */
[----:B------:R-:W-:Y:S01]  /*3450*/  LOP3.LUT R55, R33, 0xffff0000, RZ, 0xc0, !PT ;  /* 0xffff000021377812 */ /* 0x000fe200078ec0ff */
[----:B------:R-:W-:Y:S01]  /*3460*/  IMAD.U32 R33, R32, 0x10000, RZ ;  /* 0x0001000020217824 */ /* 0x000fe200078e00ff */
[----:B------:R-:W-:Y:S01]  /*3470*/  LOP3.LUT R116, R115, 0xffff0000, RZ, 0xc0, !PT ;  /* 0xffff000073747812 */ /* 0x000fe200078ec0ff */
[----:B------:R-:W-:Y:S01]  /*3480*/  IMAD.U32 R118, R117, 0x10000, RZ ;  /* 0x0001000075767824 */ /* 0x000fe200078e00ff */
[----:B------:R-:W-:-:S02]  /*3490*/  LOP3.LUT R112, R35, 0xffff0000, RZ, 0xc0, !PT ;  /* 0xffff000023707812 */ /* 0x000fc400078ec0ff */
[----:B------:R-:W-:Y:S01]  /*34a0*/  PRMT R113, R114, 0x5410, R113 ;  /* 0x0000541072717816 */ /* 0x000fe20000000071 */
[C---:B------:R-:W-:Y:S01]  /*34b0*/  FMUL.FTZ R120, R55.reuse, R116 ;  /* 0x0000007437787220 */ /* 0x040fe20000410000 */
[----:B------:R-:W-:Y:S01]  /*34c0*/  FMUL.FTZ R122, R54, R118 ;  /* 0x00000076367a7220 */ /* 0x000fe20000410000 */
[-C--:B------:R-:W-:Y:S01]  /*34d0*/  FMUL.FTZ R119, R55, R112.reuse ;  /* 0x0000007037777220 */ /* 0x080fe20000410000 */
[----:B------:R-:W-:Y:S01]  /*34e0*/  LOP3.LUT R55, R32, 0xffff0000, RZ, 0xc0, !PT ;  /* 0xffff000020377812 */ /* 0x000fe200078ec0ff */
[----:B------:R-:W-:Y:S01]  /*34f0*/  IMAD.U32 R114, R113, 0x10000, RZ ;  /* 0x0001000071727824 */ /* 0x000fe200078e00ff */
[----:B------:R-:W-:Y:S01]  /*3500*/  LOP3.LUT R117, R117, 0xffff0000, RZ, 0xc0, !PT ;  /* 0xffff000075757812 */ /* 0x000fe200078ec0ff */
[----:B------:R-:W-:Y:S01]  /*3510*/  FFMA.FTZ R32, R111, R112, -R120 ;  /* 0x000000706f207223 */ /* 0x000fe20000010878 */
[----:B------:R-:W-:Y:S01]  /*3520*/  LOP3.LUT R113, R113, 0xffff0000, RZ, 0xc0, !PT ;  /* 0xffff000071717812 */ /* 0x000fe200078ec0ff */
[----:B------:R-:W-:Y:S01]  /*3530*/  FFMA.FTZ R119, R111, R116, R119 ;  /* 0x000000746f777223 */ /* 0x000fe20000010077 */
[----:B------:R-:W-:Y:S01]  /*3540*/  FMUL.FTZ R116, R54, R114 ;  /* 0x0000007236747220 */ /* 0x000fe20000410000 */
[----:B------:R-:W-:-:S02]  /*3550*/  IMAD.U32 R112, R115, 0x10000, RZ ;  /* 0x0001000073707824 */ /* 0x000fc400078e00ff */
[----:B------:R-:W-:Y:S01]  /*3560*/  FFMA.FTZ R122, R53, R114, -R122 ;  /* 0x00000072357a7223 */ /* 0x000fe2000001087a */
[----:B------:R-:W-:Y:S02]  /*3570*/  IMAD.U32 R54, R35, 0x10000, RZ ;  /* 0x0001000023367824 */ /* 0x000fe400078e00ff */
[C---:B------:R-:W-:Y:S01]  /*3580*/  FMUL.FTZ R35, R52.reuse, R117 ;  /* 0x0000007534237220 */ /* 0x040fe20000410000 */
[-C--:B------:R-:W-:Y:S01]  /*3590*/  FMUL.FTZ R114, R52, R113.reuse ;  /* 0x0000007134727220 */ /* 0x080fe20000410000 */
[C---:B------:R-:W-:Y:S01]  /*35a0*/  FMUL.FTZ R52, R55.reuse, R112 ;  /* 0x0000007037347220 */ /* 0x040fe20000410000 */
        /* <DEDUP_REMOVED lines=9> */
[----:B------:R-:W-:-:S07]  /*3640*/  F2FP.BF16.F32.PACK_AB R32, R55, R52 ;  /* 0x000000343720723e */ /* 0x000fce00000010ff */
.L_x_4885:
[----:B------:R-:W-:Y:S05]  /*3650*/  BSYNC B3 ;  /* 0x0000000000037941 */ /* 0x000fea0003800000 */
.L_x_4884:
[----:B--2---:R1:W-:Y:S02]  /*3660*/  STG.E.128 desc[UR40][R42.64], R32 ;  /* 0x000000202a007986 */ /* 0x0043e4000c101d28 */
.L_x_4883:
[----:B------:R-:W-:Y:S05]  /*3670*/  BSYNC B2 ;  /* 0x0000000000027941 */ /* 0x000fea0003800000 */
.L_x_4882:
[----:B------:R-:W-:Y:S05]  /*3680*/  @P2 BRA `(.L_x_4881) ;  /* 0x0000000000cc2947 */ /* 0x000fea0003800000 */
[----:B-1----:R1:W2:Y:S01]  /*3690*/  LDS.128 R32, [R103] ;  /* 0x0000000067207984 */ /* 0x0022a20000000c00 */
[----:B------:R-:W-:Y:S01]  /*36a0*/  ISETP.GE.AND P4, PT, R208, R102, PT ;  /* 0x00000066d000720c */ /* 0x000fe20003f86270 */
[----:B------:R-:W-:-:S12]  /*36b0*/  BSSY B2, `(.L_x_4886) ;  /* 0x000002f000027945 */ /* 0x000fd80003800000 */
[----:B-1----:R-:W-:Y:S05]  /*36c0*/  @P4 BRA `(.L_x_4887) ;  /* 0x0000000000b44947 */ /* 0x002fea0003800000 */
[----:B------:R-:W-:Y:S02]  /*36d0*/  SHF.R.U64 R111, R48, 0x10, R49 ;  /* 0x00000010306f7819 */ /* 0x000fe40000001231 */
[--C-:B------:R-:W-:Y:S01]  /*36e0*/  SHF.R.U64 R52, R50, 0x10, R51.reuse ;  /* 0x0000001032347819 */ /* 0x100fe20000001233 */
[----:B--2---:R-:W-:Y:S01]  /*36f0*/  IMAD.U32 R50, R34, 0x10000, RZ ;  /* 0x0001000022327824 */ /* 0x004fe200078e00ff */
        /* <DEDUP_REMOVED lines=12> */
[----:B------:R-:W-:Y:S01]  /*37c0*/  LOP3.LUT R51, R34, 0xffff0000, RZ, 0xc0, !PT ;  /* 0xffff000022337812 */ /* 0x000fe200078ec0ff */
[C---:B------:R-:W-:Y:S01]  /*37d0*/  IMAD.U32 R34, R35.reuse, 0x10000, RZ ;  /* 0x0001000023227824 */ /* 0x040fe200078e00ff */
[----:B------:R-:W-:Y:S01]  /*37e0*/  LOP3.LUT R48, R35, 0xffff0000, RZ, 0xc0, !PT ;  /* 0xffff000023307812 */ /* 0x000fe200078ec0ff */
[----:B------:R-:W-:-:S02]  /*37f0*/  IMAD.U32 R35, R33, 0x10000, RZ ;  /* 0x0001000021237824 */ /* 0x000fc400078e00ff */
[C---:B------:R-:W-:Y:S01]  /*3800*/  FMUL.FTZ R116, R49.reuse, R112 ;  /* 0x0000007031747220 */ /* 0x040fe20000410000 */
[----:B------:R-:W-:Y:S02]  /*3810*/  IMAD.U32 R33, R32, 0x10000, RZ ;  /* 0x0001000020217824 */ /* 0x000fe400078e00ff */
[-C--:B------:R-:W-:Y:S01]  /*3820*/  FMUL.FTZ R49, R49, R54.reuse ;  /* 0x0000003631317220 */ /* 0x080fe20000410000 */
[----:B------:R-:W-:Y:S01]  /*3830*/  LOP3.LUT R113, R113, 0xffff0000, RZ, 0xc0, !PT ;  /* 0xffff000071717812 */ /* 0x000fe200078ec0ff */
[----:B------:R-:W-:Y:S01]  /*3840*/  IMAD.U32 R52, R52, 0x10000, RZ ;  /* 0x0001000034347824 */ /* 0x000fe200078e00ff */
[----:B------:R-:W-:Y:S01]  /*3850*/  LOP3.LUT R53, R53, 0xffff0000, RZ, 0xc0, !PT ;  /* 0xffff000035357812 */ /* 0x000fe200078ec0ff */
[C---:B------:R-:W-:Y:S01]  /*3860*/  FFMA.FTZ R116, R35.reuse, R54, -R116 ;  /* 0x0000003623747223 */ /* 0x040fe20000010874 */
[----:B------:R-:W-:Y:S01]  /*3870*/  LOP3.LUT R32, R32, 0xffff0000, RZ, 0xc0, !PT ;  /* 0xffff000020207812 */ /* 0x000fe200078ec0ff */
[----:B------:R-:W-:Y:S01]  /*3880*/  FFMA.FTZ R49, R35, R112, R49 ;  /* 0x0000007023317223 */ /* 0x000fe20000010031 */
[C---:B------:R-:W-:Y:S01]  /*3890*/  FMUL.FTZ R35, R48.reuse, R113 ;  /* 0x0000007130237220 */ /* 0x040fe20000410000 */
[----:B------:R-:W-:Y:S01]  /*38a0*/  FMUL.FTZ R54, R48, R53 ;  /* 0x0000003530367220 */ /* 0x000fe20000410000 */
[C---:B------:R-:W-:Y:S01]  /*38b0*/  FMUL.FTZ R115, R51.reuse, R114 ;  /* 0x0000007233737220 */ /* 0x040fe20000410000 */
[C---:B------:R-:W-:Y:S01]  /*38c0*/  FMUL.FTZ R48, R32.reuse, R111 ;  /* 0x0000006f20307220 */ /* 0x040fe20000410000 */
[-C--:B------:R-:W-:Y:S01]  /*38d0*/  FMUL.FTZ R32, R32, R52.reuse ;  /* 0x0000003420207220 */ /* 0x080fe20000410000 */
[-C--:B------:R-:W-:Y:S01]  /*38e0*/  FMUL.FTZ R51, R51, R55.reuse ;  /* 0x0000003733337220 */ /* 0x080fe20000410000 */
[C---:B------:R-:W-:Y:S01]  /*38f0*/  FFMA.FTZ R115, R50.reuse, R55, -R115 ;  /* 0x0000003732737223 */ /* 0x040fe20000010873 */
[C---:B------:R-:W-:Y:S01]  /*3900*/  FFMA.FTZ R48, R33.reuse, R52, -R48 ;  /* 0x0000003421307223 */ /* 0x040fe20000010830 */
[----:B------:R-:W-:Y:S01]  /*3910*/  FFMA.FTZ R33, R33, R111, R32 ;  /* 0x0000006f21217223 */ /* 0x000fe20000010020 */
[----:B------:R-:W-:Y:S01]  /*3920*/  FFMA.FTZ R50, R50, R114, R51 ;  /* 0x0000007232327223 */ /* 0x000fe20000010033 */
[C---:B------:R-:W-:Y:S01]  /*3930*/  FFMA.FTZ R35, R34.reuse, R53, -R35 ;  /* 0x0000003522237223 */ /* 0x040fe20000010823 */
[----:B------:R-:W-:Y:S01]  /*3940*/  FFMA.FTZ R54, R34, R113, R54 ;  /* 0x0000007122367223 */ /* 0x000fe20000010036 */
[----:B------:R-:W-:-:S02]  /*3950*/  F2FP.BF16.F32.PACK_AB R49, R49, R116 ;  /* 0x000000743131723e */ /* 0x000fc400000010ff */
[----:B------:R-:W-:Y:S02]  /*3960*/  F2FP.BF16.F32.PACK_AB R32, R33, R48 ;  /* 0x000000302120723e */ /* 0x000fe400000010ff */
[----:B------:R-:W-:Y:S01]  /*3970*/  F2FP.BF16.F32.PACK_AB R35, R54, R35 ;  /* 0x000000233623723e */ /* 0x000fe200000010ff */
[----:B------:R-:W-:Y:S01]  /*3980*/  IMAD.MOV.U32 R33, RZ, RZ, R49 ;  /* 0x000000ffff217224 */ /* 0x000fe200078e0031 */
[----:B------:R-:W-:-:S07]  /*3990*/  F2FP.BF16.F32.PACK_AB R34, R50, R115 ;  /* 0x000000733222723e */ /* 0x000fce00000010ff */
.L_x_4887:
[----:B------:R-:W-:Y:S05]  /*39a0*/  BSYNC B2 ;  /* 0x0000000000027941 */ /* 0x000fea0003800000 */
.L_x_4886:
[----:B--2---:R2:W-:Y:S02]  /*39b0*/  STG.E.128 desc[UR40][R42.64+0x40], R32 ;  /* 0x000040202a007986 */ /* 0x0045e4000c101d28 */
.L_x_4881:
[----:B------:R-:W-:Y:S05]  /*39c0*/  BSYNC B1 ;  /* 0x0000000000017941 */ /* 0x000fea0003800000 */
.L_x_4880:
        /* <DEDUP_REMOVED lines=10> */
[--C-:B------:R-:W-:Y:S02]  /*3a70*/  SHF.R.U32.HI R48, RZ, 0x10, R45.reuse ;  /* 0x00000010ff307819 */ /* 0x100fe4000001162d */
[----:B------:R-:W-:Y:S02]  /*3a80*/  PRMT R105, R105, 0x5410, R46 ;  /* 0x0000541069697816 */ /* 0x000fe4000000002e */
[----:B------:R-:W-:Y:S01]  /*3a90*/  SHF.R.U64 R51, R44, 0x10, R45 ;  /* 0x000000102c337819 */ /* 0x000fe2000000122d */
[----:B------:R-:W-:Y:S01]  /*3aa0*/  IMAD.U32 R44, R35, 0x10000, RZ ;  /* 0x00010000232c7824 */ /* 0x000fe200078e00ff */
[----:B------:R-:W-:-:S02]  /*3ab0*/  PRMT R109, R109, 0x5410, R48 ;  /* 0x000054106d6d7816 */ /* 0x000fc40000000030 */
[----:B------:R-:W-:Y:S01]  /*3ac0*/  PRMT R108, R108, 0x5410, R49 ;  /* 0x000054106c6c7816 */ /* 0x000fe20000000031 */
[----:B------:R-:W-:Y:S01]  /*3ad0*/  IMAD.U32 R49, R105, 0x10000, RZ ;  /* 0x0001000069317824 */ /* 0x000fe200078e00ff */
[----:B------:R-:W-:Y:S01]  /*3ae0*/  LOP3.LUT R43, R34, 0xffff0000, RZ, 0xc0, !PT ;  /* 0xffff0000222b7812 */ /* 0x000fe200078ec0ff */
[----:B------:R-:W-:Y:S01]  /*3af0*/  IMAD.U32 R47, R109, 0x10000, RZ ;  /* 0x000100006d2f7824 */ /* 0x000fe200078e00ff */
[----:B------:R-:W-:Y:S01]  /*3b00*/  LOP3.LUT R45, R35, 0xffff0000, RZ, 0xc0, !PT ;  /* 0xffff0000232d7812 */ /* 0x000fe200078ec0ff */
[----:B------:R-:W-:Y:S01]  /*3b10*/  IMAD.U32 R34, R33, 0x10000, RZ ;  /* 0x0001000021227824 */ /* 0x000fe200078e00ff */
[----:B------:R-:W-:Y:S01]  /*3b20*/  PRMT R110, R110, 0x5410, R51 ;  /* 0x000054106e6e7816 */ /* 0x000fe20000000033 */
[----:B------:R-:W-:Y:S01]  /*3b30*/  FMUL.FTZ R53, R43, R49 ;  /* 0x000000312b357220 */ /* 0x000fe20000410000 */
[----:B------:R-:W-:Y:S01]  /*3b40*/  LOP3.LUT R35, R33, 0xffff0000, RZ, 0xc0, !PT ;  /* 0xffff000021237812 */ /* 0x000fe200078ec0ff */
[-C--:B------:R-:W-:Y:S01]  /*3b50*/  FMUL.FTZ R43, R43, R47.reuse ;  /* 0x0000002f2b2b7220 */ /* 0x080fe20000410000 */
[----:B------:R-:W-:Y:S01]  /*3b60*/  LOP3.LUT R48, R108, 0xffff0000, RZ, 0xc0, !PT ;  /* 0xffff00006c307812 */ /* 0x000fe200078ec0ff */
[----:B------:R-:W-:Y:S01]  /*3b70*/  IMAD.U32 R33, R32, 0x10000, RZ ;  /* 0x0001000020217824 */ /* 0x000fe200078e00ff */
[----:B------:R-:W-:Y:S01]  /*3b80*/  LOP3.LUT R46, R110, 0xffff0000, RZ, 0xc0, !PT ;  /* 0xffff00006e2e7812 */ /* 0x000fe200078ec0ff */
[----:B------:R-:W-:Y:S01]  /*3b90*/  FFMA.FTZ R53, R42, R47, -R53 ;  /* 0x0000002f2a357223 */ /* 0x000fe20000010835 */
[----:B------:R-:W-:Y:S01]  /*3ba0*/  LOP3.LUT R105, R105, 0xffff0000, RZ, 0xc0, !PT ;  /* 0xffff000069697812 */ /* 0x000fe200078ec0ff */
[----:B------:R-:W-:Y:S01]  /*3bb0*/  FMUL.FTZ R51, R35, R48 ;  /* 0x0000003023337220 */ /* 0x000fe20000410000 */
[----:B------:R-:W-:Y:S01]  /*3bc0*/  LOP3.LUT R109, R109, 0xffff0000, RZ, 0xc0, !PT ;  /* 0xffff00006d6d7812 */ /* 0x000fe200078ec0ff */
        /* <DEDUP_REMOVED lines=21> */
.L_x_4892:
[----:B------:R-:W-:Y:S05]  /*3d20*/  BSYNC B2 ;  /* 0x0000000000027941 */ /* 0x000fea0003800000 */
.L_x_4891:
[----:B--2---:R3:W-:Y:S02]  /*3d30*/  STG.E.128 desc[UR40][R40.64], R32 ;  /* 0x0000002028007986 */ /* 0x0047e4000c101d28 */
.L_x_4890:
[----:B------:R-:W-:Y:S05]  /*3d40*/  BSYNC B1 ;  /* 0x0000000000017941 */ /* 0x000fea0003800000 */
.L_x_4889:
        /* <DEDUP_REMOVED lines=51> */
.L_x_4894:
[----:B------:R-:W-:Y:S05]  /*4080*/  BSYNC B1 ;  /* 0x0000000000017941 */ /* 0x000fea0003800000 */
.L_x_4893:
[----:B--2---:R4:W-:Y:S01]  /*4090*/  STG.E.128 desc[UR40][R40.64+0x40], R32 ;  /* 0x0000402028007986 */ /* 0x0049e2000c101d28 */
[----:B------:R-:W-:Y:S05]  /*40a0*/  BRA `(.L_x_4888) ;  /* 0x0000001400c07947 */ /* 0x000fea0003800000 */
.L_x_4872:
        /* <DEDUP_REMOVED lines=73> */
.L_x_4895:
        /* <DEDUP_REMOVED lines=9> */
.L_x_5185:
[----:B------:R-:W-:Y:S05]  /*45d0*/  BSYNC B1 ;  /* 0x0000000000017941 */ /* 0x000fea0003800000 */
.L_x_4896:
        /* <DEDUP_REMOVED lines=11> */
[----:B------:R-:W-:Y:S01]  /*4690*/  LEA.HI R49, R49, R48, RZ, 0x4 ;  /* 0x0000003031317211 */ /* 0x000fe200078f20ff */
[----:B------:R-:W-:Y:S01]  /*46a0*/  IMAD R48, R2, 0x1800, R91 ;  /* 0x0000180002307824 */ /* 0x000fe200078e025b */
[----:B------:R-:W-:Y:S02]  /*46b0*/  IADD3.X R112, R61, R114, R87, P5, P6 ;  /* 0x000000723d707210 */ /* 0x000fe40002fec457 */
[----:B------:R-:W-:Y:S01]  /*46c0*/  LEA.HI.SX32 R49, R49, R84, 0x1c ;  /* 0x0000005431317211 */ /* 0x000fe200078fe2ff */
[----:B------:R-:W-:-:S04]  /*46d0*/  IMAD R48, R48, 0x2, R19 ;  /* 0x0000000230307824 */ /* 0x000fc800078e0213 */
        /* <DEDUP_REMOVED lines=15> */
[----:B------:R-:W-:Y:S01]  /*47d0*/  LOP3.LUT R53, R53, 0xffff0000, RZ, 0xc0, !PT ;  /* 0xffff000035357812 */ /* 0x000fe200078ec0ff */
[C---:B------:R-:W-:Y:S01]  /*47e0*/  IMAD.U32 R128, R117.reuse, 0x10000, RZ ;  /* 0x0001000075807824 */ /* 0x040fe200078e00ff */
[----:B------:R-:W-:Y:S01]  /*47f0*/  LOP3.LUT R117, R117, 0xffff0000, RZ, 0xc0, !PT ;  /* 0xffff000075757812 */ /* 0x000fe200078ec0ff */
[C---:B------:R-:W-:Y:S01]  /*4800*/  IMAD.U32 R118, R116.reuse, 0x10000, RZ ;  /* 0x0001000074767824 */ /* 0x040fe200078e00ff */
[----:B------:R-:W-:Y:S01]  /*4810*/  LOP3.LUT R116, R116, 0xffff0000, RZ, 0xc0, !PT ;  /* 0xffff000074747812 */ /* 0x000fe200078ec0ff */
[C---:B------:R-:W-:Y:S01]  /*4820*/  FMUL.FTZ R130, R113.reuse, R128 ;  /* 0x0000008071827220 */ /* 0x040fe20000410000 */
[----:B------:R-:W-:Y:S01]  /*4830*/  SHF.R.U64 R32, R32, 0x10, R33 ;  /* 0x0000001020207819 */ /* 0x000fe20000001221 */
[-C--:B------:R-:W-:Y:S01]  /*4840*/  FMUL.FTZ R119, R113, R118.reuse ;  /* 0x0000007671777220 */ /* 0x080fe20000410000 */
[----:B------:R-:W-:Y:S01]  /*4850*/  SHF.R.U64 R37, R36, 0x10, R37 ;  /* 0x0000001024257819 */ /* 0x000fe20000001225 */
[----:B------:R-:W-:Y:S01]  /*4860*/  FFMA.FTZ R113, R115, R118, -R130 ;  /* 0x0000007673717223 */ /* 0x000fe20000010882 */
[----:B------:R-:W-:Y:S01]  /*4870*/  LOP3.LUT R118, R49, 0xffff0000, RZ, 0xc0, !PT ;  /* 0xffff000031767812 */ /* 0x000fe200078ec0ff */
[----:B------:R-:W-:Y:S01]  /*4880*/  FFMA.FTZ R115, R115, R128, R119 ;  /* 0x0000008073737223 */ /* 0x000fe20000010077 */
[C---:B------:R-:W-:Y:S01]  /*4890*/  FMUL.FTZ R49, R53.reuse, R117 ;  /* 0x0000007535317220 */ /* 0x040fe20000410000 */
[----:B------:R-:W-:Y:S01]  /*48a0*/  FMUL.FTZ R128, R53, R116 ;  /* 0x0000007435807220 */ /* 0x000fe20000410000 */
[----:B------:R-:W-:Y:S01]  /*48b0*/  SHF.R.U32.HI R53, RZ, 0x10, R39 ;  /* 0x00000010ff357819 */ /* 0x000fe20000011627 */
[----:B------:R-:W-:-:S02]  /*48c0*/  IMAD.U32 R119, R51, 0x10000, RZ ;  /* 0x0001000033777824 */ /* 0x000fc400078e00ff */
[C---:B------:R-:W-:Y:S01]  /*48d0*/  FFMA.FTZ R116, R118.reuse, R116, -R49 ;  /* 0x0000007476747223 */ /* 0x040fe20000010831 */
[----:B------:R-:W-:Y:S01]  /*48e0*/  SHF.R.U32.HI R49, RZ, 0x10, R35 ;  /* 0x00000010ff317819 */ /* 0x000fe20000011623 */
[----:B------:R-:W-:Y:S01]  /*48f0*/  FFMA.FTZ R118, R118, R117, R128 ;  /* 0x0000007576767223 */ /* 0x000fe20000010080 */
[----:B------:R-:W-:Y:S01]  /*4900*/  PRMT R53, R132, 0x5410, R53 ;  /* 0x0000541084357816 */ /* 0x000fe20000000035 */
[----:B------:R-:W-:Y:S01]  /*4910*/  IMAD.U32 R117, R55, 0x10000, RZ ;  /* 0x0001000037757824 */ /* 0x000fe200078e00ff */
[----:B------:R-:W-:Y:S01]  /*4920*/  PRMT R49, R131, 0x5410, R49 ;  /* 0x0000541083317816 */ /* 0x000fe20000000031 */
[----:B------:R-:W-:Y:S01]  /*4930*/  IMAD.U32 R36, R52, 0x10000, RZ ;  /* 0x0001000034247824 */ /* 0x000fe200078e00ff */
[----:B------:R-:W-:Y:S01]  /*4940*/  LOP3.LUT R55, R55, 0xffff0000, RZ, 0xc0, !PT ;  /* 0xffff000037377812 */ /* 0x000fe200078ec0ff */
[----:B------:R-:W-:Y:S01]  /*4950*/  IMAD.U32 R130, R53, 0x10000, RZ ;  /* 0x0001000035827824 */ /* 0x000fe200078e00ff */
[----:B------:R-:W-:Y:S01]  /*4960*/  PRMT R37, R133, 0x5410, R37 ;  /* 0x0000541085257816 */ /* 0x000fe20000000025 */
[----:B------:R-:W-:Y:S01]  /*4970*/  IMAD.U32 R128, R49, 0x10000, RZ ;  /* 0x0001000031807824 */ /* 0x000fe200078e00ff */
[----:B------:R-:W-:Y:S01]  /*4980*/  LOP3.LUT R51, R51, 0xffff0000, RZ, 0xc0, !PT ;  /* 0xffff000033337812 */ /* 0x000fe200078ec0ff */
[----:B------:R-:W-:Y:S01]  /*4990*/  FMUL.FTZ R132, R117, R130 ;  /* 0x0000008275847220 */ /* 0x000fe20000410000 */
[----:B------:R-:W-:-:S02]  /*49a0*/  IMAD.U32 R33, R48, 0x10000, RZ ;  /* 0x0001000030217824 */ /* 0x000fc400078e00ff */
[-C--:B------:R-:W-:Y:S01]  /*49b0*/  FMUL.FTZ R131, R117, R128.reuse ;  /* 0x0000008075837220 */ /* 0x080fe20000410000 */
[----:B------:R-:W-:Y:S01]  /*49c0*/  LOP3.LUT R52, R52, 0xffff0000, RZ, 0xc0, !PT ;  /* 0xffff000034347812 */ /* 0x000fe200078ec0ff */
[----:B------:R-:W-:Y:S01]  /*49d0*/  FFMA.FTZ R117, R119, R128, -R132 ;  /* 0x0000008077757223 */ /* 0x000fe20000010884 */
[----:B------:R-:W-:Y:S01]  /*49e0*/  LOP3.LUT R128, R53, 0xffff0000, RZ, 0xc0, !PT ;  /* 0xffff000035807812 */ /* 0x000fe200078ec0ff */
[----:B------:R-:W-:Y:S01]  /*49f0*/  FFMA.FTZ R119, R119, R130, R131 ;  /* 0x0000008277777223 */ /* 0x000fe20000010083 */
[----:B------:R-:W-:Y:S02]  /*4a00*/  PRMT R53, R121, 0x5432, R32 ;  /* 0x0000543279357816 */ /* 0x000fe40000000020 */
[----:B------:R-:W-:Y:S01]  /*4a10*/  LOP3.LUT R32, R49, 0xffff0000, RZ, 0xc0, !PT ;  /* 0xffff000031207812 */ /* 0x000fe200078ec0ff */
[C---:B------:R-:W-:Y:S01]  /*4a20*/  FMUL.FTZ R130, R55.reuse, R128 ;  /* 0x0000008037827220 */ /* 0x040fe20000410000 */
[----:B------:R-:W-:Y:S01]  /*4a30*/  SHF.R.U64 R39, R38, 0x10, R39 ;  /* 0x0000001026277819 */ /* 0x000fe20000001227 */
[----:B------:R-:W-:Y:S01]  /*4a40*/  IMAD.U32 R38, R54, 0x10000, RZ ;  /* 0x0001000036267824 */ /* 0x000fe200078e00ff */
[----:B------:R-:W-:Y:S01]  /*4a50*/  SHF.R.U64 R34, R34, 0x10, R35 ;  /* 0x0000001022227819 */ /* 0x000fe20000001223 */
[----:B------:R-:W-:Y:S01]  /*4a60*/  FMUL.FTZ R49, R55, R32 ;  /* 0x0000002037317220 */ /* 0x000fe20000410000 */
[----:B------:R-:W-:-:S02]  /*4a70*/  IMAD.U32 R55, R37, 0x10000, RZ ;  /* 0x0001000025377824 */ /* 0x000fc400078e00ff */
[----:B------:R-:W-:Y:S01]  /*4a80*/  FFMA.FTZ R32, R51, R32, -R130 ;  /* 0x0000002033207223 */ /* 0x000fe20000010882 */
[----:B------:R-:W-:Y:S01]  /*4a90*/  LOP3.LUT R37, R37, 0xffff0000, RZ, 0xc0, !PT ;  /* 0xffff000025257812 */ /* 0x000fe200078ec0ff */
[----:B------:R-:W-:Y:S01]  /*4aa0*/  FFMA.FTZ R128, R51, R128, R49 ;  /* 0x0000008033807223 */ /* 0x000fe20000010031 */
[C---:B------:R-:W-:Y:S02]  /*4ab0*/  IMAD.U32 R49, R53.reuse, 0x10000, RZ ;  /* 0x0001000035317824 */ /* 0x040fe400078e00ff */
[----:B------:R-:W-:Y:S01]  /*4ac0*/  FMUL.FTZ R130, R36, R55 ;  /* 0x0000003724827220 */ /* 0x000fe20000410000 */
[----:B------:R-:W-:Y:S01]  /*4ad0*/  LOP3.LUT R48, R48, 0xffff0000, RZ, 0xc0, !PT ;  /* 0xffff000030307812 */ /* 0x000fe200078ec0ff */
[----:B------:R-:W-:Y:S02]  /*4ae0*/  IMAD.U32 R35, R50, 0x10000, RZ ;  /* 0x0001000032237824 */ /* 0x000fe400078e00ff */
[-C--:B------:R-:W-:Y:S01]  /*4af0*/  FMUL.FTZ R132, R36, R49.reuse ;  /* 0x0000003124847220 */ /* 0x080fe20000410000 */
[----:B------:R-:W-:Y:S01]  /*4b00*/  LOP3.LUT R53, R53, 0xffff0000, RZ, 0xc0, !PT ;  /* 0xffff000035357812 */ /* 0x000fe200078ec0ff */
[----:B------:R-:W-:Y:S01]  /*4b10*/  FFMA.FTZ R36, R33, R49, -R130 ;  /* 0x0000003121247223 */ /* 0x000fe20000010882 */
[----:B------:R-:W-:Y:S01]  /*4b20*/  PRMT R39, R129, 0x5410, R39 ;  /* 0x0000541081277816 */ /* 0x000fe20000000027 */
[----:B------:R-:W-:Y:S01]  /*4b30*/  FMUL.FTZ R49, R52, R37 ;  /* 0x0000002534317220 */ /* 0x000fe20000410000 */
[----:B------:R-:W-:Y:S01]  /*4b40*/  PRMT R34, R120, 0x5432, R34 ;  /* 0x0000543278227816 */ /* 0x000fe20000000022 */
[----:B------:R-:W-:Y:S01]  /*4b50*/  FFMA.FTZ R33, R33, R55, R132 ;  /* 0x0000003721217223 */ /* 0x000fe20000010084 */
[-C--:B------:R-:W-:Y:S01]  /*4b60*/  FMUL.FTZ R55, R52, R53.reuse ;  /* 0x0000003534377220 */ /* 0x080fe20000410000 */
[----:B------:R-:W-:Y:S01]  /*4b70*/  FFMA.FTZ R49, R48, R53, -R49 ;  /* 0x0000003530317223 */ /* 0x000fe20000010831 */
[----:B------:R-:W-:Y:S01]  /*4b80*/  LOP3.LUT R54, R54, 0xffff0000, RZ, 0xc0, !PT ;  /* 0xffff000036367812 */ /* 0x000fe200078ec0ff */
[C---:B------:R-:W-:Y:S01]  /*4b90*/  IMAD.U32 R52, R39.reuse, 0x10000, RZ ;  /* 0x0001000027347824 */ /* 0x040fe200078e00ff */
[----:B------:R-:W-:Y:S01]  /*4ba0*/  LOP3.LUT R53, R39, 0xffff0000, RZ, 0xc0, !PT ;  /* 0xffff000027357812 */ /* 0x000fe200078ec0ff */
[C---:B------:R-:W-:Y:S01]  /*4bb0*/  IMAD.U32 R51, R34.reuse, 0x10000, RZ ;  /* 0x0001000022337824 */ /* 0x040fe200078e00ff */
[----:B------:R-:W-:Y:S01]  /*4bc0*/  LOP3.LUT R39, R34, 0xffff0000, RZ, 0xc0, !PT ;  /* 0xffff000022277812 */ /* 0x000fe200078ec0ff */
[----:B------:R-:W-:Y:S01]  /*4bd0*/  FFMA.FTZ R48, R48, R37, R55 ;  /* 0x0000002530307223 */ /* 0x000fe20000010037 */
[----:B------:R-:W-:Y:S01]  /*4be0*/  LOP3.LUT R50, R50, 0xffff0000, RZ, 0xc0, !PT ;  /* 0xffff000032327812 */ /* 0x000fe200078ec0ff */
[-C--:B------:R-:W-:Y:S01]  /*4bf0*/  FMUL.FTZ R34, R38, R52.reuse ;  /* 0x0000003426227220 */ /* 0x080fe20000410000 */
[----:B------:R-:W-:Y:S01]  /*4c00*/  FMUL.FTZ R55, R54, R53 ;  /* 0x0000003536377220 */ /* 0x000fe20000410000 */
        /* <DEDUP_REMOVED lines=17> */
.L_x_4901:
[----:B------:R-:W-:Y:S05]  /*4d20*/  BSYNC B2 ;  /* 0x0000000000027941 */ /* 0x000fea0003800000 */
.L_x_4900:
        /* <DEDUP_REMOVED lines=12> */
.L_x_4899:
[----:B------:R-:W-:Y:S05]  /*4df0*/  BSYNC B1 ;  /* 0x0000000000017941 */ /* 0x000fea0003800000 */
.L_x_4898:
        /* <DEDUP_REMOVED lines=32> */
[----:B------:R-:W-:Y:S01]  /*5000*/  SHF.R.U32.HI R103, RZ, 0x10, R47 ;  /* 0x00000010ff677819 */ /* 0x000fe2000001162f */
[----:B------:R-:W-:Y:S01]  /*5010*/  IMAD.U32 R53, R124, 0x10000, RZ ;  /* 0x000100007c357824 */ /* 0x000fe200078e00ff */
[----:B------:R-:W-:-:S02]  /*5020*/  SHF.R.U32.HI R102, RZ, 0x10, R43 ;  /* 0x00000010ff667819 */ /* 0x000fc4000001162b */
[----:B------:R-:W-:Y:S02]  /*5030*/  SHF.R.U64 R54, R44, 0x10, R45 ;  /* 0x000000102c367819 */ /* 0x000fe4000000122d */
[----:B------:R-:W-:Y:S01]  /*5040*/  SHF.R.U64 R55, R46, 0x10, R47 ;  /* 0x000000102e377819 */ /* 0x000fe2000000122f */
[C---:B------:R-:W-:Y:S01]  /*5050*/  IMAD.U32 R47, R39.reuse, 0x10000, RZ ;  /* 0x00010000272f7824 */ /* 0x040fe200078e00ff */
[----:B------:R-:W-:Y:S01]  /*5060*/  LOP3.LUT R45, R39, 0xffff0000, RZ, 0xc0, !PT ;  /* 0xffff0000272d7812 */ /* 0x000fe200078ec0ff */
[----:B------:R-:W-:Y:S01]  /*5070*/  IMAD.U32 R39, R126, 0x10000, RZ ;  /* 0x000100007e277824 */ /* 0x000fe200078e00ff */
[----:B------:R-:W-:Y:S01]  /*5080*/  PRMT R120, R120, 0x5410, R103 ;  /* 0x0000541078787816 */ /* 0x000fe20000000067 */
[----:B-1----:R-:W-:Y:S01]  /*5090*/  IMAD.U32 R46, R35, 0x10000, RZ ;  /* 0x00010000232e7824 */ /* 0x002fe200078e00ff */
[----:B------:R-:W-:Y:S01]  /*50a0*/  PRMT R121, R121, 0x5410, R102 ;  /* 0x0000541079797816 */ /* 0x000fe20000000066 */
[----:B------:R-:W-:Y:S01]  /*50b0*/  FMUL.FTZ R103, R52, R39 ;  /* 0x0000002734677220 */ /* 0x000fe20000410000 */
[----:B------:R-:W-:Y:S01]  /*50c0*/  SHF.R.U64 R104, R42, 0x10, R43 ;  /* 0x000000102a687819 */ /* 0x000fe2000000122b */
[----:B------:R-:W-:Y:S01]  /*50d0*/  IMAD.U32 R42, R33, 0x10000, RZ ;  /* 0x00010000212a7824 */ /* 0x000fe200078e00ff */
[----:B------:R-:W-:Y:S01]  /*50e0*/  PRMT R122, R122, 0x5410, R55 ;  /* 0x000054107a7a7816 */ /* 0x000fe20000000037 */
[----:B------:R-:W-:Y:S01]  /*50f0*/  FMUL.FTZ R55, R52, R53 ;  /* 0x0000003534377220 */ /* 0x000fe20000410000 */
[----:B------:R-:W-:Y:S01]  /*5100*/  PRMT R123, R123, 0x5410, R54 ;  /* 0x000054107b7b7816 */ /* 0x000fe20000000036 */
[----:B------:R-:W-:Y:S01]  /*5110*/  IMAD.U32 R54, R120, 0x10000, RZ ;  /* 0x0001000078367824 */ /* 0x000fe200078e00ff */
[----:B------:R-:W-:Y:S01]  /*5120*/  SHF.R.U64 R110, R40, 0x10, R41 ;  /* 0x00000010286e7819 */ /* 0x000fe20000001229 */
[----:B------:R-:W-:-:S02]  /*5130*/  IMAD.U32 R52, R121, 0x10000, RZ ;  /* 0x0001000079347824 */ /* 0x000fc400078e00ff */
[C---:B------:R-:W-:Y:S01]  /*5140*/  FFMA.FTZ R39, R42.reuse, R39, -R55 ;  /* 0x000000272a277223 */ /* 0x040fe20000010837 */
[----:B------:R-:W-:Y:S01]  /*5150*/  FFMA.FTZ R42, R42, R53, R103 ;  /* 0x000000352a2a7223 */ /* 0x000fe20000010067 */
[----:B------:R-:W-:Y:S01]  /*5160*/  LOP3.LUT R44, R37, 0xffff0000, RZ, 0xc0, !PT ;  /* 0xffff0000252c7812 */ /* 0x000fe200078ec0ff */
[C---:B------:R-:W-:Y:S01]  /*5170*/  FMUL.FTZ R53, R47.reuse, R54 ;  /* 0x000000362f357220 */ /* 0x040fe20000410000 */
[----:B------:R-:W-:Y:S01]  /*5180*/  LOP3.LUT R124, R124, 0xffff0000, RZ, 0xc0, !PT ;  /* 0xffff00007c7c7812 */ /* 0x000fe200078ec0ff */
[-C--:B------:R-:W-:Y:S01]  /*5190*/  FMUL.FTZ R55, R47, R52.reuse ;  /* 0x000000342f377220 */ /* 0x080fe20000410000 */
[----:B------:R-:W-:Y:S01]  /*51a0*/  LOP3.LUT R120, R120, 0xffff0000, RZ, 0xc0, !PT ;  /* 0xffff000078787812 */ /* 0x000fe200078ec0ff */
[----:B------:R-:W-:Y:S01]  /*51b0*/  FFMA.FTZ R47, R46, R52, -R53 ;  /* 0x000000342e2f7223 */ /* 0x000fe20000010835 */
[----:B------:R-:W-:Y:S01]  /*51c0*/  PRMT R127, R127, 0x5410, R110 ;  /* 0x000054107f7f7816 */ /* 0x000fe2000000006e */
[----:B------:R-:W-:Y:S01]  /*51d0*/  FMUL.FTZ R102, R44, R124 ;  /* 0x0000007c2c667220 */ /* 0x000fe20000410000 */
[----:B------:R-:W-:Y:S01]  /*51e0*/  LOP3.LUT R126, R126, 0xffff0000, RZ, 0xc0, !PT ;  /* 0xffff00007e7e7812 */ /* 0x000fe200078ec0ff */
[----:B------:R-:W-:Y:S01]  /*51f0*/  FFMA.FTZ R55, R46, R54, R55 ;  /* 0x000000362e377223 */ /* 0x000fe20000010037 */
[----:B------:R-:W-:Y:S01]  /*5200*/  LOP3.LUT R43, R33, 0xffff0000, RZ, 0xc0, !PT ;  /* 0xffff0000212b7812 */ /* 0x000fe200078ec0ff */
[C---:B------:R-:W-:Y:S01]  /*5210*/  IMAD.U32 R37, R36.reuse, 0x10000, RZ ;  /* 0x0001000024257824 */ /* 0x040fe200078e00ff */
[----:B------:R-:W-:Y:S01]  /*5220*/  LOP3.LUT R41, R35, 0xffff0000, RZ, 0xc0, !PT ;  /* 0xffff000023297812 */ /* 0x000fe200078ec0ff */
[----:B------:R-:W-:Y:S01]  /*5230*/  FMUL.FTZ R54, R45, R120 ;  /* 0x000000782d367220 */ /* 0x000fe20000410000 */
[----:B------:R-:W-:Y:S01]  /*5240*/  LOP3.LUT R52, R121, 0xffff0000, RZ, 0xc0, !PT ;  /* 0xffff000079347812 */ /* 0x000fe200078ec0ff */
[----:B------:R-:W-:Y:S01]  /*5250*/  IMAD.U32 R53, R123, 0x10000, RZ ;  /* 0x000100007b357824 */ /* 0x000fe200078e00ff */
[----:B------:R-:W-:Y:S01]  /*5260*/  LOP3.LUT R36, R36, 0xffff0000, RZ, 0xc0, !PT ;  /* 0xffff000024247812 */ /* 0x000fe200078ec0ff */
[----:B------:R-:W-:Y:S01]  /*5270*/  IMAD.U32 R46, R127, 0x10000, RZ ;  /* 0x000100007f2e7824 */ /* 0x000fe200078e00ff */
[----:B------:R-:W-:Y:S01]  /*5280*/  PRMT R125, R125, 0x5410, R104 ;  /* 0x000054107d7d7816 */ /* 0x000fe20000000068 */
[-C--:B------:R-:W-:Y:S01]  /*5290*/  FMUL.FTZ R104, R44, R126.reuse ;  /* 0x0000007e2c687220 */ /* 0x080fe20000410000 */
[----:B------:R-:W-:Y:S01]  /*52a0*/  LOP3.LUT R123, R123, 0xffff0000, RZ, 0xc0, !PT ;  /* 0xffff00007b7b7812 */ /* 0x000fe200078ec0ff */
[----:B------:R-:W-:Y:S01]  /*52b0*/  FFMA.FTZ R44, R43, R126, -R102 ;  /* 0x0000007e2b2c7223 */ /* 0x000fe20000010866 */
[----:B------:R-:W-:-:S02]  /*52c0*/  IMAD.U32 R40, R32, 0x10000, RZ ;  /* 0x0001000020287824 */ /* 0x000fc400078e00ff */
[-C--:B------:R-:W-:Y:S01]  /*52d0*/  FMUL.FTZ R102, R45, R52.reuse ;  /* 0x000000342d667220 */ /* 0x080fe20000410000 */
[----:B------:R-:W-:Y:S01]  /*52e0*/  FFMA.FTZ R54, R41, R52, -R54 ;  /* 0x0000003429367223 */ /* 0x000fe20000010836 */
[----:B------:R-:W-:Y:S01]  /*52f0*/  LOP3.LUT R32, R32, 0xffff0000, RZ, 0xc0, !PT ;  /* 0xffff000020207812 */ /* 0x000fe200078ec0ff */
[----:B------:R-:W-:Y:S01]  /*5300*/  FMUL.FTZ R45, R37, R53 ;  /* 0x00000035252d7220 */ /* 0x000fe20000410000 */
[----:B------:R-:W-:Y:S01]  /*5310*/  LOP3.LUT R127, R127, 0xffff0000, RZ, 0xc0, !PT ;  /* 0xffff00007f7f7812 */ /* 0x000fe200078ec0ff */
[-C--:B------:R-:W-:Y:S01]  /*5320*/  FMUL.FTZ R52, R37, R46.reuse ;  /* 0x0000002e25347220 */ /* 0x080fe20000410000 */
[----:B------:R-:W-:Y:S01]  /*5330*/  FMUL.FTZ R37, R36, R123 ;  /* 0x0000007b24257220 */ /* 0x000fe20000410000 */
[----:B------:R-:W-:Y:S01]  /*5340*/  FFMA.FTZ R45, R40, R46, -R45 ;  /* 0x0000002e282d7223 */ /* 0x000fe2000001082d */
[----:B------:R-:W-:Y:S02]  /*5350*/  IMAD.U32 R33, R34, 0x10000, RZ ;  /* 0x0001000022217824 */ /* 0x000fe400078e00ff */
[----:B------:R-:W-:Y:S01]  /*5360*/  FFMA.FTZ R52, R40, R53, R52 ;  /* 0x0000003528347223 */ /* 0x000fe20000010034 */
[----:B------:R-:W-:Y:S01]  /*5370*/  LOP3.LUT R35, R34, 0xffff0000, RZ, 0xc0, !PT ;  /* 0xffff000022237812 */ /* 0x000fe200078ec0ff */
[----:B------:R-:W-:Y:S01]  /*5380*/  FFMA.FTZ R102, R41, R120, R102 ;  /* 0x0000007829667223 */ /* 0x000fe20000010066 */
[----:B------:R-:W-:Y:S01]  /*5390*/  FFMA.FTZ R40, R32, R127, -R37 ;  /* 0x0000007f20287223 */ /* 0x000fe20000010825 */
[----:B------:R-:W-:-:S02]  /*53a0*/  IMAD.U32 R34, R38, 0x10000, RZ ;  /* 0x0001000026227824 */ /* 0x000fc400078e00ff */
[----:B------:R-:W-:Y:S01]  /*53b0*/  FMUL.FTZ R41, R36, R127 ;  /* 0x0000007f24297220 */ /* 0x000fe20000410000 */
[----:B------:R-:W-:Y:S01]  /*53c0*/  IMAD.U32 R37, R122, 0x10000, RZ ;  /* 0x000100007a257824 */ /* 0x000fe200078e00ff */
[----:B------:R-:W-:Y:S01]  /*53d0*/  LOP3.LUT R38, R38, 0xffff0000, RZ, 0xc0, !PT ;  /* 0xffff000026267812 */ /* 0x000fe200078ec0ff */
[C---:B------:R-:W-:Y:S01]  /*53e0*/  IMAD.U32 R36, R125.reuse, 0x10000, RZ ;  /* 0x000100007d247824 */ /* 0x040fe200078e00ff */
[----:B------:R-:W-:Y:S01]  /*53f0*/  LOP3.LUT R122, R122, 0xffff0000, RZ, 0xc0, !PT ;  /* 0xffff00007a7a7812 */ /* 0x000fe200078ec0ff */
[----:B------:R-:W-:Y:S01]  /*5400*/  FFMA.FTZ R41, R32, R123, R41 ;  /* 0x0000007b20297223 */ /* 0x000fe20000010029 */
[----:B------:R-:W-:Y:S01]  /*5410*/  LOP3.LUT R125, R125, 0xffff0000, RZ, 0xc0, !PT ;  /* 0xffff00007d7d7812 */ /* 0x000fe200078ec0ff */
[C---:B------:R-:W-:Y:S01]  /*5420*/  FMUL.FTZ R32, R34.reuse, R37 ;  /* 0x0000002522207220 */ /* 0x040fe20000410000 */
[----:B------:R-:W-:Y:S01]  /*5430*/  FMUL.FTZ R34, R34, R36 ;  /* 0x0000002422227220 */ /* 0x000fe20000410000 */
        /* <DEDUP_REMOVED lines=18> */
.L_x_4903:
[----:B------:R-:W-:Y:S05]  /*5560*/  BSYNC B1 ;  /* 0x0000000000017941 */ /* 0x000fea0003800000 */
.L_x_4902:
        /* <DEDUP_REMOVED lines=10> */
.L_x_4871:
[----:B------:R-:W-:-:S06]  /*5610*/  UISETP.NE.AND UP0, UPT, UR44, 0x3, UPT ;  /* 0x000000032c00788c */ /* 0x000fcc000bf05270 */
[----:B------:R-:W-:-:S13]  /*5620*/  PLOP3.LUT P3, PT, PT, PT, UP0, 0x80, 0x0 ;  /* 0x000000000000781c */ /* 0x000fda0003f6f008 */
[----:B------:R-:W-:Y:S05]  /*5630*/  @!P3 BRA `(.L_x_4904) ;  /* 0x000000000004b947 */ /* 0x000fea0003800000 */
[----:B------:R-:W-:Y:S01]  /*5640*/  BPT.TRAP 0x1 ;  /* 0x000000040000795c */ /* 0x000fe20000300000 */
.L_x_4904:
[----:B------:R-:W-:Y:S01]  /*5650*/  IMAD R96, R2, 0x8, R19 ;  /* 0x0000000802607824 */ /* 0x000fe200078e0213 */
[----:B------:R-:W-:Y:S01]  /*5660*/  SHF.L.U32 R107, R207, 0x1f, RZ ;  /* 0x0000001fcf6b7819 */ /* 0x000fe200000006ff */
[----:B------:R-:W-:Y:S01]  /*5670*/  IMAD R106, R27, -0x60, R24 ;  /* 0xffffffa01b6a7824 */ /* 0x000fe200078e0218 */
[----:B------:R-:W-:Y:S02]  /*5680*/  BSSY B1, `(.L_x_4905) ;  /* 0x0000004000017945 */ /* 0x000fe40003800000 */
[----:B------:R-:W0:Y:S02]  /*5690*/  SYNCS.PHASECHK.TRANS64.TRYWAIT P4, [R96+URZ+0x22890], R107 ;  /* 0x0228906b600075a7 */ /* 0x000e24000808017f */
[----:B------:R-:W-:Y:S01]  /*56a0*/  VIMNMX R106, R106, 0x60, PT ;  /* 0x000000606a6a7848 */ /* 0x000fe20003fe0100 */
[----:B0-----:R-:W-:Y:S06]  /*56b0*/  @!P4 BRA `(.L_x_4906) ;  /* 0x000001880044c947 */ /* 0x001fec0003800000 */
.L_x_5186:
[----:B------:R-:W-:Y:S05]  /*56c0*/  BSYNC B1 ;  /* 0x0000000000017941 */ /* 0x000fea0003800000 */
.L_x_4905:
        /* <DEDUP_REMOVED lines=8> */
.L_x_4908:
[----:B------:R-:W-:Y:S05]  /*5750*/  BSYNC B1 ;  /* 0x0000000000017941 */ /* 0x000fea0003800000 */
.L_x_4907:
[----:B------:R-:W-:Y:S05]  /*5760*/  @P4 BRA `(.L_x_4888) ;  /* 0x0000000000104947 */ /* 0x000fea0003800000 */
[----:B-1----:R-:W1:Y:S04]  /*5770*/  @!P1 LDS.128 R32, [R104+0x2000] ;  /* 0x0020000068209984 */ /* 0x002e680000000c00 */
[----:B------:R-:W2:Y:S04]  /*5780*/  @!P2 LDS.128 R36, [R103+0x2000] ;  /* 0x002000006724a984 */ /* 0x000ea80000000c00 */
[----:B-1----:R1:W-:Y:S04]  /*5790*/  @!P1 STG.E.128 desc[UR40][R40.64], R32 ;  /* 0x0000002028009986 */ /* 0x0023e8000c101d28 */
[----:B--2---:R1:W-:Y:S02]  /*57a0*/  @!P2 STG.E.128 desc[UR40][R40.64+0x40], R36 ;  /* 0x000040242800a986 */ /* 0x0043e4000c101d28 */
.L_x_4888:
[----:B------:R-:W-:Y:S05]  /*57b0*/  BSYNC B0 ;  /* 0x0000000000007941 */ /* 0x000fea0003800000 */
.L_x_4870:
        /* <DEDUP_REMOVED lines=17> */
.L_x_4910:
[----:B------:R-:W-:Y:S05]  /*58d0*/  BSYNC B0 ;  /* 0x0000000000007941 */ /* 0x000fea0003800000 */
.L_x_4909:
[----:B------:R-:W2:Y:S01]  /*58e0*/  SYNCS.PHASECHK.TRANS64.TRYWAIT P3, [R96+URZ+0x228b0], R107 ;  /* 0x0228b06b600075a7 */ /* 0x000ea2000806017f */
[----:B------:R-:W-:Y:S01]  /*58f0*/  ULDC UR45, c[0x0][0x320] ;  /* 0x0000c800002d7ab9 */ /* 0x000fe20000000800 */
[----:B------:R-:W-:Y:S01]  /*5900*/  ULDC.64 UR42, c[0x0][0x328] ;  /* 0x0000ca00002a7ab9 */ /* 0x000fe20000000a00 */
[----:B------:R-:W-:Y:S01]  /*5910*/  ULDC.64 UR38, c[0x0][0x318] ;  /* 0x0000c60000267ab9 */ /* 0x000fe20000000a00 */
[----:B------:R-:W-:Y:S01]  /*5920*/  BSSY B0, `(.L_x_4911) ;  /* 0x0000003000007945 */ /* 0x000fe20003800000 */
[----:B-1----:R-:W-:-:S03]  /*5930*/  IMAD R32, R2, 0x6000, R90 ;  /* 0x0000600002207824 */ /* 0x002fc600078e025a */
[----:B--2---:R-:W-:Y:S05]  /*5940*/  @!P3 BRA `(.L_x_4912) ;  /* 0x0000018400b4b947 */ /* 0x004fea0003800000 */
.L_x_5187:
[----:B------:R-:W-:Y:S05]  /*5950*/  BSYNC B0 ;  /* 0x0000000000007941 */ /* 0x000fea0003800000 */
.L_x_4911:
        /* <DEDUP_REMOVED lines=39> */
.L_x_4914:
[----:B------:R-:W-:Y:S05]  /*5bd0*/  BSYNC B0 ;  /* 0x0000000000007941 */ /* 0x000fea0003800000 */
.L_x_4913:
        /* <DEDUP_REMOVED lines=37> */
.L_x_4916:
[----:B------:R-:W-:Y:S05]  /*5e30*/  BSYNC B0 ;  /* 0x0000000000007941 */ /* 0x000fea0003800000 */
.L_x_4915:
        /* <DEDUP_REMOVED lines=22> */
.L_x_4865:
[----:B------:R-:W0:Y:S01]  /*5fa0*/  LDC R0, c[0x0][0x448] ;  /* 0x00011200ff007b82 */ /* 0x000e220000000800 */
[----:B------:R-:W-:Y:S02]  /*5fb0*/  VIADD R3, R210, 0x7f ;  /* 0x0000007fd2037836 */ /* 0x000fe40000000000 */
[----:B------:R-:W-:Y:S01]  /*5fc0*/  IMAD.MOV.U32 R172, RZ, RZ, RZ ;  /* 0x000000ffffac7224 */ /* 0x000fe200078e00ff */
[----:B0-----:R-:W-:-:S13]  /*5fd0*/  ISETP.NE.AND P1, PT, R0, 0x1, PT ;  /* 0x000000010000780c */ /* 0x001fda0003f25270 */
[----:B------:R-:W0:Y:S08]  /*5fe0*/  @P1 LDC R0, c[0x0][0x44c] ;  /* 0x00011300ff001b82 */ /* 0x000e300000000800 */
[----:B------:R-:W1:Y:S01]  /*5ff0*/  @P1 LDC R5, c[0x0][0x450] ;  /* 0x00011400ff051b82 */ /* 0x000e620000000800 */
[----:B0-----:R-:W-:-:S05]  /*6000*/  @P1 IMAD.HI.U32 R0, R3, R0, RZ ;  /* 0x0000000003001227 */ /* 0x001fca00078e00ff */
[----:B-1----:R-:W-:-:S05]  /*6010*/  @P1 SHF.R.U32.HI R3, RZ, R5, R0 ;  /* 0x00000005ff031219 */ /* 0x002fca0000011600 */
[----:B------:R-:W-:-:S04]  /*6020*/  IMAD.IADD R3, R60, 0x1, R3 ;  /* 0x000000013c037824 */ /* 0x000fc800078e0203 */
[----:B------:R-:W-:-:S05]  /*6030*/  IMAD.HI R3, R3, 0x2aaaaaab, RZ ;  /* 0x2aaaaaab03037827 */ /* 0x000fca00078e02ff */
[----:B------:R-:W-:-:S04]  /*6040*/  SHF.R.U32.HI R0, RZ, 0x1f, R3 ;  /* 0x0000001fff007819 */ /* 0x000fc80000011603 */
[----:B------:R-:W-:-:S04]  /*6050*/  LEA.HI.SX32 R0, R3, R0, 0x1c ;  /* 0x0000000003007211 */ /* 0x000fc800078fe2ff */
[----:B------:R-:W-:-:S04]  /*6060*/  VIMNMX R29, R29, R0, PT ;  /* 0x000000001d1d7248 */ /* 0x000fc80003fe0100 */
[----:B------:R-:W-:Y:S01]  /*6070*/  ISETP.GE.AND P1, PT, R29, 0x1, PT ;  /* 0x000000011d00780c */ /* 0x000fe20003f26270 */
[----:B------:R-:W-:-:S12]  /*6080*/  @P0 BRA `(.L_x_4918) ;  /* 0x00000000000c0947 */ /* 0x000fd80003800000 */
[----:B------:R-:W0:Y:S01]  /*6090*/  FENCE.VIEW.ASYNC.G ;  /* 0x00000000000073c6 */ /* 0x000e220000000100 */
[----:B------:R-:W-:Y:S05]  /*60a0*/  WARPSYNC.ALL ;  /* 0x0000000000007948 */ /* 0x000fea0003800000 */
[----:B0-----:R-:W-:Y:S06]  /*60b0*/  BAR.ARV 0xc, 0x180 ;  /* 0x0306000000007b1d */ /* 0x001fec0000002000 */
.L_x_4918:
[----:B------:R-:W-:Y:S04]  /*60c0*/  BSSY B0, `(.L_x_4919) ;  /* 0x000001f000007945 */ /* 0x000fe80003800000 */
[----:B------:R-:W-:Y:S05]  /*60d0*/  @!P1 BRA `(.L_x_4920) ;  /* 0x0000000000749947 */ /* 0x000fea0003800000 */
        /* <DEDUP_REMOVED lines=29> */
.L_x_4920:
[----:B------:R-:W-:Y:S05]  /*62b0*/  BSYNC B0 ;  /* 0x0000000000007941 */ /* 0x000fea0003800000 */
.L_x_4919:
        /* <DEDUP_REMOVED lines=33> */
[----:B----4-:R-:W-:Y:S02]  /*64d0*/  CS2R R96, SRZ ;  /* 0x0000000000607805 */ /* 0x010fe4000001ff00 */
        /* <DEDUP_REMOVED lines=45> */
.L_x_5190:
        /* <DEDUP_REMOVED lines=26> */
.L_x_4924:
[----:B------:R-:W-:Y:S05]  /*6950*/  BSYNC B6 ;  /* 0x0000000000067941 */ /* 0x000fea0003800000 */
.L_x_4923:
        /* <DEDUP_REMOVED lines=12> */
.L_x_4928:
[----:B--2---:R2:W3:Y:S02]  /*6a20*/  SYNCS.PHASECHK.TRANS64.TRYWAIT P0, [R19+URZ+0x22800], R0 ;  /* 0x02280000130075a7 */ /* 0x0044e4000800017f */
[----:B---3--:R-:W-:Y:S05]  /*6a30*/  @!P0 NANOSLEEP.SYNCS 0x989680 ;  /* 0x009896800000895d */ /* 0x008fea0003900000 */
[----:B------:R-:W3:Y:S02]  /*6a40*/  @!P0 SYNCS.PHASECHK.TRANS64 P0, [R19+URZ+0x22800], R0 ;  /* 0x02280000130085a7 */ /* 0x000ee4000800007f */
[----:B---3--:R-:W-:Y:S05]  /*6a50*/  @!P0 BRA `(.L_x_4928) ;  /* 0xfffffffc00f08947 */ /* 0x008fea000383ffff */
.L_x_4927:
[----:B------:R-:W-:Y:S05]  /*6a60*/  BSYNC B0 ;  /* 0x0000000000007941 */ /* 0x000fea0003800000 */
.L_x_4926:
[----:B------:R-:W-:Y:S05]  /*6a70*/  BRA `(.L_x_4929) ;  /* 0x0000002c008c7947 */ /* 0x000fea0003800000 */
.L_x_4925:
        /* <DEDUP_REMOVED lines=30> */
.L_x_4931:
[----:B------:R-:W-:Y:S05]  /*6c60*/  BSYNC B6 ;  /* 0x0000000000067941 */ /* 0x000fea0003800000 */
.L_x_4930:
        /* <DEDUP_REMOVED lines=47> */
.L_x_5196:
        /* <DEDUP_REMOVED lines=15> */
[----:B------:R-:W-:Y:S02]  /*7050*/  @!P2 IMAD.WIDE R34, R204, 0x2, R8 ;  /* 0x00000002cc22a825 */ /* 0x000fe400078e0208 */
[C---:B------:R-:W-:Y:S02]  /*7060*/  @!P3 SHF.L.U64.HI R24, R208.reuse, 0x1, R31 ;  /* 0x00000001d018b819 */ /* 0x040fe4000001021f */
[----:B------:R-:W-:Y:S01]  /*7070*/  @!P3 IMAD.SHL.U32 R9, R208, 0x2, RZ ;  /* 0x00000002d009b824 */ /* 0x000fe200078e00ff */
[----:B------:R-:W-:Y:S02]  /*7080*/  CS2R R26, SRZ ;  /* 0x00000000001a7805 */ /* 0x000fe4000001ff00 */
[----:B------:R-:W-:Y:S01]  /*7090*/  CS2R R20, SRZ ;  /* 0x0000000000147805 */ /* 0x000fe2000001ff00 */
[----:B0-----:R-:W-:Y:S01]  /*70a0*/  @!P2 IMAD.WIDE R12, R204, 0x2, R14 ;  /* 0x00000002cc0ca825 */ /* 0x001fe200078e020e */
[----:B------:R0:W5:Y:S01]  /*70b0*/  @!P2 LD.E.64 R28, desc[UR40][R34.64] ;  /* 0x00000028221ca980 */ /* 0x000162000c101b00 */
[----:B------:R-:W-:-:S02]  /*70c0*/  @!P3 IADD3 R10, P0, R0, R9, RZ ;  /* 0x00000009000ab210 */ /* 0x000fc40007f1e0ff */
[----:B------:R-:W-:Y:S01]  /*70d0*/  @!P3 IADD3 R8, P1, R14, R9, RZ ;  /* 0x000000090e08b210 */ /* 0x000fe20007f3e0ff */
[----:B------:R0:W5:Y:S02]  /*70e0*/  @!P2 LD.E.64 R26, desc[UR40][R12.64] ;  /* 0x000000280c1aa980 */ /* 0x000164000c101b00 */
[--C-:B------:R-:W-:Y:S02]  /*70f0*/  @!P3 IMAD.X R11, R3, 0x1, R24.reuse, P0 ;  /* 0x00000001030bb824 */ /* 0x100fe400000e0618 */
[----:B------:R-:W-:Y:S01]  /*7100*/  @!P3 IMAD.X R9, R5, 0x1, R24, P1 ;  /* 0x000000010509b824 */ /* 0x000fe200008e0618 */
[----:B------:R-:W-:Y:S02]  /*7110*/  CS2R R24, SRZ ;  /* 0x0000000000187805 */ /* 0x000fe4000001ff00 */
[----:B------:R0:W5:Y:S04]  /*7120*/  @!P3 LD.E.64 R20, desc[UR40][R10.64] ;  /* 0x000000280a14b980 */ /* 0x000168000c101b00 */
[----:B------:R0:W5:Y:S02]  /*7130*/  @!P3 LD.E.64 R24, desc[UR40][R8.64] ;  /* 0x000000280818b980 */ /* 0x000164000c101b00 */
.L_x_4936:
[----:B------:R-:W-:Y:S05]  /*7140*/  BSYNC B1 ;  /* 0x0000000000017941 */ /* 0x000fea0003800000 */
.L_x_4935:
[----:B----45:R-:W-:Y:S01]  /*7150*/  IMAD.MOV.U32 R5, RZ, RZ, R24 ;  /* 0x000000ffff057224 */ /* 0x030fe200078e0018 */
[----:B------:R-:W-:Y:S01]  /*7160*/  UMOV UR4, 0xffffffff ;  /* 0xffffffff00047882 */ /* 0x000fe20000000000 */
[----:B0-----:R-:W-:Y:S02]  /*7170*/  IMAD.MOV.U32 R8, RZ, RZ, R25 ;  /* 0x000000ffff087224 */ /* 0x001fe400078e0019 */
[----:B---3--:R-:W-:Y:S02]  /*7180*/  IMAD.MOV.U32 R0, RZ, RZ, R26 ;  /* 0x000000ffff007224 */ /* 0x008fe400078e001a */
[----:B--2---:R-:W-:Y:S01]  /*7190*/  IMAD.MOV.U32 R3, RZ, RZ, R27 ;  /* 0x000000ffff037224 */ /* 0x004fe200078e001b */
[----:B------:R-:W-:Y:S01]  /*71a0*/  PRMT R42, R5, 0x5410, R8 ;  /* 0x00005410052a7816 */ /* 0x000fe20000000008 */
[----:B------:R-:W-:Y:S02]  /*71b0*/  IMAD.MOV.U32 R5, RZ, RZ, R20 ;  /* 0x000000ffff057224 */ /* 0x000fe400078e0014 */
[----:B------:R-:W-:Y:S01]  /*71c0*/  IMAD.MOV.U32 R8, RZ, RZ, R21 ;  /* 0x000000ffff087224 */ /* 0x000fe200078e0015 */
[----:B------:R-:W-:Y:S01]  /*71d0*/  PRMT R39, R0, 0x5410, R3 ;  /* 0x0000541000277816 */ /* 0x000fe20000000003 */
[----:B------:R-:W-:-:S02]  /*71e0*/  IMAD.MOV.U32 R0, RZ, RZ, R28 ;  /* 0x000000ffff007224 */ /* 0x000fc400078e001c */
[----:B------:R-:W-:Y:S01]  /*71f0*/  IMAD.MOV.U32 R3, RZ, RZ, R29 ;  /* 0x000000ffff037224 */ /* 0x000fe200078e001d */
[----:B------:R-:W-:Y:S02]  /*7200*/  PRMT R44, R8, 0x5410, R5 ;  /* 0x00005410082c7816 */ /* 0x000fe40000000005 */
[----:B------:R-:W-:Y:S02]  /*7210*/  CS2R R8, SRZ ;  /* 0x0000000000087805 */ /* 0x000fe4000001ff00 */
[----:B------:R-:W-:Y:S01]  /*7220*/  PRMT R41, R3, 0x5410, R0 ;  /* 0x0000541003297816 */ /* 0x000fe20000000000 */
[----:B------:R-:W-:Y:S06]  /*7230*/  BRA.DIV UR4, `(.L_x_4937) ;  /* 0x0000017204207947 */ /* 0x000fec000b800000 */
[----:B------:R0:W2:Y:S04]  /*7240*/  SHFL.IDX PT, R3, R6, 0x1, 0x1c1f ;  /* 0x003c1f0006037f89 */ /* 0x0000a800000e0000 */
[----:B------:R0:W3:Y:S04]  /*7250*/  SHFL.IDX PT, R0, R4, 0x1, 0x1c1f ;  /* 0x003c1f0004007f89 */ /* 0x0000e800000e0000 */
[----:B-1----:R-:W1:Y:S04]  /*7260*/  SHFL.IDX PT, R7, R7, 0x1, 0x1c1f ;  /* 0x003c1f0007077f89 */ /* 0x002e6800000e0000 */
[----:B0-----:R-:W4:Y:S02]  /*7270*/  SHFL.IDX PT, R32, R32, 0x1, 0x1c1f ;  /* 0x003c1f0020207f89 */ /* 0x001f2400000e0000 */
.L_x_5202:
[----:B------:R-:W-:Y:S01]  /*7280*/  VIADD R40, R40, 0x40 ;  /* 0x0000004028287836 */ /* 0x000fe20000000000 */
[----:B------:R-:W-:Y:S01]  /*7290*/  LEA.HI R4, R230, R230, RZ, 0x1 ;  /* 0x000000e6e6047211 */ /* 0x000fe200078f08ff */
        /* <DEDUP_REMOVED lines=13> */
[----:B------:R-:W-:Y:S01]  /*7370*/  ISETP.GE.AND P3, PT, R208, UR4, PT ;  /* 0x00000004d0007c0c */ /* 0x000fe2000bf66270 */
[----:B-1----:R-:W-:Y:S01]  /*7380*/  IMAD.MOV.U32 R33, RZ, RZ, R7 ;  /* 0x000000ffff217224 */ /* 0x002fe200078e0007 */
[----:B------:R-:W-:-:S09]  /*7390*/  CS2R R14, SRZ ;  /* 0x00000000000e7805 */ /* 0x000fd2000001ff00 */
[----:B------:R-:W-:Y:S02]  /*73a0*/  @!P2 IMAD.WIDE R34, R204, 0x2, R4 ;  /* 0x00000002cc22a825 */ /* 0x000fe400078e0204 */
[C---:B------:R-:W-:Y:S02]  /*73b0*/  @!P3 SHF.L.U64.HI R10, R208.reuse, 0x1, R31 ;  /* 0x00000001d00ab819 */ /* 0x040fe4000001021f */
[----:B------:R-:W-:Y:S01]  /*73c0*/  @!P3 IMAD.SHL.U32 R5, R208, 0x2, RZ ;  /* 0x00000002d005b824 */ /* 0x000fe200078e00ff */
[----:B------:R-:W-:Y:S02]  /*73d0*/  CS2R R8, SRZ ;  /* 0x0000000000087805 */ /* 0x000fe4000001ff00 */
[----:B------:R-:W-:Y:S01]  /*73e0*/  CS2R R12, SRZ ;  /* 0x00000000000c7805 */ /* 0x000fe2000001ff00 */
[----:B------:R0:W5:Y:S01]  /*73f0*/  @!P2 LD.E.64 R14, desc[UR40][R34.64] ;  /* 0x00000028220ea980 */ /* 0x000162000c101b00 */
[-C--:B------:R-:W-:Y:S02]  /*7400*/  @!P3 IADD3 R4, P0, R0, R5.reuse, RZ ;  /* 0x000000050004b210 */ /* 0x080fe40007f1e0ff */
[----:B----4-:R-:W-:Y:S01]  /*7410*/  @!P3 IADD3 R6, P1, R32, R5, RZ ;  /* 0x000000052006b210 */ /* 0x010fe20007f3e0ff */
[----:B------:R-:W-:-:S04]  /*7420*/  @!P2 IMAD.WIDE R32, R204, 0x2, R32 ;  /* 0x00000002cc20a825 */ /* 0x000fc800078e0220 */
[--C-:B------:R-:W-:Y:S01]  /*7430*/  @!P3 IMAD.X R5, R3, 0x1, R10.reuse, P0 ;  /* 0x000000010305b824 */ /* 0x100fe200000e060a */
[----:B------:R0:W5:Y:S01]  /*7440*/  @!P2 LD.E.64 R8, desc[UR40][R32.64] ;  /* 0x000000282008a980 */ /* 0x000162000c101b00 */
[----:B------:R-:W-:Y:S01]  /*7450*/  @!P3 IMAD.X R7, R7, 0x1, R10, P1 ;  /* 0x000000010707b824 */ /* 0x000fe200008e060a */
[----:B------:R-:W-:Y:S02]  /*7460*/  CS2R R10, SRZ ;  /* 0x00000000000a7805 */ /* 0x000fe4000001ff00 */
[----:B------:R0:W5:Y:S04]  /*7470*/  @!P3 LD.E.64 R12, desc[UR40][R4.64] ;  /* 0x00000028040cb980 */ /* 0x000168000c101b00 */
[----:B------:R0:W5:Y:S02]  /*7480*/  @!P3 LD.E.64 R10, desc[UR40][R6.64] ;  /* 0x00000028060ab980 */ /* 0x000164000c101b00 */
.L_x_4939:
[----:B------:R-:W-:Y:S05]  /*7490*/  BSYNC B1 ;  /* 0x0000000000017941 */ /* 0x000fea0003800000 */
.L_x_4938:
[----:B------:R-:W1:Y:S01]  /*74a0*/  SYNCS.PHASECHK.TRANS64.TRYWAIT P0, [R19+URZ+0x22800], R36 ;  /* 0x02280024130075a7 */ /* 0x000e62000800017f */
[----:B---3--:R-:W-:Y:S01]  /*74b0*/  IMAD.SHL.U32 R0, R38, 0x40, RZ ;  /* 0x0000004026007824 */ /* 0x008fe200078e00ff */
[----:B0---4-:R-:W-:Y:S01]  /*74c0*/  VIADDMNMX R32, R37, -R210, 0x80, PT ;  /* 0x0000008025207446 */ /* 0x011fe200038009d2 */
[----:B-----5:R-:W-:Y:S01]  /*74d0*/  IMAD.MOV.U32 R4, RZ, RZ, R8 ;  /* 0x000000ffff047224 */ /* 0x020fe200078e0008 */
[----:B------:R-:W-:Y:S01]  /*74e0*/  BSSY B1, `(.L_x_4940) ;  /* 0x0000018000017945 */ /* 0x000fe20003800000 */
[----:B------:R-:W-:Y:S01]  /*74f0*/  IMAD.MOV.U32 R5, RZ, RZ, R11 ;  /* 0x000000ffff057224 */ /* 0x000fe200078e000b */
        /* <DEDUP_REMOVED lines=10> */
[----:B------:R-:W-:Y:S02]  /*75a0*/  LOP3.LUT P2, RZ, R38, 0x4, RZ, 0xc0, !PT ;  /* 0x0000000426ff7812 */ /* 0x000fe4000784c0ff */
[----:B------:R-:W-:Y:S02]  /*75b0*/  PRMT R46, R4, 0x7610, R46 ;  /* 0x00007610042e7816 */ /* 0x000fe4000000002e */
[----:B------:R-:W-:Y:S01]  /*75c0*/  PRMT R31, R5, 0x5410, R0 ;  /* 0x00005410051f7816 */ /* 0x000fe20000000000 */
[----:B------:R-:W-:Y:S01]  /*75d0*/  IMAD R0, R216, 0x200, R3 ;  /* 0x00000200d8007824 */ /* 0x000fe200078e0203 */
[----:B------:R-:W-:Y:S01]  /*75e0*/  ISETP.GE.AND P1, PT, R23, R32, PT ;  /* 0x000000201700720c */ /* 0x000fe20003f26270 */
[----:B------:R-:W-:-:S02]  /*75f0*/  IMAD.MOV.U32 R5, RZ, RZ, R12 ;  /* 0x000000ffff057224 */ /* 0x000fc400078e000c */
[----:B------:R-:W-:-:S03]  /*7600*/  IMAD R3, R0, 0x2, R19 ;  /* 0x0000000200037824 */ /* 0x000fc600078e0213 */
[----:B------:R-:W-:Y:S01]  /*7610*/  PRMT R47, R5, 0x7610, R47 ;  /* 0x00007610052f7816 */ /* 0x000fe2000000002f */
[----:B------:R-:W-:Y:S02]  /*7620*/  IMAD.MOV.U32 R5, RZ, RZ, R13 ;  /* 0x000000ffff057224 */ /* 0x000fe400078e000d */
[C---:B------:R-:W-:Y:S02]  /*7630*/  VIADD R4, R3.reuse, 0x18400 ;  /* 0x0001840003047836 */ /* 0x040fe40000000000 */
[----:B------:R-:W-:Y:S01]  /*7640*/  VIADD R0, R3, 0x18440 ;  /* 0x0001844003007836 */ /* 0x000fe20000000000 */
[----:B-1----:R-:W-:Y:S06]  /*7650*/  @!P0 BRA `(.L_x_4941) ;  /* 0x0000016c008c8947 */ /* 0x002fec0003800000 */
.L_x_5203:
[----:B------:R-:W-:Y:S05]  /*7660*/  BSYNC B1 ;  /* 0x0000000000017941 */ /* 0x000fea0003800000 */
.L_x_4940:
        /* <DEDUP_REMOVED lines=12> */
[----:B------:R-:W-:Y:S02]  /*7730*/  SHF.R.U64 R37, R26, 0x10, R27 ;  /* 0x000000101a257819 */ /* 0x000fe4000000121b */
[----:B------:R-:W-:Y:S02]  /*7740*/  PRMT R38, R39, 0x5432, R38 ;  /* 0x0000543227267816 */ /* 0x000fe40000000026 */
[----:B------:R-:W-:Y:S02]  /*7750*/  PRMT R35, R41, 0x5410, R35 ;  /* 0x0000541029237816 */ /* 0x000fe40000000023 */
[----:B------:R-:W-:Y:S01]  /*7760*/  PRMT R37, R39, 0x5410, R37 ;  /* 0x0000541027257816 */ /* 0x000fe20000000025 */
[----:B------:R-:W-:Y:S01]  /*7770*/  IMAD.U32 R39, R38, 0x10000, RZ ;  /* 0x0001000026277824 */ /* 0x000fe200078e00ff */
[----:B------:R-:W-:Y:S01]  /*7780*/  SHF.R.U64 R34, R28, 0x10, R29 ;  /* 0x000000101c227819 */ /* 0x000fe2000000121d */
[----:B0-----:R-:W-:Y:S01]  /*7790*/  IMAD.U32 R36, R35, 0x10000, RZ ;  /* 0x0001000023247824 */ /* 0x001fe200078e00ff */
[----:B------:R-:W-:-:S02]  /*77a0*/  LOP3.LUT R38, R38, 0xffff0000, RZ, 0xc0, !PT ;  /* 0xffff000026267812 */ /* 0x000fc400078ec0ff */
[----:B------:R-:W-:Y:S02]  /*77b0*/  PRMT R34, R41, 0x5432, R34 ;  /* 0x0000543229227816 */ /* 0x000fe40000000022 */
[----:B------:R-:W-:Y:S02]  /*77c0*/  LOP3.LUT R35, R35, 0xffff0000, RZ, 0xc0, !PT ;  /* 0xffff000023237812 */ /* 0x000fe400078ec0ff */
        /* <DEDUP_REMOVED lines=33> */
.L_x_4945:
[----:B------:R-:W-:Y:S05]  /*79e0*/  BSYNC B2 ;  /* 0x0000000000027941 */ /* 0x000fea0003800000 */
.L_x_4944:
        /* <DEDUP_REMOVED lines=19> */
[----:B0-----:R-:W-:Y:S01]  /*7b20*/  FMUL.FTZ R36, R21, R28 ;  /* 0x0000001c15247220 */ /* 0x001fe20000410000 */
        /* <DEDUP_REMOVED lines=26> */
[----:B------:R2:W-:Y:S02]  /*7cd0*/  STS.128 [R0], R4 ;  /* 0x0000000400007388 */ /* 0x0005e40000000c00 */
.L_x_4943:
[----:B------:R-:W-:Y:S05]  /*7ce0*/  BSYNC B1 ;  /* 0x0000000000017941 */ /* 0x000fea0003800000 */
.L_x_4942:
        /* <DEDUP_REMOVED lines=53> */
.L_x_4948:
[----:B------:R-:W-:Y:S05]  /*8040*/  BSYNC B1 ;  /* 0x0000000000017941 */ /* 0x000fea0003800000 */
.L_x_4947:
[----:B------:R-:W-:Y:S05]  /*8050*/  @P1 BRA `(.L_x_4946) ;  /* 0x0000001400f01947 */ /* 0x000fea0003800000 */
[----:B-1----:R-:W1:Y:S01]  /*8060*/  LDS.128 R4, [R0+0x2000] ;  /* 0x0020000000047984 */ /* 0x002e620000000c00 */
[----:B------:R-:W-:Y:S02]  /*8070*/  SHF.R.U64 R8, R10, 0x10, R11 ;  /* 0x000000100a087819 */ /* 0x000fe4000000120b */
[----:B------:R-:W-:Y:S02]  /*8080*/  SHF.R.U64 R3, R12, 0x10, R13 ;  /* 0x000000100c037819 */ /* 0x000fe4000000120d */
[----:B------:R-:W-:Y:S02]  /*8090*/  SHF.R.U32.HI R10, RZ, 0x10, R11 ;  /* 0x00000010ff0a7819 */ /* 0x000fe4000001160b */
[----:B------:R-:W-:Y:S02]  /*80a0*/  SHF.R.U32.HI R12, RZ, 0x10, R13 ;  /* 0x00000010ff0c7819 */ /* 0x000fe4000001160d */
[----:B------:R-:W-:Y:S02]  /*80b0*/  PRMT R31, R31, 0x5410, R10 ;  /* 0x000054101f1f7816 */ /* 0x000fe4000000000a */
[----:B------:R-:W-:-:S02]  /*80c0*/  PRMT R12, R45, 0x5432, R12 ;  /* 0x000054322d0c7816 */ /* 0x000fc4000000000c */
[----:B------:R-:W-:Y:S01]  /*80d0*/  PRMT R33, R33, 0x5410, R8 ;  /* 0x0000541021217816 */ /* 0x000fe20000000008 */
[C---:B------:R-:W-:Y:S01]  /*80e0*/  IMAD.U32 R14, R31.reuse, 0x10000, RZ ;  /* 0x000100001f0e7824 */ /* 0x040fe200078e00ff */
[----:B------:R-:W-:Y:S01]  /*80f0*/  LOP3.LUT R31, R31, 0xffff0000, RZ, 0xc0, !PT ;  /* 0xffff00001f1f7812 */ /* 0x000fe200078ec0ff */
[C---:B------:R-:W-:Y:S01]  /*8100*/  IMAD.U32 R13, R12.reuse, 0x10000, RZ ;  /* 0x000100000c0d7824 */ /* 0x040fe200078e00ff */
[----:B------:R-:W-:Y:S02]  /*8110*/  LOP3.LUT R12, R12, 0xffff0000, RZ, 0xc0, !PT ;  /* 0xffff00000c0c7812 */ /* 0x000fe400078ec0ff */
[----:B------:R-:W-:Y:S02]  /*8120*/  PRMT R11, R47, 0x5410, R3 ;  /* 0x000054102f0b7816 */ /* 0x000fe40000000003 */
[C---:B-1----:R-:W-:Y:S01]  /*8130*/  LOP3.LUT R9, R6.reuse, 0xffff0000, RZ, 0xc0, !PT ;  /* 0xffff000006097812 */ /* 0x042fe200078ec0ff */
[C---:B------:R-:W-:Y:S01]  /*8140*/  IMAD.U32 R10, R7.reuse, 0x10000, RZ ;  /* 0x00010000070a7824 */ /* 0x040fe200078e00ff */
[----:B------:R-:W-:Y:S01]  /*8150*/  LOP3.LUT R7, R7, 0xffff0000, RZ, 0xc0, !PT ;  /* 0xffff000007077812 */ /* 0x000fe200078ec0ff */
[----:B------:R-:W-:-:S02]  /*8160*/  IMAD.U32 R8, R6, 0x10000, RZ ;  /* 0x0001000006087824 */ /* 0x000fc400078e00ff */
[CC--:B------:R-:W-:Y:S01]  /*8170*/  FMUL.FTZ R15, R9.reuse, R14.reuse ;  /* 0x0000000e090f7220 */ /* 0x0c0fe20000410000 */
[----:B------:R-:W-:Y:S01]  /*8180*/  FMUL.FTZ R9, R9, R13 ;  /* 0x0000000d09097220 */ /* 0x000fe20000410000 */
[C---:B------:R-:W-:Y:S01]  /*8190*/  FMUL.FTZ R21, R7.reuse, R31 ;  /* 0x0000001f07157220 */ /* 0x040fe20000410000 */
[----:B------:R-:W-:Y:S02]  /*81a0*/  IMAD.U32 R3, R4, 0x10000, RZ ;  /* 0x0001000004037824 */ /* 0x000fe400078e00ff */
[C---:B------:R-:W-:Y:S01]  /*81b0*/  FFMA.FTZ R15, R8.reuse, R13, -R15 ;  /* 0x0000000d080f7223 */ /* 0x040fe2000001080f */
[----:B------:R-:W-:Y:S01]  /*81c0*/  FFMA.FTZ R14, R8, R14, R9 ;  /* 0x0000000e080e7223 */ /* 0x000fe20000010009 */
[-C--:B------:R-:W-:Y:S01]  /*81d0*/  FMUL.FTZ R9, R7, R12.reuse ;  /* 0x0000000c07097220 */ /* 0x080fe20000410000 */
[----:B------:R-:W-:Y:S01]  /*81e0*/  IMAD.U32 R6, R5, 0x10000, RZ ;  /* 0x0001000005067824 */ /* 0x000fe200078e00ff */
[----:B------:R-:W-:Y:S01]  /*81f0*/  LOP3.LUT R4, R4, 0xffff0000, RZ, 0xc0, !PT ;  /* 0xffff000004047812 */ /* 0x000fe200078ec0ff */
[----:B------:R-:W-:Y:S01]  /*8200*/  IMAD.U32 R8, R33, 0x10000, RZ ;  /* 0x0001000021087824 */ /* 0x000fe200078e00ff */
[----:B------:R-:W-:Y:S01]  /*8210*/  LOP3.LUT R5, R5, 0xffff0000, RZ, 0xc0, !PT ;  /* 0xffff000005057812 */ /* 0x000fe200078ec0ff */
[----:B------:R-:W-:Y:S01]  /*8220*/  IMAD.U32 R7, R11, 0x10000, RZ ;  /* 0x000100000b077824 */ /* 0x000fe200078e00ff */
        /* <DEDUP_REMOVED lines=18> */
.L_x_4933:
        /* <DEDUP_REMOVED lines=71> */
[----:B------:R-:W-:Y:S02]  /*87c0*/  IMAD.MOV.U32 R6, RZ, RZ, R34 ;  /* 0x000000ffff067224 */ /* 0x000fe400078e0022 */
[----:B------:R-:W-:Y:S01]  /*87d0*/  IMAD.MOV.U32 R8, RZ, RZ, R28 ;  /* 0x000000ffff087224 */ /* 0x000fe200078e001c */
[----:B------:R-:W-:Y:S01]  /*87e0*/  PRMT R37, R37, 0x5410, R5 ;  /* 0x0000541025257816 */ /* 0x000fe20000000005 */
[----:B------:R-:W-:Y:S01]  /*87f0*/  IMAD.MOV.U32 R7, RZ, RZ, R35 ;  /* 0x000000ffff077224 */ /* 0x000fe200078e0023 */
[----:B------:R-:W-:Y:S02]  /*8800*/  PRMT R45, R4, 0x5410, R6 ;  /* 0x00005410042d7816 */ /* 0x000fe40000000006 */
[----:B------:R-:W-:Y:S02]  /*8810*/  CS2R R4, SRZ ;  /* 0x0000000000047805 */ /* 0x000fe4000001ff00 */
[----:B------:R-:W-:Y:S02]  /*8820*/  PRMT R36, R8, 0x7610, R36 ;  /* 0x0000761008247816 */ /* 0x000fe40000000024 */
[----:B012-4-:R-:W-:-:S07]  /*8830*/  PRMT R48, R7, 0x7610, R48 ;  /* 0x0000761007307816 */ /* 0x017fce0000000030 */
.L_x_5213:
        /* <DEDUP_REMOVED lines=23> */
.L_x_4951:
[----:B------:R-:W-:Y:S05]  /*89b0*/  BSYNC B1 ;  /* 0x0000000000017941 */ /* 0x000fea0003800000 */
.L_x_4950:
[----:B------:R-:W0:Y:S01]  /*89c0*/  SYNCS.PHASECHK.TRANS64.TRYWAIT P1, [R19+URZ+0x22800], R12 ;  /* 0x0228000c130075a7 */ /* 0x000e22000802017f */
[----:B------:R-:W-:Y:S01]  /*89d0*/  VIADDMNMX R0, R31, -R210, 0x80, PT ;  /* 0x000000801f007446 */ /* 0x000fe200038009d2 */
[----:B---3-5:R-:W-:Y:S01]  /*89e0*/  IMAD.MOV.U32 R3, RZ, RZ, R4 ;  /* 0x000000ffff037224 */ /* 0x028fe200078e0004 */
[----:B------:R-:W-:Y:S01]  /*89f0*/  BSSY B1, `(.L_x_4952) ;  /* 0x0000011000017945 */ /* 0x000fe20003800000 */
[----:B------:R-:W-:Y:S01]  /*8a00*/  IMAD.MOV.U32 R13, RZ, RZ, R5 ;  /* 0x000000ffff0d7224 */ /* 0x000fe200078e0005 */
[-C--:B------:R-:W-:Y:S01]  /*8a10*/  ISETP.GE.OR P2, PT, R23, R0.reuse, P0 ;  /* 0x000000001700720c */ /* 0x080fe20000746670 */
[----:B------:R-:W-:Y:S01]  /*8a20*/  IMAD.MOV.U32 R14, RZ, RZ, R9 ;  /* 0x000000ffff0e7224 */ /* 0x000fe200078e0009 */
[----:B------:R-:W-:Y:S01]  /*8a30*/  ISETP.GE.OR P0, PT, R229, R0, P0 ;  /* 0x00000000e500720c */ /* 0x000fe20000706670 */
        /* <DEDUP_REMOVED lines=11> */
[----:B0-----:R-:W-:Y:S06]  /*8af0*/  @!P1 BRA `(.L_x_4953) ;  /* 0x0000015c00e49947 */ /* 0x001fec0003800000 */
.L_x_5214:
[----:B------:R-:W-:Y:S05]  /*8b00*/  BSYNC B1 ;  /* 0x0000000000017941 */ /* 0x000fea0003800000 */
.L_x_4952:
[----:B------:R-:W-:Y:S04]  /*8b10*/  BSSY B1, `(.L_x_4954) ;  /* 0x000006a000017945 */ /* 0x000fe80003800000 */
[----:B------:R-:W-:Y:S05]  /*8b20*/  @P2 BRA `(.L_x_4955) ;  /* 0x0000000400a02947 */ /* 0x000fea0003800000 */
[----:B------:R-:W-:Y:S01]  /*8b30*/  IMAD.SHL.U32 R38, R38, 0x40, RZ ;  /* 0x0000004026267824 */ /* 0x000fe200078e00ff */
[----:B------:R-:W-:Y:S01]  /*8b40*/  SHF.R.U64 R43, R32, 0x10, R33 ;  /* 0x00000010202b7819 */ /* 0x000fe20000001221 */
[----:B------:R-:W-:Y:S01]  /*8b50*/  IMAD.IADD R14, R16, 0x1, R39 ;  /* 0x00000001100e7824 */ /* 0x000fe200078e0227 */
[----:B------:R-:W-:Y:S02]  /*8b60*/  SHF.R.U64 R40, R20, 0x10, R21 ;  /* 0x0000001014287819 */ /* 0x000fe40000001215 */
[----:B------:R-:W-:Y:S02]  /*8b70*/  LOP3.LUT R15, R38, 0x1c0, RZ, 0xc0, !PT ;  /* 0x000001c0260f7812 */ /* 0x000fe400078ec0ff */
[----:B------:R-:W-:Y:S02]  /*8b80*/  SHF.R.U64 R46, R34, 0x10, R35 ;  /* 0x00000010222e7819 */ /* 0x000fe40000001223 */
[----:B0-----:R-:W-:Y:S02]  /*8b90*/  LOP3.LUT R12, R15, 0x38, R16, 0xf8, !PT ;  /* 0x000000380f0c7812 */ /* 0x001fe400078ef810 */
[----:B------:R-:W-:-:S02]  /*8ba0*/  SHF.R.U32.HI R25, RZ, 0x3, R15 ;  /* 0x00000003ff197819 */ /* 0x000fc4000001160f */
[----:B------:R-:W-:Y:S02]  /*8bb0*/  LOP3.LUT R14, R15, 0x38, R14, 0xf8, !PT ;  /* 0x000000380f0e7812 */ /* 0x000fe400078ef80e */
[-C--:B------:R-:W-:Y:S02]  /*8bc0*/  LOP3.LUT R13, R12, R25.reuse, RZ, 0x3c, !PT ;  /* 0x000000190c0d7212 */ /* 0x080fe400078e3cff */
[----:B------:R-:W-:Y:S02]  /*8bd0*/  PRMT R43, R45, 0x5410, R43 ;  /* 0x000054102d2b7816 */ /* 0x000fe4000000002b */
[----:B------:R-:W-:Y:S01]  /*8be0*/  SHF.R.U32.HI R42, RZ, 0x10, R29 ;  /* 0x00000010ff2a7819 */ /* 0x000fe2000001161d */
[----:B------:R-:W-:Y:S01]  /*8bf0*/  IMAD R12, R216, 0x200, R13 ;  /* 0x00000200d80c7824 */ /* 0x000fe200078e020d */
[----:B------:R-:W-:Y:S02]  /*8c00*/  LOP3.LUT R13, R14, R25, RZ, 0x3c, !PT ;  /* 0x000000190e0d7212 */ /* 0x000fe400078e3cff */
[----:B------:R-:W-:Y:S01]  /*8c10*/  SHF.R.U32.HI R44, RZ, 0x10, R33 ;  /* 0x00000010ff2c7819 */ /* 0x000fe20000011621 */
[----:B------:R-:W-:Y:S01]  /*8c20*/  IMAD R31, R12, 0x2, R19 ;  /* 0x000000020c1f7824 */ /* 0x000fe200078e0213 */
[----:B------:R-:W-:Y:S01]  /*8c30*/  PRMT R40, R36, 0x5432, R40 ;  /* 0x0000543224287816 */ /* 0x000fe20000000028 */
[----:B------:R-:W-:Y:S01]  /*8c40*/  IMAD R38, R216, 0x200, R13 ;  /* 0x00000200d8267824 */ /* 0x000fe200078e020d */
[----:B------:R-:W-:-:S02]  /*8c50*/  SHF.R.U32.HI R41, RZ, 0x10, R21 ;  /* 0x00000010ff297819 */ /* 0x000fc40000011615 */
[----:B------:R-:W0:Y:S01]  /*8c60*/  LDS.128 R12, [R31+0x18400] ;  /* 0x018400001f0c7984 */ /* 0x000e220000000c00 */
[----:B------:R-:W-:Y:S01]  /*8c70*/  IMAD R38, R38, 0x2, R19 ;  /* 0x0000000226267824 */ /* 0x000fe200078e0213 */
[----:B------:R-:W-:Y:S01]  /*8c80*/  PRMT R46, R45, 0x5432, R46 ;  /* 0x000054322d2e7816 */ /* 0x000fe2000000002e */
[----:B------:R-:W-:Y:S01]  /*8c90*/  IMAD.U32 R45, R43, 0x10000, RZ ;  /* 0x000100002b2d7824 */ /* 0x000fe200078e00ff */
[C---:B------:R-:W-:Y:S02]  /*8ca0*/  PRMT R42, R37.reuse, 0x5410, R42 ;  /* 0x00005410252a7816 */ /* 0x040fe4000000002a */
[----:B------:R-:W1:Y:S01]  /*8cb0*/  LDS.128 R24, [R38+0x18400] ;  /* 0x0184000026187984 */ /* 0x000e620000000c00 */
[----:B------:R-:W-:Y:S01]  /*8cc0*/  PRMT R44, R37, 0x5432, R44 ;  /* 0x00005432252c7816 */ /* 0x000fe2000000002c */
[----:B------:R-:W-:Y:S01]  /*8cd0*/  IMAD.U32 R37, R40, 0x10000, RZ ;  /* 0x0001000028257824 */ /* 0x000fe200078e00ff */
[----:B------:R-:W-:Y:S02]  /*8ce0*/  PRMT R41, R49, 0x5410, R41 ;  /* 0x0000541031297816 */ /* 0x000fe40000000029 */
[----:B------:R-:W-:-:S02]  /*8cf0*/  SHF.R.U64 R21, R28, 0x10, R29 ;  /* 0x000000101c157819 */ /* 0x000fc4000000121d */
[----:B------:R-:W-:Y:S02]  /*8d00*/  SHF.R.U32.HI R47, RZ, 0x10, R35 ;  /* 0x00000010ff2f7819 */ /* 0x000fe40000011623 */
[----:B------:R-:W-:Y:S02]  /*8d10*/  PRMT R36, R36, 0x5410, R21 ;  /* 0x0000541024247816 */ /* 0x000fe40000000015 */
[----:B------:R-:W-:Y:S02]  /*8d20*/  LOP3.LUT R43, R43, 0xffff0000, RZ, 0xc0, !PT ;  /* 0xffff00002b2b7812 */ /* 0x000fe400078ec0ff */
        /* <DEDUP_REMOVED lines=22> */
[-C--:B------:R-:W-:Y:S01]  /*8e90*/  FMUL.FTZ R33, R33, R20.reuse ;  /* 0x0000001421217220 */ /* 0x080fe20000410000 */
[----:B------:R-:W-:Y:S01]  /*8ea0*/  FFMA.FTZ R50, R21, R20, -R50 ;  /* 0x0000001415327223 */ /* 0x000fe20000010832 */
[----:B------:R-:W-:-:S02]  /*8eb0*/  IMAD.U32 R24, R47, 0x10000, RZ ;  /* 0x000100002f187824 */ /* 0x000fc400078e00ff */
[----:B------:R-:W-:Y:S01]  /*8ec0*/  FFMA.FTZ R40, R12, R37, -R53 ;  /* 0x000000250c287223 */ /* 0x000fe20000010835 */
[----:B------:R-:W-:Y:S02]  /*8ed0*/  IMAD.U32 R20, R42, 0x10000, RZ ;  /* 0x000100002a147824 */ /* 0x000fe400078e00ff */
[----:B------:R-:W-:Y:S01]  /*8ee0*/  FFMA.FTZ R48, R12, R43, R45 ;  /* 0x0000002b0c307223 */ /* 0x000fe2000001002d */
[----:B------:R-:W-:Y:S01]  /*8ef0*/  FFMA.FTZ R32, R21, R32, R33 ;  /* 0x0000002015207223 */ /* 0x000fe20000010021 */
[C---:B------:R-:W-:Y:S01]  /*8f00*/  FMUL.FTZ R52, R35.reuse, R24 ;  /* 0x0000001823347220 */ /* 0x040fe20000410000 */
[-C--:B------:R-:W-:Y:S01]  /*8f10*/  FMUL.FTZ R54, R35, R20.reuse ;  /* 0x0000001423367220 */ /* 0x080fe20000410000 */
[----:B------:R-:W-:Y:S01]  /*8f20*/  IMAD.U32 R34, R26, 0x10000, RZ ;  /* 0x000100001a227824 */ /* 0x000fe200078e00ff */
[----:B------:R-:W-:Y:S01]  /*8f30*/  LOP3.LUT R12, R41, 0xffff0000, RZ, 0xc0, !PT ;  /* 0xffff0000290c7812 */ /* 0x000fe200078ec0ff */
[----:B------:R-:W-:Y:S01]  /*8f40*/  IMAD.U32 R33, R46, 0x10000, RZ ;  /* 0x000100002e217824 */ /* 0x000fe200078e00ff */
[----:B------:R-:W-:Y:S01]  /*8f50*/  LOP3.LUT R44, R44, 0xffff0000, RZ, 0xc0, !PT ;  /* 0xffff00002c2c7812 */ /* 0x000fe200078ec0ff */
[C---:B------:R-:W-:Y:S01]  /*8f60*/  FFMA.FTZ R52, R29.reuse, R20, -R52 ;  /* 0x000000141d347223 */ /* 0x040fe20000010834 */
[----:B------:R-:W-:Y:S01]  /*8f70*/  FFMA.FTZ R54, R29, R24, R54 ;  /* 0x000000181d367223 */ /* 0x000fe20000010036 */
[----:B------:R-:W-:-:S02]  /*8f80*/  IMAD.U32 R28, R14, 0x10000, RZ ;  /* 0x000100000e1c7824 */ /* 0x000fc400078e00ff */
[----:B------:R-:W-:Y:S01]  /*8f90*/  FMUL.FTZ R29, R34, R33 ;  /* 0x00000021221d7220 */ /* 0x000fe20000410000 */
[----:B------:R-:W-:Y:S02]  /*8fa0*/  IMAD.U32 R21, R36, 0x10000, RZ ;  /* 0x0001000024157824 */ /* 0x000fe400078e00ff */
[C---:B------:R-:W-:Y:S01]  /*8fb0*/  FMUL.FTZ R20, R25.reuse, R44 ;  /* 0x0000002c19147220 */ /* 0x040fe20000410000 */
[-C--:B------:R-:W-:Y:S01]  /*8fc0*/  FMUL.FTZ R35, R25, R12.reuse ;  /* 0x0000000c19237220 */ /* 0x080fe20000410000 */
[----:B------:R-:W-:Y:S01]  /*8fd0*/  LOP3.LUT R26, R26, 0xffff0000, RZ, 0xc0, !PT ;  /* 0xffff00001a1a7812 */ /* 0x000fe200078ec0ff */
[-C--:B------:R-:W-:Y:S01]  /*8fe0*/  FMUL.FTZ R37, R34, R21.reuse ;  /* 0x0000001522257220 */ /* 0x080fe20000410000 */
[----:B------:R-:W-:Y:S01]  /*8ff0*/  FFMA.FTZ R29, R28, R21, -R29 ;  /* 0x000000151c1d7223 */ /* 0x000fe2000001081d */
[C---:B------:R-:W-:Y:S01]  /*9000*/  FFMA.FTZ R25, R13.reuse, R12, -R20 ;  /* 0x0000000c0d197223 */ /* 0x040fe20000010814 */
[----:B------:R-:W-:Y:S01]  /*9010*/  FFMA.FTZ R35, R13, R44, R35 ;  /* 0x0000002c0d237223 */ /* 0x000fe20000010023 */
[----:B------:R-:W-:Y:S01]  /*9020*/  LOP3.LUT R21, R46, 0xffff0000, RZ, 0xc0, !PT ;  /* 0xffff00002e157812 */ /* 0x000fe200078ec0ff */
[----:B------:R-:W-:Y:S01]  /*9030*/  FFMA.FTZ R37, R28, R33, R37 ;  /* 0x000000211c257223 */ /* 0x000fe20000010025 */
[----:B------:R-:W-:-:S02]  /*9040*/  LOP3.LUT R13, R36, 0xffff0000, RZ, 0xc0, !PT ;  /* 0xffff0000240d7812 */ /* 0x000fc400078ec0ff */
[----:B------:R-:W-:Y:S01]  /*9050*/  LOP3.LUT R27, R27, 0xffff0000, RZ, 0xc0, !PT ;  /* 0xffff00001b1b7812 */ /* 0x000fe200078ec0ff */
[C---:B------:R-:W-:Y:S01]  /*9060*/  FMUL.FTZ R33, R26.reuse, R21 ;  /* 0x000000151a217220 */ /* 0x040fe20000410000 */
[----:B------:R-:W-:Y:S01]  /*9070*/  LOP3.LUT R12, R47, 0xffff0000, RZ, 0xc0, !PT ;  /* 0xffff00002f0c7812 */ /* 0x000fe200078ec0ff */
[----:B------:R-:W-:Y:S01]  /*9080*/  FMUL.FTZ R26, R26, R13 ;  /* 0x0000000d1a1a7220 */ /* 0x000fe20000410000 */
[----:B------:R-:W-:Y:S02]  /*9090*/  LOP3.LUT R42, R42, 0xffff0000, RZ, 0xc0, !PT ;  /* 0xffff00002a2a7812 */ /* 0x000fe400078ec0ff */
[----:B------:R-:W-:Y:S01]  /*90a0*/  LOP3.LUT R14, R14, 0xffff0000, RZ, 0xc0, !PT ;  /* 0xffff00000e0e7812 */ /* 0x000fe200078ec0ff */
[C---:B------:R-:W-:Y:S02]  /*90b0*/  FMUL.FTZ R24, R27.reuse, R12 ;  /* 0x0000000c1b187220 */ /* 0x040fe40000410000 */
[-C--:B------:R-:W-:Y:S02]  /*90c0*/  FMUL.FTZ R27, R27, R42.reuse ;  /* 0x0000002a1b1b7220 */ /* 0x080fe40000410000 */
        /* <DEDUP_REMOVED lines=14> */
.L_x_4955:
[----:B------:R-:W-:Y:S05]  /*91b0*/  BSYNC B1 ;  /* 0x0000000000017941 */ /* 0x000fea0003800000 */
.L_x_4954:
[----:B------:R-:W-:Y:S02]  /*91c0*/  PRMT R20, R0, 0x7610, R20 ;  /* 0x0000761000147816 */ /* 0x000fe40000000014 */
        /* <DEDUP_REMOVED lines=11> */
[----:B------:R-:W-:Y:S02]  /*9280*/  SHF.R.U64 R21, R8, 0x10, R9 ;  /* 0x0000001008157819 */ /* 0x000fe40000001209 */
[----:B------:R-:W-:Y:S02]  /*9290*/  PRMT R33, R55, 0x5410, R33 ;  /* 0x0000541037217816 */ /* 0x000fe40000000021 */
[----:B------:R-:W-:Y:S02]  /*92a0*/  SHF.R.U32.HI R35, RZ, 0x10, R5 ;  /* 0x00000010ff237819 */ /* 0x000fe40000011605 */
[----:B------:R-:W-:Y:S01]  /*92b0*/  PRMT R21, R58, 0x5410, R21 ;  /* 0x000054103a157816 */ /* 0x000fe20000000015 */
[----:B------:R-:W-:Y:S01]  /*92c0*/  IMAD.U32 R34, R33, 0x10000, RZ ;  /* 0x0001000021227824 */ /* 0x000fe200078e00ff */
[----:B------:R-:W-:-:S02]  /*92d0*/  SHF.R.U32.HI R29, RZ, 0x10, R9 ;  /* 0x00000010ff1d7819 */ /* 0x000fc40000011609 */
[----:B------:R-:W-:Y:S01]  /*92e0*/  SHF.R.U32.HI R32, RZ, 0x10, R11 ;  /* 0x00000010ff207819 */ /* 0x000fe2000001160b */
[----:B------:R-:W-:Y:S01]  /*92f0*/  IMAD.U32 R28, R21, 0x10000, RZ ;  /* 0x00010000151c7824 */ /* 0x000fe200078e00ff */
[----:B------:R-:W-:Y:S02]  /*9300*/  PRMT R35, R56, 0x5410, R35 ;  /* 0x0000541038237816 */ /* 0x000fe40000000023 */
[----:B------:R-:W-:Y:S02]  /*9310*/  SHF.R.U32.HI R38, RZ, 0x10, R7 ;  /* 0x00000010ff267819 */ /* 0x000fe40000011607 */
[----:B------:R-:W-:Y:S01]  /*9320*/  PRMT R32, R3, 0x5432, R32 ;  /* 0x0000543203207816 */ /* 0x000fe20000000020 */
[----:B------:R-:W-:Y:S01]  /*9330*/  IMAD.U32 R36, R35, 0x10000, RZ ;  /* 0x0001000023247824 */ /* 0x000fe200078e00ff */
[----:B------:R-:W-:Y:S02]  /*9340*/  SHF.R.U64 R31, R10, 0x10, R11 ;  /* 0x000000100a1f7819 */ /* 0x000fe4000000120b */
[----:B------:R-:W-:-:S02]  /*9350*/  PRMT R29, R59, 0x5410, R29 ;  /* 0x000054103b1d7816 */ /* 0x000fc4000000001d */
[----:B------:R-:W-:Y:S02]  /*9360*/  PRMT R38, R55, 0x5432, R38 ;  /* 0x0000543237267816 */ /* 0x000fe40000000026 */
[----:B------:R-:W-:Y:S02]  /*9370*/  PRMT R31, R20, 0x5410, R31 ;  /* 0x00005410141f7816 */ /* 0x000fe4000000001f */
[----:B------:R-:W-:Y:S01]  /*9380*/  SHF.R.U64 R37, R6, 0x10, R7 ;  /* 0x0000001006257819 */ /* 0x000fe20000001207 */
[----:B0-----:R-:W-:Y:S02]  /*9390*/  IMAD.U32 R9, R24, 0x10000, RZ ;  /* 0x0001000018097824 */ /* 0x001fe400078e00ff */
[----:B------:R-:W-:Y:S02]  /*93a0*/  IMAD.U32 R11, R25, 0x10000, RZ ;  /* 0x00010000190b7824 */ /* 0x000fe400078e00ff */
[C---:B------:R-:W-:Y:S01]  /*93b0*/  FMUL.FTZ R40, R9.reuse, R34 ;  /* 0x0000002209287220 */ /* 0x040fe20000410000 */
[----:B------:R-:W-:Y:S01]  /*93c0*/  FMUL.FTZ R42, R9, R28 ;  /* 0x0000001c092a7220 */ /* 0x000fe20000410000 */
[----:B------:R-:W-:Y:S01]  /*93d0*/  FMUL.FTZ R44, R11, R36 ;  /* 0x000000240b2c7220 */ /* 0x000fe20000410000 */
[----:B------:R-:W-:-:S02]  /*93e0*/  IMAD.U32 R20, R27, 0x10000, RZ ;  /* 0x000100001b147824 */ /* 0x000fc400078e00ff */
[----:B------:R-:W-:Y:S01]  /*93f0*/  IMAD.U32 R9, R38, 0x10000, RZ ;  /* 0x0001000026097824 */ /* 0x000fe200078e00ff */
[----:B------:R-:W-:Y:S02]  /*9400*/  LOP3.LUT R10, R24, 0xffff0000, RZ, 0xc0, !PT ;  /* 0xffff0000180a7812 */ /* 0x000fe400078ec0ff */
[----:B------:R-:W-:Y:S02]  /*9410*/  LOP3.LUT R33, R33, 0xffff0000, RZ, 0xc0, !PT ;  /* 0xffff000021217812 */ /* 0x000fe400078ec0ff */
[----:B------:R-:W-:Y:S02]  /*9420*/  LOP3.LUT R21, R21, 0xffff0000, RZ, 0xc0, !PT ;  /* 0xffff000015157812 */ /* 0x000fe400078ec0ff */
[----:B------:R-:W-:Y:S02]  /*9430*/  PRMT R37, R57, 0x5410, R37 ;  /* 0x0000541039257816 */ /* 0x000fe40000000025 */
[----:B------:R-:W-:Y:S02]  /*9440*/  LOP3.LUT R24, R25, 0xffff0000, RZ, 0xc0, !PT ;  /* 0xffff000019187812 */ /* 0x000fe400078ec0ff */
[----:B------:R-:W-:Y:S01]  /*9450*/  LOP3.LUT R35, R35, 0xffff0000, RZ, 0xc0, !PT ;  /* 0xffff000023237812 */ /* 0x000fe200078ec0ff */
[----:B--2---:R-:W0:Y:S02]  /*9460*/  LDS.128 R12, [R41+0x18400] ;  /* 0x01840000290c7984 */ /* 0x004e240000000c00 */
[----:B0-----:R-:W-:-:S02]  /*9470*/  IMAD.U32 R3, R12, 0x10000, RZ ;  /* 0x000100000c037824 */ /* 0x001fc400078e00ff */
[----:B------:R-:W-:Y:S02]  /*9480*/  IMAD.U32 R5, R13, 0x10000, RZ ;  /* 0x000100000d057824 */ /* 0x000fe400078e00ff */
[----:B------:R-:W-:Y:S01]  /*9490*/  FFMA.FTZ R40, R3, R28, -R40 ;  /* 0x0000001c03287223 */ /* 0x000fe20000010828 */
[----:B------:R-:W-:Y:S02]  /*94a0*/  IMAD.U32 R28, R29, 0x10000, RZ ;  /* 0x000100001d1c7824 */ /* 0x000fe400078e00ff */
[----:B------:R-:W-:Y:S01]  /*94b0*/  FFMA.FTZ R42, R3, R34, R42 ;  /* 0x00000022032a7223 */ /* 0x000fe2000001002a */
[----:B------:R-:W-:Y:S02]  /*94c0*/  IMAD.U32 R3, R32, 0x10000, RZ ;  /* 0x0001000020037824 */ /* 0x000fe400078e00ff */
[-C--:B------:R-:W-:Y:S01]  /*94d0*/  FMUL.FTZ R34, R11, R28.reuse ;  /* 0x0000001c0b227220 */ /* 0x080fe20000410000 */
[----:B------:R-:W-:Y:S01]  /*94e0*/  FFMA.FTZ R44, R5, R28, -R44 ;  /* 0x0000001c052c7223 */ /* 0x000fe2000001082c */
[----:B------:R-:W-:-:S02]  /*94f0*/  IMAD.U32 R8, R15, 0x10000, RZ ;  /* 0x000100000f087824 */ /* 0x000fc400078e00ff */
[C---:B------:R-:W-:Y:S01]  /*9500*/  FMUL.FTZ R11, R20.reuse, R9 ;  /* 0x00000009140b7220 */ /* 0x040fe20000410000 */
[-C--:B------:R-:W-:Y:S01]  /*9510*/  FMUL.FTZ R28, R20, R3.reuse ;  /* 0x00000003141c7220 */ /* 0x080fe20000410000 */
[----:B------:R-:W-:Y:S01]  /*9520*/  LOP3.LUT R4, R12, 0xffff0000, RZ, 0xc0, !PT ;  /* 0xffff00000c047812 */ /* 0x000fe200078ec0ff */
[----:B------:R-:W-:Y:S01]  /*9530*/  FFMA.FTZ R34, R5, R36, R34 ;  /* 0x0000002405227223 */ /* 0x000fe20000010022 */
[C---:B------:R-:W-:Y:S01]  /*9540*/  FFMA.FTZ R20, R8.reuse, R3, -R11 ;  /* 0x0000000308147223 */ /* 0x040fe2000001080b */
[----:B------:R-:W-:Y:S01]  /*9550*/  FFMA.FTZ R28, R8, R9, R28 ;  /* 0x00000009081c7223 */ /* 0x000fe2000001001c */
[----:B------:R-:W-:Y:S01]  /*9560*/  LOP3.LUT R12, R13, 0xffff0000, RZ, 0xc0, !PT ;  /* 0xffff00000d0c7812 */ /* 0x000fe200078ec0ff */
[C---:B------:R-:W-:Y:S01]  /*9570*/  FMUL.FTZ R3, R10.reuse, R33 ;  /* 0x000000210a037220 */ /* 0x040fe20000410000 */
[----:B------:R-:W-:Y:S01]  /*9580*/  FMUL.FTZ R9, R10, R21 ;  /* 0x000000150a097220 */ /* 0x000fe20000410000 */
[----:B------:R-:W-:Y:S02]  /*9590*/  IMAD.U32 R13, R26, 0x10000, RZ ;  /* 0x000100001a0d7824 */ /* 0x000fe400078e00ff */
[----:B------:R-:W-:-:S02]  /*95a0*/  IMAD.U32 R5, R37, 0x10000, RZ ;  /* 0x0001000025057824 */ /* 0x000fc400078e00ff */
[C---:B------:R-:W-:Y:S01]  /*95b0*/  FFMA.FTZ R21, R4.reuse, R21, -R3 ;  /* 0x0000001504157223 */ /* 0x040fe20000010803 */
[----:B------:R-:W-:Y:S01]  /*95c0*/  FFMA.FTZ R33, R4, R33, R9 ;  /* 0x0000002104217223 */ /* 0x000fe20000010009 */
[C---:B------:R-:W-:Y:S02]  /*95d0*/  IMAD.U32 R6, R14.reuse, 0x10000, RZ ;  /* 0x000100000e067824 */ /* 0x040fe400078e00ff */
[----:B------:R-:W-:Y:S01]  /*95e0*/  FMUL.FTZ R9, R13, R5 ;  /* 0x000000050d097220 */ /* 0x000fe20000410000 */
[----:B------:R-:W-:Y:S01]  /*95f0*/  IMAD.U32 R3, R31, 0x10000, RZ ;  /* 0x000100001f037824 */ /* 0x000fe200078e00ff */
[----:B------:R-:W-:Y:S02]  /*9600*/  LOP3.LUT R7, R14, 0xffff0000, RZ, 0xc0, !PT ;  /* 0xffff00000e077812 */ /* 0x000fe400078ec0ff */
[----:B------:R-:W-:Y:S01]  /*9610*/  LOP3.LUT R14, R15, 0xffff0000, RZ, 0xc0, !PT ;  /* 0xffff00000f0e7812 */ /* 0x000fe200078ec0ff */
[-C--:B------:R-:W-:Y:S01]  /*9620*/  FMUL.FTZ R13, R13, R3.reuse ;  /* 0x000000030d0d7220 */ /* 0x080fe20000410000 */
[----:B------:R-:W-:Y:S01]  /*9630*/  LOP3.LUT R29, R29, 0xffff0000, RZ, 0xc0, !PT ;  /* 0xffff00001d1d7812 */ /* 0x000fe200078ec0ff */
[----:B------:R-:W-:Y:S01]  /*9640*/  FFMA.FTZ R10, R6, R3, -R9 ;  /* 0x00000003060a7223 */ /* 0x000fe20000010809 */
[----:B------:R-:W-:-:S02]  /*9650*/  LOP3.LUT R15, R26, 0xffff0000, RZ, 0xc0, !PT ;  /* 0xffff00001a0f7812 */ /* 0x000fc400078ec0ff */
[----:B------:R-:W-:Y:S02]  /*9660*/  LOP3.LUT R8, R37, 0xffff0000, RZ, 0xc0, !PT ;  /* 0xffff000025087812 */ /* 0x000fe400078ec0ff */
[----:B------:R-:W-:Y:S02]  /*9670*/  LOP3.LUT R4, R31, 0xffff0000, RZ, 0xc0, !PT ;  /* 0xffff00001f047812 */ /* 0x000fe400078ec0ff */
[----:B------:R-:W-:Y:S02]  /*9680*/  LOP3.LUT R26, R27, 0xffff0000, RZ, 0xc0, !PT ;  /* 0xffff00001b1a7812 */ /* 0x000fe400078ec0ff */
[----:B------:R-:W-:Y:S01]  /*9690*/  LOP3.LUT R9, R38, 0xffff0000, RZ, 0xc0, !PT ;  /* 0xffff000026097812 */ /* 0x000fe200078ec0ff */
[----:B------:R-:W-:Y:S01]  /*96a0*/  FMUL.FTZ R11, R24, R35 ;  /* 0x00000023180b7220 */ /* 0x000fe20000410000 */
[----:B------:R-:W-:Y:S01]  /*96b0*/  LOP3.LUT R3, R32, 0xffff0000, RZ, 0xc0, !PT ;  /* 0xffff000020037812 */ /* 0x000fe200078ec0ff */
[----:B------:R-:W-:Y:S01]  /*96c0*/  FMUL.FTZ R24, R24, R29 ;  /* 0x0000001d18187220 */ /* 0x000fe20000410000 */
        /* <DEDUP_REMOVED lines=21> */
.L_x_4946:
[----:B------:R-:W-:Y:S05]  /*9820*/  BSYNC B0 ;  /* 0x0000000000007941 */ /* 0x000fea0003800000 */
.L_x_4932:
        /* <DEDUP_REMOVED lines=8> */
.L_x_4929:
        /* <DEDUP_REMOVED lines=9> */
.L_x_4956:
[----:B------:R-:W-:Y:S01]  /*9940*/  IMAD R20, R22, 0x8, R19 ;  /* 0x0000000816147824 */ /* 0x000fe200078e0213 */
[----:B------:R-:W-:-:S04]  /*9950*/  SHF.L.U32 R21, R206, 0x1f, RZ ;  /* 0x0000001fce157819 */ /* 0x000fc800000006ff */
[----:B------:R1:W2:Y:S01]  /*9960*/  SYNCS.PHASECHK.TRANS64.TRYWAIT P2, [R20+URZ+0x22830], R21 ;  /* 0x02283015140075a7 */ /* 0x0002a2000804017f */
[----:B------:R-:W-:Y:S05]  /*9970*/  @!P0 BRA `(.L_x_4957) ;  /* 0x0000000000048947 */ /* 0x000fea0003800000 */
[----:B------:R-:W-:Y:S01]  /*9980*/  BPT.TRAP 0x1 ;  /* 0x000000040000795c */ /* 0x000fe20000300000 */
.L_x_4957:
[----:B------:R-:W3:Y:S01]  /*9990*/  S2R R3, SR_TID.X ;  /* 0x0000000000037919 */ /* 0x000ee20000002100 */
[----:B------:R-:W-:-:S05]  /*99a0*/  VIADD R0, R19, 0x1c400 ;  /* 0x0001c40013007836 */ /* 0x000fca0000000000 */
[----:B------:R-:W-:-:S04]  /*99b0*/  SHF.R.U32.HI R0, RZ, 0x4, R0 ;  /* 0x00000004ff007819 */ /* 0x000fc80000011600 */
[----:B------:R-:W-:Y:S02]  /*99c0*/  LOP3.LUT R0, R0, 0x3fff, RZ, 0xc0, !PT ;  /* 0x00003fff00007812 */ /* 0x000fe400078ec0ff */
[----:B---3--:R-:W-:-:S04]  /*99d0*/  LOP3.LUT R3, R3, 0x7f, RZ, 0xc0, !PT ;  /* 0x0000007f03037812 */ /* 0x008fc800078ec0ff */
[----:B------:R-:W-:Y:S01]  /*99e0*/  ISETP.NE.AND P1, PT, R3, RZ, PT ;  /* 0x000000ff0300720c */ /* 0x000fe20003f25270 */
[----:B--2---:R-:W-:-:S12]  /*99f0*/  @P2 BRA `(.L_x_4958) ;  /* 0x0000000000082947 */ /* 0x004fd80003800000 */
[----:B------:R-:W2:Y:S02]  /*9a00*/  SYNCS.PHASECHK.TRANS64.TRYWAIT P2, [R20+URZ+0x22830], R21 ;  /* 0x02283015140075a7 */ /* 0x000ea4000804017f */
[----:B--2---:R-:W-:Y:S05]  /*9a10*/  @!P2 BRA `(.L_x_4959) ;  /* 0x000001500030a947 */ /* 0x004fea0003800000 */
.L_x_4958:
        /* <DEDUP_REMOVED lines=16> */
[----:B------:R-:W-:Y:S01]  /*9b20*/  VIADD R12, R6, 0x4 ;  /* 0x00000004060c7836 */ /* 0x000fe20000000000 */
[----:B------:R-:W-:Y:S01]  /*9b30*/  LOP3.LUT R18, R18, 0xfff7ffff, RZ, 0xc0, !PT ;  /* 0xfff7ffff12127812 */ /* 0x000fe200078ec0ff */
[----:B------:R-:W-:Y:S01]  /*9b40*/  IMAD.MOV.U32 R13, RZ, RZ, 0x40000040 ;  /* 0x40000040ff0d7424 */ /* 0x000fe200078e00ff */
[----:B------:R-:W3:Y:S01]  /*9b50*/  S2R R74, SR_TID.X ;  /* 0x00000000004a7919 */ /* 0x000ee20000002100 */
[----:B------:R-:W-:-:S06]  /*9b60*/  IMAD.MOV.U32 R5, RZ, RZ, 0x40000040 ;  /* 0x40000040ff057424 */ /* 0x000fcc00078e00ff */
        /* <DEDUP_REMOVED lines=8> */
[----:B0-----:R-:W-:Y:S01]  /*9bf0*/  ISETP.NE.AND P2, PT, R0, 0x1, PT ;  /* 0x000000010000780c */ /* 0x001fe20003f45270 */
[----:B------:R-:W-:Y:S01]  /*9c00*/  IMAD.IADD R0, R218, 0x1, R210 ;  /* 0x00000001da007824 */ /* 0x000fe200078e02d2 */
[----:B---3--:R-:W-:-:S11]  /*9c10*/  SHF.R.U32.HI R74, RZ, 0x7, R74 ;  /* 0x00000007ff4a7819 */ /* 0x008fd6000001164a */
[----:B------:R-:W0:Y:S01]  /*9c20*/  @P2 LDC R3, c[0x0][0x44c] ;  /* 0x00011300ff032b82 */ /* 0x000e220000000800 */
[----:B------:R-:W-:Y:S02]  /*9c30*/  @P2 LOP3.LUT R18, R18, 0x80000, RZ, 0xfc, !PT ;  /* 0x0008000012122812 */ /* 0x000fe400078efcff */
[----:B------:R-:W-:Y:S01]  /*9c40*/  IADD3 R176, -R74, 0xb, RZ ;  /* 0x0000000b4ab07810 */ /* 0x000fe20007ffe1ff */
[----:B0-----:R-:W-:Y:S01]  /*9c50*/  @P2 IMAD.HI.U32 R3, R0, R3, RZ ;  /* 0x0000000300032227 */ /* 0x001fe200078e00ff */
[----:B------:R-:W-:Y:S02]  /*9c60*/  WARPGROUP.DEPBAR.LE gsb0, 0x0 ;  /* 0x00008000000079c5 */ /* 0x000fe40000010000 */
[----:B------:R-:W-:-:S06]  /*9c70*/  WARPGROUP.ARRIVE ;  /* 0x00000000000079c5 */ /* 0x000fcc0000000000 */
[----:B------:R-:W-:Y:S01]  /*9c80*/  HGMMA.64x96x16.F32.BF16 R24, gdesc[UR4], R24, gsb0 ;  /* 0x01600000041879f0 */ /* 0x000fe20008001818 */
[----:B------:R-:W-:Y:S01]  /*9c90*/  R2UR UR6, R10 ;  /* 0x000000000a0672ca */ /* 0x000fe200000e0000 */
[----:B------:R-:W-:Y:S01]  /*9ca0*/  VIADD R10, R6, 0x6 ;  /* 0x00000006060a7836 */ /* 0x000fe20000000000 */
[----:B------:R-:W-:Y:S01]  /*9cb0*/  R2UR UR7, R11 ;  /* 0x000000000b0772ca */ /* 0x000fe200000e0000 */
[----:B------:R-:W-:Y:S01]  /*9cc0*/  IMAD.MOV.U32 R11, RZ, RZ, 0x40000040 ;  /* 0x40000040ff0b7424 */ /* 0x000fe200078e00ff */
[----:B------:R-:W-:Y:S02]  /*9cd0*/  R2UR UR4, R12 ;  /* 0x000000000c0472ca */ /* 0x000fe400000e0000 */
[----:B------:R-:W-:Y:S01]  /*9ce0*/  R2UR UR5, R13 ;  /* 0x000000000d0572ca */ /* 0x000fe200000e0000 */
[----:B------:R-:W-:Y:S02]  /*9cf0*/  WARPGROUP.DEPBAR.LE gsb0, 0x0 ;  /* 0x00008000000079c5 */ /* 0x000fe40000010000 */
[----:B------:R-:W-:-:S10]  /*9d00*/  WARPGROUP.ARRIVE ;  /* 0x00000000000079c5 */ /* 0x000fd40000000000 */
[----:B------:R-:W-:Y:S01]  /*9d10*/  HGMMA.64x96x16.F32.BF16 R24, gdesc[UR4], R24, gsb0 ;  /* 0x01600000041879f0 */ /* 0x000fe20008001818 */
[----:B------:R-:W-:Y:S02]  /*9d20*/  R2UR UR6, R4 ;  /* 0x00000000040672ca */ /* 0x000fe400000e0000 */
[----:B------:R-:W-:Y:S01]  /*9d30*/  R2UR UR7, R5 ;  /* 0x00000000050772ca */ /* 0x000fe200000e0000 */
[----:B------:R-:W0:Y:S01]  /*9d40*/  @P2 LDC R4, c[0x0][0x450] ;  /* 0x00011400ff042b82 */ /* 0x000e220000000800 */
[----:B------:R-:W-:Y:S02]  /*9d50*/  R2UR UR4, R10 ;  /* 0x000000000a0472ca */ /* 0x000fe400000e0000 */
[----:B------:R-:W-:Y:S02]  /*9d60*/  R2UR UR5, R11 ;  /* 0x000000000b0572ca */ /* 0x000fe400000e0000 */
[----:B0-----:R-:W-:Y:S01]  /*9d70*/  @P2 SHF.R.U32.HI R0, RZ, R4, R3 ;  /* 0x00000004ff002219 */ /* 0x001fe20000011603 */
[----:B------:R-:W-:-:S04]  /*9d80*/  IMAD R3, R172, -0x60, R213 ;  /* 0xffffffa0ac037824 */ /* 0x000fc800078e02d5 */
[----:B------:R-:W0:Y:S01]  /*9d90*/  SHFL.IDX PT, R5, R0, 0x1, 0x1c1f ;  /* 0x003c1f0000057f89 */ /* 0x000e2200000e0000 */
[C-C-:B------:R-:W-:Y:S02]  /*9da0*/  IADD3 R8, -R214.reuse, 0x61, R3.reuse ;  /* 0x00000061d6087810 */ /* 0x140fe40007ffe103 */
[----:B------:R-:W-:Y:S01]  /*9db0*/  IADD3 R4, -R214, 0x60, R3 ;  /* 0x00000060d6047810 */ /* 0x000fe20007ffe103 */
[----:B------:R-:W3:Y:S02]  /*9dc0*/  SHFL.IDX PT, R0, R0, RZ, 0x1c1f ;  /* 0x001c1fff00007589 */ /* 0x000ee400000e0000 */
[----:B------:R-:W-:-:S05]  /*9dd0*/  IMAD.IADD R85, R8, 0x1, -R211 ;  /* 0x0000000108557824 */ /* 0x000fca00078e0ad3 */
[----:B0-----:R-:W-:-:S04]  /*9de0*/  VIADDMNMX R8, R5, R85, R4, PT ;  /* 0x0000005505087246 */ /* 0x001fc80003800104 */
[C---:B------:R-:W-:Y:S02]  /*9df0*/  ISETP.GT.AND P3, PT, R8.reuse, RZ, PT ;  /* 0x000000ff0800720c */ /* 0x040fe40003f64270 */
[C---:B------:R-:W-:Y:S02]  /*9e00*/  ISETP.GT.AND P4, PT, R8.reuse, 0x1, PT ;  /* 0x000000010800780c */ /* 0x040fe40003f84270 */
[----:B------:R-:W-:Y:S01]  /*9e10*/  ISETP.GT.AND P2, PT, R8, 0x8, PT ;  /* 0x000000080800780c */ /* 0x000fe20003f44270 */
[----:B------:R-:W-:Y:S02]  /*9e20*/  WARPGROUP.DEPBAR.LE gsb0, 0x0 ;  /* 0x00008000000079c5 */ /* 0x000fe40000010000 */
[----:B------:R-:W-:-:S06]  /*9e30*/  WARPGROUP.ARRIVE ;  /* 0x00000000000079c5 */ /* 0x000fcc0000000000 */
[----:B------:R-:W-:Y:S01]  /*9e40*/  HGMMA.64x96x16.F32.BF16 R24, gdesc[UR4], R24, gsb0 ;  /* 0x01600000041879f0 */ /* 0x000fe20008001818 */
[----:B------:R-:W-:Y:S02]  /*9e50*/  ULDC UR4, c[0x0][0x988] ;  /* 0x0002620000047ab9 */ /* 0x000fe40000000800 */
[----:B------:R-:W-:Y:S02]  /*9e60*/  WARPGROUP.DEPBAR.LE gsb0, 0x0 ;  /* 0x00008000000079c5 */ /* 0x000fe40000010000 */
[----:B------:R-:W-:Y:S02]  /*9e70*/  FSEL R91, R26, -INF , P3 ;  /* 0xff8000001a5b7808 */ /* 0x000fe40001800000 */
[----:B------:R-:W-:Y:S01]  /*9e80*/  FSEL R95, R27, -INF , P4 ;  /* 0xff8000001b5f7808 */ /* 0x000fe20002000000 */
[----:B------:R0:W-:Y:S06]  /*9e90*/  BAR.ARV R176, 0x100 ;  /* 0x000400b00000751d */ /* 0x0001ec0000002000 */
[----:B------:R-:W-:-:S02]  /*9ea0*/  ISETP.GT.AND P3, PT, R8, 0x9, PT ;  /* 0x000000090800780c */ /* 0x000fc40003f64270 */
[----:B------:R-:W-:Y:S02]  /*9eb0*/  FSEL R93, R30, -INF , P2 ;  /* 0xff8000001e5d7808 */ /* 0x000fe40001000000 */
[----:B------:R-:W-:Y:S02]  /*9ec0*/  FMNMX.FTZ R26, R91, R95, !PT ;  /* 0x0000005f5b1a7209 */ /* 0x000fe40007810000 */
[C---:B------:R-:W-:Y:S02]  /*9ed0*/  ISETP.GT.AND P2, PT, R8.reuse, 0x10, PT ;  /* 0x000000100800780c */ /* 0x040fe40003f44270 */
[----:B------:R-:W-:Y:S02]  /*9ee0*/  FSEL R89, R31, -INF , P3 ;  /* 0xff8000001f597808 */ /* 0x000fe40001800000 */
[----:B------:R-:W-:Y:S02]  /*9ef0*/  FMNMX.FTZ R26, R93, R26, !PT ;  /* 0x0000001a5d1a7209 */ /* 0x000fe40007810000 */
        /* <DEDUP_REMOVED lines=57> */
[----:B------:R-:W-:Y:S02]  /*a290*/  FSEL R71, R71, -INF , P3 ;  /* 0xff80000047477808 */ /* 0x000fe40001800000 */
[----:B------:R-:W-:Y:S02]  /*a2a0*/  FMNMX.FTZ R26, R67, R26, !PT ;  /* 0x0000001a431a7209 */ /* 0x000fe40007810000 */
[----:B---3--:R-:W-:Y:S01]  /*a2b0*/  VIADDMNMX R34, R0, R85, R4, PT ;  /* 0x0000005500227246 */ /* 0x008fe20003800104 */
[----:B------:R-:W-:Y:S01]  /*a2c0*/  IMAD.U32 R0, RZ, RZ, UR4 ;  /* 0x00000004ff007e24 */ /* 0x000fe2000f8e00ff */
[----:B------:R-:W-:-:S02]  /*a2d0*/  FMNMX.FTZ R26, R71, R26, !PT ;  /* 0x0000001a471a7209 */ /* 0x000fc40007810000 */
[C---:B------:R-:W-:Y:S02]  /*a2e0*/  ISETP.GT.AND P3, PT, R34.reuse, RZ, PT ;  /* 0x000000ff2200720c */ /* 0x040fe40003f64270 */
[----:B------:R-:W-:Y:S01]  /*a2f0*/  ISETP.GT.AND P4, PT, R34, 0x1, PT ;  /* 0x000000012200780c */ /* 0x000fe20003f84270 */
[----:B------:R-:W3:Y:S01]  /*a300*/  SHFL.BFLY PT, R87, R26, 0x2, 0x1f ;  /* 0x0c401f001a577f89 */ /* 0x000ee200000e0000 */
[----:B------:R-:W-:Y:S02]  /*a310*/  FSEL R85, R24, -INF , P3 ;  /* 0xff80000018557808 */ /* 0x000fe40001800000 */
[C---:B------:R-:W-:Y:S02]  /*a320*/  ISETP.GT.AND P2, PT, R34.reuse, 0x8, PT ;  /* 0x000000082200780c */ /* 0x040fe40003f44270 */
[----:B------:R-:W-:Y:S02]  /*a330*/  FSEL R24, R25, -INF , P4 ;  /* 0xff80000019187808 */ /* 0x000fe40002000000 */
[----:B------:R-:W-:-:S02]  /*a340*/  ISETP.GT.AND P3, PT, R34, 0x9, PT ;  /* 0x000000092200780c */ /* 0x000fc40003f64270 */
[----:B------:R-:W-:Y:S02]  /*a350*/  FSEL R25, R28, -INF , P2 ;  /* 0xff8000001c197808 */ /* 0x000fe40001000000 */
[----:B------:R-:W-:Y:S02]  /*a360*/  FMNMX.FTZ R4, R85, R24, !PT ;  /* 0x0000001855047209 */ /* 0x000fe40007810000 */
[C---:B------:R-:W-:Y:S02]  /*a370*/  ISETP.GT.AND P2, PT, R34.reuse, 0x10, PT ;  /* 0x000000102200780c */ /* 0x040fe40003f44270 */
[----:B------:R-:W-:Y:S02]  /*a380*/  FSEL R29, R29, -INF , P3 ;  /* 0xff8000001d1d7808 */ /* 0x000fe40001800000 */
[----:B------:R-:W-:Y:S02]  /*a390*/  FMNMX.FTZ R4, R25, R4, !PT ;  /* 0x0000000419047209 */ /* 0x000fe40007810000 */
[----:B------:R-:W-:-:S02]  /*a3a0*/  ISETP.GT.AND P3, PT, R34, 0x11, PT ;  /* 0x000000112200780c */ /* 0x000fc40003f64270 */
[----:B------:R-:W-:Y:S02]  /*a3b0*/  FMNMX.FTZ R4, R29, R4, !PT ;  /* 0x000000041d047209 */ /* 0x000fe40007810000 */
[----:B------:R-:W-:Y:S02]  /*a3c0*/  FSEL R33, R33, -INF , P3 ;  /* 0xff80000021217808 */ /* 0x000fe40001800000 */
[----:B---3--:R-:W-:Y:S02]  /*a3d0*/  FMNMX.FTZ R87, R26, R87, !PT ;  /* 0x000000571a577209 */ /* 0x008fe40007810000 */
[----:B------:R-:W-:-:S03]  /*a3e0*/  ISETP.GT.AND P3, PT, R34, 0x19, PT ;  /* 0x000000192200780c */ /* 0x000fc60003f64270 */
[----:B------:R-:W3:Y:S01]  /*a3f0*/  SHFL.BFLY PT, R8, R87, 0x1, 0x1f ;  /* 0x0c201f0057087f89 */ /* 0x000ee200000e0000 */
[----:B------:R-:W-:Y:S02]  /*a400*/  FSEL R37, R37, -INF , P3 ;  /* 0xff80000025257808 */ /* 0x000fe40001800000 */
[----:B------:R-:W-:-:S04]  /*a410*/  ISETP.GT.AND P3, PT, R34, 0x21, PT ;  /* 0x000000212200780c */ /* 0x000fc80003f64270 */
[----:B------:R-:W-:Y:S02]  /*a420*/  FSEL R41, R41, -INF , P3 ;  /* 0xff80000029297808 */ /* 0x000fe40001800000 */
[----:B------:R-:W-:-:S04]  /*a430*/  ISETP.GT.AND P3, PT, R34, 0x29, PT ;  /* 0x000000292200780c */ /* 0x000fc80003f64270 */
[----:B------:R-:W-:Y:S02]  /*a440*/  FSEL R45, R45, -INF , P3 ;  /* 0xff8000002d2d7808 */ /* 0x000fe40001800000 */
[----:B------:R-:W-:-:S04]  /*a450*/  ISETP.GT.AND P3, PT, R34, 0x31, PT ;  /* 0x000000312200780c */ /* 0x000fc80003f64270 */
[----:B------:R-:W-:Y:S02]  /*a460*/  FSEL R49, R49, -INF , P3 ;  /* 0xff80000031317808 */ /* 0x000fe40001800000 */
[----:B------:R-:W-:Y:S02]  /*a470*/  ISETP.GT.AND P3, PT, R34, 0x39, PT ;  /* 0x000000392200780c */ /* 0x000fe40003f64270 */
[----:B---3--:R-:W-:Y:S02]  /*a480*/  FMNMX.FTZ R8, R87, R8, !PT ;  /* 0x0000000857087209 */ /* 0x008fe40007810000 */
[----:B------:R-:W-:Y:S02]  /*a490*/  FSEL R87, R32, -INF , P2 ;  /* 0xff80000020577808 */ /* 0x000fe40001000000 */
[C---:B------:R-:W-:Y:S01]  /*a4a0*/  FSETP.NEU.FTZ.AND P4, PT, R8.reuse, -INF , PT ;  /* 0xff8000000800780b */ /* 0x040fe20003f9d000 */
[----:B------:R-:W-:Y:S01]  /*a4b0*/  FMUL.FTZ R26, R8, R0 ;  /* 0x00000000081a7220 */ /* 0x000fe20000410000 */
[----:B------:R-:W-:-:S02]  /*a4c0*/  ISETP.GT.AND P2, PT, R34, 0x18, PT ;  /* 0x000000182200780c */ /* 0x000fc40003f44270 */
[----:B------:R-:W-:Y:S02]  /*a4d0*/  FMNMX.FTZ R4, R87, R4, !PT ;  /* 0x0000000457047209 */ /* 0x000fe40007810000 */
[----:B------:R-:W-:Y:S02]  /*a4e0*/  FSEL R28, R26, RZ, P4 ;  /* 0x000000ff1a1c7208 */ /* 0x000fe40002000000 */
[----:B------:R-:W-:-:S03]  /*a4f0*/  FMNMX.FTZ R26, R33, R4, !PT ;  /* 0x00000004211a7209 */ /* 0x000fc60007810000 */
[-CC-:B------:R-:W-:Y:S01]  /*a500*/  FFMA.FTZ R201, R91, R0.reuse, -R28.reuse ;  /* 0x000000005bc97223 */ /* 0x180fe2000001081c */
[----:B------:R-:W-:Y:S01]  /*a510*/  FSEL R91, R36, -INF , P2 ;  /* 0xff800000245b7808 */ /* 0x000fe20001000000 */
[-CC-:B------:R-:W-:Y:S01]  /*a520*/  FFMA.FTZ R30, R95, R0.reuse, -R28.reuse ;  /* 0x000000005f1e7223 */ /* 0x180fe2000001081c */
[----:B------:R-:W-:Y:S01]  /*a530*/  ISETP.GT.AND P2, PT, R34, 0x20, PT ;  /* 0x000000202200780c */ /* 0x000fe20003f44270 */
[--C-:B------:R-:W-:Y:S01]  /*a540*/  FFMA.FTZ R203, R93, R0, -R28.reuse ;  /* 0x000000005dcb7223 */ /* 0x100fe2000001081c */
[----:B------:R-:W-:Y:S01]  /*a550*/  FMNMX.FTZ R26, R91, R26, !PT ;  /* 0x0000001a5b1a7209 */ /* 0x000fe20007810000 */
[----:B------:R3:W-:Y:S01]  /*a560*/  MUFU.EX2 R4, R30 ;  /* 0x0000001e00047308 */ /* 0x0007e20000000800 */
[----:B------:R-:W-:Y:S01]  /*a570*/  FSEL R95, R40, -INF , P2 ;  /* 0xff800000285f7808 */ /* 0x000fe20001000000 */
[--C-:B------:R-:W-:Y:S01]  /*a580*/  FFMA.FTZ R32, R89, R0, -R28.reuse ;  /* 0x0000000059207223 */ /* 0x100fe2000001081c */
[----:B------:R-:W-:Y:S01]  /*a590*/  FMNMX.FTZ R26, R37, R26, !PT ;  /* 0x0000001a251a7209 */ /* 0x000fe20007810000 */
[-CC-:B------:R-:W-:Y:S01]  /*a5a0*/  FFMA.FTZ R153, R83, R0.reuse, -R28.reuse ;  /* 0x0000000053997223 */ /* 0x180fe2000001081c */
[----:B------:R-:W-:Y:S01]  /*a5b0*/  ISETP.GT.AND P2, PT, R34, 0x28, PT ;  /* 0x000000282200780c */ /* 0x000fe20003f44270 */
[--C-:B------:R-:W-:Y:S01]  /*a5c0*/  FFMA.FTZ R36, R73, R0, -R28.reuse ;  /* 0x0000000049247223 */ /* 0x100fe2000001081c */
[----:B------:R-:W-:Y:S01]  /*a5d0*/  FMNMX.FTZ R26, R95, R26, !PT ;  /* 0x0000001a5f1a7209 */ /* 0x000fe20007810000 */
[-CC-:B------:R-:W-:Y:S01]  /*a5e0*/  FFMA.FTZ R155, R31, R0.reuse, -R28.reuse ;  /* 0x000000001f9b7223 */ /* 0x180fe2000001081c */
[----:B------:R-:W-:Y:S01]  /*a5f0*/  FSEL R93, R44, -INF , P2 ;  /* 0xff8000002c5d7808 */ /* 0x000fe20001000000 */
[--C-:B------:R-:W-:Y:S01]  /*a600*/  FFMA.FTZ R38, R39, R0, -R28.reuse ;  /* 0x0000000027267223 */ /* 0x100fe2000001081c */
[----:B---3--:R-:W-:Y:S01]  /*a610*/  FMNMX.FTZ R30, R41, R26, !PT ;  /* 0x0000001a291e7209 */ /* 0x008fe20007810000 */
[--C-:B------:R-:W-:Y:S01]  /*a620*/  FFMA.FTZ R159, R3, R0, -R28.reuse ;  /* 0x00000000039f7223 */ /* 0x100fe2000001081c */
[----:B------:R-:W-:Y:S01]  /*a630*/  ISETP.GT.AND P2, PT, R34, 0x30, PT ;  /* 0x000000302200780c */ /* 0x000fe20003f44270 */
[----:B------:R3:W-:Y:S01]  /*a640*/  MUFU.EX2 R26, R32 ;  /* 0x00000020001a7308 */ /* 0x0007e20000000800 */
[----:B------:R-:W-:Y:S01]  /*a650*/  FMNMX.FTZ R30, R93, R30, !PT ;  /* 0x0000001e5d1e7209 */ /* 0x000fe20007810000 */
[-CC-:B------:R-:W-:Y:S01]  /*a660*/  FFMA.FTZ R161, R27, R0.reuse, -R28.reuse ;  /* 0x000000001ba17223 */ /* 0x180fe2000001081c */
[----:B------:R-:W-:Y:S01]  /*a670*/  FSEL R89, R48, -INF , P2 ;  /* 0xff80000030597808 */ /* 0x000fe20001000000 */
[--C-:B------:R-:W-:Y:S01]  /*a680*/  FFMA.FTZ R157, R5, R0, -R28.reuse ;  /* 0x00000000059d7223 */ /* 0x100fe2000001081c */
[----:B------:R-:W-:Y:S01]  /*a690*/  FMNMX.FTZ R30, R45, R30, !PT ;  /* 0x0000001e2d1e7209 */ /* 0x000fe20007810000 */
[--C-:B------:R-:W-:Y:S01]  /*a6a0*/  FFMA.FTZ R163, R35, R0, -R28.reuse ;  /* 0x0000000023a37223 */ /* 0x100fe2000001081c */
[----:B------:R-:W-:Y:S01]  /*a6b0*/  ISETP.GT.AND P2, PT, R34, 0x38, PT ;  /* 0x000000382200780c */ /* 0x000fe20003f44270 */
[----:B------:R-:W4:Y:S01]  /*a6c0*/  MUFU.EX2 R201, R201 ;  /* 0x000000c900c97308 */ /* 0x000f220000000800 */
[----:B------:R-:W-:Y:S01]  /*a6d0*/  FMNMX.FTZ R30, R89, R30, !PT ;  /* 0x0000001e591e7209 */ /* 0x000fe20007810000 */
[-CC-:B------:R-:W-:Y:S01]  /*a6e0*/  FFMA.FTZ R40, R55, R0.reuse, -R28.reuse ;  /* 0x0000000037287223 */ /* 0x180fe2000001081c */
[----:B------:R-:W-:Y:S01]  /*a6f0*/  FSEL R83, R52, -INF , P2 ;  /* 0xff80000034537808 */ /* 0x000fe20001000000 */
[--C-:B------:R-:W-:Y:S01]  /*a700*/  FFMA.FTZ R165, R81, R0, -R28.reuse ;  /* 0x0000000051a57223 */ /* 0x100fe2000001081c */
[----:B---3--:R-:W-:Y:S01]  /*a710*/  FMNMX.FTZ R32, R49, R30, !PT ;  /* 0x0000001e31207209 */ /* 0x008fe20007810000 */
[-CC-:B------:R-:W-:Y:S01]  /*a720*/  FFMA.FTZ R167, R75, R0.reuse, -R28.reuse ;  /* 0x000000004ba77223 */ /* 0x180fe2000001081c */
[C---:B------:R-:W-:Y:S01]  /*a730*/  ISETP.GT.AND P2, PT, R34.reuse, 0x40, PT ;  /* 0x000000402200780c */ /* 0x040fe20003f44270 */
[----:B------:R3:W-:Y:S01]  /*a740*/  MUFU.EX2 R30, R36 ;  /* 0x00000024001e7308 */ /* 0x0007e20000000800 */
[----:B------:R-:W-:Y:S01]  /*a750*/  FSEL R73, R53, -INF , P3 ;  /* 0xff80000035497808 */ /* 0x000fe20001800000 */
[--C-:B------:R-:W-:Y:S01]  /*a760*/  FFMA.FTZ R44, R79, R0, -R28.reuse ;  /* 0x000000004f2c7223 */ /* 0x100fe2000001081c */
[----:B------:R-:W-:Y:S01]  /*a770*/  FMNMX.FTZ R32, R83, R32, !PT ;  /* 0x0000002053207209 */ /* 0x000fe20007810000 */
[-CC-:B------:R-:W-:Y:S01]  /*a780*/  FFMA.FTZ R169, R63, R0.reuse, -R28.reuse ;  /* 0x000000003fa97223 */ /* 0x180fe2000001081c */
[----:B------:R-:W-:Y:S01]  /*a790*/  ISETP.GT.AND P3, PT, R34, 0x41, PT ;  /* 0x000000412200780c */ /* 0x000fe20003f64270 */
[--C-:B------:R-:W-:Y:S01]  /*a7a0*/  FFMA.FTZ R77, R77, R0, -R28.reuse ;  /* 0x000000004d4d7223 */ /* 0x100fe2000001081c */
[----:B------:R-:W-:Y:S01]  /*a7b0*/  FSEL R53, R56, -INF , P2 ;  /* 0xff80000038357808 */ /* 0x000fe20001000000 */
[----:B------:R-:W1:Y:S01]  /*a7c0*/  MUFU.EX2 R203, R203 ;  /* 0x000000cb00cb7308 */ /* 0x000e620000000800 */
[----:B------:R-:W-:Y:S01]  /*a7d0*/  FMNMX.FTZ R32, R73, R32, !PT ;  /* 0x0000002049207209 */ /* 0x000fe20007810000 */
[----:B------:R-:W-:Y:S01]  /*a7e0*/  FFMA.FTZ R171, R67, R0, -R28 ;  /* 0x0000000043ab7223 */ /* 0x000fe2000001081c */
[----:B------:R-:W-:-:S02]  /*a7f0*/  ISETP.GT.AND P2, PT, R34, 0x48, PT ;  /* 0x000000482200780c */ /* 0x000fc40003f44270 */
[----:B------:R-:W-:Y:S02]  /*a800*/  FSEL R57, R57, -INF , P3 ;  /* 0xff80000039397808 */ /* 0x000fe40001800000 */
[----:B------:R-:W-:Y:S01]  /*a810*/  FMNMX.FTZ R32, R53, R32, !PT ;  /* 0x0000002035207209 */ /* 0x000fe20007810000 */
[----:B------:R-:W2:Y:S01]  /*a820*/  MUFU.EX2 R153, R153 ;  /* 0x0000009900997308 */ /* 0x000ea20000000800 */
[----:B------:R-:W-:Y:S02]  /*a830*/  ISETP.GT.AND P3, PT, R34, 0x49, PT ;  /* 0x000000492200780c */ /* 0x000fe40003f64270 */
[----:B------:R-:W-:Y:S02]  /*a840*/  FSEL R31, R60, -INF , P2 ;  /* 0xff8000003c1f7808 */ /* 0x000fe40001000000 */
[----:B---3--:R-:W-:Y:S02]  /*a850*/  FMNMX.FTZ R36, R57, R32, !PT ;  /* 0x0000002039247209 */ /* 0x008fe40007810000 */
[----:B------:R-:W-:Y:S01]  /*a860*/  ISETP.GT.AND P2, PT, R34, 0x50, PT ;  /* 0x000000502200780c */ /* 0x000fe20003f44270 */
[----:B------:R-:W-:Y:S01]  /*a870*/  MUFU.EX2 R155, R155 ;  /* 0x0000009b009b7308 */ /* 0x000fe20000000800 */
[----:B------:R-:W-:-:S02]  /*a880*/  FSEL R61, R61, -INF , P3 ;  /* 0xff8000003d3d7808 */ /* 0x000fc40001800000 */
[----:B------:R-:W-:Y:S02]  /*a890*/  FMNMX.FTZ R36, R31, R36, !PT ;  /* 0x000000241f247209 */ /* 0x000fe40007810000 */
[----:B------:R-:W-:Y:S02]  /*a8a0*/  ISETP.GT.AND P3, PT, R34, 0x51, PT ;  /* 0x000000512200780c */ /* 0x000fe40003f64270 */
[----:B------:R-:W-:Y:S01]  /*a8b0*/  FSEL R39, R64, -INF , P2 ;  /* 0xff80000040277808 */ /* 0x000fe20001000000 */
[----:B------:R3:W-:Y:S01]  /*a8c0*/  MUFU.EX2 R32, R38 ;  /* 0x0000002600207308 */ /* 0x0007e20000000800 */
[----:B------:R-:W-:Y:S02]  /*a8d0*/  FMNMX.FTZ R36, R61, R36, !PT ;  /* 0x000000243d247209 */ /* 0x000fe40007810000 */
[----:B------:R-:W-:Y:S02]  /*a8e0*/  ISETP.GT.AND P2, PT, R34, 0x58, PT ;  /* 0x000000582200780c */ /* 0x000fe40003f44270 */
[----:B------:R-:W-:-:S02]  /*a8f0*/  FSEL R65, R65, -INF , P3 ;  /* 0xff80000041417808 */ /* 0x000fc40001800000 */
[----:B------:R-:W-:Y:S01]  /*a900*/  FMNMX.FTZ R36, R39, R36, !PT ;  /* 0x0000002427247209 */ /* 0x000fe20007810000 */
[----:B------:R-:W-:Y:S01]  /*a910*/  MUFU.EX2 R157, R157 ;  /* 0x0000009d009d7308 */ /* 0x000fe20000000800 */
[----:B------:R-:W-:Y:S01]  /*a920*/  ISETP.GT.AND P3, PT, R34, 0x59, PT ;  /* 0x000000592200780c */ /* 0x000fe20003f64270 */
[-CC-:B------:R-:W-:Y:S01]  /*a930*/  FFMA.FTZ R34, R43, R0.reuse, -R28.reuse ;  /* 0x000000002b227223 */ /* 0x180fe2000001081c */
[----:B------:R-:W-:Y:S01]  /*a940*/  FSEL R97, R68, -INF , P2 ;  /* 0xff80000044617808 */ /* 0x000fe20001000000 */
[----:B---3--:R-:W-:Y:S01]  /*a950*/  FFMA.FTZ R38, R51, R0, -R28 ;  /* 0x0000000033267223 */ /* 0x008fe2000001081c */
[----:B------:R-:W-:Y:S02]  /*a960*/  FMNMX.FTZ R36, R65, R36, !PT ;  /* 0x0000002441247209 */ /* 0x000fe40007810000 */
[----:B------:R-:W-:Y:S01]  /*a970*/  FSEL R69, R69, -INF , P3 ;  /* 0xff80000045457808 */ /* 0x000fe20001800000 */
[----:B------:R-:W-:Y:S01]  /*a980*/  MUFU.EX2 R34, R34 ;  /* 0x0000002200227308 */ /* 0x000fe20000000800 */
[----:B------:R-:W-:-:S04]  /*a990*/  FMNMX.FTZ R36, R97, R36, !PT ;  /* 0x0000002461247209 */ /* 0x000fc80007810000 */
[----:B------:R-:W-:Y:S01]  /*a9a0*/  FMNMX.FTZ R3, R69, R36, !PT ;  /* 0x0000002445037209 */ /* 0x000fe20007810000 */
[--C-:B------:R-:W-:Y:S02]  /*a9b0*/  FFMA.FTZ R36, R47, R0, -R28.reuse ;  /* 0x000000002f247223 */ /* 0x100fe4000001081c */
[----:B------:R-:W-:Y:S02]  /*a9c0*/  MUFU.EX2 R159, R159 ;  /* 0x0000009f009f7308 */ /* 0x000fe40000000800 */
[----:B------:R-:W3:Y:S06]  /*a9d0*/  SHFL.BFLY PT, R42, R3, 0x2, 0x1f ;  /* 0x0c401f00032a7f89 */ /* 0x000eec00000e0000 */
[----:B------:R-:W-:Y:S08]  /*a9e0*/  MUFU.EX2 R36, R36 ;  /* 0x0000002400247308 */ /* 0x000ff00000000800 */
[----:B------:R-:W-:Y:S08]  /*a9f0*/  MUFU.EX2 R161, R161 ;  /* 0x000000a100a17308 */ /* 0x000ff00000000800 */
[----:B------:R-:W-:Y:S01]  /*aa00*/  MUFU.EX2 R38, R38 ;  /* 0x0000002600267308 */ /* 0x000fe20000000800 */
[----:B---3--:R-:W-:Y:S01]  /*aa10*/  FMNMX.FTZ R27, R3, R42, !PT ;  /* 0x0000002a031b7209 */ /* 0x008fe20007810000 */
[-CC-:B------:R-:W-:Y:S01]  /*aa20*/  FFMA.FTZ R42, R59, R0.reuse, -R28.reuse ;  /* 0x000000003b2a7223 */ /* 0x180fe2000001081c */
[----:B------:R-:W-:-:S03]  /*aa30*/  FFMA.FTZ R28, R71, R0, -R28 ;  /* 0x00000000471c7223 */ /* 0x000fc6000001081c */
[----:B------:R-:W3:Y:S02]  /*aa40*/  SHFL.BFLY PT, R46, R27, 0x1, 0x1f ;  /* 0x0c201f001b2e7f89 */ /* 0x000ee400000e0000 */
[----:B------:R-:W-:Y:S08]  /*aa50*/  MUFU.EX2 R163, R163 ;  /* 0x000000a300a37308 */ /* 0x000ff00000000800 */
[----:B------:R-:W-:Y:S08]  /*aa60*/  MUFU.EX2 R40, R40 ;  /* 0x0000002800287308 */ /* 0x000ff00000000800 */
[----:B------:R-:W-:Y:S01]  /*aa70*/  MUFU.EX2 R165, R165 ;  /* 0x000000a500a57308 */ /* 0x000fe20000000800 */
[----:B---3--:R-:W-:-:S07]  /*aa80*/  FMNMX.FTZ R5, R27, R46, !PT ;  /* 0x0000002e1b057209 */ /* 0x008fce0007810000 */
        /* <DEDUP_REMOVED lines=8> */
[-C--:B------:R-:W-:Y:S01]  /*ab10*/  FFMA.FTZ R25, R29, R0.reuse, -R48 ;  /* 0x000000001d197223 */ /* 0x080fe20000010830 */
[----:B----4-:R-:W-:Y:S01]  /*ab20*/  FADD.FTZ R24, R201, R4 ;  /* 0x00000004c9187221 */ /* 0x010fe20000010000 */
[-CC-:B-----5:R-:W-:Y:S01]  /*ab30*/  FFMA.FTZ R152, R87, R0.reuse, -R48.reuse ;  /* 0x0000000057987223 */ /* 0x1a0fe20000010830 */
[----:B------:R-:W-:Y:S01]  /*ab40*/  MUFU.EX2 R200, R200 ;  /* 0x000000c800c87308 */ /* 0x000fe20000000800 */
[-C--:B------:R-:W-:Y:S01]  /*ab50*/  FFMA.FTZ R29, R33, R0.reuse, -R48 ;  /* 0x00000000211d7223 */ /* 0x080fe20000010830 */
[----:B-1----:R-:W-:Y:S01]  /*ab60*/  FADD.FTZ R3, R203, R24 ;  /* 0x00000018cb037221 */ /* 0x002fe20000010000 */
[-CC-:B------:R-:W-:Y:S01]  /*ab70*/  FFMA.FTZ R154, R91, R0.reuse, -R48.reuse ;  /* 0x000000005b9a7223 */ /* 0x180fe20000010830 */
[-CC-:B------:R-:W-:Y:S01]  /*ab80*/  FFMA.FTZ R33, R37, R0.reuse, -R48.reuse ;  /* 0x0000000025217223 */ /* 0x180fe20000010830 */
[-CC-:B------:R-:W-:Y:S01]  /*ab90*/  FFMA.FTZ R156, R95, R0.reuse, -R48.reuse ;  /* 0x000000005f9c7223 */ /* 0x180fe20000010830 */
[----:B------:R-:W-:Y:S01]  /*aba0*/  FADD.FTZ R24, R26, R3 ;  /* 0x000000031a187221 */ /* 0x000fe20000010000 */
[-CC-:B------:R-:W-:Y:S01]  /*abb0*/  FFMA.FTZ R37, R45, R0.reuse, -R48.reuse ;  /* 0x000000002d257223 */ /* 0x180fe20000010830 */
[----:B------:R-:W1:Y:S01]  /*abc0*/  MUFU.EX2 R27, R27 ;  /* 0x0000001b001b7308 */ /* 0x000e620000000800 */
[-C--:B------:R-:W-:Y:S01]  /*abd0*/  FFMA.FTZ R35, R41, R0.reuse, -R48 ;  /* 0x0000000029237223 */ /* 0x080fe20000010830 */
[----:B--2---:R-:W-:Y:S01]  /*abe0*/  FADD.FTZ R43, R153, R24 ;  /* 0x00000018992b7221 */ /* 0x004fe20000010000 */
[-CC-:B------:R-:W-:Y:S01]  /*abf0*/  FFMA.FTZ R158, R93, R0.reuse, -R48.reuse ;  /* 0x000000005d9e7223 */ /* 0x180fe20000010830 */
[-CC-:B------:R-:W-:Y:S01]  /*ac00*/  FFMA.FTZ R160, R89, R0.reuse, -R48.reuse ;  /* 0x0000000059a07223 */ /* 0x180fe20000010830 */
[-CC-:B------:R-:W-:Y:S01]  /*ac10*/  FFMA.FTZ R41, R49, R0.reuse, -R48.reuse ;  /* 0x0000000031297223 */ /* 0x180fe20000010830 */
[----:B------:R-:W-:Y:S01]  /*ac20*/  FADD.FTZ R50, R30, R43 ;  /* 0x0000002b1e327221 */ /* 0x000fe20000010000 */
[-CC-:B------:R-:W-:Y:S01]  /*ac30*/  FFMA.FTZ R162, R83, R0.reuse, -R48.reuse ;  /* 0x0000000053a27223 */ /* 0x180fe20000010830 */
[----:B------:R-:W2:Y:S01]  /*ac40*/  MUFU.EX2 R202, R202 ;  /* 0x000000ca00ca7308 */ /* 0x000ea20000000800 */
[-CC-:B------:R-:W-:Y:S01]  /*ac50*/  FFMA.FTZ R43, R73, R0.reuse, -R48.reuse ;  /* 0x00000000492b7223 */ /* 0x180fe20000010830 */
[-CC-:B------:R-:W-:Y:S01]  /*ac60*/  FFMA.FTZ R164, R53, R0.reuse, -R48.reuse ;  /* 0x0000000035a47223 */ /* 0x180fe20000010830 */
[-CC-:B------:R-:W-:Y:S01]  /*ac70*/  FFMA.FTZ R57, R57, R0.reuse, -R48.reuse ;  /* 0x0000000039397223 */ /* 0x180fe20000010830 */
[----:B------:R-:W-:Y:S01]  /*ac80*/  F2FP.BF16.F32.PACK_AB R201, R4, R201 ;  /* 0x000000c904c9723e */ /* 0x000fe200000010ff */
[-CC-:B------:R-:W-:Y:S01]  /*ac90*/  FFMA.FTZ R31, R31, R0.reuse, -R48.reuse ;  /* 0x000000001f1f7223 */ /* 0x180fe20000010830 */
[-CC-:B------:R-:W-:Y:S01]  /*aca0*/  FFMA.FTZ R61, R61, R0.reuse, -R48.reuse ;  /* 0x000000003d3d7223 */ /* 0x180fe20000010830 */
[-CC-:B------:R-:W-:Y:S01]  /*acb0*/  FFMA.FTZ R39, R39, R0.reuse, -R48.reuse ;  /* 0x0000000027277223 */ /* 0x180fe20000010830 */
[----:B------:R-:W3:Y:S01]  /*acc0*/  MUFU.EX2 R25, R25 ;  /* 0x0000001900197308 */ /* 0x000ee20000000800 */
[----:B-1----:R-:W-:Y:S01]  /*acd0*/  FADD.FTZ R3, R200, R27 ;  /* 0x0000001bc8037221 */ /* 0x002fe20000010000 */
[-CC-:B------:R-:W-:Y:S01]  /*ace0*/  FFMA.FTZ R65, R65, R0.reuse, -R48.reuse ;  /* 0x0000000041417223 */ /* 0x180fe20000010830 */
[-CC-:B------:R-:W-:Y:S01]  /*acf0*/  FFMA.FTZ R97, R97, R0.reuse, -R48.reuse ;  /* 0x0000000061617223 */ /* 0x180fe20000010830 */
[----:B------:R-:W-:Y:S01]  /*ad00*/  FFMA.FTZ R48, R69, R0, -R48 ;  /* 0x0000000045307223 */ /* 0x000fe20000010830 */
[----:B------:R-:W-:-:S02]  /*ad10*/  F2FP.BF16.F32.PACK_AB R203, R26, R203 ;  /* 0x000000cb1acb723e */ /* 0x000fc400000010ff */
[----:B------:R-:W-:Y:S01]  /*ad20*/  F2FP.BF16.F32.PACK_AB R153, R30, R153 ;  /* 0x000000991e99723e */ /* 0x000fe200000010ff */
[----:B------:R-:W1:Y:S01]  /*ad30*/  MUFU.EX2 R152, R152 ;  /* 0x0000009800987308 */ /* 0x000e620000000800 */
[----:B--2---:R-:W-:Y:S01]  /*ad40*/  FADD.FTZ R24, R202, R3 ;  /* 0x00000003ca187221 */ /* 0x004fe20000010000 */
[----:B------:R-:W-:Y:S01]  /*ad50*/  FADD.FTZ R3, R155, R50 ;  /* 0x000000329b037221 */ /* 0x000fe20000010000 */
[C---:B------:R-:W-:Y:S02]  /*ad60*/  F2FP.BF16.F32.PACK_AB R155, R32.reuse, R155 ;  /* 0x0000009b209b723e */ /* 0x040fe400000010ff */
[----:B------:R-:W-:Y:S01]  /*ad70*/  F2FP.BF16.F32.PACK_AB R200, R27, R200 ;  /* 0x000000c81bc8723e */ /* 0x000fe200000010ff */
[----:B------:R-:W-:Y:S01]  /*ad80*/  FADD.FTZ R50, R32, R3 ;  /* 0x0000000320327221 */ /* 0x000fe20000010000 */
[----:B------:R-:W-:Y:S01]  /*ad90*/  @!P1 VIADD R3, R20, 0x22840 ;  /* 0x0002284014039836 */ /* 0x000fe20000000000 */
[----:B------:R-:W2:Y:S01]  /*ada0*/  MUFU.EX2 R29, R29 ;  /* 0x0000001d001d7308 */ /* 0x000ea20000000800 */
[----:B---3--:R-:W-:Y:S01]  /*adb0*/  FADD.FTZ R45, R25, R24 ;  /* 0x00000018192d7221 */ /* 0x008fe20000010000 */
[----:B------:R-:W-:Y:S01]  /*adc0*/  FADD.FTZ R47, R157, R50 ;  /* 0x000000329d2f7221 */ /* 0x000fe20000010000 */
[----:B------:R-:W-:-:S02]  /*add0*/  F2FP.BF16.F32.PACK_AB R202, R25, R202 ;  /* 0x000000ca19ca723e */ /* 0x000fc400000010ff */
[----:B------:R-:W-:Y:S01]  /*ade0*/  @!P1 PRMT R3, RZ, 0x654, R3 ;  /* 0x00000654ff039816 */ /* 0x000fe20000000003 */
[C---:B------:R-:W-:Y:S01]  /*adf0*/  FADD.FTZ R50, R34.reuse, R47 ;  /* 0x0000002f22327221 */ /* 0x040fe20000010000 */
[----:B------:R-:W-:Y:S01]  /*ae00*/  F2FP.BF16.F32.PACK_AB R157, R34, R157 ;  /* 0x0000009d229d723e */ /* 0x000fe200000010ff */
[----:B------:R-:W3:Y:S01]  /*ae10*/  MUFU.EX2 R154, R154 ;  /* 0x0000009a009a7308 */ /* 0x000ee20000000800 */
[----:B-1----:R-:W-:Y:S01]  /*ae20*/  FADD.FTZ R24, R152, R45 ;  /* 0x0000002d98187221 */ /* 0x002fe20000010000 */
[----:B------:R-:W-:Y:S01]  /*ae30*/  FADD.FTZ R47, R159, R50 ;  /* 0x000000329f2f7221 */ /* 0x000fe20000010000 */
[----:B------:R1:W-:Y:S01]  /*ae40*/  @!P1 SYNCS.ARRIVE.TRANS64.RED.A1T0 RZ, [R3+URZ], RZ ;  /* 0x000000ff03ff99a7 */ /* 0x0003e2000810043f */
[C---:B------:R-:W-:Y:S02]  /*ae50*/  F2FP.BF16.F32.PACK_AB R159, R36.reuse, R159 ;  /* 0x0000009f249f723e */ /* 0x040fe400000010ff */
[----:B------:R-:W-:Y:S02]  /*ae60*/  FADD.FTZ R50, R36, R47 ;  /* 0x0000002f24327221 */ /* 0x000fe40000010000 */
[----:B------:R-:W4:Y:S01]  /*ae70*/  MUFU.EX2 R33, R33 ;  /* 0x0000002100217308 */ /* 0x000f220000000800 */
[C---:B--2---:R-:W-:Y:S01]  /*ae80*/  FADD.FTZ R45, R29.reuse, R24 ;  /* 0x000000181d2d7221 */ /* 0x044fe20000010000 */
[----:B------:R-:W-:-:S06]  /*ae90*/  F2FP.BF16.F32.PACK_AB R152, R29, R152 ;  /* 0x000000981d98723e */ /* 0x000fcc00000010ff */
[----:B------:R-:W2:Y:S01]  /*aea0*/  MUFU.EX2 R156, R156 ;  /* 0x0000009c009c7308 */ /* 0x000ea20000000800 */
[----:B---3--:R-:W-:-:S07]  /*aeb0*/  FADD.FTZ R24, R154, R45 ;  /* 0x0000002d9a187221 */ /* 0x008fce0000010000 */
[----:B------:R-:W1:Y:S01]  /*aec0*/  MUFU.EX2 R35, R35 ;  /* 0x0000002300237308 */ /* 0x000e620000000800 */
[C---:B----4-:R-:W-:Y:S01]  /*aed0*/  FADD.FTZ R45, R33.reuse, R24 ;  /* 0x00000018212d7221 */ /* 0x050fe20000010000 */
[----:B------:R-:W-:-:S06]  /*aee0*/  F2FP.BF16.F32.PACK_AB R154, R33, R154 ;  /* 0x0000009a219a723e */ /* 0x000fcc00000010ff */
[----:B------:R-:W3:Y:S01]  /*aef0*/  MUFU.EX2 R158, R158 ;  /* 0x0000009e009e7308 */ /* 0x000ee20000000800 */
[----:B--2---:R-:W-:Y:S01]  /*af00*/  FADD.FTZ R24, R156, R45 ;  /* 0x0000002d9c187221 */ /* 0x004fe20000010000 */
[----:B------:R-:W-:Y:S01]  /*af10*/  FADD.FTZ R45, R161, R50 ;  /* 0x00000032a12d7221 */ /* 0x000fe20000010000 */
[----:B------:R-:W-:-:S03]  /*af20*/  F2FP.BF16.F32.PACK_AB R161, R38, R161 ;  /* 0x000000a126a1723e */ /* 0x000fc600000010ff */
[----:B------:R-:W-:Y:S02]  /*af30*/  FADD.FTZ R50, R38, R45 ;  /* 0x0000002d26327221 */ /* 0x000fe40000010000 */
[----:B------:R-:W2:Y:S01]  /*af40*/  MUFU.EX2 R37, R37 ;  /* 0x0000002500257308 */ /* 0x000ea20000000800 */
[----:B-1----:R-:W-:Y:S01]  /*af50*/  FADD.FTZ R3, R35, R24 ;  /* 0x0000001823037221 */ /* 0x002fe20000010000 */
[----:B------:R-:W-:Y:S01]  /*af60*/  FADD.FTZ R45, R163, R50 ;  /* 0x00000032a32d7221 */ /* 0x000fe20000010000 */
[----:B------:R-:W-:Y:S02]  /*af70*/  F2FP.BF16.F32.PACK_AB R163, R40, R163 ;  /* 0x000000a328a3723e */ /* 0x000fe400000010ff */
[----:B------:R-:W-:-:S03]  /*af80*/  F2FP.BF16.F32.PACK_AB R156, R35, R156 ;  /* 0x0000009c239c723e */ /* 0x000fc600000010ff */
[----:B------:R-:W1:Y:S01]  /*af90*/  MUFU.EX2 R160, R160 ;  /* 0x000000a000a07308 */ /* 0x000e620000000800 */
[----:B---3--:R-:W-:-:S07]  /*afa0*/  FADD.FTZ R24, R158, R3 ;  /* 0x000000039e187221 */ /* 0x008fce0000010000 */
[----:B------:R-:W3:Y:S01]  /*afb0*/  MUFU.EX2 R41, R41 ;  /* 0x0000002900297308 */ /* 0x000ee20000000800 */
[C---:B--2---:R-:W-:Y:S01]  /*afc0*/  FADD.FTZ R3, R37.reuse, R24 ;  /* 0x0000001825037221 */ /* 0x044fe20000010000 */
[----:B------:R-:W-:Y:S01]  /*afd0*/  FADD.FTZ R24, R40, R45 ;  /* 0x0000002d28187221 */ /* 0x000fe20000010000 */
[----:B------:R-:W-:-:S03]  /*afe0*/  F2FP.BF16.F32.PACK_AB R158, R37, R158 ;  /* 0x0000009e259e723e */ /* 0x000fc600000010ff */
[----:B------:R-:W-:Y:S01]  /*aff0*/  FADD.FTZ R45, R165, R24 ;  /* 0x00000018a52d7221 */ /* 0x000fe20000010000 */
[----:B------:R-:W-:Y:S01]  /*b000*/  F2FP.BF16.F32.PACK_AB R165, R42, R165 ;  /* 0x000000a52aa5723e */ /* 0x000fe200000010ff */
[----:B------:R-:W2:Y:S01]  /*b010*/  MUFU.EX2 R162, R162 ;  /* 0x000000a200a27308 */ /* 0x000ea20000000800 */
[----:B-1----:R-:W-:Y:S01]  /*b020*/  FADD.FTZ R4, R160, R3 ;  /* 0x00000003a0047221 */ /* 0x002fe20000010000 */
[----:B------:R-:W-:-:S04]  /*b030*/  FADD.FTZ R24, R42, R45 ;  /* 0x0000002d2a187221 */ /* 0x000fc80000010000 */
[----:B------:R-:W-:Y:S02]  /*b040*/  FADD.FTZ R45, R167, R24 ;  /* 0x00000018a72d7221 */ /* 0x000fe40000010000 */
        /* <DEDUP_REMOVED lines=41> */
.L_x_4960:
[----:B------:R0:W1:Y:S01]  /*b2e0*/  SYNCS.PHASECHK.TRANS64.TRYWAIT P2, [R20+URZ+0x22850], R21 ;  /* 0x02285015140075a7 */ /* 0x000062000804017f */
[----:B------:R-:W-:Y:S05]  /*b2f0*/  @!P0 BRA `(.L_x_4961) ;  /* 0x0000000000048947 */ /* 0x000fea0003800000 */
[----:B------:R-:W-:Y:S01]  /*b300*/  BPT.TRAP 0x1 ;  /* 0x000000040000795c */ /* 0x000fe20000300000 */
.L_x_4961:
[----:B------:R-:W-:Y:S04]  /*b310*/  BSSY B0, `(.L_x_4962) ;  /* 0x0000004000007945 */ /* 0x000fe80003800000 */
[----:B-1----:R-:W-:Y:S05]  /*b320*/  @P2 BRA `(.L_x_4963) ;  /* 0x0000000000082947 */ /* 0x002fea0003800000 */
[----:B------:R-:W1:Y:S02]  /*b330*/  SYNCS.PHASECHK.TRANS64.TRYWAIT P2, [R20+URZ+0x22850], R21 ;  /* 0x02285015140075a7 */ /* 0x000e64000804017f */
[----:B-1----:R-:W-:Y:S05]  /*b340*/  @!P2 BRA `(.L_x_4964) ;  /* 0x0000013400f8a947 */ /* 0x002fea0003800000 */
.L_x_4963:
[----:B------:R-:W-:Y:S05]  /*b350*/  BSYNC B0 ;  /* 0x0000000000007941 */ /* 0x000fea0003800000 */
.L_x_4962:
[----:B------:R-:W-:Y:S05]  /*b360*/  WARPSYNC.ALL ;  /* 0x0000000000007948 */ /* 0x000fea0003800000 */
[----:B------:R-:W2:Y:S01]  /*b370*/  LDC R24, c[0x0][0x448] ;  /* 0x00011200ff187b82 */ /* 0x000ea20000000800 */
[----:B------:R-:W-:Y:S01]  /*b380*/  R2UR UR4, R19 ;  /* 0x00000000130472ca */ /* 0x000fe200000e0000 */
[----:B01----:R-:W-:Y:S01]  /*b390*/  IMAD.MOV.U32 R21, RZ, RZ, 0xc00 ;  /* 0x00000c00ff157424 */ /* 0x003fe200078e00ff */
[----:B------:R-:W-:Y:S01]  /*b3a0*/  ULDC UR46, c[0x0][0x988] ;  /* 0x00026200002e7ab9 */ /* 0x000fe20000000800 */
[----:B------:R-:W-:Y:S01]  /*b3b0*/  IMAD.MOV.U32 R29, RZ, RZ, 0x40000040 ;  /* 0x40000040ff1d7424 */ /* 0x000fe200078e00ff */
[----:B------:R-:W-:Y:S01]  /*b3c0*/  ULDC UR47, c[0x0][0x988] ;  /* 0x00026200002f7ab9 */ /* 0x000fe20000000800 */
[----:B------:R-:W-:-:S02]  /*b3d0*/  IMAD.MOV.U32 R27, RZ, RZ, 0x40000040 ;  /* 0x40000040ff1b7424 */ /* 0x000fc400078e00ff */
[----:B------:R-:W-:Y:S01]  /*b3e0*/  IMAD.MOV.U32 R31, RZ, RZ, 0x40000040 ;  /* 0x40000040ff1f7424 */ /* 0x000fe200078e00ff */
[----:B------:R-:W-:Y:S01]  /*b3f0*/  R2UR UR11, R29 ;  /* 0x000000001d0b72ca */ /* 0x000fe200000e0000 */
[----:B------:R-:W-:Y:S01]  /*b400*/  @!P1 VIADD R20, R20, 0x22860 ;  /* 0x0002286014149836 */ /* 0x000fe20000000000 */
[----:B------:R-:W-:Y:S02]  /*b410*/  R2UR UR15, R27 ;  /* 0x000000001b0f72ca */ /* 0x000fe400000e0000 */
        /* <DEDUP_REMOVED lines=10> */
[----:B------:R-:W-:Y:S02]  /*b4c0*/  IMAD.MOV.U32 R21, RZ, RZ, R210 ;  /* 0x000000ffff157224 */ /* 0x000fe400078e00d2 */
[C---:B------:R-:W-:Y:S01]  /*b4d0*/  VIADD R28, R24.reuse, 0x80 ;  /* 0x00000080181c7836 */ /* 0x040fe20000000000 */
[----:B------:R-:W1:Y:S01]  /*b4e0*/  @P2 LDC R25, c[0x0][0x44c] ;  /* 0x00011300ff192b82 */ /* 0x000e620000000800 */
[C---:B------:R-:W-:Y:S01]  /*b4f0*/  R2UR UR6, R24.reuse ;  /* 0x00000000180672ca */ /* 0x040fe200000e0000 */
[----:B------:R-:W-:Y:S02]  /*b500*/  VIADD R30, R24, 0x200 ;  /* 0x00000200181e7836 */ /* 0x000fe40000000000 */
[----:B------:R-:W-:Y:S01]  /*b510*/  R2UR UR10, R28 ;  /* 0x000000001c0a72ca */ /* 0x000fe200000e0000 */
[----:B------:R-:W-:-:S02]  /*b520*/  VIADD R28, R24, 0x180 ;  /* 0x00000180181c7836 */ /* 0x000fc40000000000 */
[----:B------:R-:W-:Y:S01]  /*b530*/  R2UR UR22, R30 ;  /* 0x000000001e1672ca */ /* 0x000fe200000e0000 */
[----:B------:R-:W2:Y:S02]  /*b540*/  @P2 LDC R26, c[0x0][0x450] ;  /* 0x00011400ff1a2b82 */ /* 0x000ea40000000800 */
[----:B------:R-:W-:Y:S01]  /*b550*/  R2UR UR18, R28 ;  /* 0x000000001c1272ca */ /* 0x000fe200000e0000 */
[----:B-1----:R-:W-:-:S05]  /*b560*/  @P2 IMAD.HI.U32 R25, R210, R25, RZ ;  /* 0x00000019d2192227 */ /* 0x002fca00078e00ff */
[----:B--2---:R-:W-:Y:S01]  /*b570*/  @P2 SHF.R.U32.HI R21, RZ, R26, R25 ;  /* 0x0000001aff152219 */ /* 0x004fe20000011619 */
[----:B------:R-:W-:Y:S02]  /*b580*/  IMAD.MOV.U32 R25, RZ, RZ, 0x40000040 ;  /* 0x40000040ff197424 */ /* 0x000fe400078e00ff */
[C---:B------:R-:W-:Y:S01]  /*b590*/  VIADD R26, R24.reuse, 0x100 ;  /* 0x00000100181a7836 */ /* 0x040fe20000000000 */
[----:B------:R-:W-:Y:S01]  /*b5a0*/  IADD3 R21, R21, R213, -R211 ;  /* 0x000000d515157210 */ /* 0x000fe20007ffe8d3 */
[----:B------:R-:W-:Y:S01]  /*b5b0*/  VIADD R24, R24, 0x280 ;  /* 0x0000028018187836 */ /* 0x000fe20000000000 */
[----:B------:R-:W-:Y:S02]  /*b5c0*/  R2UR UR7, R25 ;  /* 0x00000000190772ca */ /* 0x000fe400000e0000 */
[----:B------:R-:W-:Y:S01]  /*b5d0*/  R2UR UR14, R26 ;  /* 0x000000001a0e72ca */ /* 0x000fe200000e0000 */
[----:B------:R-:W-:Y:S01]  /*b5e0*/  IMAD.HI R21, R21, 0x2aaaaaab, RZ ;  /* 0x2aaaaaab15157827 */ /* 0x000fe200078e02ff */
[----:B------:R-:W-:-:S02]  /*b5f0*/  R2UR UR26, R24 ;  /* 0x00000000181a72ca */ /* 0x000fc400000e0000 */
[----:B------:R-:W-:Y:S02]  /*b600*/  R2UR UR27, R25 ;  /* 0x00000000191b72ca */ /* 0x000fe400000e0000 */
[----:B0-----:R-:W-:-:S06]  /*b610*/  WARPGROUP.ARRIVE ;  /* 0x00000000000079c5 */ /* 0x001fcc0000000000 */
        /* <DEDUP_REMOVED lines=23> */
[----:B0-----:R-:W-:-:S04]  /*b790*/  SHF.R.U32.HI R20, RZ, 0x1f, R21 ;  /* 0x0000001fff147819 */ /* 0x001fc80000011615 */
[----:B------:R-:W-:Y:S01]  /*b7a0*/  LEA.HI.SX32 R20, R21, R20, 0x1c ;  /* 0x0000001415147211 */ /* 0x000fe200078fe2ff */
[----:B------:R-:W-:-:S03]  /*b7b0*/  VIADD R21, R172, 0xfffffffe ;  /* 0xfffffffeac157836 */ /* 0x000fc60000000000 */
[----:B------:R-:W-:-:S04]  /*b7c0*/  VIMNMX R20, R215, R20, !PT ;  /* 0x00000014d7147248 */ /* 0x000fc80007fe0100 */
[----:B------:R-:W-:-:S13]  /*b7d0*/  ISETP.GE.AND P2, PT, R21, R20, PT ;  /* 0x000000141500720c */ /* 0x000fda0003f46270 */
[----:B------:R-:W-:Y:S05]  /*b7e0*/  @!P2 BRA `(.L_x_4965) ;  /* 0x0000002400c8a947 */ /* 0x000fea0003800000 */
[----:B------:R-:W-:Y:S02]  /*b7f0*/  IMAD.MOV.U32 R202, RZ, RZ, R8 ;  /* 0x000000ffffca7224 */ /* 0x000fe400078e0008 */
[----:B------:R-:W-:-:S07]  /*b800*/  IMAD.MOV.U32 R203, RZ, RZ, R5 ;  /* 0x000000ffffcb7224 */ /* 0x000fce00078e0005 */
.L_x_4975:
[----:B------:R-:W-:Y:S01]  /*b810*/  VIADD R22, R22, 0x1 ;  /* 0x0000000116167836 */ /* 0x000fe20000000000 */
[----:B------:R-:W-:Y:S05]  /*b820*/  YIELD ;  /* 0x0000000000007946 */ /* 0x000fea0003800000 */
[----:B------:R-:W-:-:S04]  /*b830*/  ISETP.NE.AND P2, PT, R22, 0x2, PT ;  /* 0x000000021600780c */ /* 0x000fc80003f45270 */
[----:B------:R-:W-:Y:S02]  /*b840*/  SEL R0, RZ, 0x1, P2 ;  /* 0x00000001ff007807 */ /* 0x000fe40001000000 */
[----:B------:R-:W-:Y:S02]  /*b850*/  SEL R22, R22, RZ, P2 ;  /* 0x000000ff16167207 */ /* 0x000fe40001000000 */
[----:B------:R-:W-:Y:S01]  /*b860*/  LOP3.LUT R206, R206, R0, RZ, 0x3c, !PT ;  /* 0x00000000cece7212 */ /* 0x000fe200078e3cff */
[----:B0-----:R-:W-:Y:S06]  /*b870*/  @!P0 BRA `(.L_x_4966) ;  /* 0x0000000000048947 */ /* 0x001fec0003800000 */
[----:B------:R-:W-:Y:S01]  /*b880*/  BPT.TRAP 0x1 ;  /* 0x000000040000795c */ /* 0x000fe20000300000 */
.L_x_4966:
[----:B------:R-:W-:Y:S01]  /*b890*/  IMAD R200, R22, 0x8, R19 ;  /* 0x0000000816c87824 */ /* 0x000fe200078e0213 */
[----:B------:R-:W-:-:S04]  /*b8a0*/  SHF.L.U32 R201, R206, 0x1f, RZ ;  /* 0x0000001fcec97819 */ /* 0x000fc800000006ff */
[----:B------:R0:W1:Y:S01]  /*b8b0*/  SYNCS.PHASECHK.TRANS64.TRYWAIT P2, [R200+URZ+0x22830], R201 ;  /* 0x022830c9c80075a7 */ /* 0x000062000804017f */
[----:B------:R-:W-:Y:S05]  /*b8c0*/  @!P0 BRA `(.L_x_4967) ;  /* 0x0000000000048947 */ /* 0x000fea0003800000 */
[----:B------:R-:W-:Y:S01]  /*b8d0*/  BPT.TRAP 0x1 ;  /* 0x000000040000795c */ /* 0x000fe20000300000 */
.L_x_4967:
[----:B------:R-:W2:Y:S01]  /*b8e0*/  LDC R0, c[0x0][0x448] ;  /* 0x00011200ff007b82 */ /* 0x000ea20000000800 */
[----:B------:R-:W-:Y:S01]  /*b8f0*/  IMAD.IADD R8, R218, 0x1, R210 ;  /* 0x00000001da087824 */ /* 0x000fe200078e02d2 */
[----:B--2---:R-:W-:-:S13]  /*b900*/  ISETP.NE.AND P3, PT, R0, 0x1, PT ;  /* 0x000000010000780c */ /* 0x004fda0003f65270 */
[----:B------:R-:W2:Y:S08]  /*b910*/  @P3 LDC R5, c[0x0][0x44c] ;  /* 0x00011300ff053b82 */ /* 0x000eb00000000800 */
[----:B------:R-:W3:Y:S01]  /*b920*/  @P3 LDC R0, c[0x0][0x450] ;  /* 0x00011400ff003b82 */ /* 0x000ee20000000800 */
[----:B--2---:R-:W-:-:S05]  /*b930*/  @P3 IMAD.HI.U32 R5, R8, R5, RZ ;  /* 0x0000000508053227 */ /* 0x004fca00078e00ff */
[----:B---3--:R-:W-:Y:S01]  /*b940*/  @P3 SHF.R.U32.HI R8, RZ, R0, R5 ;  /* 0x00000000ff083219 */ /* 0x008fe20000011605 */
[----:B-1----:R-:W-:Y:S06]  /*b950*/  @P2 BRA `(.L_x_4968) ;  /* 0x0000000000082947 */ /* 0x002fec0003800000 */
[----:B------:R-:W1:Y:S02]  /*b960*/  SYNCS.PHASECHK.TRANS64.TRYWAIT P2, [R200+URZ+0x22830], R201 ;  /* 0x022830c9c80075a7 */ /* 0x000e64000804017f */
[----:B-1----:R-:W-:Y:S05]  /*b970*/  @!P2 BRA `(.L_x_4969) ;  /* 0x000001300080a947 */ /* 0x002fea0003800000 */
.L_x_4968:
[----:B------:R-:W-:Y:S01]  /*b980*/  IMAD R156, R22, 0x300, R9 ;  /* 0x00000300169c7824 */ /* 0x000fe200078e0209 */
[----:B------:R-:W-:Y:S05]  /*b990*/  WARPSYNC.ALL ;  /* 0x0000000000007948 */ /* 0x000fea0003800000 */
[----:B------:R-:W-:Y:S01]  /*b9a0*/  IMAD.MOV.U32 R157, RZ, RZ, 0x40000040 ;  /* 0x40000040ff9d7424 */ /* 0x000fe200078e00ff */
[C---:B------:R-:W-:Y:S01]  /*b9b0*/  R2UR UR6, R156.reuse ;  /* 0x000000009c0672ca */ /* 0x040fe200000e0000 */
[----:B------:R-:W-:Y:S01]  /*b9c0*/  VIADD R154, R156, 0x2 ;  /* 0x000000029c9a7836 */ /* 0x000fe20000000000 */
[----:B------:R-:W-:Y:S01]  /*b9d0*/  R2UR UR4, R6 ;  /* 0x00000000060472ca */ /* 0x000fe200000e0000 */
[C---:B------:R-:W-:Y:S01]  /*b9e0*/  VIADD R152, R156.reuse, 0x4 ;  /* 0x000000049c987836 */ /* 0x040fe20000000000 */
[----:B------:R-:W-:Y:S01]  /*b9f0*/  R2UR UR7, R157 ;  /* 0x000000009d0772ca */ /* 0x000fe200000e0000 */
[----:B------:R-:W-:Y:S01]  /*ba00*/  VIADD R156, R156, 0x6 ;  /* 0x000000069c9c7836 */ /* 0x000fe20000000000 */
[----:B------:R-:W-:Y:S01]  /*ba10*/  R2UR UR5, R7 ;  /* 0x00000000070572ca */ /* 0x000fe200000e0000 */
[----:B------:R-:W-:Y:S01]  /*ba20*/  IMAD.MOV.U32 R155, RZ, RZ, 0x40000040 ;  /* 0x40000040ff9b7424 */ /* 0x000fe200078e00ff */
[----:B------:R-:W-:Y:S01]  /*ba30*/  R2UR UR10, R154 ;  /* 0x000000009a0a72ca */ /* 0x000fe200000e0000 */
[----:B------:R-:W-:Y:S01]  /*ba40*/  IMAD.MOV.U32 R153, RZ, RZ, 0x40000040 ;  /* 0x40000040ff997424 */ /* 0x000fe200078e00ff */
[----:B------:R-:W-:Y:S01]  /*ba50*/  R2UR UR14, R152 ;  /* 0x00000000980e72ca */ /* 0x000fe200000e0000 */
[----:B------:R-:W2:Y:S01]  /*ba60*/  SHFL.IDX PT, R0, R8, RZ, 0x1c1f ;  /* 0x001c1fff08007589 */ /* 0x000ea200000e0000 */
[----:B------:R-:W-:Y:S01]  /*ba70*/  R2UR UR11, R155 ;  /* 0x000000009b0b72ca */ /* 0x000fe200000e0000 */
[----:B------:R-:W-:Y:S01]  /*ba80*/  IMAD R5, R21, -0x60, RZ ;  /* 0xffffffa015057824 */ /* 0x000fe200078e02ff */
[----:B------:R-:W-:Y:S01]  /*ba90*/  R2UR UR15, R153 ;  /* 0x00000000990f72ca */ /* 0x000fe200000e0000 */
[----:B------:R-:W3:Y:S01]  /*baa0*/  SHFL.IDX PT, R8, R8, 0x1, 0x1c1f ;  /* 0x003c1f0008087f89 */ /* 0x000ee200000e0000 */
[----:B------:R-:W-:-:S02]  /*bab0*/  R2UR UR18, R156 ;  /* 0x000000009c1272ca */ /* 0x000fc400000e0000 */
[----:B------:R-:W-:Y:S02]  /*bac0*/  R2UR UR19, R157 ;  /* 0x000000009d1372ca */ /* 0x000fe400000e0000 */
[----:B------:R-:W-:Y:S01]  /*bad0*/  WARPGROUP.ARRIVE ;  /* 0x00000000000079c5 */ /* 0x000fe20000000000 */
[----:B------:R-:W-:Y:S02]  /*bae0*/  R2UR UR8, R14 ;  /* 0x000000000e0872ca */ /* 0x000fe400000e0000 */
[----:B------:R-:W-:Y:S02]  /*baf0*/  R2UR UR9, R15 ;  /* 0x000000000f0972ca */ /* 0x000fe400000e0000 */
[----:B------:R-:W-:Y:S01]  /*bb00*/  R2UR UR12, R12 ;  /* 0x000000000c0c72ca */ /* 0x000fe200000e0000 */
[----:B------:R-:W-:Y:S01]  /*bb10*/  HGMMA.64x96x16.F32.BF16 R152, gdesc[UR4], RZ, !UPT, gsb0 ;  /* 0x01600000049879f0 */ /* 0x000fe2000c0018ff */
[----:B------:R-:W-:Y:S02]  /*bb20*/  R2UR UR13, R13 ;  /* 0x000000000d0d72ca */ /* 0x000fe400000e0000 */
[----:B------:R-:W-:-:S02]  /*bb30*/  R2UR UR16, R10 ;  /* 0x000000000a1072ca */ /* 0x000fc400000e0000 */
[----:B------:R-:W-:Y:S02]  /*bb40*/  R2UR UR17, R11 ;  /* 0x000000000b1172ca */ /* 0x000fe400000e0000 */
[----:B------:R-:W-:Y:S02]  /*bb50*/  IADD3 R5, -R214, 0x1, R5 ;  /* 0x00000001d6057810 */ /* 0x000fe40007ffe105 */
[----:B------:R-:W-:Y:S02]  /*bb60*/  LOP3.LUT R18, R18, 0xffbfffff, RZ, 0xc0, !PT ;  /* 0xffbfffff12127812 */ /* 0x000fe400078ec0ff */
[----:B------:R-:W-:Y:S02]  /*bb70*/  IADD3 R5, -R211, R5, R213 ;  /* 0x00000005d3057210 */ /* 0x000fe40007ffe1d5 */
[----:B------:R-:W-:-:S03]  /*bb80*/  @P1 LOP3.LUT R18, R18, 0x400000, RZ, 0xfc, !PT ;  /* 0x0040000012121812 */ /* 0x000fc600078efcff */
[C---:B--2---:R-:W-:Y:S01]  /*bb90*/  IMAD.IADD R0, R5.reuse, 0x1, R0 ;  /* 0x0000000105007824 */ /* 0x044fe200078e0200 */
[----:B------:R-:W-:Y:S01]  /*bba0*/  LOP3.LUT R18, R18, 0xffdfffff, RZ, 0xc0, !PT ;  /* 0xffdfffff12127812 */ /* 0x000fe200078ec0ff */
[----:B---3--:R-:W-:-:S03]  /*bbb0*/  IMAD.IADD R8, R5, 0x1, R8 ;  /* 0x0000000105087824 */ /* 0x008fc600078e0208 */
[----:B------:R-:W-:Y:S02]  /*bbc0*/  ISETP.GT.AND P1, PT, R0, 0x41, PT ;  /* 0x000000410000780c */ /* 0x000fe40003f24270 */
[----:B------:R-:W-:Y:S02]  /*bbd0*/  @P0 LOP3.LUT R18, R18, 0x200000, RZ, 0xfc, !PT ;  /* 0x0020000012120812 */ /* 0x000fe400078efcff */
[----:B------:R-:W-:Y:S02]  /*bbe0*/  ISETP.GT.AND P0, PT, R0, 0x48, PT ;  /* 0x000000480000780c */ /* 0x000fe40003f04270 */
[----:B------:R-:W-:Y:S02]  /*bbf0*/  LOP3.LUT R18, R18, 0xff7fffff, RZ, 0xc0, !PT ;  /* 0xff7fffff12127812 */ /* 0x000fe400078ec0ff */
[C---:B------:R-:W-:Y:S02]  /*bc00*/  ISETP.GT.AND P2, PT, R0.reuse, 0x49, PT ;  /* 0x000000490000780c */ /* 0x040fe40003f44270 */
[----:B------:R-:W-:-:S02]  /*bc10*/  ISETP.GT.AND P3, PT, R0, 0x50, PT ;  /* 0x000000500000780c */ /* 0x000fc40003f64270 */
[----:B------:R-:W-:Y:S02]  /*bc20*/  ISETP.GT.AND P4, PT, R0, 0x51, PT ;  /* 0x000000510000780c */ /* 0x000fe40003f84270 */
[----:B------:R-:W-:Y:S02]  /*bc30*/  @P1 LOP3.LUT R18, R18, 0x800000, RZ, 0xfc, !PT ;  /* 0x0080000012121812 */ /* 0x000fe400078efcff */
[----:B------:R-:W-:Y:S02]  /*bc40*/  ISETP.GT.AND P1, PT, R0, RZ, PT ;  /* 0x000000ff0000720c */ /* 0x000fe40003f24270 */
[----:B------:R-:W-:Y:S02]  /*bc50*/  LOP3.LUT R18, R18, 0xfeffffff, RZ, 0xc0, !PT ;  /* 0xfeffffff12127812 */ /* 0x000fe400078ec0ff */
[----:B------:R-:W-:Y:S02]  /*bc60*/  ISETP.GT.AND P5, PT, R0, 0x58, PT ;  /* 0x000000580000780c */ /* 0x000fe40003fa4270 */
[----:B------:R-:W-:-:S02]  /*bc70*/  @P0 LOP3.LUT R18, R18, 0x1000000, RZ, 0xfc, !PT ;  /* 0x0100000012120812 */ /* 0x000fc400078efcff */
[----:B------:R-:W-:Y:S02]  /*bc80*/  ISETP.GT.AND P0, PT, R0, 0x9, PT ;  /* 0x000000090000780c */ /* 0x000fe40003f04270 */
[----:B------:R-:W-:Y:S02]  /*bc90*/  LOP3.LUT R18, R18, 0xfdffffff, RZ, 0xc0, !PT ;  /* 0xfdffffff12127812 */ /* 0x000fe400078ec0ff */
[----:B------:R-:W-:Y:S02]  /*bca0*/  ISETP.GT.AND P6, PT, R0, 0x59, PT ;  /* 0x000000590000780c */ /* 0x000fe40003fc4270 */
        /* <DEDUP_REMOVED lines=60> */
[----:B------:R-:W-:-:S02]  /*c070*/  LOP3.LUT P3, RZ, R18, 0x4000000, RZ, 0xc0, !PT ;  /* 0x0400000012ff7812 */ /* 0x000fc4000786c0ff */
        /* <DEDUP_REMOVED lines=11> */
[----:B------:R-:W-:-:S02]  /*c130*/  ISETP.GT.AND P4, PT, R8, 0x1, PT ;  /* 0x000000010800780c */ /* 0x000fc40003f84270 */
[----:B------:R-:W-:Y:S02]  /*c140*/  FMNMX.FTZ R0, R184, R0, !PT ;  /* 0x00000000b8007209 */ /* 0x000fe40007810000 */
[----:B------:R-:W-:Y:S02]  /*c150*/  ISETP.GT.AND P3, PT, R8, 0x8, PT ;  /* 0x000000080800780c */ /* 0x000fe40003f64270 */
[----:B------:R-:W-:Y:S02]  /*c160*/  FMNMX.FTZ R0, R185, R0, !PT ;  /* 0x00000000b9007209 */ /* 0x000fe40007810000 */
[----:B------:R-:W-:Y:S02]  /*c170*/  FSEL R155, R155, -INF , P4 ;  /* 0xff8000009b9b7808 */ /* 0x000fe40002000000 */
[----:B------:R-:W-:Y:S02]  /*c180*/  FMNMX.FTZ R0, R188, R0, !PT ;  /* 0x00000000bc007209 */ /* 0x000fe40007810000 */
[----:B------:R-:W-:-:S02]  /*c190*/  FSEL R158, R158, -INF , P3 ;  /* 0xff8000009e9e7808 */ /* 0x000fc40001800000 */
[----:B------:R-:W-:Y:S02]  /*c1a0*/  FMNMX.FTZ R0, R189, R0, !PT ;  /* 0x00000000bd007209 */ /* 0x000fe40007810000 */
[----:B------:R-:W-:Y:S02]  /*c1b0*/  ISETP.GT.AND P4, PT, R8, 0x10, PT ;  /* 0x000000100800780c */ /* 0x000fe40003f84270 */
[----:B------:R-:W-:Y:S02]  /*c1c0*/  FMNMX.FTZ R0, R192, R0, !PT ;  /* 0x00000000c0007209 */ /* 0x000fe40007810000 */
[----:B------:R-:W-:Y:S02]  /*c1d0*/  ISETP.GT.AND P3, PT, R8, 0x11, PT ;  /* 0x000000110800780c */ /* 0x000fe40003f64270 */
[----:B------:R-:W-:Y:S02]  /*c1e0*/  FMNMX.FTZ R0, R193, R0, !PT ;  /* 0x00000000c1007209 */ /* 0x000fe40007810000 */
[----:B------:R-:W-:-:S02]  /*c1f0*/  FSEL R162, R162, -INF , P4 ;  /* 0xff800000a2a27808 */ /* 0x000fc40002000000 */
[----:B------:R-:W-:Y:S02]  /*c200*/  FMNMX.FTZ R0, R196, R0, !PT ;  /* 0x00000000c4007209 */ /* 0x000fe40007810000 */
[----:B------:R-:W-:Y:S02]  /*c210*/  FSEL R163, R163, -INF , P3 ;  /* 0xff800000a3a37808 */ /* 0x000fe40001800000 */
[----:B------:R-:W-:Y:S02]  /*c220*/  FMNMX.FTZ R0, R197, R0, !PT ;  /* 0x00000000c5007209 */ /* 0x000fe40007810000 */
[C---:B------:R-:W-:Y:S02]  /*c230*/  ISETP.GT.AND P4, PT, R8.reuse, 0x19, PT ;  /* 0x000000190800780c */ /* 0x040fe40003f84270 */
[----:B------:R-:W-:Y:S01]  /*c240*/  ISETP.GT.AND P3, PT, R8, 0x20, PT ;  /* 0x000000200800780c */ /* 0x000fe20003f64270 */
[----:B------:R-:W2:Y:S01]  /*c250*/  SHFL.BFLY PT, R5, R0, 0x2, 0x1f ;  /* 0x0c401f0000057f89 */ /* 0x000ea200000e0000 */
[----:B------:R-:W-:-:S02]  /*c260*/  FSEL R167, R167, -INF , P4 ;  /* 0xff800000a7a77808 */ /* 0x000fc40002000000 */
[----:B------:R-:W-:Y:S02]  /*c270*/  FSEL R170, R170, -INF , P3 ;  /* 0xff800000aaaa7808 */ /* 0x000fe40001800000 */
[C---:B------:R-:W-:Y:S02]  /*c280*/  ISETP.GT.AND P4, PT, R8.reuse, 0x28, PT ;  /* 0x000000280800780c */ /* 0x040fe40003f84270 */
[----:B------:R-:W-:Y:S02]  /*c290*/  ISETP.GT.AND P3, PT, R8, 0x29, PT ;  /* 0x000000290800780c */ /* 0x000fe40003f64270 */
[----:B------:R-:W-:Y:S02]  /*c2a0*/  FSEL R174, R174, -INF , P4 ;  /* 0xff800000aeae7808 */ /* 0x000fe40002000000 */
[----:B------:R-:W-:Y:S02]  /*c2b0*/  FSEL R175, R175, -INF , P3 ;  /* 0xff800000afaf7808 */ /* 0x000fe40001800000 */
[----:B------:R-:W-:-:S02]  /*c2c0*/  ISETP.GT.AND P4, PT, R8, 0x31, PT ;  /* 0x000000310800780c */ /* 0x000fc40003f84270 */
[----:B------:R-:W-:Y:S02]  /*c2d0*/  ISETP.GT.AND P3, PT, R8, 0x38, PT ;  /* 0x000000380800780c */ /* 0x000fe40003f64270 */
[----:B------:R-:W-:Y:S02]  /*c2e0*/  FSEL R179, R179, -INF , P4 ;  /* 0xff800000b3b37808 */ /* 0x000fe40002000000 */
[----:B------:R-:W-:Y:S02]  /*c2f0*/  FSEL R182, R182, -INF , P3 ;  /* 0xff800000b6b67808 */ /* 0x000fe40001800000 */
[C---:B------:R-:W-:Y:S02]  /*c300*/  ISETP.GT.AND P4, PT, R8.reuse, 0x40, PT ;  /* 0x000000400800780c */ /* 0x040fe40003f84270 */
[----:B------:R-:W-:Y:S02]  /*c310*/  ISETP.GT.AND P3, PT, R8, 0x41, PT ;  /* 0x000000410800780c */ /* 0x000fe40003f64270 */
[----:B--2---:R-:W-:-:S02]  /*c320*/  FMNMX.FTZ R5, R0, R5, !PT ;  /* 0x0000000500057209 */ /* 0x004fc40007810000 */
[----:B------:R-:W-:Y:S02]  /*c330*/  FSEL R186, R186, -INF , P4 ;  /* 0xff800000baba7808 */ /* 0x000fe40002000000 */
[----:B------:R-:W-:Y:S01]  /*c340*/  FSEL R187, R187, -INF , P3 ;  /* 0xff800000bbbb7808 */ /* 0x000fe20001800000 */
[----:B------:R-:W2:Y:S01]  /*c350*/  SHFL.BFLY PT, R0, R5, 0x1, 0x1f ;  /* 0x0c201f0005007f89 */ /* 0x000ea200000e0000 */
[C---:B------:R-:W-:Y:S02]  /*c360*/  ISETP.GT.AND P4, PT, R8.reuse, 0x49, PT ;  /* 0x000000490800780c */ /* 0x040fe40003f84270 */
[----:B------:R-:W-:Y:S02]  /*c370*/  ISETP.GT.AND P3, PT, R8, 0x50, PT ;  /* 0x000000500800780c */ /* 0x000fe40003f64270 */
[----:B------:R-:W-:Y:S02]  /*c380*/  FSEL R191, R191, -INF , P4 ;  /* 0xff800000bfbf7808 */ /* 0x000fe40002000000 */
[----:B------:R-:W-:-:S02]  /*c390*/  FSEL R194, R194, -INF , P3 ;  /* 0xff800000c2c27808 */ /* 0x000fc40001800000 */
[C---:B------:R-:W-:Y:S02]  /*c3a0*/  ISETP.GT.AND P4, PT, R8.reuse, 0x58, PT ;  /* 0x000000580800780c */ /* 0x040fe40003f84270 */
[----:B------:R-:W-:Y:S02]  /*c3b0*/  ISETP.GT.AND P3, PT, R8, 0x59, PT ;  /* 0x000000590800780c */ /* 0x000fe40003f64270 */
[----:B------:R-:W-:Y:S02]  /*c3c0*/  FSEL R198, R198, -INF , P4 ;  /* 0xff800000c6c67808 */ /* 0x000fe40002000000 */
[----:B------:R-:W-:Y:S02]  /*c3d0*/  FSEL R199, R199, -INF , P3 ;  /* 0xff800000c7c77808 */ /* 0x000fe40001800000 */
[C---:B------:R-:W-:Y:S02]  /*c3e0*/  LOP3.LUT P1, RZ, R18.reuse, 0x400000, RZ, 0xc0, !PT ;  /* 0x0040000012ff7812 */ /* 0x040fe4000782c0ff */
[----:B------:R-:W-:-:S02]  /*c3f0*/  LOP3.LUT P0, RZ, R18, 0x200000, RZ, 0xc0, !PT ;  /* 0x0020000012ff7812 */ /* 0x000fc4000780c0ff */
[----:B--2---:R-:W-:Y:S01]  /*c400*/  FMNMX.FTZ R5, R5, R0, !PT ;  /* 0x0000000005057209 */ /* 0x004fe20007810000 */
[----:B------:R-:W-:-:S03]  /*c410*/  IMAD.U32 R0, RZ, RZ, UR47 ;  /* 0x0000002fff007e24 */ /* 0x000fc6000f8e00ff */
[----:B------:R-:W-:-:S04]  /*c420*/  FSETP.NEU.FTZ.AND P2, PT, R5, -INF , PT ;  /* 0xff8000000500780b */ /* 0x000fc80003f5d000 */
[----:B------:R-:W-:-:S05]  /*c430*/  FSEL R221, R5, RZ, P2 ;  /* 0x000000ff05dd7208 */ /* 0x000fca0001000000 */
[----:B------:R-:W-:Y:S01]  /*c440*/  FADD.FTZ R221, -R221, R203 ;  /* 0x000000cbdddd7221 */ /* 0x000fe20000010100 */
[----:B------:R-:W-:-:S03]  /*c450*/  FMUL.FTZ R203, R5, R0 ;  /* 0x0000000005cb7220 */ /* 0x000fc60000410000 */
[-C--:B------:R-:W-:Y:S02]  /*c460*/  FMUL.FTZ R221, R221, R0.reuse ;  /* 0x00000000dddd7220 */ /* 0x080fe40000410000 */
[----:B------:R-:W-:Y:S02]  /*c470*/  FSEL R203, R203, RZ, P2 ;  /* 0x000000ffcbcb7208 */ /* 0x000fe40001000000 */
[----:B------:R-:W-:Y:S02]  /*c480*/  ISETP.GT.AND P2, PT, R8, RZ, PT ;  /* 0x000000ff0800720c */ /* 0x000fe40003f44270 */
[----:B------:R-:W2:Y:S01]  /*c490*/  MUFU.EX2 R221, R221 ;  /* 0x000000dd00dd7308 */ /* 0x000ea20000000800 */
[-CC-:B------:R-:W-:Y:S01]  /*c4a0*/  FFMA.FTZ R152, R152, R0.reuse, -R203.reuse ;  /* 0x0000000098987223 */ /* 0x180fe200000108cb */
[----:B------:R-:W-:Y:S01]  /*c4b0*/  FSEL R154, R154, -INF , P2 ;  /* 0xff8000009a9a7808 */ /* 0x000fe20001000000 */
[-CC-:B------:R-:W-:Y:S01]  /*c4c0*/  FFMA.FTZ R153, R153, R0.reuse, -R203.reuse ;  /* 0x0000000099997223 */ /* 0x180fe200000108cb */
[----:B------:R-:W-:Y:S01]  /*c4d0*/  ISETP.GT.AND P2, PT, R8, 0x9, PT ;  /* 0x000000090800780c */ /* 0x000fe20003f44270 */
[-CC-:B------:R-:W-:Y:S01]  /*c4e0*/  FFMA.FTZ R156, R156, R0.reuse, -R203.reuse ;  /* 0x000000009c9c7223 */ /* 0x180fe200000108cb */
[-CC-:B------:R-:W-:Y:S01]  /*c4f0*/  FFMA.FTZ R157, R157, R0.reuse, -R203.reuse ;  /* 0x000000009d9d7223 */ /* 0x180fe200000108cb */
        /* <DEDUP_REMOVED lines=29> */
[----:B------:R-:W-:Y:S01]  /*c6d0*/  FFMA.FTZ R197, R197, R0, -R203 ;  /* 0x00000000c5c57223 */ /* 0x000fe200000108cb */
[----:B------:R-:W3:Y:S01]  /*c6e0*/  MUFU.EX2 R152, R152 ;  /* 0x0000009800987308 */ /* 0x000ee20000000800 */
[----:B------:R-:W-:Y:S01]  /*c6f0*/  FSEL R190, R190, -INF , P2 ;  /* 0xff800000bebe7808 */ /* 0x000fe20001000000 */
[-C--:B--2---:R-:W-:Y:S01]  /*c700*/  FMUL.FTZ R24, R24, R221.reuse ;  /* 0x000000dd18187220 */ /* 0x084fe20000410000 */
[----:B------:R-:W-:Y:S01]  /*c710*/  ISETP.GT.AND P2, PT, R8, 0x51, PT ;  /* 0x000000510800780c */ /* 0x000fe20003f44270 */
[-C--:B------:R-:W-:Y:S01]  /*c720*/  FMUL.FTZ R25, R25, R221.reuse ;  /* 0x000000dd19197220 */ /* 0x080fe20000410000 */
[----:B------:R-:W-:Y:S01]  /*c730*/  FMNMX.FTZ R8, R154, R202, !PT ;  /* 0x000000ca9a087209 */ /* 0x000fe20007810000 */
[-C--:B------:R-:W-:Y:S01]  /*c740*/  FMUL.FTZ R28, R28, R221.reuse ;  /* 0x000000dd1c1c7220 */ /* 0x080fe20000410000 */
[----:B------:R-:W-:Y:S01]  /*c750*/  FSEL R195, R195, -INF , P2 ;  /* 0xff800000c3c37808 */ /* 0x000fe20001000000 */
[----:B------:R-:W2:Y:S01]  /*c760*/  MUFU.EX2 R153, R153 ;  /* 0x0000009900997308 */ /* 0x000ea20000000800 */
[----:B------:R-:W-:Y:S01]  /*c770*/  FMNMX.FTZ R8, R155, R8, !PT ;  /* 0x000000089b087209 */ /* 0x000fe20007810000 */
[-C--:B------:R-:W-:Y:S01]  /*c780*/  FMUL.FTZ R29, R29, R221.reuse ;  /* 0x000000dd1d1d7220 */ /* 0x080fe20000410000 */
[-C--:B------:R-:W-:Y:S01]  /*c790*/  FMUL.FTZ R32, R32, R221.reuse ;  /* 0x000000dd20207220 */ /* 0x080fe20000410000 */
[-C--:B------:R-:W-:Y:S01]  /*c7a0*/  FMUL.FTZ R33, R33, R221.reuse ;  /* 0x000000dd21217220 */ /* 0x080fe20000410000 */
[----:B------:R-:W-:Y:S01]  /*c7b0*/  FMNMX.FTZ R8, R158, R8, !PT ;  /* 0x000000089e087209 */ /* 0x000fe20007810000 */
[-C--:B------:R-:W-:Y:S01]  /*c7c0*/  FMUL.FTZ R36, R36, R221.reuse ;  /* 0x000000dd24247220 */ /* 0x080fe20000410000 */
[-C--:B------:R-:W-:Y:S01]  /*c7d0*/  FMUL.FTZ R37, R37, R221.reuse ;  /* 0x000000dd25257220 */ /* 0x080fe20000410000 */
[----:B------:R-:W-:Y:S01]  /*c7e0*/  MUFU.EX2 R157, R157 ;  /* 0x0000009d009d7308 */ /* 0x000fe20000000800 */
[----:B------:R-:W-:Y:S01]  /*c7f0*/  FMNMX.FTZ R8, R159, R8, !PT ;  /* 0x000000089f087209 */ /* 0x000fe20007810000 */
[----:B---3--:R-:W-:Y:S01]  /*c800*/  FFMA.FTZ R4, R221, R4, R152 ;  /* 0x00000004dd047223 */ /* 0x008fe20000010098 */
[-C--:B------:R-:W-:Y:S01]  /*c810*/  FMUL.FTZ R40, R40, R221.reuse ;  /* 0x000000dd28287220 */ /* 0x080fe20000410000 */
[-C--:B------:R-:W-:Y:S01]  /*c820*/  FMUL.FTZ R41, R41, R221.reuse ;  /* 0x000000dd29297220 */ /* 0x080fe20000410000 */
[----:B------:R-:W-:Y:S01]  /*c830*/  FMNMX.FTZ R8, R162, R8, !PT ;  /* 0x00000008a2087209 */ /* 0x000fe20007810000 */
[-C--:B------:R-:W-:Y:S01]  /*c840*/  FMUL.FTZ R44, R44, R221.reuse ;  /* 0x000000dd2c2c7220 */ /* 0x080fe20000410000 */
[-C--:B------:R-:W-:Y:S01]  /*c850*/  FMUL.FTZ R45, R45, R221.reuse ;  /* 0x000000dd2d2d7220 */ /* 0x080fe20000410000 */
[-C--:B------:R-:W-:Y:S01]  /*c860*/  FMUL.FTZ R48, R48, R221.reuse ;  /* 0x000000dd30307220 */ /* 0x080fe20000410000 */
[----:B------:R-:W-:Y:S01]  /*c870*/  FMNMX.FTZ R8, R163, R8, !PT ;  /* 0x00000008a3087209 */ /* 0x000fe20007810000 */
[C---:B--2---:R-:W-:Y:S01]  /*c880*/  FADD.FTZ R4, R153.reuse, R4 ;  /* 0x0000000499047221 */ /* 0x044fe20000010000 */
[----:B------:R-:W-:Y:S01]  /*c890*/  F2FP.BF16.F32.PACK_AB R152, R153, R152 ;  /* 0x000000989998723e */ /* 0x000fe200000010ff */
[-C--:B------:R-:W-:Y:S01]  /*c8a0*/  FMUL.FTZ R49, R49, R221.reuse ;  /* 0x000000dd31317220 */ /* 0x080fe20000410000 */
[----:B------:R-:W-:Y:S01]  /*c8b0*/  FMNMX.FTZ R8, R166, R8, !PT ;  /* 0x00000008a6087209 */ /* 0x000fe20007810000 */
[----:B------:R-:W2:Y:S01]  /*c8c0*/  MUFU.EX2 R153, R156 ;  /* 0x0000009c00997308 */ /* 0x000ea20000000800 */
[-C--:B------:R-:W-:Y:S01]  /*c8d0*/  FMUL.FTZ R52, R52, R221.reuse ;  /* 0x000000dd34347220 */ /* 0x080fe20000410000 */
        /* <DEDUP_REMOVED lines=14> */
[----:B------:R-:W-:Y:S01]  /*c9c0*/  MUFU.EX2 R160, R168 ;  /* 0x000000a800a07308 */ /* 0x000fe20000000800 */
[-C--:B------:R-:W-:Y:S01]  /*c9d0*/  FMUL.FTZ R72, R72, R221.reuse ;  /* 0x000000dd48487220 */ /* 0x080fe20000410000 */
[-C--:B------:R-:W-:Y:S01]  /*c9e0*/  FMUL.FTZ R73, R73, R221.reuse ;  /* 0x000000dd49497220 */ /* 0x080fe20000410000 */
[----:B------:R-:W-:Y:S01]  /*c9f0*/  FMNMX.FTZ R8, R175, R8, !PT ;  /* 0x00000008af087209 */ /* 0x000fe20007810000 */
[-C--:B------:R-:W-:Y:S01]  /*ca00*/  FMUL.FTZ R76, R76, R221.reuse ;  /* 0x000000dd4c4c7220 */ /* 0x080fe20000410000 */
[-C--:B------:R-:W-:Y:S01]  /*ca10*/  FMUL.FTZ R77, R77, R221.reuse ;  /* 0x000000dd4d4d7220 */ /* 0x080fe20000410000 */
[-C--:B------:R-:W-:Y:S01]  /*ca20*/  FMUL.FTZ R80, R80, R221.reuse ;  /* 0x000000dd50507220 */ /* 0x080fe20000410000 */
[----:B------:R-:W-:Y:S01]  /*ca30*/  FMNMX.FTZ R8, R178, R8, !PT ;  /* 0x00000008b2087209 */ /* 0x000fe20007810000 */
[----:B------:R4:W-:Y:S01]  /*ca40*/  MUFU.EX2 R168, R176 ;  /* 0x000000b000a87308 */ /* 0x0009e20000000800 */
        /* <DEDUP_REMOVED lines=8> */
[----:B----4-:R-:W4:Y:S01]  /*cad0*/  S2R R176, SR_TID.X ;  /* 0x0000000000b07919 */ /* 0x010f220000002100 */
        /* <DEDUP_REMOVED lines=37> */
[----:B------:R-:W-:Y:S01]  /*cd30*/  FMUL.FTZ R149, R149, R221 ;  /* 0x000000dd95957220 */ /* 0x000fe20000410000 */
[----:B------:R-:W5:Y:S01]  /*cd40*/  SHFL.BFLY PT, R203, R8, 0x2, 0x1f ;  /* 0x0c401f0008cb7f89 */ /* 0x000f6200000e0000 */
[----:B--2---:R-:W-:Y:S01]  /*cd50*/  FADD.FTZ R4, R153, R4 ;  /* 0x0000000499047221 */ /* 0x004fe20000010000 */
[----:B----4-:R-:W-:Y:S01]  /*cd60*/  SHF.R.U32.HI R176, RZ, 0x7, R176 ;  /* 0x00000007ffb07819 */ /* 0x010fe200000116b0 */
[----:B------:R-:W2:Y:S02]  /*cd70*/  MUFU.EX2 R161, R161 ;  /* 0x000000a100a17308 */ /* 0x000ea40000000800 */
[----:B------:R-:W-:Y:S01]  /*cd80*/  FADD.FTZ R4, R157, R4 ;  /* 0x000000049d047221 */ /* 0x000fe20000010000 */
[----:B------:R-:W-:-:S03]  /*cd90*/  IADD3 R176, -R176, 0xb, RZ ;  /* 0x0000000bb0b07810 */ /* 0x000fc60007ffe1ff */
[----:B---3--:R-:W-:Y:S02]  /*cda0*/  FADD.FTZ R4, R156, R4 ;  /* 0x000000049c047221 */ /* 0x008fe40000010000 */
[----:B------:R-:W3:Y:S08]  /*cdb0*/  MUFU.EX2 R164, R164 ;  /* 0x000000a400a47308 */ /* 0x000ef00000000800 */
[----:B------:R-:W4:Y:S01]  /*cdc0*/  MUFU.EX2 R165, R165 ;  /* 0x000000a500a57308 */ /* 0x000f220000000800 */
[C---:B--2---:R-:W-:Y:S01]  /*cdd0*/  FADD.FTZ R4, R161.reuse, R4 ;  /* 0x00000004a1047221 */ /* 0x044fe20000010000 */
[----:B------:R-:W-:-:S02]  /*cde0*/  F2FP.BF16.F32.PACK_AB R156, R161, R156 ;  /* 0x0000009ca19c723e */ /* 0x000fc400000010ff */
[----:B-----5:R-:W-:-:S04]  /*cdf0*/  FMNMX.FTZ R8, R8, R203, !PT ;  /* 0x000000cb08087209 */ /* 0x020fc80007810000 */
[----:B------:R-:W2:Y:S01]  /*ce00*/  MUFU.EX2 R169, R169 ;  /* 0x000000a900a97308 */ /* 0x000ea20000000800 */
[----:B---3--:R-:W-:Y:S01]  /*ce10*/  FADD.FTZ R4, R164, R4 ;  /* 0x00000004a4047221 */ /* 0x008fe20000010000 */
[----:B------:R-:W3:Y:S06]  /*ce20*/  SHFL.BFLY PT, R203, R8, 0x1, 0x1f ;  /* 0x0c201f0008cb7f89 */ /* 0x000eec00000e0000 */
[----:B------:R-:W5:Y:S01]  /*ce30*/  MUFU.EX2 R172, R172 ;  /* 0x000000ac00ac7308 */ /* 0x000f620000000800 */
[----:B----4-:R-:W-:-:S04]  /*ce40*/  FADD.FTZ R4, R165, R4 ;  /* 0x00000004a5047221 */ /* 0x010fc80000010000 */
[----:B------:R-:W-:-:S03]  /*ce50*/  FADD.FTZ R4, R160, R4 ;  /* 0x00000004a0047221 */ /* 0x000fc60000010000 */
[----:B------:R-:W4:Y:S01]  /*ce60*/  MUFU.EX2 R173, R173 ;  /* 0x000000ad00ad7308 */ /* 0x000f220000000800 */
[C---:B--2---:R-:W-:Y:S01]  /*ce70*/  FADD.FTZ R4, R169.reuse, R4 ;  /* 0x00000004a9047221 */ /* 0x044fe20000010000 */
[----:B------:R-:W-:-:S06]  /*ce80*/  F2FP.BF16.F32.PACK_AB R160, R169, R160 ;  /* 0x000000a0a9a0723e */ /* 0x000fcc00000010ff */
[----:B------:R-:W2:Y:S01]  /*ce90*/  MUFU.EX2 R177, R177 ;  /* 0x000000b100b17308 */ /* 0x000ea20000000800 */
[----:B-----5:R-:W-:Y:S01]  /*cea0*/  FADD.FTZ R4, R172, R4 ;  /* 0x00000004ac047221 */ /* 0x020fe20000010000 */
[----:B---3--:R-:W-:-:S04]  /*ceb0*/  FMNMX.FTZ R8, R8, R203, !PT ;  /* 0x000000cb08087209 */ /* 0x008fc80007810000 */
[C---:B------:R-:W-:Y:S01]  /*cec0*/  FSETP.NEU.FTZ.AND P2, PT, R8.reuse, -INF , PT ;  /* 0xff8000000800780b */ /* 0x040fe20003f5d000 */
[----:B------:R-:W-:Y:S01]  /*ced0*/  FMUL.FTZ R203, R8, R0 ;  /* 0x0000000008cb7220 */ /* 0x000fe20000410000 */
[----:B------:R-:W3:Y:S01]  /*cee0*/  MUFU.EX2 R180, R180 ;  /* 0x000000b400b47308 */ /* 0x000ee20000000800 */
[----:B----4-:R-:W-:-:S03]  /*cef0*/  FADD.FTZ R4, R173, R4 ;  /* 0x00000004ad047221 */ /* 0x010fc60000010000 */
[----:B------:R-:W-:Y:S01]  /*cf00*/  FSEL R203, R203, RZ, P2 ;  /* 0x000000ffcbcb7208 */ /* 0x000fe20001000000 */
[----:B------:R-:W-:-:S03]  /*cf10*/  FADD.FTZ R4, R168, R4 ;  /* 0x00000004a8047221 */ /* 0x000fc60000010000 */
[----:B------:R-:W4:Y:S01]  /*cf20*/  MUFU.EX2 R181, R181 ;  /* 0x000000b500b57308 */ /* 0x000f220000000800 */
        /* <DEDUP_REMOVED lines=22> */
[----:B------:R-:W-:Y:S01]  /*d090*/  FFMA.FTZ R194, R194, R0, -R203 ;  /* 0x00000000c2c27223 */ /* 0x000fe200000108cb */
[----:B------:R-:W0:Y:S01]  /*d0a0*/  MUFU.EX2 R155, R155 ;  /* 0x0000009b009b7308 */ /* 0x000e220000000800 */
[----:B-----5:R-:W-:Y:S01]  /*d0b0*/  F2FP.BF16.F32.PACK_AB R154, R157, R153 ;  /* 0x000000999d9a723e */ /* 0x020fe200000010ff */
[----:B------:R-:W-:-:S02]  /*d0c0*/  @!P1 VIADD R153, R200, 0x22840 ;  /* 0x00022840c8999836 */ /* 0x000fc40000000000 */
[-CC-:B------:R-:W-:Y:S01]  /*d0d0*/  FFMA.FTZ R195, R195, R0.reuse, -R203.reuse ;  /* 0x00000000c3c37223 */ /* 0x180fe200000108cb */
[-CC-:B------:R-:W-:Y:S01]  /*d0e0*/  FFMA.FTZ R198, R198, R0.reuse, -R203.reuse ;  /* 0x00000000c6c67223 */ /* 0x180fe200000108cb */
[----:B------:R-:W-:Y:S01]  /*d0f0*/  FFMA.FTZ R199, R199, R0, -R203 ;  /* 0x00000000c7c77223 */ /* 0x000fe200000108cb */
[----:B--2---:R-:W-:Y:S01]  /*d100*/  FADD.FTZ R4, R177, R4 ;  /* 0x00000004b1047221 */ /* 0x004fe20000010000 */
[----:B------:R-:W-:Y:S01]  /*d110*/  @!P1 PRMT R153, RZ, 0x654, R153 ;  /* 0x00000654ff999816 */ /* 0x000fe20000000099 */
[----:B------:R2:W-:Y:S06]  /*d120*/  BAR.ARV R176, 0x100 ;  /* 0x000400b00000751d */ /* 0x0005ec0000002000 */
[----:B------:R5:W-:Y:S01]  /*d130*/  @!P1 SYNCS.ARRIVE.TRANS64.RED.A1T0 RZ, [R153+URZ], RZ ;  /* 0x000000ff99ff99a7 */ /* 0x000be2000810043f */
[----:B------:R1:W-:Y:S01]  /*d140*/  MUFU.EX2 R203, R158 ;  /* 0x0000009e00cb7308 */ /* 0x0003e20000000800 */
[----:B---3--:R-:W-:-:S04]  /*d150*/  FADD.FTZ R4, R180, R4 ;  /* 0x00000004b4047221 */ /* 0x008fc80000010000 */
[----:B----4-:R-:W-:Y:S01]  /*d160*/  FADD.FTZ R4, R181, R4 ;  /* 0x00000004b5047221 */ /* 0x010fe20000010000 */
[----:B-----5:R-:W-:Y:S02]  /*d170*/  FSEL R153, R8, RZ, P2 ;  /* 0x000000ff08997208 */ /* 0x020fe40001000000 */
[----:B------:R-:W-:Y:S01]  /*d180*/  MUFU.EX2 R159, R159 ;  /* 0x0000009f009f7308 */ /* 0x000fe20000000800 */
[----:B-1----:R-:W-:Y:S02]  /*d190*/  F2FP.BF16.F32.PACK_AB R158, R165, R164 ;  /* 0x000000a4a59e723e */ /* 0x002fe400000010ff */
[----:B------:R-:W-:Y:S01]  /*d1a0*/  F2FP.BF16.F32.PACK_AB R164, R177, R168 ;  /* 0x000000a8b1a4723e */ /* 0x000fe200000010ff */
[----:B------:R-:W-:-:S04]  /*d1b0*/  FADD.FTZ R153, -R153, R202 ;  /* 0x000000ca99997221 */ /* 0x000fc80000010100 */
[----:B------:R-:W-:Y:S01]  /*d1c0*/  FMUL.FTZ R153, R153, R0 ;  /* 0x0000000099997220 */ /* 0x000fe20000410000 */
[----:B------:R1:W-:Y:S08]  /*d1d0*/  MUFU.EX2 R226, R162 ;  /* 0x000000a200e27308 */ /* 0x0003f00000000800 */
[----:B------:R0:W3:Y:S01]  /*d1e0*/  MUFU.EX2 R202, R153 ;  /* 0x0000009900ca7308 */ /* 0x0000e20000000800 */
[----:B-1----:R-:W-:-:S07]  /*d1f0*/  F2FP.BF16.F32.PACK_AB R162, R173, R172 ;  /* 0x000000acada2723e */ /* 0x002fce00000010ff */
[----:B------:R-:W1:Y:S01]  /*d200*/  MUFU.EX2 R163, R163 ;  /* 0x000000a300a37308 */ /* 0x000e620000000800 */
[----:B0-----:R-:W-:-:S07]  /*d210*/  F2FP.BF16.F32.PACK_AB R153, R155, R197 ;  /* 0x000000c59b99723e */ /* 0x001fce00000010ff */
[----:B------:R0:W4:Y:S01]  /*d220*/  MUFU.EX2 R228, R166 ;  /* 0x000000a600e47308 */ /* 0x0001220000000800 */
[----:B---3--:R-:W-:Y:S01]  /*d230*/  FFMA.FTZ R3, R202, R3, R197 ;  /* 0x00000003ca037223 */ /* 0x008fe200000100c5 */
[-C--:B------:R-:W-:Y:S01]  /*d240*/  FMUL.FTZ R26, R26, R202.reuse ;  /* 0x000000ca1a1a7220 */ /* 0x080fe20000410000 */
[-C--:B------:R-:W-:Y:S01]  /*d250*/  FMUL.FTZ R27, R27, R202.reuse ;  /* 0x000000ca1b1b7220 */ /* 0x080fe20000410000 */
[-C--:B------:R-:W-:Y:S01]  /*d260*/  FMUL.FTZ R30, R30, R202.reuse ;  /* 0x000000ca1e1e7220 */ /* 0x080fe20000410000 */
[----:B------:R-:W-:Y:S01]  /*d270*/  FADD.FTZ R3, R155, R3 ;  /* 0x000000039b037221 */ /* 0x000fe20000010000 */
[----:B------:R-:W-:Y:S01]  /*d280*/  F2FP.BF16.F32.PACK_AB R155, R159, R203 ;  /* 0x000000cb9f9b723e */ /* 0x000fe200000010ff */
[----:B------:R-:W-:Y:S01]  /*d290*/  FMUL.FTZ R31, R31, R202 ;  /* 0x000000ca1f1f7220 */ /* 0x000fe20000410000 */
[----:B------:R-:W3:Y:S01]  /*d2a0*/  MUFU.EX2 R167, R167 ;  /* 0x000000a700a77308 */ /* 0x000ee20000000800 */
[----:B------:R-:W-:Y:S01]  /*d2b0*/  FADD.FTZ R3, R203, R3 ;  /* 0x00000003cb037221 */ /* 0x000fe20000010000 */
[----:B-1----:R-:W-:Y:S01]  /*d2c0*/  F2FP.BF16.F32.PACK_AB R157, R163, R226 ;  /* 0x000000e2a39d723e */ /* 0x002fe200000010ff */
[----:B------:R-:W-:Y:S01]  /*d2d0*/  FMUL.FTZ R34, R34, R202 ;  /* 0x000000ca22227220 */ /* 0x000fe20000410000 */
[----:B0-----:R-:W-:Y:S01]  /*d2e0*/  F2FP.BF16.F32.PACK_AB R166, R181, R180 ;  /* 0x000000b4b5a6723e */ /* 0x001fe200000010ff */
[----:B------:R-:W-:Y:S01]  /*d2f0*/  FADD.FTZ R3, R159, R3 ;  /* 0x000000039f037221 */ /* 0x000fe20000010000 */
[-C--:B------:R-:W-:Y:S01]  /*d300*/  FMUL.FTZ R35, R35, R202.reuse ;  /* 0x000000ca23237220 */ /* 0x080fe20000410000 */
[-C--:B------:R-:W-:Y:S01]  /*d310*/  FMUL.FTZ R38, R38, R202.reuse ;  /* 0x000000ca26267220 */ /* 0x080fe20000410000 */
[----:B------:R-:W0:Y:S01]  /*d320*/  MUFU.EX2 R221, R221 ;  /* 0x000000dd00dd7308 */ /* 0x000e220000000800 */
[----:B------:R-:W-:Y:S01]  /*d330*/  FADD.FTZ R3, R226, R3 ;  /* 0x00000003e2037221 */ /* 0x000fe20000010000 */
[-C--:B------:R-:W-:Y:S01]  /*d340*/  FMUL.FTZ R39, R39, R202.reuse ;  /* 0x000000ca27277220 */ /* 0x080fe20000410000 */
[-C--:B------:R-:W-:Y:S01]  /*d350*/  FMUL.FTZ R42, R42, R202.reuse ;  /* 0x000000ca2a2a7220 */ /* 0x080fe20000410000 */
[-C--:B------:R-:W-:Y:S01]  /*d360*/  FMUL.FTZ R43, R43, R202.reuse ;  /* 0x000000ca2b2b7220 */ /* 0x080fe20000410000 */
[----:B------:R-:W-:Y:S01]  /*d370*/  FADD.FTZ R3, R163, R3 ;  /* 0x00000003a3037221 */ /* 0x000fe20000010000 */
[-C--:B------:R-:W-:Y:S01]  /*d380*/  FMUL.FTZ R46, R46, R202.reuse ;  /* 0x000000ca2e2e7220 */ /* 0x080fe20000410000 */
[----:B------:R-:W-:Y:S01]  /*d390*/  FMUL.FTZ R47, R47, R202 ;  /* 0x000000ca2f2f7220 */ /* 0x000fe20000410000 */
[----:B------:R-:W1:Y:S01]  /*d3a0*/  MUFU.EX2 R161, R171 ;  /* 0x000000ab00a17308 */ /* 0x000e620000000800 */
[----:B----4-:R-:W-:Y:S01]  /*d3b0*/  FADD.FTZ R3, R228, R3 ;  /* 0x00000003e4037221 */ /* 0x010fe20000010000 */
[----:B---3--:R-:W-:Y:S01]  /*d3c0*/  F2FP.BF16.F32.PACK_AB R159, R167, R228 ;  /* 0x000000e4a79f723e */ /* 0x008fe200000010ff */
[-C--:B------:R-:W-:Y:S01]  /*d3d0*/  FMUL.FTZ R50, R50, R202.reuse ;  /* 0x000000ca32327220 */ /* 0x080fe20000410000 */
        /* <DEDUP_REMOVED lines=43> */
[----:B------:R-:W-:Y:S01]  /*d690*/  FMUL.FTZ R111, R111, R202 ;  /* 0x000000ca6f6f7220 */ /* 0x000fe20000410000 */
        /* <DEDUP_REMOVED lines=36> */
[C---:B---3--:R-:W-:Y:S01]  /*d8e0*/  FADD.FTZ R3, R187.reuse, R3 ;  /* 0x00000003bb037221 */ /* 0x048fe20000010000 */
[----:B------:R-:W-:-:S06]  /*d8f0*/  F2FP.BF16.F32.PACK_AB R169, R187, R169 ;  /* 0x000000a9bba9723e */ /* 0x000fcc00000010ff */
[----:B------:R-:W3:Y:S01]  /*d900*/  MUFU.EX2 R189, R189 ;  /* 0x000000bd00bd7308 */ /* 0x000ee20000000800 */
[----:B0-----:R-:W-:-:S07]  /*d910*/  FADD.FTZ R4, R188, R4 ;  /* 0x00000004bc047221 */ /* 0x001fce0000010000 */
        /* <DEDUP_REMOVED lines=19> */
[----:B---3--:R-:W-:-:S04]  /*da50*/  FADD.FTZ R4, R196, R4 ;  /* 0x00000004c4047221 */ /* 0x008fc80000010000 */
[C---:B------:R-:W-:Y:S01]  /*da60*/  FADD.FTZ R4, R174.reuse, R4 ;  /* 0x00000004ae047221 */ /* 0x040fe20000010000 */
[----:B------:R-:W-:Y:S01]  /*da70*/  F2FP.BF16.F32.PACK_AB R174, R174, R196 ;  /* 0x000000c4aeae723e */ /* 0x000fe200000010ff */
[----:B0-----:R-:W-:-:S04]  /*da80*/  FADD.FTZ R3, R198, R3 ;  /* 0x00000003c6037221 */ /* 0x001fc80000010000 */
[C---:B-1----:R-:W-:Y:S01]  /*da90*/  FADD.FTZ R3, R175.reuse, R3 ;  /* 0x00000003af037221 */ /* 0x042fe20000010000 */
[----:B------:R-:W-:Y:S01]  /*daa0*/  F2FP.BF16.F32.PACK_AB R175, R175, R198 ;  /* 0x000000c6afaf723e */ /* 0x000fe200000010ff */
[----:B--2---:R-:W-:Y:S06]  /*dab0*/  @!P0 BRA `(.L_x_4970) ;  /* 0x0000000000048947 */ /* 0x004fec0003800000 */
[----:B------:R-:W-:Y:S01]  /*dac0*/  BPT.TRAP 0x1 ;  /* 0x000000040000795c */ /* 0x000fe20000300000 */
.L_x_4970:
[----:B------:R0:W1:Y:S01]  /*dad0*/  SYNCS.PHASECHK.TRANS64.TRYWAIT P2, [R200+URZ+0x22850], R201 ;  /* 0x022850c9c80075a7 */ /* 0x000062000804017f */
[----:B------:R-:W-:Y:S05]  /*dae0*/  @!P0 BRA `(.L_x_4971) ;  /* 0x0000000000048947 */ /* 0x000fea0003800000 */
[----:B------:R-:W-:Y:S01]  /*daf0*/  BPT.TRAP 0x1 ;  /* 0x000000040000795c */ /* 0x000fe20000300000 */
.L_x_4971:
[----:B------:R-:W-:Y:S04]  /*db00*/  BSSY B0, `(.L_x_4972) ;  /* 0x0000004000007945 */ /* 0x000fe80003800000 */
[----:B-1----:R-:W-:Y:S05]  /*db10*/  @P2 BRA `(.L_x_4973) ;  /* 0x0000000000082947 */ /* 0x002fea0003800000 */
[----:B------:R-:W1:Y:S02]  /*db20*/  SYNCS.PHASECHK.TRANS64.TRYWAIT P2, [R200+URZ+0x22850], R201 ;  /* 0x022850c9c80075a7 */ /* 0x000e64000804017f */
[----:B-1----:R-:W-:Y:S05]  /*db30*/  @!P2 BRA `(.L_x_4974) ;  /* 0x000001100024a947 */ /* 0x002fea0003800000 */
.L_x_4973:
[----:B------:R-:W-:Y:S05]  /*db40*/  BSYNC B0 ;  /* 0x0000000000007941 */ /* 0x000fea0003800000 */
.L_x_4972:
[----:B------:R-:W2:Y:S01]  /*db50*/  S2R R177, SR_TID.X ;  /* 0x0000000000b17919 */ /* 0x000ea20000002100 */
[----:B------:R-:W-:Y:S05]  /*db60*/  WARPSYNC.ALL ;  /* 0x0000000000007948 */ /* 0x000fea0003800000 */
[----:B------:R-:W-:Y:S01]  /*db70*/  IMAD.MOV.U32 R178, RZ, RZ, 0xc00 ;  /* 0x00000c00ffb27424 */ /* 0x000fe200078e00ff */
[----:B------:R-:W-:Y:S01]  /*db80*/  ISETP.GT.AND P2, PT, R21, R20, PT ;  /* 0x000000141500720c */ /* 0x000fe20003f44270 */
[----:B------:R-:W-:Y:S02]  /*db90*/  IMAD.MOV.U32 R179, RZ, RZ, 0x40000040 ;  /* 0x40000040ffb37424 */ /* 0x000fe400078e00ff */
[----:B------:R-:W-:-:S02]  /*dba0*/  IMAD R178, R22, R178, UR37 ;  /* 0x0000002516b27e24 */ /* 0x000fc4000f8e02b2 */
[----:B01----:R-:W-:Y:S01]  /*dbb0*/  @!P1 VIADD R200, R200, 0x22860 ;  /* 0x00022860c8c89836 */ /* 0x003fe20000000000 */
[----:B------:R-:W-:Y:S01]  /*dbc0*/  R2UR UR7, R179 ;  /* 0x00000000b30772ca */ /* 0x000fe200000e0000 */
[----:B------:R-:W-:Y:S01]  /*dbd0*/  IMAD.MOV.U32 R179, RZ, RZ, 0x40000040 ;  /* 0x40000040ffb37424 */ /* 0x000fe200078e00ff */
[----:B------:R-:W-:Y:S01]  /*dbe0*/  R2UR UR6, R178 ;  /* 0x00000000b20672ca */ /* 0x000fe200000e0000 */
[----:B------:R-:W-:Y:S01]  /*dbf0*/  VIADD R21, R21, 0xffffffff ;  /* 0xffffffff15157836 */ /* 0x000fe20000000000 */
[----:B------:R-:W-:Y:S01]  /*dc00*/  @!P1 PRMT R200, RZ, 0x654, R200 ;  /* 0x00000654ffc89816 */ /* 0x000fe200000000c8 */
[----:B------:R-:W-:Y:S02]  /*dc10*/  IMAD.MOV.U32 R202, RZ, RZ, R8 ;  /* 0x000000ffffca7224 */ /* 0x000fe400078e0008 */
[----:B------:R-:W-:Y:S01]  /*dc20*/  IMAD.MOV.U32 R203, RZ, RZ, R5 ;  /* 0x000000ffffcb7224 */ /* 0x000fe200078e0005 */
[----:B--2---:R-:W-:-:S05]  /*dc30*/  SHF.R.U32.HI R177, RZ, 0x7, R177 ;  /* 0x00000007ffb17819 */ /* 0x004fca00000116b1 */
[----:B------:R-:W-:-:S05]  /*dc40*/  VIADD R177, R177, 0x8 ;  /* 0x00000008b1b17836 */ /* 0x000fca0000000000 */
[----:B------:R0:W-:Y:S06]  /*dc50*/  BAR.SYNC.DEFER_BLOCKING R177, 0x100 ;  /* 0x000400b10000751d */ /* 0x0001ec0000010000 */
        /* <DEDUP_REMOVED lines=43> */
.L_x_4965:
[----:B------:R-:W-:-:S13]  /*df10*/  ISETP.GE.AND P2, PT, R21, R215, PT ;  /* 0x000000d71500720c */ /* 0x000fda0003f46270 */
[----:B------:R-:W-:Y:S05]  /*df20*/  @!P2 BRA `(.L_x_4976) ;  /* 0x0000001c00b4a947 */ /* 0x000fea0003800000 */
[----:B------:R-:W-:Y:S02]  /*df30*/  IMAD.MOV.U32 R201, RZ, RZ, R8 ;  /* 0x000000ffffc97224 */ /* 0x000fe400078e0008 */
[----:B0-----:R-:W-:-:S07]  /*df40*/  IMAD.MOV.U32 R200, RZ, RZ, R5 ;  /* 0x000000ffffc87224 */ /* 0x001fce00078e0005 */
.L_x_4986:
[----:B------:R-:W-:Y:S01]  /*df50*/  VIADD R22, R22, 0x1 ;  /* 0x0000000116167836 */ /* 0x000fe20000000000 */
[----:B------:R-:W-:Y:S05]  /*df60*/  YIELD ;  /* 0x0000000000007946 */ /* 0x000fea0003800000 */
[----:B------:R-:W-:-:S04]  /*df70*/  ISETP.NE.AND P2, PT, R22, 0x2, PT ;  /* 0x000000021600780c */ /* 0x000fc80003f45270 */
[----:B------:R-:W-:Y:S02]  /*df80*/  SEL R0, RZ, 0x1, P2 ;  /* 0x00000001ff007807 */ /* 0x000fe40001000000 */
[----:B------:R-:W-:Y:S02]  /*df90*/  SEL R22, R22, RZ, P2 ;  /* 0x000000ff16167207 */ /* 0x000fe40001000000 */
[----:B------:R-:W-:Y:S01]  /*dfa0*/  LOP3.LUT R206, R206, R0, RZ, 0x3c, !PT ;  /* 0x00000000cece7212 */ /* 0x000fe200078e3cff */
[----:B-1----:R-:W-:Y:S06]  /*dfb0*/  @!P0 BRA `(.L_x_4977) ;  /* 0x0000000000048947 */ /* 0x002fec0003800000 */
[----:B------:R-:W-:Y:S01]  /*dfc0*/  BPT.TRAP 0x1 ;  /* 0x000000040000795c */ /* 0x000fe20000300000 */
.L_x_4977:
[----:B------:R-:W-:Y:S01]  /*dfd0*/  IMAD R20, R22, 0x8, R19 ;  /* 0x0000000816147824 */ /* 0x000fe200078e0213 */
[----:B------:R-:W-:-:S04]  /*dfe0*/  SHF.L.U32 R211, R206, 0x1f, RZ ;  /* 0x0000001fced37819 */ /* 0x000fc800000006ff */
[----:B------:R0:W1:Y:S01]  /*dff0*/  SYNCS.PHASECHK.TRANS64.TRYWAIT P2, [R20+URZ+0x22830], R211 ;  /* 0x022830d3140075a7 */ /* 0x000062000804017f */
[----:B------:R-:W-:Y:S05]  /*e000*/  @!P0 BRA `(.L_x_4978) ;  /* 0x0000000000048947 */ /* 0x000fea0003800000 */
[----:B------:R-:W-:Y:S01]  /*e010*/  BPT.TRAP 0x1 ;  /* 0x000000040000795c */ /* 0x000fe20000300000 */
.L_x_4978:
[----:B------:R-:W-:Y:S02]  /*e020*/  IMAD R156, R22, 0x300, R9 ;  /* 0x00000300169c7824 */ /* 0x000fe400078e0209 */
[----:B------:R-:W-:Y:S01]  /*e030*/  IMAD.MOV.U32 R157, RZ, RZ, 0x40000040 ;  /* 0x40000040ff9d7424 */ /* 0x000fe200078e00ff */
[----:B-1----:R-:W-:Y:S06]  /*e040*/  @P2 BRA `(.L_x_4979) ;  /* 0x0000000000082947 */ /* 0x002fec0003800000 */
[----:B------:R-:W1:Y:S02]  /*e050*/  SYNCS.PHASECHK.TRANS64.TRYWAIT P2, [R20+URZ+0x22830], R211 ;  /* 0x022830d3140075a7 */ /* 0x000e64000804017f */
[----:B-1----:R-:W-:Y:S05]  /*e060*/  @!P2 BRA `(.L_x_4980) ;  /* 0x0000010800eca947 */ /* 0x002fea0003800000 */
.L_x_4979:
        /* <DEDUP_REMOVED lines=163> */
[----:B------:R-:W2:Y:S01]  /*eaa0*/  MUFU.EX2 R157, R157 ;  /* 0x0000009d009d7308 */ /* 0x000ea20000000800 */
        /* <DEDUP_REMOVED lines=9> */
[C---:B--2---:R-:W-:Y:S01]  /*eb40*/  FADD.FTZ R4, R157.reuse, R4 ;  /* 0x000000049d047221 */ /* 0x044fe20000010000 */
[----:B------:R-:W-:Y:S02]  /*eb50*/  F2FP.BF16.F32.PACK_AB R202, R157, R156 ;  /* 0x0000009c9dca723e */ /* 0x000fe400000010ff */
[----:B------:R-:W-:-:S04]  /*eb60*/  FMNMX.FTZ R8, R163, R8, !PT ;  /* 0x00000008a3087209 */ /* 0x000fc80007810000 */
[----:B------:R-:W-:Y:S01]  /*eb70*/  FMNMX.FTZ R8, R166, R8, !PT ;  /* 0x00000008a6087209 */ /* 0x000fe20007810000 */
[----:B------:R-:W-:Y:S01]  /*eb80*/  MUFU.EX2 R156, R168 ;  /* 0x000000a8009c7308 */ /* 0x000fe20000000800 */
[----:B---3--:R-:W-:Y:S02]  /*eb90*/  FADD.FTZ R4, R152, R4 ;  /* 0x0000000498047221 */ /* 0x008fe40000010000 */
[----:B------:R-:W-:-:S04]  /*eba0*/  FMNMX.FTZ R8, R167, R8, !PT ;  /* 0x00000008a7087209 */ /* 0x000fc80007810000 */
[----:B------:R-:W-:Y:S01]  /*ebb0*/  FMNMX.FTZ R8, R170, R8, !PT ;  /* 0x00000008aa087209 */ /* 0x000fe20007810000 */
[----:B------:R-:W-:Y:S01]  /*ebc0*/  MUFU.EX2 R168, R192 ;  /* 0x000000c000a87308 */ /* 0x000fe20000000800 */
[C---:B----4-:R-:W-:Y:S01]  /*ebd0*/  FADD.FTZ R4, R161.reuse, R4 ;  /* 0x00000004a1047221 */ /* 0x050fe20000010000 */
[----:B------:R-:W-:Y:S02]  /*ebe0*/  F2FP.BF16.F32.PACK_AB R152, R161, R152 ;  /* 0x00000098a198723e */ /* 0x000fe400000010ff */
[----:B------:R-:W-:-:S04]  /*ebf0*/  FMNMX.FTZ R8, R171, R8, !PT ;  /* 0x00000008ab087209 */ /* 0x000fc80007810000 */
[----:B------:R-:W-:Y:S01]  /*ec00*/  FMNMX.FTZ R8, R174, R8, !PT ;  /* 0x00000008ae087209 */ /* 0x000fe20007810000 */
[----:B------:R-:W2:Y:S03]  /*ec10*/  MUFU.EX2 R164, R164 ;  /* 0x000000a400a47308 */ /* 0x000ea60000000800 */
[----:B------:R-:W-:-:S04]  /*ec20*/  FMNMX.FTZ R8, R175, R8, !PT ;  /* 0x00000008af087209 */ /* 0x000fc80007810000 */
[----:B------:R-:W-:Y:S01]  /*ec30*/  FMNMX.FTZ R8, R178, R8, !PT ;  /* 0x00000008b2087209 */ /* 0x000fe20007810000 */
[----:B------:R-:W3:Y:S03]  /*ec40*/  MUFU.EX2 R165, R165 ;  /* 0x000000a500a57308 */ /* 0x000ee60000000800 */
[----:B------:R-:W-:-:S04]  /*ec50*/  FMNMX.FTZ R8, R179, R8, !PT ;  /* 0x00000008b3087209 */ /* 0x000fc80007810000 */
[----:B------:R-:W-:Y:S01]  /*ec60*/  FMNMX.FTZ R8, R182, R8, !PT ;  /* 0x00000008b6087209 */ /* 0x000fe20007810000 */
[----:B------:R-:W4:Y:S01]  /*ec70*/  MUFU.EX2 R169, R169 ;  /* 0x000000a900a97308 */ /* 0x000f220000000800 */
[----:B--2---:R-:W-:Y:S02]  /*ec80*/  FADD.FTZ R4, R164, R4 ;  /* 0x00000004a4047221 */ /* 0x004fe40000010000 */
[----:B------:R-:W-:-:S04]  /*ec90*/  FMNMX.FTZ R8, R183, R8, !PT ;  /* 0x00000008b7087209 */ /* 0x000fc80007810000 */
[----:B------:R-:W-:Y:S01]  /*eca0*/  FMNMX.FTZ R8, R186, R8, !PT ;  /* 0x00000008ba087209 */ /* 0x000fe20007810000 */
[----:B------:R-:W2:Y:S01]  /*ecb0*/  MUFU.EX2 R172, R172 ;  /* 0x000000ac00ac7308 */ /* 0x000ea20000000800 */
[----:B---3--:R-:W-:Y:S02]  /*ecc0*/  FADD.FTZ R4, R165, R4 ;  /* 0x00000004a5047221 */ /* 0x008fe40000010000 */
[----:B------:R-:W-:Y:S02]  /*ecd0*/  FMNMX.FTZ R8, R187, R8, !PT ;  /* 0x00000008bb087209 */ /* 0x000fe40007810000 */
[----:B------:R-:W-:Y:S02]  /*ece0*/  FADD.FTZ R4, R156, R4 ;  /* 0x000000049c047221 */ /* 0x000fe40000010000 */
[----:B------:R-:W-:Y:S01]  /*ecf0*/  FMNMX.FTZ R8, R190, R8, !PT ;  /* 0x00000008be087209 */ /* 0x000fe20007810000 */
[----:B------:R-:W3:Y:S01]  /*ed00*/  MUFU.EX2 R173, R173 ;  /* 0x000000ad00ad7308 */ /* 0x000ee20000000800 */
[C---:B----4-:R-:W-:Y:S01]  /*ed10*/  FADD.FTZ R4, R169.reuse, R4 ;  /* 0x00000004a9047221 */ /* 0x050fe20000010000 */
[----:B------:R-:W-:-:S02]  /*ed20*/  F2FP.BF16.F32.PACK_AB R156, R169, R156 ;  /* 0x0000009ca99c723e */ /* 0x000fc400000010ff */
[----:B------:R-:W-:-:S04]  /*ed30*/  FMNMX.FTZ R8, R191, R8, !PT ;  /* 0x00000008bf087209 */ /* 0x000fc80007810000 */
[----:B------:R-:W-:Y:S01]  /*ed40*/  FMNMX.FTZ R8, R194, R8, !PT ;  /* 0x00000008c2087209 */ /* 0x000fe20007810000 */
[----:B------:R4:W5:Y:S01]  /*ed50*/  MUFU.EX2 R160, R176 ;  /* 0x000000b000a07308 */ /* 0x0009620000000800 */
[----:B--2---:R-:W-:Y:S02]  /*ed60*/  FADD.FTZ R4, R172, R4 ;  /* 0x00000004ac047221 */ /* 0x004fe40000010000 */
[----:B------:R-:W-:-:S04]  /*ed70*/  FMNMX.FTZ R8, R195, R8, !PT ;  /* 0x00000008c3087209 */ /* 0x000fc80007810000 */
[----:B------:R-:W-:Y:S01]  /*ed80*/  FMNMX.FTZ R8, R198, R8, !PT ;  /* 0x00000008c6087209 */ /* 0x000fe20007810000 */
[----:B------:R-:W2:Y:S01]  /*ed90*/  MUFU.EX2 R177, R177 ;  /* 0x000000b100b17308 */ /* 0x000ea20000000800 */
[----:B----4-:R-:W-:Y:S01]  /*eda0*/  IADD3 R176, -R213, 0xb, RZ ;  /* 0x0000000bd5b07810 */ /* 0x010fe20007ffe1ff */
[----:B---3--:R-:W-:Y:S01]  /*edb0*/  FADD.FTZ R4, R173, R4 ;  /* 0x00000004ad047221 */ /* 0x008fe20000010000 */
[----:B------:R-:W-:-:S05]  /*edc0*/  FMNMX.FTZ R8, R199, R8, !PT ;  /* 0x00000008c7087209 */ /* 0x000fca0007810000 */
[----:B------:R-:W3:Y:S01]  /*edd0*/  SHFL.BFLY PT, R153, R8, 0x2, 0x1f ;  /* 0x0c401f0008997f89 */ /* 0x000ee200000e0000 */
[----:B------:R-:W4:Y:S01]  /*ede0*/  MUFU.EX2 R180, R180 ;  /* 0x000000b400b47308 */ /* 0x000f220000000800 */
[----:B-----5:R-:W-:-:S07]  /*edf0*/  FADD.FTZ R4, R160, R4 ;  /* 0x00000004a0047221 */ /* 0x020fce0000010000 */
[----:B------:R-:W5:Y:S01]  /*ee00*/  MUFU.EX2 R181, R181 ;  /* 0x000000b500b57308 */ /* 0x000f620000000800 */
[C---:B--2---:R-:W-:Y:S01]  /*ee10*/  FADD.FTZ R4, R177.reuse, R4 ;  /* 0x00000004b1047221 */ /* 0x044fe20000010000 */
[----:B------:R-:W-:-:S06]  /*ee20*/  F2FP.BF16.F32.PACK_AB R160, R177, R160 ;  /* 0x000000a0b1a0723e */ /* 0x000fcc00000010ff */
[----:B------:R-:W2:Y:S01]  /*ee30*/  MUFU.EX2 R184, R184 ;  /* 0x000000b800b87308 */ /* 0x000ea20000000800 */
[----:B----4-:R-:W-:Y:S01]  /*ee40*/  FADD.FTZ R4, R180, R4 ;  /* 0x00000004b4047221 */ /* 0x010fe20000010000 */
[----:B---3--:R-:W-:-:S06]  /*ee50*/  FMNMX.FTZ R8, R8, R153, !PT ;  /* 0x0000009908087209 */ /* 0x008fcc0007810000 */
[----:B------:R-:W3:Y:S01]  /*ee60*/  MUFU.EX2 R185, R185 ;  /* 0x000000b900b97308 */ /* 0x000ee20000000800 */
[----:B-----5:R-:W-:Y:S01]  /*ee70*/  FADD.FTZ R4, R181, R4 ;  /* 0x00000004b5047221 */ /* 0x020fe20000010000 */
[----:B------:R-:W4:Y:S06]  /*ee80*/  SHFL.BFLY PT, R153, R8, 0x1, 0x1f ;  /* 0x0c201f0008997f89 */ /* 0x000f2c00000e0000 */
[----:B------:R-:W5:Y:S01]  /*ee90*/  MUFU.EX2 R188, R188 ;  /* 0x000000bc00bc7308 */ /* 0x000f620000000800 */
[----:B--2---:R-:W-:-:S07]  /*eea0*/  FADD.FTZ R4, R184, R4 ;  /* 0x00000004b8047221 */ /* 0x004fce0000010000 */
[----:B------:R-:W2:Y:S01]  /*eeb0*/  MUFU.EX2 R189, R189 ;  /* 0x000000bd00bd7308 */ /* 0x000ea20000000800 */
[----:B---3--:R-:W-:-:S07]  /*eec0*/  FADD.FTZ R4, R185, R4 ;  /* 0x00000004b9047221 */ /* 0x008fce0000010000 */
[----:B------:R-:W-:Y:S01]  /*eed0*/  MUFU.EX2 R193, R193 ;  /* 0x000000c100c17308 */ /* 0x000fe20000000800 */
[----:B-----5:R-:W-:Y:S01]  /*eee0*/  FADD.FTZ R4, R188, R4 ;  /* 0x00000004bc047221 */ /* 0x020fe20000010000 */
[----:B----4-:R-:W-:-:S06]  /*eef0*/  FMNMX.FTZ R8, R8, R153, !PT ;  /* 0x0000009908087209 */ /* 0x010fcc0007810000 */
[----:B------:R-:W-:Y:S01]  /*ef00*/  MUFU.EX2 R196, R196 ;  /* 0x000000c400c47308 */ /* 0x000fe20000000800 */
[C---:B------:R-:W-:Y:S01]  /*ef10*/  FADD.FTZ R157, -R8.reuse, R201 ;  /* 0x000000c9089d7221 */ /* 0x040fe20000010100 */
[-C--:B------:R-:W-:Y:S01]  /*ef20*/  FMUL.FTZ R153, R8, R0.reuse ;  /* 0x0000000008997220 */ /* 0x080fe20000410000 */
[----:B--2---:R-:W-:Y:S02]  /*ef30*/  FADD.FTZ R4, R189, R4 ;  /* 0x00000004bd047221 */ /* 0x004fe40000010000 */
        /* <DEDUP_REMOVED lines=27> */
[----:B------:R-:W-:Y:S01]  /*f0f0*/  FFMA.FTZ R199, R199, R0, -R153 ;  /* 0x00000000c7c77223 */ /* 0x000fe20000010899 */
[----:B--2---:R-:W-:Y:S01]  /*f100*/  @!P1 VIADD R154, R20, 0x22840 ;  /* 0x00022840149a9836 */ /* 0x004fe20000000000 */
[----:B------:R-:W2:Y:S01]  /*f110*/  MUFU.EX2 R203, R158 ;  /* 0x0000009e00cb7308 */ /* 0x000ea20000000800 */
[----:B---3--:R-:W-:Y:S01]  /*f120*/  FFMA.FTZ R3, R157, R3, R201 ;  /* 0x000000039d037223 */ /* 0x008fe200000100c9 */
[-C--:B------:R-:W-:Y:S01]  /*f130*/  FMUL.FTZ R26, R26, R157.reuse ;  /* 0x0000009d1a1a7220 */ /* 0x080fe20000410000 */
[-C--:B------:R-:W-:Y:S01]  /*f140*/  FMUL.FTZ R27, R27, R157.reuse ;  /* 0x0000009d1b1b7220 */ /* 0x080fe20000410000 */
[----:B------:R-:W-:Y:S01]  /*f150*/  @!P1 PRMT R154, RZ, 0x654, R154 ;  /* 0x00000654ff9a9816 */ /* 0x000fe2000000009a */
[----:B------:R3:W-:Y:S06]  /*f160*/  BAR.ARV R176, 0x100 ;  /* 0x000400b00000751d */ /* 0x0007ec0000002000 */
[----:B------:R-:W5:Y:S01]  /*f170*/  MUFU.EX2 R159, R159 ;  /* 0x0000009f009f7308 */ /* 0x000f620000000800 */
[----:B----4-:R-:W-:Y:S01]  /*f180*/  FADD.FTZ R3, R155, R3 ;  /* 0x000000039b037221 */ /* 0x010fe20000010000 */
[----:B------:R4:W-:Y:S01]  /*f190*/  @!P1 SYNCS.ARRIVE.TRANS64.RED.A1T0 RZ, [R154+URZ], RZ ;  /* 0x000000ff9aff99a7 */ /* 0x0009e2000810043f */
[-C--:B------:R-:W-:Y:S01]  /*f1a0*/  FMUL.FTZ R30, R30, R157.reuse ;  /* 0x0000009d1e1e7220 */ /* 0x080fe20000410000 */
[-C--:B------:R-:W-:Y:S01]  /*f1b0*/  FMUL.FTZ R31, R31, R157.reuse ;  /* 0x0000009d1f1f7220 */ /* 0x080fe20000410000 */
[-C--:B------:R-:W-:Y:S01]  /*f1c0*/  FMUL.FTZ R34, R34, R157.reuse ;  /* 0x0000009d22227220 */ /* 0x080fe20000410000 */
[----:B--2---:R-:W-:Y:S01]  /*f1d0*/  FADD.FTZ R3, R203, R3 ;  /* 0x00000003cb037221 */ /* 0x004fe20000010000 */
[-C--:B------:R-:W-:Y:S01]  /*f1e0*/  FMUL.FTZ R35, R35, R157.reuse ;  /* 0x0000009d23237220 */ /* 0x080fe20000410000 */
[----:B------:R-:W2:Y:S01]  /*f1f0*/  MUFU.EX2 R153, R162 ;  /* 0x000000a200997308 */ /* 0x000ea20000000800 */
[-C--:B------:R-:W-:Y:S01]  /*f200*/  FMUL.FTZ R38, R38, R157.reuse ;  /* 0x0000009d26267220 */ /* 0x080fe20000410000 */
[----:B----4-:R-:W-:Y:S01]  /*f210*/  F2FP.BF16.F32.PACK_AB R154, R165, R164 ;  /* 0x000000a4a59a723e */ /* 0x010fe200000010ff */
[-C--:B------:R-:W-:Y:S01]  /*f220*/  FMUL.FTZ R39, R39, R157.reuse ;  /* 0x0000009d27277220 */ /* 0x080fe20000410000 */
[-C--:B------:R-:W-:Y:S01]  /*f230*/  FMUL.FTZ R42, R42, R157.reuse ;  /* 0x0000009d2a2a7220 */ /* 0x080fe20000410000 */
[-C--:B------:R-:W-:Y:S01]  /*f240*/  FMUL.FTZ R43, R43, R157.reuse ;  /* 0x0000009d2b2b7220 */ /* 0x080fe20000410000 */
[-C--:B------:R-:W-:Y:S01]  /*f250*/  FMUL.FTZ R46, R46, R157.reuse ;  /* 0x0000009d2e2e7220 */ /* 0x080fe20000410000 */
[-C--:B------:R-:W-:Y:S01]  /*f260*/  FMUL.FTZ R47, R47, R157.reuse ;  /* 0x0000009d2f2f7220 */ /* 0x080fe20000410000 */
[----:B------:R-:W4:Y:S01]  /*f270*/  MUFU.EX2 R163, R163 ;  /* 0x000000a300a37308 */ /* 0x000f220000000800 */
[----:B-----5:R-:W-:Y:S01]  /*f280*/  FADD.FTZ R3, R159, R3 ;  /* 0x000000039f037221 */ /* 0x020fe20000010000 */
        /* <DEDUP_REMOVED lines=68> */
[----:B------:R-:W-:Y:S01]  /*f6d0*/  F2FP.BF16.F32.PACK_AB R157, R171, R192 ;  /* 0x000000c0ab9d723e */ /* 0x000fe200000010ff */
[----:B------:R-:W-:Y:S01]  /*f6e0*/  FADD.FTZ R4, R168, R4 ;  /* 0x00000004a8047221 */ /* 0x000fe20000010000 */
[----:B------:R-:W4:Y:S01]  /*f6f0*/  MUFU.EX2 R182, R182 ;  /* 0x000000b600b67308 */ /* 0x000f220000000800 */
[----:B-----5:R-:W-:Y:S01]  /*f700*/  FADD.FTZ R3, R178, R3 ;  /* 0x00000003b2037221 */ /* 0x020fe20000010000 */
[----:B------:R-:W-:Y:S01]  /*f710*/  F2FP.BF16.F32.PACK_AB R201, R155, R201 ;  /* 0x000000c99bc9723e */ /* 0x000fe200000010ff */
[----:B------:R-:W-:Y:S01]  /*f720*/  FADD.FTZ R4, R193, R4 ;  /* 0x00000004c1047221 */ /* 0x000fe20000010000 */
[----:B------:R-:W-:-:S02]  /*f730*/  F2FP.BF16.F32.PACK_AB R203, R159, R203 ;  /* 0x000000cb9fcb723e */ /* 0x000fc400000010ff */
[----:B------:R-:W-:Y:S01]  /*f740*/  F2FP.BF16.F32.PACK_AB R153, R163, R153 ;  /* 0x00000099a399723e */ /* 0x000fe200000010ff */
[----:B------:R-:W-:Y:S01]  /*f750*/  FADD.FTZ R4, R196, R4 ;  /* 0x00000004c4047221 */ /* 0x000fe20000010000 */
[----:B------:R-:W5:Y:S01]  /*f760*/  MUFU.EX2 R183, R183 ;  /* 0x000000b700b77308 */ /* 0x000f620000000800 */
        /* <DEDUP_REMOVED lines=10> */
[----:B-----5:R-:W-:Y:S01]  /*f810*/  FADD.FTZ R3, R183, R3 ;  /* 0x00000003b7037221 */ /* 0x020fe20000010000 */
[----:B------:R-:W-:Y:S02]  /*f820*/  F2FP.BF16.F32.PACK_AB R159, R175, R174 ;  /* 0x000000aeaf9f723e */ /* 0x000fe400000010ff */
[----:B------:R-:W-:Y:S02]  /*f830*/  F2FP.BF16.F32.PACK_AB R161, R179, R178 ;  /* 0x000000b2b3a1723e */ /* 0x000fe400000010ff */
[----:B------:R-:W-:-:S02]  /*f840*/  F2FP.BF16.F32.PACK_AB R163, R183, R182 ;  /* 0x000000b6b7a3723e */ /* 0x000fc400000010ff */
[----:B------:R-:W5:Y:S01]  /*f850*/  MUFU.EX2 R190, R190 ;  /* 0x000000be00be7308 */ /* 0x000f620000000800 */
[----:B--2---:R-:W-:-:S07]  /*f860*/  FADD.FTZ R3, R165, R3 ;  /* 0x00000003a5037221 */ /* 0x004fce0000010000 */
[----:B------:R-:W2:Y:S01]  /*f870*/  MUFU.EX2 R191, R191 ;  /* 0x000000bf00bf7308 */ /* 0x000ea20000000800 */
[C---:B----4-:R-:W-:Y:S01]  /*f880*/  FADD.FTZ R3, R187.reuse, R3 ;  /* 0x00000003bb037221 */ /* 0x050fe20000010000 */
[----:B------:R-:W-:-:S06]  /*f890*/  F2FP.BF16.F32.PACK_AB R165, R187, R165 ;  /* 0x000000a5bba5723e */ /* 0x000fcc00000010ff */
[----:B------:R-:W4:Y:S01]  /*f8a0*/  MUFU.EX2 R169, R194 ;  /* 0x000000c200a97308 */ /* 0x000f220000000800 */
[----:B-----5:R-:W-:-:S07]  /*f8b0*/  FADD.FTZ R3, R190, R3 ;  /* 0x00000003be037221 */ /* 0x020fce0000010000 */
[----:B------:R-:W5:Y:S01]  /*f8c0*/  MUFU.EX2 R195, R195 ;  /* 0x000000c300c37308 */ /* 0x000f620000000800 */
[C---:B--2---:R-:W-:Y:S01]  /*f8d0*/  FADD.FTZ R3, R191.reuse, R3 ;  /* 0x00000003bf037221 */ /* 0x044fe20000010000 */
[----:B------:R-:W-:-:S06]  /*f8e0*/  F2FP.BF16.F32.PACK_AB R167, R191, R190 ;  /* 0x000000bebfa7723e */ /* 0x000fcc00000010ff */
[----:B------:R-:W2:Y:S01]  /*f8f0*/  MUFU.EX2 R171, R198 ;  /* 0x000000c600ab7308 */ /* 0x000ea20000000800 */
[----:B----4-:R-:W-:-:S07]  /*f900*/  FADD.FTZ R3, R169, R3 ;  /* 0x00000003a9037221 */ /* 0x010fce0000010000 */
[----:B------:R-:W4:Y:S01]  /*f910*/  MUFU.EX2 R170, R197 ;  /* 0x000000c500aa7308 */ /* 0x000f220000000800 */
[C---:B-----5:R-:W-:Y:S01]  /*f920*/  FADD.FTZ R3, R195.reuse, R3 ;  /* 0x00000003c3037221 */ /* 0x060fe20000010000 */
[----:B------:R-:W-:-:S06]  /*f930*/  F2FP.BF16.F32.PACK_AB R169, R195, R169 ;  /* 0x000000a9c3a9723e */ /* 0x000fcc00000010ff */
[----:B------:R-:W5:Y:S01]  /*f940*/  MUFU.EX2 R199, R199 ;  /* 0x000000c700c77308 */ /* 0x000f620000000800 */
[----:B--2---:R-:W-:Y:S01]  /*f950*/  FADD.FTZ R3, R171, R3 ;  /* 0x00000003ab037221 */ /* 0x004fe20000010000 */
[C---:B----4-:R-:W-:Y:S01]  /*f960*/  FADD.FTZ R4, R170.reuse, R4 ;  /* 0x00000004aa047221 */ /* 0x050fe20000010000 */
[----:B------:R-:W-:Y:S02]  /*f970*/  F2FP.BF16.F32.PACK_AB R170, R170, R196 ;  /* 0x000000c4aaaa723e */ /* 0x000fe400000010ff */
[C---:B-----5:R-:W-:Y:S01]  /*f980*/  FADD.FTZ R3, R199.reuse, R3 ;  /* 0x00000003c7037221 */ /* 0x060fe20000010000 */
[----:B------:R-:W-:Y:S01]  /*f990*/  F2FP.BF16.F32.PACK_AB R171, R199, R171 ;  /* 0x000000abc7ab723e */ /* 0x000fe200000010ff */
[----:B---3--:R-:W-:Y:S06]  /*f9a0*/  @!P0 BRA `(.L_x_4981) ;  /* 0x0000000000048947 */ /* 0x008fec0003800000 */
[----:B------:R-:W-:Y:S01]  /*f9b0*/  BPT.TRAP 0x1 ;  /* 0x000000040000795c */ /* 0x000fe20000300000 */
.L_x_4981:
[----:B------:R2:W3:Y:S01]  /*f9c0*/  SYNCS.PHASECHK.TRANS64.TRYWAIT P2, [R20+URZ+0x22850], R211 ;  /* 0x022850d3140075a7 */ /* 0x0004e2000804017f */
[----:B------:R-:W-:Y:S05]  /*f9d0*/  @!P0 BRA `(.L_x_4982) ;  /* 0x0000000000048947 */ /* 0x000fea0003800000 */
[----:B------:R-:W-:Y:S01]  /*f9e0*/  BPT.TRAP 0x1 ;  /* 0x000000040000795c */ /* 0x000fe20000300000 */
.L_x_4982:
[----:B------:R-:W-:Y:S04]  /*f9f0*/  BSSY B0, `(.L_x_4983) ;  /* 0x0000004000007945 */ /* 0x000fe80003800000 */
[----:B---3--:R-:W-:Y:S05]  /*fa00*/  @P2 BRA `(.L_x_4984) ;  /* 0x0000000000082947 */ /* 0x008fea0003800000 */
[----:B------:R-:W3:Y:S02]  /*fa10*/  SYNCS.PHASECHK.TRANS64.TRYWAIT P2, [R20+URZ+0x22850], R211 ;  /* 0x022850d3140075a7 */ /* 0x000ee4000804017f */
[----:B---3--:R-:W-:Y:S05]  /*fa20*/  @!P2 BRA `(.L_x_4985) ;  /* 0x000000f00090a947 */ /* 0x008fea0003800000 */
.L_x_4984:
[----:B------:R-:W-:Y:S05]  /*fa30*/  BSYNC B0 ;  /* 0x0000000000007941 */ /* 0x000fea0003800000 */
.L_x_4983:
[----:B------:R-:W4:Y:S01]  /*fa40*/  S2R R174, SR_TID.X ;  /* 0x0000000000ae7919 */ /* 0x000f220000002100 */
[----:B------:R-:W-:Y:S01]  /*fa50*/  IMAD.MOV.U32 R173, RZ, RZ, 0x40000040 ;  /* 0x40000040ffad7424 */ /* 0x000fe200078e00ff */
[----:B------:R-:W-:Y:S05]  /*fa60*/  WARPSYNC.ALL ;  /* 0x0000000000007948 */ /* 0x000fea0003800000 */
[----:B------:R-:W-:Y:S01]  /*fa70*/  R2UR UR7, R173 ;  /* 0x00000000ad0772ca */ /* 0x000fe200000e0000 */
[----:B------:R-:W-:Y:S01]  /*fa80*/  IMAD.MOV.U32 R172, RZ, RZ, 0xc00 ;  /* 0x00000c00ffac7424 */ /* 0x000fe200078e00ff */
[----:B------:R-:W-:Y:S01]  /*fa90*/  ISETP.GT.AND P2, PT, R21, R215, PT ;  /* 0x000000d71500720c */ /* 0x000fe20003f44270 */
[----:B------:R-:W-:-:S02]  /*faa0*/  IMAD.MOV.U32 R175, RZ, RZ, 0x40000040 ;  /* 0x40000040ffaf7424 */ /* 0x000fc400078e00ff */
[----:B------:R-:W-:Y:S02]  /*fab0*/  IMAD R172, R22, R172, UR37 ;  /* 0x0000002516ac7e24 */ /* 0x000fe4000f8e02ac */
[----:B0123--:R-:W-:Y:S02]  /*fac0*/  @!P1 VIADD R20, R20, 0x22860 ;  /* 0x0002286014149836 */ /* 0x00ffe40000000000 */
[----:B------:R-:W-:Y:S01]  /*fad0*/  VIADD R21, R21, 0xffffffff ;  /* 0xffffffff15157836 */ /* 0x000fe20000000000 */
[----:B------:R-:W-:Y:S02]  /*fae0*/  R2UR UR6, R172 ;  /* 0x00000000ac0672ca */ /* 0x000fe400000e0000 */
[----:B------:R-:W-:Y:S02]  /*faf0*/  @!P1 PRMT R20, RZ, 0x654, R20 ;  /* 0x00000654ff149816 */ /* 0x000fe40000000014 */
[----:B----4-:R-:W-:-:S05]  /*fb00*/  SHF.R.U32.HI R174, RZ, 0x7, R174 ;  /* 0x00000007ffae7819 */ /* 0x010fca00000116ae */
        /* <DEDUP_REMOVED lines=47> */
.L_x_4976:
[----:B------:R-:W-:Y:S05]  /*fe00*/  WARPSYNC.ALL ;  /* 0x0000000000007948 */ /* 0x000fea0003800000 */
[----:B------:R-:W2:Y:S01]  /*fe10*/  SHFL.BFLY PT, R7, R4, 0x2, 0x1f ;  /* 0x0c401f0004077f89 */ /* 0x000ea200000e0000 */
[----:B------:R-:W-:Y:S02]  /*fe20*/  IMAD.MOV.U32 R154, RZ, RZ, -0x800000 ;  /* 0xff800000ff9a7424 */ /* 0x000fe400078e00ff */
[----:B------:R-:W-:Y:S01]  /*fe30*/  VIADD R22, R22, 0x1 ;  /* 0x0000000116167836 */ /* 0x000fe20000000000 */
[----:B------:R-:W3:Y:S01]  /*fe40*/  SHFL.BFLY PT, R10, R3, 0x2, 0x1f ;  /* 0x0c401f00030a7f89 */ /* 0x000ee200000e0000 */
[----:B------:R-:W-:Y:S01]  /*fe50*/  VIADD R230, R230, 0x1 ;  /* 0x00000001e6e67836 */ /* 0x000fe20000000000 */
[----:B------:R4:W-:Y:S08]  /*fe60*/  BAR.ARV R176, 0x100 ;  /* 0x000400b00000751d */ /* 0x0009f00000002000 */
[----:B------:R-:W-:Y:S06]  /*fe70*/  BAR.ARV 0x8, 0x180 ;  /* 0x0206000000007b1d */ /* 0x000fec0000002000 */
[----:B------:R-:W-:Y:S01]  /*fe80*/  ISETP.NE.AND P1, PT, R22, 0x2, PT ;  /* 0x000000021600780c */ /* 0x000fe20003f25270 */
[----:B--2---:R-:W-:Y:S01]  /*fe90*/  FADD.FTZ R9, R7, R4 ;  /* 0x0000000407097221 */ /* 0x004fe20000010000 */
[----:B------:R-:W-:-:S02]  /*fea0*/  IMAD.MOV.U32 R4, RZ, RZ, RZ ;  /* 0x000000ffff047224 */ /* 0x000fc400078e00ff */
[----:B------:R-:W-:Y:S01]  /*feb0*/  SEL R22, R22, RZ, P1 ;  /* 0x000000ff16167207 */ /* 0x000fe20000800000 */
[----:B---3--:R-:W-:Y:S01]  /*fec0*/  FADD.FTZ R10, R10, R3 ;  /* 0x000000030a0a7221 */ /* 0x008fe20000010000 */
[----:B------:R-:W2:Y:S01]  /*fed0*/  SHFL.BFLY PT, R6, R9, 0x1, 0x1f ;  /* 0x0c201f0009067f89 */ /* 0x000ea200000e0000 */
[----:B------:R-:W-:Y:S02]  /*fee0*/  IMAD.MOV.U32 R3, RZ, RZ, RZ ;  /* 0x000000ffff037224 */ /* 0x000fe400078e00ff */
[----:B--2---:R-:W-:-:S05]  /*fef0*/  FADD.FTZ R6, R9, R6 ;  /* 0x0000000609067221 */ /* 0x004fca0000010000 */
[----:B------:R-:W-:-:S13]  /*ff00*/  FSETP.NE.FTZ.AND P0, PT, R6, RZ, PT ;  /* 0x000000ff0600720b */ /* 0x000fda0003f15000 */
[----:B------:R-:W2:Y:S08]  /*ff10*/  @P0 MUFU.LG2 R7, R6 ;  /* 0x0000000600070308 */ /* 0x000eb00000000c00 */
[----:B------:R3:W5:Y:S01]  /*ff20*/  @P0 MUFU.RCP R4, R6 ;  /* 0x0000000600040308 */ /* 0x0007620000001000 */
[----:B--2---:R-:W-:Y:S01]  /*ff30*/  @P0 FMUL.FTZ R7, R7, 0.69314718246459960938 ;  /* 0x3f31721807070820 */ /* 0x004fe20000410000 */
[----:B---3--:R-:W-:-:S04]  /*ff40*/  @P0 FMUL.FTZ R6, R0, 0.69314718246459960938 ;  /* 0x3f31721800060820 */ /* 0x008fc80000410000 */
[----:B------:R-:W-:Y:S02]  /*ff50*/  @P0 FFMA.FTZ R154, R6, R5, R7 ;  /* 0x00000005069a0223 */ /* 0x000fe40000010007 */
[----:B------:R-:W2:Y:S01]  /*ff60*/  SHFL.BFLY PT, R5, R10, 0x1, 0x1f ;  /* 0x0c201f000a057f89 */ /* 0x000ea200000e0000 */
        /* <DEDUP_REMOVED lines=23> */
[----:B--2---:R-:W-:Y:S01]  /*100e0*/  FADD.FTZ R9, R10, R5 ;  /* 0x000000050a097221 */ /* 0x004fe20000010000 */
[-C--:B------:R-:W-:Y:S01]  /*100f0*/  FMUL.FTZ R69, R69, R4.reuse ;  /* 0x0000000445457220 */ /* 0x080fe20000410000 */
        /* <DEDUP_REMOVED lines=16> */
[----:B------:R-:W2:Y:S01]  /*10200*/  @P0 MUFU.LG2 R7, R9 ;  /* 0x0000000900070308 */ /* 0x000ea20000000c00 */
[----:B------:R-:W-:Y:S01]  /*10210*/  @P0 FMUL.FTZ R5, R0, 0.69314718246459960938 ;  /* 0x3f31721800050820 */ /* 0x000fe20000410000 */
[----:B------:R-:W-:-:S02]  /*10220*/  IMAD.MOV.U32 R0, RZ, RZ, -0x800000 ;  /* 0xff800000ff007424 */ /* 0x000fc400078e00ff */
        /* <DEDUP_REMOVED lines=14> */
[----:B--2---:R-:W-:Y:S01]  /*10310*/  @P0 FMUL.FTZ R6, R7, 0.69314718246459960938 ;  /* 0x3f31721807060820 */ /* 0x004fe20000410000 */
[-C--:B------:R-:W-:Y:S01]  /*10320*/  FMUL.FTZ R128, R128, R4.reuse ;  /* 0x0000000480807220 */ /* 0x080fe20000410000 */
[-C--:B------:R-:W-:Y:S01]  /*10330*/  FMUL.FTZ R129, R129, R4.reuse ;  /* 0x0000000481817220 */ /* 0x080fe20000410000 */
[----:B------:R-:W-:Y:S01]  /*10340*/  FMUL.FTZ R132, R132, R4 ;  /* 0x0000000484847220 */ /* 0x000fe20000410000 */
[----:B------:R-:W-:Y:S01]  /*10350*/  @P0 FFMA.FTZ R0, R5, R8, R6 ;  /* 0x0000000805000223 */ /* 0x000fe20000010006 */
[-C--:B------:R-:W-:Y:S01]  /*10360*/  FMUL.FTZ R133, R133, R4.reuse ;  /* 0x0000000485857220 */ /* 0x080fe20000410000 */
[-C--:B------:R-:W-:Y:S01]  /*10370*/  FMUL.FTZ R136, R136, R4.reuse ;  /* 0x0000000488887220 */ /* 0x080fe20000410000 */
[-C--:B------:R-:W-:Y:S01]  /*10380*/  FMUL.FTZ R137, R137, R4.reuse ;  /* 0x0000000489897220 */ /* 0x080fe20000410000 */
        /* <DEDUP_REMOVED lines=64> */
[----:B------:R-:W-:Y:S01]  /*10790*/  SEL R3, RZ, 0x1, P1 ;  /* 0x00000001ff037807 */ /* 0x000fe20000800000 */
[-C--:B------:R-:W-:Y:S01]  /*107a0*/  FMUL.FTZ R140, R140, R4.reuse ;  /* 0x000000048c8c7220 */ /* 0x080fe20000410000 */
[-C--:B------:R-:W-:Y:S01]  /*107b0*/  FMUL.FTZ R141, R141, R4.reuse ;  /* 0x000000048d8d7220 */ /* 0x080fe20000410000 */
[-C--:B------:R-:W-:Y:S01]  /*107c0*/  FMUL.FTZ R144, R144, R4.reuse ;  /* 0x0000000490907220 */ /* 0x080fe20000410000 */
[-C--:B------:R-:W-:Y:S01]  /*107d0*/  FMUL.FTZ R145, R145, R4.reuse ;  /* 0x0000000491917220 */ /* 0x080fe20000410000 */
[-C--:B------:R-:W-:Y:S01]  /*107e0*/  FMUL.FTZ R148, R148, R4.reuse ;  /* 0x0000000494947220 */ /* 0x080fe20000410000 */
[----:B------:R-:W-:Y:S01]  /*107f0*/  FMUL.FTZ R149, R149, R4 ;  /* 0x0000000495957220 */ /* 0x000fe20000410000 */
[----:B------:R-:W-:-:S02]  /*10800*/  PLOP3.LUT P0, PT, PT, PT, PT, 0x8, 0x0 ;  /* 0x000000000000781c */ /* 0x000fc40003f0e170 */
[----:B----4-:R-:W-:-:S11]  /*10810*/  LOP3.LUT R206, R206, R3, RZ, 0x3c, !PT ;  /* 0x00000003cece7212 */ /* 0x010fd600078e3cff */
.L_x_4921:
[----:B------:R-:W-:Y:S05]  /*10820*/  WARPSYNC.ALL ;  /* 0x0000000000007948 */ /* 0x000fea0003800000 */
[----:B------:R-:W2:Y:S08]  /*10830*/  S2UR UR5, SR_CgaCtaId ;  /* 0x00000000000579c3 */ /* 0x000eb00000008800 */
[----:B------:R-:W-:Y:S06]  /*10840*/  BAR.SYNC.DEFER_BLOCKING 0x5, 0x180 ;  /* 0x0146000000007b1d */ /* 0x000fec0000010000 */
[----:B------:R-:W-:Y:S01]  /*10850*/  UMOV UR4, 0x400 ;  /* 0x0000040000047882 */ /* 0x000fe20000000000 */
[----:B------:R-:W-:Y:S01]  /*10860*/  BSSY B0, `(.L_x_4987) ;  /* 0x00004fa000007945 */ /* 0x000fe20003800000 */
[----:B--2---:R-:W-:-:S06]  /*10870*/  ULEA UR4, UR5, UR4, 0x18 ;  /* 0x0000000405047291 */ /* 0x004fcc000f8ec03f */
[----:B------:R-:W-:-:S05]  /*10880*/  IMAD.U32 R19, RZ, RZ, UR4 ;  /* 0x00000004ff137e24 */ /* 0x000fca000f8e00ff */
[----:B------:R2:W3:Y:S01]  /*10890*/  LDS.128 R4, [R19+0x228d0] ;  /* 0x0228d00013047984 */ /* 0x0004e20000000c00 */
[----:B------:R-:W-:Y:S06]  /*108a0*/  BAR.ARV 0x4, 0x180 ;  /* 0x0106000000007b1d */ /* 0x000fec0000002000 */
[----:B------:R-:W-:Y:S05]  /*108b0*/  @P0 BRA `(.L_x_4988) ;  /* 0x0000004000000947 */ /* 0x000fea0003800000 */
[----:B------:R-:W4:Y:S01]  /*108c0*/  LDL R8, [R1+0x74] ;  /* 0x0000740001087983 */ /* 0x000f220000100800 */
[----:B------:R-:W-:Y:S01]  /*108d0*/  ISETP.NE.AND P0, PT, R223, RZ, PT ;  /* 0x000000ffdf00720c */ /* 0x000fe20003f05270 */
[----:B------:R-:W-:Y:S01]  /*108e0*/  ULDC UR4, c[0x0][0xad4] ;  /* 0x0002b50000047ab9 */ /* 0x000fe20000000800 */
[----:B------:R-:W-:Y:S01]  /*108f0*/  F2FP.BF16.F32.PACK_AB R10, R29, R28 ;  /* 0x0000001c1d0a723e */ /* 0x000fe200000010ff */
[----:B------:R-:W0:Y:S01]  /*10900*/  S2R R3, SR_SWINHI ;  /* 0x0000000000037919 */ /* 0x000e220000002f00 */
        /* <DEDUP_REMOVED lines=12> */
[----:B-1----:R-:W-:Y:S02]  /*109d0*/  MOV R20, R19 ;  /* 0x0000001300147202 */ /* 0x002fe40000000f00 */
[----:B0-----:R-:W-:-:S03]  /*109e0*/  MOV R21, R3 ;  /* 0x0000000300157202 */ /* 0x001fc60000000f00 */
[----:B----45:R-:W-:-:S04]  /*109f0*/  IMAD.WIDE R152, R8, 0x2, R20 ;  /* 0x0000000208987825 */ /* 0x030fc800078e0214 */
        /* <DEDUP_REMOVED lines=8> */
[----:B0-----:R-:W-:Y:S02]  /*10a80*/  IADD3 R8, P0, R152, 0x20, RZ ;  /* 0x0000002098087810 */ /* 0x001fe40007f1e0ff */
        /* <DEDUP_REMOVED lines=8> */
[----:B0-----:R-:W-:Y:S02]  /*10b10*/  IADD3 R8, P0, R152, 0x40, RZ ;  /* 0x0000004098087810 */ /* 0x001fe40007f1e0ff */
        /* <DEDUP_REMOVED lines=144> */
[----:B0-----:R-:W-:-:S04]  /*11420*/  IADD3 R3, P0, R152, 0xc060, RZ ;  /* 0x0000c06098037810 */ /* 0x001fc80007f1e0ff */
[----:B---3--:R-:W-:Y:S01]  /*11430*/  LOP3.LUT R4, R3, 0x380, RZ, 0xc0, !PT ;  /* 0x0000038003047812 */ /* 0x008fe200078ec0ff */
[----:B------:R-:W-:Y:S01]  /*11440*/  IMAD.X R153, RZ, RZ, R153, P0 ;  /* 0x000000ffff997224 */ /* 0x000fe200000e0699 */
[----:B------:R-:W-:Y:S02]  /*11450*/  IADD3 R8, P0, R225, UR4, RZ ;  /* 0x00000004e1087c10 */ /* 0x000fe4000ff1e0ff */
[----:B------:R-:W-:Y:S02]  /*11460*/  SHF.R.U64 R4, R4, 0x3, RZ ;  /* 0x0000000304047819 */ /* 0x000fe400000012ff */
[----:B------:R-:W-:Y:S02]  /*11470*/  IADD3.X R9, R227, UR5, RZ, P0, !PT ;  /* 0x00000005e3097c10 */ /* 0x000fe400087fe4ff */
[----:B------:R-:W-:Y:S01]  /*11480*/  LOP3.LUT R152, R4, R3, RZ, 0x3c, !PT ;  /* 0x0000000304987212 */ /* 0x000fe200078e3cff */
[----:B------:R-:W-:-:S03]  /*11490*/  IMAD.MOV.U32 R4, RZ, RZ, RZ ;  /* 0x000000ffff047224 */ /* 0x000fc600078e00ff */
[----:B------:R-:W-:-:S05]  /*114a0*/  MOV R152, R152 ;  /* 0x0000009800987202 */ /* 0x000fca0000000f00 */
[----:B------:R0:W-:Y:S01]  /*114b0*/  STSM.16.M88.4 [R152], R12 ;  /* 0x0000000c98007844 */ /* 0x0001e20000000200 */
[----:B------:R-:W-:Y:S06]  /*114c0*/  BAR.SYNC.DEFER_BLOCKING 0x1, 0x100 ;  /* 0x0044000000007b1d */ /* 0x000fec0000010000 */
[----:B------:R-:W5:Y:S01]  /*114d0*/  @P1 LDG.E R4, desc[UR40][R8.64] ;  /* 0x0000002808041981 */ /* 0x000f62000c1e1900 */
[----:B------:R-:W-:-:S04]  /*114e0*/  ISETP.NE.U32.AND P0, PT, RZ, UR6, PT ;  /* 0x00000006ff007c0c */ /* 0x000fc8000bf05070 */
[----:B------:R-:W-:Y:S01]  /*114f0*/  ISETP.NE.AND.EX P0, PT, RZ, UR7, PT, P0 ;  /* 0x00000007ff007c0c */ /* 0x000fe2000bf05300 */
[----:B0-----:R-:W-:-:S12]  /*11500*/  IMAD.MOV.U32 R14, RZ, RZ, 0x9b8 ;  /* 0x000009b8ff0e7424 */ /* 0x001fd800078e00ff */
[----:B------:R-:W-:Y:S01]  /*11510*/  @P0 IADD3 R10, P2, R225, UR6, RZ ;  /* 0x00000006e10a0c10 */ /* 0x000fe2000ff5e0ff */
[----:B------:R-:W-:Y:S02]  /*11520*/  ULDC UR6, c[0x0][0xa88] ;  /* 0x0002a20000067ab9 */ /* 0x000fe40000000800 */
[----:B------:R-:W-:Y:S01]  /*11530*/  IMAD.U32 R3, RZ, RZ, UR6 ;  /* 0x00000006ff037e24 */ /* 0x000fe2000f8e00ff */
[----:B------:R-:W-:Y:S02]  /*11540*/  @P0 IADD3.X R11, R227, UR7, RZ, P2, !PT ;  /* 0x00000007e30b0c10 */ /* 0x000fe400097fe4ff */
[----:B------:R-:W-:-:S03]  /*11550*/  ISETP.GT.AND P2, PT, R223, 0x1, PT ;  /* 0x00000001df00780c */ /* 0x000fc60003f44270 */
[----:B------:R0:W5:Y:S01]  /*11560*/  @P0 LDG.E R3, desc[UR40][R10.64] ;  /* 0x000000280a030981 */ /* 0x000162000c1e1900 */
[----:B------:R-:W-:-:S04]  /*11570*/  SEL R14, R14, 0x978, P2 ;  /* 0x000009780e0e7807 */ /* 0x000fc80001000000 */
[----:B------:R1:W3:Y:S08]  /*11580*/  LDC.64 R12, c[0x0][R14+0x220] ;  /* 0x000088000e0c7b82 */ /* 0x0002f00000000a00 */
[----:B0-----:R1:W0:Y:S01]  /*11590*/  LDC.64 R10, c[0x0][R14+0x218] ;  /* 0x000086000e0a7b82 */ /* 0x0012220000000a00 */
[----:B------:R-:W-:Y:S05]  /*115a0*/  @P0 BRA `(.L_x_4989) ;  /* 0x0000000000100947 */ /* 0x000fea0003800000 */
[----:B------:R-:W-:Y:S05]  /*115b0*/  @!P1 BRA `(.L_x_4989) ;  /* 0x00000000000c9947 */ /* 0x000fea0003800000 */
[----:B-----5:R-:W4:Y:S04]  /*115c0*/  LDG.E R3, desc[UR40][R8.64] ;  /* 0x0000002808037981 */ /* 0x020f28000c1e1900 */
[----:B------:R-:W4:Y:S02]  /*115d0*/  LDG.E R8, desc[UR40][R8.64+0x4] ;  /* 0x0000042808087981 */ /* 0x000f24000c1e1900 */
[----:B----4-:R-:W-:-:S07]  /*115e0*/  IMAD.IADD R3, R8, 0x1, -R3 ;  /* 0x0000000108037824 */ /* 0x010fce00078e0a03 */
.L_x_4989:
[----:B------:R-:W4:Y:S01]  /*115f0*/  LDL.LU R15, [R1+0x64] ;  /* 0x00006400010f7983 */ /* 0x000f220000300800 */
[----:B------:R-:W2:Y:S01]  /*11600*/  LDC R156, c[0x0][0xbe8] ;  /* 0x0002fa00ff9c7b82 */ /* 0x000ea20000000800 */
[----:B------:R-:W-:Y:S02]  /*11610*/  ISETP.NE.U32.AND P0, PT, RZ, UR4, PT ;  /* 0x00000004ff007c0c */ /* 0x000fe4000bf05070 */
[----:B------:R-:W4:Y:S02]  /*11620*/  LDL R158, [R1+0x70] ;  /* 0x00007000019e7983 */ /* 0x000f240000100800 */
[----:B------:R-:W-:Y:S02]  /*11630*/  ISETP.NE.AND.EX P0, PT, RZ, UR5, PT, P0 ;  /* 0x00000005ff007c0c */ /* 0x000fe4000bf05300 */
[----:B------:R-:W4:Y:S01]  /*11640*/  LDL R157, [R1+0x68] ;  /* 0x00006800019d7983 */ /* 0x000f220000100800 */
[----:B------:R-:W1:Y:S01]  /*11650*/  LDC.64 R8, c[0x0][R14+0x228] ;  /* 0x00008a000e087b82 */ /* 0x000e620000000a00 */
[----:B------:R-:W-:Y:S01]  /*11660*/  SEL R224, R224, RZ, !P0 ;  /* 0x000000ffe0e07207 */ /* 0x000fe20004000000 */
[----:B0-----:R-:W-:-:S02]  /*11670*/  IMAD R153, R11, R222, RZ ;  /* 0x000000de0b997224 */ /* 0x001fc400078e02ff */
[----:B------:R-:W-:-:S04]  /*11680*/  IMAD.WIDE.U32 R10, R10, R222, RZ ;  /* 0x000000de0a0a7225 */ /* 0x000fc800078e00ff */
[----:B---3--:R-:W-:Y:S01]  /*11690*/  IMAD R13, R13, R224, RZ ;  /* 0x000000e00d0d7224 */ /* 0x008fe200078e02ff */
[----:B--2---:R-:W-:Y:S01]  /*116a0*/  ISETP.NE.AND P1, PT, R156, 0x1, PT ;  /* 0x000000019c00780c */ /* 0x004fe20003f25270 */
[----:B------:R-:W-:-:S12]  /*116b0*/  IMAD.IADD R153, R11, 0x1, R153 ;  /* 0x000000010b997824 */ /* 0x000fd800078e0299 */
[----:B------:R-:W0:Y:S01]  /*116c0*/  @P1 LDC R11, c[0x0][0xbec] ;  /* 0x0002fb00ff0b1b82 */ /* 0x000e220000000800 */
[----:B------:R-:W-:-:S04]  /*116d0*/  IMAD.IADD R155, R218, 0x1, R210 ;  /* 0x00000001da9b7824 */ /* 0x000fc800078e02d2 */
[----:B0-----:R-:W-:-:S04]  /*116e0*/  @P1 IMAD.HI.U32 R11, R155, R11, RZ ;  /* 0x0000000b9b0b1227 */ /* 0x001fc800078e00ff */
[----:B-----5:R-:W-:Y:S01]  /*116f0*/  IMAD R3, R3, R156, RZ ;  /* 0x0000009c03037224 */ /* 0x020fe200078e02ff */
[----:B----4-:R-:W-:-:S05]  /*11700*/  SEL R152, R15, RZ, !P0 ;  /* 0x000000ff0f987207 */ /* 0x010fca0004000000 */
[C---:B------:R-:W-:Y:S02]  /*11710*/  IMAD R152, R12.reuse, R152, R13 ;  /* 0x000000980c987224 */ /* 0x040fe400078e020d */
[----:B------:R-:W-:-:S03]  /*11720*/  IMAD.WIDE.U32 R12, R12, R224, RZ ;  /* 0x000000e00c0c7225 */ /* 0x000fc600078e00ff */
[----:B------:R-:W-:Y:S02]  /*11730*/  IADD3 R15, P0, P3, R12, R10, R4 ;  /* 0x0000000a0c0f7210 */ /* 0x000fe40007b1e004 */
[----:B------:R-:W0:Y:S01]  /*11740*/  @P1 LDC R10, c[0x0][0xbf0] ;  /* 0x0002fc00ff0a1b82 */ /* 0x000e220000000800 */
[----:B------:R-:W-:Y:S01]  /*11750*/  SEL R12, R231, RZ, P2 ;  /* 0x000000ffe70c7207 */ /* 0x000fe20001000000 */
[----:B------:R-:W-:-:S04]  /*11760*/  IMAD.IADD R152, R13, 0x1, R152 ;  /* 0x000000010d987824 */ /* 0x000fc800078e0298 */
[-C--:B-1----:R-:W-:Y:S02]  /*11770*/  IMAD R9, R9, R12.reuse, RZ ;  /* 0x0000000c09097224 */ /* 0x082fe400078e02ff */
[----:B------:R-:W-:Y:S01]  /*11780*/  IMAD.WIDE.U32 R12, R8, R12, RZ ;  /* 0x0000000c080c7225 */ /* 0x000fe200078e00ff */
[----:B------:R-:W-:-:S04]  /*11790*/  SHF.R.S32.HI R8, RZ, 0x1f, R4 ;  /* 0x0000001fff087819 */ /* 0x000fc80000011404 */
[----:B------:R-:W-:Y:S01]  /*117a0*/  IADD3.X R152, R152, R153, R8, P0, P3 ;  /* 0x0000009998987210 */ /* 0x000fe200007e6408 */
[----:B------:R-:W-:Y:S01]  /*117b0*/  IMAD.MOV.U32 R153, RZ, RZ, R155 ;  /* 0x000000ffff997224 */ /* 0x000fe200078e009b */
[----:B0-----:R-:W-:Y:S02]  /*117c0*/  @P1 SHF.R.U32.HI R153, RZ, R10, R11 ;  /* 0x0000000aff991219 */ /* 0x001fe4000001160b */
[----:B------:R0:W1:Y:S02]  /*117d0*/  LDC.64 R10, c[0x0][R14+0x210] ;  /* 0x000084000e0a7b82 */ /* 0x0000640000000a00 */
[----:B------:R-:W-:-:S06]  /*117e0*/  IADD3 R12, P0, P3, R153, R15, R12 ;  /* 0x0000000f990c7210 */ /* 0x000fcc0007b1e00c */
[----:B0-----:R-:W0:Y:S01]  /*117f0*/  LDC.64 R14, c[0x0][0xba8] ;  /* 0x0002ea00ff0e7b82 */ /* 0x001e220000000a00 */
[----:B------:R-:W-:Y:S01]  /*11800*/  IMAD.IADD R9, R13, 0x1, R9 ;  /* 0x000000010d097824 */ /* 0x000fe200078e0209 */
[----:B------:R-:W-:-:S04]  /*11810*/  SHF.R.S32.HI R13, RZ, 0x1f, R153 ;  /* 0x0000001fff0d7819 */ /* 0x000fc80000011499 */
[----:B------:R-:W-:Y:S01]  /*11820*/  IADD3.X R13, R13, R152, R9, P0, P3 ;  /* 0x000000980d0d7210 */ /* 0x000fe200007e6409 */
[----:B------:R-:W-:-:S04]  /*11830*/  IMAD.MOV R152, RZ, RZ, -R153 ;  /* 0x000000ffff987224 */ /* 0x000fc800078e0a99 */
[----:B------:R-:W-:Y:S01]  /*11840*/  IMAD R152, R156, R152, R155 ;  /* 0x000000989c987224 */ /* 0x000fe200078e029b */
[----:B0-----:R-:W0:Y:S08]  /*11850*/  @!P2 LDC R14, c[0x0][0xb50] ;  /* 0x0002d400ff0eab82 */ /* 0x001e300000000800 */
[----:B------:R-:W2:Y:S01]  /*11860*/  @!P2 LDC R15, c[0x0][0xb54] ;  /* 0x0002d500ff0fab82 */ /* 0x000ea20000000800 */
[----:B------:R-:W-:Y:S01]  /*11870*/  SHF.R.S32.HI R9, RZ, 0x1f, R152 ;  /* 0x0000001fff097819 */ /* 0x000fe20000011498 */
[----:B-1----:R-:W-:-:S02]  /*11880*/  IMAD R11, R11, R152, RZ ;  /* 0x000000980b0b7224 */ /* 0x002fc400078e02ff */
[----:B------:R-:W-:-:S04]  /*11890*/  IMAD.WIDE.U32 R12, R10, R152, R12 ;  /* 0x000000980a0c7225 */ /* 0x000fc800078e000c */
[----:B------:R-:W-:Y:S01]  /*118a0*/  IMAD R9, R10, R9, R11 ;  /* 0x000000090a097224 */ /* 0x000fe200078e020b */
[----:B0-----:R-:W-:-:S03]  /*118b0*/  LEA R14, P0, R12, R14, 0x2 ;  /* 0x0000000e0c0e7211 */ /* 0x001fc600078010ff */
[----:B------:R-:W-:-:S05]  /*118c0*/  IMAD.IADD R9, R13, 0x1, R9 ;  /* 0x000000010d097824 */ /* 0x000fca00078e0209 */
[----:B--2---:R-:W-:Y:S01]  /*118d0*/  LEA.HI.X R9, R12, R15, R9, 0x2, P0 ;  /* 0x0000000f0c097211 */ /* 0x004fe200000f1409 */
[----:B------:R-:W-:Y:S01]  /*118e0*/  SHFL.IDX PT, R10, R14, RZ, 0x1c1f ;  /* 0x001c1fff0e0a7589 */ /* 0x000fe200000e0000 */
[----:B------:R-:W-:-:S03]  /*118f0*/  IMAD.IADD R153, R158, 0x1, R210 ;  /* 0x000000019e997824 */ /* 0x000fc600078e02d2 */
[----:B------:R-:W0:Y:S04]  /*11900*/  SHFL.IDX PT, R11, R9, RZ, 0x1c1f ;  /* 0x001c1fff090b7589 */ /* 0x000e2800000e0000 */
[----:B------:R-:W-:Y:S04]  /*11910*/  SHFL.IDX PT, R12, R14, 0x1, 0x1c1f ;  /* 0x003c1f000e0c7f89 */ /* 0x000fe800000e0000 */
[----:B------:R-:W1:Y:S01]  /*11920*/  SHFL.IDX PT, R13, R9, 0x1, 0x1c1f ;  /* 0x003c1f00090d7f89 */ /* 0x000e6200000e0000 */
[----:B------:R-:W-:Y:S01]  /*11930*/  LOP3.LUT P0, RZ, R157, 0x3, RZ, 0xc0, !PT ;  /* 0x000000039dff7812 */ /* 0x000fe2000780c0ff */
[----:B------:R-:W-:-:S03]  /*11940*/  VIADD R152, R153, 0x8 ;  /* 0x0000000899987836 */ /* 0x000fc60000000000 */
[-C--:B------:R-:W-:Y:S02]  /*11950*/  ISETP.GE.OR P3, PT, R153, R3.reuse, P0 ;  /* 0x000000039900720c */ /* 0x080fe40000766670 */
[----:B------:R-:W-:-:S11]  /*11960*/  ISETP.GE.OR P0, PT, R152, R3, P0 ;  /* 0x000000039800720c */ /* 0x000fd60000706670 */
[----:B0-----:R0:W-:Y:S04]  /*11970*/  @!P3 ST.E desc[UR40][R10.64], R154 ;  /* 0x0000009a0a00b985 */ /* 0x0011e8000c101928 */
[----:B-1----:R0:W-:Y:S01]  /*11980*/  @!P0 ST.E desc[UR40][R12.64], R0 ;  /* 0x000000000c008985 */ /* 0x0021e2000c101928 */
        /* <DEDUP_REMOVED lines=45> */
[----:B------:R-:W5:Y:S01]  /*11c60*/  LD.E.128 R40, desc[UR40][R40.64] ;  /* 0x0000002828287980 */ /* 0x000f62000c101d00 */
[----:B------:R-:W-:-:S02]  /*11c70*/  LOP3.LUT R56, R57, 0x380, RZ, 0xc0, !PT ;  /* 0x0000038039387812 */ /* 0x000fc400078ec0ff */
[----:B------:R-:W-:Y:S01]  /*11c80*/  LOP3.LUT R60, R61, 0x380, RZ, 0xc0, !PT ;  /* 0x000003803d3c7812 */ /* 0x000fe200078ec0ff */
[----:B------:R-:W5:Y:S01]  /*11c90*/  LD.E.128 R44, desc[UR40][R44.64] ;  /* 0x000000282c2c7980 */ /* 0x000f62000c101d00 */
[----:B------:R-:W-:Y:S02]  /*11ca0*/  LOP3.LUT R64, R65, 0x380, RZ, 0xc0, !PT ;  /* 0x0000038041407812 */ /* 0x000fe400078ec0ff */
        /* <DEDUP_REMOVED lines=21> */
[C---:B------:R-:W-:Y:S01]  /*11e00*/  LOP3.LUT R13, R20.reuse, 0x380, RZ, 0xc0, !PT ;  /* 0x00000380140d7812 */ /* 0x040fe200078ec0ff */
[----:B------:R-:W5:Y:S01]  /*11e10*/  LD.E.128 R56, desc[UR40][R56.64] ;  /* 0x0000002838387980 */ /* 0x000f62000c101d00 */
[----:B------:R-:W-:Y:S02]  /*11e20*/  IADD3 R12, P5, R20, 0xf000, RZ ;  /* 0x0000f000140c7810 */ /* 0x000fe40007fbe0ff */
[----:B------:R-:W-:Y:S01]  /*11e30*/  LOP3.LUT R68, R69, 0x380, RZ, 0xc0, !PT ;  /* 0x0000038045447812 */ /* 0x000fe200078ec0ff */
[----:B------:R-:W5:Y:S01]  /*11e40*/  LD.E.128 R60, desc[UR40][R60.64] ;  /* 0x000000283c3c7980 */ /* 0x000f62000c101d00 */
[----:B------:R-:W-:Y:S01]  /*11e50*/  LOP3.LUT R72, R73, 0x380, RZ, 0xc0, !PT ;  /* 0x0000038049487812 */ /* 0x000fe200078ec0ff */
[----:B------:R-:W-:Y:S01]  /*11e60*/  IMAD.X R85, RZ, RZ, R21, P5 ;  /* 0x000000ffff557224 */ /* 0x000fe200028e0615 */
[----:B------:R-:W-:Y:S01]  /*11e70*/  LOP3.LUT R76, R77, 0x380, RZ, 0xc0, !PT ;  /* 0x000003804d4c7812 */ /* 0x000fe200078ec0ff */
[----:B------:R-:W5:Y:S01]  /*11e80*/  LD.E.128 R64, desc[UR40][R64.64] ;  /* 0x0000002840407980 */ /* 0x000f62000c101d00 */
[----:B------:R-:W-:-:S02]  /*11e90*/  LOP3.LUT R80, R81, 0x380, RZ, 0xc0, !PT ;  /* 0x0000038051507812 */ /* 0x000fc400078ec0ff */
[----:B------:R-:W-:Y:S02]  /*11ea0*/  SHF.R.U64 R13, R13, 0x3, RZ ;  /* 0x000000030d0d7819 */ /* 0x000fe400000012ff */
[----:B------:R-:W-:Y:S02]  /*11eb0*/  LOP3.LUT R9, R12, 0x380, RZ, 0xc0, !PT ;  /* 0x000003800c097812 */ /* 0x000fe400078ec0ff */
[----:B------:R-:W-:Y:S02]  /*11ec0*/  SHF.R.U64 R68, R68, 0x3, RZ ;  /* 0x0000000344447819 */ /* 0x000fe400000012ff */
[----:B------:R-:W-:Y:S02]  /*11ed0*/  SHF.R.U64 R72, R72, 0x3, RZ ;  /* 0x0000000348487819 */ /* 0x000fe400000012ff */
[----:B------:R-:W-:Y:S02]  /*11ee0*/  SHF.R.U64 R76, R76, 0x3, RZ ;  /* 0x000000034c4c7819 */ /* 0x000fe400000012ff */
[----:B------:R-:W-:-:S02]  /*11ef0*/  SHF.R.U64 R80, R80, 0x3, RZ ;  /* 0x0000000350507819 */ /* 0x000fc400000012ff */
        /* <DEDUP_REMOVED lines=11> */
[----:B------:R0:W5:Y:S01]  /*11fb0*/  LD.E.128 R24, desc[UR40][R20.64] ;  /* 0x0000002814187980 */ /* 0x000162000c101d00 */
[----:B------:R-:W-:Y:S01]  /*11fc0*/  IMAD R9, R8, UR4, RZ ;  /* 0x0000000408097c24 */ /* 0x000fe2000f8e02ff */
[----:B------:R-:W-:-:S02]  /*11fd0*/  LOP3.LUT R11, R11, 0xfffffff8, RZ, 0xc0, !PT ;  /* 0xfffffff80b0b7812 */ /* 0x000fc400078ec0ff */
[----:B------:R-:W5:Y:S01]  /*11fe0*/  LD.E.128 R68, desc[UR40][R68.64] ;  /* 0x0000002844447980 */ /* 0x000f62000c101d00 */
[----:B------:R-:W-:-:S03]  /*11ff0*/  IMAD R13, R4, UR5, R9 ;  /* 0x00000005040d7c24 */ /* 0x000fc6000f8e0209 */
[----:B------:R-:W5:Y:S01]  /*12000*/  LD.E.128 R72, desc[UR40][R72.64] ;  /* 0x0000002848487980 */ /* 0x000f62000c101d00 */
[----:B0-----:R-:W0:Y:S01]  /*12010*/  @P1 LDC R21, c[0x0][0xbf0] ;  /* 0x0002fc00ff151b82 */ /* 0x001e220000000800 */
[----:B------:R-:W-:Y:S01]  /*12020*/  IMAD.WIDE.U32 R8, R4, UR4, RZ ;  /* 0x0000000404087c25 */ /* 0x000fe2000f8e00ff */
[----:B------:R-:W-:Y:S01]  /*12030*/  ULDC.64 UR4, c[0x0][0xae8] ;  /* 0x0002ba0000047ab9 */ /* 0x000fe20000000a00 */
[----:B------:R-:W5:Y:S02]  /*12040*/  LD.E.128 R76, desc[UR40][R76.64] ;  /* 0x000000284c4c7980 */ /* 0x000f64000c101d00 */
[----:B------:R-:W-:Y:S02]  /*12050*/  IMAD.IADD R11, R0, 0x1, -R11 ;  /* 0x00000001000b7824 */ /* 0x000fe400078e0a0b */
[----:B------:R-:W-:Y:S01]  /*12060*/  IMAD.IADD R9, R9, 0x1, R13 ;  /* 0x0000000109097824 */ /* 0x000fe200078e020d */
[----:B------:R-:W5:Y:S01]  /*12070*/  LD.E.128 R80, desc[UR40][R80.64] ;  /* 0x0000002850507980 */ /* 0x000f62000c101d00 */
[----:B------:R-:W-:-:S02]  /*12080*/  IMAD R11, R11, 0x20, R10 ;  /* 0x000000200b0b7824 */ /* 0x000fc400078e020a */
[----:B------:R-:W-:Y:S01]  /*12090*/  IMAD.WIDE.U32 R8, R222, UR4, R8 ;  /* 0x00000004de087c25 */ /* 0x000fe2000f8e0008 */
[----:B------:R-:W-:Y:S01]  /*120a0*/  SHF.R.S32.HI R13, RZ, 0x1f, R224 ;  /* 0x0000001fff0d7819 */ /* 0x000fe200000114e0 */
[----:B------:R-:W5:Y:S02]  /*120b0*/  LD.E.128 R84, desc[UR40][R84.64] ;  /* 0x0000002854547980 */ /* 0x000f64000c101d00 */
[----:B------:R-:W-:Y:S02]  /*120c0*/  IMAD.IADD R12, R210, 0x1, R11 ;  /* 0x00000001d20c7824 */ /* 0x000fe400078e020b */
[----:B------:R-:W-:Y:S01]  /*120d0*/  IMAD R9, R222, UR5, R9 ;  /* 0x00000005de097c24 */ /* 0x000fe2000f8e0209 */
[----:B------:R-:W-:Y:S01]  /*120e0*/  ULDC.64 UR4, c[0x0][0xaf0] ;  /* 0x0002bc0000047ab9 */ /* 0x000fe20000000a00 */
[----:B-1----:R-:W-:Y:S01]  /*120f0*/  @P1 IMAD.HI.U32 R0, R12, R15, RZ ;  /* 0x0000000f0c001227 */ /* 0x002fe200078e00ff */
[----:B------:R-:W-:Y:S01]  /*12100*/  @!PT LDS RZ, [RZ] ;  /* 0x00000000fffff984 */ /* 0x000fe20000000800 */
[----:B------:R-:W-:Y:S01]  /*12110*/  @!PT LDS RZ, [RZ] ;  /* 0x00000000fffff984 */ /* 0x000fe20000000800 */
[----:B------:R-:W-:Y:S01]  /*12120*/  @!PT LDS RZ, [RZ] ;  /* 0x00000000fffff984 */ /* 0x000fe20000000800 */
[----:B------:R-:W-:Y:S01]  /*12130*/  @!PT LDS RZ, [RZ] ;  /* 0x00000000fffff984 */ /* 0x000fe20000000800 */
[----:B------:R1:W-:Y:S06]  /*12140*/  MEMBAR.ALL.CTA ;  /* 0x0000000000007992 */ /* 0x0003ec0000008000 */
[----:B-1----:R-:W1:Y:S01]  /*12150*/  FENCE.VIEW.ASYNC.S ;  /* 0x00000000000073c6 */ /* 0x002e620000000000 */
[----:B------:R-:W-:-:S02]  /*12160*/  IMAD R13, R13, UR4, RZ ;  /* 0x000000040d0d7c24 */ /* 0x000fc4000f8e02ff */
[----:B------:R-:W-:Y:S01]  /*12170*/  IMAD.MOV.U32 R11, RZ, RZ, R12 ;  /* 0x000000ffff0b7224 */ /* 0x000fe200078e000c */
[----:B0-----:R-:W-:Y:S01]  /*12180*/  @P1 SHF.R.U32.HI R11, RZ, R21, R0 ;  /* 0x00000015ff0b1219 */ /* 0x001fe20000011600 */
[C---:B------:R-:W-:Y:S02]  /*12190*/  IMAD R13, R224.reuse, UR5, R13 ;  /* 0x00000005e00d7c24 */ /* 0x040fe4000f8e020d */
[----:B------:R-:W-:Y:S01]  /*121a0*/  IMAD.WIDE.U32 R8, R224, UR4, R8 ;  /* 0x00000004e0087c25 */ /* 0x000fe2000f8e0008 */
[----:B------:R-:W-:Y:S01]  /*121b0*/  SHF.R.S32.HI R0, RZ, 0x1f, R11 ;  /* 0x0000001fff007819 */ /* 0x000fe2000001140b */
[----:B------:R-:W-:Y:S02]  /*121c0*/  ULDC.64 UR4, c[0x0][0xae0] ;  /* 0x0002b80000047ab9 */ /* 0x000fe40000000a00 */
[----:B------:R-:W-:Y:S02]  /*121d0*/  IMAD.IADD R9, R9, 0x1, R13 ;  /* 0x0000000109097824 */ /* 0x000fe400078e020d */
[----:B------:R-:W-:-:S02]  /*121e0*/  IMAD.MOV R13, RZ, RZ, -R11 ;  /* 0x000000ffff0d7224 */ /* 0x000fc400078e0a0b */
        /* <DEDUP_REMOVED lines=8> */
[----:B------:R-:W-:-:S04]  /*12270*/  IMAD.WIDE.U32 R8, R13, UR4, R8 ;  /* 0x000000040d087c25 */ /* 0x000fc8000f8e0008 */
[----:B------:R-:W-:Y:S02]  /*12280*/  VIADD R0, R19, 0x22820 ;  /* 0x0002282013007836 */ /* 0x000fe40000000000 */
[----:B------:R-:W-:Y:S01]  /*12290*/  IMAD R13, R13, UR5, R4 ;  /* 0x000000050d0d7c24 */ /* 0x000fe2000f8e0204 */
[----:B------:R-:W-:Y:S02]  /*122a0*/  ULDC.64 UR4, c[0x0][0xa80] ;  /* 0x0002a00000047ab9 */ /* 0x000fe40000000a00 */
[----:B------:R-:W-:Y:S01]  /*122b0*/  PRMT R0, RZ, 0x654, R0 ;  /* 0x00000654ff007816 */ /* 0x000fe20000000000 */
[----:B------:R-:W-:Y:S01]  /*122c0*/  IMAD.IADD R9, R9, 0x1, R13 ;  /* 0x0000000109097824 */ /* 0x000fe200078e020d */
[C---:B------:R-:W-:Y:S01]  /*122d0*/  LEA R4, P0, R8.reuse, UR4, 0x1 ;  /* 0x0000000408047c11 */ /* 0x040fe2000f8008ff */
[----:B------:R-:W-:Y:S01]  /*122e0*/  UMOV UR4, 0xffffffff ;  /* 0xffffffff00047882 */ /* 0x000fe20000000000 */
[----:B-1----:R0:W-:Y:S02]  /*122f0*/  SYNCS.ARRIVE.TRANS64.RED.A1T0 RZ, [R0+URZ], RZ ;  /* 0x000000ff00ff79a7 */ /* 0x0021e4000810043f */
[----:B------:R-:W-:Y:S01]  /*12300*/  LEA.HI.X R20, R8, UR5, R9, 0x1, P0 ;  /* 0x0000000508147c11 */ /* 0x000fe200080f0c09 */
[----:B------:R-:W-:Y:S08]  /*12310*/  BRA.DIV UR4, `(.L_x_4991) ;  /* 0x000000ca04687947 */ /* 0x000ff0000b800000 */
[----:B0-----:R0:W1:Y:S04]  /*12320*/  SHFL.IDX PT, R0, R20, RZ, 0x181f ;  /* 0x00181fff14007589 */ /* 0x00106800000e0000 */
[----:B------:R0:W2:Y:S02]  /*12330*/  SHFL.IDX PT, R14, R4, RZ, 0x181f ;  /* 0x00181fff040e7589 */ /* 0x0000a400000e0000 */
.L_x_5217:
        /* <DEDUP_REMOVED lines=27> */
.L_x_4993:
[----:B------:R-:W-:Y:S05]  /*124f0*/  BSYNC B1 ;  /* 0x0000000000017941 */ /* 0x000fea0003800000 */
.L_x_4992:
[----:B------:R-:W-:Y:S01]  /*12500*/  UMOV UR4, 0xffffffff ;  /* 0xffffffff00047882 */ /* 0x000fe20000000000 */
[----:B------:R-:W-:Y:S02]  /*12510*/  SHF.R.S32.HI R21, RZ, 0x1f, R89 ;  /* 0x0000001fff157819 */ /* 0x000fe40000011459 */
[----:B------:R-:W-:Y:S05]  /*12520*/  BRA.DIV UR4, `(.L_x_4994) ;  /* 0x000000ca04187947 */ /* 0x000fea000b800000 */
[----:B-1----:R1:W4:Y:S04]  /*12530*/  SHFL.IDX PT, R0, R20, 0x1, 0x181f ;  /* 0x00381f0014007f89 */ /* 0x00232800000e0000 */
[----:B--23--:R1:W2:Y:S02]  /*12540*/  SHFL.IDX PT, R14, R4, 0x1, 0x181f ;  /* 0x00381f00040e7f89 */ /* 0x00c2a400000e0000 */
.L_x_5221:
        /* <DEDUP_REMOVED lines=11> */
[----:B-----5:R-:W-:-:S03]  /*12600*/  SHF.R.S32.HI R24, RZ, 0x1f, R219 ;  /* 0x0000001fff187819 */ /* 0x020fc600000114db */
[CC--:B--2---:R-:W-:Y:S02]  /*12610*/  @!P3 LEA R8, P5, R209.reuse, R14.reuse, 0x1 ;  /* 0x0000000ed108b211 */ /* 0x0c4fe400078a08ff */
[C---:B------:R-:W-:Y:S02]  /*12620*/  @!P2 LEA R10, P4, R220.reuse, R14, 0x1 ;  /* 0x0000000edc0aa211 */ /* 0x040fe400078808ff */
        /* <DEDUP_REMOVED lines=10> */
.L_x_4996:
[----:B------:R-:W-:Y:S05]  /*126d0*/  BSYNC B1 ;  /* 0x0000000000017941 */ /* 0x000fea0003800000 */
.L_x_4995:
[----:B------:R-:W-:-:S03]  /*126e0*/  UMOV UR4, 0xffffffff ;  /* 0xffffffff00047882 */ /* 0x000fc60000000000 */
[----:B------:R-:W-:Y:S05]  /*126f0*/  BRA.DIV UR4, `(.L_x_4997) ;  /* 0x000000c604ec7947 */ /* 0x000fea000b800000 */
[----:B----4-:R4:W0:Y:S04]  /*12700*/  SHFL.IDX PT, R0, R20, 0x2, 0x181f ;  /* 0x00581f0014007f89 */ /* 0x01082800000e0000 */
[----:B--23--:R4:W2:Y:S02]  /*12710*/  SHFL.IDX PT, R14, R4, 0x2, 0x181f ;  /* 0x00581f00040e7f89 */ /* 0x00c8a400000e0000 */
.L_x_5225:
        /* <DEDUP_REMOVED lines=24> */
.L_x_4999:
[----:B------:R-:W-:Y:S05]  /*128a0*/  BSYNC B1 ;  /* 0x0000000000017941 */ /* 0x000fea0003800000 */
.L_x_4998:
[----:B------:R-:W-:-:S03]  /*128b0*/  UMOV UR4, 0xffffffff ;  /* 0xffffffff00047882 */ /* 0x000fc60000000000 */
[----:B------:R-:W-:Y:S05]  /*128c0*/  BRA.DIV UR4, `(.L_x_5000) ;  /* 0x000000c604c07947 */ /* 0x000fea000b800000 */
[----:B0-----:R0:W0:Y:S04]  /*128d0*/  SHFL.IDX PT, R0, R20, 0x3, 0x181f ;  /* 0x00781f0014007f89 */ /* 0x00102800000e0000 */
[----:B--23--:R2:W3:Y:S02]  /*128e0*/  SHFL.IDX PT, R14, R4, 0x3, 0x181f ;  /* 0x00781f00040e7f89 */ /* 0x00c4e400000e0000 */
.L_x_5229:
[----:B-12-4-:R-:W-:-:S05]  /*128f0*/  VIADD R4, R210, 0x60 ;  /* 0x00000060d2047836 */ /* 0x016fca0000000000 */
[----:B------:R-:W-:-:S13]  /*12900*/  ISETP.GE.AND P0, PT, R4, R3, PT ;  /* 0x000000030400720c */ /* 0x000fda0003f06270 */
[----:B------:R-:W-:Y:S05]  /*12910*/  @P0 BRA `(.L_x_5001) ;  /* 0x0000002c00b80947 */ /* 0x000fea0003800000 */
[----:B------:R-:W-:Y:S01]  /*12920*/  ULDC UR4, c[0x0][0xac8] ;  /* 0x0002b20000047ab9 */ /* 0x000fe20000000800 */
[----:B-----5:R-:W-:Y:S02]  /*12930*/  SHF.R.S32.HI R24, RZ, 0x1f, R209 ;  /* 0x0000001fff187819 */ /* 0x020fe400000114d1 */
[----:B------:R-:W-:Y:S02]  /*12940*/  ISETP.GE.AND P3, PT, R209, UR4, PT ;  /* 0x00000004d1007c0c */ /* 0x000fe4000bf66270 */
[----:B------:R-:W-:Y:S02]  /*12950*/  ISETP.GE.AND P4, PT, R220, UR4, PT ;  /* 0x00000004dc007c0c */ /* 0x000fe4000bf86270 */
[----:B------:R-:W-:Y:S02]  /*12960*/  ISETP.GE.AND P5, PT, R219, UR4, PT ;  /* 0x00000004db007c0c */ /* 0x000fe4000bfa6270 */
[----:B0-----:R-:W-:Y:S02]  /*12970*/  SHF.R.S32.HI R20, RZ, 0x1f, R220 ;  /* 0x0000001fff147819 */ /* 0x001fe400000114dc */
[----:B------:R-:W-:-:S05]  /*12980*/  SHF.R.S32.HI R15, RZ, 0x1f, R219 ;  /* 0x0000001fff0f7819 */ /* 0x000fca00000114db */
[-C--:B---3--:R-:W-:Y:S02]  /*12990*/  @!P3 LEA R8, P0, R209, R14.reuse, 0x1 ;  /* 0x0000000ed108b211 */ /* 0x088fe400078008ff */
        /* <DEDUP_REMOVED lines=14> */
.L_x_4990:
[----:B0-----:R-:W0:Y:S01]  /*12a80*/  @P1 LDC R10, c[0x0][0xbec] ;  /* 0x0002fb00ff0a1b82 */ /* 0x001e220000000800 */
[----:B------:R-:W-:Y:S01]  /*12a90*/  IMAD.MOV.U32 R0, RZ, RZ, R155 ;  /* 0x000000ffff007224 */ /* 0x000fe200078e009b */
[----:B------:R-:W-:Y:S01]  /*12aa0*/  ULDC.64 UR4, c[0x0][0xb08] ;  /* 0x0002c20000047ab9 */ /* 0x000fe20000000a00 */
[----:B------:R-:W-:-:S05]  /*12ab0*/  SHF.R.S32.HI R11, RZ, 0x1f, R224 ;  /* 0x0000001fff0b7819 */ /* 0x000fca00000114e0 */
[----:B------:R-:W1:Y:S01]  /*12ac0*/  @P1 LDC R9, c[0x0][0xbf0] ;  /* 0x0002fc00ff091b82 */ /* 0x000e620000000800 */
[----:B0-----:R-:W-:-:S05]  /*12ad0*/  @P1 IMAD.HI.U32 R10, R155, R10, RZ ;  /* 0x0000000a9b0a1227 */ /* 0x001fca00078e00ff */
[----:B-1----:R-:W-:Y:S01]  /*12ae0*/  @P1 SHF.R.U32.HI R0, RZ, R9, R10 ;  /* 0x00000009ff001219 */ /* 0x002fe2000001160a */
[----:B------:R-:W-:-:S04]  /*12af0*/  IMAD R9, R8, UR4, RZ ;  /* 0x0000000408097c24 */ /* 0x000fc8000f8e02ff */
[C---:B------:R-:W-:Y:S02]  /*12b00*/  IMAD R10, R4.reuse, UR5, R9 ;  /* 0x00000005040a7c24 */ /* 0x040fe4000f8e0209 */
[----:B------:R-:W-:Y:S01]  /*12b10*/  IMAD.WIDE.U32 R8, R4, UR4, RZ ;  /* 0x0000000404087c25 */ /* 0x000fe2000f8e00ff */
[----:B------:R-:W-:-:S03]  /*12b20*/  ULDC.64 UR4, c[0x0][0xb38] ;  /* 0x0002ce0000047ab9 */ /* 0x000fc60000000a00 */
[----:B------:R-:W-:Y:S02]  /*12b30*/  IMAD.IADD R9, R9, 0x1, R10 ;  /* 0x0000000109097824 */ /* 0x000fe400078e020a */
[----:B------:R-:W-:Y:S02]  /*12b40*/  IMAD.MOV R4, RZ, RZ, -R0 ;  /* 0x000000ffff047224 */ /* 0x000fe400078e0a00 */
[----:B------:R-:W-:-:S04]  /*12b50*/  IMAD.WIDE.U32 R8, R222, UR4, R8 ;  /* 0x00000004de087c25 */ /* 0x000fc8000f8e0008 */
[----:B------:R-:W-:Y:S01]  /*12b60*/  IMAD R9, R222, UR5, R9 ;  /* 0x00000005de097c24 */ /* 0x000fe2000f8e0209 */
[----:B------:R-:W-:Y:S01]  /*12b70*/  ULDC.64 UR4, c[0x0][0xb40] ;  /* 0x0002d00000047ab9 */ /* 0x000fe20000000a00 */
[----:B------:R-:W-:Y:S02]  /*12b80*/  IMAD R4, R156, R4, R155 ;  /* 0x000000049c047224 */ /* 0x000fe400078e029b */
[----:B------:R-:W-:Y:S02]  /*12b90*/  IMAD R11, R11, UR4, RZ ;  /* 0x000000040b0b7c24 */ /* 0x000fe4000f8e02ff */
[----:B------:R-:W-:-:S04]  /*12ba0*/  IMAD.WIDE.U32 R8, R224, UR4, R8 ;  /* 0x00000004e0087c25 */ /* 0x000fc8000f8e0008 */
        /* <DEDUP_REMOVED lines=27> */
.L_x_5232:
        /* <DEDUP_REMOVED lines=17> */
[----:B------:R-:W-:-:S05]  /*12e70*/  @!P0 IMAD.WIDE R8, R214, 0x4, R8 ;  /* 0x00000004d6088825 */ /* 0x000fca00078e0208 */
        /* <DEDUP_REMOVED lines=13> */
[----:B-1----:R-:W-:Y:S01]  /*12f50*/  @!P0 LEA R8, P2, R11, R12, 0x2 ;  /* 0x0000000c0b088211 */ /* 0x002fe200078410ff */
[----:B------:R-:W-:-:S03]  /*12f60*/  VIADD R28, R214, 0xa0 ;  /* 0x000000a0d61c7836 */ /* 0x000fc60000000000 */
[----:B------:R-:W-:Y:S01]  /*12f70*/  @!P0 LEA.HI.X R9, R11, R20, R14, 0x2, P2 ;  /* 0x000000140b098211 */ /* 0x000fe200010f140e */
[C---:B------:R-:W-:Y:S01]  /*12f80*/  VIADD R14, R214.reuse, 0x18 ;  /* 0x00000018d60e7836 */ /* 0x040fe20000000000 */
[----:B------:R-:W-:Y:S01]  /*12f90*/  SHF.R.S32.HI R28, RZ, 0x1f, R28 ;  /* 0x0000001fff1c7819 */ /* 0x000fe2000001141c */
        /* <DEDUP_REMOVED lines=21> */
[----:B------:R-:W-:Y:S01]  /*130f0*/  VIADD R11, R214, 0x30 ;  /* 0x00000030d60b7836 */ /* 0x000fe20000000000 */
[----:B------:R-:W-:Y:S01]  /*13100*/  ISETP.GE.AND P0, PT, R154, UR4, PT ;  /* 0x000000049a007c0c */ /* 0x000fe2000bf06270 */
[----:B------:R-:W-:Y:S02]  /*13110*/  VIADD R13, R214, 0x48 ;  /* 0x00000048d60d7836 */ /* 0x000fe40000000000 */
[----:B------:R1:W-:Y:S01]  /*13120*/  @!P2 ST.E.64 desc[UR40][R8.64], R44 ;  /* 0x0000002c0800a985 */ /* 0x0003e2000c101b28 */
[----:B------:R-:W-:Y:S02]  /*13130*/  SHF.R.S32.HI R11, RZ, 0x1f, R11 ;  /* 0x0000001fff0b7819 */ /* 0x000fe4000001140b */
[----:B-1----:R-:W-:-:S04]  /*13140*/  @!P3 LEA R8, P2, R10, R12, 0x2 ;  /* 0x0000000c0a08b211 */ /* 0x002fc800078410ff */
[----:B------:R-:W-:Y:S02]  /*13150*/  @!P3 LEA.HI.X R9, R10, R20, R11, 0x2, P2 ;  /* 0x000000140a09b211 */ /* 0x000fe400010f140b */
        /* <DEDUP_REMOVED lines=106> */
[----:B------:R-:W-:Y:S01]  /*13800*/  @!P4 LEA.HI.X R9, R25, R20, R28, 0x2, P3 ;  /* 0x000000141909c211 */ /* 0x000fe200018f141c */
        /* <DEDUP_REMOVED lines=13> */
[----:B------:R-:W-:Y:S02]  /*138e0*/  @!P0 LEA.HI.X R9, R14, R20, R15, 0x2, P4 ;  /* 0x000000140e098211 */ /* 0x000fe400020f140f */
        /* <DEDUP_REMOVED lines=14> */
[----:B------:R-:W-:Y:S02]  /*139d0*/  @!P1 LEA.HI.X R9, R237, R20, R13, 0x2, P5 ;  /* 0x00000014ed099211 */ /* 0x000fe400028f140d */
[----:B------:R-:W-:Y:S02]  /*139e0*/  SHF.R.S32.HI R13, RZ, 0x1f, R236 ;  /* 0x0000001fff0d7819 */ /* 0x000fe400000114ec */
[C---:B--2---:R-:W-:Y:S01]  /*139f0*/  @!P0 LEA R10, P5, R236.reuse, R12, 0x2 ;  /* 0x0000000cec0a8211 */ /* 0x044fe200078a10ff */
[----:B------:R1:W-:Y:S01]  /*13a00*/  @!P1 ST.E.64 desc[UR40][R8.64], R132 ;  /* 0x0000008408009985 */ /* 0x0003e2000c101b28 */
[----:B------:R-:W-:Y:S02]  /*13a10*/  SHF.R.S32.HI R21, RZ, 0x1f, R233 ;  /* 0x0000001fff157819 */ /* 0x000fe400000114e9 */
[----:B------:R-:W-:Y:S02]  /*13a20*/  @!P0 LEA.HI.X R11, R236, R20, R13, 0x2, P5 ;  /* 0x00000014ec0b8211 */ /* 0x000fe400028f140d */
[----:B---3--:R-:W-:-:S02]  /*13a30*/  @!P4 LEA R14, P1, R235, R12, 0x2 ;  /* 0x0000000ceb0ec211 */ /* 0x008fc400078210ff */
[----:B------:R-:W-:Y:S01]  /*13a40*/  SHF.R.S32.HI R13, RZ, 0x1f, R235 ;  /* 0x0000001fff0d7819 */ /* 0x000fe200000114eb */
[----:B------:R3:W-:Y:S03]  /*13a50*/  @!P0 ST.E.64 desc[UR40][R10.64], R136 ;  /* 0x000000880a008985 */ /* 0x0007e6000c101b28 */
[----:B------:R-:W-:Y:S02]  /*13a60*/  @!P4 LEA.HI.X R15, R235, R20, R13, 0x2, P1 ;  /* 0x00000014eb0fc211 */ /* 0x000fe400008f140d */
[CC--:B-1----:R-:W-:Y:S02]  /*13a70*/  @!P2 LEA R8, P5, R234.reuse, R12.reuse, 0x2 ;  /* 0x0000000cea08a211 */ /* 0x0c2fe400078a10ff */
[----:B------:R-:W-:Y:S01]  /*13a80*/  @!P3 LEA R12, P1, R233, R12, 0x2 ;  /* 0x0000000ce90cb211 */ /* 0x000fe200078210ff */
[----:B------:R3:W-:Y:S01]  /*13a90*/  @!P4 ST.E.64 desc[UR40][R14.64], R140 ;  /* 0x0000008c0e00c985 */ /* 0x0007e2000c101b28 */
[----:B------:R-:W-:-:S02]  /*13aa0*/  @!P2 LEA.HI.X R9, R234, R20, R24, 0x2, P5 ;  /* 0x00000014ea09a211 */ /* 0x000fc400028f1418 */
[----:B------:R-:W-:-:S03]  /*13ab0*/  @!P3 LEA.HI.X R13, R233, R20, R21, 0x2, P1 ;  /* 0x00000014e90db211 */ /* 0x000fc600008f1415 */
[----:B------:R3:W-:Y:S04]  /*13ac0*/  @!P2 ST.E.64 desc[UR40][R8.64], R144 ;  /* 0x000000900800a985 */ /* 0x0007e8000c101b28 */
[----:B------:R3:W-:Y:S02]  /*13ad0*/  @!P3 ST.E.64 desc[UR40][R12.64], R148 ;  /* 0x000000940c00b985 */ /* 0x0007e4000c101b28 */
.L_x_5004:
[----:B------:R-:W-:Y:S05]  /*13ae0*/  BSYNC B1 ;  /* 0x0000000000017941 */ /* 0x000fea0003800000 */
.L_x_5003:
[----:B------:R-:W-:-:S03]  /*13af0*/  UMOV UR4, 0xffffffff ;  /* 0xffffffff00047882 */ /* 0x000fc60000000000 */
[----:B------:R-:W-:Y:S05]  /*13b00*/  BRA.DIV UR4, `(.L_x_5005) ;  /* 0x000000b604b07947 */ /* 0x000fea000b800000 */
[----:B0-----:R-:W0:Y:S04]  /*13b10*/  SHFL.IDX PT, R4, R4, 0x1, 0x1c1f ;  /* 0x003c1f0004047f89 */ /* 0x001e2800000e0000 */
[----:B------:R-:W4:Y:S02]  /*13b20*/  SHFL.IDX PT, R0, R0, 0x1, 0x1c1f ;  /* 0x003c1f0000007f89 */ /* 0x000f2400000e0000 */
.L_x_5236:
[----:B------:R-:W-:-:S13]  /*13b30*/  ISETP.GE.AND P0, PT, R152, R3, PT ;  /* 0x000000039800720c */ /* 0x000fda0003f06270 */
[----:B------:R-:W-:Y:S05]  /*13b40*/  @P0 BRA `(.L_x_5001) ;  /* 0x0000001c002c0947 */ /* 0x000fea0003800000 */
[----:B------:R-:W-:Y:S01]  /*13b50*/  ULDC UR4, c[0x0][0xac8] ;  /* 0x0002b20000047ab9 */ /* 0x000fe20000000800 */
[C---:B---3--:R-:W-:Y:S01]  /*13b60*/  VIADD R15, R214.reuse, 0x8 ;  /* 0x00000008d60f7836 */ /* 0x048fe20000000000 */
[C---:B------:R-:W-:Y:S01]  /*13b70*/  ISETP.GE.AND P2, PT, R214.reuse, UR4, PT ;  /* 0x00000004d6007c0c */ /* 0x040fe2000bf46270 */
[C---:B--2---:R-:W-:Y:S02]  /*13b80*/  VIADD R12, R214.reuse, 0x10 ;  /* 0x00000010d60c7836 */ /* 0x044fe40000000000 */
[C---:B-1----:R-:W-:Y:S01]  /*13b90*/  VIADD R20, R214.reuse, 0x18 ;  /* 0x00000018d6147836 */ /* 0x042fe20000000000 */
[----:B------:R-:W-:Y:S01]  /*13ba0*/  ISETP.GE.AND P3, PT, R15, UR4, PT ;  /* 0x000000040f007c0c */ /* 0x000fe2000bf66270 */
[----:B------:R-:W-:Y:S01]  /*13bb0*/  VIADD R21, R214, 0x8 ;  /* 0x00000008d6157836 */ /* 0x000fe20000000000 */
[----:B------:R-:W-:Y:S01]  /*13bc0*/  ISETP.GE.AND P1, PT, R12, UR4, PT ;  /* 0x000000040c007c0c */ /* 0x000fe2000bf26270 */
[----:B------:R-:W-:Y:S01]  /*13bd0*/  VIADD R13, R214, 0x20 ;  /* 0x00000020d60d7836 */ /* 0x000fe20000000000 */
[----:B------:R-:W-:Y:S01]  /*13be0*/  ISETP.GE.AND P0, PT, R20, UR4, PT ;  /* 0x0000000414007c0c */ /* 0x000fe2000bf06270 */
[C---:B------:R-:W-:Y:S01]  /*13bf0*/  VIADD R14, R214.reuse, 0x10 ;  /* 0x00000010d60e7836 */ /* 0x040fe20000000000 */
[----:B------:R-:W-:Y:S01]  /*13c00*/  SHF.R.S32.HI R21, RZ, 0x1f, R21 ;  /* 0x0000001fff157819 */ /* 0x000fe20000011415 */
[----:B------:R-:W-:-:S02]  /*13c10*/  VIADD R29, R214, 0x68 ;  /* 0x00000068d61d7836 */ /* 0x000fc40000000000 */
[----:B----4-:R-:W-:Y:S01]  /*13c20*/  @!P2 IMAD.MOV.U32 R8, RZ, RZ, R0 ;  /* 0x000000ffff08a224 */ /* 0x010fe200078e0000 */
[----:B------:R-:W-:Y:S01]  /*13c30*/  SHF.R.S32.HI R14, RZ, 0x1f, R14 ;  /* 0x0000001fff0e7819 */ /* 0x000fe2000001140e */
[----:B0-----:R-:W-:Y:S02]  /*13c40*/  @!P2 IMAD.MOV.U32 R9, RZ, RZ, R4 ;  /* 0x000000ffff09a224 */ /* 0x001fe400078e0004 */
[C---:B------:R-:W-:Y:S01]  /*13c50*/  @!P3 LEA R10, P4, R15.reuse, R0, 0x2 ;  /* 0x000000000f0ab211 */ /* 0x040fe200078810ff */
[C---:B------:R-:W-:Y:S02]  /*13c60*/  VIADD R24, R214.reuse, 0x70 ;  /* 0x00000070d6187836 */ /* 0x040fe40000000000 */
[----:B------:R-:W-:Y:S01]  /*13c70*/  @!P2 IMAD.WIDE R8, R214, 0x4, R8 ;  /* 0x00000004d608a825 */ /* 0x000fe200078e0208 */
[----:B------:R-:W-:-:S03]  /*13c80*/  @!P3 LEA.HI.X R11, R15, R4, R21, 0x2, P4 ;  /* 0x000000040f0bb211 */ /* 0x000fc600020f1415 */
[C---:B------:R-:W-:Y:S01]  /*13c90*/  VIADD R15, R214.reuse, 0x28 ;  /* 0x00000028d60f7836 */ /* 0x040fe20000000000 */
[----:B------:R0:W-:Y:S01]  /*13ca0*/  @!P2 ST.E.64 desc[UR40][R8.64], R26 ;  /* 0x0000001a0800a985 */ /* 0x0001e2000c101b28 */
[----:B------:R-:W-:Y:S01]  /*13cb0*/  ISETP.GE.AND P2, PT, R13, UR4, PT ;  /* 0x000000040d007c0c */ /* 0x000fe2000bf46270 */
[C---:B------:R-:W-:Y:S02]  /*13cc0*/  VIADD R21, R214.reuse, 0x18 ;  /* 0x00000018d6157836 */ /* 0x040fe40000000000 */
        /* <DEDUP_REMOVED lines=8> */
[----:B0-----:R-:W-:Y:S01]  /*13d50*/  @!P1 LEA R8, P5, R12, R0, 0x2 ;  /* 0x000000000c089211 */ /* 0x001fe200078a10ff */
[----:B------:R-:W-:-:S03]  /*13d60*/  VIADD R36, R214, 0x98 ;  /* 0x00000098d6247836 */ /* 0x000fc60000000000 */
[----:B------:R-:W-:Y:S02]  /*13d70*/  SHF.R.S32.HI R28, RZ, 0x1f, R28 ;  /* 0x0000001fff1c7819 */ /* 0x000fe4000001141c */
[----:B------:R-:W-:Y:S01]  /*13d80*/  @!P1 LEA.HI.X R9, R12, R4, R14, 0x2, P5 ;  /* 0x000000040c099211 */ /* 0x000fe200028f140e */
[----:B------:R-:W-:Y:S01]  /*13d90*/  VIADD R12, R214, 0x30 ;  /* 0x00000030d60c7836 */ /* 0x000fe20000000000 */
        /* <DEDUP_REMOVED lines=55> */
[----:B------:R-:W-:Y:S02]  /*14110*/  @!P1 LEA.HI.X R9, R12, R4, R13, 0x2, P5 ;  /* 0x000000040c099211 */ /* 0x000fe400028f140d */
[----:B------:R-:W-:Y:S02]  /*14120*/  SHF.R.S32.HI R15, RZ, 0x1f, R15 ;  /* 0x0000001fff0f7819 */ /* 0x000fe4000001140f */
[-C--:B------:R-:W-:Y:S01]  /*14130*/  @!P2 LEA R12, P5, R14, R0.reuse, 0x2 ;  /* 0x000000000e0ca211 */ /* 0x080fe200078a10ff */
[----:B------:R0:W-:Y:S01]  /*14140*/  @!P1 ST.E.64 desc[UR40][R8.64], R66 ;  /* 0x0000004208009985 */ /* 0x0001e2000c101b28 */
[----:B------:R-:W-:Y:S02]  /*14150*/  ISETP.GE.AND P1, PT, R24, UR4, PT ;  /* 0x0000000418007c0c */ /* 0x000fe4000bf26270 */
[----:B-1----:R-:W-:Y:S02]  /*14160*/  @!P0 LEA R10, P4, R20, R0, 0x2 ;  /* 0x00000000140a8211 */ /* 0x002fe400078810ff */
[----:B------:R-:W-:-:S02]  /*14170*/  @!P2 LEA.HI.X R13, R14, R4, R15, 0x2, P5 ;  /* 0x000000040e0da211 */ /* 0x000fc400028f140f */
[----:B------:R-:W-:Y:S02]  /*14180*/  @!P0 LEA.HI.X R11, R20, R4, R21, 0x2, P4 ;  /* 0x00000004140b8211 */ /* 0x000fe400020f1415 */
[----:B------:R-:W-:-:S03]  /*14190*/  @!P3 LEA R14, P4, R29, R0, 0x2 ;  /* 0x000000001d0eb211 */ /* 0x000fc600078810ff */
[----:B------:R1:W-:Y:S01]  /*141a0*/  @!P0 ST.E.64 desc[UR40][R10.64], R70 ;  /* 0x000000460a008985 */ /* 0x0003e2000c101b28 */
[----:B------:R-:W-:Y:S02]  /*141b0*/  ISETP.GE.AND P0, PT, R32, UR4, PT ;  /* 0x0000000420007c0c */ /* 0x000fe4000bf06270 */
[----:B------:R-:W-:Y:S01]  /*141c0*/  @!P1 LEA R20, P5, R24, R0, 0x2 ;  /* 0x0000000018149211 */ /* 0x000fe200078a10ff */
[----:B------:R2:W-:Y:S01]  /*141d0*/  @!P2 ST.E.64 desc[UR40][R12.64], R74 ;  /* 0x0000004a0c00a985 */ /* 0x0005e2000c101b28 */
[----:B------:R-:W-:Y:S02]  /*141e0*/  ISETP.GE.AND P2, PT, R25, UR4, PT ;  /* 0x0000000419007c0c */ /* 0x000fe4000bf46270 */
[-C--:B------:R-:W-:Y:S01]  /*141f0*/  @!P3 LEA.HI.X R15, R29, R4.reuse, R33, 0x2, P4 ;  /* 0x000000041d0fb211 */ /* 0x080fe200020f1421 */
[----:B------:R-:W-:Y:S01]  /*14200*/  VIADD R29, R214, 0x88 ;  /* 0x00000088d61d7836 */ /* 0x000fe20000000000 */
[----:B------:R-:W-:Y:S01]  /*14210*/  @!P1 LEA.HI.X R21, R24, R4, R28, 0x2, P5 ;  /* 0x0000000418159211 */ /* 0x000fe200028f141c */
[----:B------:R-:W-:-:S02]  /*14220*/  VIADD R24, R214, 0x90 ;  /* 0x00000090d6187836 */ /* 0x000fc40000000000 */
[----:B------:R3:W-:Y:S01]  /*14230*/  @!P3 ST.E.64 desc[UR40][R14.64], R78 ;  /* 0x0000004e0e00b985 */ /* 0x0007e2000c101b28 */
[C---:B------:R-:W-:Y:S01]  /*14240*/  VIADD R33, R214.reuse, 0x78 ;  /* 0x00000078d6217836 */ /* 0x040fe20000000000 */
[----:B------:R-:W-:Y:S01]  /*14250*/  ISETP.GE.AND P3, PT, R29, UR4, PT ;  /* 0x000000041d007c0c */ /* 0x000fe2000bf66270 */
[----:B------:R-:W-:Y:S01]  /*14260*/  VIADD R28, R214, 0x80 ;  /* 0x00000080d61c7836 */ /* 0x000fe20000000000 */
[----:B------:R4:W-:Y:S01]  /*14270*/  @!P1 ST.E.64 desc[UR40][R20.64], R82 ;  /* 0x0000005214009985 */ /* 0x0009e2000c101b28 */
[----:B------:R-:W-:Y:S02]  /*14280*/  ISETP.GE.AND P1, PT, R24, UR4, PT ;  /* 0x0000000418007c0c */ /* 0x000fe4000bf26270 */
[----:B0-----:R-:W-:Y:S02]  /*14290*/  @!P0 LEA R8, P4, R32, R0, 0x2 ;  /* 0x0000000020088211 */ /* 0x001fe400078810ff */
[----:B------:R-:W-:Y:S02]  /*142a0*/  SHF.R.S32.HI R33, RZ, 0x1f, R33 ;  /* 0x0000001fff217819 */ /* 0x000fe40000011421 */
[----:B------:R-:W-:-:S02]  /*142b0*/  SHF.R.S32.HI R28, RZ, 0x1f, R28 ;  /* 0x0000001fff1c7819 */ /* 0x000fc4000001141c */
[C---:B-1----:R-:W-:Y:S02]  /*142c0*/  @!P2 LEA R10, P5, R25.reuse, R0, 0x2 ;  /* 0x00000000190aa211 */ /* 0x042fe400078a10ff */
[-C--:B------:R-:W-:Y:S01]  /*142d0*/  @!P0 LEA.HI.X R9, R32, R4.reuse, R33, 0x2, P4 ;  /* 0x0000000420098211 */ /* 0x080fe200020f1421 */
[C---:B------:R-:W-:Y:S01]  /*142e0*/  VIADD R32, R214.reuse, 0x98 ;  /* 0x00000098d6207836 */ /* 0x040fe20000000000 */
[----:B------:R-:W-:Y:S01]  /*142f0*/  @!P2 LEA.HI.X R11, R25, R4, R28, 0x2, P5 ;  /* 0x00000004190ba211 */ /* 0x000fe200028f141c */
[C---:B------:R-:W-:Y:S01]  /*14300*/  VIADD R33, R214.reuse, 0x88 ;  /* 0x00000088d6217836 */ /* 0x040fe20000000000 */
[----:B--2---:R-:W-:Y:S01]  /*14310*/  @!P3 LEA R12, P4, R29, R0, 0x2 ;  /* 0x000000001d0cb211 */ /* 0x004fe200078810ff */
[C---:B------:R-:W-:Y:S01]  /*14320*/  VIADD R28, R214.reuse, 0x90 ;  /* 0x00000090d61c7836 */ /* 0x040fe20000000000 */
[----:B------:R0:W-:Y:S01]  /*14330*/  @!P0 ST.E.64 desc[UR40][R8.64], R86 ;  /* 0x0000005608008985 */ /* 0x0001e2000c101b28 */
[----:B------:R-:W-:Y:S01]  /*14340*/  VIADD R25, R214, 0xa0 ;  /* 0x000000a0d6197836 */ /* 0x000fe20000000000 */
[----:B------:R-:W-:-:S02]  /*14350*/  ISETP.GE.AND P0, PT, R32, UR4, PT ;  /* 0x0000000420007c0c */ /* 0x000fc4000bf06270 */
[----:B------:R-:W-:Y:S01]  /*14360*/  SHF.R.S32.HI R33, RZ, 0x1f, R33 ;  /* 0x0000001fff217819 */ /* 0x000fe20000011421 */
[----:B------:R1:W-:Y:S01]  /*14370*/  @!P2 ST.E.64 desc[UR40][R10.64], R90 ;  /* 0x0000005a0a00a985 */ /* 0x0003e2000c101b28 */
[----:B------:R-:W-:Y:S02]  /*14380*/  SHF.R.S32.HI R28, RZ, 0x1f, R28 ;  /* 0x0000001fff1c7819 */ /* 0x000fe4000001141c */
[----:B---3--:R-:W-:Y:S02]  /*14390*/  @!P1 LEA R14, P5, R24, R0, 0x2 ;  /* 0x00000000180e9211 */ /* 0x008fe400078a10ff */
[----:B------:R-:W-:Y:S02]  /*143a0*/  ISETP.GE.AND P2, PT, R25, UR4, PT ;  /* 0x0000000419007c0c */ /* 0x000fe4000bf46270 */
[-C--:B------:R-:W-:Y:S01]  /*143b0*/  @!P3 LEA.HI.X R13, R29, R4.reuse, R33, 0x2, P4 ;  /* 0x000000041d0db211 */ /* 0x080fe200020f1421 */
[----:B------:R-:W-:Y:S01]  /*143c0*/  VIADD R33, R214, 0xa8 ;  /* 0x000000a8d6217836 */ /* 0x000fe20000000000 */
[----:B------:R-:W-:Y:S01]  /*143d0*/  @!P1 LEA.HI.X R15, R24, R4, R28, 0x2, P5 ;  /* 0x00000004180f9211 */ /* 0x000fe200028f141c */
[----:B------:R-:W-:Y:S01]  /*143e0*/  VIADD R24, R214, 0xb0 ;  /* 0x000000b0d6187836 */ /* 0x000fe20000000000 */
[-C--:B----4-:R-:W-:Y:S01]  /*143f0*/  @!P0 LEA R20, P5, R32, R0.reuse, 0x2 ;  /* 0x0000000020148211 */ /* 0x090fe200078a10ff */
[----:B------:R2:W-:Y:S01]  /*14400*/  @!P3 ST.E.64 desc[UR40][R12.64], R94 ;  /* 0x0000005e0c00b985 */ /* 0x0005e2000c101b28 */
[----:B------:R-:W-:Y:S01]  /*14410*/  ISETP.GE.AND P4, PT, R33, UR4, PT ;  /* 0x0000000421007c0c */ /* 0x000fe2000bf86270 */
[----:B------:R-:W-:Y:S01]  /*14420*/  VIADD R29, R214, 0xa0 ;  /* 0x000000a0d61d7836 */ /* 0x000fe20000000000 */
[----:B------:R-:W-:Y:S01]  /*14430*/  ISETP.GE.AND P3, PT, R24, UR4, PT ;  /* 0x0000000418007c0c */ /* 0x000fe2000bf66270 */
[----:B------:R3:W-:Y:S01]  /*14440*/  @!P1 ST.E.64 desc[UR40][R14.64], R98 ;  /* 0x000000620e009985 */ /* 0x0007e2000c101b28 */
[----:B------:R-:W-:Y:S01]  /*14450*/  VIADD R28, R214, 0xb8 ;  /* 0x000000b8d61c7836 */ /* 0x000fe20000000000 */
[----:B0-----:R-:W-:-:S02]  /*14460*/  @!P2 LEA R8, P1, R25, R0, 0x2 ;  /* 0x000000001908a211 */ /* 0x001fc400078210ff */
[----:B------:R-:W-:Y:S02]  /*14470*/  SHF.R.S32.HI R29, RZ, 0x1f, R29 ;  /* 0x0000001fff1d7819 */ /* 0x000fe4000001141d */
[-C--:B------:R-:W-:Y:S01]  /*14480*/  @!P0 LEA.HI.X R21, R32, R4.reuse, R36, 0x2, P5 ;  /* 0x0000000420158211 */ /* 0x080fe200028f1424 */
[C---:B------:R-:W-:Y:S01]  /*14490*/  VIADD R36, R214.reuse, 0xa8 ;  /* 0x000000a8d6247836 */ /* 0x040fe20000000000 */
[----:B------:R-:W-:Y:S01]  /*144a0*/  @!P2 LEA.HI.X R9, R25, R4, R29, 0x2, P1 ;  /* 0x000000041909a211 */ /* 0x000fe200008f141d */
[----:B------:R-:W-:Y:S01]  /*144b0*/  VIADD R32, R214, 0xb0 ;  /* 0x000000b0d6207836 */ /* 0x000fe20000000000 */
[----:B------:R-:W-:Y:S01]  /*144c0*/  ISETP.GE.AND P1, PT, R28, UR4, PT ;  /* 0x000000041c007c0c */ /* 0x000fe2000bf26270 */
[----:B------:R-:W-:Y:S01]  /*144d0*/  @!P0 ST.E.64 desc[UR40][R20.64], R102 ;  /* 0x0000006614008985 */ /* 0x000fe2000c101b28 */
[-C--:B-1----:R-:W-:Y:S01]  /*144e0*/  @!P4 LEA R10, P0, R33, R0.reuse, 0x2 ;  /* 0x00000000210ac211 */ /* 0x082fe200078010ff */
[C---:B------:R-:W-:Y:S01]  /*144f0*/  VIADD R25, R214.reuse, 0xc8 ;  /* 0x000000c8d6197836 */ /* 0x040fe20000000000 */
[----:B------:R-:W-:Y:S01]  /*14500*/  SHF.R.S32.HI R36, RZ, 0x1f, R36 ;  /* 0x0000001fff247819 */ /* 0x000fe20000011424 */
[----:B------:R-:W-:Y:S01]  /*14510*/  VIADD R29, R214, 0xc0 ;  /* 0x000000c0d61d7836 */ /* 0x000fe20000000000 */
[----:B------:R-:W-:Y:S01]  /*14520*/  SHF.R.S32.HI R32, RZ, 0x1f, R32 ;  /* 0x0000001fff207819 */ /* 0x000fe20000011420 */
[----:B------:R0:W-:Y:S01]  /*14530*/  @!P2 ST.E.64 desc[UR40][R8.64], R106 ;  /* 0x0000006a0800a985 */ /* 0x0001e2000c101b28 */
[----:B--2---:R-:W-:-:S02]  /*14540*/  @!P3 LEA R12, P5, R24, R0, 0x2 ;  /* 0x00000000180cb211 */ /* 0x004fc400078a10ff */
[-C--:B------:R-:W-:Y:S02]  /*14550*/  @!P4 LEA.HI.X R11, R33, R4.reuse, R36, 0x2, P0 ;  /* 0x00000004210bc211 */ /* 0x080fe400000f1424 */
[----:B------:R-:W-:Y:S01]  /*14560*/  @!P3 LEA.HI.X R13, R24, R4, R32, 0x2, P5 ;  /* 0x00000004180db211 */ /* 0x000fe200028f1420 */
[C---:B------:R-:W-:Y:S01]  /*14570*/  VIADD R32, R214.reuse, 0xb8 ;  /* 0x000000b8d6207836 */ /* 0x040fe20000000000 */
[----:B------:R-:W-:Y:S01]  /*14580*/  ISETP.GE.AND P0, PT, R25, UR4, PT ;  /* 0x0000000419007c0c */ /* 0x000fe2000bf06270 */
[----:B------:R1:W-:Y:S01]  /*14590*/  @!P4 ST.E.64 desc[UR40][R10.64], R110 ;  /* 0x0000006e0a00c985 */ /* 0x0003e2000c101b28 */
[----:B------:R-:W-:Y:S01]  /*145a0*/  ISETP.GE.AND P2, PT, R29, UR4, PT ;  /* 0x000000041d007c0c */ /* 0x000fe2000bf46270 */
[----:B------:R-:W-:Y:S01]  /*145b0*/  VIADD R24, R214, 0xd0 ;  /* 0x000000d0d6187836 */ /* 0x000fe20000000000 */
[----:B---3--:R-:W-:Y:S01]  /*145c0*/  @!P1 LEA R14, P4, R28, R0, 0x2 ;  /* 0x000000001c0e9211 */ /* 0x008fe200078810ff */
[----:B------:R2:W-:Y:S01]  /*145d0*/  @!P3 ST.E.64 desc[UR40][R12.64], R114 ;  /* 0x000000720c00b985 */ /* 0x0005e2000c101b28 */
[----:B------:R-:W-:-:S02]  /*145e0*/  SHF.R.S32.HI R32, RZ, 0x1f, R32 ;  /* 0x0000001fff207819 */ /* 0x000fc40000011420 */
[----:B------:R-:W-:Y:S02]  /*145f0*/  ISETP.GE.AND P3, PT, R24, UR4, PT ;  /* 0x0000000418007c0c */ /* 0x000fe4000bf66270 */
[----:B------:R-:W-:Y:S01]  /*14600*/  @!P1 LEA.HI.X R15, R28, R4, R32, 0x2, P4 ;  /* 0x000000041c0f9211 */ /* 0x000fe200020f1420 */
[C---:B------:R-:W-:Y:S02]  /*14610*/  VIADD R28, R214.reuse, 0xc8 ;  /* 0x000000c8d61c7836 */ /* 0x040fe40000000000 */
[----:B------:R-:W-:Y:S01]  /*14620*/  VIADD R32, R214, 0xc0 ;  /* 0x000000c0d6207836 */ /* 0x000fe20000000000 */
[-C--:B0-----:R-:W-:Y:S01]  /*14630*/  @!P0 LEA R8, P4, R25, R0.reuse, 0x2 ;  /* 0x0000000019088211 */ /* 0x081fe200078810ff */
[----:B------:R0:W-:Y:S01]  /*14640*/  @!P1 ST.E.64 desc[UR40][R14.64], R118 ;  /* 0x000000760e009985 */ /* 0x0001e2000c101b28 */
[----:B------:R-:W-:Y:S02]  /*14650*/  SHF.R.S32.HI R28, RZ, 0x1f, R28 ;  /* 0x0000001fff1c7819 */ /* 0x000fe4000001141c */
[----:B------:R-:W-:-:S02]  /*14660*/  @!P2 LEA R20, P5, R29, R0, 0x2 ;  /* 0x000000001d14a211 */ /* 0x000fc400078a10ff */
[----:B------:R-:W-:Y:S02]  /*14670*/  SHF.R.S32.HI R32, RZ, 0x1f, R32 ;  /* 0x0000001fff207819 */ /* 0x000fe40000011420 */
[----:B------:R-:W-:Y:S02]  /*14680*/  ISETP.GE.AND P1, PT, R237, UR4, PT ;  /* 0x00000004ed007c0c */ /* 0x000fe4000bf26270 */
[-C--:B------:R-:W-:Y:S01]  /*14690*/  @!P0 LEA.HI.X R9, R25, R4.reuse, R28, 0x2, P4 ;  /* 0x0000000419098211 */ /* 0x080fe200020f141c */
[----:B------:R-:W-:Y:S01]  /*146a0*/  VIADD R25, R214, 0xd0 ;  /* 0x000000d0d6197836 */ /* 0x000fe20000000000 */
[----:B------:R-:W-:Y:S02]  /*146b0*/  @!P2 LEA.HI.X R21, R29, R4, R32, 0x2, P5 ;  /* 0x000000041d15a211 */ /* 0x000fe400028f1420 */
[----:B------:R-:W-:Y:S02]  /*146c0*/  ISETP.GE.AND P4, PT, R236, UR4, PT ;  /* 0x00000004ec007c0c */ /* 0x000fe4000bf86270 */
[----:B------:R-:W-:Y:S01]  /*146d0*/  SHF.R.S32.HI R25, RZ, 0x1f, R25 ;  /* 0x0000001fff197819 */ /* 0x000fe20000011419 */
[----:B------:R3:W-:Y:S01]  /*146e0*/  @!P2 ST.E.64 desc[UR40][R20.64], R122 ;  /* 0x0000007a1400a985 */ /* 0x0007e2000c101b28 */
[----:B-1----:R-:W-:-:S02]  /*146f0*/  @!P3 LEA R10, P5, R24, R0, 0x2 ;  /* 0x00000000180ab211 */ /* 0x002fc400078a10ff */
[----:B------:R-:W-:Y:S01]  /*14700*/  ISETP.GE.AND P2, PT, R235, UR4, PT ;  /* 0x00000004eb007c0c */ /* 0x000fe2000bf46270 */
[----:B------:R1:W-:Y:S01]  /*14710*/  @!P0 ST.E.64 desc[UR40][R8.64], R126 ;  /* 0x0000007e08008985 */ /* 0x0003e2000c101b28 */
[----:B------:R-:W-:Y:S02]  /*14720*/  ISETP.GE.AND P0, PT, R234, UR4, PT ;  /* 0x00000004ea007c0c */ /* 0x000fe4000bf06270 */
[----:B------:R-:W-:Y:S02]  /*14730*/  @!P3 LEA.HI.X R11, R24, R4, R25, 0x2, P5 ;  /* 0x00000004180bb211 */ /* 0x000fe400028f1419 */
[----:B------:R-:W-:Y:S02]  /*14740*/  SHF.R.S32.HI R24, RZ, 0x1f, R237 ;  /* 0x0000001fff187819 */ /* 0x000fe400000114ed */
[-C--:B--2---:R-:W-:Y:S01]  /*14750*/  @!P1 LEA R12, P5, R237, R0.reuse, 0x2 ;  /* 0x00000000ed0c9211 */ /* 0x084fe200078a10ff */
[----:B------:R1:W-:Y:S01]  /*14760*/  @!P3 ST.E.64 desc[UR40][R10.64], R130 ;  /* 0x000000820a00b985 */ /* 0x0003e2000c101b28 */
[----:B0-----:R-:W-:-:S02]  /*14770*/  @!P4 LEA R14, P3, R236, R0, 0x2 ;  /* 0x00000000ec0ec211 */ /* 0x001fc400078610ff */
[----:B------:R-:W-:Y:S02]  /*14780*/  @!P1 LEA.HI.X R13, R237, R4, R24, 0x2, P5 ;  /* 0x00000004ed0d9211 */ /* 0x000fe400028f1418 */
[----:B------:R-:W-:Y:S02]  /*14790*/  SHF.R.S32.HI R24, RZ, 0x1f, R236 ;  /* 0x0000001fff187819 */ /* 0x000fe400000114ec */
[----:B---3--:R-:W-:Y:S01]  /*147a0*/  @!P2 LEA R20, P5, R235, R0, 0x2 ;  /* 0x00000000eb14a211 */ /* 0x008fe200078a10ff */
[----:B------:R1:W-:Y:S01]  /*147b0*/  @!P1 ST.E.64 desc[UR40][R12.64], R134 ;  /* 0x000000860c009985 */ /* 0x0003e2000c101b28 */
[----:B------:R-:W-:Y:S02]  /*147c0*/  SHF.R.S32.HI R29, RZ, 0x1f, R235 ;  /* 0x0000001fff1d7819 */ /* 0x000fe400000114eb */
[----:B------:R-:W-:Y:S02]  /*147d0*/  @!P4 LEA.HI.X R15, R236, R4, R24, 0x2, P3 ;  /* 0x00000004ec0fc211 */ /* 0x000fe400018f1418 */
[----:B------:R-:W-:-:S02]  /*147e0*/  SHF.R.S32.HI R28, RZ, 0x1f, R234 ;  /* 0x0000001fff1c7819 */ /* 0x000fc400000114ea */
[C---:B------:R-:W-:Y:S01]  /*147f0*/  @!P0 LEA R24, P3, R234.reuse, R0, 0x2 ;  /* 0x00000000ea188211 */ /* 0x040fe200078610ff */
[----:B------:R1:W-:Y:S01]  /*14800*/  @!P4 ST.E.64 desc[UR40][R14.64], R138 ;  /* 0x0000008a0e00c985 */ /* 0x0003e2000c101b28 */
[-C--:B------:R-:W-:Y:S02]  /*14810*/  @!P2 LEA.HI.X R21, R235, R4.reuse, R29, 0x2, P5 ;  /* 0x00000004eb15a211 */ /* 0x080fe400028f141d */
        /* <DEDUP_REMOVED lines=10> */
.L_x_4988:
        /* <DEDUP_REMOVED lines=16> */
[----:B------:R-:W0:-:S12]  /*149c0*/  S2R R0, SR_TID.X ;  /* 0x0000000000007919 */ /* 0x000e180000002100 */
[----:B------:R-:W1:Y:S01]  /*149d0*/  @!P2 LDC R223, c[0x0][0xad4] ;  /* 0x0002b500ffdfab82 */ /* 0x000e620000000800 */
[----:B0-----:R-:W-:Y:S01]  /*149e0*/  VIADD R32, R0, 0xffffff80 ;  /* 0xffffff8000207836 */ /* 0x001fe20000000000 */
[----:B-1----:R-:W-:-:S04]  /*149f0*/  ISETP.GT.AND P2, PT, R223, 0x1, PT ;  /* 0x00000001df00780c */ /* 0x002fc80003f44270 */
[----:B------:R-:W-:Y:S01]  /*14a00*/  ISETP.GT.AND P3, PT, R32, 0x7f, PT ;  /* 0x0000007f2000780c */ /* 0x000fe20003f64270 */
[----:B----4-:R-:W-:-:S12]  /*14a10*/  @P1 BRA `(.L_x_5006) ;  /* 0x0000000000101947 */ /* 0x010fd80003800000 */
[----:B------:R-:W-:Y:S05]  /*14a20*/  @!P0 BRA `(.L_x_5006) ;  /* 0x00000000000c8947 */ /* 0x000fea0003800000 */
[----:B------:R-:W4:Y:S04]  /*14a30*/  LDG.E R11, desc[UR40][R8.64] ;  /* 0x00000028080b7981 */ /* 0x000f28000c1e1900 */
[----:B-----5:R-:W4:Y:S02]  /*14a40*/  LDG.E R26, desc[UR40][R8.64+0x4] ;  /* 0x00000428081a7981 */ /* 0x020f24000c1e1900 */
[----:B----4-:R-:W-:-:S07]  /*14a50*/  IMAD.IADD R26, R26, 0x1, -R11 ;  /* 0x000000011a1a7824 */ /* 0x010fce00078e0a0b */
.L_x_5006:
[----:B------:R-:W4:Y:S01]  /*14a60*/  LDL.LU R0, [R1+0x64] ;  /* 0x0000640001007983 */ /* 0x000f220000300800 */
[----:B------:R-:W-:Y:S01]  /*14a70*/  BSSY B1, `(.L_x_5007) ;  /* 0x0000036000017945 */ /* 0x000fe20003800000 */
[----:B------:R-:W-:Y:S02]  /*14a80*/  SEL R31, R224, RZ, !P0 ;  /* 0x000000ffe01f7207 */ /* 0x000fe40004000000 */
[----:B-----5:R-:W-:Y:S02]  /*14a90*/  SHF.R.S32.HI R28, RZ, 0x1f, R3 ;  /* 0x0000001fff1c7819 */ /* 0x020fe40000011403 */
[----:B----4-:R-:W-:Y:S01]  /*14aa0*/  SEL R30, R0, RZ, !P0 ;  /* 0x000000ff001e7207 */ /* 0x010fe20004000000 */
[----:B------:R-:W-:Y:S06]  /*14ab0*/  @P3 BRA `(.L_x_5008) ;  /* 0x0000000000c43947 */ /* 0x000fec0003800000 */
[----:B------:R-:W0:Y:S01]  /*14ac0*/  S2R R33, SR_TID.X ;  /* 0x0000000000217919 */ /* 0x000e220000002100 */
[----:B------:R-:W1:Y:S02]  /*14ad0*/  LDC R35, c[0x0][0xbe8] ;  /* 0x0002fa00ff237b82 */ /* 0x000e640000000800 */
[----:B-1----:R-:W-:Y:S01]  /*14ae0*/  IMAD R0, R26, R35, RZ ;  /* 0x000000231a007224 */ /* 0x002fe200078e02ff */
[----:B0-----:R-:W-:-:S04]  /*14af0*/  IADD3 R33, R210, -0x80, R33 ;  /* 0xffffff80d2217810 */ /* 0x001fc80007ffe021 */
[----:B------:R-:W-:-:S13]  /*14b00*/  ISETP.GE.AND P0, PT, R33, R0, PT ;  /* 0x000000002100720c */ /* 0x000fda0003f06270 */
[----:B------:R-:W-:Y:S05]  /*14b10*/  @P0 BRA `(.L_x_5008) ;  /* 0x0000000000ac0947 */ /* 0x000fea0003800000 */
[----:B---3--:R-:W-:Y:S01]  /*14b20*/  IMAD.MOV.U32 R4, RZ, RZ, 0x9b8 ;  /* 0x000009b8ff047424 */ /* 0x008fe200078e00ff */
[----:B------:R-:W-:Y:S01]  /*14b30*/  ISETP.GT.AND P0, PT, R223, 0x1, PT ;  /* 0x00000001df00780c */ /* 0x000fe20003f04270 */
[----:B------:R-:W0:Y:S01]  /*14b40*/  LDC.64 R8, c[0x0][0xba8] ;  /* 0x0002ea00ff087b82 */ /* 0x000e220000000a00 */
[----:B------:R-:W-:Y:S01]  /*14b50*/  ISETP.NE.AND P1, PT, R35, 0x1, PT ;  /* 0x000000012300780c */ /* 0x000fe20003f25270 */
[----:B------:R-:W-:Y:S01]  /*14b60*/  IMAD.MOV.U32 R27, RZ, RZ, R33 ;  /* 0x000000ffff1b7224 */ /* 0x000fe200078e0021 */
[----:B------:R-:W-:Y:S02]  /*14b70*/  SEL R4, R4, 0x978, P0 ;  /* 0x0000097804047807 */ /* 0x000fe40000000000 */
[----:B------:R-:W-:-:S03]  /*14b80*/  SEL R231, R231, RZ, P0 ;  /* 0x000000ffe7e77207 */ /* 0x000fc60000000000 */
[----:B------:R-:W1:Y:S08]  /*14b90*/  LDC.64 R20, c[0x0][R4+0x220] ;  /* 0x0000880004147b82 */ /* 0x000e700000000a00 */
[----:B------:R-:W3:Y:S08]  /*14ba0*/  LDC.64 R24, c[0x0][R4+0x218] ;  /* 0x0000860004187b82 */ /* 0x000ef00000000a00 */
[----:B------:R-:W4:Y:S08]  /*14bb0*/  LDC.64 R12, c[0x0][R4+0x228] ;  /* 0x00008a00040c7b82 */ /* 0x000f300000000a00 */
[----:B------:R-:W5:Y:S08]  /*14bc0*/  LDC.64 R10, c[0x0][R4+0x210] ;  /* 0x00008400040a7b82 */ /* 0x000f700000000a00 */
[----:B------:R-:W2:Y:S08]  /*14bd0*/  @P1 LDC R0, c[0x0][0xbec] ;  /* 0x0002fb00ff001b82 */ /* 0x000eb00000000800 */
[----:B------:R-:W4:Y:S01]  /*14be0*/  @P1 LDC R37, c[0x0][0xbf0] ;  /* 0x0002fc00ff251b82 */ /* 0x000f220000000800 */
[----:B-1----:R-:W-:-:S07]  /*14bf0*/  IMAD R21, R21, R31, RZ ;  /* 0x0000001f15157224 */ /* 0x002fce00078e02ff */
[----:B0-----:R-:W0:Y:S01]  /*14c00*/  @!P0 LDC R8, c[0x0][0xb50] ;  /* 0x0002d400ff088b82 */ /* 0x001e220000000800 */
[----:B------:R-:W-:-:S04]  /*14c10*/  IMAD.WIDE.U32 R14, R20, R31, RZ ;  /* 0x0000001f140e7225 */ /* 0x000fc800078e00ff */
[----:B------:R-:W-:Y:S02]  /*14c20*/  IMAD R21, R20, R30, R21 ;  /* 0x0000001e14157224 */ /* 0x000fe400078e0215 */
[----:B--2---:R-:W-:Y:S01]  /*14c30*/  @P1 IMAD.HI.U32 R0, R33, R0, RZ ;  /* 0x0000000021001227 */ /* 0x004fe200078e00ff */
[----:B------:R-:W1:Y:S03]  /*14c40*/  @!P0 LDC R9, c[0x0][0xb54] ;  /* 0x0002d500ff098b82 */ /* 0x000e660000000800 */
[-C--:B---3--:R-:W-:Y:S02]  /*14c50*/  IMAD R29, R25, R222.reuse, RZ ;  /* 0x000000de191d7224 */ /* 0x088fe400078e02ff */
[----:B------:R-:W-:Y:S01]  /*14c60*/  IMAD.WIDE.U32 R24, R24, R222, RZ ;  /* 0x000000de18187225 */ /* 0x000fe200078e00ff */
[----:B----4-:R-:W-:-:S03]  /*14c70*/  @P1 SHF.R.U32.HI R27, RZ, R37, R0 ;  /* 0x00000025ff1b1219 */ /* 0x010fc60000011600 */
        /* <DEDUP_REMOVED lines=12> */
[----:B-----5:R-:W-:Y:S01]  /*14d40*/  IMAD R0, R11, R15, RZ ;  /* 0x0000000f0b007224 */ /* 0x020fe200078e02ff */
[----:B------:R-:W-:-:S05]  /*14d50*/  SHF.R.S32.HI R21, RZ, 0x1f, R15 ;  /* 0x0000001fff157819 */ /* 0x000fca000001140f */
[C---:B------:R-:W-:Y:S02]  /*14d60*/  IMAD R21, R10.reuse, R21, R0 ;  /* 0x000000150a157224 */ /* 0x040fe400078e0200 */
[----:B------:R-:W-:-:S04]  /*14d70*/  IMAD.WIDE.U32 R10, R10, R15, R12 ;  /* 0x0000000f0a0a7225 */ /* 0x000fc800078e000c */
[----:B------:R-:W-:Y:S01]  /*14d80*/  IMAD.IADD R0, R11, 0x1, R21 ;  /* 0x000000010b007824 */ /* 0x000fe200078e0215 */
[----:B0-----:R-:W-:Y:S01]  /*14d90*/  LEA R8, P0, R10, R8, 0x2 ;  /* 0x000000080a087211 */ /* 0x001fe200078010ff */
[----:B------:R-:W-:-:S03]  /*14da0*/  IMAD.MOV.U32 R11, RZ, RZ, -0x800000 ;  /* 0xff800000ff0b7424 */ /* 0x000fc600078e00ff */
[----:B-1----:R-:W-:-:S05]  /*14db0*/  LEA.HI.X R9, R10, R9, R0, 0x2, P0 ;  /* 0x000000090a097211 */ /* 0x002fca00000f1400 */
[----:B------:R0:W-:Y:S04]  /*14dc0*/  STG.E desc[UR40][R8.64], R11 ;  /* 0x0000000b08007986 */ /* 0x0001e8000c101928 */
.L_x_5008:
[----:B------:R-:W-:Y:S05]  /*14dd0*/  BSYNC B1 ;  /* 0x0000000000017941 */ /* 0x000fea0003800000 */
.L_x_5007:
[----:B------:R-:W-:Y:S05]  /*14de0*/  @P2 BRA `(.L_x_5001) ;  /* 0x0000000800842947 */ /* 0x000fea0003800000 */
[----:B------:R-:W1:Y:S01]  /*14df0*/  LDC R21, c[0x0][0xbe8] ;  /* 0x0002fa00ff157b82 */ /* 0x000e620000000800 */
[----:B0-----:R-:W-:Y:S01]  /*14e00*/  SHF.R.S32.HI R9, RZ, 0x1f, R32 ;  /* 0x0000001fff097819 */ /* 0x001fe20000011420 */
        /* <DEDUP_REMOVED lines=12> */
[----:B-1----:R-:W-:-:S03]  /*14ed0*/  ISETP.NE.AND P0, PT, R21, 0x1, PT ;  /* 0x000000011500780c */ /* 0x002fc60003f05270 */
[----:B------:R-:W-:Y:S02]  /*14ee0*/  IMAD.IADD R13, R210, 0x1, R3 ;  /* 0x00000001d20d7824 */ /* 0x000fe400078e0203 */
[----:B------:R-:W-:Y:S01]  /*14ef0*/  IMAD R9, R222, UR5, R9 ;  /* 0x00000005de097c24 */ /* 0x000fe2000f8e0209 */
[----:B------:R-:W-:Y:S01]  /*14f00*/  ULDC.64 UR4, c[0x0][0xaf0] ;  /* 0x0002bc0000047ab9 */ /* 0x000fe20000000a00 */
[----:B------:R-:W-:Y:S02]  /*14f10*/  IMAD.MOV.U32 R3, RZ, RZ, R13 ;  /* 0x000000ffff037224 */ /* 0x000fe400078e000d */
[----:B------:R-:W-:-:S04]  /*14f20*/  IMAD.WIDE.U32 R8, R31, UR4, R8 ;  /* 0x000000041f087c25 */ /* 0x000fc8000f8e0008 */
[----:B---3--:R-:W0:Y:S08]  /*14f30*/  @P0 LDC R4, c[0x0][0xbec] ;  /* 0x0002fb00ff040b82 */ /* 0x008e300000000800 */
        /* <DEDUP_REMOVED lines=24> */
[----:B------:R-:W-:-:S05]  /*150c0*/  VIADD R9, R209, 0xc0 ;  /* 0x000000c0d1097836 */ /* 0x000fca0000000000 */
[----:B------:R-:W-:Y:S01]  /*150d0*/  SHF.R.S32.HI R10, RZ, 0x1f, R9 ;  /* 0x0000001fff0a7819 */ /* 0x000fe20000011409 */
[----:B------:R-:W-:Y:S06]  /*150e0*/  BRA.DIV UR4, `(.L_x_5009) ;  /* 0x000000a204847947 */ /* 0x000fec000b800000 */
[----:B------:R0:W1:Y:S04]  /*150f0*/  SHFL.IDX PT, R0, R4, RZ, 0x181f ;  /* 0x00181fff04007589 */ /* 0x00006800000e0000 */
[----:B------:R0:W3:Y:S02]  /*15100*/  SHFL.IDX PT, R14, R3, RZ, 0x181f ;  /* 0x00181fff030e7589 */ /* 0x0000e400000e0000 */
.L_x_5239:
        /* <DEDUP_REMOVED lines=12> */
[CC--:B---3--:R-:W-:Y:S02]  /*151d0*/  @!P3 LEA R12, P5, R209.reuse, R14.reuse, 0x1 ;  /* 0x0000000ed10cb211 */ /* 0x0c8fe400078a08ff */
[C---:B------:R-:W-:Y:S02]  /*151e0*/  @!P2 LEA R24, P4, R220.reuse, R14, 0x1 ;  /* 0x0000000edc18a211 */ /* 0x040fe400078808ff */
[----:B-1----:R-:W-:Y:S02]  /*151f0*/  @!P3 LEA.HI.X R13, R209, R0, R8, 0x1, P5 ;  /* 0x00000000d10db211 */ /* 0x002fe400028f0c08 */
        /* <DEDUP_REMOVED lines=10> */
.L_x_5011:
[----:B------:R-:W-:Y:S05]  /*152a0*/  BSYNC B1 ;  /* 0x0000000000017941 */ /* 0x000fea0003800000 */
.L_x_5010:
[----:B------:R-:W-:-:S03]  /*152b0*/  UMOV UR4, 0xffffffff ;  /* 0xffffffff00047882 */ /* 0x000fc60000000000 */
[----:B------:R-:W-:Y:S05]  /*152c0*/  BRA.DIV UR4, `(.L_x_5012) ;  /* 0x000000a204407947 */ /* 0x000fea000b800000 */
[----:B-1----:R1:W0:Y:S04]  /*152d0*/  SHFL.IDX PT, R0, R4, 0x1, 0x181f ;  /* 0x00381f0004007f89 */ /* 0x00222800000e0000 */
[----:B---34-:R1:W3:Y:S02]  /*152e0*/  SHFL.IDX PT, R14, R3, 0x1, 0x181f ;  /* 0x00381f00030e7f89 */ /* 0x0182e400000e0000 */
.L_x_5243:
        /* <DEDUP_REMOVED lines=24> */
.L_x_5014:
[----:B------:R-:W-:Y:S05]  /*15470*/  BSYNC B1 ;  /* 0x0000000000017941 */ /* 0x000fea0003800000 */
.L_x_5013:
[----:B------:R-:W-:-:S03]  /*15480*/  UMOV UR4, 0xffffffff ;  /* 0xffffffff00047882 */ /* 0x000fc60000000000 */
[----:B------:R-:W-:Y:S05]  /*15490*/  BRA.DIV UR4, `(.L_x_5015) ;  /* 0x000000a204147947 */ /* 0x000fea000b800000 */
[----:B0-----:R0:W0:Y:S04]  /*154a0*/  SHFL.IDX PT, R0, R4, 0x2, 0x181f ;  /* 0x00581f0004007f89 */ /* 0x00102800000e0000 */
[----:B---34-:R3:W4:Y:S02]  /*154b0*/  SHFL.IDX PT, R14, R3, 0x2, 0x181f ;  /* 0x00581f00030e7f89 */ /* 0x01872400000e0000 */
.L_x_5247:
        /* <DEDUP_REMOVED lines=24> */
.L_x_5017:
[----:B------:R-:W-:Y:S05]  /*15640*/  BSYNC B1 ;  /* 0x0000000000017941 */ /* 0x000fea0003800000 */
.L_x_5016:
[----:B------:R-:W-:-:S03]  /*15650*/  UMOV UR4, 0xffffffff ;  /* 0xffffffff00047882 */ /* 0x000fc60000000000 */
[----:B------:R-:W-:Y:S05]  /*15660*/  BRA.DIV UR4, `(.L_x_5018) ;  /* 0x0000009e04e87947 */ /* 0x000fea000b800000 */
[----:B0-----:R0:W0:Y:S04]  /*15670*/  SHFL.IDX PT, R0, R4, 0x3, 0x181f ;  /* 0x00781f0004007f89 */ /* 0x00102800000e0000 */
[----:B----4-:R4:W0:Y:S02]  /*15680*/  SHFL.IDX PT, R14, R3, 0x3, 0x181f ;  /* 0x00781f00030e7f89 */ /* 0x01082400000e0000 */
.L_x_5251:
[----:B-1-34-:R-:W-:-:S05]  /*15690*/  VIADD R3, R210, 0x60 ;  /* 0x00000060d2037836 */ /* 0x01afca0000000000 */
[----:B------:R-:W-:-:S13]  /*156a0*/  ISETP.GE.AND P0, PT, R3, R21, PT ;  /* 0x000000150300720c */ /* 0x000fda0003f06270 */
[----:B------:R-:W-:Y:S05]  /*156b0*/  @P0 BRA `(.L_x_5001) ;  /* 0x0000000000500947 */ /* 0x000fea0003800000 */
[----:B------:R-:W-:Y:S01]  /*156c0*/  ULDC UR4, c[0x0][0xac8] ;  /* 0x0002b20000047ab9 */ /* 0x000fe20000000800 */
[----:B0-----:R-:W-:Y:S02]  /*156d0*/  SHF.R.S32.HI R4, RZ, 0x1f, R209 ;  /* 0x0000001fff047819 */ /* 0x001fe400000114d1 */
        /* <DEDUP_REMOVED lines=18> */
.L_x_5001:
[----:B------:R-:W-:Y:S05]  /*15800*/  BSYNC B0 ;  /* 0x0000000000007941 */ /* 0x000fea0003800000 */
.L_x_4987:
[----:B------:R-:W-:Y:S02]  /*15810*/  ULDC UR4, c[0x0][0xc3c] ;  /* 0x00030f0000047ab9 */ /* 0x000fe40000000800 */
[----:B---3--:R-:W-:-:S13]  /*15820*/  ISETP.GE.AND P0, PT, R7, UR4, PT ;  /* 0x0000000407007c0c */ /* 0x008fda000bf06270 */
[----:B------:R-:W-:Y:S05]  /*15830*/  @!P0 BRA `(.L_x_5019) ;  /* 0xfffffeb800ec8947 */ /* 0x000fea000383ffff */
[----:B------:R-:W-:Y:S05]  /*15840*/  BRA `(.L_x_4859) ;  /* 0x0000008400b07947 */ /* 0x000fea0003800000 */
.L_x_4857:
        /* <DEDUP_REMOVED lines=18> */
.L_x_5020:
        /* <DEDUP_REMOVED lines=43> */
.L_x_5024:
        /* <DEDUP_REMOVED lines=39> */
.L_x_5022:
        /* <DEDUP_REMOVED lines=12> */
.L_x_5025:
        /* <DEDUP_REMOVED lines=63> */
.L_x_5026:
        /* <DEDUP_REMOVED lines=61> */
.L_x_5027:
[----:B01----:R-:W-:-:S05]  /*16710*/  LOP3.LUT R3, RZ, R2, RZ, 0x33, !PT ;  /* 0x00000002ff037212 */ /* 0x003fca00078e33ff */
[----:B------:R-:W-:-:S05]  /*16720*/  IMAD.IADD R2, R4, 0x1, R3 ;  /* 0x0000000104027824 */ /* 0x000fca00078e0203 */
[----:B------:R1:W-:Y:S01]  /*16730*/  STL [R1+0x4], R2 ;  /* 0x0000040201007387 */ /* 0x0003e20000100800 */
[----:B------:R-:W-:Y:S05]  /*16740*/  BRA `(.L_x_5028) ;  /* 0x0000000000107947 */ /* 0x000fea0003800000 */
.L_x_5023:
[----:B------:R-:W-:Y:S01]  /*16750*/  IMAD.U32 R2, RZ, RZ, UR6 ;  /* 0x00000006ff027e24 */ /* 0x000fe2000f8e00ff */
[----:B------:R0:W-:Y:S04]  /*16760*/  STL [R1+0x4], RZ ;  /* 0x000004ff01007387 */ /* 0x0001e80000100800 */
[----:B------:R0:W-:Y:S04]  /*16770*/  STL [R1+0x8], RZ ;  /* 0x000008ff01007387 */ /* 0x0001e80000100800 */
[----:B------:R0:W-:Y:S02]  /*16780*/  STL [R1], R2 ;  /* 0x0000000201007387 */ /* 0x0001e40000100800 */
.L_x_5028:
        /* <DEDUP_REMOVED lines=10> */
.L_x_5021:
        /* <DEDUP_REMOVED lines=9> */
[C---:B---3--:R-:W-:Y:S01]  /*168c0*/  IMAD.SHL.U32 R0, R6.reuse, 0x8, RZ ;  /* 0x0000000806007824 */ /* 0x048fe200078e00ff */
        /* <DEDUP_REMOVED lines=22> */
.L_x_5173:
[----:B0-2---:R-:W2:Y:S01]  /*16a30*/  LDL R0, [R1+0xc] ;  /* 0x00000c0001007983 */ /* 0x005ea20000100800 */
[----:B-1----:R-:W2:Y:S01]  /*16a40*/  LDC.64 R2, c[0x0][0xc88] ;  /* 0x00032200ff027b82 */ /* 0x002ea20000000a00 */
[----:B------:R-:W-:Y:S05]  /*16a50*/  YIELD ;  /* 0x0000000000007946 */ /* 0x000fea0003800000 */
[----:B------:R-:W-:Y:S01]  /*16a60*/  ULDC.64 UR4, c[0x0][0xa28] ;  /* 0x00028a0000047ab9 */ /* 0x000fe20000000a00 */
[----:B------:R-:W-:Y:S02]  /*16a70*/  CS2R R8, SRZ ;  /* 0x0000000000087805 */ /* 0x000fe4000001ff00 */
[----:B------:R-:W-:Y:S01]  /*16a80*/  ISETP.NE.U32.AND P0, PT, RZ, UR4, PT ;  /* 0x00000004ff007c0c */ /* 0x000fe2000bf05070 */
[----:B------:R-:W-:Y:S01]  /*16a90*/  ULDC.64 UR10, c[0x0][0xa18] ;  /* 0x00028600000a7ab9 */ /* 0x000fe20000000a00 */
[----:B------:R-:W-:Y:S01]  /*16aa0*/  ULDC.64 UR8, c[0x0][0xa10] ;  /* 0x0002840000087ab9 */ /* 0x000fe20000000a00 */
[----:B------:R-:W-:Y:S01]  /*16ab0*/  ULDC.64 UR6, c[0x0][0xa08] ;  /* 0x0002820000067ab9 */ /* 0x000fe20000000a00 */
[----:B--2---:R-:W-:-:S05]  /*16ac0*/  IMAD.WIDE R2, R0, 0x4, R2 ;  /* 0x0000000400027825 */ /* 0x004fca00078e0202 */
        /* <DEDUP_REMOVED lines=22> */
[----:B------:R-:W-:Y:S02]  /*16c30*/  IADD3.X R3, R15, UR5, RZ, P4, !PT ;  /* 0x000000050f037c10 */ /* 0x000fe4000a7fe4ff */
        /* <DEDUP_REMOVED lines=9> */
[----:B------:R0:W5:Y:S04]  /*16cd0*/  @P0 LDG.E R12, desc[UR40][R6.64] ;  /* 0x00000028060c0981 */ /* 0x000168000c1e1900 */
[----:B------:R0:W5:Y:S04]  /*16ce0*/  @P1 LDG.E R0, desc[UR40][R4.64] ;  /* 0x0000002804001981 */ /* 0x000168000c1e1900 */
        /* <DEDUP_REMOVED lines=14> */
[----:B-1----:R-:W-:Y:S01]  /*16dd0*/  IMAD.U32 R9, RZ, RZ, UR4 ;  /* 0x00000004ff097e24 */ /* 0x002fe2000f8e00ff */
[----:B0-----:R-:W-:Y:S06]  /*16de0*/  @P3 BRA `(.L_x_5030) ;  /* 0x0000000000143947 */ /* 0x001fec0003800000 */
[----:B------:R-:W-:Y:S05]  /*16df0*/  @!P2 BRA `(.L_x_5030) ;  /* 0x000000000010a947 */ /* 0x000fea0003800000 */
[----:B------:R-:W2:Y:S04]  /*16e00*/  LDG.E R10, desc[UR40][R2.64] ;  /* 0x00000028020a7981 */ /* 0x000ea8000c1e1900 */
[----:B------:R-:W2:Y:S02]  /*16e10*/  LDG.E R2, desc[UR40][R2.64+0x4] ;  /* 0x0000042802027981 */ /* 0x000ea4000c1e1900 */
[----:B--2--5:R-:W-:-:S05]  /*16e20*/  IMAD.IADD R14, R2, 0x1, -R10 ;  /* 0x00000001020e7824 */ /* 0x024fca00078e0a0a */
[----:B------:R0:W-:Y:S02]  /*16e30*/  STL [R1+0x48], R14 ;  /* 0x0000480e01007387 */ /* 0x0001e40000100800 */
.L_x_5030:
[----:B------:R-:W2:Y:S01]  /*16e40*/  LDL.LU R3, [R1+0x8] ;  /* 0x0000080001037983 */ /* 0x000ea20000300800 */
[----:B------:R-:W-:Y:S02]  /*16e50*/  ULDC.64 UR4, c[0x0][0xa20] ;  /* 0x0002880000047ab9 */ /* 0x000fe40000000a00 */
[----:B------:R-:W-:Y:S01]  /*16e60*/  ISETP.NE.U32.AND P2, PT, RZ, UR4, PT ;  /* 0x00000004ff007c0c */ /* 0x000fe2000bf45070 */
[----:B------:R1:W-:Y:S03]  /*16e70*/  STL [R1+0x8], R13 ;  /* 0x0000080d01007387 */ /* 0x0003e60000100800 */
[----:B------:R-:W-:Y:S02]  /*16e80*/  ISETP.NE.AND.EX P2, PT, RZ, UR5, PT, P2 ;  /* 0x00000005ff007c0c */ /* 0x000fe4000bf45320 */
[C---:B--2---:R-:W-:Y:S02]  /*16e90*/  LOP3.LUT R10, R3.reuse, 0xff000000, RZ, 0xc0, !PT ;  /* 0xff000000030a7812 */ /* 0x044fe400078ec0ff */
[----:B------:R-:W-:-:S02]  /*16ea0*/  LOP3.LUT R2, R3, 0xff0000, RZ, 0xc0, !PT ;  /* 0x00ff000003027812 */ /* 0x000fc400078ec0ff */
        /* <DEDUP_REMOVED lines=10> */
.L_x_5031:
[----:B------:R-:W-:Y:S05]  /*16f50*/  @!P0 BRA `(.L_x_5032) ;  /* 0x00000000000c8947 */ /* 0x000fea0003800000 */
[----:B------:R-:W2:Y:S04]  /*16f60*/  LDG.E R9, desc[UR40][R6.64] ;  /* 0x0000002806097981 */ /* 0x000ea8000c1e1900 */
[----:B------:R-:W2:Y:S02]  /*16f70*/  LDG.E R6, desc[UR40][R6.64+0x4] ;  /* 0x0000042806067981 */ /* 0x000ea4000c1e1900 */
[----:B--2---:R-:W-:-:S07]  /*16f80*/  IMAD.IADD R9, R6, 0x1, -R9 ;  /* 0x0000000106097824 */ /* 0x004fce00078e0a09 */
.L_x_5032:
[----:B------:R-:W2:Y:S01]  /*16f90*/  LDL R7, [R1+0x4] ;  /* 0x0000040001077983 */ /* 0x000ea20000100800 */
[----:B-1----:R-:W1:Y:S03]  /*16fa0*/  LDC R3, c[0x0][0x448] ;  /* 0x00011200ff037b82 */ /* 0x002e660000000800 */
[----:B------:R-:W3:Y:S04]  /*16fb0*/  @P1 LDG.E R2, desc[UR40][R4.64] ;  /* 0x0000002804021981 */ /* 0x000ee8000c1e1900 */
[----:B------:R4:W3:Y:S01]  /*16fc0*/  @P1 LDG.E R4, desc[UR40][R4.64+0x4] ;  /* 0x0000042804041981 */ /* 0x0008e2000c1e1900 */
[----:B------:R-:W-:Y:S01]  /*16fd0*/  LOP3.LUT R12, R10, 0xff, RZ, 0xc0, !PT ;  /* 0x000000ff0a0c7812 */ /* 0x000fe200078ec0ff */
[----:B------:R-:W-:Y:S01]  /*16fe0*/  BSSY B0, `(.L_x_5033) ;  /* 0x0000037000007945 */ /* 0x000fe20003800000 */
[----:B------:R-:W-:-:S03]  /*16ff0*/  SHF.R.U32.HI R10, RZ, 0x10, R10 ;  /* 0x00000010ff0a7819 */ /* 0x000fc6000001160a */
[----:B------:R0:W-:Y:S01]  /*17000*/  STL [R1+0x60], R12 ;  /* 0x0000600c01007387 */ /* 0x0001e20000100800 */
[----:B-1----:R-:W-:-:S13]  /*17010*/  ISETP.NE.AND P0, PT, R3, 0x1, PT ;  /* 0x000000010300780c */ /* 0x002fda0003f05270 */
[----:B----4-:R-:W1:Y:S08]  /*17020*/  @P0 LDC R5, c[0x0][0x44c] ;  /* 0x00011300ff050b82 */ /* 0x010e700000000800 */
[----:B------:R-:W4:Y:S01]  /*17030*/  @P0 LDC R6, c[0x0][0x450] ;  /* 0x00011400ff060b82 */ /* 0x000f220000000800 */
[----:B--2---:R-:W-:Y:S02]  /*17040*/  IMAD.SHL.U32 R3, R7, 0x80, RZ ;  /* 0x0000008007037824 */ /* 0x004fe400078e00ff */
[----:B-----5:R-:W-:-:S02]  /*17050*/  IMAD.IADD R7, R9, 0x1, -R8 ;  /* 0x0000000109077824 */ /* 0x020fc400078e0a08 */
[----:B------:R-:W-:Y:S02]  /*17060*/  VIADD R3, R3, 0x7f ;  /* 0x0000007f03037836 */ /* 0x000fe40000000000 */
[----:B---3--:R-:W-:Y:S02]  /*17070*/  @P1 IMAD.IADD R11, R4, 0x1, -R2 ;  /* 0x00000001040b1824 */ /* 0x008fe400078e0a02 */
[----:B-1----:R-:W-:-:S05]  /*17080*/  @P0 IMAD.HI.U32 R2, R3, R5, RZ ;  /* 0x0000000503020227 */ /* 0x002fca00078e00ff */
[----:B----4-:R-:W-:Y:S01]  /*17090*/  @P0 SHF.R.U32.HI R3, RZ, R6, R2 ;  /* 0x00000006ff030219 */ /* 0x010fe20000011602 */
[----:B------:R-:W-:-:S04]  /*170a0*/  IMAD.IADD R2, R7, 0x1, R11 ;  /* 0x0000000107027824 */ /* 0x000fc800078e020b */
[C---:B------:R-:W-:Y:S01]  /*170b0*/  VIADD R4, R2.reuse, 0x5f ;  /* 0x0000005f02047836 */ /* 0x040fe20000000000 */
[----:B------:R-:W-:-:S03]  /*170c0*/  IADD3 R21, R2, 0x60, -R14 ;  /* 0x0000006002157810 */ /* 0x000fc60007ffe80e */
[----:B------:R-:W-:-:S04]  /*170d0*/  IMAD.HI R2, R4, 0x2aaaaaab, RZ ;  /* 0x2aaaaaab04027827 */ /* 0x000fc800078e02ff */
[----:B------:R-:W-:Y:S01]  /*170e0*/  IMAD.IADD R3, R21, 0x1, R3 ;  /* 0x0000000115037824 */ /* 0x000fe200078e0203 */
[----:B------:R-:W-:Y:S01]  /*170f0*/  SHF.R.U32.HI R20, RZ, 0x1f, R2 ;  /* 0x0000001fff147819 */ /* 0x000fe20000011602 */
[----:B------:R-:W-:Y:S02]  /*17100*/  IMAD.MOV.U32 R4, RZ, RZ, RZ ;  /* 0x000000ffff047224 */ /* 0x000fe400078e00ff */
[----:B------:R-:W-:Y:S01]  /*17110*/  IMAD.HI R3, R3, 0x2aaaaaab, RZ ;  /* 0x2aaaaaab03037827 */ /* 0x000fe200078e02ff */
[----:B------:R-:W-:-:S04]  /*17120*/  LEA.HI.SX32 R20, R2, R20, 0x1c ;  /* 0x0000001402147211 */ /* 0x000fc800078fe2ff */
[----:B------:R-:W-:-:S04]  /*17130*/  SHF.R.U32.HI R6, RZ, 0x1f, R3 ;  /* 0x0000001fff067819 */ /* 0x000fc80000011603 */
[----:B------:R-:W-:-:S04]  /*17140*/  LEA.HI.SX32 R6, R3, R6, 0x1c ;  /* 0x0000000603067211 */ /* 0x000fc800078fe2ff */
[----:B------:R-:W-:-:S04]  /*17150*/  VIMNMX R6, R20, R6, PT ;  /* 0x0000000614067248 */ /* 0x000fc80003fe0100 */
[----:B------:R-:W-:-:S13]  /*17160*/  ISETP.GE.AND P0, PT, R6, 0x1, PT ;  /* 0x000000010600780c */ /* 0x000fda0003f06270 */
[----:B0-----:R-:W-:Y:S05]  /*17170*/  @!P0 BRA `(.L_x_5034) ;  /* 0x0000000000748947 */ /* 0x001fea0003800000 */
[----:B------:R-:W-:Y:S01]  /*17180*/  ISETP.NE.AND P0, PT, R10, RZ, PT ;  /* 0x000000ff0a00720c */ /* 0x000fe20003f05270 */
[----:B------:R-:W-:-:S03]  /*17190*/  ULDC UR4, c[0x0][0x9f0] ;  /* 0x00027c0000047ab9 */ /* 0x000fc60000000800 */
[----:B------:R-:W-:-:S04]  /*171a0*/  SEL R2, R10, UR4, P0 ;  /* 0x000000040a027c07 */ /* 0x000fc80008000000 */
[----:B------:R-:W-:Y:S02]  /*171b0*/  IABS R3, R2 ;  /* 0x0000000200037213 */ /* 0x000fe40000000000 */
[----:B------:R-:W-:Y:S02]  /*171c0*/  IADD3 R8, R2, -0x1, R6 ;  /* 0xffffffff02087810 */ /* 0x000fe40007ffe006 */
[----:B------:R-:W0:Y:S08]  /*171d0*/  I2F.RP R4, R3 ;  /* 0x0000000300047306 */ /* 0x000e300000209400 */
[----:B0-----:R-:W0:Y:S02]  /*171e0*/  MUFU.RCP R4, R4 ;  /* 0x0000000400047308 */ /* 0x001e240000001000 */
[----:B0-----:R-:W-:-:S06]  /*171f0*/  VIADD R4, R4, 0xffffffe ;  /* 0x0ffffffe04047836 */ /* 0x001fcc0000000000 */
[----:B------:R0:W1:Y:S02]  /*17200*/  F2I.FTZ.U32.TRUNC.NTZ R5, R4 ;  /* 0x0000000400057305 */ /* 0x000064000021f000 */
[----:B0-----:R-:W-:-:S04]  /*17210*/  LOP3.LUT R4, R8, R2, RZ, 0x3c, !PT ;  /* 0x0000000208047212 */ /* 0x001fc800078e3cff */
[----:B------:R-:W-:Y:S01]  /*17220*/  ISETP.GE.AND P3, PT, R4, RZ, PT ;  /* 0x000000ff0400720c */ /* 0x000fe20003f66270 */
[----:B-1----:R-:W-:-:S04]  /*17230*/  IMAD.MOV R4, RZ, RZ, -R5 ;  /* 0x000000ffff047224 */ /* 0x002fc800078e0a05 */
        /* <DEDUP_REMOVED lines=17> */
.L_x_5034:
[----:B------:R-:W-:Y:S05]  /*17350*/  BSYNC B0 ;  /* 0x0000000000007941 */ /* 0x000fea0003800000 */
.L_x_5033:
        /* <DEDUP_REMOVED lines=21> */
[----:B------:R-:W0:Y:S02]  /*174b0*/  S2R R4, SR_TID.X ;  /* 0x0000000000047919 */ /* 0x000e240000002100 */
[----:B0-----:R-:W-:-:S04]  /*174c0*/  SHF.R.U32.HI R4, RZ, 0x5, R4 ;  /* 0x00000005ff047819 */ /* 0x001fc80000011604 */
[----:B------:R-:W-:-:S05]  /*174d0*/  LOP3.LUT R4, R4, 0x3, RZ, 0xc0, !PT ;  /* 0x0000000304047812 */ /* 0x000fca00078ec0ff */
[----:B------:R0:W1:Y:S02]  /*174e0*/  SHFL.IDX PT, R14, R4, RZ, 0x1f ;  /* 0x00001fff040e7589 */ /* 0x00006400000e0000 */
.L_x_5254:
[----:B-1----:R-:W-:Y:S02]  /*174f0*/  ISETP.NE.AND P0, PT, R14, RZ, PT ;  /* 0x000000ff0e00720c */ /* 0x002fe40003f05270 */
[----:B------:R-:W-:-:S11]  /*17500*/  PLOP3.LUT P6, PT, PT, PT, PT, 0x8, 0x0 ;  /* 0x000000000000781c */ /* 0x000fd60003fce170 */
[----:B------:R-:W-:Y:S05]  /*17510*/  @P0 BRA `(.L_x_5038) ;  /* 0x00000000000c0947 */ /* 0x000fea0003800000 */
[----:B------:R-:W-:-:S03]  /*17520*/  UMOV UR4, 0xffffffff ;  /* 0xffffffff00047882 */ /* 0x000fc60000000000 */
[----:B------:R-:W-:Y:S05]  /*17530*/  BRA.DIV UR4, `(.L_x_5039) ;  /* 0x0000008204b07947 */ /* 0x000fea000b800000 */
[----:B------:R-:W-:-:S13]  /*17540*/  ELECT P6, URZ, PT ;  /* 0x00000000003f782f */ /* 0x000fda00038c0000 */
.L_x_5038:
        /* <DEDUP_REMOVED lines=9> */
.L_x_5257:
[----:B------:R-:W-:Y:S05]  /*175e0*/  BSYNC B1 ;  /* 0x0000000000017941 */ /* 0x000fea0003800000 */
.L_x_5040:
        /* <DEDUP_REMOVED lines=12> */
.L_x_5258:
[----:B------:R-:W-:Y:S05]  /*176b0*/  BSYNC B2 ;  /* 0x0000000000027941 */ /* 0x000fea0003800000 */
.L_x_5044:
        /* <DEDUP_REMOVED lines=9> */
.L_x_5047:
[----:B------:R-:W-:Y:S05]  /*17750*/  BSYNC B2 ;  /* 0x0000000000027941 */ /* 0x000fea0003800000 */
.L_x_5046:
        /* <DEDUP_REMOVED lines=13> */
.L_x_5048:
        /* <DEDUP_REMOVED lines=13> */
.L_x_5259:
[----:B------:R-:W-:Y:S05]  /*17900*/  BSYNC B2 ;  /* 0x0000000000027941 */ /* 0x000fea0003800000 */
.L_x_5049:
        /* <DEDUP_REMOVED lines=11> */
.L_x_5052:
[----:B------:R-:W-:Y:S05]  /*179c0*/  BSYNC B2 ;  /* 0x0000000000027941 */ /* 0x000fea0003800000 */
.L_x_5051:
        /* <DEDUP_REMOVED lines=10> */
.L_x_5053:
        /* <DEDUP_REMOVED lines=15> */
.L_x_5054:
        /* <DEDUP_REMOVED lines=15> */
.L_x_5055:
        /* <DEDUP_REMOVED lines=15> */
.L_x_5056:
        /* <DEDUP_REMOVED lines=10> */
.L_x_5043:
[----:B------:R-:W-:Y:S05]  /*17de0*/  BSYNC B1 ;  /* 0x0000000000017941 */ /* 0x000fea0003800000 */
.L_x_5042:
        /* <DEDUP_REMOVED lines=13> */
.L_x_5072:
[----:B------:R-:W-:Y:S05]  /*17ec0*/  YIELD ;  /* 0x0000000000007946 */ /* 0x000fea0003800000 */
[----:B------:R-:W-:Y:S04]  /*17ed0*/  BSSY B1, `(.L_x_5057) ;  /* 0x000007e000017945 */ /* 0x000fe80003800000 */
[----:B-1----:R-:W-:Y:S05]  /*17ee0*/  @!P6 BRA `(.L_x_5058) ;  /* 0x0000000400f0e947 */ /* 0x002fea0003800000 */
[----:B0-----:R-:W2:Y:S04]  /*17ef0*/  LDL R5, [R1+0x14] ;  /* 0x0000140001057983 */ /* 0x001ea80000100800 */
        /* <DEDUP_REMOVED lines=9> */
.L_x_5260:
[----:B------:R-:W-:Y:S05]  /*17f90*/  BSYNC B2 ;  /* 0x0000000000027941 */ /* 0x000fea0003800000 */
.L_x_5059:
        /* <DEDUP_REMOVED lines=9> */
.L_x_5062:
[----:B------:R-:W-:Y:S05]  /*18030*/  BSYNC B2 ;  /* 0x0000000000027941 */ /* 0x000fea0003800000 */
.L_x_5061:
        /* <DEDUP_REMOVED lines=12> */
.L_x_5063:
        /* <DEDUP_REMOVED lines=13> */
.L_x_5261:
[----:B------:R-:W-:Y:S05]  /*181d0*/  BSYNC B2 ;  /* 0x0000000000027941 */ /* 0x000fea0003800000 */
.L_x_5064:
        /* <DEDUP_REMOVED lines=11> */
.L_x_5067:
[----:B------:R-:W-:Y:S05]  /*18290*/  BSYNC B2 ;  /* 0x0000000000027941 */ /* 0x000fea0003800000 */
.L_x_5066:
        /* <DEDUP_REMOVED lines=10> */
.L_x_5068:
        /* <DEDUP_REMOVED lines=15> */
.L_x_5069:
        /* <DEDUP_REMOVED lines=15> */
.L_x_5070:
        /* <DEDUP_REMOVED lines=15> */
.L_x_5071:
        /* <DEDUP_REMOVED lines=10> */
.L_x_5058:
[----:B------:R-:W-:Y:S05]  /*186b0*/  BSYNC B1 ;  /* 0x0000000000017941 */ /* 0x000fea0003800000 */
.L_x_5057:
[----:B------:R-:W2:Y:S04]  /*186c0*/  LDL.LU R9, [R1+0x14] ;  /* 0x0000140001097983 */ /* 0x000ea80000300800 */
[----:B0-----:R-:W3:Y:S01]  /*186d0*/  LDL.LU R7, [R1+0x1c] ;  /* 0x00001c0001077983 */ /* 0x001ee20000300800 */
        /* <DEDUP_REMOVED lines=10> */
.L_x_5036:
[----:B------:R-:W-:Y:S05]  /*18780*/  BSYNC B0 ;  /* 0x0000000000007941 */ /* 0x000fea0003800000 */
.L_x_5035:
[----:B01----:R-:W2:Y:S01]  /*18790*/  LDL R5, [R1+0x4] ;  /* 0x0000040001057983 */ /* 0x003ea20000100800 */
[----:B------:R-:W0:Y:S01]  /*187a0*/  LDC R0, c[0x0][0x448] ;  /* 0x00011200ff007b82 */ /* 0x000e220000000800 */
[----:B------:R-:W-:Y:S01]  /*187b0*/  ISETP.NE.AND P2, PT, R10, RZ, PT ;  /* 0x000000ff0a00720c */ /* 0x000fe20003f45270 */
[----:B------:R-:W-:Y:S05]  /*187c0*/  @!P0 WARPSYNC.ALL ;  /* 0x0000000000008948 */ /* 0x000fea0003800000 */
[----:B------:R-:W-:Y:S07]  /*187d0*/  BSSY B0, `(.L_x_5073) ;  /* 0x000002d000007945 */ /* 0x000fee0003800000 */
[----:B------:R-:W1:Y:S08]  /*187e0*/  @!P2 LDC R10, c[0x0][0x9f0] ;  /* 0x00027c00ff0aab82 */ /* 0x000e700000000800 */
[----:B------:R-:W-:Y:S01]  /*187f0*/  @!P0 BAR.SYNC.DEFER_BLOCKING 0xc, 0x180 ;  /* 0x0306000000008b1d */ /* 0x000fe20000010000 */
[----:B0-----:R-:W-:-:S13]  /*18800*/  ISETP.NE.AND P1, PT, R0, 0x1, PT ;  /* 0x000000010000780c */ /* 0x001fda0003f25270 */
[----:B------:R-:W0:Y:S08]  /*18810*/  @P1 LDC R2, c[0x0][0x44c] ;  /* 0x00011300ff021b82 */ /* 0x000e300000000800 */
[----:B------:R-:W3:Y:S01]  /*18820*/  @P1 LDC R3, c[0x0][0x450] ;  /* 0x00011400ff031b82 */ /* 0x000ee20000000800 */
[----:B--2---:R-:W-:-:S05]  /*18830*/  LEA R0, R5, 0x7f, 0x7 ;  /* 0x0000007f05007811 */ /* 0x004fca00078e38ff */
[----:B0-----:R-:W-:-:S05]  /*18840*/  @P1 IMAD.HI.U32 R2, R0, R2, RZ ;  /* 0x0000000200021227 */ /* 0x001fca00078e00ff */
[----:B---3--:R-:W-:-:S05]  /*18850*/  @P1 SHF.R.U32.HI R0, RZ, R3, R2 ;  /* 0x00000003ff001219 */ /* 0x008fca0000011602 */
[----:B------:R-:W-:-:S04]  /*18860*/  IMAD.IADD R0, R21, 0x1, R0 ;  /* 0x0000000115007824 */ /* 0x000fc800078e0200 */
[----:B------:R-:W-:-:S05]  /*18870*/  IMAD.HI R0, R0, 0x2aaaaaab, RZ ;  /* 0x2aaaaaab00007827 */ /* 0x000fca00078e02ff */
[----:B------:R-:W-:-:S04]  /*18880*/  SHF.R.U32.HI R2, RZ, 0x1f, R0 ;  /* 0x0000001fff027819 */ /* 0x000fc80000011600 */
[----:B------:R-:W-:-:S04]  /*18890*/  LEA.HI.SX32 R0, R0, R2, 0x1c ;  /* 0x0000000200007211 */ /* 0x000fc800078fe2ff */
[----:B------:R-:W-:-:S04]  /*188a0*/  VIMNMX R7, R20, R0, PT ;  /* 0x0000000014077248 */ /* 0x000fc80003fe0100 */
[----:B------:R-:W-:Y:S01]  /*188b0*/  ISETP.GE.AND P1, PT, R7, 0x1, PT ;  /* 0x000000010700780c */ /* 0x000fe20003f26270 */
[----:B------:R0:W-:Y:S04]  /*188c0*/  STL [R1+0x38], R7 ;  /* 0x0000380701007387 */ /* 0x0001e80000100800 */
[----:B------:R0:W-:Y:S08]  /*188d0*/  STL [R1+0x3c], RZ ;  /* 0x00003cff01007387 */ /* 0x0001f00000100800 */
[----:B01----:R-:W-:Y:S05]  /*188e0*/  @!P1 BRA `(.L_x_5074) ;  /* 0x00000000006c9947 */ /* 0x003fea0003800000 */
        /* <DEDUP_REMOVED lines=27> */
.L_x_5074:
[----:B------:R-:W-:Y:S05]  /*18aa0*/  BSYNC B0 ;  /* 0x0000000000007941 */ /* 0x000fea0003800000 */
.L_x_5073:
[----:B------:R-:W2:Y:S04]  /*18ab0*/  LDL R0, [R1+0x3c] ;  /* 0x00003c0001007983 */ /* 0x000ea80000100800 */
[----:B0-----:R-:W2:Y:S01]  /*18ac0*/  LDL R2, [R1+0x60] ;  /* 0x0000600001027983 */ /* 0x001ea20000100800 */
[----:B------:R-:W-:Y:S01]  /*18ad0*/  BSSY B7, `(.L_x_5075) ;  /* 0x00003eb000077945 */ /* 0x000fe20003800000 */
[----:B--2---:R-:W-:-:S05]  /*18ae0*/  IMAD R2, R2, R0, RZ ;  /* 0x0000000002027224 */ /* 0x004fca00078e02ff */
[----:B------:R-:W-:Y:S01]  /*18af0*/  VIADDMNMX R0, R2, R0, R7, PT ;  /* 0x0000000002007246 */ /* 0x000fe20003800107 */
[----:B------:R0:W-:Y:S03]  /*18b00*/  STL [R1+0x28], R2 ;  /* 0x0000280201007387 */ /* 0x0001e60000100800 */
[----:B------:R-:W-:Y:S01]  /*18b10*/  ISETP.GT.AND P0, PT, R0, R2, PT ;  /* 0x000000020000720c */ /* 0x000fe20003f04270 */
[----:B------:R0:W-:-:S12]  /*18b20*/  STL [R1+0x40], R0 ;  /* 0x0000400001007387 */ /* 0x0001d80000100800 */
[----:B0-----:R-:W-:Y:S05]  /*18b30*/  @P0 BRA `(.L_x_5076) ;  /* 0x0000000000480947 */ /* 0x001fea0003800000 */
[----:B------:R-:W0:Y:S02]  /*18b40*/  S2R R0, SR_TID.X ;  /* 0x0000000000007919 */ /* 0x000e240000002100 */
[----:B0-----:R-:W-:-:S04]  /*18b50*/  LOP3.LUT R0, R0, 0x7f, RZ, 0xc0, !PT ;  /* 0x0000007f00007812 */ /* 0x001fc800078ec0ff */
[----:B------:R-:W-:-:S13]  /*18b60*/  ISETP.NE.AND P0, PT, R0, RZ, PT ;  /* 0x000000ff0000720c */ /* 0x000fda0003f05270 */
[----:B------:R-:W-:Y:S05]  /*18b70*/  @P0 BRA `(.L_x_5077) ;  /* 0x0000003c00800947 */ /* 0x000fea0003800000 */
[----:B------:R-:W0:Y:S01]  /*18b80*/  S2R R5, SR_LANEID ;  /* 0x0000000000057919 */ /* 0x000e220000000000 */
[----:B------:R-:W-:Y:S01]  /*18b90*/  VOTEU.ANY UR4, UPT, PT ;  /* 0x0000000000047886 */ /* 0x000fe200038e0100 */
[----:B------:R-:W1:Y:S01]  /*18ba0*/  LDC.64 R2, c[0x0][0xc60] ;  /* 0x00031800ff027b82 */ /* 0x000e620000000a00 */
[----:B------:R-:W0:Y:S02]  /*18bb0*/  FLO.U32 R0, UR4 ;  /* 0x0000000400007d00 */ /* 0x000e2400080e0000 */
[----:B0-----:R-:W-:-:S06]  /*18bc0*/  ISETP.EQ.U32.AND P0, PT, R0, R5, PT ;  /* 0x000000050000720c */ /* 0x001fcc0003f02070 */
[----:B------:R-:W1:Y:S07]  /*18bd0*/  POPC R5, UR4 ;  /* 0x0000000400057d09 */ /* 0x000e6e0008000000 */
[----:B-1----:R-:W2:Y:S01]  /*18be0*/  @P0 ATOMG.E.ADD.STRONG.GPU PT, R3, desc[UR40][R2.64], R5 ;  /* 0x00000005020309a8 */ /* 0x002ea200081ee1e8 */
[----:B------:R-:W0:Y:S02]  /*18bf0*/  S2R R4, SR_LTMASK ;  /* 0x0000000000047919 */ /* 0x000e240000003900 */
[----:B0-----:R-:W-:-:S04]  /*18c00*/  LOP3.LUT R4, R4, UR4, RZ, 0xc0, !PT ;  /* 0x0000000404047c12 */ /* 0x001fc8000f8ec0ff */
[----:B------:R-:W0:Y:S01]  /*18c10*/  POPC R7, R4 ;  /* 0x0000000400077309 */ /* 0x000e220000000000 */
[----:B--2---:R-:W0:Y:S02]  /*18c20*/  SHFL.IDX PT, R0, R3, R0, 0x1f ;  /* 0x00001f0003007589 */ /* 0x004e2400000e0000 */
[----:B0-----:R-:W-:-:S05]  /*18c30*/  IADD3 R0, R0, UR37, R7 ;  /* 0x0000002500007c10 */ /* 0x001fca000fffe007 */
[----:B------:R4:W-:Y:S01]  /*18c40*/  STL [R1], R0 ;  /* 0x0000000001007387 */ /* 0x0009e20000100800 */
[----:B------:R-:W-:Y:S05]  /*18c50*/  BRA `(.L_x_5077) ;  /* 0x0000003c00487947 */ /* 0x000fea0003800000 */
.L_x_5076:
        /* <DEDUP_REMOVED lines=20> */
.L_x_5079:
[----:B------:R-:W-:Y:S05]  /*18da0*/  BSYNC B6 ;  /* 0x0000000000067941 */ /* 0x000fea0003800000 */
.L_x_5078:
        /* <DEDUP_REMOVED lines=20> */
.L_x_5082:
        /* <DEDUP_REMOVED lines=16> */
.L_x_5081:
[----:B------:R-:W-:Y:S05]  /*18ff0*/  BSYNC B6 ;  /* 0x0000000000067941 */ /* 0x000fea0003800000 */
.L_x_5080:
        /* <DEDUP_REMOVED lines=10> */
[----:B0-----:R-:W0:Y:S01]  /*190a0*/  LDC.64 R2, c[0x0][0x418] ;  /* 0x00010600ff027b82 */ /* 0x001e220000000a00 */
[----:B----4-:R-:W-:Y:S01]  /*190b0*/  VIADD R0, R0, 0xffffffff ;  /* 0xffffffff00007836 */ /* 0x010fe20000000000 */
[----:B--2---:R-:W-:Y:S01]  /*190c0*/  SHF.R.S32.HI R8, RZ, 0x1f, R7 ;  /* 0x0000001fff087819 */ /* 0x004fe20000011407 */
[----:B------:R1:W-:Y:S04]  /*190d0*/  @P0 STL [R1+0x8], R7 ;  /* 0x0000080701000387 */ /* 0x0003e80000100800 */
[----:B------:R1:W-:Y:S01]  /*190e0*/  STL [R1+0x20], R8 ;  /* 0x0000200801007387 */ /* 0x0003e20000100800 */
[----:B0-----:R-:W-:Y:S01]  /*190f0*/  LOP3.LUT P0, RZ, R2, UR4, RZ, 0xfc, !PT ;  /* 0x0000000402ff7c12 */ /* 0x001fe2000f80fcff */
[----:B------:R-:W-:-:S03]  /*19100*/  UMOV UR4, 0xffffffff ;  /* 0xffffffff00047882 */ /* 0x000fc60000000000 */
[----:B------:R-:W-:-:S04]  /*19110*/  LOP3.LUT P0, RZ, R3, UR5, RZ, 0xfc, P0 ;  /* 0x0000000503ff7c12 */ /* 0x000fc8000800fcff */
[----:B------:R-:W-:Y:S01]  /*19120*/  SEL R17, R7, RZ, !P0 ;  /* 0x000000ff07117207 */ /* 0x000fe20004000000 */
[----:B-1----:R-:W-:Y:S08]  /*19130*/  BRA.DIV UR4, `(.L_x_5083) ;  /* 0x0000006a04347947 */ /* 0x002ff0000b800000 */
[----:B------:R-:W0:Y:S02]  /*19140*/  S2R R4, SR_TID.X ;  /* 0x0000000000047919 */ /* 0x000e240000002100 */
[----:B0-----:R-:W-:-:S04]  /*19150*/  SHF.R.U32.HI R4, RZ, 0x5, R4 ;  /* 0x00000005ff047819 */ /* 0x001fc80000011604 */
[----:B------:R-:W-:-:S05]  /*19160*/  LOP3.LUT R4, R4, 0x3, RZ, 0xc0, !PT ;  /* 0x0000000304047812 */ /* 0x000fca00078ec0ff */
[----:B------:R0:W1:Y:S02]  /*19170*/  SHFL.IDX PT, R14, R4, RZ, 0x1f ;  /* 0x00001fff040e7589 */ /* 0x00006400000e0000 */
.L_x_5264:
        /* <DEDUP_REMOVED lines=9> */
.L_x_5267:
[----:B------:R-:W-:Y:S05]  /*19210*/  @!P6 BRA `(.L_x_5084) ;  /* 0x0000000000fce947 */ /* 0x000fea0003800000 */
[----:B------:R-:W-:-:S04]  /*19220*/  ISETP.NE.U32.AND P0, PT, R2, RZ, PT ;  /* 0x000000ff0200720c */ /* 0x000fc80003f05070 */
[----:B------:R-:W-:-:S13]  /*19230*/  ISETP.NE.AND.EX P0, PT, R3, RZ, PT, P0 ;  /* 0x000000ff0300720c */ /* 0x000fda0003f05300 */
[----:B------:R-:W-:Y:S05]  /*19240*/  @!P0 BRA `(.L_x_5086) ;  /* 0x0000000000508947 */ /* 0x000fea0003800000 */
[----:B------:R-:W1:Y:S01]  /*19250*/  LDC R6, c[0x0][0x43c] ;  /* 0x00010f00ff067b82 */ /* 0x000e620000000800 */
[----:B------:R-:W-:Y:S01]  /*19260*/  IMAD.MOV.U32 R9, RZ, RZ, R0 ;  /* 0x000000ffff097224 */ /* 0x000fe200078e0000 */
[----:B------:R-:W-:-:S03]  /*19270*/  ULDC.64 UR4, c[0x0][0x428] ;  /* 0x00010a0000047ab9 */ /* 0x000fc60000000a00 */
[----:B------:R-:W-:Y:S01]  /*19280*/  IMAD.MOV.U32 R0, RZ, RZ, R9 ;  /* 0x000000ffff007224 */ /* 0x000fe200078e0009 */
[----:B-1----:R-:W-:-:S13]  /*19290*/  ISETP.NE.AND P0, PT, R6, 0x1, PT ;  /* 0x000000010600780c */ /* 0x002fda0003f05270 */
[----:B0-----:R-:W0:Y:S02]  /*192a0*/  @P0 LDC.64 R4, c[0x0][0x440] ;  /* 0x00011000ff040b82 */ /* 0x001e240000000a00 */
        /* <DEDUP_REMOVED lines=14> */
.L_x_5086:
[----:B------:R-:W2:Y:S04]  /*19390*/  LDL R0, [R1+0x10] ;  /* 0x0000100001007983 */ /* 0x000ea80000100800 */
[----:B-1----:R-:W3:Y:S01]  /*193a0*/  LDL R2, [R1+0x18] ;  /* 0x0000180001027983 */ /* 0x002ee20000100800 */
[----:B--2---:R-:W-:Y:S01]  /*193b0*/  IMAD R0, R0, 0x8, R19 ;  /* 0x0000000800007824 */ /* 0x004fe200078e0213 */
[----:B---3--:R-:W-:-:S04]  /*193c0*/  SHF.L.U32 R2, R2, 0x1f, RZ ;  /* 0x0000001f02027819 */ /* 0x008fc800000006ff */
[----:B------:R-:W1:Y:S02]  /*193d0*/  SYNCS.PHASECHK.TRANS64.TRYWAIT P0, [R0+URZ+0x22840], R2 ;  /* 0x02284002000075a7 */ /* 0x000e64000800017f */
[----:B-1----:R-:W-:Y:S05]  /*193e0*/  @!P0 BRA `(.L_x_5087) ;  /* 0x0000006400dc8947 */ /* 0x002fea0003800000 */
.L_x_5268:
[----:B------:R-:W2:Y:S02]  /*193f0*/  S2R R3, SR_TID.X ;  /* 0x0000000000037919 */ /* 0x000ea40000002100 */
[----:B--2---:R-:W-:-:S04]  /*19400*/  LOP3.LUT R3, R3, 0x7f, RZ, 0xc0, !PT ;  /* 0x0000007f03037812 */ /* 0x004fc800078ec0ff */
[----:B------:R-:W-:-:S13]  /*19410*/  ISETP.NE.AND P0, PT, R3, RZ, PT ;  /* 0x000000ff0300720c */ /* 0x000fda0003f05270 */
[----:B------:R-:W-:Y:S05]  /*19420*/  @P0 BRA `(.L_x_5088) ;  /* 0x00000000001c0947 */ /* 0x000fea0003800000 */
[----:B------:R-:W2:Y:S01]  /*19430*/  S2R R3, SR_TID.X ;  /* 0x0000000000037919 */ /* 0x000ea20000002100 */
[----:B-1----:R-:W-:-:S04]  /*19440*/  IMAD.MOV.U32 R2, RZ, RZ, 0x3000 ;  /* 0x00003000ff027424 */ /* 0x002fc800078e00ff */
[----:B------:R3:W-:Y:S01]  /*19450*/  SYNCS.ARRIVE.TRANS64 RZ, [R0+URZ+0x22830], R2 ;  /* 0x0228300200ff79a7 */ /* 0x0007e2000800003f */
[----:B--2---:R-:W-:-:S04]  /*19460*/  LOP3.LUT R3, R3, 0x1f, RZ, 0xc0, !PT ;  /* 0x0000001f03037812 */ /* 0x004fc800078ec0ff */
[----:B------:R-:W-:-:S13]  /*19470*/  ISETP.NE.AND P0, PT, R3, RZ, PT ;  /* 0x000000ff0300720c */ /* 0x000fda0003f05270 */
[----:B---3--:R-:W-:Y:S05]  /*19480*/  @!P0 BRA `(.L_x_5088) ;  /* 0x0000000000048947 */ /* 0x008fea0003800000 */
[----:B------:R-:W-:Y:S01]  /*19490*/  BPT.TRAP 0x1 ;  /* 0x000000040000795c */ /* 0x000fe20000300000 */
.L_x_5088:
[----:B0-----:R-:W2:Y:S04]  /*194a0*/  LDL R4, [R1+0x10] ;  /* 0x0000100001047983 */ /* 0x001ea80000100800 */
[----:B------:R-:W3:Y:S04]  /*194b0*/  LDL R3, [R1+0x30] ;  /* 0x0000300001037983 */ /* 0x000ee80000100800 */
[----:B-1----:R-:W4:Y:S01]  /*194c0*/  LDL R2, [R1+0x24] ;  /* 0x0000240001027983 */ /* 0x002f220000100800 */
        /* <DEDUP_REMOVED lines=11> */
[----:B--2---:R-:W-:Y:S01]  /*19580*/  IMAD R0, R4, 0x3000, R19 ;  /* 0x0000300004007824 */ /* 0x004fe200078e0213 */
[----:B---3--:R-:W-:-:S04]  /*19590*/  R2UR UR11, R3 ;  /* 0x00000000030b72ca */ /* 0x008fc800000e0000 */
[----:B------:R-:W-:Y:S02]  /*195a0*/  R2UR UR8, R0 ;  /* 0x00000000000872ca */ /* 0x000fe400000e0000 */
[----:B----4-:R-:W-:-:S11]  /*195b0*/  R2UR UR4, R2 ;  /* 0x00000000020472ca */ /* 0x010fd600000e0000 */
[----:B------:R-:W-:Y:S02]  /*195c0*/  UIADD3 UR8, UR8, 0x1c400, URZ ;  /* 0x0001c40008087890 */ /* 0x000fe4000fffe03f */
[----:B------:R-:W-:-:S03]  /*195d0*/  UIMAD UR11, UR11, 0x60, UR4 ;  /* 0x000000600b0b78a4 */ /* 0x000fc6000f8e0204 */
[----:B------:R-:W-:-:S06]  /*195e0*/  UMOV UR4, 0x0 ;  /* 0x0000000000047882 */ /* 0x000fcc0000000000 */
[----:B------:R1:W-:Y:S02]  /*195f0*/  UTMALDG.4D [UR8], [UR6], desc[UR4] ;  /* 0x00000408060075b4 */ /* 0x0003e40008019000 */
[----:B-1----:R-:W-:Y:S01]  /*19600*/  NOP ;  /* 0x0000000000007918 */ /* 0x002fe20000000000 */
.L_x_5084:
[----:B------:R-:W2:Y:S04]  /*19610*/  LDL.LU R3, [R1+0x44] ;  /* 0x0000440001037983 */ /* 0x000ea80000300800 */
[----:B------:R-:W3:Y:S04]  /*19620*/  LDL.LU R5, [R1+0x2c] ;  /* 0x00002c0001057983 */ /* 0x000ee80000300800 */
[----:B0-----:R-:W4:Y:S01]  /*19630*/  LDL.LU R4, [R1+0x58] ;  /* 0x0000580001047983 */ /* 0x001f220000300800 */
        /* <DEDUP_REMOVED lines=37> */
.L_x_5090:
[----:B------:R-:W-:Y:S05]  /*19890*/  BSYNC B6 ;  /* 0x0000000000067941 */ /* 0x000fea0003800000 */
.L_x_5089:
[----:B0-----:R-:W2:Y:S01]  /*198a0*/  LDL.LU R0, [R1+0x58] ;  /* 0x0000580001007983 */ /* 0x001ea20000300800 */
[----:B------:R-:W-:Y:S01]  /*198b0*/  ULDC.64 UR4, c[0x0][0x2d8] ;  /* 0x0000b60000047ab9 */ /* 0x000fe20000000a00 */
[----:B------:R-:W0:Y:S01]  /*198c0*/  LDC R7, c[0x0][0x448] ;  /* 0x00011200ff077b82 */ /* 0x000e220000000800 */
[----:B------:R-:W-:Y:S01]  /*198d0*/  ULDC UR6, c[0x0][0x2b8] ;  /* 0x0000ae0000067ab9 */ /* 0x000fe20000000800 */
[----:B------:R-:W3:Y:S04]  /*198e0*/  LDL.LU R4, [R1+0x44] ;  /* 0x0000440001047983 */ /* 0x000ee80000300800 */
[----:B------:R-:W3:Y:S04]  /*198f0*/  LDL.LU.64 R2, [R1+0x50] ;  /* 0x0000500001027983 */ /* 0x000ee80000300a00 */
[----:B------:R-:W4:Y:S04]  /*19900*/  LDL.LU R5, [R1+0x2c] ;  /* 0x00002c0001057983 */ /* 0x000f280000300800 */
[----:B------:R-:W4:Y:S04]  /*19910*/  LDL R10, [R1+0x4] ;  /* 0x00000400010a7983 */ /* 0x000f280000100800 */
[----:B------:R1:W5:Y:S01]  /*19920*/  LDL R8, [R1+0x34] ;  /* 0x0000340001087983 */ /* 0x0003620000100800 */
[----:B0-----:R-:W-:-:S13]  /*19930*/  ISETP.NE.AND P0, PT, R7, 0x1, PT ;  /* 0x000000010700780c */ /* 0x001fda0003f05270 */
[----:B------:R-:W0:Y:S01]  /*19940*/  @P0 LDC R6, c[0x0][0x450] ;  /* 0x00011400ff060b82 */ /* 0x000e220000000800 */
[----:B------:R-:W1:Y:S02]  /*19950*/  S2R R9, SR_TID.X ;  /* 0x0000000000097919 */ /* 0x000e640000002100 */
[----:B-1----:R-:W-:-:S05]  /*19960*/  IMAD.SHL.U32 R9, R9, 0x8, RZ ;  /* 0x0000000809097824 */ /* 0x002fca00078e00ff */
[----:B------:R-:W-:Y:S01]  /*19970*/  LOP3.LUT R9, R9, 0x38, RZ, 0xc0, !PT ;  /* 0x0000003809097812 */ /* 0x000fe200078ec0ff */
[----:B---3--:R-:W-:Y:S02]  /*19980*/  IMAD.MOV.U32 R3, RZ, RZ, R4 ;  /* 0x000000ffff037224 */ /* 0x008fe400078e0004 */
[----:B------:R-:W1:Y:S01]  /*19990*/  S2R R4, SR_TID.X ;  /* 0x0000000000047919 */ /* 0x000e620000002100 */
[----:B------:R-:W-:-:S04]  /*199a0*/  IMAD.WIDE.U32 R2, R16, UR4, R2 ;  /* 0x0000000410027c25 */ /* 0x000fc8000f8e0002 */
[----:B------:R-:W-:Y:S01]  /*199b0*/  IMAD R3, R16, UR5, R3 ;  /* 0x0000000510037c24 */ /* 0x000fe2000f8e0203 */
[----:B------:R-:W-:Y:S02]  /*199c0*/  ULDC.64 UR4, c[0x0][0x2e0] ;  /* 0x0000b80000047ab9 */ /* 0x000fe40000000a00 */
[----:B--2---:R-:W-:Y:S02]  /*199d0*/  IMAD R0, R0, UR4, RZ ;  /* 0x0000000400007c24 */ /* 0x004fe4000f8e02ff */
[----:B----4-:R-:W-:-:S04]  /*199e0*/  IMAD.WIDE.U32 R2, R5, UR4, R2 ;  /* 0x0000000405027c25 */ /* 0x010fc8000f8e0002 */
[----:B------:R-:W-:Y:S01]  /*199f0*/  IMAD R0, R5, UR5, R0 ;  /* 0x0000000505007c24 */ /* 0x000fe2000f8e0200 */
[----:B------:R-:W-:-:S03]  /*19a00*/  ULDC.64 UR4, c[0x0][0x2d0] ;  /* 0x0000b40000047ab9 */ /* 0x000fc60000000a00 */
[----:B------:R-:W-:Y:S01]  /*19a10*/  IMAD.IADD R3, R3, 0x1, R0 ;  /* 0x0000000103037824 */ /* 0x000fe200078e0200 */
[----:B-1----:R-:W-:-:S04]  /*19a20*/  LOP3.LUT R4, R4, 0x7f, RZ, 0xc0, !PT ;  /* 0x0000007f04047812 */ /* 0x002fc800078ec0ff */
[----:B------:R-:W-:Y:S02]  /*19a30*/  SHF.R.U32.HI R5, RZ, 0x3, R4 ;  /* 0x00000003ff057819 */ /* 0x000fe40000011604 */
[----:B------:R-:W1:Y:S02]  /*19a40*/  S2R R4, SR_TID.X ;  /* 0x0000000000047919 */ /* 0x000e640000002100 */
[----:B-1----:R-:W-:-:S05]  /*19a50*/  IMAD.SHL.U32 R4, R4, 0x10, RZ ;  /* 0x0000001004047824 */ /* 0x002fca00078e00ff */
[----:B------:R-:W-:Y:S02]  /*19a60*/  LOP3.LUT R4, R5, 0x70, R4, 0xf8, !PT ;  /* 0x0000007005047812 */ /* 0x000fe400078ef804 */
[----:B------:R-:W1:Y:S03]  /*19a70*/  @P0 LDC R5, c[0x0][0x44c] ;  /* 0x00011300ff050b82 */ /* 0x000e660000000800 */
[----:B------:R-:W-:-:S04]  /*19a80*/  IMAD R4, R10, 0x80, R4 ;  /* 0x000000800a047824 */ /* 0x000fc800078e0204 */
[----:B------:R-:W-:Y:S02]  /*19a90*/  IMAD.MOV.U32 R0, RZ, RZ, R4 ;  /* 0x000000ffff007224 */ /* 0x000fe400078e0004 */
[----:B-1----:R-:W-:-:S05]  /*19aa0*/  @P0 IMAD.HI.U32 R5, R4, R5, RZ ;  /* 0x0000000504050227 */ /* 0x002fca00078e00ff */
        /* <DEDUP_REMOVED lines=19> */
[----:B------:R-:W-:Y:S09]  /*19be0*/  BRA.DIV UR4, `(.L_x_5091) ;  /* 0x0000005e04f07947 */ /* 0x000ff2000b800000 */
[----:B------:R-:W2:Y:S01]  /*19bf0*/  LDL.LU R6, [R1+0x48] ;  /* 0x0000480001067983 */ /* 0x000ea20000300800 */
[----:B------:R-:W0:Y:S02]  /*19c00*/  S2R R11, SR_TID.X ;  /* 0x00000000000b7919 */ /* 0x000e240000002100 */
[----:B0-----:R-:W-:-:S04]  /*19c10*/  LOP3.LUT R11, R11, 0x7f, RZ, 0xc0, !PT ;  /* 0x0000007f0b0b7812 */ /* 0x001fc800078ec0ff */
[----:B------:R-:W-:-:S05]  /*19c20*/  SHF.R.U32.HI R11, RZ, 0x3, R11 ;  /* 0x00000003ff0b7819 */ /* 0x000fca000001160b */
[----:B------:R-:W-:-:S04]  /*19c30*/  IMAD R2, R10, 0x80, R11 ;  /* 0x000000800a027824 */ /* 0x000fc800078e020b */
[----:B------:R-:W-:Y:S02]  /*19c40*/  VIADD R5, R2, 0x10 ;  /* 0x0000001002057836 */ /* 0x000fe40000000000 */
[----:B--2---:R-:W-:Y:S02]  /*19c50*/  IMAD R0, R6, R7, RZ ;  /* 0x0000000706007224 */ /* 0x004fe400078e02ff */
[----:B------:R-:W0:Y:S04]  /*19c60*/  SHFL.IDX PT, R7, R4, RZ, 0x181f ;  /* 0x00181fff04077589 */ /* 0x000e2800000e0000 */
[----:B------:R-:W1:Y:S01]  /*19c70*/  SHFL.IDX PT, R6, R3, RZ, 0x181f ;  /* 0x00181fff03067589 */ /* 0x000e6200000e0000 */
        /* <DEDUP_REMOVED lines=63> */
.L_x_5285:
        /* <DEDUP_REMOVED lines=10> */
.L_x_5092:
        /* <DEDUP_REMOVED lines=18> */
.L_x_5286:
[----:B------:R-:W-:Y:S05]  /*1a230*/  BSYNC B0 ;  /* 0x0000000000007941 */ /* 0x000fea0003800000 */
.L_x_5093:
        /* <DEDUP_REMOVED lines=13> */
.L_x_5287:
[----:B------:R-:W-:Y:S05]  /*1a310*/  BSYNC B1 ;  /* 0x0000000000017941 */ /* 0x000fea0003800000 */
.L_x_5097:
        /* <DEDUP_REMOVED lines=9> */
.L_x_5100:
[----:B------:R-:W-:Y:S05]  /*1a3b0*/  BSYNC B1 ;  /* 0x0000000000017941 */ /* 0x000fea0003800000 */
.L_x_5099:
        /* <DEDUP_REMOVED lines=13> */
.L_x_5101:
        /* <DEDUP_REMOVED lines=15> */
.L_x_5102:
        /* <DEDUP_REMOVED lines=15> */
.L_x_5103:
        /* <DEDUP_REMOVED lines=15> */
.L_x_5104:
        /* <DEDUP_REMOVED lines=10> */
.L_x_5096:
[----:B------:R-:W-:Y:S05]  /*1a800*/  BSYNC B0 ;  /* 0x0000000000007941 */ /* 0x000fea0003800000 */
.L_x_5095:
        /* <DEDUP_REMOVED lines=55> */
.L_x_5111:
        /* <DEDUP_REMOVED lines=8> */
.L_x_5288:
[----:B------:R-:W-:Y:S05]  /*1ac00*/  BSYNC B3 ;  /* 0x0000000000037941 */ /* 0x000fea0003800000 */
.L_x_5112:
        /* <DEDUP_REMOVED lines=9> */
.L_x_5115:
[----:B------:R-:W-:Y:S05]  /*1aca0*/  BSYNC B3 ;  /* 0x0000000000037941 */ /* 0x000fea0003800000 */
.L_x_5114:
        /* <DEDUP_REMOVED lines=13> */
.L_x_5116:
        /* <DEDUP_REMOVED lines=13> */
.L_x_5289:
[----:B------:R-:W-:Y:S05]  /*1ae50*/  BSYNC B3 ;  /* 0x0000000000037941 */ /* 0x000fea0003800000 */
.L_x_5117:
        /* <DEDUP_REMOVED lines=11> */
.L_x_5120:
[----:B------:R-:W-:Y:S05]  /*1af10*/  BSYNC B3 ;  /* 0x0000000000037941 */ /* 0x000fea0003800000 */
.L_x_5119:
        /* <DEDUP_REMOVED lines=10> */
.L_x_5121:
        /* <DEDUP_REMOVED lines=15> */
.L_x_5122:
        /* <DEDUP_REMOVED lines=15> */
.L_x_5123:
        /* <DEDUP_REMOVED lines=15> */
.L_x_5124:
        /* <DEDUP_REMOVED lines=10> */
.L_x_5110:
[----:B------:R-:W-:Y:S05]  /*1b330*/  BSYNC B1 ;  /* 0x0000000000017941 */ /* 0x000fea0003800000 */
.L_x_5109:
[----:B------:R-:W2:Y:S02]  /*1b340*/  LDL.LU R5, [R1+0x40] ;  /* 0x0000400001057983 */ /* 0x000ea40000300800 */
[----:B--2---:R-:W-:-:S07]  /*1b350*/  VIADD R0, R5, 0xfffffffd ;  /* 0xfffffffd05007836 */ /* 0x004fce0000000000 */
.L_x_5108:
[----:B------:R-:W-:Y:S05]  /*1b360*/  BSYNC B2 ;  /* 0x0000000000027941 */ /* 0x000fea0003800000 */
.L_x_5107:
[----:B------:R-:W-:Y:S01]  /*1b370*/  VIADD R8, R8, 0xfffffffe ;  /* 0xfffffffe08087836 */ /* 0x000fe20000000000 */
[----:B------:R-:W-:-:S04]  /*1b380*/  LOP3.LUT R4, RZ, R4, RZ, 0x33, !PT ;  /* 0x00000004ff047212 */ /* 0x000fc800078e33ff */
[----:B------:R-:W-:-:S13]  /*1b390*/  ISETP.NE.AND P0, PT, R8, R4, PT ;  /* 0x000000040800720c */ /* 0x000fda0003f05270 */
[----:B------:R-:W-:Y:S05]  /*1b3a0*/  @!P0 BRA `(.L_x_5106) ;  /* 0x0000001400008947 */ /* 0x000fea0003800000 */
.L_x_5157:
        /* <DEDUP_REMOVED lines=35> */
.L_x_5127:
        /* <DEDUP_REMOVED lines=8> */
.L_x_5290:
[----:B------:R-:W-:Y:S05]  /*1b660*/  BSYNC B2 ;  /* 0x0000000000027941 */ /* 0x000fea0003800000 */
.L_x_5128:
        /* <DEDUP_REMOVED lines=9> */
.L_x_5131:
[----:B------:R-:W-:Y:S05]  /*1b700*/  BSYNC B2 ;  /* 0x0000000000027941 */ /* 0x000fea0003800000 */
.L_x_5130:
        /* <DEDUP_REMOVED lines=12> */
.L_x_5132:
        /* <DEDUP_REMOVED lines=13> */
.L_x_5291:
[----:B------:R-:W-:Y:S05]  /*1b8a0*/  BSYNC B2 ;  /* 0x0000000000027941 */ /* 0x000fea0003800000 */
.L_x_5133:
        /* <DEDUP_REMOVED lines=11> */
.L_x_5136:
[----:B------:R-:W-:Y:S05]  /*1b960*/  BSYNC B2 ;  /* 0x0000000000027941 */ /* 0x000fea0003800000 */
.L_x_5135:
        /* <DEDUP_REMOVED lines=9> */
.L_x_5137:
        /* <DEDUP_REMOVED lines=15> */
.L_x_5138:
        /* <DEDUP_REMOVED lines=15> */
.L_x_5139:
        /* <DEDUP_REMOVED lines=15> */
.L_x_5140:
        /* <DEDUP_REMOVED lines=10> */
.L_x_5126:
[----:B------:R-:W-:Y:S05]  /*1bd70*/  BSYNC B1 ;  /* 0x0000000000017941 */ /* 0x000fea0003800000 */
.L_x_5125:
        /* <DEDUP_REMOVED lines=35> */
.L_x_5143:
        /* <DEDUP_REMOVED lines=8> */
.L_x_5292:
[----:B------:R-:W-:Y:S05]  /*1c030*/  BSYNC B2 ;  /* 0x0000000000027941 */ /* 0x000fea0003800000 */
.L_x_5144:
        /* <DEDUP_REMOVED lines=9> */
.L_x_5147:
[----:B------:R-:W-:Y:S05]  /*1c0d0*/  BSYNC B2 ;  /* 0x0000000000027941 */ /* 0x000fea0003800000 */
.L_x_5146:
        /* <DEDUP_REMOVED lines=13> */
.L_x_5148:
        /* <DEDUP_REMOVED lines=13> */
.L_x_5293:
[----:B------:R-:W-:Y:S05]  /*1c280*/  BSYNC B2 ;  /* 0x0000000000027941 */ /* 0x000fea0003800000 */
.L_x_5149:
        /* <DEDUP_REMOVED lines=11> */
.L_x_5152:
[----:B------:R-:W-:Y:S05]  /*1c340*/  BSYNC B2 ;  /* 0x0000000000027941 */ /* 0x000fea0003800000 */
.L_x_5151:
        /* <DEDUP_REMOVED lines=10> */
.L_x_5153:
        /* <DEDUP_REMOVED lines=15> */
.L_x_5154:
        /* <DEDUP_REMOVED lines=15> */
.L_x_5155:
        /* <DEDUP_REMOVED lines=15> */
.L_x_5156:
        /* <DEDUP_REMOVED lines=10> */
.L_x_5142:
[----:B------:R-:W-:Y:S05]  /*1c760*/  BSYNC B1 ;  /* 0x0000000000017941 */ /* 0x000fea0003800000 */
.L_x_5141:
[----:B------:R-:W2:Y:S01]  /*1c770*/  LDL R5, [R1+0x28] ;  /* 0x0000280001057983 */ /* 0x000ea20000100800 */
[----:B------:R-:W-:Y:S01]  /*1c780*/  VIADD R0, R0, 0xfffffffe ;  /* 0xfffffffe00007836 */ /* 0x000fe20000000000 */
[----:B--2---:R-:W-:-:S13]  /*1c790*/  ISETP.GT.AND P0, PT, R6, R5, PT ;  /* 0x000000050600720c */ /* 0x004fda0003f04270 */
[----:B------:R-:W-:Y:S05]  /*1c7a0*/  @P0 BRA `(.L_x_5157) ;  /* 0xffffffec00000947 */ /* 0x000fea000383ffff */
.L_x_5106:
[----:B------:R-:W-:Y:S05]  /*1c7b0*/  BSYNC B0 ;  /* 0x0000000000007941 */ /* 0x000fea0003800000 */
.L_x_5105:
        /* <DEDUP_REMOVED lines=25> */
.L_x_5159:
[----:B------:R-:W-:Y:S05]  /*1c950*/  BSYNC B0 ;  /* 0x0000000000007941 */ /* 0x000fea0003800000 */
.L_x_5158:
[----:B------:R-:W-:-:S05]  /*1c960*/  SEL R0, R0, RZ, P0 ;  /* 0x000000ff00007207 */ /* 0x000fca0000000000 */
[----:B------:R3:W-:Y:S02]  /*1c970*/  STL [R1+0x10], R0 ;  /* 0x0000100001007387 */ /* 0x0007e40000100800 */
.L_x_5077:
[----:B------:R-:W-:Y:S05]  /*1c980*/  BSYNC B7 ;  /* 0x0000000000077941 */ /* 0x000fea0003800000 */
.L_x_5075:
        /* <DEDUP_REMOVED lines=8> */
[----:B------:R-:W5:Y:S04]  /*1ca10*/  LDS.128 R4, [R19+0x228d0] ;  /* 0x0228d00013047984 */ /* 0x000f680000000c00 */
[----:B-----5:R0:W-:Y:S04]  /*1ca20*/  STL.64 [R1], R4 ;  /* 0x0000000401007387 */ /* 0x0201e80000100a00 */
[----:B------:R0:W-:Y:S01]  /*1ca30*/  STL.64 [R1+0x8], R6 ;  /* 0x0000080601007387 */ /* 0x0001e20000100a00 */
[----:B------:R-:W-:Y:S06]  /*1ca40*/  BAR.ARV 0x4, 0x180 ;  /* 0x0106000000007b1d */ /* 0x000fec0000002000 */
[----:B------:R-:W-:Y:S05]  /*1ca50*/  BRA `(.L_x_5161) ;  /* 0x0000001000307947 */ /* 0x000fea0003800000 */
.L_x_5160:
        /* <DEDUP_REMOVED lines=46> */
.L_x_5303:
[----:B------:R-:W-:Y:S02]  /*1cd40*/  ULDC UR4, c[0x0][0xc38] ;  /* 0x00030e0000047ab9 */ /* 0x000fe40000000800 */
[----:B------:R-:W-:-:S04]  /*1cd50*/  IMAD.U32 R2, RZ, RZ, UR4 ;  /* 0x00000004ff027e24 */ /* 0x000fc8000f8e00ff */
[----:B-1----:R-:W-:-:S04]  /*1cd60*/  IMAD R9, R9, R2, RZ ;  /* 0x0000000209097224 */ /* 0x002fc800078e02ff */
[----:B------:R-:W-:-:S05]  /*1cd70*/  IMAD.IADD R0, R0, 0x1, R9 ;  /* 0x0000000100007824 */ /* 0x000fca00078e0209 */
[----:B------:R-:W-:-:S13]  /*1cd80*/  ISETP.GT.AND P6, PT, R0, R5, PT ;  /* 0x000000050000720c */ /* 0x000fda0003fc4270 */
[----:B------:R-:W-:Y:S05]  /*1cd90*/  @P6 BRA `(.L_x_5163) ;  /* 0x0000000000ac6947 */ /* 0x000fea0003800000 */
.L_x_5166:
        /* <DEDUP_REMOVED lines=37> */
.L_x_5311:
[----:B------:R-:W-:Y:S02]  /*1cff0*/  ULDC UR4, c[0x0][0xc38] ;  /* 0x00030e0000047ab9 */ /* 0x000fe40000000800 */
[----:B------:R-:W-:-:S04]  /*1d000*/  IMAD.U32 R2, RZ, RZ, UR4 ;  /* 0x00000004ff027e24 */ /* 0x000fc8000f8e00ff */
[----:B-1----:R-:W-:-:S04]  /*1d010*/  IMAD R9, R9, R2, RZ ;  /* 0x0000000209097224 */ /* 0x002fc800078e02ff */
[----:B------:R-:W-:-:S05]  /*1d020*/  IMAD.IADD R0, R9, 0x1, R0 ;  /* 0x0000000109007824 */ /* 0x000fca00078e0200 */
[----:B------:R-:W-:-:S13]  /*1d030*/  ISETP.GT.AND P6, PT, R0, R5, PT ;  /* 0x000000050000720c */ /* 0x000fda0003fc4270 */
[----:B------:R-:W-:Y:S05]  /*1d040*/  @!P6 BRA `(.L_x_5166) ;  /* 0xfffffffc0054e947 */ /* 0x000fea000383ffff */
.L_x_5163:
        /* <DEDUP_REMOVED lines=12> */
.L_x_5316:
[----:B------:R-:W-:-:S13]  /*1d110*/  ISETP.NE.AND P0, PT, R0, RZ, PT ;  /* 0x000000ff0000720c */ /* 0x000fda0003f05270 */
[----:B------:R-:W-:Y:S05]  /*1d120*/  @!P0 BRA `(.L_x_5168) ;  /* 0x0000000000108947 */ /* 0x000fea0003800000 */
[----:B------:R-:W-:Y:S01]  /*1d130*/  UMOV UR4, 0xffffffff ;  /* 0xffffffff00047882 */ /* 0x000fe20000000000 */
[----:B-1----:R-:W-:Y:S02]  /*1d140*/  VIADD R3, R3, 0xffffffff ;  /* 0xffffffff03037836 */ /* 0x002fe40000000000 */
[----:B------:R-:W-:Y:S05]  /*1d150*/  BRA.DIV UR4, `(.L_x_5169) ;  /* 0x0000004204707947 */ /* 0x000fea000b800000 */
[----:B------:R2:W3:Y:S02]  /*1d160*/  SHFL.IDX PT, R8, R7, R3, 0x1f ;  /* 0x00001f0307087589 */ /* 0x0004e400000e0000 */
.L_x_5168:
[----:B------:R-:W-:Y:S01]  /*1d170*/  ISETP.NE.AND P0, PT, R6, 0x1, PT ;  /* 0x000000010600780c */ /* 0x000fe20003f05270 */
[----:B---3--:R-:W-:-:S05]  /*1d180*/  IMAD R0, R8, R2, R9 ;  /* 0x0000000208007224 */ /* 0x008fca00078e0209 */
[----:B------:R3:W-:Y:S02]  /*1d190*/  STL [R1], R0 ;  /* 0x0000000001007387 */ /* 0x0007e40000100800 */
[----:B---3--:R-:W-:-:S05]  /*1d1a0*/  IMAD.IADD R0, R5, 0x1, -R0 ;  /* 0x0000000105007824 */ /* 0x008fca00078e0a00 */
[----:B------:R-:W-:Y:S05]  /*1d1b0*/  @!P0 BRA `(.L_x_5170) ;  /* 0x0000000000e48947 */ /* 0x000fea0003800000 */
[----:B------:R-:W-:-:S04]  /*1d1c0*/  IABS R5, R4 ;  /* 0x0000000400057213 */ /* 0x000fc80000000000 */
[----:B0-2---:R-:W0:Y:S08]  /*1d1d0*/  I2F.RP R7, R5 ;  /* 0x0000000500077306 */ /* 0x005e300000209400 */
        /* <DEDUP_REMOVED lines=55> */
.L_x_5170:
[----:B-12---:R-:W2:Y:S01]  /*1d550*/  LDL R3, [R1+0xc] ;  /* 0x00000c0001037983 */ /* 0x006ea20000100800 */
        /* <DEDUP_REMOVED lines=62> */
.L_x_5171:
[----:B------:R-:W-:-:S05]  /*1d940*/  LOP3.LUT R3, RZ, R0, RZ, 0x33, !PT ;  /* 0x00000000ff037212 */ /* 0x000fca00078e33ff */
[----:B------:R-:W-:-:S05]  /*1d950*/  IMAD.IADD R0, R4, 0x1, R3 ;  /* 0x0000000104007824 */ /* 0x000fca00078e0203 */
[----:B------:R2:W-:Y:S01]  /*1d960*/  STL [R1+0x4], R0 ;  /* 0x0000040001007387 */ /* 0x0005e20000100800 */
[----:B------:R-:W-:Y:S05]  /*1d970*/  BRA `(.L_x_5172) ;  /* 0x0000000000287947 */ /* 0x000fea0003800000 */
.L_x_5164:
        /* <DEDUP_REMOVED lines=10> */
.L_x_5172:
[----:B---3--:R-:W3:Y:S04]  /*1da20*/  LDL R3, [R1+0x8] ;  /* 0x0000080001037983 */ /* 0x008ee80000100800 */
[----:B01----:R-:W4:Y:S04]  /*1da30*/  LDL R2, [R1+0xc] ;  /* 0x00000c0001027983 */ /* 0x003f280000100800 */
        /* <DEDUP_REMOVED lines=14> */
.L_x_5161:
[----:B---34-:R-:W3:Y:S01]  /*1db20*/  LDL R0, [R1+0xc] ;  /* 0x00000c0001007983 */ /* 0x018ee20000100800 */
[----:B------:R-:W-:Y:S02]  /*1db30*/  ULDC UR4, c[0x0][0xc3c] ;  /* 0x00030f0000047ab9 */ /* 0x000fe40000000800 */
[----:B---3--:R-:W-:-:S13]  /*1db40*/  ISETP.GE.AND P0, PT, R0, UR4, PT ;  /* 0x0000000400007c0c */ /* 0x008fda000bf06270 */
[----:B------:R-:W-:Y:S05]  /*1db50*/  @!P0 BRA `(.L_x_5173) ;  /* 0xffffff8c00b48947 */ /* 0x000fea000383ffff */
[----:B------:R-:W-:Y:S05]  /*1db60*/  BSYNC B8 ;  /* 0x0000000000087941 */ /* 0x000fea0003800000 */
.L_x_5029:
[----:B---3--:R-:W3:Y:S01]  /*1db70*/  LDL.LU R0, [R1+0x5c] ;  /* 0x00005c0001007983 */ /* 0x008ee20000300800 */
[----:B------:R-:W-:Y:S01]  /*1db80*/  BSSY B0, `(.L_x_5174) ;  /* 0x000000b000007945 */ /* 0x000fe20003800000 */
[----:B0-----:R-:W0:Y:S01]  /*1db90*/  S2R R5, SR_CgaCtaId ;  /* 0x0000000000057919 */ /* 0x001e220000008800 */
[----:B---3--:R-:W-:-:S05]  /*1dba0*/  VIADD R0, R0, 0x1 ;  /* 0x0000000100007836 */ /* 0x008fca0000000000 */
[----:B-12---:R-:W-:-:S04]  /*1dbb0*/  LEA.HI R2, R0, R0, RZ, 0x1 ;  /* 0x0000000000027211 */ /* 0x006fc800078f08ff */
[----:B------:R-:W-:-:S05]  /*1dbc0*/  LOP3.LUT R3, R2, 0xfffffffe, RZ, 0xc0, !PT ;  /* 0xfffffffe02037812 */ /* 0x000fca00078ec0ff */
[----:B------:R-:W-:Y:S01]  /*1dbd0*/  IMAD.IADD R3, R0, 0x1, -R3 ;  /* 0x0000000100037824 */ /* 0x000fe200078e0a03 */
[----:B------:R-:W-:-:S04]  /*1dbe0*/  MOV R0, 0x400 ;  /* 0x0000040000007802 */ /* 0x000fc80000000f00 */
[----:B0-----:R-:W-:Y:S02]  /*1dbf0*/  LEA R0, R5, R0, 0x18 ;  /* 0x0000000005007211 */ /* 0x001fe400078ec0ff */
[----:B------:R-:W-:-:S04]  /*1dc00*/  SHF.L.U32 R3, R3, 0x1f, RZ ;  /* 0x0000001f03037819 */ /* 0x000fc800000006ff */
[----:B------:R-:W0:Y:S02]  /*1dc10*/  SYNCS.PHASECHK.TRANS64.TRYWAIT P0, [R0+URZ+0x22820], R3 ;  /* 0x02282003000075a7 */ /* 0x000e24000800017f */
[----:B0-----:R-:W-:Y:S05]  /*1dc20*/  @!P0 BRA `(.L_x_5175) ;  /* 0x0000003400e88947 */ /* 0x001fea0003800000 */
.L_x_5319:
[----:B------:R-:W-:Y:S05]  /*1dc30*/  BSYNC B0 ;  /* 0x0000000000007941 */ /* 0x000fea0003800000 */
.L_x_5174:
[----:B------:R-:W-:-:S03]  /*1dc40*/  UMOV UR4, 0xffffffff ;  /* 0xffffffff00047882 */ /* 0x000fc60000000000 */
[----:B------:R-:W-:Y:S05]  /*1dc50*/  BRA.DIV UR4, `(.L_x_5176) ;  /* 0x0000003604f07947 */ /* 0x000fea000b800000 */
[----:B------:R-:W1:Y:S02]  /*1dc60*/  S2R R2, SR_TID.X ;  /* 0x0000000000027919 */ /* 0x000e640000002100 */
[----:B-1----:R-:W-:-:S04]  /*1dc70*/  SHF.R.U32.HI R2, RZ, 0x5, R2 ;  /* 0x00000005ff027819 */ /* 0x002fc80000011602 */
[----:B------:R-:W-:-:S05]  /*1dc80*/  LOP3.LUT R2, R2, 0x3, RZ, 0xc0, !PT ;  /* 0x0000000302027812 */ /* 0x000fca00078ec0ff */
[----:B------:R1:W2:Y:S02]  /*1dc90*/  SHFL.IDX PT, R14, R2, RZ, 0x1f ;  /* 0x00001fff020e7589 */ /* 0x0002a400000e0000 */
.L_x_5322:
[----:B--2---:R-:W-:-:S13]  /*1dca0*/  ISETP.NE.AND P0, PT, R14, RZ, PT ;  /* 0x000000ff0e00720c */ /* 0x004fda0003f05270 */
[----:B------:R-:W-:Y:S05]  /*1dcb0*/  @P0 BRA `(.L_x_4859) ;  /* 0x0000000000940947 */ /* 0x000fea0003800000 */
[----:B------:R-:W-:-:S03]  /*1dcc0*/  UMOV UR4, 0xffffffff ;  /* 0xffffffff00047882 */ /* 0x000fc60000000000 */
[----:B------:R-:W-:Y:S05]  /*1dcd0*/  BRA.DIV UR4, `(.L_x_5177) ;  /* 0x0000003a04047947 */ /* 0x000fea000b800000 */
[----:B------:R-:W-:-:S13]  /*1dce0*/  ELECT P6, URZ, PT ;  /* 0x00000000003f782f */ /* 0x000fda00038c0000 */
.L_x_5325:
[----:B------:R-:W-:Y:S05]  /*1dcf0*/  @!P6 BRA `(.L_x_4859) ;  /* 0x000000000084e947 */ /* 0x000fea0003800000 */
[----:B------:R-:W-:-:S06]  /*1dd00*/  ULOP3.LUT UR4, UR36, 0x2, URZ, 0xfc, !UPT ;  /* 0x0000000224047892 */ /* 0x000fcc000f8efc3f */
[----:B-1----:R-:W-:-:S05]  /*1dd10*/  IMAD.U32 R2, RZ, RZ, UR4 ;  /* 0x00000004ff027e24 */ /* 0x002fca000f8e00ff */
[----:B------:R-:W-:-:S13]  /*1dd20*/  ISETP.NE.AND P2, PT, R2, 0x3, PT ;  /* 0x000000030200780c */ /* 0x000fda0003f45270 */
[----:B------:R-:W-:Y:S05]  /*1dd30*/  @!P2 BRA `(.L_x_5178) ;  /* 0x000000000004a947 */ /* 0x000fea0003800000 */
[----:B------:R-:W-:Y:S01]  /*1dd40*/  BPT.TRAP 0x1 ;  /* 0x000000040000795c */ /* 0x000fe20000300000 */
.L_x_5178:
[----:B0-----:R-:W2:Y:S04]  /*1dd50*/  LDL R3, [R1+0x10] ;  /* 0x0000100001037983 */ /* 0x001ea80000100800 */
[----:B------:R-:W3:Y:S01]  /*1dd60*/  LDL.LU R7, [R1+0x18] ;  /* 0x0000180001077983 */ /* 0x000ee20000300800 */
[----:B------:R-:W-:-:S04]  /*1dd70*/  VIADD R2, R0, 0x22840 ;  /* 0x0002284000027836 */ /* 0x000fc80000000000 */
[C---:B--2---:R-:W-:Y:S02]  /*1dd80*/  IMAD R6, R3.reuse, 0x8, R2 ;  /* 0x0000000803067824 */ /* 0x044fe400078e0202 */
[----:B------:R-:W-:Y:S01]  /*1dd90*/  VIADD R3, R3, 0x1 ;  /* 0x0000000103037836 */ /* 0x000fe20000000000 */
[----:B---3--:R-:W-:-:S04]  /*1dda0*/  SHF.L.U32 R5, R7, 0x1f, RZ ;  /* 0x0000001f07057819 */ /* 0x008fc800000006ff */
        /* <DEDUP_REMOVED lines=8> */
.L_x_5326:
[----:B------:R-:W1:Y:S02]  /*1de30*/  SYNCS.PHASECHK.TRANS64.TRYWAIT P0, [R7+URZ], R2 ;  /* 0x00000002070075a7 */ /* 0x000e64000800017f */
[----:B-1----:R-:W-:Y:S05]  /*1de40*/  @!P0 BRA `(.L_x_5180) ;  /* 0x0000003400dc8947 */ /* 0x002fea0003800000 */
.L_x_5327:
[----:B------:R-:W-:Y:S05]  /*1de50*/  @!P2 BRA `(.L_x_5181) ;  /* 0x000000000004a947 */ /* 0x000fea0003800000 */
[----:B------:R-:W-:Y:S01]  /*1de60*/  BPT.TRAP 0x1 ;  /* 0x000000040000795c */ /* 0x000fe20000300000 */
.L_x_5181:
[----:B------:R-:W2:Y:S01]  /*1de70*/  LDL.LU R4, [R1+0x10] ;  /* 0x0000100001047983 */ /* 0x000ea20000300800 */
[----:B------:R-:W-:-:S04]  /*1de80*/  VIADD R0, R0, 0x22860 ;  /* 0x0002286000007836 */ /* 0x000fc80000000000 */
[----:B--2---:R-:W-:-:S04]  /*1de90*/  IMAD R4, R4, 0x8, R0 ;  /* 0x0000000804047824 */ /* 0x004fc800078e0200 */
[----:B------:R-:W2:Y:S02]  /*1dea0*/  SYNCS.PHASECHK.TRANS64.TRYWAIT P0, [R4+URZ], R5 ;  /* 0x00000005040075a7 */ /* 0x000ea4000800017f */
[----:B--2---:R-:W-:Y:S05]  /*1deb0*/  @!P0 BRA `(.L_x_5182) ;  /* 0x0000003400d48947 */ /* 0x004fea0003800000 */
.L_x_5328:
[----:B------:R-:W-:-:S07]  /*1dec0*/  IMAD R3, R3, 0x8, R0 ;  /* 0x0000000803037824 */ /* 0x000fce00078e0200 */
.L_x_5183:
[----:B---3--:R3:W4:Y:S02]  /*1ded0*/  SYNCS.PHASECHK.TRANS64.TRYWAIT P0, [R3+URZ], R2 ;  /* 0x00000002030075a7 */ /* 0x008724000800017f */
[----:B----4-:R-:W-:Y:S05]  /*1dee0*/  @!P0 NANOSLEEP.SYNCS 0x989680 ;  /* 0x009896800000895d */ /* 0x010fea0003900000 */
[----:B------:R-:W4:Y:S02]  /*1def0*/  @!P0 SYNCS.PHASECHK.TRANS64 P0, [R3+URZ], R2 ;  /* 0x00000002030085a7 */ /* 0x000f24000800007f */
[----:B----4-:R-:W-:Y:S05]  /*1df00*/  @!P0 BRA `(.L_x_5183) ;  /* 0xfffffffc00f08947 */ /* 0x010fea000383ffff */
.L_x_4859:
[----:B------:R-:W-:Y:S05]  /*1df10*/  BSYNC B9 ;  /* 0x0000000000097941 */ /* 0x000fea0003800000 */
.L_x_4856:
[----:B------:R-:W-:Y:S05]  /*1df20*/  EXIT ;  /* 0x000000000000794d */ /* 0x000fea0003800000 */
.L_x_4879:
[----:B0-----:R0:W1:Y:S02]  /*1df30*/  SYNCS.PHASECHK.TRANS64.TRYWAIT P6, [R96+URZ+0x22890], R107 ;  /* 0x0228906b600075a7 */ /* 0x00106400080c017f */
[----:B-1----:R-:W-:Y:S05]  /*1df40*/  @!P6 NANOSLEEP.SYNCS 0x989680 ;  /* 0x009896800000e95d */ /* 0x002fea0003900000 */
[----:B------:R-:W1:Y:S02]  /*1df50*/  @!P6 SYNCS.PHASECHK.TRANS64 P6, [R96+URZ+0x22890], R107 ;  /* 0x0228906b6000e5a7 */ /* 0x000e6400080c007f */
[----:B-1----:R-:W-:Y:S05]  /*1df60*/  @!P6 BRA `(.L_x_4879) ;  /* 0xfffffffc00f0e947 */ /* 0x002fea000383ffff */
[----:B------:R-:W-:Y:S05]  /*1df70*/  BRA `(.L_x_5184) ;  /* 0xfffffe5000e07947 */ /* 0x000fea000383ffff */
.L_x_4897:
[----:B0-----:R0:W1:Y:S02]  /*1df80*/  SYNCS.PHASECHK.TRANS64.TRYWAIT P5, [R96+URZ+0x22890], R107 ;  /* 0x0228906b600075a7 */ /* 0x00106400080a017f */
[----:B-1----:R-:W-:Y:S05]  /*1df90*/  @!P5 NANOSLEEP.SYNCS 0x989680 ;  /* 0x009896800000d95d */ /* 0x002fea0003900000 */
[----:B------:R-:W1:Y:S02]  /*1dfa0*/  @!P5 SYNCS.PHASECHK.TRANS64 P5, [R96+URZ+0x22890], R107 ;  /* 0x0228906b6000d5a7 */ /* 0x000e6400080a007f */
[----:B-1----:R-:W-:Y:S05]  /*1dfb0*/  @!P5 BRA `(.L_x_4897) ;  /* 0xfffffffc00f0d947 */ /* 0x002fea000383ffff */
[----:B------:R-:W-:Y:S05]  /*1dfc0*/  BRA `(.L_x_5185) ;  /* 0xfffffe6400807947 */ /* 0x000fea000383ffff */
.L_x_4906:
[----:B0-----:R0:W1:Y:S02]  /*1dfd0*/  SYNCS.PHASECHK.TRANS64.TRYWAIT P4, [R96+URZ+0x22890], R107 ;  /* 0x0228906b600075a7 */ /* 0x001064000808017f */
[----:B-1----:R-:W-:Y:S05]  /*1dfe0*/  @!P4 NANOSLEEP.SYNCS 0x989680 ;  /* 0x009896800000c95d */ /* 0x002fea0003900000 */
[----:B------:R-:W1:Y:S02]  /*1dff0*/  @!P4 SYNCS.PHASECHK.TRANS64 P4, [R96+URZ+0x22890], R107 ;  /* 0x0228906b6000c5a7 */ /* 0x000e64000808007f */
[----:B-1----:R-:W-:Y:S05]  /*1e000*/  @!P4 BRA `(.L_x_4906) ;  /* 0xfffffffc00f0c947 */ /* 0x002fea000383ffff */
[----:B------:R-:W-:Y:S05]  /*1e010*/  BRA `(.L_x_5186) ;  /* 0xfffffe7400a87947 */ /* 0x000fea000383ffff */
.L_x_4912:
[----:B-1----:R1:W2:Y:S02]  /*1e020*/  SYNCS.PHASECHK.TRANS64.TRYWAIT P3, [R96+URZ+0x228b0], R107 ;  /* 0x0228b06b600075a7 */ /* 0x0022a4000806017f */
[----:B--2---:R-:W-:Y:S05]  /*1e030*/  @!P3 NANOSLEEP.SYNCS 0x989680 ;  /* 0x009896800000b95d */ /* 0x004fea0003900000 */
[----:B------:R-:W2:Y:S02]  /*1e040*/  @!P3 SYNCS.PHASECHK.TRANS64 P3, [R96+URZ+0x228b0], R107 ;  /* 0x0228b06b6000b5a7 */ /* 0x000ea4000806007f */
[----:B--2---:R-:W-:Y:S05]  /*1e050*/  @!P3 BRA `(.L_x_4912) ;  /* 0xfffffffc00f0b947 */ /* 0x004fea000383ffff */
[----:B------:R-:W-:Y:S05]  /*1e060*/  BRA `(.L_x_5187) ;  /* 0xfffffe7800387947 */ /* 0x000fea000383ffff */
.L_x_4922:
[----:B------:R-:W-:Y:S01]  /*1e070*/  BSSY B0, `(.L_x_5188) ;  /* 0x0000007000007945 */ /* 0x000fe20003800000 */
[----:B------:R-:W-:Y:S02]  /*1e080*/  IMAD.MOV.U32 R12, RZ, RZ, RZ ;  /* 0x000000ffff0c7224 */ /* 0x000fe400078e00ff */
[----:B------:R-:W-:Y:S02]  /*1e090*/  IMAD.MOV.U32 R11, RZ, RZ, 0x1f ;  /* 0x0000001fff0b7424 */ /* 0x000fe400078e00ff */
[----:B------:R-:W-:-:S07]  /*1e0a0*/  IMAD.MOV.U32 R15, RZ, RZ, -0x1 ;  /* 0xffffffffff0f7424 */ /* 0x000fce00078e00ff */
[----:B-----5:R-:W-:Y:S05]  /*1e0b0*/  WARPSYNC.COLLECTIVE R15, `(.L_x_5189) ;  /* 0x000000000f087348 */ /* 0x020fea0003c00000 */
[----:B------:R0:W1:Y:S02]  /*1e0c0*/  SHFL.IDX P6, R14, R13, R12, R11 ;  /* 0x0000000c0d0e7389 */ /* 0x00006400000c000b */
[----:B01---5:R-:W-:Y:S01]  /*1e0d0*/  ENDCOLLECTIVE ;  /* 0x000000000000791b */ /* 0x023fe20003800000 */
.L_x_5189:
[----:B------:R-:W-:Y:S05]  /*1e0e0*/  BSYNC B0 ;  /* 0x0000000000007941 */ /* 0x000fea0003800000 */
.L_x_5188:
[----:B------:R-:W-:Y:S05]  /*1e0f0*/  BRA `(.L_x_5190) ;  /* 0xfffffe8400ac7947 */ /* 0x000fea000383ffff */
.L_x_4934:
        /* <DEDUP_REMOVED lines=8> */
.L_x_5192:
[----:B------:R-:W-:Y:S05]  /*1e180*/  BSYNC B1 ;  /* 0x0000000000017941 */ /* 0x000fea0003800000 */
.L_x_5191:
        /* <DEDUP_REMOVED lines=8> */
.L_x_5193:
[----:B------:R-:W-:Y:S02]  /*1e210*/  IMAD.MOV.U32 R13, RZ, RZ, R7 ;  /* 0x000000ffff0d7224 */ /* 0x000fe400078e0007 */
[----:B------:R-:W-:-:S07]  /*1e220*/  IMAD.MOV.U32 R0, RZ, RZ, R14 ;  /* 0x000000ffff007224 */ /* 0x000fce00078e000e */
[----:B------:R-:W-:Y:S05]  /*1e230*/  WARPSYNC.COLLECTIVE R15, `(.L_x_5194) ;  /* 0x000000000f087348 */ /* 0x000fea0003c00000 */
[----:B------:R0:W1:Y:S02]  /*1e240*/  SHFL.IDX P6, R14, R13, R12, R11 ;  /* 0x0000000c0d0e7389 */ /* 0x00006400000c000b */
[----:B01----:R-:W-:Y:S01]  /*1e250*/  ENDCOLLECTIVE ;  /* 0x000000000000791b */ /* 0x003fe20003800000 */
.L_x_5194:
[----:B------:R-:W-:Y:S02]  /*1e260*/  IMAD.MOV.U32 R13, RZ, RZ, R32 ;  /* 0x000000ffff0d7224 */ /* 0x000fe400078e0020 */
[----:B------:R-:W-:-:S07]  /*1e270*/  IMAD.MOV.U32 R5, RZ, RZ, R14 ;  /* 0x000000ffff057224 */ /* 0x000fce00078e000e */
[----:B------:R-:W-:Y:S05]  /*1e280*/  WARPSYNC.COLLECTIVE R15, `(.L_x_5195) ;  /* 0x000000000f087348 */ /* 0x000fea0003c00000 */
[----:B------:R0:W1:Y:S02]  /*1e290*/  SHFL.IDX P6, R14, R13, R12, R11 ;  /* 0x0000000c0d0e7389 */ /* 0x00006400000c000b */
[----:B01----:R-:W-:Y:S01]  /*1e2a0*/  ENDCOLLECTIVE ;  /* 0x000000000000791b */ /* 0x003fe20003800000 */
.L_x_5195:
[----:B------:R-:W-:Y:S05]  /*1e2b0*/  BRA `(.L_x_5196) ;  /* 0xfffffe8c00287947 */ /* 0x000fea000383ffff */
.L_x_4937:
        /* <DEDUP_REMOVED lines=8> */
.L_x_5198:
[----:B------:R-:W-:Y:S05]  /*1e340*/  BSYNC B1 ;  /* 0x0000000000017941 */ /* 0x000fea0003800000 */
.L_x_5197:
        /* <DEDUP_REMOVED lines=8> */
.L_x_5199:
[----:B------:R-:W-:Y:S02]  /*1e3d0*/  IMAD.MOV.U32 R13, RZ, RZ, R7 ;  /* 0x000000ffff0d7224 */ /* 0x000fe400078e0007 */
[----:B------:R-:W-:-:S07]  /*1e3e0*/  IMAD.MOV.U32 R0, RZ, RZ, R14 ;  /* 0x000000ffff007224 */ /* 0x000fce00078e000e */
[----:B------:R-:W-:Y:S05]  /*1e3f0*/  WARPSYNC.COLLECTIVE R15, `(.L_x_5200) ;  /* 0x000000000f087348 */ /* 0x000fea0003c00000 */
[----:B------:R0:W1:Y:S02]  /*1e400*/  SHFL.IDX P6, R14, R13, R12, R11 ;  /* 0x0000000c0d0e7389 */ /* 0x00006400000c000b */
[----:B01----:R-:W-:Y:S01]  /*1e410*/  ENDCOLLECTIVE ;  /* 0x000000000000791b */ /* 0x003fe20003800000 */
.L_x_5200:
[----:B------:R-:W-:Y:S02]  /*1e420*/  IMAD.MOV.U32 R13, RZ, RZ, R32 ;  /* 0x000000ffff0d7224 */ /* 0x000fe400078e0020 */
[----:B------:R-:W-:-:S07]  /*1e430*/  IMAD.MOV.U32 R7, RZ, RZ, R14 ;  /* 0x000000ffff077224 */ /* 0x000fce00078e000e */
[----:B------:R-:W-:Y:S05]  /*1e440*/  WARPSYNC.COLLECTIVE R15, `(.L_x_5201) ;  /* 0x000000000f087348 */ /* 0x000fea0003c00000 */
[----:B------:R0:W1:Y:S02]  /*1e450*/  SHFL.IDX P6, R14, R13, R12, R11 ;  /* 0x0000000c0d0e7389 */ /* 0x00006400000c000b */
[----:B01----:R-:W-:Y:S01]  /*1e460*/  ENDCOLLECTIVE ;  /* 0x000000000000791b */ /* 0x003fe20003800000 */
.L_x_5201:
[----:B------:R-:W-:Y:S01]  /*1e470*/  IMAD.MOV.U32 R32, RZ, RZ, R14 ;  /* 0x000000ffff207224 */ /* 0x000fe200078e000e */
[----:B------:R-:W-:Y:S06]  /*1e480*/  BRA `(.L_x_5202) ;  /* 0xfffffe8c007c7947 */ /* 0x000fec000383ffff */
.L_x_4941:
[----:B0-----:R0:W1:Y:S02]  /*1e490*/  SYNCS.PHASECHK.TRANS64.TRYWAIT P0, [R19+URZ+0x22800], R36 ;  /* 0x02280024130075a7 */ /* 0x001064000800017f */
[----:B-1----:R-:W-:Y:S05]  /*1e4a0*/  @!P0 NANOSLEEP.SYNCS 0x989680 ;  /* 0x009896800000895d */ /* 0x002fea0003900000 */
[----:B------:R-:W1:Y:S02]  /*1e4b0*/  @!P0 SYNCS.PHASECHK.TRANS64 P0, [R19+URZ+0x22800], R36 ;  /* 0x02280024130085a7 */ /* 0x000e64000800007f */
[----:B-1----:R-:W-:Y:S05]  /*1e4c0*/  @!P0 BRA `(.L_x_4941) ;  /* 0xfffffffc00f08947 */ /* 0x002fea000383ffff */
[----:B------:R-:W-:Y:S05]  /*1e4d0*/  BRA `(.L_x_5203) ;  /* 0xfffffe9000607947 */ /* 0x000fea000383ffff */
.L_x_4949:
        /* <DEDUP_REMOVED lines=9> */
.L_x_5205:
[----:B------:R-:W-:Y:S05]  /*1e570*/  BSYNC B1 ;  /* 0x0000000000017941 */ /* 0x000fea0003800000 */
.L_x_5204:
        /* <DEDUP_REMOVED lines=10> */
.L_x_5206:
        /* <DEDUP_REMOVED lines=8> */
.L_x_5207:
[----:B------:R-:W-:-:S05]  /*1e6a0*/  @!P1 IADD3 R6, P2, R3, R5, RZ ;  /* 0x0000000503069210 */ /* 0x000fca0007f5e0ff */
[----:B------:R-:W-:Y:S02]  /*1e6b0*/  @!P1 IMAD.X R7, R0, 0x1, R21, P2 ;  /* 0x0000000100079824 */ /* 0x000fe400010e0615 */
[----:B------:R-:W-:Y:S02]  /*1e6c0*/  IMAD.MOV.U32 R13, RZ, RZ, R27 ;  /* 0x000000ffff0d7224 */ /* 0x000fe400078e001b */
[----:B------:R-:W-:-:S07]  /*1e6d0*/  IMAD.MOV.U32 R4, RZ, RZ, R14 ;  /* 0x000000ffff047224 */ /* 0x000fce00078e000e */
[----:B------:R-:W-:Y:S05]  /*1e6e0*/  WARPSYNC.COLLECTIVE R15, `(.L_x_5208) ;  /* 0x000000000f087348 */ /* 0x000fea0003c00000 */
[----:B------:R0:W1:Y:S02]  /*1e6f0*/  SHFL.IDX P6, R14, R13, R12, R11 ;  /* 0x0000000c0d0e7389 */ /* 0x00006400000c000b */
[----:B01----:R-:W-:Y:S01]  /*1e700*/  ENDCOLLECTIVE ;  /* 0x000000000000791b */ /* 0x003fe20003800000 */
.L_x_5208:
        /* <DEDUP_REMOVED lines=19> */
.L_x_5209:
[----:B------:R-:W-:Y:S02]  /*1e840*/  IMAD.MOV.U32 R0, RZ, RZ, R20 ;  /* 0x000000ffff007224 */ /* 0x000fe400078e0014 */
[----:B------:R-:W-:Y:S02]  /*1e850*/  IMAD.MOV.U32 R3, RZ, RZ, R21 ;  /* 0x000000ffff037224 */ /* 0x000fe400078e0015 */
[----:B------:R-:W-:Y:S01]  /*1e860*/  IMAD.MOV.U32 R9, RZ, RZ, R29 ;  /* 0x000000ffff097224 */ /* 0x000fe200078e001d */
[----:B------:R-:W-:Y:S01]  /*1e870*/  PRMT R36, R36, 0x5410, R0 ;  /* 0x0000541024247816 */ /* 0x000fe20000000000 */
[----:B------:R-:W-:Y:S01]  /*1e880*/  @!P1 IMAD.MOV.U32 R28, RZ, RZ, R10 ;  /* 0x000000ffff1c9224 */ /* 0x000fe200078e000a */
[----:B------:R-:W-:Y:S02]  /*1e890*/  PRMT R49, R3, 0x7610, R49 ;  /* 0x0000761003317816 */ /* 0x000fe40000000031 */
[----:B------:R-:W-:Y:S01]  /*1e8a0*/  PRMT R37, R9, 0x7610, R37 ;  /* 0x0000761009257816 */ /* 0x000fe20000000025 */
[----:B------:R-:W-:-:S02]  /*1e8b0*/  IMAD.MOV.U32 R8, RZ, RZ, R28 ;  /* 0x000000ffff087224 */ /* 0x000fc400078e001c */
[----:B------:R-:W-:-:S03]  /*1e8c0*/  IMAD.MOV.U32 R13, RZ, RZ, R25 ;  /* 0x000000ffff0d7224 */ /* 0x000fc600078e0019 */
        /* <DEDUP_REMOVED lines=9> */
.L_x_5210:
[----:B------:R-:W-:Y:S02]  /*1e960*/  IMAD.MOV.U32 R4, RZ, RZ, R32 ;  /* 0x000000ffff047224 */ /* 0x000fe400078e0020 */
[----:B------:R-:W-:Y:S02]  /*1e970*/  IMAD.MOV.U32 R5, RZ, RZ, R33 ;  /* 0x000000ffff057224 */ /* 0x000fe400078e0021 */
[----:B------:R-:W-:Y:S02]  /*1e980*/  IMAD.MOV.U32 R6, RZ, RZ, R34 ;  /* 0x000000ffff067224 */ /* 0x000fe400078e0022 */
[----:B------:R-:W-:Y:S01]  /*1e990*/  IMAD.MOV.U32 R7, RZ, RZ, R35 ;  /* 0x000000ffff077224 */ /* 0x000fe200078e0023 */
[----:B------:R-:W-:Y:S02]  /*1e9a0*/  PRMT R37, R37, 0x5410, R5 ;  /* 0x0000541025257816 */ /* 0x000fe40000000005 */
[----:B------:R-:W-:Y:S02]  /*1e9b0*/  PRMT R45, R4, 0x5410, R6 ;  /* 0x00005410042d7816 */ /* 0x000fe40000000006 */
[----:B------:R-:W-:-:S02]  /*1e9c0*/  CS2R R4, SRZ ;  /* 0x0000000000047805 */ /* 0x000fc4000001ff00 */
[----:B------:R-:W-:Y:S01]  /*1e9d0*/  PRMT R48, R7, 0x7610, R48 ;  /* 0x0000761007307816 */ /* 0x000fe20000000030 */
[----:B------:R-:W-:Y:S02]  /*1e9e0*/  IMAD.MOV.U32 R13, RZ, RZ, R24 ;  /* 0x000000ffff0d7224 */ /* 0x000fe400078e0018 */
[----:B------:R-:W-:-:S07]  /*1e9f0*/  IMAD.MOV.U32 R3, RZ, RZ, R14 ;  /* 0x000000ffff037224 */ /* 0x000fce00078e000e */
[----:B------:R-:W-:Y:S05]  /*1ea00*/  WARPSYNC.COLLECTIVE R15, `(.L_x_5211) ;  /* 0x000000000f087348 */ /* 0x000fea0003c00000 */
[----:B------:R0:W1:Y:S02]  /*1ea10*/  SHFL.IDX P6, R14, R13, R12, R11 ;  /* 0x0000000c0d0e7389 */ /* 0x00006400000c000b */
[----:B01----:R-:W-:Y:S01]  /*1ea20*/  ENDCOLLECTIVE ;  /* 0x000000000000791b */ /* 0x003fe20003800000 */
.L_x_5211:
[----:B------:R-:W-:Y:S02]  /*1ea30*/  IMAD.MOV.U32 R13, RZ, RZ, R27 ;  /* 0x000000ffff0d7224 */ /* 0x000fe400078e001b */
[----:B------:R-:W-:-:S07]  /*1ea40*/  IMAD.MOV.U32 R24, RZ, RZ, R14 ;  /* 0x000000ffff187224 */ /* 0x000fce00078e000e */
[----:B------:R-:W-:Y:S05]  /*1ea50*/  WARPSYNC.COLLECTIVE R15, `(.L_x_5212) ;  /* 0x000000000f087348 */ /* 0x000fea0003c00000 */
[----:B------:R0:W1:Y:S02]  /*1ea60*/  SHFL.IDX P6, R14, R13, R12, R11 ;  /* 0x0000000c0d0e7389 */ /* 0x00006400000c000b */
[----:B01----:R-:W-:Y:S01]  /*1ea70*/  ENDCOLLECTIVE ;  /* 0x000000000000791b */ /* 0x003fe20003800000 */
.L_x_5212:
[----:B------:R-:W-:Y:S05]  /*1ea80*/  BRA `(.L_x_5213) ;  /* 0xfffffe9c006c7947 */ /* 0x000fea000383ffff */
.L_x_4953:
[----:B0-----:R0:W1:Y:S02]  /*1ea90*/  SYNCS.PHASECHK.TRANS64.TRYWAIT P1, [R19+URZ+0x22800], R12 ;  /* 0x0228000c130075a7 */ /* 0x001064000802017f */
[----:B-1----:R-:W-:Y:S05]  /*1eaa0*/  @!P1 NANOSLEEP.SYNCS 0x989680 ;  /* 0x009896800000995d */ /* 0x002fea0003900000 */
[----:B------:R-:W1:Y:S02]  /*1eab0*/  @!P1 SYNCS.PHASECHK.TRANS64 P1, [R19+URZ+0x22800], R12 ;  /* 0x0228000c130095a7 */ /* 0x000e64000802007f */
[----:B-1----:R-:W-:Y:S05]  /*1eac0*/  @!P1 BRA `(.L_x_4953) ;  /* 0xfffffffc00f09947 */ /* 0x002fea000383ffff */
[----:B------:R-:W-:Y:S05]  /*1ead0*/  BRA `(.L_x_5214) ;  /* 0xfffffea000087947 */ /* 0x000fea000383ffff */
.L_x_4959:
[----:B--2---:R2:W3:Y:S02]  /*1eae0*/  SYNCS.PHASECHK.TRANS64.TRYWAIT P2, [R20+URZ+0x22830], R21 ;  /* 0x02283015140075a7 */ /* 0x0044e4000804017f */
[----:B---3--:R-:W-:Y:S05]  /*1eaf0*/  @!P2 NANOSLEEP.SYNCS 0x989680 ;  /* 0x009896800000a95d */ /* 0x008fea0003900000 */
[----:B------:R-:W3:Y:S02]  /*1eb00*/  @!P2 SYNCS.PHASECHK.TRANS64 P2, [R20+URZ+0x22830], R21 ;  /* 0x022830151400a5a7 */ /* 0x000ee4000804007f */
[----:B---3--:R-:W-:Y:S05]  /*1eb10*/  @!P2 BRA `(.L_x_4959) ;  /* 0xfffffffc00f0a947 */ /* 0x008fea000383ffff */
[----:B------:R-:W-:Y:S05]  /*1eb20*/  BRA `(.L_x_4958) ;  /* 0xfffffeac00bc7947 */ /* 0x000fea000383ffff */
.L_x_4964:
[----:B-1----:R1:W2:Y:S02]  /*1eb30*/  SYNCS.PHASECHK.TRANS64.TRYWAIT P2, [R20+URZ+0x22850], R21 ;  /* 0x02285015140075a7 */ /* 0x0022a4000804017f */
[----:B--2---:R-:W-:Y:S05]  /*1eb40*/  @!P2 NANOSLEEP.SYNCS 0x989680 ;  /* 0x009896800000a95d */ /* 0x004fea0003900000 */
[----:B------:R-:W2:Y:S02]  /*1eb50*/  @!P2 SYNCS.PHASECHK.TRANS64 P2, [R20+URZ+0x22850], R21 ;  /* 0x022850151400a5a7 */ /* 0x000ea4000804007f */
[----:B--2---:R-:W-:Y:S05]  /*1eb60*/  @!P2 BRA `(.L_x_4964) ;  /* 0xfffffffc00f0a947 */ /* 0x004fea000383ffff */
[----:B------:R-:W-:Y:S05]  /*1eb70*/  BRA `(.L_x_4963) ;  /* 0xfffffec400f47947 */ /* 0x000fea000383ffff */
.L_x_4969:
[----:B-1----:R1:W2:Y:S02]  /*1eb80*/  SYNCS.PHASECHK.TRANS64.TRYWAIT P2, [R200+URZ+0x22830], R201 ;  /* 0x022830c9c80075a7 */ /* 0x0022a4000804017f */
[----:B--2---:R-:W-:Y:S05]  /*1eb90*/  @!P2 NANOSLEEP.SYNCS 0x989680 ;  /* 0x009896800000a95d */ /* 0x004fea0003900000 */
[----:B------:R-:W2:Y:S02]  /*1eba0*/  @!P2 SYNCS.PHASECHK.TRANS64 P2, [R200+URZ+0x22830], R201 ;  /* 0x022830c9c800a5a7 */ /* 0x000ea4000804007f */
[----:B--2---:R-:W-:Y:S05]  /*1ebb0*/  @!P2 BRA `(.L_x_4969) ;  /* 0xfffffffc00f0a947 */ /* 0x004fea000383ffff */
[----:B------:R-:W-:Y:S05]  /*1ebc0*/  BRA `(.L_x_4968) ;  /* 0xfffffecc006c7947 */ /* 0x000fea000383ffff */
.L_x_4974:
[----:B-1----:R1:W2:Y:S02]  /*1ebd0*/  SYNCS.PHASECHK.TRANS64.TRYWAIT P2, [R200+URZ+0x22850], R201 ;  /* 0x022850c9c80075a7 */ /* 0x0022a4000804017f */
[----:B--2---:R-:W-:Y:S05]  /*1ebe0*/  @!P2 NANOSLEEP.SYNCS 0x989680 ;  /* 0x009896800000a95d */ /* 0x004fea0003900000 */
[----:B------:R-:W2:Y:S02]  /*1ebf0*/  @!P2 SYNCS.PHASECHK.TRANS64 P2, [R200+URZ+0x22850], R201 ;  /* 0x022850c9c800a5a7 */ /* 0x000ea4000804007f */
[----:B--2---:R-:W-:Y:S05]  /*1ec00*/  @!P2 BRA `(.L_x_4974) ;  /* 0xfffffffc00f0a947 */ /* 0x004fea000383ffff */
[----:B------:R-:W-:Y:S05]  /*1ec10*/  BRA `(.L_x_4973) ;  /* 0xfffffeec00c87947 */ /* 0x000fea000383ffff */
.L_x_4980:
[----:B-1----:R1:W2:Y:S02]  /*1ec20*/  SYNCS.PHASECHK.TRANS64.TRYWAIT P2, [R20+URZ+0x22830], R211 ;  /* 0x022830d3140075a7 */ /* 0x0022a4000804017f */
[----:B--2---:R-:W-:Y:S05]  /*1ec30*/  @!P2 NANOSLEEP.SYNCS 0x989680 ;  /* 0x009896800000a95d */ /* 0x004fea0003900000 */
[----:B------:R-:W2:Y:S02]  /*1ec40*/  @!P2 SYNCS.PHASECHK.TRANS64 P2, [R20+URZ+0x22830], R211 ;  /* 0x022830d31400a5a7 */ /* 0x000ea4000804007f */
[----:B--2---:R-:W-:Y:S05]  /*1ec50*/  @!P2 BRA `(.L_x_4980) ;  /* 0xfffffffc00f0a947 */ /* 0x004fea000383ffff */
[----:B------:R-:W-:Y:S05]  /*1ec60*/  BRA `(.L_x_4979) ;  /* 0xfffffef400007947 */ /* 0x000fea000383ffff */
.L_x_4985:
[----:B---3--:R3:W4:Y:S02]  /*1ec70*/  SYNCS.PHASECHK.TRANS64.TRYWAIT P2, [R20+URZ+0x22850], R211 ;  /* 0x022850d3140075a7 */ /* 0x008724000804017f */
[----:B----4-:R-:W-:Y:S05]  /*1ec80*/  @!P2 NANOSLEEP.SYNCS 0x989680 ;  /* 0x009896800000a95d */ /* 0x010fea0003900000 */
[----:B------:R-:W4:Y:S02]  /*1ec90*/  @!P2 SYNCS.PHASECHK.TRANS64 P2, [R20+URZ+0x22850], R211 ;  /* 0x022850d31400a5a7 */ /* 0x000f24000804007f */
[----:B----4-:R-:W-:Y:S05]  /*1eca0*/  @!P2 BRA `(.L_x_4985) ;  /* 0xfffffffc00f0a947 */ /* 0x010fea000383ffff */
[----:B------:R-:W-:Y:S05]  /*1ecb0*/  BRA `(.L_x_4984) ;  /* 0xffffff0c005c7947 */ /* 0x000fea000383ffff */
.L_x_4991:
[----:B------:R-:W-:Y:S02]  /*1ecc0*/  IMAD.MOV.U32 R13, RZ, RZ, R20 ;  /* 0x000000ffff0d7224 */ /* 0x000fe400078e0014 */
[----:B------:R-:W-:Y:S02]  /*1ecd0*/  IMAD.MOV.U32 R12, RZ, RZ, RZ ;  /* 0x000000ffff0c7224 */ /* 0x000fe400078e00ff */
[----:B------:R-:W-:Y:S02]  /*1ece0*/  IMAD.MOV.U32 R11, RZ, RZ, 0x181f ;  /* 0x0000181fff0b7424 */ /* 0x000fe400078e00ff */
[----:B------:R-:W-:-:S07]  /*1ecf0*/  IMAD.MOV.U32 R15, RZ, RZ, -0x1 ;  /* 0xffffffffff0f7424 */ /* 0x000fce00078e00ff */
[----:B0----5:R-:W-:Y:S05]  /*1ed00*/  WARPSYNC.COLLECTIVE R15, `(.L_x_5215) ;  /* 0x000000000f087348 */ /* 0x021fea0003c00000 */
[----:B------:R1:W2:Y:S02]  /*1ed10*/  SHFL.IDX P6, R14, R13, R12, R11 ;  /* 0x0000000c0d0e7389 */ /* 0x0002a400000c000b */
[----:B012--5:R-:W-:Y:S01]  /*1ed20*/  ENDCOLLECTIVE ;  /* 0x000000000000791b */ /* 0x027fe20003800000 */
.L_x_5215:
[----:B------:R-:W-:Y:S02]  /*1ed30*/  IMAD.MOV.U32 R13, RZ, RZ, R4 ;  /* 0x000000ffff0d7224 */ /* 0x000fe400078e0004 */
[----:B------:R-:W-:-:S07]  /*1ed40*/  IMAD.MOV.U32 R0, RZ, RZ, R14 ;  /* 0x000000ffff007224 */ /* 0x000fce00078e000e */
[----:B------:R-:W-:Y:S05]  /*1ed50*/  WARPSYNC.COLLECTIVE R15, `(.L_x_5216) ;  /* 0x000000000f087348 */ /* 0x000fea0003c00000 */
[----:B------:R0:W1:Y:S02]  /*1ed60*/  SHFL.IDX P6, R14, R13, R12, R11 ;  /* 0x0000000c0d0e7389 */ /* 0x00006400000c000b */
[----:B01----:R-:W-:Y:S01]  /*1ed70*/  ENDCOLLECTIVE ;  /* 0x000000000000791b */ /* 0x003fe20003800000 */
.L_x_5216:
[----:B------:R-:W-:Y:S05]  /*1ed80*/  BRA `(.L_x_5217) ;  /* 0xffffff34006c7947 */ /* 0x000fea000383ffff */
.L_x_4994:
        /* <DEDUP_REMOVED lines=8> */
.L_x_5219:
[----:B------:R-:W-:Y:S05]  /*1ee10*/  BSYNC B1 ;  /* 0x0000000000017941 */ /* 0x000fea0003800000 */
.L_x_5218:
        /* <DEDUP_REMOVED lines=8> */
.L_x_5220:
[----:B------:R-:W-:Y:S05]  /*1eea0*/  BRA `(.L_x_5221) ;  /* 0xffffff3400a87947 */ /* 0x000fea000383ffff */
.L_x_4997:
[----:B------:R-:W-:Y:S01]  /*1eeb0*/  BSSY B1, `(.L_x_5222) ;  /* 0x0000008000017945 */ /* 0x000fe20003800000 */
[----:B---3--:R-:W-:Y:S02]  /*1eec0*/  IMAD.MOV.U32 R13, RZ, RZ, R20 ;  /* 0x000000ffff0d7224 */ /* 0x008fe400078e0014 */
[----:B------:R-:W-:Y:S02]  /*1eed0*/  IMAD.MOV.U32 R12, RZ, RZ, 0x2 ;  /* 0x00000002ff0c7424 */ /* 0x000fe400078e00ff */
[----:B------:R-:W-:Y:S02]  /*1eee0*/  IMAD.MOV.U32 R11, RZ, RZ, 0x181f ;  /* 0x0000181fff0b7424 */ /* 0x000fe400078e00ff */
[----:B------:R-:W-:-:S07]  /*1eef0*/  IMAD.MOV.U32 R15, RZ, RZ, -0x1 ;  /* 0xffffffffff0f7424 */ /* 0x000fce00078e00ff */
[----:B012-45:R-:W-:Y:S05]  /*1ef00*/  WARPSYNC.COLLECTIVE R15, `(.L_x_5223) ;  /* 0x000000000f087348 */ /* 0x037fea0003c00000 */
[----:B--2---:R2:W3:Y:S02]  /*1ef10*/  SHFL.IDX P6, R14, R13, R12, R11 ;  /* 0x0000000c0d0e7389 */ /* 0x0044e400000c000b */
[----:B012345:R-:W-:Y:S01]  /*1ef20*/  ENDCOLLECTIVE ;  /* 0x000000000000791b */ /* 0x03ffe20003800000 */
.L_x_5223:
[----:B------:R-:W-:Y:S05]  /*1ef30*/  BSYNC B1 ;  /* 0x0000000000017941 */ /* 0x000fea0003800000 */
.L_x_5222:
        /* <DEDUP_REMOVED lines=8> */
.L_x_5224:
[----:B------:R-:W-:Y:S05]  /*1efc0*/  BRA `(.L_x_5225) ;  /* 0xffffff3400d47947 */ /* 0x000fea000383ffff */
.L_x_5000:
        /* <DEDUP_REMOVED lines=8> */
.L_x_5227:
[----:B------:R-:W-:Y:S05]  /*1f050*/  BSYNC B1 ;  /* 0x0000000000017941 */ /* 0x000fea0003800000 */
.L_x_5226:
        /* <DEDUP_REMOVED lines=8> */
.L_x_5228:
[----:B------:R-:W-:Y:S05]  /*1f0e0*/  BRA `(.L_x_5229) ;  /* 0xffffff3800007947 */ /* 0x000fea000383ffff */
.L_x_5002:
[----:B------:R-:W-:Y:S02]  /*1f0f0*/  IMAD.MOV.U32 R13, RZ, RZ, R4 ;  /* 0x000000ffff0d7224 */ /* 0x000fe400078e0004 */
[----:B------:R-:W-:Y:S02]  /*1f100*/  IMAD.MOV.U32 R12, RZ, RZ, RZ ;  /* 0x000000ffff0c7224 */ /* 0x000fe400078e00ff */
[----:B------:R-:W-:Y:S02]  /*1f110*/  IMAD.MOV.U32 R11, RZ, RZ, 0x1c1f ;  /* 0x00001c1fff0b7424 */ /* 0x000fe400078e00ff */
[----:B------:R-:W-:-:S07]  /*1f120*/  IMAD.MOV.U32 R15, RZ, RZ, -0x1 ;  /* 0xffffffffff0f7424 */ /* 0x000fce00078e00ff */
[----:B------:R-:W-:Y:S05]  /*1f130*/  WARPSYNC.COLLECTIVE R15, `(.L_x_5230) ;  /* 0x000000000f087348 */ /* 0x000fea0003c00000 */
[----:B------:R0:W1:Y:S02]  /*1f140*/  SHFL.IDX P6, R14, R13, R12, R11 ;  /* 0x0000000c0d0e7389 */ /* 0x00006400000c000b */
[----:B01----:R-:W-:Y:S01]  /*1f150*/  ENDCOLLECTIVE ;  /* 0x000000000000791b */ /* 0x003fe20003800000 */
.L_x_5230:
[----:B------:R-:W-:Y:S02]  /*1f160*/  IMAD.MOV.U32 R13, RZ, RZ, R0 ;  /* 0x000000ffff0d7224 */ /* 0x000fe400078e0000 */
[----:B------:R-:W-:-:S07]  /*1f170*/  IMAD.MOV.U32 R20, RZ, RZ, R14 ;  /* 0x000000ffff147224 */ /* 0x000fce00078e000e */
[----:B------:R-:W-:Y:S05]  /*1f180*/  WARPSYNC.COLLECTIVE R15, `(.L_x_5231) ;  /* 0x000000000f087348 */ /* 0x000fea0003c00000 */
[----:B------:R0:W1:Y:S02]  /*1f190*/  SHFL.IDX P6, R14, R13, R12, R11 ;  /* 0x0000000c0d0e7389 */ /* 0x00006400000c000b */
[----:B01----:R-:W-:Y:S01]  /*1f1a0*/  ENDCOLLECTIVE ;  /* 0x000000000000791b */ /* 0x003fe20003800000 */
.L_x_5231:
[----:B------:R-:W-:Y:S01]  /*1f1b0*/  IMAD.MOV.U32 R12, RZ, RZ, R14 ;  /* 0x000000ffff0c7224 */ /* 0x000fe200078e000e */
[----:B------:R-:W-:Y:S06]  /*1f1c0*/  BRA `(.L_x_5232) ;  /* 0xffffff3800e47947 */ /* 0x000fec000383ffff */
.L_x_5005:
        /* <DEDUP_REMOVED lines=8> */
.L_x_5234:
[----:B------:R-:W-:Y:S05]  /*1f250*/  BSYNC B1 ;  /* 0x0000000000017941 */ /* 0x000fea0003800000 */
.L_x_5233:
        /* <DEDUP_REMOVED lines=8> */
.L_x_5235:
[----:B------:R-:W-:Y:S01]  /*1f2e0*/  IMAD.MOV.U32 R0, RZ, RZ, R14 ;  /* 0x000000ffff007224 */ /* 0x000fe200078e000e */
[----:B------:R-:W-:Y:S06]  /*1f2f0*/  BRA `(.L_x_5236) ;  /* 0xffffff48000c7947 */ /* 0x000fec000383ffff */
.L_x_5009:
[----:B------:R-:W-:Y:S02]  /*1f300*/  IMAD.MOV.U32 R13, RZ, RZ, R4 ;  /* 0x000000ffff0d7224 */ /* 0x000fe400078e0004 */
[----:B------:R-:W-:Y:S02]  /*1f310*/  IMAD.MOV.U32 R12, RZ, RZ, RZ ;  /* 0x000000ffff0c7224 */ /* 0x000fe400078e00ff */
[----:B------:R-:W-:Y:S02]  /*1f320*/  IMAD.MOV.U32 R11, RZ, RZ, 0x181f ;  /* 0x0000181fff0b7424 */ /* 0x000fe400078e00ff */
[----:B------:R-:W-:-:S07]  /*1f330*/  IMAD.MOV.U32 R15, RZ, RZ, -0x1 ;  /* 0xffffffffff0f7424 */ /* 0x000fce00078e00ff */
[----:B--2---:R-:W-:Y:S05]  /*1f340*/  WARPSYNC.COLLECTIVE R15, `(.L_x_5237) ;  /* 0x000000000f087348 */ /* 0x004fea0003c00000 */
[----:B------:R0:W1:Y:S02]  /*1f350*/  SHFL.IDX P6, R14, R13, R12, R11 ;  /* 0x0000000c0d0e7389 */ /* 0x00006400000c000b */
[----:B012---:R-:W-:Y:S01]  /*1f360*/  ENDCOLLECTIVE ;  /* 0x000000000000791b */ /* 0x007fe20003800000 */
.L_x_5237:
[----:B------:R-:W-:Y:S02]  /*1f370*/  IMAD.MOV.U32 R13, RZ, RZ, R3 ;  /* 0x000000ffff0d7224 */ /* 0x000fe400078e0003 */
[----:B------:R-:W-:-:S07]  /*1f380*/  IMAD.MOV.U32 R0, RZ, RZ, R14 ;  /* 0x000000ffff007224 */ /* 0x000fce00078e000e */
[----:B------:R-:W-:Y:S05]  /*1f390*/  WARPSYNC.COLLECTIVE R15, `(.L_x_5238) ;  /* 0x000000000f087348 */ /* 0x000fea0003c00000 */
[----:B------:R0:W1:Y:S02]  /*1f3a0*/  SHFL.IDX P6, R14, R13, R12, R11 ;  /* 0x0000000c0d0e7389 */ /* 0x00006400000c000b */
[----:B01----:R-:W-:Y:S01]  /*1f3b0*/  ENDCOLLECTIVE ;  /* 0x000000000000791b */ /* 0x003fe20003800000 */
.L_x_5238:
[----:B------:R-:W-:Y:S05]  /*1f3c0*/  BRA `(.L_x_5239) ;  /* 0xffffff5c00507947 */ /* 0x000fea000383ffff */
.L_x_5012:
[----:B------:R-:W-:Y:S01]  /*1f3d0*/  BSSY B1, `(.L_x_5240) ;  /* 0x0000008000017945 */ /* 0x000fe20003800000 */
[----:B----4-:R-:W-:Y:S02]  /*1f3e0*/  IMAD.MOV.U32 R13, RZ, RZ, R4 ;  /* 0x000000ffff0d7224 */ /* 0x010fe400078e0004 */
[----:B------:R-:W-:Y:S02]  /*1f3f0*/  IMAD.MOV.U32 R12, RZ, RZ, 0x1 ;  /* 0x00000001ff0c7424 */ /* 0x000fe400078e00ff */
[----:B------:R-:W-:Y:S02]  /*1f400*/  IMAD.MOV.U32 R11, RZ, RZ, 0x181f ;  /* 0x0000181fff0b7424 */ /* 0x000fe400078e00ff */
[----:B------:R-:W-:-:S07]  /*1f410*/  IMAD.MOV.U32 R15, RZ, RZ, -0x1 ;  /* 0xffffffffff0f7424 */ /* 0x000fce00078e00ff */
[----:B0123--:R-:W-:Y:S05]  /*1f420*/  WARPSYNC.COLLECTIVE R15, `(.L_x_5241) ;  /* 0x000000000f087348 */ /* 0x00ffea0003c00000 */
[----:B---3--:R3:W4:Y:S02]  /*1f430*/  SHFL.IDX P6, R14, R13, R12, R11 ;  /* 0x0000000c0d0e7389 */ /* 0x00872400000c000b */
[----:B01234-:R-:W-:Y:S01]  /*1f440*/  ENDCOLLECTIVE ;  /* 0x000000000000791b */ /* 0x01ffe20003800000 */
.L_x_5241:
[----:B------:R-:W-:Y:S05]  /*1f450*/  BSYNC B1 ;  /* 0x0000000000017941 */ /* 0x000fea0003800000 */
.L_x_5240:
        /* <DEDUP_REMOVED lines=8> */
.L_x_5242:
[----:B------:R-:W-:Y:S05]  /*1f4e0*/  BRA `(.L_x_5243) ;  /* 0xffffff5c00807947 */ /* 0x000fea000383ffff */
.L_x_5015:
        /* <DEDUP_REMOVED lines=8> */
.L_x_5245:
[----:B------:R-:W-:Y:S05]  /*1f570*/  BSYNC B1 ;  /* 0x0000000000017941 */ /* 0x000fea0003800000 */
.L_x_5244:
        /* <DEDUP_REMOVED lines=8> */
.L_x_5246:
[----:B------:R-:W-:Y:S05]  /*1f600*/  BRA `(.L_x_5247) ;  /* 0xffffff5c00ac7947 */ /* 0x000fea000383ffff */
.L_x_5018:
        /* <DEDUP_REMOVED lines=8> */
.L_x_5249:
[----:B------:R-:W-:Y:S05]  /*1f690*/  BSYNC B1 ;  /* 0x0000000000017941 */ /* 0x000fea0003800000 */
.L_x_5248:
        /* <DEDUP_REMOVED lines=8> */
.L_x_5250:
[----:B------:R-:W-:Y:S05]  /*1f720*/  BRA `(.L_x_5251) ;  /* 0xffffff5c00d87947 */ /* 0x000fea000383ffff */
.L_x_5037:
        /* <DEDUP_REMOVED lines=8> */
[----:B------:R-:W-:Y:S05]  /*1f7b0*/  WARPSYNC.COLLECTIVE R15, `(.L_x_5253) ;  /* 0x000000000f087348 */ /* 0x000fea0003c00000 */
[----:B------:R0:W1:Y:S02]  /*1f7c0*/  SHFL.IDX P6, R14, R13, R12, R11 ;  /* 0x0000000c0d0e7389 */ /* 0x00006400000c000b */
[----:B01----:R-:W-:Y:S01]  /*1f7d0*/  ENDCOLLECTIVE ;  /* 0x000000000000791b */ /* 0x003fe20003800000 */
.L_x_5253:
[----:B------:R-:W-:Y:S05]  /*1f7e0*/  BSYNC B1 ;  /* 0x0000000000017941 */ /* 0x000fea0003800000 */
.L_x_5252:
[----:B------:R-:W-:Y:S05]  /*1f7f0*/  BRA `(.L_x_5254) ;  /* 0xffffff7c003c7947 */ /* 0x000fea000383ffff */
.L_x_5039:
[----:B------:R-:W-:Y:S01]  /*1f800*/  BSSY B1, `(.L_x_5255) ;  /* 0x0000006000017945 */ /* 0x000fe20003800000 */
[----:B------:R-:W-:-:S07]  /*1f810*/  IMAD.MOV.U32 R15, RZ, RZ, -0x1 ;  /* 0xffffffffff0f7424 */ /* 0x000fce00078e00ff */
[----:B0-----:R-:W-:Y:S05]  /*1f820*/  WARPSYNC.COLLECTIVE R15, `(.L_x_5256) ;  /* 0x000000000f0c7348 */ /* 0x001fea0003c00000 */
[----:B------:R-:W-:Y:S02]  /*1f830*/  ELECT P6, UR62, PT ;  /* 0x00000000003e782f */ /* 0x000fe400038c0000 */
[----:B------:R-:W-:Y:S01]  /*1f840*/  MOV R14, UR62 ;  /* 0x0000003e000e7c02 */ /* 0x000fe20008000f00 */
[----:B0-----:R-:W-:Y:S10]  /*1f850*/  ENDCOLLECTIVE ;  /* 0x000000000000791b */ /* 0x001ff40003800000 */
.L_x_5256:
[----:B------:R-:W-:Y:S05]  /*1f860*/  BSYNC B1 ;  /* 0x0000000000017941 */ /* 0x000fea0003800000 */
.L_x_5255:
[----:B------:R-:W-:Y:S05]  /*1f870*/  BRA `(.L_x_5038) ;  /* 0xffffff7c00347947 */ /* 0x000fea000383ffff */
.L_x_5041:
[----:B0-----:R0:W1:Y:S02]  /*1f880*/  SYNCS.PHASECHK.TRANS64.TRYWAIT P0, [R19+URZ+0x22820], R4 ;  /* 0x02282004130075a7 */ /* 0x001064000800017f */
[----:B-1----:R-:W-:Y:S05]  /*1f890*/  @!P0 NANOSLEEP.SYNCS 0x989680 ;  /* 0x009896800000895d */ /* 0x002fea0003900000 */
[----:B------:R-:W1:Y:S02]  /*1f8a0*/  @!P0 SYNCS.PHASECHK.TRANS64 P0, [R19+URZ+0x22820], R4 ;  /* 0x02282004130085a7 */ /* 0x000e64000800007f */
[----:B-1----:R-:W-:Y:S05]  /*1f8b0*/  @!P0 BRA `(.L_x_5041) ;  /* 0xfffffffc00f08947 */ /* 0x002fea000383ffff */
[----:B------:R-:W-:Y:S05]  /*1f8c0*/  BRA `(.L_x_5257) ;  /* 0xffffff7c00447947 */ /* 0x000fea000383ffff */
.L_x_5045:
[----:B0-----:R0:W1:Y:S02]  /*1f8d0*/  SYNCS.PHASECHK.TRANS64.TRYWAIT P0, [R4+URZ+0x228a0], R9 ;  /* 0x0228a009040075a7 */ /* 0x001064000800017f */
[----:B-1----:R-:W-:Y:S05]  /*1f8e0*/  @!P0 NANOSLEEP.SYNCS 0x989680 ;  /* 0x009896800000895d */ /* 0x002fea0003900000 */
[----:B------:R-:W1:Y:S02]  /*1f8f0*/  @!P0 SYNCS.PHASECHK.TRANS64 P0, [R4+URZ+0x228a0], R9 ;  /* 0x0228a009040085a7 */ /* 0x000e64000800007f */
[----:B-1----:R-:W-:Y:S05]  /*1f900*/  @!P0 BRA `(.L_x_5045) ;  /* 0xfffffffc00f08947 */ /* 0x002fea000383ffff */
[----:B------:R-:W-:Y:S05]  /*1f910*/  BRA `(.L_x_5258) ;  /* 0xffffff7c00647947 */ /* 0x000fea000383ffff */
.L_x_5050:
[----:B-1----:R1:W2:Y:S02]  /*1f920*/  SYNCS.PHASECHK.TRANS64.TRYWAIT P0, [R4+URZ+0x228c0], R9 ;  /* 0x0228c009040075a7 */ /* 0x0022a4000800017f */
[----:B--2---:R-:W-:Y:S05]  /*1f930*/  @!P0 NANOSLEEP.SYNCS 0x989680 ;  /* 0x009896800000895d */ /* 0x004fea0003900000 */
[----:B------:R-:W2:Y:S02]  /*1f940*/  @!P0 SYNCS.PHASECHK.TRANS64 P0, [R4+URZ+0x228c0], R9 ;  /* 0x0228c009040085a7 */ /* 0x000ea4000800007f */
[----:B--2---:R-:W-:Y:S05]  /*1f950*/  @!P0 BRA `(.L_x_5050) ;  /* 0xfffffffc00f08947 */ /* 0x004fea000383ffff */
[----:B------:R-:W-:Y:S05]  /*1f960*/  BRA `(.L_x_5259) ;  /* 0xffffff7c00e47947 */ /* 0x000fea000383ffff */
.L_x_5060:
[----:B0-----:R0:W1:Y:S02]  /*1f970*/  SYNCS.PHASECHK.TRANS64.TRYWAIT P1, [R5+URZ+0x228a0], R6 ;  /* 0x0228a006050075a7 */ /* 0x001064000802017f */
[----:B-1----:R-:W-:Y:S05]  /*1f980*/  @!P1 NANOSLEEP.SYNCS 0x989680 ;  /* 0x009896800000995d */ /* 0x002fea0003900000 */
[----:B------:R-:W1:Y:S02]  /*1f990*/  @!P1 SYNCS.PHASECHK.TRANS64 P1, [R5+URZ+0x228a0], R6 ;  /* 0x0228a006050095a7 */ /* 0x000e64000802007f */
[----:B-1----:R-:W-:Y:S05]  /*1f9a0*/  @!P1 BRA `(.L_x_5060) ;  /* 0xfffffffc00f09947 */ /* 0x002fea000383ffff */
[----:B------:R-:W-:Y:S05]  /*1f9b0*/  BRA `(.L_x_5260) ;  /* 0xffffff8400747947 */ /* 0x000fea000383ffff */
.L_x_5065:
[----:B-1----:R1:W2:Y:S02]  /*1f9c0*/  SYNCS.PHASECHK.TRANS64.TRYWAIT P1, [R5+URZ+0x228c0], R6 ;  /* 0x0228c006050075a7 */ /* 0x0022a4000802017f */
[----:B--2---:R-:W-:Y:S05]  /*1f9d0*/  @!P1 NANOSLEEP.SYNCS 0x989680 ;  /* 0x009896800000995d */ /* 0x004fea0003900000 */
[----:B------:R-:W2:Y:S02]  /*1f9e0*/  @!P1 SYNCS.PHASECHK.TRANS64 P1, [R5+URZ+0x228c0], R6 ;  /* 0x0228c006050095a7 */ /* 0x000ea4000802007f */
[----:B--2---:R-:W-:Y:S05]  /*1f9f0*/  @!P1 BRA `(.L_x_5065) ;  /* 0xfffffffc00f09947 */ /* 0x004fea000383ffff */
[----:B------:R-:W-:Y:S05]  /*1fa00*/  BRA `(.L_x_5261) ;  /* 0xffffff8400f07947 */ /* 0x000fea000383ffff */
.L_x_5083:
        /* <DEDUP_REMOVED lines=11> */
.L_x_5263:
[----:B------:R-:W-:Y:S05]  /*1fac0*/  BSYNC B0 ;  /* 0x0000000000007941 */ /* 0x000fea0003800000 */
.L_x_5262:
[----:B------:R-:W-:Y:S05]  /*1fad0*/  BRA `(.L_x_5264) ;  /* 0xffffff9400a87947 */ /* 0x000fea000383ffff */
.L_x_5085:
[----:B------:R-:W-:Y:S01]  /*1fae0*/  BSSY B0, `(.L_x_5265) ;  /* 0x0000006000007945 */ /* 0x000fe20003800000 */
[----:B------:R-:W-:-:S07]  /*1faf0*/  IMAD.MOV.U32 R15, RZ, RZ, -0x1 ;  /* 0xffffffffff0f7424 */ /* 0x000fce00078e00ff */
[----:B0-----:R-:W-:Y:S05]  /*1fb00*/  WARPSYNC.COLLECTIVE R15, `(.L_x_5266) ;  /* 0x000000000f0c7348 */ /* 0x001fea0003c00000 */
[----:B------:R-:W-:Y:S02]  /*1fb10*/  ELECT P6, UR62, PT ;  /* 0x00000000003e782f */ /* 0x000fe400038c0000 */
[----:B------:R-:W-:Y:S01]  /*1fb20*/  MOV R14, UR62 ;  /* 0x0000003e000e7c02 */ /* 0x000fe20008000f00 */
[----:B0-----:R-:W-:Y:S10]  /*1fb30*/  ENDCOLLECTIVE ;  /* 0x000000000000791b */ /* 0x001ff40003800000 */
.L_x_5266:
[----:B------:R-:W-:Y:S05]  /*1fb40*/  BSYNC B0 ;  /* 0x0000000000007941 */ /* 0x000fea0003800000 */
.L_x_5265:
[----:B------:R-:W-:Y:S05]  /*1fb50*/  BRA `(.L_x_5267) ;  /* 0xffffff9400ac7947 */ /* 0x000fea000383ffff */
.L_x_5087:
[----:B-1----:R1:W2:Y:S02]  /*1fb60*/  SYNCS.PHASECHK.TRANS64.TRYWAIT P0, [R0+URZ+0x22840], R2 ;  /* 0x02284002000075a7 */ /* 0x0022a4000800017f */
[----:B--2---:R-:W-:Y:S05]  /*1fb70*/  @!P0 NANOSLEEP.SYNCS 0x989680 ;  /* 0x009896800000895d */ /* 0x004fea0003900000 */
[----:B------:R-:W2:Y:S02]  /*1fb80*/  @!P0 SYNCS.PHASECHK.TRANS64 P0, [R0+URZ+0x22840], R2 ;  /* 0x02284002000085a7 */ /* 0x000ea4000800007f */
[----:B--2---:R-:W-:Y:S05]  /*1fb90*/  @!P0 BRA `(.L_x_5087) ;  /* 0xfffffffc00f08947 */ /* 0x004fea000383ffff */
[----:B------:R-:W-:Y:S05]  /*1fba0*/  BRA `(.L_x_5268) ;  /* 0xffffff9800107947 */ /* 0x000fea000383ffff */
.L_x_5091:
        /* <DEDUP_REMOVED lines=8> */
[----:B------:R-:W-:Y:S02]  /*1fc30*/  VIADD R5, R2, 0x10 ;  /* 0x0000001002057836 */ /* 0x000fe40000000000 */
[----:B--2---:R-:W-:Y:S02]  /*1fc40*/  IMAD R0, R11, R7, RZ ;  /* 0x000000070b007224 */ /* 0x004fe400078e02ff */
[----:B------:R-:W-:-:S03]  /*1fc50*/  IMAD.MOV.U32 R11, RZ, RZ, 0x181f ;  /* 0x0000181fff0b7424 */ /* 0x000fc600078e00ff */
[----:B------:R-:W-:-:S13]  /*1fc60*/  ISETP.GE.AND P1, PT, R2, R0, PT ;  /* 0x000000000200720c */ /* 0x000fda0003f26270 */
[----:B-----5:R-:W-:Y:S05]  /*1fc70*/  WARPSYNC.COLLECTIVE R15, `(.L_x_5269) ;  /* 0x000000000f087348 */ /* 0x020fea0003c00000 */
[----:B------:R0:W1:Y:S02]  /*1fc80*/  SHFL.IDX P6, R14, R13, R12, R11 ;  /* 0x0000000c0d0e7389 */ /* 0x00006400000c000b */
[----:B01---5:R-:W-:Y:S01]  /*1fc90*/  ENDCOLLECTIVE ;  /* 0x000000000000791b */ /* 0x023fe20003800000 */
.L_x_5269:
[----:B------:R-:W-:Y:S02]  /*1fca0*/  IMAD.MOV.U32 R13, RZ, RZ, R4 ;  /* 0x000000ffff0d7224 */ /* 0x000fe400078e0004 */
[----:B------:R-:W-:-:S07]  /*1fcb0*/  IMAD.MOV.U32 R6, RZ, RZ, R14 ;  /* 0x000000ffff067224 */ /* 0x000fce00078e000e */
[----:B------:R-:W-:Y:S05]  /*1fcc0*/  WARPSYNC.COLLECTIVE R15, `(.L_x_5270) ;  /* 0x000000000f087348 */ /* 0x000fea0003c00000 */
[----:B------:R0:W1:Y:S02]  /*1fcd0*/  SHFL.IDX P6, R14, R13, R12, R11 ;  /* 0x0000000c0d0e7389 */ /* 0x00006400000c000b */
[----:B01----:R-:W-:Y:S01]  /*1fce0*/  ENDCOLLECTIVE ;  /* 0x000000000000791b */ /* 0x003fe20003800000 */
.L_x_5270:
[----:B------:R-:W-:Y:S02]  /*1fcf0*/  IMAD.MOV.U32 R13, RZ, RZ, R3 ;  /* 0x000000ffff0d7224 */ /* 0x000fe400078e0003 */
[----:B------:R-:W-:Y:S02]  /*1fd00*/  IMAD.MOV.U32 R12, RZ, RZ, 0x1 ;  /* 0x00000001ff0c7424 */ /* 0x000fe400078e00ff */
[----:B------:R-:W-:-:S07]  /*1fd10*/  IMAD.MOV.U32 R7, RZ, RZ, R14 ;  /* 0x000000ffff077224 */ /* 0x000fce00078e000e */
[----:B------:R-:W-:Y:S05]  /*1fd20*/  WARPSYNC.COLLECTIVE R15, `(.L_x_5271) ;  /* 0x000000000f087348 */ /* 0x000fea0003c00000 */
[----:B------:R0:W1:Y:S02]  /*1fd30*/  SHFL.IDX P6, R14, R13, R12, R11 ;  /* 0x0000000c0d0e7389 */ /* 0x00006400000c000b */
[----:B01----:R-:W-:Y:S01]  /*1fd40*/  ENDCOLLECTIVE ;  /* 0x000000000000791b */ /* 0x003fe20003800000 */
.L_x_5271:
        /* <DEDUP_REMOVED lines=15> */
.L_x_5272:
[----:B------:R-:W-:Y:S02]  /*1fe40*/  IMAD.MOV.U32 R13, RZ, RZ, R3 ;  /* 0x000000ffff0d7224 */ /* 0x000fe400078e0003 */
[----:B------:R-:W-:Y:S02]  /*1fe50*/  IMAD.MOV.U32 R12, RZ, RZ, 0x2 ;  /* 0x00000002ff0c7424 */ /* 0x000fe400078e00ff */
[----:B------:R-:W-:-:S07]  /*1fe60*/  IMAD.MOV.U32 R5, RZ, RZ, R14 ;  /* 0x000000ffff057224 */ /* 0x000fce00078e000e */
[----:B------:R-:W-:Y:S05]  /*1fe70*/  WARPSYNC.COLLECTIVE R15, `(.L_x_5273) ;  /* 0x000000000f087348 */ /* 0x000fea0003c00000 */
[----:B------:R0:W1:Y:S02]  /*1fe80*/  SHFL.IDX P6, R14, R13, R12, R11 ;  /* 0x0000000c0d0e7389 */ /* 0x00006400000c000b */
[----:B01----:R-:W-:Y:S01]  /*1fe90*/  ENDCOLLECTIVE ;  /* 0x000000000000791b */ /* 0x003fe20003800000 */
.L_x_5273:
        /* <DEDUP_REMOVED lines=15> */
.L_x_5274:
[----:B------:R-:W-:Y:S02]  /*1ff90*/  IMAD.MOV.U32 R13, RZ, RZ, R3 ;  /* 0x000000ffff0d7224 */ /* 0x000fe400078e0003 */
[----:B------:R-:W-:Y:S02]  /*1ffa0*/  IMAD.MOV.U32 R12, RZ, RZ, 0x3 ;  /* 0x00000003ff0c7424 */ /* 0x000fe400078e00ff */
[----:B------:R-:W-:-:S07]  /*1ffb0*/  IMAD.MOV.U32 R5, RZ, RZ, R14 ;  /* 0x000000ffff057224 */ /* 0x000fce00078e000e */
[----:B------:R-:W-:Y:S05]  /*1ffc0*/  WARPSYNC.COLLECTIVE R15, `(.L_x_5275) ;  /* 0x000000000f087348 */ /* 0x000fea0003c00000 */
[----:B------:R0:W1:Y:S02]  /*1ffd0*/  SHFL.IDX P6, R14, R13, R12, R11 ;  /* 0x0000000c0d0e7389 */ /* 0x00006400000c000b */
[----:B01----:R-:W-:Y:S01]  /*1ffe0*/  ENDCOLLECTIVE ;  /* 0x000000000000791b */ /* 0x003fe20003800000 */
.L_x_5275:
        /* <DEDUP_REMOVED lines=15> */
.L_x_5276:
[----:B------:R-:W-:Y:S02]  /*200e0*/  IMAD.MOV.U32 R13, RZ, RZ, R3 ;  /* 0x000000ffff0d7224 */ /* 0x000fe400078e0003 */
[----:B------:R-:W-:Y:S02]  /*200f0*/  IMAD.MOV.U32 R12, RZ, RZ, 0x4 ;  /* 0x00000004ff0c7424 */ /* 0x000fe400078e00ff */
[----:B------:R-:W-:-:S07]  /*20100*/  IMAD.MOV.U32 R5, RZ, RZ, R14 ;  /* 0x000000ffff057224 */ /* 0x000fce00078e000e */
[----:B------:R-:W-:Y:S05]  /*20110*/  WARPSYNC.COLLECTIVE R15, `(.L_x_5277) ;  /* 0x000000000f087348 */ /* 0x000fea0003c00000 */
[----:B------:R0:W1:Y:S02]  /*20120*/  SHFL.IDX P6, R14, R13, R12, R11 ;  /* 0x0000000c0d0e7389 */ /* 0x00006400000c000b */
[----:B01----:R-:W-:Y:S01]  /*20130*/  ENDCOLLECTIVE ;  /* 0x000000000000791b */ /* 0x003fe20003800000 */
.L_x_5277:
        /* <DEDUP_REMOVED lines=15> */
.L_x_5278:
[----:B------:R-:W-:Y:S02]  /*20230*/  IMAD.MOV.U32 R13, RZ, RZ, R3 ;  /* 0x000000ffff0d7224 */ /* 0x000fe400078e0003 */
[----:B------:R-:W-:Y:S02]  /*20240*/  IMAD.MOV.U32 R12, RZ, RZ, 0x5 ;  /* 0x00000005ff0c7424 */ /* 0x000fe400078e00ff */
[----:B------:R-:W-:-:S07]  /*20250*/  IMAD.MOV.U32 R5, RZ, RZ, R14 ;  /* 0x000000ffff057224 */ /* 0x000fce00078e000e */
[----:B------:R-:W-:Y:S05]  /*20260*/  WARPSYNC.COLLECTIVE R15, `(.L_x_5279) ;  /* 0x000000000f087348 */ /* 0x000fea0003c00000 */
[----:B------:R0:W1:Y:S02]  /*20270*/  SHFL.IDX P6, R14, R13, R12, R11 ;  /* 0x0000000c0d0e7389 */ /* 0x00006400000c000b */
[----:B01----:R-:W-:Y:S01]  /*20280*/  ENDCOLLECTIVE ;  /* 0x000000000000791b */ /* 0x003fe20003800000 */
.L_x_5279:
        /* <DEDUP_REMOVED lines=15> */
.L_x_5280:
[----:B------:R-:W-:Y:S02]  /*20380*/  IMAD.MOV.U32 R13, RZ, RZ, R3 ;  /* 0x000000ffff0d7224 */ /* 0x000fe400078e0003 */
[----:B------:R-:W-:Y:S02]  /*20390*/  IMAD.MOV.U32 R12, RZ, RZ, 0x6 ;  /* 0x00000006ff0c7424 */ /* 0x000fe400078e00ff */
[----:B------:R-:W-:-:S07]  /*203a0*/  IMAD.MOV.U32 R5, RZ, RZ, R14 ;  /* 0x000000ffff057224 */ /* 0x000fce00078e000e */
[----:B------:R-:W-:Y:S05]  /*203b0*/  WARPSYNC.COLLECTIVE R15, `(.L_x_5281) ;  /* 0x000000000f087348 */ /* 0x000fea0003c00000 */
[----:B------:R0:W1:Y:S02]  /*203c0*/  SHFL.IDX P6, R14, R13, R12, R11 ;  /* 0x0000000c0d0e7389 */ /* 0x00006400000c000b */
[----:B01----:R-:W-:Y:S01]  /*203d0*/  ENDCOLLECTIVE ;  /* 0x000000000000791b */ /* 0x003fe20003800000 */
.L_x_5281:
        /* <DEDUP_REMOVED lines=13> */
.L_x_5282:
        /* <DEDUP_REMOVED lines=8> */
.L_x_5283:
        /* <DEDUP_REMOVED lines=13> */
.L_x_5284:
[----:B------:R-:W-:Y:S01]  /*20600*/  IMAD.MOV.U32 R3, RZ, RZ, R14 ;  /* 0x000000ffff037224 */ /* 0x000fe200078e000e */
[----:B------:R-:W-:Y:S06]  /*20610*/  BRA `(.L_x_5285) ;  /* 0xffffff9800947947 */ /* 0x000fec000383ffff */
.L_x_5094:
[----:B0-----:R0:W1:Y:S02]  /*20620*/  SYNCS.PHASECHK.TRANS64.TRYWAIT P0, [R19+URZ+0x22820], R0 ;  /* 0x02282000130075a7 */ /* 0x001064000800017f */
[----:B-1----:R-:W-:Y:S05]  /*20630*/  @!P0 NANOSLEEP.SYNCS 0x989680 ;  /* 0x009896800000895d */ /* 0x002fea0003900000 */
[----:B------:R-:W1:Y:S02]  /*20640*/  @!P0 SYNCS.PHASECHK.TRANS64 P0, [R19+URZ+0x22820], R0 ;  /* 0x02282000130085a7 */ /* 0x000e64000800007f */
[----:B-1----:R-:W-:Y:S05]  /*20650*/  @!P0 BRA `(.L_x_5094) ;  /* 0xfffffffc00f08947 */ /* 0x002fea000383ffff */
[----:B------:R-:W-:Y:S05]  /*20660*/  BRA `(.L_x_5286) ;  /* 0xffffff9800f07947 */ /* 0x000fea000383ffff */
.L_x_5098:
[----:B0-----:R0:W1:Y:S02]  /*20670*/  SYNCS.PHASECHK.TRANS64.TRYWAIT P0, [R2+URZ+0x22860], R0 ;  /* 0x02286000020075a7 */ /* 0x001064000800017f */
[----:B-1----:R-:W-:Y:S05]  /*20680*/  @!P0 NANOSLEEP.SYNCS 0x989680 ;  /* 0x009896800000895d */ /* 0x002fea0003900000 */
[----:B------:R-:W1:Y:S02]  /*20690*/  @!P0 SYNCS.PHASECHK.TRANS64 P0, [R2+URZ+0x22860], R0 ;  /* 0x02286000020085a7 */ /* 0x000e64000800007f */
[----:B-1----:R-:W-:Y:S05]  /*206a0*/  @!P0 BRA `(.L_x_5098) ;  /* 0xfffffffc00f08947 */ /* 0x002fea000383ffff */
[----:B------:R-:W-:Y:S05]  /*206b0*/  BRA `(.L_x_5287) ;  /* 0xffffff9c00147947 */ /* 0x000fea000383ffff */
.L_x_5113:
[----:B-1----:R1:W2:Y:S02]  /*206c0*/  SYNCS.PHASECHK.TRANS64.TRYWAIT P0, [R2+URZ+0x22840], R6 ;  /* 0x02284006020075a7 */ /* 0x0022a4000800017f */
[----:B--2---:R-:W-:Y:S05]  /*206d0*/  @!P0 NANOSLEEP.SYNCS 0x989680 ;  /* 0x009896800000895d */ /* 0x004fea0003900000 */
[----:B------:R-:W2:Y:S02]  /*206e0*/  @!P0 SYNCS.PHASECHK.TRANS64 P0, [R2+URZ+0x22840], R6 ;  /* 0x02284006020085a7 */ /* 0x000ea4000800007f */
[----:B--2---:R-:W-:Y:S05]  /*206f0*/  @!P0 BRA `(.L_x_5113) ;  /* 0xfffffffc00f08947 */ /* 0x004fea000383ffff */
[----:B------:R-:W-:Y:S05]  /*20700*/  BRA `(.L_x_5288) ;  /* 0xffffffa4003c7947 */ /* 0x000fea000383ffff */
.L_x_5118:
[----:B0-----:R0:W2:Y:S02]  /*20710*/  SYNCS.PHASECHK.TRANS64.TRYWAIT P0, [R2+URZ+0x22860], R6 ;  /* 0x02286006020075a7 */ /* 0x0010a4000800017f */
[----:B--2---:R-:W-:Y:S05]  /*20720*/  @!P0 NANOSLEEP.SYNCS 0x989680 ;  /* 0x009896800000895d */ /* 0x004fea0003900000 */
[----:B------:R-:W2:Y:S02]  /*20730*/  @!P0 SYNCS.PHASECHK.TRANS64 P0, [R2+URZ+0x22860], R6 ;  /* 0x02286006020085a7 */ /* 0x000ea4000800007f */
[----:B--2---:R-:W-:Y:S05]  /*20740*/  @!P0 BRA `(.L_x_5118) ;  /* 0xfffffffc00f08947 */ /* 0x004fea000383ffff */
[----:B------:R-:W-:Y:S05]  /*20750*/  BRA `(.L_x_5289) ;  /* 0xffffffa400bc7947 */ /* 0x000fea000383ffff */
.L_x_5129:
[----:B-1----:R1:W2:Y:S02]  /*20760*/  SYNCS.PHASECHK.TRANS64.TRYWAIT P0, [R3+URZ+0x22840], R2 ;  /* 0x02284002030075a7 */ /* 0x0022a4000800017f */
[----:B--2---:R-:W-:Y:S05]  /*20770*/  @!P0 NANOSLEEP.SYNCS 0x989680 ;  /* 0x009896800000895d */ /* 0x004fea0003900000 */
[----:B------:R-:W2:Y:S02]  /*20780*/  @!P0 SYNCS.PHASECHK.TRANS64 P0, [R3+URZ+0x22840], R2 ;  /* 0x02284002030085a7 */ /* 0x000ea4000800007f */
[----:B--2---:R-:W-:Y:S05]  /*20790*/  @!P0 BRA `(.L_x_5129) ;  /* 0xfffffffc00f08947 */ /* 0x004fea000383ffff */
[----:B------:R-:W-:Y:S05]  /*207a0*/  BRA `(.L_x_5290) ;  /* 0xffffffac00ac7947 */ /* 0x000fea000383ffff */
.L_x_5134:
[----:B0-----:R0:W2:Y:S02]  /*207b0*/  SYNCS.PHASECHK.TRANS64.TRYWAIT P0, [R3+URZ+0x22860], R2 ;  /* 0x02286002030075a7 */ /* 0x0010a4000800017f */
[----:B--2---:R-:W-:Y:S05]  /*207c0*/  @!P0 NANOSLEEP.SYNCS 0x989680 ;  /* 0x009896800000895d */ /* 0x004fea0003900000 */
[----:B------:R-:W2:Y:S02]  /*207d0*/  @!P0 SYNCS.PHASECHK.TRANS64 P0, [R3+URZ+0x22860], R2 ;  /* 0x02286002030085a7 */ /* 0x000ea4000800007f */
[----:B--2---:R-:W-:Y:S05]  /*207e0*/  @!P0 BRA `(.L_x_5134) ;  /* 0xfffffffc00f08947 */ /* 0x004fea000383ffff */
[----:B------:R-:W-:Y:S05]  /*207f0*/  BRA `(.L_x_5291) ;  /* 0xffffffb000287947 */ /* 0x000fea000383ffff */
.L_x_5145:
[----:B-1----:R1:W2:Y:S02]  /*20800*/  SYNCS.PHASECHK.TRANS64.TRYWAIT P0, [R3+URZ+0x22840], R2 ;  /* 0x02284002030075a7 */ /* 0x0022a4000800017f */
[----:B--2---:R-:W-:Y:S05]  /*20810*/  @!P0 NANOSLEEP.SYNCS 0x989680 ;  /* 0x009896800000895d */ /* 0x004fea0003900000 */
[----:B------:R-:W2:Y:S02]  /*20820*/  @!P0 SYNCS.PHASECHK.TRANS64 P0, [R3+URZ+0x22840], R2 ;  /* 0x02284002030085a7 */ /* 0x000ea4000800007f */
[----:B--2---:R-:W-:Y:S05]  /*20830*/  @!P0 BRA `(.L_x_5145) ;  /* 0xfffffffc00f08947 */ /* 0x004fea000383ffff */
[----:B------:R-:W-:Y:S05]  /*20840*/  BRA `(.L_x_5292) ;  /* 0xffffffb400f87947 */ /* 0x000fea000383ffff */
.L_x_5150:
[----:B--2---:R2:W3:Y:S02]  /*20850*/  SYNCS.PHASECHK.TRANS64.TRYWAIT P0, [R3+URZ+0x22860], R2 ;  /* 0x02286002030075a7 */ /* 0x0044e4000800017f */
[----:B---3--:R-:W-:Y:S05]  /*20860*/  @!P0 NANOSLEEP.SYNCS 0x989680 ;  /* 0x009896800000895d */ /* 0x008fea0003900000 */
[----:B------:R-:W3:Y:S02]  /*20870*/  @!P0 SYNCS.PHASECHK.TRANS64 P0, [R3+URZ+0x22860], R2 ;  /* 0x02286002030085a7 */ /* 0x000ee4000800007f */
[----:B---3--:R-:W-:Y:S05]  /*20880*/  @!P0 BRA `(.L_x_5150) ;  /* 0xfffffffc00f08947 */ /* 0x008fea000383ffff */
[----:B------:R-:W-:Y:S05]  /*20890*/  BRA `(.L_x_5293) ;  /* 0xffffffb800787947 */ /* 0x000fea000383ffff */
.L_x_5162:
[----:B---34-:R-:W3:Y:S01]  /*208a0*/  LDL R0, [R1] ;  /* 0x0000000001007983 */ /* 0x018ee20000100800 */
        /* <DEDUP_REMOVED lines=8> */
.L_x_5295:
[----:B------:R-:W-:Y:S05]  /*20930*/  BSYNC B0 ;  /* 0x0000000000007941 */ /* 0x000fea0003800000 */
.L_x_5294:
        /* <DEDUP_REMOVED lines=9> */
.L_x_5296:
        /* <DEDUP_REMOVED lines=26> */
.L_x_5297:
        /* <DEDUP_REMOVED lines=8> */
.L_x_5298:
        /* <DEDUP_REMOVED lines=8> */
.L_x_5299:
        /* <DEDUP_REMOVED lines=8> */
.L_x_5300:
        /* <DEDUP_REMOVED lines=8> */
.L_x_5301:
        /* <DEDUP_REMOVED lines=9> */
.L_x_5302:
[----:B------:R-:W-:Y:S01]  /*20e00*/  IMAD.MOV.U32 R9, RZ, RZ, R14 ;  /* 0x000000ffff097224 */ /* 0x000fe200078e000e */
[----:B------:R-:W-:Y:S06]  /*20e10*/  BRA `(.L_x_5303) ;  /* 0xffffffbc00c87947 */ /* 0x000fec000383ffff */
.L_x_5165:
        /* <DEDUP_REMOVED lines=8> */
.L_x_5305:
[----:B------:R-:W-:Y:S05]  /*20ea0*/  BSYNC B0 ;  /* 0x0000000000007941 */ /* 0x000fea0003800000 */
.L_x_5304:
        /* <DEDUP_REMOVED lines=10> */
.L_x_5306:
        /* <DEDUP_REMOVED lines=8> */
.L_x_5307:
        /* <DEDUP_REMOVED lines=8> */
.L_x_5308:
        /* <DEDUP_REMOVED lines=8> */
.L_x_5309:
        /* <DEDUP_REMOVED lines=9> */
.L_x_5310:
[----:B------:R-:W-:Y:S01]  /*21160*/  IMAD.MOV.U32 R9, RZ, RZ, R14 ;  /* 0x000000ffff097224 */ /* 0x000fe200078e000e */
[----:B------:R-:W-:Y:S06]  /*21170*/  BRA `(.L_x_5311) ;  /* 0xffffffbc009c7947 */ /* 0x000fec000383ffff */
.L_x_5167:
[----:B------:R-:W-:Y:S01]  /*21180*/  BSSY B0, `(.L_x_5312) ;  /* 0x0000006000007945 */ /* 0x000fe20003800000 */
[----:B------:R-:W-:Y:S01]  /*21190*/  PLOP3.LUT P6, PT, P6, PT, PT, 0x8, 0x0 ;  /* 0x000000000000781c */ /* 0x000fe200037ce170 */
[----:B------:R-:W-:-:S12]  /*211a0*/  IMAD.MOV.U32 R15, RZ, RZ, -0x1 ;  /* 0xffffffffff0f7424 */ /* 0x000fd800078e00ff */
[----:B0-----:R-:W-:Y:S05]  /*211b0*/  WARPSYNC.COLLECTIVE R15, `(.L_x_5313) ;  /* 0x000000000f087348 */ /* 0x001fea0003c00000 */
[----:B------:R-:W-:Y:S01]  /*211c0*/  VOTE.ANY R14, PT, P6 ;  /* 0x00000000000e7806 */ /* 0x000fe200030e0100 */
[----:B0-----:R-:W-:Y:S06]  /*211d0*/  ENDCOLLECTIVE ;  /* 0x000000000000791b */ /* 0x001fec0003800000 */
.L_x_5313:
[----:B------:R-:W-:Y:S05]  /*211e0*/  BSYNC B0 ;  /* 0x0000000000007941 */ /* 0x000fea0003800000 */
.L_x_5312:
        /* <DEDUP_REMOVED lines=10> */
.L_x_5314:
[----:B------:R-:W-:Y:S02]  /*21290*/  IMAD.MOV.U32 R13, RZ, RZ, R6 ;  /* 0x000000ffff0d7224 */ /* 0x000fe400078e0006 */
[----:B------:R-:W-:-:S07]  /*212a0*/  IMAD.MOV.U32 R4, RZ, RZ, R14 ;  /* 0x000000ffff047224 */ /* 0x000fce00078e000e */
[----:B------:R-:W-:Y:S05]  /*212b0*/  WARPSYNC.COLLECTIVE R15, `(.L_x_5315) ;  /* 0x000000000f087348 */ /* 0x000fea0003c00000 */
[----:B------:R0:W1:Y:S02]  /*212c0*/  SHFL.IDX P6, R14, R13, R12, R11 ;  /* 0x0000000c0d0e7389 */ /* 0x00006400000c000b */
[----:B01----:R-:W-:Y:S01]  /*212d0*/  ENDCOLLECTIVE ;  /* 0x000000000000791b */ /* 0x003fe20003800000 */
.L_x_5315:
[----:B------:R-:W-:Y:S02]  /*212e0*/  IMAD.MOV.U32 R6, RZ, RZ, R14 ;  /* 0x000000ffff067224 */ /* 0x000fe400078e000e */
[----:B------:R-:W-:-:S05]  /*212f0*/  IMAD.IADD R10, R3, 0x1, R10 ;  /* 0x00000001030a7824 */ /* 0x000fca00078e020a */
[----:B------:R0:W-:Y:S01]  /*21300*/  STL [R1+0xc], R10 ;  /* 0x00000c0a01007387 */ /* 0x0001e20000100800 */
[----:B------:R-:W-:Y:S05]  /*21310*/  BRA `(.L_x_5316) ;  /* 0xffffffbc007c7947 */ /* 0x000fea000383ffff */
.L_x_5169:
[----:B------:R-:W-:Y:S01]  /*21320*/  BSSY B0, `(.L_x_5317) ;  /* 0x0000008000007945 */ /* 0x000fe20003800000 */
[----:B------:R-:W-:Y:S02]  /*21330*/  IMAD.MOV.U32 R13, RZ, RZ, R7 ;  /* 0x000000ffff0d7224 */ /* 0x000fe400078e0007 */
[----:B------:R-:W-:Y:S02]  /*21340*/  IMAD.MOV.U32 R12, RZ, RZ, R3 ;  /* 0x000000ffff0c7224 */ /* 0x000fe400078e0003 */
[----:B------:R-:W-:Y:S02]  /*21350*/  IMAD.MOV.U32 R11, RZ, RZ, 0x1f ;  /* 0x0000001fff0b7424 */ /* 0x000fe400078e00ff */
[----:B------:R-:W-:-:S07]  /*21360*/  IMAD.MOV.U32 R15, RZ, RZ, -0x1 ;  /* 0xffffffffff0f7424 */ /* 0x000fce00078e00ff */
[----:B0-----:R-:W-:Y:S05]  /*21370*/  WARPSYNC.COLLECTIVE R15, `(.L_x_5318) ;  /* 0x000000000f087348 */ /* 0x001fea0003c00000 */
[----:B------:R1:W2:Y:S02]  /*21380*/  SHFL.IDX P6, R14, R13, R12, R11 ;  /* 0x0000000c0d0e7389 */ /* 0x0002a400000c000b */
[----:B012---:R-:W-:Y:S01]  /*21390*/  ENDCOLLECTIVE ;  /* 0x000000000000791b */ /* 0x007fe20003800000 */
.L_x_5318:
[----:B------:R-:W-:Y:S05]  /*213a0*/  BSYNC B0 ;  /* 0x0000000000007941 */ /* 0x000fea0003800000 */
.L_x_5317:
[----:B------:R-:W-:Y:S01]  /*213b0*/  IMAD.MOV.U32 R8, RZ, RZ, R14 ;  /* 0x000000ffff087224 */ /* 0x000fe200078e000e */
[----:B------:R-:W-:Y:S06]  /*213c0*/  BRA `(.L_x_5168) ;  /* 0xffffffbc00687947 */ /* 0x000fec000383ffff */
.L_x_5175:
[----:B0-----:R0:W1:Y:S02]  /*213d0*/  SYNCS.PHASECHK.TRANS64.TRYWAIT P0, [R0+URZ+0x22820], R3 ;  /* 0x02282003000075a7 */ /* 0x001064000800017f */
[----:B-1----:R-:W-:Y:S05]  /*213e0*/  @!P0 NANOSLEEP.SYNCS 0x989680 ;  /* 0x009896800000895d */ /* 0x002fea0003900000 */
[----:B------:R-:W1:Y:S02]  /*213f0*/  @!P0 SYNCS.PHASECHK.TRANS64 P0, [R0+URZ+0x22820], R3 ;  /* 0x02282003000085a7 */ /* 0x000e64000800007f */
[----:B-1----:R-:W-:Y:S05]  /*21400*/  @!P0 BRA `(.L_x_5175) ;  /* 0xfffffffc00f08947 */ /* 0x002fea000383ffff */
[----:B------:R-:W-:Y:S05]  /*21410*/  BRA `(.L_x_5319) ;  /* 0xffffffc800047947 */ /* 0x000fea000383ffff */
.L_x_5176:
        /* <DEDUP_REMOVED lines=11> */
.L_x_5321:
[----:B------:R-:W-:Y:S05]  /*214d0*/  BSYNC B0 ;  /* 0x0000000000007941 */ /* 0x000fea0003800000 */
.L_x_5320:
[----:B------:R-:W-:Y:S05]  /*214e0*/  BRA `(.L_x_5322) ;  /* 0xffffffc400ec7947 */ /* 0x000fea000383ffff */
.L_x_5177:
[----:B------:R-:W-:Y:S01]  /*214f0*/  BSSY B0, `(.L_x_5323) ;  /* 0x0000006000007945 */ /* 0x000fe20003800000 */
[----:B------:R-:W-:-:S07]  /*21500*/  IMAD.MOV.U32 R15, RZ, RZ, -0x1 ;  /* 0xffffffffff0f7424 */ /* 0x000fce00078e00ff */
[----:B01----:R-:W-:Y:S05]  /*21510*/  WARPSYNC.COLLECTIVE R15, `(.L_x_5324) ;  /* 0x000000000f0c7348 */ /* 0x003fea0003c00000 */
[----:B------:R-:W-:Y:S02]  /*21520*/  ELECT P6, UR62, PT ;  /* 0x00000000003e782f */ /* 0x000fe400038c0000 */
[----:B------:R-:W-:Y:S01]  /*21530*/  MOV R14, UR62 ;  /* 0x0000003e000e7c02 */ /* 0x000fe20008000f00 */
[----:B01----:R-:W-:Y:S10]  /*21540*/  ENDCOLLECTIVE ;  /* 0x000000000000791b */ /* 0x003ff40003800000 */
.L_x_5324:
[----:B------:R-:W-:Y:S05]  /*21550*/  BSYNC B0 ;  /* 0x0000000000007941 */ /* 0x000fea0003800000 */
.L_x_5323:
[----:B------:R-:W-:Y:S05]  /*21560*/  BRA `(.L_x_5325) ;  /* 0xffffffc400e07947 */ /* 0x000fea000383ffff */
.L_x_5179:
[----:B0-----:R0:W1:Y:S02]  /*21570*/  SYNCS.PHASECHK.TRANS64.TRYWAIT P0, [R6+URZ], R5 ;  /* 0x00000005060075a7 */ /* 0x001064000800017f */
[----:B-1----:R-:W-:Y:S05]  /*21580*/  @!P0 NANOSLEEP.SYNCS 0x989680 ;  /* 0x009896800000895d */ /* 0x002fea0003900000 */
[----:B------:R-:W1:Y:S02]  /*21590*/  @!P0 SYNCS.PHASECHK.TRANS64 P0, [R6+URZ], R5 ;  /* 0x00000005060085a7 */ /* 0x000e64000800007f */
[----:B-1----:R-:W-:Y:S05]  /*215a0*/  @!P0 BRA `(.L_x_5179) ;  /* 0xfffffffc00f08947 */ /* 0x002fea000383ffff */
[----:B------:R-:W-:Y:S05]  /*215b0*/  BRA `(.L_x_5326) ;  /* 0xffffffc8001c7947 */ /* 0x000fea000383ffff */
.L_x_5180:
[----:B-1----:R1:W2:Y:S02]  /*215c0*/  SYNCS.PHASECHK.TRANS64.TRYWAIT P0, [R7+URZ], R2 ;  /* 0x00000002070075a7 */ /* 0x0022a4000800017f */
[----:B--2---:R-:W-:Y:S05]  /*215d0*/  @!P0 NANOSLEEP.SYNCS 0x989680 ;  /* 0x009896800000895d */ /* 0x004fea0003900000 */
[----:B------:R-:W2:Y:S02]  /*215e0*/  @!P0 SYNCS.PHASECHK.TRANS64 P0, [R7+URZ], R2 ;  /* 0x00000002070085a7 */ /* 0x000ea4000800007f */
[----:B--2---:R-:W-:Y:S05]  /*215f0*/  @!P0 BRA `(.L_x_5180) ;  /* 0xfffffffc00f08947 */ /* 0x004fea000383ffff */
[----:B------:R-:W-:Y:S05]  /*21600*/  BRA `(.L_x_5327) ;  /* 0xffffffc800107947 */ /* 0x000fea000383ffff */
.L_x_5182:
[----:B--2---:R2:W3:Y:S02]  /*21610*/  SYNCS.PHASECHK.TRANS64.TRYWAIT P0, [R4+URZ], R5 ;  /* 0x00000005040075a7 */ /* 0x0044e4000800017f */
[----:B---3--:R-:W-:Y:S05]  /*21620*/  @!P0 NANOSLEEP.SYNCS 0x989680 ;  /* 0x009896800000895d */ /* 0x008fea0003900000 */
[----:B------:R-:W3:Y:S02]  /*21630*/  @!P0 SYNCS.PHASECHK.TRANS64 P0, [R4+URZ], R5 ;  /* 0x00000005040085a7 */ /* 0x000ee4000800007f */
[----:B---3--:R-:W-:Y:S05]  /*21640*/  @!P0 BRA `(.L_x_5182) ;  /* 0xfffffffc00f08947 */ /* 0x008fea000383ffff */
[----:B------:R-:W-:Y:S05]  /*21650*/  BRA `(.L_x_5328) ;  /* 0xffffffc800187947 */ /* 0x000fea000383ffff */
.L_x_5329:
        /* <DEDUP_REMOVED lines=10> */
.L_x_6146:


//--------------------- .text._ZN7cutlass13device_kernelIN5flash11enable_sm90INS1_16FlashAttnFwdSm90INS1_25CollectiveMainloopFwdSm90ILi2EN4cute5tupleIJNS5_1CILi1EEES8_S8_EEENS6_IJNS7_ILi128EEENS7_ILi96EEENS7_ILi64EEEEEELi256ENS_10bfloat16_tEfNS_4arch4Sm90ELb1ELb0ELb0ELb1ELb0ELb0ELb1ELb1ELb0ELb1ELb1ELb0EEENS1_21CollectiveEpilogueFwdINS6_IJSA_NS7_ILi256EEESB_EEES9_SE_SG_Li256ELb1ELb1ELb1ELb0EEENS1_36VarlenDynamicPersistentTileSchedulerILi128ELi96ELi256ELi128ELb1ELb1ELb1ELb1ELb1ELb1EEEEEEEEEvNT_6ParamsE --------------------------
	.section	.text._ZN7cutlass13device_kernelIN5flash11enable_sm90INS1_16FlashAttnFwdSm90INS1_25CollectiveMainloopFwdSm90ILi2EN4cute5tupleIJNS5_1CILi1EEES8_S8_EEENS6_IJNS7_ILi128EEENS7_ILi96EEENS7_ILi64EEEEEELi256ENS_10bfloat16_tEfNS_4arch4Sm90ELb1ELb0ELb0ELb1ELb0ELb0ELb1ELb1ELb0ELb1ELb1ELb0EEENS1_21CollectiveEpilogueFwdINS6_IJSA_NS7_ILi256EEESB_EEES9_SE_SG_Li256ELb1ELb1ELb1ELb0EEENS1_36VarlenDynamicPersistentTileSchedulerILi128ELi96ELi256ELi128ELb1ELb1ELb1ELb1ELb1ELb1EEEEEEEEEvNT_6ParamsE,"ax",@progbits
	.align	128
.text._ZN7cutlass13device_kernelIN5flash11enable_sm90INS1_16FlashAttnFwdSm90INS1_25CollectiveMainloopFwdSm90ILi2EN4cute5tupleIJNS5_1CILi1EEES8_S8_EEENS6_IJNS7_ILi128EEENS7_ILi96EEENS7_ILi64EEEEEELi256ENS_10bfloat16_tEfNS_4arch4Sm90ELb1ELb0ELb0ELb1ELb0ELb0ELb1ELb1ELb0ELb1ELb1ELb0EEENS1_21CollectiveEpilogueFwdINS6_IJSA_NS7_ILi256EEESB_EEES9_SE_SG_Li256ELb1ELb1ELb1ELb0EEENS1_36VarlenDynamicPersistentTileSchedulerILi128ELi96ELi256ELi128ELb1ELb1ELb1ELb1ELb1ELb1EEEEEEEEEvNT_6ParamsE:
        .type           _ZN7cutlass13device_kernelIN5flash11enable_sm90INS1_16FlashAttnFwdSm90INS1_25CollectiveMainloopFwdSm90ILi2EN4cute5tupleIJNS5_1CILi1EEES8_S8_EEENS6_IJNS7_ILi128EEENS7_ILi96EEENS7_ILi64EEEEEELi256ENS_10bfloat16_tEfNS_4arch4Sm90ELb1ELb0ELb0ELb1ELb0ELb0ELb1ELb1ELb0ELb1ELb1ELb0EEENS1_21CollectiveEpilogueFwdINS6_IJSA_NS7_ILi256EEESB_EEES9_SE_SG_Li256ELb1ELb1ELb1ELb0EEENS1_36VarlenDynamicPersistentTileSchedulerILi128ELi96ELi256ELi128ELb1ELb1ELb1ELb1ELb1ELb1EEEEEEEEEvNT_6ParamsE,@function
        .size           _ZN7cutlass13device_kernelIN5flash11enable_sm90INS1_16FlashAttnFwdSm90INS1_25CollectiveMainloopFwdSm90ILi2EN4cute5tupleIJNS5_1CILi1EEES8_S8_EEENS6_IJNS7_ILi128EEENS7_ILi96EEENS7_ILi64EEEEEELi256ENS_10bfloat16_tEfNS_4arch4Sm90ELb1ELb0ELb0ELb1ELb0ELb0ELb1ELb1ELb0ELb1ELb1ELb0EEENS1_21CollectiveEpilogueFwdINS6_IJSA_NS7_ILi256EEESB_EEES9_SE_SG_Li256ELb1ELb1ELb1ELb0EEENS1_36VarlenDynamicPersistentTileSchedulerILi128ELi96ELi256ELi128ELb1ELb1ELb1ELb1ELb1ELb1EEEEEEEEEvNT_6ParamsE,(.L_x_6147 - _ZN7cutlass13device_kernelIN5flash11enable_sm90INS1_16FlashAttnFwdSm90INS1_25CollectiveMainloopFwdSm90ILi2EN4cute5tupleIJNS5_1CILi1EEES8_S8_EEENS6_IJNS7_ILi128EEENS7_ILi96EEENS7_ILi64EEEEEELi256ENS_10bfloat16_tEfNS_4arch4Sm90ELb1ELb0ELb0ELb1ELb0ELb0ELb1ELb1ELb0ELb1ELb1ELb0EEENS1_21CollectiveEpilogueFwdINS6_IJSA_NS7_ILi256EEESB_EEES9_SE_SG_Li256ELb1ELb1ELb1ELb0EEENS1_36VarlenDynamicPersistentTileSchedulerILi128ELi96ELi256ELi128ELb1ELb1ELb1ELb1ELb1ELb1EEEEEEEEEvNT_6ParamsE)
        .other          _ZN7cutlass13device_kernelIN5flash11enable_sm90INS1_16FlashAttnFwdSm90INS1_25CollectiveMainloopFwdSm90ILi2EN4cute5tupleIJNS5_1CILi1EEES8_S8_EEENS6_IJNS7_ILi128EEENS7_ILi96EEENS7_ILi64EEEEEELi256ENS_10bfloat16_tEfNS_4arch4Sm90ELb1ELb0ELb0ELb1ELb0ELb0ELb1ELb1ELb0ELb1ELb1ELb0EEENS1_21CollectiveEpilogueFwdINS6_IJSA_NS7_ILi256EEESB_EEES9_SE_SG_Li256ELb1ELb1ELb1ELb0EEENS1_36VarlenDynamicPersistentTileSchedulerILi128ELi96ELi256ELi128ELb1ELb1ELb1ELb1ELb1ELb1EEEEEEEEEvNT_6ParamsE,@"STO_CUDA_ENTRY STV_DEFAULT"
_ZN7cutlass13device_kernelIN5flash11enable_sm90INS1_16FlashAttnFwdSm90INS1_25CollectiveMainloopFwdSm90ILi2EN4cute5tupleIJNS5_1CILi1EEES8_S8_EEENS6_IJNS7_ILi128EEENS7_ILi96EEENS7_ILi64EEEEEELi256ENS_10bfloat16_tEfNS_4arch4Sm90ELb1ELb0ELb0ELb1ELb0ELb0ELb1ELb1ELb0ELb1ELb1ELb0EEENS1_21CollectiveEpilogueFwdINS6_IJSA_NS7_ILi256EEESB_EEES9_SE_SG_Li256ELb1ELb1ELb1ELb0EEENS1_36VarlenDynamicPersistentTileSchedulerILi128ELi96ELi256ELi128ELb1ELb1ELb1ELb1ELb1ELb1EEEEEEEEEvNT_6ParamsE:
        /* <DEDUP_REMOVED lines=17> */
.L_x_5331:
[----:B------:R-:W-:Y:S05]  /*0110*/  BSYNC B0 ;  /* 0x0000000000007941 */ /* 0x000fea0003800000 */
.L_x_5330:
        /* <DEDUP_REMOVED lines=42> */
.L_x_5332:
        /* <DEDUP_REMOVED lines=22> */
.L_x_5333:
        /* <DEDUP_REMOVED lines=18> */
.L_x_5334:
        /* <DEDUP_REMOVED lines=22> */
.L_x_5335:
        /* <DEDUP_REMOVED lines=22> */
.L_x_5336:
        /* <DEDUP_REMOVED lines=8> */
.L_x_5338:
        /* <DEDUP_REMOVED lines=18> */
[----:B------:R-:W3:Y:S01]  /*0aa0*/  LDL R11, [R1+0x78] ;  /* 0x00007800010b7983 */ /* 0x000ee20000100800 */
        /* <DEDUP_REMOVED lines=24> */
[----:B------:R-:W-:Y:S02]  /*0c30*/  LEA.HI R7, R7, R12, RZ, 0x5 ;  /* 0x0000000c07077211 */ /* 0x000fe400078f28ff */
[----:B------:R-:W-:Y:S01]  /*0c40*/  LEA.HI R2, R2, R3, RZ, 0x1 ;  /* 0x0000000302027211 */ /* 0x000fe200078f08ff */
[----:B------:R-:W-:Y:S01]  /*0c50*/  IMAD.IADD R0, R0, 0x1, -R9 ;  /* 0x0000000100007824 */ /* 0x000fe200078e0a09 */
[----:B------:R-:W-:Y:S01]  /*0c60*/  SHF.R.S32.HI R7, RZ, 0x5, R7 ;  /* 0x00000005ff077819 */ /* 0x000fe20000011407 */
[----:B------:R-:W-:Y:S01]  /*0c70*/  IMAD.IADD R5, R6, 0x1, -R5 ;  /* 0x0000000106057824 */ /* 0x000fe200078e0a05 */
[----:B------:R-:W-:Y:S02]  /*0c80*/  LOP3.LUT R10, R10, 0xfffffffc, RZ, 0xc0, !PT ;  /* 0xfffffffc0a0a7812 */ /* 0x000fe400078ec0ff */
[----:B------:R-:W-:Y:S01]  /*0c90*/  LOP3.LUT R2, R2, 0x3fffffe, RZ, 0xc0, !PT ;  /* 0x03fffffe02027812 */ /* 0x000fe200078ec0ff */
[----:B------:R-:W-:Y:S01]  /*0ca0*/  IMAD R7, R7, 0x10, R0 ;  /* 0x0000001007077824 */ /* 0x000fe200078e0200 */
[----:B------:R-:W-:Y:S01]  /*0cb0*/  LOP3.LUT R8, R8, 0x7ffffffc, RZ, 0xc0, !PT ;  /* 0x7ffffffc08087812 */ /* 0x000fe200078ec0ff */
[----:B------:R-:W-:-:S02]  /*0cc0*/  IMAD R0, R5, 0x8, R4 ;  /* 0x0000000805007824 */ /* 0x000fc400078e0204 */
[----:B------:R-:W-:Y:S02]  /*0cd0*/  IMAD.IADD R10, R16, 0x1, -R10 ;  /* 0x00000001100a7824 */ /* 0x000fe400078e0a0a */
[----:B------:R-:W-:Y:S01]  /*0ce0*/  IMAD.IADD R2, R3, 0x1, -R2 ;  /* 0x0000000103027824 */ /* 0x000fe200078e0a02 */
[----:B------:R0:W-:Y:S01]  /*0cf0*/  STL [R1+0x80], R0 ;  /* 0x0000800001007387 */ /* 0x0001e20000100800 */
[----:B------:R-:W-:Y:S01]  /*0d00*/  IMAD.IADD R8, R12, 0x1, -R8 ;  /* 0x000000010c087824 */ /* 0x000fe200078e0a08 */
[----:B------:R-:W-:-:S03]  /*0d10*/  LEA.HI R6, R10, R10, RZ, 0x1 ;  /* 0x0000000a0a067211 */ /* 0x000fc600078f08ff */
[----:B------:R-:W-:Y:S01]  /*0d20*/  IMAD.SHL.U32 R204, R8, 0x2, RZ ;  /* 0x0000000208cc7824 */ /* 0x000fe200078e00ff */
[----:B------:R-:W-:Y:S01]  /*0d30*/  LOP3.LUT R3, R6, 0x1ffffffe, RZ, 0xc0, !PT ;  /* 0x1ffffffe06037812 */ /* 0x000fe200078ec0ff */
[----:B0-----:R-:W-:Y:S02]  /*0d40*/  IMAD R0, R2, 0x40, R7 ;  /* 0x0000004002007824 */ /* 0x001fe400078e0207 */
[----:B------:R-:W-:-:S03]  /*0d50*/  IMAD.MOV.U32 R5, RZ, RZ, R13 ;  /* 0x000000ffff057224 */ /* 0x000fc600078e000d */
[----:B------:R0:W-:Y:S01]  /*0d60*/  STL [R1+0x7c], R0 ;  /* 0x00007c0001007387 */ /* 0x0001e20000100800 */
[----:B------:R-:W-:-:S03]  /*0d70*/  VIADD R13, R204, 0x8 ;  /* 0x00000008cc0d7836 */ /* 0x000fc60000000000 */
[----:B------:R0:W-:Y:S01]  /*0d80*/  STL [R1+0x24], RZ ;  /* 0x000024ff01007387 */ /* 0x0001e20000100800 */
[----:B------:R-:W-:Y:S02]  /*0d90*/  VIADD R12, R204, 0x10 ;  /* 0x00000010cc0c7836 */ /* 0x000fe40000000000 */
[----:B------:R-:W-:Y:S02]  /*0da0*/  IMAD.IADD R3, R10, 0x1, -R3 ;  /* 0x000000010a037824 */ /* 0x000fe400078e0a03 */
[C---:B------:R-:W-:Y:S02]  /*0db0*/  VIADD R10, R204.reuse, 0x20 ;  /* 0x00000020cc0a7836 */ /* 0x040fe40000000000 */
[----:B------:R-:W-:Y:S01]  /*0dc0*/  IMAD.MOV.U32 R6, RZ, RZ, R14 ;  /* 0x000000ffff067224 */ /* 0x000fe200078e000e */
[----:B------:R-:W-:Y:S01]  /*0dd0*/  SHF.R.S32.HI R14, RZ, 0x1f, R13 ;  /* 0x0000001fff0e7819 */ /* 0x000fe2000001140d */
[C---:B------:R-:W-:Y:S01]  /*0de0*/  VIADD R9, R204.reuse, 0x28 ;  /* 0x00000028cc097836 */ /* 0x040fe20000000000 */
[----:B------:R-:W-:Y:S01]  /*0df0*/  SHF.R.S32.HI R13, RZ, 0x1f, R12 ;  /* 0x0000001fff0d7819 */ /* 0x000fe2000001140c */
[----:B------:R-:W-:-:S02]  /*0e00*/  VIADD R8, R204, 0x30 ;  /* 0x00000030cc087836 */ /* 0x000fc40000000000 */
        /* <DEDUP_REMOVED lines=21> */
[----:B------:R-:W-:Y:S02]  /*0f60*/  IMAD.MOV.U32 R7, RZ, RZ, R15 ;  /* 0x000000ffff077224 */ /* 0x000fe400078e000f */
[C---:B------:R-:W-:Y:S02]  /*0f70*/  VIADD R214, R204.reuse, 0xe0 ;  /* 0x000000e0ccd67836 */ /* 0x040fe40000000000 */
[----:B------:R-:W-:Y:S01]  /*0f80*/  IMAD R210, R3, 0x8, R0 ;  /* 0x0000000803d27824 */ /* 0x000fe200078e0200 */
[----:B------:R-:W-:Y:S01]  /*0f90*/  UMOV UR37, URZ ;  /* 0x0000003f00257c82 */ /* 0x000fe20008000000 */
[----:B------:R-:W-:Y:S01]  /*0fa0*/  UMOV UR36, URZ ;  /* 0x0000003f00247c82 */ /* 0x000fe20008000000 */
[----:B---3--:R-:W-:Y:S01]  /*0fb0*/  LOP3.LUT R205, R11, 0x1, RZ, 0xfc, !PT ;  /* 0x000000010bcd7812 */ /* 0x008fe200078efcff */
[----:B------:R-:W-:-:S05]  /*0fc0*/  VIADD R11, R204, 0x18 ;  /* 0x00000018cc0b7836 */ /* 0x000fca0000000000 */
        /* <DEDUP_REMOVED lines=24> */
[----:B0-----:R-:W-:-:S07]  /*1150*/  SHF.R.S32.HI R2, RZ, 0x1f, R219 ;  /* 0x0000001fff027819 */ /* 0x001fce00000114db */
.L_x_5397:
[----:B012-4-:R-:W0:Y:S01]  /*1160*/  LDC.64 R2, c[0x0][0xd88] ;  /* 0x00036200ff027b82 */ /* 0x017e220000000a00 */
[----:B------:R-:W-:Y:S01]  /*1170*/  ULDC.64 UR4, c[0x0][0xb20] ;  /* 0x0002c80000047ab9 */ /* 0x000fe20000000a00 */
[----:B------:R-:W-:-:S06]  /*1180*/  ULDC.64 UR6, c[0x0][0xb10] ;  /* 0x0002c40000067ab9 */ /* 0x000fcc0000000a00 */
[----:B------:R-:W1:Y:S08]  /*1190*/  LDC R206, c[0x0][0x288] ;  /* 0x0000a200ffce7b82 */ /* 0x000e700000000800 */
[----:B------:R-:W2:Y:S01]  /*11a0*/  LDC.64 R12, c[0x0][0x418] ;  /* 0x00010600ff0c7b82 */ /* 0x000ea20000000a00 */
[----:B0-----:R-:W-:-:S07]  /*11b0*/  IMAD.WIDE R2, R7, 0x4, R2 ;  /* 0x0000000407027825 */ /* 0x001fce00078e0202 */
[----:B------:R-:W0:Y:S01]  /*11c0*/  LDC R11, c[0x0][0x424] ;  /* 0x00010900ff0b7b82 */ /* 0x000e220000000800 */
[----:B---3--:R-:W3:Y:S01]  /*11d0*/  LDG.E R211, desc[UR38][R2.64] ;  /* 0x0000002602d37981 */ /* 0x008ee2000c1e1900 */
[----:B------:R-:W-:Y:S01]  /*11e0*/  ISETP.NE.U32.AND P1, PT, RZ, UR4, PT ;  /* 0x00000004ff007c0c */ /* 0x000fe2000bf25070 */
[----:B------:R-:W-:Y:S01]  /*11f0*/  IMAD.MOV.U32 R10, RZ, RZ, RZ ;  /* 0x000000ffff0a7224 */ /* 0x000fe200078e00ff */
[----:B------:R-:W-:-:S04]  /*1200*/  ISETP.NE.U32.AND P0, PT, RZ, UR6, PT ;  /* 0x00000006ff007c0c */ /* 0x000fc8000bf05070 */
[----:B------:R-:W4:Y:S01]  /*1210*/  LDC R207, c[0x0][0x2f0] ;  /* 0x0000bc00ffcf7b82 */ /* 0x000f220000000800 */
[----:B------:R-:W-:Y:S02]  /*1220*/  ISETP.NE.AND.EX P1, PT, RZ, UR5, PT, P1 ;  /* 0x00000005ff007c0c */ /* 0x000fe4000bf25310 */
[----:B------:R-:W-:Y:S02]  /*1230*/  ISETP.NE.AND.EX P0, PT, RZ, UR7, PT, P0 ;  /* 0x00000007ff007c0c */ /* 0x000fe4000bf05300 */
[----:B---3--:R-:W-:-:S09]  /*1240*/  SHF.R.S32.HI R216, RZ, 0x1f, R211 ;  /* 0x0000001fffd87819 */ /* 0x008fd200000114d3 */
[----:B------:R-:W-:-:S04]  /*1250*/  @P1 LEA R8, P2, R211, UR4, 0x2 ;  /* 0x00000004d3081c11 */ /* 0x000fc8000f8410ff */
[C-C-:B------:R-:W-:Y:S02]  /*1260*/  @P1 LEA.HI.X R9, R211.reuse, UR5, R216.reuse, 0x2, P2 ;  /* 0x00000005d3091c11 */ /* 0x140fe400090f14d8 */
[C---:B------:R-:W-:Y:S02]  /*1270*/  @P0 LEA R2, P2, R211.reuse, UR6, 0x2 ;  /* 0x00000006d3020c11 */ /* 0x040fe4000f8410ff */
[----:B------:R-:W-:Y:S01]  /*1280*/  LOP3.LUT R4, R6, 0xff000000, RZ, 0xc0, !PT ;  /* 0xff00000006047812 */ /* 0x000fe200078ec0ff */
[----:B------:R3:W5:Y:S01]  /*1290*/  @P1 LDG.E R10, desc[UR38][R8.64] ;  /* 0x00000026080a1981 */ /* 0x000762000c1e1900 */
[----:B------:R-:W-:Y:S01]  /*12a0*/  @P0 LEA.HI.X R3, R211, UR7, R216, 0x2, P2 ;  /* 0x00000007d3030c11 */ /* 0x000fe200090f14d8 */
[----:B------:R-:W-:-:S04]  /*12b0*/  ULDC.64 UR6, c[0x0][0xb18] ;  /* 0x0002c60000067ab9 */ /* 0x000fc80000000a00 */
[----:B-1----:R3:W5:Y:S01]  /*12c0*/  @P0 LDG.E R206, desc[UR38][R2.64] ;  /* 0x0000002602ce0981 */ /* 0x002762000c1e1900 */
[----:B--2---:R-:W-:Y:S02]  /*12d0*/  ISETP.NE.U32.AND P1, PT, R12, RZ, PT ;  /* 0x000000ff0c00720c */ /* 0x004fe40003f25070 */
[----:B------:R-:W-:Y:S02]  /*12e0*/  ISETP.NE.U32.AND P2, PT, RZ, UR6, PT ;  /* 0x00000006ff007c0c */ /* 0x000fe4000bf45070 */
[----:B------:R-:W-:Y:S02]  /*12f0*/  LOP3.LUT R0, R6, 0xff0000, RZ, 0xc0, !PT ;  /* 0x00ff000006007812 */ /* 0x000fe400078ec0ff */
[----:B------:R-:W-:Y:S02]  /*1300*/  SHF.R.U32.HI R7, RZ, 0x8, R4 ;  /* 0x00000008ff077819 */ /* 0x000fe40000011604 */
[----:B------:R-:W-:Y:S02]  /*1310*/  ISETP.NE.AND.EX P1, PT, R13, RZ, PT, P1 ;  /* 0x000000ff0d00720c */ /* 0x000fe40003f25310 */
[----:B------:R-:W-:-:S02]  /*1320*/  ISETP.NE.AND.EX P2, PT, RZ, UR7, PT, P2 ;  /* 0x00000007ff007c0c */ /* 0x000fc4000bf45320 */
[----:B------:R-:W-:Y:S02]  /*1330*/  LEA.HI R213, R0, R7, RZ, 0x10 ;  /* 0x0000000700d57211 */ /* 0x000fe400078f80ff */
[----:B0-----:R-:W-:Y:S01]  /*1340*/  SEL R0, R11, 0x1, P1 ;  /* 0x000000010b007807 */ /* 0x001fe20000800000 */
[----:B---34-:R-:W-:Y:S08]  /*1350*/  @P0 BRA `(.L_x_5339) ;  /* 0x0000000000240947 */ /* 0x018ff00003800000 */
        /* <DEDUP_REMOVED lines=9> */
.L_x_5339:
[----:B------:R-:W-:Y:S01]  /*13f0*/  IMAD R207, R0, R207, RZ ;  /* 0x000000cf00cf7224 */ /* 0x000fe200078e02ff */
[----:B------:R-:W-:Y:S01]  /*1400*/  LOP3.LUT R212, R6, 0xffff, RZ, 0xc0, !PT ;  /* 0x0000ffff06d47812 */ /* 0x000fe200078ec0ff */
[----:B------:R-:W-:Y:S06]  /*1410*/  @!P2 BRA `(.L_x_5340) ;  /* 0x000000000010a947 */ /* 0x000fec0003800000 */
[----:B------:R-:W-:-:S04]  /*1420*/  LEA R2, P0, R211, UR6, 0x2 ;  /* 0x00000006d3027c11 */ /* 0x000fc8000f8010ff */
[----:B------:R-:W-:-:S05]  /*1430*/  LEA.HI.X R3, R211, UR7, R216, 0x2, P0 ;  /* 0x00000007d3037c11 */ /* 0x000fca00080f14d8 */
[----:B------:R0:W5:Y:S01]  /*1440*/  LDG.E R207, desc[UR38][R2.64] ;  /* 0x0000002602cf7981 */ /* 0x000162000c1e1900 */
[----:B------:R-:W-:Y:S05]  /*1450*/  BRA `(.L_x_5341) ;  /* 0x0000000000247947 */ /* 0x000fea0003800000 */
.L_x_5340:
[----:B------:R-:W-:Y:S02]  /*1460*/  ULDC.64 UR4, c[0x0][0xb00] ;  /* 0x0002c00000047ab9 */ /* 0x000fe40000000a00 */
[----:B------:R-:W-:-:S04]  /*1470*/  ISETP.NE.U32.AND P0, PT, RZ, UR4, PT ;  /* 0x00000004ff007c0c */ /* 0x000fc8000bf05070 */
[----:B------:R-:W-:-:S13]  /*1480*/  ISETP.NE.AND.EX P0, PT, RZ, UR5, PT, P0 ;  /* 0x00000005ff007c0c */ /* 0x000fda000bf05300 */
[----:B------:R-:W-:Y:S05]  /*1490*/  @!P0 BRA `(.L_x_5341) ;  /* 0x0000000000148947 */ /* 0x000fea0003800000 */
[----:B------:R-:W0:Y:S02]  /*14a0*/  LDC.64 R2, c[0x0][0xb00] ;  /* 0x0002c000ff027b82 */ /* 0x000e240000000a00 */
[----:B0-----:R-:W-:-:S05]  /*14b0*/  IMAD.WIDE R2, R211, 0x4, R2 ;  /* 0x00000004d3027825 */ /* 0x001fca00078e0202 */
[----:B------:R-:W2:Y:S04]  /*14c0*/  LDG.E R207, desc[UR38][R2.64] ;  /* 0x0000002602cf7981 */ /* 0x000ea8000c1e1900 */
[----:B------:R-:W2:Y:S02]  /*14d0*/  LDG.E R0, desc[UR38][R2.64+0x4] ;  /* 0x0000042602007981 */ /* 0x000ea4000c1e1900 */
[----:B--2---:R-:W-:-:S07]  /*14e0*/  IMAD.IADD R207, R0, 0x1, -R207 ;  /* 0x0000000100cf7824 */ /* 0x004fce00078e0acf */
.L_x_5341:
[----:B------:R-:W1:Y:S01]  /*14f0*/  LDC R0, c[0x0][0x448] ;  /* 0x00011200ff007b82 */ /* 0x000e620000000800 */
[----:B------:R-:W-:Y:S01]  /*1500*/  IMAD.SHL.U32 R18, R5, 0x80, RZ ;  /* 0x0000008005127824 */ /* 0x000fe200078e00ff */
[----:B------:R-:W-:Y:S01]  /*1510*/  LOP3.LUT R11, R213, 0xff, RZ, 0xc0, !PT ;  /* 0x000000ffd50b7812 */ /* 0x000fe200078ec0ff */
[----:B-----5:R-:W-:Y:S01]  /*1520*/  IMAD.IADD R207, R207, 0x1, -R10 ;  /* 0x00000001cfcf7824 */ /* 0x020fe200078e0a0a */
[----:B------:R-:W-:Y:S01]  /*1530*/  SHF.R.U32.HI R213, RZ, 0x10, R213 ;  /* 0x00000010ffd57819 */ /* 0x000fe200000116d5 */
[----:B------:R-:W-:Y:S02]  /*1540*/  IMAD.MOV.U32 R215, RZ, RZ, RZ ;  /* 0x000000ffffd77224 */ /* 0x000fe400078e00ff */
[----:B------:R2:W-:Y:S01]  /*1550*/  STL [R1+0x20], R11 ;  /* 0x0000200b01007387 */ /* 0x0005e20000100800 */
[----:B-1----:R-:W-:Y:S01]  /*1560*/  ISETP.NE.AND P0, PT, R0, 0x1, PT ;  /* 0x000000010000780c */ /* 0x002fe20003f05270 */
[----:B------:R-:W-:-:S12]  /*1570*/  VIADD R0, R18, 0x7f ;  /* 0x0000007f12007836 */ /* 0x000fd80000000000 */
[----:B0-----:R-:W0:Y:S08]  /*1580*/  @P0 LDC R3, c[0x0][0x44c] ;  /* 0x00011300ff030b82 */ /* 0x001e300000000800 */
[----:B------:R-:W1:Y:S01]  /*1590*/  @P0 LDC R7, c[0x0][0x450] ;  /* 0x00011400ff070b82 */ /* 0x000e620000000800 */
[----:B0-----:R-:W-:Y:S01]  /*15a0*/  @P0 IMAD.HI.U32 R2, R0, R3, RZ ;  /* 0x0000000300020227 */ /* 0x001fe200078e00ff */
[----:B------:R-:W-:-:S04]  /*15b0*/  IADD3 R3, R207, 0x60, -R206 ;  /* 0x00000060cf037810 */ /* 0x000fc80007ffe8ce */
[----:B-1----:R-:W-:Y:S01]  /*15c0*/  @P0 SHF.R.U32.HI R0, RZ, R7, R2 ;  /* 0x00000007ff000219 */ /* 0x002fe20000011602 */
[----:B------:R-:W-:-:S04]  /*15d0*/  VIADD R2, R207, 0x5f ;  /* 0x0000005fcf027836 */ /* 0x000fc80000000000 */
[----:B------:R-:W-:Y:S02]  /*15e0*/  IMAD.IADD R0, R3, 0x1, R0 ;  /* 0x0000000103007824 */ /* 0x000fe400078e0200 */
[----:B------:R-:W-:-:S04]  /*15f0*/  IMAD.HI R2, R2, 0x2aaaaaab, RZ ;  /* 0x2aaaaaab02027827 */ /* 0x000fc800078e02ff */
[----:B------:R-:W-:Y:S01]  /*1600*/  IMAD.HI R0, R0, 0x2aaaaaab, RZ ;  /* 0x2aaaaaab00007827 */ /* 0x000fe200078e02ff */
[----:B------:R-:W-:-:S04]  /*1610*/  SHF.R.U32.HI R3, RZ, 0x1f, R2 ;  /* 0x0000001fff037819 */ /* 0x000fc80000011602 */
[----:B------:R-:W-:Y:S02]  /*1620*/  SHF.R.U32.HI R5, RZ, 0x1f, R0 ;  /* 0x0000001fff057819 */ /* 0x000fe40000011600 */
[----:B------:R-:W-:Y:S02]  /*1630*/  LEA.HI.SX32 R3, R2, R3, 0x1c ;  /* 0x0000000302037211 */ /* 0x000fe400078fe2ff */
[----:B------:R-:W-:-:S04]  /*1640*/  LEA.HI.SX32 R0, R0, R5, 0x1c ;  /* 0x0000000500007211 */ /* 0x000fc800078fe2ff */
[----:B------:R-:W-:-:S04]  /*1650*/  VIMNMX R6, R3, R0, PT ;  /* 0x0000000003067248 */ /* 0x000fc80003fe0100 */
[----:B------:R-:W-:-:S13]  /*1660*/  ISETP.GE.AND P0, PT, R6, 0x1, PT ;  /* 0x000000010600780c */ /* 0x000fda0003f06270 */
[----:B--2---:R-:W-:Y:S05]  /*1670*/  @!P0 BRA `(.L_x_5342) ;  /* 0x0000000000788947 */ /* 0x004fea0003800000 */
[----:B------:R-:W0:Y:S01]  /*1680*/  LDC R0, c[0x0][0xae8] ;  /* 0x0002ba00ff007b82 */ /* 0x000e220000000800 */
[----:B------:R-:W-:-:S04]  /*1690*/  ISETP.NE.AND P0, PT, R213, RZ, PT ;  /* 0x000000ffd500720c */ /* 0x000fc80003f05270 */
[----:B0-----:R-:W-:-:S04]  /*16a0*/  SEL R9, R213, R0, P0 ;  /* 0x00000000d5097207 */ /* 0x001fc80000000000 */
[-C--:B------:R-:W-:Y:S02]  /*16b0*/  IABS R5, R9.reuse ;  /* 0x0000000900057213 */ /* 0x080fe40000000000 */
[----:B------:R-:W-:Y:S02]  /*16c0*/  IADD3 R0, R9, -0x1, R6 ;  /* 0xffffffff09007810 */ /* 0x000fe40007ffe006 */
[----:B------:R-:W0:Y:S01]  /*16d0*/  I2F.RP R4, R5 ;  /* 0x0000000500047306 */ /* 0x000e220000209400 */
[----:B------:R-:W-:-:S05]  /*16e0*/  IABS R10, R9 ;  /* 0x00000009000a7213 */ /* 0x000fca0000000000 */
[----:B------:R-:W-:Y:S02]  /*16f0*/  IMAD.MOV R10, RZ, RZ, -R10 ;  /* 0x000000ffff0a7224 */ /* 0x000fe400078e0a0a */
[----:B0-----:R-:W0:Y:S02]  /*1700*/  MUFU.RCP R4, R4 ;  /* 0x0000000400047308 */ /* 0x001e240000001000 */
[----:B0-----:R-:W-:Y:S01]  /*1710*/  VIADD R2, R4, 0xffffffe ;  /* 0x0ffffffe04027836 */ /* 0x001fe20000000000 */
[----:B------:R-:W-:Y:S02]  /*1720*/  IABS R4, R0 ;  /* 0x0000000000047213 */ /* 0x000fe40000000000 */
[----:B------:R-:W-:-:S03]  /*1730*/  LOP3.LUT R0, R0, R9, RZ, 0x3c, !PT ;  /* 0x0000000900007212 */ /* 0x000fc600078e3cff */
[----:B------:R0:W1:Y:S01]  /*1740*/  F2I.FTZ.U32.TRUNC.NTZ R3, R2 ;  /* 0x0000000200037305 */ /* 0x000062000021f000 */
[----:B------:R-:W-:Y:S01]  /*1750*/  ISETP.GE.AND P2, PT, R0, RZ, PT ;  /* 0x000000ff0000720c */ /* 0x000fe20003f46270 */
[----:B0-----:R-:W-:Y:S02]  /*1760*/  IMAD.MOV.U32 R2, RZ, RZ, RZ ;  /* 0x000000ffff027224 */ /* 0x001fe400078e00ff */
[----:B-1----:R-:W-:-:S04]  /*1770*/  IMAD.MOV R8, RZ, RZ, -R3 ;  /* 0x000000ffff087224 */ /* 0x002fc800078e0a03 */
        /* <DEDUP_REMOVED lines=14> */
.L_x_5342:
[-C--:B------:R-:W-:Y:S01]  /*1860*/  IMAD R208, R11, R215.reuse, RZ ;  /* 0x000000d70bd07224 */ /* 0x080fe200078e02ff */
[----:B------:R-:W-:Y:S02]  /*1870*/  PLOP3.LUT P0, PT, PT, PT, PT, 0x80, 0x0 ;  /* 0x000000000000781c */ /* 0x000fe40003f0f070 */
[----:B------:R-:W-:Y:S02]  /*1880*/  CS2R R2, SRZ ;  /* 0x0000000000027805 */ /* 0x000fe4000001ff00 */
[----:B------:R-:W-:Y:S02]  /*1890*/  CS2R R150, SRZ ;  /* 0x0000000000967805 */ /* 0x000fe4000001ff00 */
[----:B------:R-:W-:Y:S02]  /*18a0*/  CS2R R148, SRZ ;  /* 0x0000000000947805 */ /* 0x000fe4000001ff00 */
[----:B------:R-:W-:Y:S02]  /*18b0*/  VIADDMNMX R215, R208, R215, R6, PT ;  /* 0x000000d7d0d77246 */ /* 0x000fe40003800106 */
[----:B------:R-:W-:-:S02]  /*18c0*/  CS2R R146, SRZ ;  /* 0x0000000000927805 */ /* 0x000fc4000001ff00 */
[----:B------:R-:W-:Y:S02]  /*18d0*/  CS2R R144, SRZ ;  /* 0x0000000000907805 */ /* 0x000fe4000001ff00 */
[----:B------:R-:W-:Y:S02]  /*18e0*/  CS2R R142, SRZ ;  /* 0x00000000008e7805 */ /* 0x000fe4000001ff00 */
[----:B------:R-:W-:Y:S02]  /*18f0*/  ISETP.GT.AND P1, PT, R215, R208, PT ;  /* 0x000000d0d700720c */ /* 0x000fe40003f24270 */
        /* <DEDUP_REMOVED lines=104> */
.L_x_5344:
[----:B------:R-:W2:Y:S01]  /*1f80*/  LDL R17, [R1+0x24] ;  /* 0x0000240001117983 */ /* 0x000ea20000100800 */
[----:B------:R-:W-:Y:S01]  /*1f90*/  MOV R2, 0x400 ;  /* 0x0000040000027802 */ /* 0x000fe20000000f00 */
[----:B------:R-:W0:Y:S01]  /*1fa0*/  S2R R3, SR_CgaCtaId ;  /* 0x0000000000037919 */ /* 0x000e220000008800 */
[----:B------:R-:W1:Y:S02]  /*1fb0*/  S2R R16, SR_TID.X ;  /* 0x0000000000107919 */ /* 0x000e640000002100 */
[----:B0-----:R-:W-:Y:S02]  /*1fc0*/  LEA R5, R3, R2, 0x18 ;  /* 0x0000000203057211 */ /* 0x001fe400078ec0ff */
[----:B-1----:R-:W-:-:S05]  /*1fd0*/  SHF.R.U32.HI R16, RZ, 0x7, R16 ;  /* 0x00000007ff107819 */ /* 0x002fca0000011610 */
[----:B------:R-:W-:Y:S01]  /*1fe0*/  VIADD R12, R16, 0x8 ;  /* 0x00000008100c7836 */ /* 0x000fe20000000000 */
[----:B--2---:R-:W-:-:S04]  /*1ff0*/  LEA.HI R0, R17, R17, RZ, 0x1 ;  /* 0x0000001111007211 */ /* 0x004fc800078f08ff */
[----:B------:R-:W-:-:S05]  /*2000*/  LOP3.LUT R0, R0, 0xfffffffe, RZ, 0xc0, !PT ;  /* 0xfffffffe00007812 */ /* 0x000fca00078ec0ff */
[----:B------:R-:W-:-:S05]  /*2010*/  IMAD.IADD R0, R17, 0x1, -R0 ;  /* 0x0000000111007824 */ /* 0x000fca00078e0a00 */
[----:B------:R-:W-:-:S04]  /*2020*/  SHF.L.U32 R2, R0, 0x1f, RZ ;  /* 0x0000001f00027819 */ /* 0x000fc800000006ff */
[----:B------:R-:W0:Y:S02]  /*2030*/  SYNCS.PHASECHK.TRANS64.TRYWAIT P0, [R5+URZ+0x32400], R2 ;  /* 0x03240002050075a7 */ /* 0x000e24000800017f */
[----:B0-----:R-:W-:Y:S05]  /*2040*/  @!P0 BRA `(.L_x_5345) ;  /* 0x0000014000488947 */ /* 0x001fea0003800000 */
.L_x_5530:
[----:B------:R-:W-:Y:S01]  /*2050*/  ISETP.NE.AND P0, PT, R205, 0x3, PT ;  /* 0x00000003cd00780c */ /* 0x000fe20003f05270 */
[----:B------:R-:W-:Y:S05]  /*2060*/  WARPSYNC.ALL ;  /* 0x0000000000007948 */ /* 0x000fea0003800000 */
[----:B------:R1:W-:Y:S07]  /*2070*/  BAR.SYNC.DEFER_BLOCKING R12, 0x100 ;  /* 0x0004000c0000751d */ /* 0x0003ee0000010000 */
[----:B------:R-:W-:Y:S05]  /*2080*/  @!P0 BRA `(.L_x_5346) ;  /* 0x0000000000048947 */ /* 0x000fea0003800000 */
[----:B------:R-:W-:Y:S01]  /*2090*/  BPT.TRAP 0x1 ;  /* 0x000000040000795c */ /* 0x000fe20000300000 */
.L_x_5346:
[----:B------:R-:W-:Y:S02]  /*20a0*/  IMAD.U32 R3, RZ, RZ, UR37 ;  /* 0x00000025ff037e24 */ /* 0x000fe4000f8e00ff */
[----:B------:R-:W-:-:S03]  /*20b0*/  IMAD.U32 R0, RZ, RZ, UR36 ;  /* 0x00000024ff007e24 */ /* 0x000fc6000f8e00ff */
[----:B------:R-:W-:Y:S01]  /*20c0*/  SHF.L.U32 R3, R3, 0x1f, RZ ;  /* 0x0000001f03037819 */ /* 0x000fe200000006ff */
[----:B------:R-:W-:-:S04]  /*20d0*/  IMAD R0, R0, 0x8, R5 ;  /* 0x0000000800007824 */ /* 0x000fc800078e0205 */
[----:B------:R2:W3:Y:S01]  /*20e0*/  SYNCS.PHASECHK.TRANS64.TRYWAIT P1, [R0+URZ+0x32430], R3 ;  /* 0x03243003000075a7 */ /* 0x0004e2000802017f */
[----:B------:R-:W-:Y:S05]  /*20f0*/  @!P0 BRA `(.L_x_5347) ;  /* 0x0000000000048947 */ /* 0x000fea0003800000 */
[----:B------:R-:W-:Y:S01]  /*2100*/  BPT.TRAP 0x1 ;  /* 0x000000040000795c */ /* 0x000fe20000300000 */
.L_x_5347:
[----:B---3--:R-:W-:Y:S05]  /*2110*/  @P1 BRA `(.L_x_5348) ;  /* 0x0000000000081947 */ /* 0x008fea0003800000 */
[----:B------:R-:W3:Y:S02]  /*2120*/  SYNCS.PHASECHK.TRANS64.TRYWAIT P1, [R0+URZ+0x32430], R3 ;  /* 0x03243003000075a7 */ /* 0x000ee4000802017f */
[----:B---3--:R-:W-:Y:S05]  /*2130*/  @!P1 BRA `(.L_x_5349) ;  /* 0x0000014000209947 */ /* 0x008fea0003800000 */
.L_x_5348:
[----:B------:R-:W-:Y:S01]  /*2140*/  R2UR UR4, R5 ;  /* 0x00000000050472ca */ /* 0x000fe200000e0000 */
[----:B------:R-:W-:Y:S01]  /*2150*/  WARPGROUP.ARRIVE ;  /* 0x00000000000079c5 */ /* 0x000fe20000000000 */
[----:B------:R-:W-:Y:S01]  /*2160*/  UMOV UR8, UR41 ;  /* 0x0000002900087c82 */ /* 0x000fe20008000000 */
[----:B------:R-:W-:Y:S01]  /*2170*/  UMOV UR9, 0x40000040 ;  /* 0x4000004000097882 */ /* 0x000fe20000000000 */
[----:B------:R-:W-:Y:S01]  /*2180*/  UMOV UR11, 0x40000040 ;  /* 0x40000040000b7882 */ /* 0x000fe20000000000 */
[----:B------:R-:W-:-:S08]  /*2190*/  UIADD3 UR5, UR41, 0x2, URZ ;  /* 0x0000000229057890 */ /* 0x000fd0000fffe03f */
        /* <DEDUP_REMOVED lines=40> */
[----:B------:R-:W4:Y:S02]  /*2420*/  SYNCS.PHASECHK.TRANS64.TRYWAIT P1, [R5+URZ+0x32410], R2 ;  /* 0x03241002050075a7 */ /* 0x000f24000802017f */
[----:B----4-:R-:W-:Y:S05]  /*2430*/  @!P1 BRA `(.L_x_5350) ;  /* 0x0000013c00749947 */ /* 0x010fea0003800000 */
.L_x_5531:
[----:B------:R-:W-:Y:S05]  /*2440*/  @!P0 BRA `(.L_x_5351) ;  /* 0x0000000000048947 */ /* 0x000fea0003800000 */
[----:B------:R-:W-:Y:S01]  /*2450*/  BPT.TRAP 0x1 ;  /* 0x000000040000795c */ /* 0x000fe20000300000 */
.L_x_5351:
[----:B------:R0:W0:Y:S01]  /*2460*/  SYNCS.PHASECHK.TRANS64.TRYWAIT P1, [R0+URZ+0x32450], R3 ;  /* 0x03245003000075a7 */ /* 0x000022000802017f */
[----:B------:R-:W-:Y:S05]  /*2470*/  @!P0 BRA `(.L_x_5352) ;  /* 0x0000000000048947 */ /* 0x000fea0003800000 */
[----:B------:R-:W-:Y:S01]  /*2480*/  BPT.TRAP 0x1 ;  /* 0x000000040000795c */ /* 0x000fe20000300000 */
.L_x_5352:
[----:B0-----:R-:W-:Y:S05]  /*2490*/  @P1 BRA `(.L_x_5353) ;  /* 0x0000000000081947 */ /* 0x001fea0003800000 */
[----:B------:R-:W0:Y:S02]  /*24a0*/  SYNCS.PHASECHK.TRANS64.TRYWAIT P1, [R0+URZ+0x32450], R3 ;  /* 0x03245003000075a7 */ /* 0x000e24000802017f */
[----:B0-----:R-:W-:Y:S05]  /*24b0*/  @!P1 BRA `(.L_x_5354) ;  /* 0x0000013c00689947 */ /* 0x001fea0003800000 */
.L_x_5353:
[----:B------:R-:W-:Y:S01]  /*24c0*/  R2UR UR4, R5 ;  /* 0x00000000050472ca */ /* 0x000fe200000e0000 */
[----:B------:R-:W-:Y:S01]  /*24d0*/  WARPGROUP.ARRIVE ;  /* 0x00000000000079c5 */ /* 0x000fe20000000000 */
[----:B------:R-:W-:Y:S01]  /*24e0*/  UMOV UR9, 0x40000040 ;  /* 0x4000004000097882 */ /* 0x000fe20000000000 */
[----:B------:R-:W-:Y:S01]  /*24f0*/  UMOV UR11, 0x40000040 ;  /* 0x40000040000b7882 */ /* 0x000fe20000000000 */
[----:B------:R-:W-:Y:S01]  /*2500*/  IMAD.U32 R11, RZ, RZ, UR9 ;  /* 0x00000009ff0b7e24 */ /* 0x000fe2000f8e00ff */
[----:B------:R-:W-:Y:S01]  /*2510*/  UMOV UR13, 0x40000040 ;  /* 0x40000040000d7882 */ /* 0x000fe20000000000 */
        /* <DEDUP_REMOVED lines=8> */
[----:B------:R-:W0:Y:S01]  /*25a0*/  LDC R13, c[0x0][0x448] ;  /* 0x00011200ff0d7b82 */ /* 0x000e220000000800 */
[----:B------:R-:W-:Y:S01]  /*25b0*/  UMOV UR27, 0x40000040 ;  /* 0x40000040001b7882 */ /* 0x000fe20000000000 */
[----:B------:R-:W-:Y:S01]  /*25c0*/  UMOV UR29, 0x40000040 ;  /* 0x40000040001d7882 */ /* 0x000fe20000000000 */
[----:B------:R-:W-:Y:S01]  /*25d0*/  USHF.R.U32.HI UR4, URZ, 0x4, UR4 ;  /* 0x000000043f047899 */ /* 0x000fe20008011604 */
[----:B------:R-:W5:Y:S01]  /*25e0*/  S2R R79, SR_TID.X ;  /* 0x00000000004f7919 */ /* 0x000f620000002100 */
[----:B------:R-:W-:Y:S01]  /*25f0*/  UMOV UR31, 0x40000040 ;  /* 0x40000040001f7882 */ /* 0x000fe20000000000 */
[----:B------:R-:W-:Y:S01]  /*2600*/  UMOV UR33, 0x40000040 ;  /* 0x4000004000217882 */ /* 0x000fe20000000000 */
[----:B------:R-:W-:Y:S01]  /*2610*/  ULOP3.LUT UR6, UR4, 0x3fff, URZ, 0xc0, !UPT ;  /* 0x00003fff04067892 */ /* 0x000fe2000f8ec03f */
[----:B------:R-:W-:Y:S01]  /*2620*/  LOP3.LUT R19, R19, 0xffffffef, RZ, 0xc0, !PT ;  /* 0xffffffef13137812 */ /* 0x000fe200078ec0ff */
[----:B------:R-:W-:-:S02]  /*2630*/  ULOP3.LUT UR4, UR40, 0x10000, URZ, 0xfc, !UPT ;  /* 0x0001000028047892 */ /* 0x000fc4000f8efc3f */
[----:B------:R-:W-:Y:S02]  /*2640*/  ULOP3.LUT UR7, UR6, 0x10000, URZ, 0xfc, !UPT ;  /* 0x0001000006077892 */ /* 0x000fe4000f8efc3f */
[----:B------:R-:W-:Y:S02]  /*2650*/  UIADD3 UR16, UR4, 0x404, URZ ;  /* 0x0000040404107890 */ /* 0x000fe4000fffe03f */
[----:B------:R-:W-:Y:S01]  /*2660*/  UIMAD UR5, UR36, 0xc00, UR7 ;  /* 0x00000c00240578a4 */ /* 0x000fe2000f8e0207 */
[----:B------:R-:W-:Y:S01]  /*2670*/  UMOV UR8, UR4 ;  /* 0x0000000400087c82 */ /* 0x000fe20008000000 */
[----:B------:R-:W-:Y:S01]  /*2680*/  UIADD3 UR20, UR4, 0x406, URZ ;  /* 0x0000040604147890 */ /* 0x000fe2000fffe03f */
[----:B------:R-:W-:Y:S01]  /*2690*/  IMAD.U32 R10, RZ, RZ, UR8 ;  /* 0x00000008ff0a7e24 */ /* 0x000fe2000f8e00ff */
[----:B------:R-:W-:-:S03]  /*26a0*/  UIADD3 UR18, UR5, 0x304, URZ ;  /* 0x0000030405127890 */ /* 0x000fc6000fffe03f */
[----:B------:R-:W-:Y:S01]  /*26b0*/  UMOV UR10, UR5 ;  /* 0x00000005000a7c82 */ /* 0x000fe20008000000 */
[----:B------:R-:W-:Y:S01]  /*26c0*/  UIADD3 UR22, UR5, 0x306, URZ ;  /* 0x0000030605167890 */ /* 0x000fe2000fffe03f */
[----:B------:R-:W-:Y:S01]  /*26d0*/  HGMMA.64x96x16.F32.BF16 R24, gdesc[UR8], R24, gsb0 ;  /* 0x01600000081879f0 */ /* 0x000fe20008001818 */
[----:B------:R-:W-:Y:S01]  /*26e0*/  UIADD3 UR8, UR4, 0x2, URZ ;  /* 0x0000000204087890 */ /* 0x000fe2000fffe03f */
[----:B0-----:R-:W-:Y:S01]  /*26f0*/  ISETP.NE.AND P6, PT, R13, 0x1, PT ;  /* 0x000000010d00780c */ /* 0x001fe20003fc5270 */
[----:B------:R-:W-:Y:S01]  /*2700*/  UIADD3 UR9, UR5, 0x2, URZ ;  /* 0x0000000205097890 */ /* 0x000fe2000fffe03f */
[----:B------:R-:W-:Y:S01]  /*2710*/  IMAD.IADD R13, R210, 0x1, R18 ;  /* 0x00000001d20d7824 */ /* 0x000fe200078e0212 */
[----:B------:R-:W-:Y:S01]  /*2720*/  UIADD3 UR10, UR5, 0x300, URZ ;  /* 0x00000300050a7890 */ /* 0x000fe2000fffe03f */
[----:B------:R-:W-:Y:S02]  /*2730*/  UMOV UR11, 0x40000040 ;  /* 0x40000040000b7882 */ /* 0x000fe40000000000 */
[----:B------:R-:W-:Y:S01]  /*2740*/  UMOV UR12, UR8 ;  /* 0x00000008000c7c82 */ /* 0x000fe20008000000 */
[----:B------:R-:W-:Y:S01]  /*2750*/  UIADD3 UR8, UR4, 0x4, URZ ;  /* 0x0000000404087890 */ /* 0x000fe2000fffe03f */
[----:B------:R-:W-:Y:S01]  /*2760*/  IMAD.U32 R8, RZ, RZ, UR12 ;  /* 0x0000000cff087e24 */ /* 0x000fe2000f8e00ff */
[----:B------:R-:W-:Y:S01]  /*2770*/  UMOV UR14, UR9 ;  /* 0x00000009000e7c82 */ /* 0x000fe20008000000 */
[----:B------:R-:W-:-:S02]  /*2780*/  UIADD3 UR9, UR5, 0x4, URZ ;  /* 0x0000000405097890 */ /* 0x000fc4000fffe03f */
[----:B------:R-:W-:Y:S01]  /*2790*/  UIADD3 UR24, UR4, 0x800, URZ ;  /* 0x0000080004187890 */ /* 0x000fe2000fffe03f */
[----:B------:R-:W0:Y:S01]  /*27a0*/  @P6 LDC R72, c[0x0][0x44c] ;  /* 0x00011300ff486b82 */ /* 0x000e220000000800 */
[----:B------:R-:W-:Y:S01]  /*27b0*/  UIADD3 UR26, UR5, 0x600, URZ ;  /* 0x00000600051a7890 */ /* 0x000fe2000fffe03f */
[----:B------:R-:W-:Y:S01]  /*27c0*/  @P6 LOP3.LUT R19, R19, 0x10, RZ, 0xfc, !PT ;  /* 0x0000001013136812 */ /* 0x000fe200078efcff */
[----:B------:R-:W-:Y:S02]  /*27d0*/  UIADD3 UR28, UR4, 0x802, URZ ;  /* 0x00000802041c7890 */ /* 0x000fe4000fffe03f */
[----:B------:R-:W-:Y:S02]  /*27e0*/  UIADD3 UR30, UR5, 0x602, URZ ;  /* 0x00000602051e7890 */ /* 0x000fe4000fffe03f */
[----:B------:R-:W-:Y:S01]  /*27f0*/  UIADD3 UR32, UR4, 0x804, URZ ;  /* 0x0000080404207890 */ /* 0x000fe2000fffe03f */
[----:B------:R-:W1:Y:S01]  /*2800*/  @P6 LDC R73, c[0x0][0x450] ;  /* 0x00011400ff496b82 */ /* 0x000e620000000800 */
[----:B------:R-:W-:Y:S01]  /*2810*/  UIADD3 UR34, UR5, 0x604, URZ ;  /* 0x0000060405227890 */ /* 0x000fe2000fffe03f */
        /* <DEDUP_REMOVED lines=9> */
[----:B------:R-:W-:Y:S01]  /*28b0*/  UIADD3 UR48, UR4, 0xc02, URZ ;  /* 0x00000c0204307890 */ /* 0x000fe2000fffe03f */
[----:B0-----:R-:W-:Y:S01]  /*28c0*/  @P6 IMAD.HI.U32 R72, R13, R72, RZ ;  /* 0x000000480d486227 */ /* 0x001fe200078e00ff */
[----:B------:R-:W-:Y:S01]  /*28d0*/  UIADD3 UR50, UR5, 0x902, URZ ;  /* 0x0000090205327890 */ /* 0x000fe2000fffe03f */
[----:B------:R-:W-:Y:S01]  /*28e0*/  UMOV UR49, 0x40000040 ;  /* 0x4000004000317882 */ /* 0x000fe20000000000 */
[----:B------:R-:W-:Y:S01]  /*28f0*/  UMOV UR51, 0x40000040 ;  /* 0x4000004000337882 */ /* 0x000fe20000000000 */
[----:B------:R-:W-:-:S02]  /*2900*/  UIADD3 UR52, UR4, 0xc04, URZ ;  /* 0x00000c0404347890 */ /* 0x000fc4000fffe03f */
[----:B------:R-:W-:Y:S01]  /*2910*/  UIADD3 UR54, UR5, 0x904, URZ ;  /* 0x0000090405367890 */ /* 0x000fe2000fffe03f */
[----:B-1----:R-:W-:Y:S01]  /*2920*/  @P6 SHF.R.U32.HI R13, RZ, R73, R72 ;  /* 0x00000049ff0d6219 */ /* 0x002fe20000011648 */
[----:B------:R-:W-:Y:S01]  /*2930*/  UMOV UR53, 0x40000040 ;  /* 0x4000004000357882 */ /* 0x000fe20000000000 */
[----:B------:R-:W-:Y:S01]  /*2940*/  UMOV UR55, 0x40000040 ;  /* 0x4000004000377882 */ /* 0x000fe20000000000 */
[----:B------:R-:W-:Y:S01]  /*2950*/  UMOV UR57, 0x40000040 ;  /* 0x4000004000397882 */ /* 0x000fe20000000000 */
[----:B------:R-:W-:Y:S01]  /*2960*/  UMOV UR59, 0x40000040 ;  /* 0x40000040003b7882 */ /* 0x000fe20000000000 */
[----:B------:R-:W0:Y:S01]  /*2970*/  SHFL.IDX PT, R72, R13, RZ, 0x1c1f ;  /* 0x001c1fff0d487589 */ /* 0x000e2200000e0000 */
[C---:B------:R-:W-:Y:S01]  /*2980*/  IMAD R73, R215.reuse, -0x60, R207 ;  /* 0xffffffa0d7497824 */ /* 0x040fe200078e02cf */
[----:B------:R-:W-:Y:S01]  /*2990*/  ULOP3.LUT UR6, UR6, 0x3000000, URZ, 0xfc, !UPT ;  /* 0x0300000006067892 */ /* 0x000fe2000f8efc3f */
[----:B------:R-:W-:Y:S01]  /*29a0*/  VIADD R215, R215, 0xfffffffe ;  /* 0xfffffffed7d77836 */ /* 0x000fe20000000000 */
[----:B------:R-:W1:Y:S01]  /*29b0*/  SHFL.IDX PT, R13, R13, 0x1, 0x1c1f ;  /* 0x003c1f000d0d7f89 */ /* 0x000e6200000e0000 */
[----:B--23--:R-:W-:Y:S01]  /*29c0*/  IMAD.U32 R3, RZ, RZ, UR57 ;  /* 0x00000039ff037e24 */ /* 0x00cfe2000f8e00ff */
[----:B------:R-:W-:-:S02]  /*29d0*/  IADD3 R75, -R204, 0x61, R73 ;  /* 0x00000061cc4b7810 */ /* 0x000fc40007ffe149 */
[----:B------:R-:W-:-:S03]  /*29e0*/  IADD3 R73, -R204, 0x60, R73 ;  /* 0x00000060cc497810 */ /* 0x000fc60007ffe149 */
[----:B------:R-:W-:-:S05]  /*29f0*/  IMAD.IADD R86, R75, 0x1, -R206 ;  /* 0x000000014b567824 */ /* 0x000fca00078e0ace */
        /* <DEDUP_REMOVED lines=28> */
[----:B----4-:R-:W-:Y:S01]  /*2bc0*/  IMAD.U32 R5, RZ, RZ, UR13 ;  /* 0x0000000dff057e24 */ /* 0x010fe2000f8e00ff */
        /* <DEDUP_REMOVED lines=13> */
[----:B------:R-:W-:Y:S01]  /*2ca0*/  UIMAD UR4, UR36, 0xc00, UR6 ;  /* 0x00000c00240478a4 */ /* 0x000fe2000f8e0206 */
[----:B------:R-:W-:Y:S01]  /*2cb0*/  IMAD.U32 R2, RZ, RZ, UR56 ;  /* 0x00000038ff027e24 */ /* 0x000fe2000f8e00ff */
[----:B------:R-:W-:Y:S02]  /*2cc0*/  WARPGROUP.DEPBAR.LE gsb0, 0x0 ;  /* 0x00008000000079c5 */ /* 0x000fe40000010000 */
[----:B------:R-:W-:-:S06]  /*2cd0*/  WARPGROUP.ARRIVE ;  /* 0x00000000000079c5 */ /* 0x000fcc0000000000 */
[----:B------:R-:W-:Y:S01]  /*2ce0*/  HGMMA.64x96x16.F32.BF16 R24, gdesc[UR8], R24, gsb0 ;  /* 0x01600000081879f0 */ /* 0x000fe20008001818 */
[----:B------:R-:W-:Y:S01]  /*2cf0*/  UIADD3 UR10, UR4, 0x80, URZ ;  /* 0x00000080040a7890 */ /* 0x000fe2000fffe03f */
        /* <DEDUP_REMOVED lines=62> */
[----:B------:R-:W-:Y:S01]  /*30e0*/  FMNMX.FTZ R77, R40, R77, !PT ;  /* 0x0000004d284d7209 */ /* 0x000fe20007810000 */
[----:B------:R-:W0:Y:S01]  /*30f0*/  @P6 LDC R41, c[0x0][0x44c] ;  /* 0x00011300ff296b82 */ /* 0x000e220000000800 */
        /* <DEDUP_REMOVED lines=26> */
[----:B------:R-:W-:Y:S02]  /*32a0*/  FSEL R64, R64, -INF , P5 ;  /* 0xff80000040407808 */ /* 0x000fe40002800000 */
[C---:B------:R-:W-:Y:S02]  /*32b0*/  ISETP.GT.AND P4, PT, R73.reuse, RZ, PT ;  /* 0x000000ff4900720c */ /* 0x040fe40003f84270 */
[----:B------:R-:W-:Y:S02]  /*32c0*/  ISETP.GT.AND P5, PT, R73, 0x1, PT ;  /* 0x000000014900780c */ /* 0x000fe40003fa4270 */
[----:B------:R-:W-:Y:S02]  /*32d0*/  FSEL R60, R60, -INF , P2 ;  /* 0xff8000003c3c7808 */ /* 0x000fe40001000000 */
[----:B------:R-:W-:Y:S02]  /*32e0*/  FMNMX.FTZ R77, R180, R77, !PT ;  /* 0x0000004db44d7209 */ /* 0x000fe40007810000 */
[----:B------:R-:W-:-:S02]  /*32f0*/  ISETP.GT.AND P2, PT, R75, 0x58, PT ;  /* 0x000000584b00780c */ /* 0x000fc40003f44270 */
[----:B------:R-:W-:Y:S02]  /*3300*/  FSEL R86, R65, -INF , P1 ;  /* 0xff80000041567808 */ /* 0x000fe40000800000 */
[----:B------:R-:W-:Y:S02]  /*3310*/  ISETP.GT.AND P1, PT, R73, 0x8, PT ;  /* 0x000000084900780c */ /* 0x000fe40003f24270 */
[----:B------:R-:W-:Y:S02]  /*3320*/  FSEL R88, R26, -INF , P4 ;  /* 0xff8000001a587808 */ /* 0x000fe40002000000 */
[----:B------:R-:W-:Y:S02]  /*3330*/  FSEL R90, R27, -INF , P5 ;  /* 0xff8000001b5a7808 */ /* 0x000fe40002800000 */
[----:B------:R-:W-:Y:S02]  /*3340*/  FMNMX.FTZ R77, R60, R77, !PT ;  /* 0x0000004d3c4d7209 */ /* 0x000fe40007810000 */
[----:B------:R-:W-:-:S02]  /*3350*/  FSEL R68, R68, -INF , P2 ;  /* 0xff80000044447808 */ /* 0x000fc40001000000 */
[C---:B------:R-:W-:Y:S02]  /*3360*/  ISETP.GT.AND P2, PT, R73.reuse, 0x9, PT ;  /* 0x000000094900780c */ /* 0x040fe40003f44270 */
        /* <DEDUP_REMOVED lines=20> */
[----:B------:R-:W-:Y:S02]  /*34b0*/  FMNMX.FTZ R77, R26, R77, !PT ;  /* 0x0000004d1a4d7209 */ /* 0x000fe40007810000 */
[----:B------:R-:W-:Y:S02]  /*34c0*/  ISETP.GT.AND P1, PT, R73, 0x20, PT ;  /* 0x000000204900780c */ /* 0x000fe40003f24270 */
[----:B------:R-:W-:Y:S01]  /*34d0*/  FSEL R98, R39, -INF , P2 ;  /* 0xff80000027627808 */ /* 0x000fe20001000000 */
[----:B------:R-:W1:Y:S01]  /*34e0*/  SHFL.BFLY PT, R104, R77, 0x2, 0x1f ;  /* 0x0c401f004d687f89 */ /* 0x000e6200000e0000 */
[----:B------:R-:W-:-:S02]  /*34f0*/  FMNMX.FTZ R13, R96, R13, !PT ;  /* 0x0000000d600d7209 */ /* 0x000fc40007810000 */
[C---:B------:R-:W-:Y:S02]  /*3500*/  ISETP.GT.AND P2, PT, R73.reuse, 0x21, PT ;  /* 0x000000214900780c */ /* 0x040fe40003f44270 */
[----:B------:R-:W-:Y:S02]  /*3510*/  FSEL R94, R42, -INF , P1 ;  /* 0xff8000002a5e7808 */ /* 0x000fe40000800000 */
[----:B------:R-:W-:Y:S02]  /*3520*/  FMNMX.FTZ R13, R98, R13, !PT ;  /* 0x0000000d620d7209 */ /* 0x000fe40007810000 */
[----:B------:R-:W-:Y:S02]  /*3530*/  ISETP.GT.AND P1, PT, R73, 0x28, PT ;  /* 0x000000284900780c */ /* 0x000fe40003f24270 */
[----:B------:R-:W-:Y:S02]  /*3540*/  FSEL R34, R43, -INF , P2 ;  /* 0xff8000002b227808 */ /* 0x000fe40001000000 */
[----:B------:R-:W-:Y:S01]  /*3550*/  FMNMX.FTZ R13, R94, R13, !PT ;  /* 0x0000000d5e0d7209 */ /* 0x000fe20007810000 */
[----:B------:R-:W2:Y:S01]  /*3560*/  @P6 LDC R43, c[0x0][0x450] ;  /* 0x00011400ff2b6b82 */ /* 0x000ea20000000800 */
[----:B------:R-:W-:-:S02]  /*3570*/  ISETP.GT.AND P2, PT, R73, 0x29, PT ;  /* 0x000000294900780c */ /* 0x000fc40003f44270 */
[----:B------:R-:W-:Y:S02]  /*3580*/  FSEL R46, R46, -INF , P1 ;  /* 0xff8000002e2e7808 */ /* 0x000fe40000800000 */
[----:B------:R-:W-:Y:S02]  /*3590*/  FMNMX.FTZ R13, R34, R13, !PT ;  /* 0x0000000d220d7209 */ /* 0x000fe40007810000 */
[----:B------:R-:W-:Y:S02]  /*35a0*/  ISETP.GT.AND P1, PT, R73, 0x30, PT ;  /* 0x000000304900780c */ /* 0x000fe40003f24270 */
[----:B------:R-:W-:Y:S02]  /*35b0*/  FSEL R42, R47, -INF , P2 ;  /* 0xff8000002f2a7808 */ /* 0x000fe40001000000 */
[----:B------:R-:W-:Y:S02]  /*35c0*/  FMNMX.FTZ R13, R46, R13, !PT ;  /* 0x0000000d2e0d7209 */ /* 0x000fe40007810000 */
[----:B------:R-:W-:-:S02]  /*35d0*/  ISETP.GT.AND P2, PT, R73, 0x31, PT ;  /* 0x000000314900780c */ /* 0x000fc40003f44270 */
[----:B------:R-:W-:Y:S02]  /*35e0*/  FSEL R50, R50, -INF , P1 ;  /* 0xff80000032327808 */ /* 0x000fe40000800000 */
[----:B------:R-:W-:Y:S02]  /*35f0*/  FMNMX.FTZ R13, R42, R13, !PT ;  /* 0x0000000d2a0d7209 */ /* 0x000fe40007810000 */
[----:B------:R-:W-:Y:S02]  /*3600*/  ISETP.GT.AND P1, PT, R73, 0x38, PT ;  /* 0x000000384900780c */ /* 0x000fe40003f24270 */
[----:B------:R-:W-:Y:S02]  /*3610*/  FSEL R38, R51, -INF , P2 ;  /* 0xff80000033267808 */ /* 0x000fe40001000000 */
[----:B------:R-:W-:Y:S02]  /*3620*/  FMNMX.FTZ R13, R50, R13, !PT ;  /* 0x0000000d320d7209 */ /* 0x000fe40007810000 */
[----:B-1----:R-:W-:-:S02]  /*3630*/  FMNMX.FTZ R104, R77, R104, !PT ;  /* 0x000000684d687209 */ /* 0x002fc40007810000 */
[C---:B------:R-:W-:Y:S02]  /*3640*/  ISETP.GT.AND P2, PT, R73.reuse, 0x39, PT ;  /* 0x000000394900780c */ /* 0x040fe40003f44270 */
[----:B------:R-:W-:Y:S01]  /*3650*/  FSEL R162, R54, -INF , P1 ;  /* 0xff80000036a27808 */ /* 0x000fe20000800000 */
[----:B------:R-:W1:Y:S01]  /*3660*/  SHFL.BFLY PT, R29, R104, 0x1, 0x1f ;  /* 0x0c201f00681d7f89 */ /* 0x000e6200000e0000 */
        /* <DEDUP_REMOVED lines=22> */
[----:B-1----:R-:W-:Y:S02]  /*37d0*/  FMNMX.FTZ R13, R104, R29, !PT ;  /* 0x0000001d680d7209 */ /* 0x002fe40007810000 */
[----:B------:R-:W-:Y:S02]  /*37e0*/  ISETP.GT.AND P2, PT, R73, 0x59, PT ;  /* 0x000000594900780c */ /* 0x000fe40003f44270 */
[----:B------:R-:W-:Y:S01]  /*37f0*/  FSEL R176, R70, -INF , P1 ;  /* 0xff80000046b07808 */ /* 0x000fe20000800000 */
[----:B------:R-:W-:Y:S01]  /*3800*/  FMUL.FTZ R29, R13, R209 ;  /* 0x000000d10d1d7220 */ /* 0x000fe20000410000 */
[----:B------:R-:W-:Y:S02]  /*3810*/  FMNMX.FTZ R27, R175, R54, !PT ;  /* 0x00000036af1b7209 */ /* 0x000fe40007810000 */
[----:B------:R-:W-:Y:S02]  /*3820*/  FSETP.NEU.FTZ.AND P1, PT, R13, -INF , PT ;  /* 0xff8000000d00780b */ /* 0x000fe40003f3d000 */
[----:B------:R-:W-:-:S02]  /*3830*/  FSEL R178, R71, -INF , P2 ;  /* 0xff80000047b27808 */ /* 0x000fc40001000000 */
[----:B------:R-:W-:Y:S02]  /*3840*/  FMNMX.FTZ R27, R176, R27, !PT ;  /* 0x0000001bb01b7209 */ /* 0x000fe40007810000 */
[----:B------:R-:W-:Y:S02]  /*3850*/  FSEL R29, R29, RZ, P1 ;  /* 0x000000ff1d1d7208 */ /* 0x000fe40000800000 */
[----:B------:R-:W-:-:S03]  /*3860*/  FMNMX.FTZ R27, R178, R27, !PT ;  /* 0x0000001bb21b7209 */ /* 0x000fc60007810000 */
[-CC-:B------:R-:W-:Y:S01]  /*3870*/  FFMA.FTZ R31, R24, R209.reuse, -R29.reuse ;  /* 0x000000d1181f7223 */ /* 0x180fe2000001081d */
[-CC-:B------:R-:W-:Y:S01]  /*3880*/  FFMA.FTZ R25, R25, R209.reuse, -R29.reuse ;  /* 0x000000d119197223 */ /* 0x180fe2000001081d */
[----:B------:R-:W1:Y:S01]  /*3890*/  SHFL.BFLY PT, R24, R27, 0x2, 0x1f ;  /* 0x0c401f001b187f89 */ /* 0x000e6200000e0000 */
        /* <DEDUP_REMOVED lines=23> */
[----:B-1----:R-:W-:Y:S01]  /*3a10*/  FMNMX.FTZ R24, R27, R24, !PT ;  /* 0x000000181b187209 */ /* 0x002fe20007810000 */
[-CC-:B------:R-:W-:Y:S01]  /*3a20*/  FFMA.FTZ R171, R86, R209.reuse, -R29.reuse ;  /* 0x000000d156ab7223 */ /* 0x180fe2000001081d */
[----:B------:R-:W-:Y:S01]  /*3a30*/  FFMA.FTZ R172, R68, R209, -R29 ;  /* 0x000000d144ac7223 */ /* 0x000fe2000001081d */
[----:B------:R-:W1:Y:S01]  /*3a40*/  MUFU.EX2 R33, R72 ;  /* 0x0000004800217308 */ /* 0x000e620000000800 */
[----:B0-----:R-:W-:Y:S01]  /*3a50*/  @P6 IMAD.HI.U32 R26, R18, R41, RZ ;  /* 0x00000029121a6227 */ /* 0x001fe200078e00ff */
[----:B---3--:R-:W0:Y:S03]  /*3a60*/  SHFL.BFLY PT, R25, R24, 0x1, 0x1f ;  /* 0x0c201f0018197f89 */ /* 0x008e2600000e0000 */
[----:B----4-:R-:W-:Y:S01]  /*3a70*/  FADD.FTZ R29, R31, R200 ;  /* 0x000000c81f1d7221 */ /* 0x010fe20000010000 */
[----:B------:R-:W-:-:S02]  /*3a80*/  F2FP.BF16.F32.PACK_AB R200, R200, R31 ;  /* 0x0000001fc8c8723e */ /* 0x000fc400000010ff */
[----:B------:R-:W-:Y:S08]  /*3a90*/  MUFU.EX2 R32, R32 ;  /* 0x0000002000207308 */ /* 0x000ff00000000800 */
[----:B------:R-:W3:Y:S01]  /*3aa0*/  MUFU.EX2 R27, R74 ;  /* 0x0000004a001b7308 */ /* 0x000ee20000000800 */
[----:B-1----:R-:W-:-:S07]  /*3ab0*/  F2FP.BF16.F32.PACK_AB R202, R33, R28 ;  /* 0x0000001c21ca723e */ /* 0x002fce00000010ff */
[----:B------:R-:W-:Y:S01]  /*3ac0*/  MUFU.EX2 R36, R36 ;  /* 0x0000002400247308 */ /* 0x000fe20000000800 */
[----:B0-----:R-:W-:-:S04]  /*3ad0*/  FMNMX.FTZ R164, R24, R25, !PT ;  /* 0x0000001918a47209 */ /* 0x001fc80007810000 */
[C---:B------:R-:W-:Y:S01]  /*3ae0*/  FSETP.NEU.FTZ.AND P1, PT, R164.reuse, -INF , PT ;  /* 0xff800000a400780b */ /* 0x040fe20003f3d000 */
[-C--:B------:R-:W-:Y:S02]  /*3af0*/  FMUL.FTZ R177, R164, R209.reuse ;  /* 0x000000d1a4b17220 */ /* 0x080fe40000410000 */
[----:B------:R-:W0:Y:S01]  /*3b00*/  MUFU.EX2 R35, R76 ;  /* 0x0000004c00237308 */ /* 0x000e220000000800 */
[----:B---3--:R-:W-:Y:S02]  /*3b10*/  F2FP.BF16.F32.PACK_AB R152, R27, R32 ;  /* 0x000000201b98723e */ /* 0x008fe400000010ff */
[----:B------:R-:W-:Y:S02]  /*3b20*/  FSEL R177, R177, RZ, P1 ;  /* 0x000000ffb1b17208 */ /* 0x000fe40000800000 */
[----:B-----5:R-:W-:Y:S02]  /*3b30*/  LOP3.LUT P1, RZ, R79, 0x7f, RZ, 0xc0, !PT ;  /* 0x0000007f4fff7812 */ /* 0x020fe4000782c0ff */
[----:B------:R-:W-:Y:S01]  /*3b40*/  SHF.R.U32.HI R79, RZ, 0x7, R79 ;  /* 0x00000007ff4f7819 */ /* 0x000fe2000001164f */
[-CC-:B------:R-:W-:Y:S01]  /*3b50*/  FFMA.FTZ R88, R88, R209.reuse, -R177.reuse ;  /* 0x000000d158587223 */ /* 0x180fe200000108b1 */
[-CC-:B------:R-:W-:Y:S01]  /*3b60*/  FFMA.FTZ R90, R90, R209.reuse, -R177.reuse ;  /* 0x000000d15a5a7223 */ /* 0x180fe200000108b1 */
[-CC-:B------:R-:W-:Y:S01]  /*3b70*/  FFMA.FTZ R30, R30, R209.reuse, -R177.reuse ;  /* 0x000000d11e1e7223 */ /* 0x180fe200000108b1 */
[-CC-:B------:R-:W-:Y:S01]  /*3b80*/  FFMA.FTZ R92, R92, R209.reuse, -R177.reuse ;  /* 0x000000d15c5c7223 */ /* 0x180fe200000108b1 */
[-CC-:B------:R-:W-:Y:S01]  /*3b90*/  FFMA.FTZ R100, R100, R209.reuse, -R177.reuse ;  /* 0x000000d164647223 */ /* 0x180fe200000108b1 */
[----:B------:R-:W-:Y:S01]  /*3ba0*/  MUFU.EX2 R201, R90 ;  /* 0x0000005a00c97308 */ /* 0x000fe20000000800 */
[----:B------:R-:W-:Y:S01]  /*3bb0*/  IADD3 R165, -R79, 0xb, RZ ;  /* 0x0000000b4fa57810 */ /* 0x000fe20007ffe1ff */
[-CC-:B------:R-:W-:Y:S01]  /*3bc0*/  FFMA.FTZ R102, R102, R209.reuse, -R177.reuse ;  /* 0x000000d166667223 */ /* 0x180fe200000108b1 */
[-CC-:B------:R-:W-:Y:S01]  /*3bd0*/  FFMA.FTZ R96, R96, R209.reuse, -R177.reuse ;  /* 0x000000d160607223 */ /* 0x180fe200000108b1 */
[----:B------:R-:W-:Y:S01]  /*3be0*/  FFMA.FTZ R98, R98, R209, -R177 ;  /* 0x000000d162627223 */ /* 0x000fe200000108b1 */
[----:B------:R-:W-:-:S02]  /*3bf0*/  @!P1 VIADD R24, R0, 0x32440 ;  /* 0x0003244000189836 */ /* 0x000fc40000000000 */
[-CC-:B------:R-:W-:Y:S01]  /*3c00*/  FFMA.FTZ R94, R94, R209.reuse, -R177.reuse ;  /* 0x000000d15e5e7223 */ /* 0x180fe200000108b1 */
[-CC-:B------:R-:W-:Y:S01]  /*3c10*/  FFMA.FTZ R34, R34, R209.reuse, -R177.reuse ;  /* 0x000000d122227223 */ /* 0x180fe200000108b1 */
[----:B------:R-:W1:Y:S01]  /*3c20*/  MUFU.EX2 R88, R88 ;  /* 0x0000005800587308 */ /* 0x000e620000000800 */
[-CC-:B------:R-:W-:Y:S01]  /*3c30*/  FFMA.FTZ R46, R46, R209.reuse, -R177.reuse ;  /* 0x000000d12e2e7223 */ /* 0x180fe200000108b1 */
[----:B------:R-:W-:Y:S01]  /*3c40*/  @!P1 PRMT R24, RZ, 0x654, R24 ;  /* 0x00000654ff189816 */ /* 0x000fe20000000018 */
[----:B------:R3:W-:Y:S06]  /*3c50*/  BAR.ARV R165, 0x100 ;  /* 0x000400a50000751d */ /* 0x0007ec0000002000 */
[----:B------:R-:W4:Y:S01]  /*3c60*/  MUFU.EX2 R30, R30 ;  /* 0x0000001e001e7308 */ /* 0x000f220000000800 */
[----:B------:R5:W-:Y:S01]  /*3c70*/  @!P1 SYNCS.ARRIVE.TRANS64.RED.A1T0 RZ, [R24+URZ], RZ ;  /* 0x000000ff18ff99a7 */ /* 0x000be2000810043f */
[----:B------:R2:W-:Y:S01]  /*3c80*/  BAR.SYNC.DEFER_BLOCKING R12, 0x100 ;  /* 0x0004000c0000751d */ /* 0x0005e20000010000 */
[-CC-:B------:R-:W-:Y:S01]  /*3c90*/  FFMA.FTZ R42, R42, R209.reuse, -R177.reuse ;  /* 0x000000d12a2a7223 */ /* 0x180fe200000108b1 */
[-CC-:B------:R-:W-:Y:S01]  /*3ca0*/  FFMA.FTZ R50, R50, R209.reuse, -R177.reuse ;  /* 0x000000d132327223 */ /* 0x180fe200000108b1 */
[-CC-:B------:R-:W-:Y:S01]  /*3cb0*/  FFMA.FTZ R38, R38, R209.reuse, -R177.reuse ;  /* 0x000000d126267223 */ /* 0x180fe200000108b1 */
[----:B0-----:R-:W-:Y:S01]  /*3cc0*/  F2FP.BF16.F32.PACK_AB R154, R35, R36 ;  /* 0x00000024239a723e */ /* 0x001fe200000010ff */
[----:B------:R-:W-:Y:S01]  /*3cd0*/  FFMA.FTZ R174, R174, R209, -R177 ;  /* 0x000000d1aeae7223 */ /* 0x000fe200000108b1 */
[----:B------:R-:W0:Y:S01]  /*3ce0*/  MUFU.EX2 R203, R92 ;  /* 0x0000005c00cb7308 */ /* 0x000e220000000800 */
[----:B-1----:R-:W-:Y:S01]  /*3cf0*/  FADD.FTZ R41, R88, R201 ;  /* 0x000000c958297221 */ /* 0x002fe20000010000 */
[----:B--2---:R-:W-:-:S02]  /*3d00*/  IMAD.MOV.U32 R12, RZ, RZ, R18 ;  /* 0x000000ffff0c7224 */ /* 0x004fc400078e0012 */
[----:B-----5:R-:W-:Y:S01]  /*3d10*/  FADD.FTZ R24, R28, R29 ;  /* 0x0000001d1c187221 */ /* 0x020fe20000010000 */
[----:B------:R-:W-:Y:S01]  /*3d20*/  @P6 SHF.R.U32.HI R12, RZ, R43, R26 ;  /* 0x0000002bff0c6219 */ /* 0x000fe2000001161a */
[-C--:B------:R-:W-:Y:S01]  /*3d30*/  FFMA.FTZ R175, R175, R209.reuse, -R177 ;  /* 0x000000d1afaf7223 */ /* 0x080fe200000108b1 */
[----:B------:R-:W-:Y:S01]  /*3d40*/  F2FP.BF16.F32.PACK_AB R201, R201, R88 ;  /* 0x00000058c9c9723e */ /* 0x000fe200000010ff */
[----:B------:R-:W-:Y:S01]  /*3d50*/  FADD.FTZ R29, R33, R24 ;  /* 0x00000018211d7221 */ /* 0x000fe20000010000 */
[----:B------:R-:W1:Y:S01]  /*3d60*/  MUFU.EX2 R100, R100 ;  /* 0x0000006400647308 */ /* 0x000e620000000800 */
[----:B----4-:R-:W-:Y:S01]  /*3d70*/  FADD.FTZ R26, R30, R41 ;  /* 0x000000291e1a7221 */ /* 0x010fe20000010000 */
[----:B------:R-:W-:Y:S01]  /*3d80*/  FFMA.FTZ R176, R176, R209, -R177 ;  /* 0x000000d1b0b07223 */ /* 0x000fe200000108b1 */
[----:B------:R-:W-:Y:S01]  /*3d90*/  FADD.FTZ R24, R32, R29 ;  /* 0x0000001d20187221 */ /* 0x000fe20000010000 */
[----:B------:R-:W-:Y:S01]  /*3da0*/  IADD3 R12, R12, R207, -R206 ;  /* 0x000000cf0c0c7210 */ /* 0x000fe20007ffe8ce */
[----:B------:R-:W-:-:S02]  /*3db0*/  @!P1 VIADD R0, R0, 0x32460 ;  /* 0x0003246000009836 */ /* 0x000fc40000000000 */
[----:B------:R-:W-:Y:S01]  /*3dc0*/  FADD.FTZ R29, R27, R24 ;  /* 0x000000181b1d7221 */ /* 0x000fe20000010000 */
[----:B------:R-:W2:Y:S01]  /*3dd0*/  MUFU.EX2 R153, R102 ;  /* 0x0000006600997308 */ /* 0x000ea20000000800 */
[C---:B0-----:R-:W-:Y:S01]  /*3de0*/  FADD.FTZ R31, R203.reuse, R26 ;  /* 0x0000001acb1f7221 */ /* 0x041fe20000010000 */
[----:B------:R-:W-:Y:S01]  /*3df0*/  F2FP.BF16.F32.PACK_AB R203, R203, R30 ;  /* 0x0000001ecbcb723e */ /* 0x000fe200000010ff */
[----:B------:R-:W-:Y:S01]  /*3e00*/  FADD.FTZ R24, R36, R29 ;  /* 0x0000001d24187221 */ /* 0x000fe20000010000 */
[----:B------:R-:W-:Y:S01]  /*3e10*/  IMAD.HI R12, R12, 0x2aaaaaab, RZ ;  /* 0x2aaaaaab0c0c7827 */ /* 0x000fe200078e02ff */
[----:B------:R-:W-:-:S03]  /*3e20*/  @!P1 PRMT R0, RZ, 0x654, R0 ;  /* 0x00000654ff009816 */ /* 0x000fc60000000000 */
[----:B------:R-:W0:Y:S01]  /*3e30*/  MUFU.EX2 R96, R96 ;  /* 0x0000006000607308 */ /* 0x000e220000000800 */
[----:B-1----:R-:W-:-:S07]  /*3e40*/  FADD.FTZ R26, R100, R31 ;  /* 0x0000001f641a7221 */ /* 0x002fce0000010000 */
[----:B------:R-:W1:Y:S01]  /*3e50*/  MUFU.EX2 R155, R98 ;  /* 0x00000062009b7308 */ /* 0x000e620000000800 */
[C---:B--2---:R-:W-:Y:S01]  /*3e60*/  FADD.FTZ R27, R153.reuse, R26 ;  /* 0x0000001a991b7221 */ /* 0x044fe20000010000 */
[----:B------:R-:W-:-:S06]  /*3e70*/  F2FP.BF16.F32.PACK_AB R153, R153, R100 ;  /* 0x000000649999723e */ /* 0x000fcc00000010ff */
[----:B------:R-:W2:Y:S01]  /*3e80*/  MUFU.EX2 R40, R40 ;  /* 0x0000002800287308 */ /* 0x000ea20000000800 */
[----:B0-----:R-:W-:Y:S01]  /*3e90*/  FADD.FTZ R26, R96, R27 ;  /* 0x0000001b601a7221 */ /* 0x001fe20000010000 */
[----:B------:R-:W-:-:S06]  /*3ea0*/  FADD.FTZ R27, R35, R24 ;  /* 0x00000018231b7221 */ /* 0x000fcc0000010000 */
        /* <DEDUP_REMOVED lines=32> */
[----:B------:R-:W-:Y:S02]  /*40b0*/  F2FP.BF16.F32.PACK_AB R160, R39, R48 ;  /* 0x0000003027a0723e */ /* 0x000fe400000010ff */
[----:B------:R-:W-:-:S04]  /*40c0*/  WARPGROUP.ARRIVE ;  /* 0x00000000000079c5 */ /* 0x000fc80000000000 */
[----:B------:R-:W-:Y:S01]  /*40d0*/  MUFU.EX2 R180, R180 ;  /* 0x000000b400b47308 */ /* 0x000fe20000000800 */
[----:B--2---:R-:W-:Y:S01]  /*40e0*/  FADD.FTZ R186, R184, R186 ;  /* 0x000000bab8ba7221 */ /* 0x004fe20000010000 */
[----:B------:R-:W-:Y:S06]  /*40f0*/  HGMMA.64x256x16.F32.BF16 R24, R200, gdesc[UR12].tnspB, RZ, !UPT, gsb0 ;  /* 0x43e0000cc8187df0 */ /* 0x000fec000c0018ff */
[----:B------:R-:W-:Y:S01]  /*4100*/  MUFU.EX2 R182, R182 ;  /* 0x000000b600b67308 */ /* 0x000fe20000000800 */
[----:B0-----:R-:W-:-:S07]  /*4110*/  FADD.FTZ R186, R185, R186 ;  /* 0x000000bab9ba7221 */ /* 0x001fce0000010000 */
[----:B------:R-:W-:Y:S08]  /*4120*/  MUFU.EX2 R171, R171 ;  /* 0x000000ab00ab7308 */ /* 0x000ff00000000800 */
[----:B------:R-:W-:Y:S08]  /*4130*/  MUFU.EX2 R173, R173 ;  /* 0x000000ad00ad7308 */ /* 0x000ff00000000800 */
[----:B------:R-:W-:Y:S08]  /*4140*/  MUFU.EX2 R175, R175 ;  /* 0x000000af00af7308 */ /* 0x000ff00000000800 */
[----:B------:R-:W-:Y:S01]  /*4150*/  MUFU.EX2 R176, R176 ;  /* 0x000000b000b07308 */ /* 0x000fe20000000800 */
[----:B------:R-:W-:-:S02]  /*4160*/  WARPGROUP.DEPBAR.LE gsb0, 0x0 ;  /* 0x00008000000079c5 */ /* 0x000fc40000010000 */
[----:B------:R-:W-:-:S06]  /*4170*/  WARPGROUP.ARRIVE ;  /* 0x00000000000079c5 */ /* 0x000fcc0000000000 */
[----:B------:R-:W-:Y:S01]  /*4180*/  HGMMA.64x256x16.F32.BF16 R24, R152, gdesc[UR8].tnspB, R24, gsb0 ;  /* 0x43e0000898187df0 */ /* 0x000fe20008001818 */
[----:B------:R-:W-:Y:S01]  /*4190*/  UIADD3 UR10, UR4, 0x100, URZ ;  /* 0x00000100040a7890 */ /* 0x000fe2000fffe03f */
[----:B------:R-:W-:Y:S01]  /*41a0*/  UMOV UR11, 0x40000040 ;  /* 0x40000040000b7882 */ /* 0x000fe20000000000 */
[----:B------:R-:W-:Y:S02]  /*41b0*/  WARPGROUP.DEPBAR.LE gsb0, 0x0 ;  /* 0x00008000000079c5 */ /* 0x000fe40000010000 */
[----:B------:R-:W-:Y:S01]  /*41c0*/  WARPGROUP.ARRIVE ;  /* 0x00000000000079c5 */ /* 0x000fe20000000000 */
[-CC-:B------:R-:W-:Y:S01]  /*41d0*/  FFMA.FTZ R152, R162, R209.reuse, -R177.reuse ;  /* 0x000000d1a2987223 */ /* 0x180fe200000108b1 */
[-CC-:B------:R-:W-:Y:S01]  /*41e0*/  FFMA.FTZ R153, R163, R209.reuse, -R177.reuse ;  /* 0x000000d1a3997223 */ /* 0x180fe200000108b1 */
[----:B------:R-:W-:Y:S01]  /*41f0*/  F2FP.BF16.F32.PACK_AB R162, R185, R184 ;  /* 0x000000b8b9a2723e */ /* 0x000fe200000010ff */
[----:B------:R-:W-:Y:S01]  /*4200*/  FFMA.FTZ R155, R166, R209, -R177 ;  /* 0x000000d1a69b7223 */ /* 0x000fe200000108b1 */
[----:B------:R-:W-:-:S15]  /*4210*/  MUFU.EX2 R154, R181 ;  /* 0x000000b5009a7308 */ /* 0x000fde0000000800 */
[----:B------:R-:W-:-:S03]  /*4220*/  NOP ;  /* 0x0000000000007918 */ /* 0x000fc60000000000 */
[----:B------:R-:W-:Y:S01]  /*4230*/  HGMMA.64x256x16.F32.BF16 R24, R156, gdesc[UR8].tnspB, R24, gsb0 ;  /* 0x43e000089c187df0 */ /* 0x000fe20008001818 */
[----:B------:R-:W-:Y:S01]  /*4240*/  UIADD3 UR10, UR4, 0x180, URZ ;  /* 0x00000180040a7890 */ /* 0x000fe2000fffe03f */
[----:B------:R-:W-:Y:S01]  /*4250*/  UMOV UR11, 0x40000040 ;  /* 0x40000040000b7882 */ /* 0x000fe20000000000 */
[----:B------:R-:W0:Y:S08]  /*4260*/  MUFU.EX2 R152, R152 ;  /* 0x0000009800987308 */ /* 0x000e300000000800 */
[----:B------:R-:W1:Y:S08]  /*4270*/  MUFU.EX2 R153, R153 ;  /* 0x0000009900997308 */ /* 0x000e700000000800 */
[----:B------:R-:W-:Y:S01]  /*4280*/  MUFU.EX2 R155, R155 ;  /* 0x0000009b009b7308 */ /* 0x000fe20000000800 */
[----:B0-----:R-:W-:Y:S01]  /*4290*/  FADD.FTZ R183, R152, R183 ;  /* 0x000000b798b77221 */ /* 0x001fe20000010000 */
[----:B-1----:R-:W-:-:S03]  /*42a0*/  F2FP.BF16.F32.PACK_AB R163, R153, R152 ;  /* 0x0000009899a3723e */ /* 0x002fc600000010ff */
[----:B------:R-:W-:-:S03]  /*42b0*/  FADD.FTZ R183, R153, R183 ;  /* 0x000000b799b77221 */ /* 0x000fc60000010000 */
[----:B------:R-:W0:Y:S01]  /*42c0*/  MUFU.EX2 R152, R179 ;  /* 0x000000b300987308 */ /* 0x000e220000000800 */
[----:B------:R-:W-:Y:S02]  /*42d0*/  WARPGROUP.DEPBAR.LE gsb0, 0x0 ;  /* 0x00008000000079c5 */ /* 0x000fe40000010000 */
[----:B------:R-:W-:Y:S01]  /*42e0*/  WARPGROUP.ARRIVE ;  /* 0x00000000000079c5 */ /* 0x000fe20000000000 */
[-CC-:B------:R-:W-:Y:S01]  /*42f0*/  FFMA.FTZ R157, R167, R209.reuse, -R177.reuse ;  /* 0x000000d1a79d7223 */ /* 0x180fe200000108b1 */
[-CC-:B------:R-:W-:Y:S01]  /*4300*/  FFMA.FTZ R156, R168, R209.reuse, -R177.reuse ;  /* 0x000000d1a89c7223 */ /* 0x180fe200000108b1 */
[-C--:B------:R-:W-:Y:S01]  /*4310*/  FFMA.FTZ R158, R169, R209.reuse, -R177 ;  /* 0x000000d1a99e7223 */ /* 0x080fe200000108b1 */
[----:B0-----:R-:W-:Y:S01]  /*4320*/  FADD.FTZ R159, R152, R186 ;  /* 0x000000ba989f7221 */ /* 0x001fe20000010000 */
[C---:B------:R-:W-:Y:S01]  /*4330*/  F2FP.BF16.F32.PACK_AB R152, R180.reuse, R152 ;  /* 0x00000098b498723e */ /* 0x040fe200000010ff */
[----:B------:R-:W-:Y:S01]  /*4340*/  HGMMA.64x256x16.F32.BF16 R24, R160, gdesc[UR8].tnspB, R24, gsb0 ;  /* 0x43e00008a0187df0 */ /* 0x000fe20008001818 */
[----:B------:R-:W0:Y:S01]  /*4350*/  MUFU.EX2 R157, R157 ;  /* 0x0000009d009d7308 */ /* 0x000e220000000800 */
[----:B------:R-:W-:Y:S01]  /*4360*/  FADD.FTZ R159, R180, R159 ;  /* 0x0000009fb49f7221 */ /* 0x000fe20000010000 */
[----:B------:R-:W-:Y:S01]  /*4370*/  UIADD3 UR10, UR4, 0x200, URZ ;  /* 0x00000200040a7890 */ /* 0x000fe2000fffe03f */
[----:B------:R-:W-:Y:S01]  /*4380*/  FFMA.FTZ R177, R178, R209, -R177 ;  /* 0x000000d1b2b17223 */ /* 0x000fe200000108b1 */
[----:B------:R-:W-:Y:S01]  /*4390*/  UMOV UR11, 0x40000040 ;  /* 0x40000040000b7882 */ /* 0x000fe20000000000 */
[----:B------:R-:W-:Y:S01]  /*43a0*/  FADD.FTZ R159, R154, R159 ;  /* 0x0000009f9a9f7221 */ /* 0x000fe20000010000 */
[C---:B------:R-:W-:Y:S01]  /*43b0*/  F2FP.BF16.F32.PACK_AB R154, R182.reuse, R154 ;  /* 0x0000009ab69a723e */ /* 0x040fe200000010ff */
[----:B------:R-:W-:Y:S01]  /*43c0*/  UIADD3 UR4, UR4, 0x280, URZ ;  /* 0x0000028004047890 */ /* 0x000fe2000fffe03f */
[----:B------:R-:W-:Y:S01]  /*43d0*/  MUFU.EX2 R156, R156 ;  /* 0x0000009c009c7308 */ /* 0x000fe20000000800 */
[----:B------:R-:W-:-:S07]  /*43e0*/  FADD.FTZ R159, R182, R159 ;  /* 0x0000009fb69f7221 */ /* 0x000fce0000010000 */
[----:B------:R-:W1:Y:S01]  /*43f0*/  MUFU.EX2 R158, R158 ;  /* 0x0000009e009e7308 */ /* 0x000e620000000800 */
[----:B0-----:R-:W-:-:S07]  /*4400*/  F2FP.BF16.F32.PACK_AB R153, R157, R155 ;  /* 0x0000009b9d99723e */ /* 0x001fce00000010ff */
[----:B------:R-:W-:Y:S01]  /*4410*/  MUFU.EX2 R177, R177 ;  /* 0x000000b100b17308 */ /* 0x000fe20000000800 */
[----:B------:R-:W-:Y:S02]  /*4420*/  WARPGROUP.DEPBAR.LE gsb0, 0x0 ;  /* 0x00008000000079c5 */ /* 0x000fe40000010000 */
[----:B------:R-:W-:Y:S01]  /*4430*/  FADD.FTZ R160, R155, R183 ;  /* 0x000000b79ba07221 */ /* 0x000fe20000010000 */
[----:B-1----:R-:W-:-:S03]  /*4440*/  F2FP.BF16.F32.PACK_AB R155, R158, R156 ;  /* 0x0000009c9e9b723e */ /* 0x002fc600000010ff */
[----:B------:R-:W-:Y:S01]  /*4450*/  FADD.FTZ R160, R157, R160 ;  /* 0x000000a09da07221 */ /* 0x000fe20000010000 */
[----:B------:R-:W-:-:S03]  /*4460*/  WARPGROUP.ARRIVE ;  /* 0x00000000000079c5 */ /* 0x000fc60000000000 */
[----:B------:R-:W-:-:S03]  /*4470*/  FADD.FTZ R160, R156, R160 ;  /* 0x000000a09ca07221 */ /* 0x000fc60000010000 */
[----:B------:R-:W-:Y:S01]  /*4480*/  HGMMA.64x256x16.F32.BF16 R24, R152, gdesc[UR8].tnspB, R24, gsb0 ;  /* 0x43e0000898187df0 */ /* 0x000fe20008001818 */
[----:B------:R-:W-:Y:S01]  /*4490*/  FADD.FTZ R156, R158, R160 ;  /* 0x000000a09e9c7221 */ /* 0x000fe20000010000 */
[----:B------:R-:W-:Y:S01]  /*44a0*/  UMOV UR10, UR4 ;  /* 0x00000004000a7c82 */ /* 0x000fe20008000000 */
[----:B------:R-:W-:Y:S01]  /*44b0*/  UMOV UR11, 0x40000040 ;  /* 0x40000040000b7882 */ /* 0x000fe20000000000 */
[----:B------:R-:W-:Y:S02]  /*44c0*/  WARPGROUP.DEPBAR.LE gsb0, 0x0 ;  /* 0x00008000000079c5 */ /* 0x000fe40000010000 */
[----:B------:R-:W0:Y:S08]  /*44d0*/  MUFU.EX2 R152, R170 ;  /* 0x000000aa00987308 */ /* 0x000e300000000800 */
[----:B------:R-:W1:Y:S08]  /*44e0*/  MUFU.EX2 R154, R172 ;  /* 0x000000ac009a7308 */ /* 0x000e700000000800 */
[----:B------:R-:W2:Y:S01]  /*44f0*/  MUFU.EX2 R153, R174 ;  /* 0x000000ae00997308 */ /* 0x000ea20000000800 */
[----:B0-----:R-:W-:Y:S01]  /*4500*/  FADD.FTZ R155, R152, R159 ;  /* 0x0000009f989b7221 */ /* 0x001fe20000010000 */
[----:B------:R-:W-:-:S03]  /*4510*/  F2FP.BF16.F32.PACK_AB R152, R171, R152 ;  /* 0x00000098ab98723e */ /* 0x000fc600000010ff */
[----:B------:R-:W-:-:S04]  /*4520*/  FADD.FTZ R155, R171, R155 ;  /* 0x0000009bab9b7221 */ /* 0x000fc80000010000 */
[----:B-1----:R-:W-:Y:S01]  /*4530*/  FADD.FTZ R157, R154, R155 ;  /* 0x0000009b9a9d7221 */ /* 0x002fe20000010000 */
[----:B------:R-:W-:Y:S02]  /*4540*/  F2FP.BF16.F32.PACK_AB R154, R173, R154 ;  /* 0x0000009aad9a723e */ /* 0x000fe400000010ff */
[----:B------:R-:W-:Y:S01]  /*4550*/  F2FP.BF16.F32.PACK_AB R155, R177, R176 ;  /* 0x000000b0b19b723e */ /* 0x000fe200000010ff */
[----:B--2---:R-:W-:Y:S01]  /*4560*/  FADD.FTZ R156, R153, R156 ;  /* 0x0000009c999c7221 */ /* 0x004fe20000010000 */
[----:B------:R-:W-:-:S03]  /*4570*/  F2FP.BF16.F32.PACK_AB R153, R175, R153 ;  /* 0x00000099af99723e */ /* 0x000fc600000010ff */
[----:B------:R-:W-:Y:S01]  /*4580*/  FADD.FTZ R156, R175, R156 ;  /* 0x0000009caf9c7221 */ /* 0x000fe20000010000 */
[----:B------:R-:W-:-:S03]  /*4590*/  WARPGROUP.ARRIVE ;  /* 0x00000000000079c5 */ /* 0x000fc60000000000 */
[----:B------:R-:W-:-:S03]  /*45a0*/  FADD.FTZ R156, R176, R156 ;  /* 0x0000009cb09c7221 */ /* 0x000fc60000010000 */
[----:B------:R-:W-:Y:S03]  /*45b0*/  HGMMA.64x256x16.F32.BF16 R24, R152, gdesc[UR8].tnspB, R24, gsb0 ;  /* 0x43e0000898187df0 */ /* 0x000fe60008001818 */
[----:B------:R-:W-:Y:S02]  /*45c0*/  WARPGROUP.DEPBAR.LE gsb0, 0x0 ;  /* 0x00008000000079c5 */ /* 0x000fe40000010000 */
[----:B------:R-:W-:Y:S01]  /*45d0*/  SHF.R.U32.HI R153, RZ, 0x1f, R12 ;  /* 0x0000001fff997819 */ /* 0x000fe2000001160c */
[----:B------:R0:W-:Y:S03]  /*45e0*/  @!P1 SYNCS.ARRIVE.TRANS64.RED.A1T0 RZ, [R0+URZ], RZ ;  /* 0x000000ff00ff99a7 */ /* 0x0001e6000810043f */
[----:B------:R-:W-:Y:S01]  /*45f0*/  LEA.HI.SX32 R153, R12, R153, 0x1c ;  /* 0x000000990c997211 */ /* 0x000fe200078fe2ff */
[----:B------:R-:W-:-:S03]  /*4600*/  FADD.FTZ R12, R173, R157 ;  /* 0x0000009dad0c7221 */ /* 0x000fc60000010000 */
[----:B------:R-:W-:Y:S01]  /*4610*/  VIMNMX R200, R208, R153, !PT ;  /* 0x00000099d0c87248 */ /* 0x000fe20007fe0100 */
[----:B0-----:R-:W-:-:S03]  /*4620*/  FADD.FTZ R0, R177, R156 ;  /* 0x0000009cb1007221 */ /* 0x001fc60000010000 */
[----:B------:R-:W-:-:S13]  /*4630*/  ISETP.GE.AND P2, PT, R215, R200, PT ;  /* 0x000000c8d700720c */ /* 0x000fda0003f46270 */
[----:B---3--:R-:W-:Y:S05]  /*4640*/  @!P2 BRA `(.L_x_5355) ;  /* 0x0000002800b4a947 */ /* 0x008fea0003800000 */
[----:B------:R-:W-:Y:S02]  /*4650*/  IMAD.MOV.U32 R201, RZ, RZ, R164 ;  /* 0x000000ffffc97224 */ /* 0x000fe400078e00a4 */
[----:B------:R-:W-:-:S07]  /*4660*/  IMAD.MOV.U32 R202, RZ, RZ, R13 ;  /* 0x000000ffffca7224 */ /* 0x000fce00078e000d */
.L_x_5364:
[----:B------:R-:W-:-:S04]  /*4670*/  UIADD3 UR36, UR36, 0x1, URZ ;  /* 0x0000000124247890 */ /* 0x000fc8000fffe03f */
[----:B------:R-:W-:-:S04]  /*4680*/  UISETP.NE.AND UP0, UPT, UR36, 0x2, UPT ;  /* 0x000000022400788c */ /* 0x000fc8000bf05270 */
[----:B------:R-:W-:Y:S02]  /*4690*/  USEL UR4, URZ, 0x1, UP0 ;  /* 0x000000013f047887 */ /* 0x000fe40008000000 */
[----:B------:R-:W-:Y:S02]  /*46a0*/  USEL UR36, UR36, URZ, UP0 ;  /* 0x0000003f24247287 */ /* 0x000fe40008000000 */
[----:B------:R-:W-:Y:S01]  /*46b0*/  ULOP3.LUT UR37, UR37, UR4, URZ, 0x3c, !UPT ;  /* 0x0000000425257292 */ /* 0x000fe2000f8e3c3f */
[----:B------:R-:W-:Y:S11]  /*46c0*/  @!P0 BRA `(.L_x_5356) ;  /* 0x0000000000048947 */ /* 0x000ff60003800000 */
[----:B------:R-:W-:Y:S01]  /*46d0*/  BPT.TRAP 0x1 ;  /* 0x000000040000795c */ /* 0x000fe20000300000 */
.L_x_5356:
        /* <DEDUP_REMOVED lines=9> */
.L_x_5357:
[----:B-1----:R-:W-:Y:S05]  /*4770*/  @P2 BRA `(.L_x_5358) ;  /* 0x0000000000082947 */ /* 0x002fea0003800000 */
[----:B------:R-:W1:Y:S02]  /*4780*/  SYNCS.PHASECHK.TRANS64.TRYWAIT P2, [UR4+0x32430], R13 ;  /* 0x0324300dff0075a7 */ /* 0x000e640008040144 */
[----:B-1----:R-:W-:Y:S05]  /*4790*/  @!P2 BRA `(.L_x_5359) ;  /* 0x0000011800c4a947 */ /* 0x002fea0003800000 */
.L_x_5358:
        /* <DEDUP_REMOVED lines=31> */
.L_x_5360:
[----:B------:R1:W2:Y:S01]  /*4990*/  SYNCS.PHASECHK.TRANS64.TRYWAIT P2, [UR4+0x32450], R13 ;  /* 0x0324500dff0075a7 */ /* 0x0002a20008040144 */
[----:B------:R-:W-:Y:S05]  /*49a0*/  @!P0 BRA `(.L_x_5361) ;  /* 0x0000000000048947 */ /* 0x000fea0003800000 */
[----:B------:R-:W-:Y:S01]  /*49b0*/  BPT.TRAP 0x1 ;  /* 0x000000040000795c */ /* 0x000fe20000300000 */
.L_x_5361:
[----:B--2---:R-:W-:Y:S05]  /*49c0*/  @P2 BRA `(.L_x_5362) ;  /* 0x0000000000082947 */ /* 0x004fea0003800000 */
[----:B------:R-:W2:Y:S02]  /*49d0*/  SYNCS.PHASECHK.TRANS64.TRYWAIT P2, [UR4+0x32450], R13 ;  /* 0x0324500dff0075a7 */ /* 0x000ea40008040144 */
[----:B--2---:R-:W-:Y:S05]  /*49e0*/  @!P2 BRA `(.L_x_5363) ;  /* 0x000001180048a947 */ /* 0x004fea0003800000 */
.L_x_5362:
[----:B------:R-:W-:Y:S01]  /*49f0*/  R2UR UR56, R10 ;  /* 0x000000000a3872ca */ /* 0x000fe200000e0000 */
[----:B------:R-:W-:Y:S01]  /*4a00*/  UIMAD UR5, UR36, 0xc00, UR7 ;  /* 0x00000c00240578a4 */ /* 0x000fe2000f8e0207 */
[----:B------:R-:W-:Y:S01]  /*4a10*/  R2UR UR57, R11 ;  /* 0x000000000b3972ca */ /* 0x000fe200000e0000 */
[----:B------:R-:W-:Y:S01]  /*4a20*/  WARPGROUP.ARRIVE ;  /* 0x00000000000079c5 */ /* 0x000fe20000000000 */
[----:B------:R-:W-:Y:S01]  /*4a30*/  UMOV UR59, 0x40000040 ;  /* 0x40000040003b7882 */ /* 0x000fe20000000000 */
[----:B------:R-:W-:Y:S01]  /*4a40*/  UIADD3 UR10, UR5, 0x300, URZ ;  /* 0x00000300050a7890 */ /* 0x000fe2000fffe03f */
[----:B--2---:R-:W2:Y:S01]  /*4a50*/  LDC R203, c[0x0][0x448] ;  /* 0x00011200ffcb7b82 */ /* 0x004ea20000000800 */
[----:B------:R-:W-:Y:S01]  /*4a60*/  UMOV UR11, 0x40000040 ;  /* 0x40000040000b7882 */ /* 0x000fe20000000000 */
[----:B------:R-:W-:Y:S01]  /*4a70*/  UMOV UR58, UR5 ;  /* 0x00000005003a7c82 */ /* 0x000fe20008000000 */
[----:B------:R-:W-:Y:S01]  /*4a80*/  UIADD3 UR14, UR5, 0x302, URZ ;  /* 0x00000302050e7890 */ /* 0x000fe2000fffe03f */
[----:B------:R-:W-:Y:S01]  /*4a90*/  IMAD.IADD R209, R210, 0x1, R18 ;  /* 0x00000001d2d17824 */ /* 0x000fe200078e0212 */
[----:B------:R-:W-:Y:S01]  /*4aa0*/  UMOV UR15, 0x40000040 ;  /* 0x40000040000f7882 */ /* 0x000fe20000000000 */
[----:B------:R-:W-:Y:S01]  /*4ab0*/  UIADD3 UR18, UR5, 0x304, URZ ;  /* 0x0000030405127890 */ /* 0x000fe2000fffe03f */
[----:B------:R-:W-:Y:S01]  /*4ac0*/  LOP3.LUT R19, R19, 0xfffffeff, RZ, 0xc0, !PT ;  /* 0xfffffeff13137812 */ /* 0x000fe200078ec0ff */
[----:B------:R-:W-:Y:S01]  /*4ad0*/  UMOV UR19, 0x40000040 ;  /* 0x4000004000137882 */ /* 0x000fe20000000000 */
[----:B------:R-:W-:Y:S01]  /*4ae0*/  HGMMA.64x96x16.F32.BF16 R152, gdesc[UR56], R152, gsb0 ;  /* 0x01600000389879f0 */ /* 0x000fe20008001898 */
[----:B------:R-:W-:Y:S01]  /*4af0*/  R2UR UR56, R8 ;  /* 0x00000000083872ca */ /* 0x000fe200000e0000 */
[----:B------:R-:W-:Y:S01]  /*4b00*/  UIADD3 UR58, UR5, 0x2, URZ ;  /* 0x00000002053a7890 */ /* 0x000fe2000fffe03f */
[----:B------:R-:W-:Y:S01]  /*4b10*/  R2UR UR57, R9 ;  /* 0x00000000093972ca */ /* 0x000fe200000e0000 */
[----:B------:R-:W-:Y:S01]  /*4b20*/  UMOV UR59, 0x40000040 ;  /* 0x40000040003b7882 */ /* 0x000fe20000000000 */
[----:B------:R-:W-:Y:S01]  /*4b30*/  UIADD3 UR22, UR5, 0x306, URZ ;  /* 0x0000030605167890 */ /* 0x000fe2000fffe03f */
[----:B------:R-:W-:Y:S01]  /*4b40*/  @P1 LOP3.LUT R19, R19, 0x100, RZ, 0xfc, !PT ;  /* 0x0000010013131812 */ /* 0x000fe200078efcff */
[----:B------:R-:W-:Y:S01]  /*4b50*/  UMOV UR23, 0x40000040 ;  /* 0x4000004000177882 */ /* 0x000fe20000000000 */
[----:B------:R-:W-:Y:S01]  /*4b60*/  UIADD3 UR26, UR5, 0x600, URZ ;  /* 0x00000600051a7890 */ /* 0x000fe2000fffe03f */
[----:B------:R-:W-:Y:S01]  /*4b70*/  UMOV UR27, 0x40000040 ;  /* 0x40000040001b7882 */ /* 0x000fe20000000000 */
[----:B------:R-:W-:Y:S01]  /*4b80*/  UIADD3 UR30, UR5, 0x602, URZ ;  /* 0x00000602051e7890 */ /* 0x000fe2000fffe03f */
[----:B------:R-:W-:Y:S01]  /*4b90*/  LOP3.LUT R19, R19, 0xffffff7f, RZ, 0xc0, !PT ;  /* 0xffffff7f13137812 */ /* 0x000fe200078ec0ff */
[----:B------:R-:W-:Y:S01]  /*4ba0*/  UMOV UR31, 0x40000040 ;  /* 0x40000040001f7882 */ /* 0x000fe20000000000 */
[----:B------:R-:W-:Y:S01]  /*4bb0*/  UIADD3 UR34, UR5, 0x604, URZ ;  /* 0x0000060405227890 */ /* 0x000fe2000fffe03f */
[----:B--2---:R-:W-:Y:S01]  /*4bc0*/  ISETP.NE.AND P2, PT, R203, 0x1, PT ;  /* 0x00000001cb00780c */ /* 0x004fe20003f45270 */
        /* <DEDUP_REMOVED lines=10> */
[----:B------:R-:W-:-:S02]  /*4c70*/  UMOV UR55, 0x40000040 ;  /* 0x4000004000377882 */ /* 0x000fc40000000000 */
[----:B------:R-:W2:Y:S08]  /*4c80*/  @P2 LDC R203, c[0x0][0x44c] ;  /* 0x00011300ffcb2b82 */ /* 0x000eb00000000800 */
[----:B01----:R-:W0:Y:S01]  /*4c90*/  @P2 LDC R13, c[0x0][0x450] ;  /* 0x00011400ff0d2b82 */ /* 0x003e220000000800 */
[----:B--2---:R-:W-:-:S05]  /*4ca0*/  @P2 IMAD.HI.U32 R203, R209, R203, RZ ;  /* 0x000000cbd1cb2227 */ /* 0x004fca00078e00ff */
[----:B0-----:R-:W-:Y:S01]  /*4cb0*/  @P2 SHF.R.U32.HI R209, RZ, R13, R203 ;  /* 0x0000000dffd12219 */ /* 0x001fe200000116cb */
[----:B------:R-:W-:-:S04]  /*4cc0*/  IMAD R203, R215, -0x60, RZ ;  /* 0xffffffa0d7cb7824 */ /* 0x000fc800078e02ff */
[----:B------:R-:W0:Y:S01]  /*4cd0*/  SHFL.IDX PT, R13, R209, RZ, 0x1c1f ;  /* 0x001c1fffd10d7589 */ /* 0x000e2200000e0000 */
[----:B------:R-:W-:-:S03]  /*4ce0*/  IADD3 R203, -R204, 0x1, R203 ;  /* 0x00000001cccb7810 */ /* 0x000fc60007ffe1cb */
[----:B------:R-:W1:Y:S01]  /*4cf0*/  SHFL.IDX PT, R209, R209, 0x1, 0x1c1f ;  /* 0x003c1f00d1d17f89 */ /* 0x000e6200000e0000 */
[----:B------:R-:W-:-:S05]  /*4d00*/  IADD3 R203, -R206, R203, R207 ;  /* 0x000000cbcecb7210 */ /* 0x000fca0007ffe1cf */
[C---:B0-----:R-:W-:Y:S02]  /*4d10*/  IMAD.IADD R13, R203.reuse, 0x1, R13 ;  /* 0x00000001cb0d7824 */ /* 0x041fe400078e020d */
[----:B-1----:R-:W-:-:S03]  /*4d20*/  IMAD.IADD R203, R203, 0x1, R209 ;  /* 0x00000001cbcb7824 */ /* 0x002fc600078e02d1 */
[C---:B------:R-:W-:Y:S01]  /*4d30*/  ISETP.GT.AND P5, PT, R13.reuse, RZ, PT ;  /* 0x000000ff0d00720c */ /* 0x040fe20003fa4270 */
[----:B------:R-:W0:Y:S01]  /*4d40*/  LDC R209, c[0x0][0xa80] ;  /* 0x0002a000ffd17b82 */ /* 0x000e220000000800 */
[C---:B------:R-:W-:Y:S02]  /*4d50*/  ISETP.GT.AND P4, PT, R13.reuse, 0x1, PT ;  /* 0x000000010d00780c */ /* 0x040fe40003f84270 */
[C---:B------:R-:W-:Y:S02]  /*4d60*/  ISETP.GT.AND P3, PT, R13.reuse, 0x8, PT ;  /* 0x000000080d00780c */ /* 0x040fe40003f64270 */
[----:B------:R-:W-:Y:S01]  /*4d70*/  ISETP.GT.AND P2, PT, R13, 0x9, PT ;  /* 0x000000090d00780c */ /* 0x000fe20003f44270 */
[----:B------:R-:W-:Y:S02]  /*4d80*/  WARPGROUP.DEPBAR.LE gsb0, 0x0 ;  /* 0x00008000000079c5 */ /* 0x000fe40000010000 */
[----:B------:R-:W-:Y:S01]  /*4d90*/  WARPGROUP.ARRIVE ;  /* 0x00000000000079c5 */ /* 0x000fe20000000000 */
[----:B------:R-:W-:-:S02]  /*4da0*/  ISETP.GT.AND P1, PT, R203, 0x41, PT ;  /* 0x00000041cb00780c */ /* 0x000fc40003f24270 */
[----:B------:R-:W-:-:S03]  /*4db0*/  ISETP.GT.AND P0, PT, R203, 0x48, PT ;  /* 0x00000048cb00780c */ /* 0x000fc60003f04270 */
[----:B------:R-:W-:Y:S01]  /*4dc0*/  HGMMA.64x96x16.F32.BF16 R152, gdesc[UR56], R152, gsb0 ;  /* 0x01600000389879f0 */ /* 0x000fe20008001898 */
[----:B------:R-:W-:Y:S01]  /*4dd0*/  R2UR UR56, R6 ;  /* 0x00000000063872ca */ /* 0x000fe200000e0000 */
[----:B------:R-:W-:Y:S01]  /*4de0*/  UIADD3 UR58, UR5, 0x4, URZ ;  /* 0x00000004053a7890 */ /* 0x000fe2000fffe03f */
[----:B------:R-:W-:Y:S01]  /*4df0*/  R2UR UR57, R7 ;  /* 0x00000000073972ca */ /* 0x000fe200000e0000 */
[----:B------:R-:W-:-:S04]  /*4e00*/  UMOV UR59, 0x40000040 ;  /* 0x40000040003b7882 */ /* 0x000fc80000000000 */
[----:B------:R-:W-:Y:S02]  /*4e10*/  @P1 LOP3.LUT R19, R19, 0x200, RZ, 0xfc, !PT ;  /* 0x0000020013131812 */ /* 0x000fe400078efcff */
[----:B------:R-:W-:Y:S01]  /*4e20*/  ISETP.GT.AND P1, PT, R203, 0x40, PT ;  /* 0x00000040cb00780c */ /* 0x000fe20003f24270 */
[----:B------:R-:W-:Y:S02]  /*4e30*/  WARPGROUP.DEPBAR.LE gsb0, 0x0 ;  /* 0x00008000000079c5 */ /* 0x000fe40000010000 */
        /* <DEDUP_REMOVED lines=100> */
[----:B------:R-:W-:Y:S02]  /*5480*/  ISETP.GT.AND P5, PT, R203, RZ, PT ;  /* 0x000000ffcb00720c */ /* 0x000fe40003fa4270 */
[----:B------:R-:W-:Y:S02]  /*5490*/  FMNMX.FTZ R13, R161, R13, !PT ;  /* 0x0000000da10d7209 */ /* 0x000fe40007810000 */
[----:B------:R-:W-:-:S02]  /*54a0*/  FSEL R193, R154, -INF , P5 ;  /* 0xff8000009ac17808 */ /* 0x000fc40002800000 */
[----:B------:R-:W-:Y:S02]  /*54b0*/  FMNMX.FTZ R13, R164, R13, !PT ;  /* 0x0000000da40d7209 */ /* 0x000fe40007810000 */
[----:B------:R-:W-:Y:S02]  /*54c0*/  ISETP.GT.AND P4, PT, R203, 0x1, PT ;  /* 0x00000001cb00780c */ /* 0x000fe40003f84270 */
[----:B------:R-:W-:Y:S02]  /*54d0*/  FMNMX.FTZ R13, R165, R13, !PT ;  /* 0x0000000da50d7209 */ /* 0x000fe40007810000 */
[C---:B------:R-:W-:Y:S02]  /*54e0*/  ISETP.GT.AND P3, PT, R203.reuse, 0x8, PT ;  /* 0x00000008cb00780c */ /* 0x040fe40003f64270 */
[----:B------:R-:W-:Y:S02]  /*54f0*/  FMNMX.FTZ R13, R168, R13, !PT ;  /* 0x0000000da80d7209 */ /* 0x000fe40007810000 */
        /* <DEDUP_REMOVED lines=26> */
[C---:B------:R-:W-:Y:S02]  /*56a0*/  ISETP.GT.AND P4, PT, R203.reuse, 0x21, PT ;  /* 0x00000021cb00780c */ /* 0x040fe40003f84270 */
[----:B------:R-:W-:Y:S02]  /*56b0*/  FMNMX.FTZ R13, R196, R13, !PT ;  /* 0x0000000dc40d7209 */ /* 0x000fe40007810000 */
[----:B------:R-:W-:Y:S02]  /*56c0*/  ISETP.GT.AND P3, PT, R203, 0x28, PT ;  /* 0x00000028cb00780c */ /* 0x000fe40003f64270 */
[----:B------:R-:W-:Y:S02]  /*56d0*/  FMNMX.FTZ R13, R197, R13, !PT ;  /* 0x0000000dc50d7209 */ /* 0x000fe40007810000 */
[----:B------:R-:W-:-:S02]  /*56e0*/  ISETP.GT.AND P2, PT, R203, 0x29, PT ;  /* 0x00000029cb00780c */ /* 0x000fc40003f44270 */
[----:B------:R-:W-:Y:S01]  /*56f0*/  FSEL R170, R170, -INF , P5 ;  /* 0xff800000aaaa7808 */ /* 0x000fe20002800000 */
[----:B------:R-:W1:Y:S01]  /*5700*/  SHFL.BFLY PT, R154, R13, 0x2, 0x1f ;  /* 0x0c401f000d9a7f89 */ /* 0x000e6200000e0000 */
        /* <DEDUP_REMOVED lines=11> */
[----:B------:R-:W-:Y:S02]  /*57c0*/  ISETP.GT.AND P2, PT, R203, 0x50, PT ;  /* 0x00000050cb00780c */ /* 0x000fe40003f44270 */
[----:B-1----:R-:W-:Y:S02]  /*57d0*/  FMNMX.FTZ R13, R13, R154, !PT ;  /* 0x0000009a0d0d7209 */ /* 0x002fe40007810000 */
[C---:B------:R-:W-:Y:S02]  /*57e0*/  ISETP.GT.AND P3, PT, R203.reuse, 0x51, PT ;  /* 0x00000051cb00780c */ /* 0x040fe40003f64270 */
[C---:B------:R-:W-:Y:S01]  /*57f0*/  ISETP.GT.AND P4, PT, R203.reuse, 0x58, PT ;  /* 0x00000058cb00780c */ /* 0x040fe20003f84270 */
[----:B------:R-:W1:Y:S01]  /*5800*/  SHFL.BFLY PT, R154, R13, 0x1, 0x1f ;  /* 0x0c201f000d9a7f89 */ /* 0x000e6200000e0000 */
[----:B------:R-:W-:Y:S02]  /*5810*/  ISETP.GT.AND P5, PT, R203, 0x59, PT ;  /* 0x00000059cb00780c */ /* 0x000fe40003fa4270 */
[----:B------:R-:W-:-:S02]  /*5820*/  FSEL R186, R186, -INF , P1 ;  /* 0xff800000baba7808 */ /* 0x000fc40000800000 */
[----:B------:R-:W-:Y:S02]  /*5830*/  LOP3.LUT P1, RZ, R19, 0x200, RZ, 0xc0, !PT ;  /* 0x0000020013ff7812 */ /* 0x000fe4000782c0ff */
[----:B------:R-:W-:Y:S02]  /*5840*/  FSEL R190, R190, -INF , P0 ;  /* 0xff800000bebe7808 */ /* 0x000fe40000000000 */
[----:B------:R-:W-:Y:S02]  /*5850*/  FSEL R187, R187, -INF , P1 ;  /* 0xff800000bbbb7808 */ /* 0x000fe40000800000 */
[----:B------:R-:W-:Y:S02]  /*5860*/  FSEL R194, R194, -INF , P2 ;  /* 0xff800000c2c27808 */ /* 0x000fe40001000000 */
[----:B------:R-:W-:Y:S02]  /*5870*/  FSEL R195, R195, -INF , P3 ;  /* 0xff800000c3c37808 */ /* 0x000fe40001800000 */
[----:B------:R-:W-:-:S02]  /*5880*/  FSEL R198, R198, -INF , P4 ;  /* 0xff800000c6c67808 */ /* 0x000fc40002000000 */
[----:B------:R-:W-:Y:S02]  /*5890*/  FSEL R199, R199, -INF , P5 ;  /* 0xff800000c7c77808 */ /* 0x000fe40002800000 */
[C---:B------:R-:W-:Y:S02]  /*58a0*/  LOP3.LUT P1, RZ, R19.reuse, 0x100, RZ, 0xc0, !PT ;  /* 0x0000010013ff7812 */ /* 0x040fe4000782c0ff */
[----:B------:R-:W-:Y:S02]  /*58b0*/  LOP3.LUT P0, RZ, R19, 0x80, RZ, 0xc0, !PT ;  /* 0x0000008013ff7812 */ /* 0x000fe4000780c0ff */
[----:B-1----:R-:W-:-:S04]  /*58c0*/  FMNMX.FTZ R13, R13, R154, !PT ;  /* 0x0000009a0d0d7209 */ /* 0x002fc80007810000 */
[----:B------:R-:W-:-:S04]  /*58d0*/  FSETP.NEU.FTZ.AND P6, PT, R13, -INF , PT ;  /* 0xff8000000d00780b */ /* 0x000fc80003fdd000 */
[----:B------:R-:W-:-:S05]  /*58e0*/  FSEL R154, R13, RZ, P6 ;  /* 0x000000ff0d9a7208 */ /* 0x000fca0003000000 */
[----:B------:R-:W-:Y:S01]  /*58f0*/  FADD.FTZ R202, -R154, R202 ;  /* 0x000000ca9aca7221 */ /* 0x000fe20000010100 */
[----:B0-----:R-:W-:-:S05]  /*5900*/  FMUL.FTZ R154, R13, R209 ;  /* 0x000000d10d9a7220 */ /* 0x001fca0000410000 */
[----:B------:R-:W-:Y:S02]  /*5910*/  FSEL R154, R154, RZ, P6 ;  /* 0x000000ff9a9a7208 */ /* 0x000fe40003000000 */
[----:B------:R-:W-:-:S03]  /*5920*/  ISETP.GT.AND P6, PT, R203, 0x49, PT ;  /* 0x00000049cb00780c */ /* 0x000fc60003fc4270 */
[-CC-:B------:R-:W-:Y:S01]  /*5930*/  FFMA.FTZ R218, R157, R209.reuse, -R154.reuse ;  /* 0x000000d19dda7223 */ /* 0x180fe2000001089a */
[-CC-:B------:R-:W-:Y:S01]  /*5940*/  FFMA.FTZ R157, R165, R209.reuse, -R154.reuse ;  /* 0x000000d1a59d7223 */ /* 0x180fe2000001089a */
        /* <DEDUP_REMOVED lines=25> */
[----:B------:R-:W-:Y:S01]  /*5ae0*/  FFMA.FTZ R197, R197, R209, -R154 ;  /* 0x000000d1c5c57223 */ /* 0x000fe2000001089a */
[----:B------:R-:W-:-:S04]  /*5af0*/  FSEL R191, R191, -INF , P6 ;  /* 0xff800000bfbf7808 */ /* 0x000fc80003000000 */
[----:B------:R-:W2:Y:S01]  /*5b00*/  MUFU.EX2 R153, R153 ;  /* 0x0000009900997308 */ /* 0x000ea20000000800 */
[----:B0-----:R-:W-:Y:S01]  /*5b10*/  FFMA.FTZ R12, R165, R12, R152 ;  /* 0x0000000ca50c7223 */ /* 0x001fe20000010098 */
        /* <DEDUP_REMOVED lines=10> */
[----:B------:R-:W1:Y:S01]  /*5bc0*/  S2R R203, SR_TID.X ;  /* 0x0000000000cb7919 */ /* 0x000e620000002100 */
        /* <DEDUP_REMOVED lines=9> */
[-C--:B------:R-:W-:Y:S01]  /*5c60*/  FMUL.FTZ R53, R53, R165.reuse ;  /* 0x000000a535357220 */ /* 0x080fe20000410000 */
[-C--:B------:R-:W-:Y:S01]  /*5c70*/  FMUL.FTZ R56, R56, R165.reuse ;  /* 0x000000a538387220 */ /* 0x080fe20000410000 */
[----:B------:R-:W-:Y:S01]  /*5c80*/  FMUL.FTZ R57, R57, R165 ;  /* 0x000000a539397220 */ /* 0x000fe20000410000 */
[C---:B0-----:R-:W-:Y:S01]  /*5c90*/  FADD.FTZ R12, R154.reuse, R12 ;  /* 0x0000000c9a0c7221 */ /* 0x041fe20000010000 */
[----:B------:R-:W-:Y:S01]  /*5ca0*/  F2FP.BF16.F32.PACK_AB R154, R154, R153 ;  /* 0x000000999a9a723e */ /* 0x000fe200000010ff */
        /* <DEDUP_REMOVED lines=19> */
[----:B-1----:R-:W-:Y:S01]  /*5de0*/  SHF.R.U32.HI R203, RZ, 0x7, R203 ;  /* 0x00000007ffcb7819 */ /* 0x002fe200000116cb */
        /* <DEDUP_REMOVED lines=42> */
[----:B------:R-:W-:Y:S01]  /*6090*/  FMUL.FTZ R149, R149, R165 ;  /* 0x000000a595957220 */ /* 0x000fe20000410000 */
[----:B------:R-:W-:Y:S01]  /*60a0*/  IADD3 R165, -R203, 0xb, RZ ;  /* 0x0000000bcba57810 */ /* 0x000fe20007ffe1ff */
        /* <DEDUP_REMOVED lines=13> */
[----:B------:R-:W0:Y:S06]  /*6180*/  SHFL.BFLY PT, R164, R153, 0x2, 0x1f ;  /* 0x0c401f0099a47f89 */ /* 0x000e2c00000e0000 */
[----:B------:R-:W-:Y:S08]  /*6190*/  MUFU.EX2 R181, R181 ;  /* 0x000000b500b57308 */ /* 0x000ff00000000800 */
[----:B------:R-:W-:Y:S08]  /*61a0*/  MUFU.EX2 R185, R185 ;  /* 0x000000b900b97308 */ /* 0x000ff00000000800 */
[----:B------:R-:W-:Y:S01]  /*61b0*/  MUFU.EX2 R189, R189 ;  /* 0x000000bd00bd7308 */ /* 0x000fe20000000800 */
[----:B0-----:R-:W-:-:S05]  /*61c0*/  FMNMX.FTZ R164, R153, R164, !PT ;  /* 0x000000a499a47209 */ /* 0x001fca0007810000 */
[----:B------:R-:W0:Y:S02]  /*61d0*/  SHFL.BFLY PT, R153, R164, 0x1, 0x1f ;  /* 0x0c201f00a4997f89 */ /* 0x000e2400000e0000 */
[----:B------:R-:W-:Y:S08]  /*61e0*/  MUFU.EX2 R217, R217 ;  /* 0x000000d900d97308 */ /* 0x000ff00000000800 */
[----:B------:R-:W-:Y:S01]  /*61f0*/  MUFU.EX2 R197, R197 ;  /* 0x000000c500c57308 */ /* 0x000fe20000000800 */
[----:B0-----:R-:W-:Y:S01]  /*6200*/  FMNMX.FTZ R164, R164, R153, !PT ;  /* 0x00000099a4a47209 */ /* 0x001fe20007810000 */
[----:B------:R0:W-:Y:S06]  /*6210*/  BAR.ARV R165, 0x100 ;  /* 0x000400a50000751d */ /* 0x0001ec0000002000 */
[C---:B------:R-:W-:Y:S01]  /*6220*/  FSETP.NEU.FTZ.AND P2, PT, R164.reuse, -INF , PT ;  /* 0xff800000a400780b */ /* 0x040fe20003f5d000 */
[----:B------:R-:W-:-:S03]  /*6230*/  FMUL.FTZ R202, R164, R209 ;  /* 0x000000d1a4ca7220 */ /* 0x000fc60000410000 */
[----:B------:R-:W-:Y:S02]  /*6240*/  FSEL R153, R164, RZ, P2 ;  /* 0x000000ffa4997208 */ /* 0x000fe40001000000 */
[----:B------:R-:W-:Y:S02]  /*6250*/  FSEL R202, R202, RZ, P2 ;  /* 0x000000ffcaca7208 */ /* 0x000fe40001000000 */
[----:B------:R-:W-:Y:S01]  /*6260*/  ISETP.GT.AND P2, PT, R215, R200, PT ;  /* 0x000000c8d700720c */ /* 0x000fe20003f44270 */
[----:B------:R-:W-:Y:S01]  /*6270*/  FADD.FTZ R153, -R153, R201 ;  /* 0x000000c999997221 */ /* 0x000fe20000010100 */
[----:B------:R-:W-:Y:S02]  /*6280*/  VIADD R215, R215, 0xffffffff ;  /* 0xffffffffd7d77836 */ /* 0x000fe40000000000 */
[-CC-:B------:R-:W-:Y:S01]  /*6290*/  FFMA.FTZ R193, R193, R209.reuse, -R202.reuse ;  /* 0x000000d1c1c17223 */ /* 0x180fe200000108ca */
[-CC-:B------:R-:W-:Y:S01]  /*62a0*/  FFMA.FTZ R155, R155, R209.reuse, -R202.reuse ;  /* 0x000000d19b9b7223 */ /* 0x180fe200000108ca */
[-C--:B------:R-:W-:Y:S01]  /*62b0*/  FMUL.FTZ R153, R153, R209.reuse ;  /* 0x000000d199997220 */ /* 0x080fe20000410000 */
        /* <DEDUP_REMOVED lines=16> */
[-CC-:B------:R-:W-:Y:S01]  /*63c0*/  FFMA.FTZ R186, R186, R209.reuse, -R202.reuse ;  /* 0x000000d1baba7223 */ /* 0x180fe200000108ca */
[----:B------:R1:W2:Y:S01]  /*63d0*/  MUFU.EX2 R153, R155 ;  /* 0x0000009b00997308 */ /* 0x0002a20000000800 */
[-CC-:B------:R-:W-:Y:S01]  /*63e0*/  FFMA.FTZ R187, R187, R209.reuse, -R202.reuse ;  /* 0x000000d1bbbb7223 */ /* 0x180fe200000108ca */
[-CC-:B------:R-:W-:Y:S01]  /*63f0*/  FFMA.FTZ R190, R190, R209.reuse, -R202.reuse ;  /* 0x000000d1bebe7223 */ /* 0x180fe200000108ca */
[-CC-:B------:R-:W-:Y:S01]  /*6400*/  FFMA.FTZ R191, R191, R209.reuse, -R202.reuse ;  /* 0x000000d1bfbf7223 */ /* 0x180fe200000108ca */
[-CC-:B------:R-:W-:Y:S01]  /*6410*/  FFMA.FTZ R194, R194, R209.reuse, -R202.reuse ;  /* 0x000000d1c2c27223 */ /* 0x180fe200000108ca */
[-CC-:B------:R-:W-:Y:S01]  /*6420*/  FFMA.FTZ R195, R195, R209.reuse, -R202.reuse ;  /* 0x000000d1c3c37223 */ /* 0x180fe200000108ca */
[-CC-:B------:R-:W-:Y:S01]  /*6430*/  FFMA.FTZ R198, R198, R209.reuse, -R202.reuse ;  /* 0x000000d1c6c67223 */ /* 0x180fe200000108ca */
[----:B------:R-:W-:Y:S01]  /*6440*/  FFMA.FTZ R199, R199, R209, -R202 ;  /* 0x000000d1c7c77223 */ /* 0x000fe200000108ca */
[----:B------:R-:W-:Y:S01]  /*6450*/  MUFU.EX2 R159, R159 ;  /* 0x0000009f009f7308 */ /* 0x000fe20000000800 */
[----:B-1----:R-:W-:Y:S01]  /*6460*/  FFMA.FTZ R155, R193, R0, R201 ;  /* 0x00000000c19b7223 */ /* 0x002fe200000100c9 */
[----:B------:R-:W-:-:S02]  /*6470*/  IMAD.U32 R0, RZ, RZ, UR4 ;  /* 0x00000004ff007e24 */ /* 0x000fc4000f8e00ff */
[-C--:B------:R-:W-:Y:S01]  /*6480*/  FMUL.FTZ R26, R26, R193.reuse ;  /* 0x000000c11a1a7220 */ /* 0x080fe20000410000 */
[-C--:B------:R-:W-:Y:S01]  /*6490*/  FMUL.FTZ R27, R27, R193.reuse ;  /* 0x000000c11b1b7220 */ /* 0x080fe20000410000 */
[-C--:B------:R-:W-:Y:S01]  /*64a0*/  FMUL.FTZ R30, R30, R193.reuse ;  /* 0x000000c11e1e7220 */ /* 0x080fe20000410000 */
[----:B------:R-:W-:Y:S02]  /*64b0*/  @!P1 VIADD R202, R0, 0x32440 ;  /* 0x0003244000ca9836 */ /* 0x000fe40000000000 */
[-C--:B------:R-:W-:Y:S01]  /*64c0*/  FMUL.FTZ R31, R31, R193.reuse ;  /* 0x000000c11f1f7220 */ /* 0x080fe20000410000 */
[----:B------:R-:W-:Y:S01]  /*64d0*/  FMUL.FTZ R34, R34, R193 ;  /* 0x000000c122227220 */ /* 0x000fe20000410000 */
[C---:B--2---:R-:W-:Y:S01]  /*64e0*/  FADD.FTZ R155, R153.reuse, R155 ;  /* 0x0000009b999b7221 */ /* 0x044fe20000010000 */
[----:B------:R-:W-:Y:S01]  /*64f0*/  F2FP.BF16.F32.PACK_AB R153, R153, R201 ;  /* 0x000000c99999723e */ /* 0x000fe200000010ff */
[-C--:B------:R-:W-:Y:S01]  /*6500*/  FMUL.FTZ R35, R35, R193.reuse ;  /* 0x000000c123237220 */ /* 0x080fe20000410000 */
[----:B------:R1:W2:Y:S01]  /*6510*/  MUFU.EX2 R201, R158 ;  /* 0x0000009e00c97308 */ /* 0x0002a20000000800 */
[----:B------:R-:W-:Y:S01]  /*6520*/  @!P1 PRMT R202, RZ, 0x654, R202 ;  /* 0x00000654ffca9816 */ /* 0x000fe200000000ca */
[-C--:B------:R-:W-:Y:S01]  /*6530*/  FMUL.FTZ R38, R38, R193.reuse ;  /* 0x000000c126267220 */ /* 0x080fe20000410000 */
[-C--:B------:R-:W-:Y:S01]  /*6540*/  FMUL.FTZ R39, R39, R193.reuse ;  /* 0x000000c127277220 */ /* 0x080fe20000410000 */
[-C--:B------:R-:W-:Y:S01]  /*6550*/  FMUL.FTZ R42, R42, R193.reuse ;  /* 0x000000c12a2a7220 */ /* 0x080fe20000410000 */
[----:B------:R3:W-:Y:S01]  /*6560*/  @!P1 SYNCS.ARRIVE.TRANS64.RED.A1T0 RZ, [R202+URZ], RZ ;  /* 0x000000ffcaff99a7 */ /* 0x0007e2000810043f */
[-C--:B------:R-:W-:Y:S01]  /*6570*/  FMUL.FTZ R43, R43, R193.reuse ;  /* 0x000000c12b2b7220 */ /* 0x080fe20000410000 */
[-C--:B------:R-:W-:Y:S01]  /*6580*/  FMUL.FTZ R46, R46, R193.reuse ;  /* 0x000000c12e2e7220 */ /* 0x080fe20000410000 */
[----:B------:R-:W-:Y:S01]  /*6590*/  FMUL.FTZ R47, R47, R193 ;  /* 0x000000c12f2f7220 */ /* 0x000fe20000410000 */
[----:B-1----:R-:W-:-:S02]  /*65a0*/  VIADD R158, R203, 0x8 ;  /* 0x00000008cb9e7836 */ /* 0x002fc40000000000 */
[-C--:B------:R-:W-:Y:S01]  /*65b0*/  FMUL.FTZ R50, R50, R193.reuse ;  /* 0x000000c132327220 */ /* 0x080fe20000410000 */
[-C--:B------:R-:W-:Y:S01]  /*65c0*/  FMUL.FTZ R51, R51, R193.reuse ;  /* 0x000000c133337220 */ /* 0x080fe20000410000 */
[-C--:B------:R-:W-:Y:S01]  /*65d0*/  FMUL.FTZ R54, R54, R193.reuse ;  /* 0x000000c136367220 */ /* 0x080fe20000410000 */
[-C--:B------:R-:W-:Y:S01]  /*65e0*/  FMUL.FTZ R55, R55, R193.reuse ;  /* 0x000000c137377220 */ /* 0x080fe20000410000 */
[----:B------:R2:W-:Y:S01]  /*65f0*/  BAR.SYNC.DEFER_BLOCKING R158, 0x100 ;  /* 0x0004009e0000751d */ /* 0x0005e20000010000 */
        /* <DEDUP_REMOVED lines=48> */
[----:B--2---:R-:W-:Y:S01]  /*6900*/  FADD.FTZ R158, R201, R155 ;  /* 0x0000009bc99e7221 */ /* 0x004fe20000010000 */
[C---:B------:R-:W-:Y:S01]  /*6910*/  F2FP.BF16.F32.PACK_AB R155, R159.reuse, R201 ;  /* 0x000000c99f9b723e */ /* 0x040fe200000010ff */
[----:B------:R-:W-:Y:S01]  /*6920*/  UIMAD UR4, UR36, 0xc00, UR6 ;  /* 0x00000c00240478a4 */ /* 0x000fe2000f8e0206 */
[----:B------:R-:W1:Y:S01]  /*6930*/  MUFU.EX2 R162, R162 ;  /* 0x000000a200a27308 */ /* 0x000e620000000800 */
[----:B------:R-:W-:Y:S01]  /*6940*/  FADD.FTZ R158, R159, R158 ;  /* 0x0000009e9f9e7221 */ /* 0x000fe20000010000 */
[----:B------:R-:W-:Y:S01]  /*6950*/  WARPGROUP.ARRIVE ;  /* 0x00000000000079c5 */ /* 0x000fe20000000000 */
[----:B------:R-:W-:-:S02]  /*6960*/  @!P1 VIADD R0, R0, 0x32460 ;  /* 0x0003246000009836 */ /* 0x000fc40000000000 */
[----:B------:R-:W-:Y:S01]  /*6970*/  IMAD.MOV.U32 R201, RZ, RZ, R164 ;  /* 0x000000ffffc97224 */ /* 0x000fe200078e00a4 */
[----:B------:R-:W-:Y:S01]  /*6980*/  UMOV UR10, UR4 ;  /* 0x00000004000a7c82 */ /* 0x000fe20008000000 */
[----:B---3--:R-:W-:Y:S01]  /*6990*/  IMAD.MOV.U32 R202, RZ, RZ, R13 ;  /* 0x000000ffffca7224 */ /* 0x008fe200078e000d */
[----:B------:R-:W-:Y:S01]  /*69a0*/  HGMMA.64x256x16.F32.BF16 R24, R152, gdesc[UR8].tnspB, R24, gsb0 ;  /* 0x43e0000898187df0 */ /* 0x000fe20008001818 */
[----:B------:R-:W2:Y:S01]  /*69b0*/  MUFU.EX2 R163, R163 ;  /* 0x000000a300a37308 */ /* 0x000ea20000000800 */
[----:B------:R-:W-:Y:S01]  /*69c0*/  UIADD3 UR10, UR4, 0x80, URZ ;  /* 0x00000080040a7890 */ /* 0x000fe2000fffe03f */
[----:B------:R-:W-:Y:S01]  /*69d0*/  @!P1 PRMT R0, RZ, 0x654, R0 ;  /* 0x00000654ff009816 */ /* 0x000fe20000000000 */
[----:B------:R-:W-:-:S05]  /*69e0*/  UMOV UR11, 0x40000040 ;  /* 0x40000040000b7882 */ /* 0x000fca0000000000 */
[----:B------:R-:W3:Y:S01]  /*69f0*/  MUFU.EX2 R166, R166 ;  /* 0x000000a600a67308 */ /* 0x000ee20000000800 */
[----:B-1----:R-:W-:-:S07]  /*6a00*/  FADD.FTZ R158, R162, R158 ;  /* 0x0000009ea29e7221 */ /* 0x002fce0000010000 */
[----:B------:R-:W1:Y:S01]  /*6a10*/  MUFU.EX2 R167, R167 ;  /* 0x000000a700a77308 */ /* 0x000e620000000800 */
[----:B--2---:R-:W-:-:S07]  /*6a20*/  FADD.FTZ R158, R163, R158 ;  /* 0x0000009ea39e7221 */ /* 0x004fce0000010000 */
[----:B------:R-:W2:Y:S01]  /*6a30*/  MUFU.EX2 R170, R170 ;  /* 0x000000aa00aa7308 */ /* 0x000ea20000000800 */
[----:B---3--:R-:W-:-:S07]  /*6a40*/  FADD.FTZ R158, R166, R158 ;  /* 0x0000009ea69e7221 */ /* 0x008fce0000010000 */
        /* <DEDUP_REMOVED lines=16> */
[----:B------:R-:W-:Y:S01]  /*6b50*/  MUFU.EX2 R187, R187 ;  /* 0x000000bb00bb7308 */ /* 0x000fe20000000800 */
[----:B---3--:R-:W-:-:S07]  /*6b60*/  FADD.FTZ R158, R183, R158 ;  /* 0x0000009eb79e7221 */ /* 0x008fce0000010000 */
[----:B------:R-:W-:Y:S01]  /*6b70*/  MUFU.EX2 R190, R190 ;  /* 0x000000be00be7308 */ /* 0x000fe20000000800 */
[----:B-1----:R-:W-:-:S07]  /*6b80*/  FADD.FTZ R158, R186, R158 ;  /* 0x0000009eba9e7221 */ /* 0x002fce0000010000 */
[----:B------:R-:W-:Y:S08]  /*6b90*/  MUFU.EX2 R191, R191 ;  /* 0x000000bf00bf7308 */ /* 0x000ff00000000800 */
[----:B------:R-:W-:Y:S08]  /*6ba0*/  MUFU.EX2 R194, R194 ;  /* 0x000000c200c27308 */ /* 0x000ff00000000800 */
[----:B------:R-:W-:Y:S08]  /*6bb0*/  MUFU.EX2 R195, R195 ;  /* 0x000000c300c37308 */ /* 0x000ff00000000800 */
[----:B------:R-:W-:Y:S08]  /*6bc0*/  MUFU.EX2 R198, R198 ;  /* 0x000000c600c67308 */ /* 0x000ff00000000800 */
[----:B------:R-:W-:Y:S01]  /*6bd0*/  MUFU.EX2 R199, R199 ;  /* 0x000000c700c77308 */ /* 0x000fe20000000800 */
[----:B------:R-:W-:-:S07]  /*6be0*/  WARPGROUP.DEPBAR.LE gsb0, 0x0 ;  /* 0x00008000000079c5 */ /* 0x000fce0000010000 */
[----:B------:R-:W1:Y:S01]  /*6bf0*/  MUFU.EX2 R152, R160 ;  /* 0x000000a000987308 */ /* 0x000e620000000800 */
[----:B------:R-:W-:Y:S02]  /*6c00*/  F2FP.BF16.F32.PACK_AB R153, R163, R162 ;  /* 0x000000a2a399723e */ /* 0x000fe400000010ff */
[----:B------:R-:W-:-:S05]  /*6c10*/  F2FP.BF16.F32.PACK_AB R155, R167, R166 ;  /* 0x000000a6a79b723e */ /* 0x000fca00000010ff */
[----:B------:R-:W2:Y:S01]  /*6c20*/  MUFU.EX2 R154, R156 ;  /* 0x0000009c009a7308 */ /* 0x000ea20000000800 */
[----:B-1----:R-:W-:Y:S01]  /*6c30*/  FADD.FTZ R12, R152, R12 ;  /* 0x0000000c980c7221 */ /* 0x002fe20000010000 */
[----:B------:R-:W-:-:S03]  /*6c40*/  F2FP.BF16.F32.PACK_AB R152, R161, R152 ;  /* 0x00000098a198723e */ /* 0x000fc600000010ff */
[----:B------:R-:W-:-:S04]  /*6c50*/  FADD.FTZ R12, R161, R12 ;  /* 0x0000000ca10c7221 */ /* 0x000fc80000010000 */
[----:B--2---:R-:W-:Y:S01]  /*6c60*/  FADD.FTZ R12, R154, R12 ;  /* 0x0000000c9a0c7221 */ /* 0x004fe20000010000 */
[----:B------:R-:W-:-:S03]  /*6c70*/  F2FP.BF16.F32.PACK_AB R154, R157, R154 ;  /* 0x0000009a9d9a723e */ /* 0x000fc600000010ff */
[----:B------:R-:W-:Y:S01]  /*6c80*/  FADD.FTZ R12, R157, R12 ;  /* 0x0000000c9d0c7221 */ /* 0x000fe20000010000 */
[----:B------:R-:W-:-:S06]  /*6c90*/  WARPGROUP.ARRIVE ;  /* 0x00000000000079c5 */ /* 0x000fcc0000000000 */
[----:B------:R-:W-:Y:S01]  /*6ca0*/  HGMMA.64x256x16.F32.BF16 R24, R152, gdesc[UR8].tnspB, R24, gsb0 ;  /* 0x43e0000898187df0 */ /* 0x000fe20008001818 */
[----:B------:R-:W-:Y:S01]  /*6cb0*/  UIADD3 UR10, UR4, 0x100, URZ ;  /* 0x00000100040a7890 */ /* 0x000fe2000fffe03f */
[----:B------:R-:W-:Y:S01]  /*6cc0*/  UMOV UR11, 0x40000040 ;  /* 0x40000040000b7882 */ /* 0x000fe20000000000 */
[----:B------:R-:W-:Y:S02]  /*6cd0*/  WARPGROUP.DEPBAR.LE gsb0, 0x0 ;  /* 0x00008000000079c5 */ /* 0x000fe40000010000 */
        /* <DEDUP_REMOVED lines=29> */
[----:B------:R-:W-:Y:S01]  /*6eb0*/  UIADD3 UR4, UR4, 0x280, URZ ;  /* 0x0000028004047890 */ /* 0x000fe2000fffe03f */
[----:B------:R-:W-:Y:S02]  /*6ec0*/  WARPGROUP.DEPBAR.LE gsb0, 0x0 ;  /* 0x00008000000079c5 */ /* 0x000fe40000010000 */
[----:B------:R-:W1:Y:S01]  /*6ed0*/  MUFU.EX2 R152, R184 ;  /* 0x000000b800987308 */ /* 0x000e620000000800 */
[C---:B------:R-:W-:Y:S01]  /*6ee0*/  F2FP.BF16.F32.PACK_AB R153, R187.reuse, R186 ;  /* 0x000000babb99723e */ /* 0x040fe200000010ff */
[----:B------:R-:W-:Y:S01]  /*6ef0*/  FADD.FTZ R187, R187, R158 ;  /* 0x0000009ebbbb7221 */ /* 0x000fe20000010000 */
[----:B------:R-:W-:-:S03]  /*6f00*/  F2FP.BF16.F32.PACK_AB R155, R191, R190 ;  /* 0x000000bebf9b723e */ /* 0x000fc600000010ff */
[----:B------:R-:W-:Y:S02]  /*6f10*/  FADD.FTZ R190, R190, R187 ;  /* 0x000000bbbebe7221 */ /* 0x000fe40000010000 */
[----:B------:R-:W2:Y:S02]  /*6f20*/  MUFU.EX2 R154, R188 ;  /* 0x000000bc009a7308 */ /* 0x000ea40000000800 */
[----:B------:R-:W-:Y:S01]  /*6f30*/  FADD.FTZ R191, R191, R190 ;  /* 0x000000bebfbf7221 */ /* 0x000fe20000010000 */
        /* <DEDUP_REMOVED lines=8> */
[----:B------:R-:W-:Y:S01]  /*6fc0*/  UMOV UR10, UR4 ;  /* 0x00000004000a7c82 */ /* 0x000fe20008000000 */
[----:B------:R-:W-:Y:S01]  /*6fd0*/  UMOV UR11, 0x40000040 ;  /* 0x40000040000b7882 */ /* 0x000fe20000000000 */
[----:B------:R-:W-:Y:S02]  /*6fe0*/  WARPGROUP.DEPBAR.LE gsb0, 0x0 ;  /* 0x00008000000079c5 */ /* 0x000fe40000010000 */
[----:B------:R-:W1:Y:S01]  /*6ff0*/  MUFU.EX2 R152, R192 ;  /* 0x000000c000987308 */ /* 0x000e620000000800 */
[----:B------:R-:W-:Y:S01]  /*7000*/  F2FP.BF16.F32.PACK_AB R153, R195, R194 ;  /* 0x000000c2c399723e */ /* 0x000fe200000010ff */
[----:B------:R-:W-:Y:S01]  /*7010*/  FADD.FTZ R194, R194, R191 ;  /* 0x000000bfc2c27221 */ /* 0x000fe20000010000 */
[----:B------:R-:W-:-:S03]  /*7020*/  F2FP.BF16.F32.PACK_AB R155, R199, R198 ;  /* 0x000000c6c79b723e */ /* 0x000fc600000010ff */
[----:B------:R-:W-:Y:S02]  /*7030*/  FADD.FTZ R195, R195, R194 ;  /* 0x000000c2c3c37221 */ /* 0x000fe40000010000 */
        /* <DEDUP_REMOVED lines=8> */
[----:B------:R-:W-:Y:S03]  /*70c0*/  HGMMA.64x256x16.F32.BF16 R24, R152, gdesc[UR8].tnspB, R24, gsb0 ;  /* 0x43e0000898187df0 */ /* 0x000fe60008001818 */
[----:B------:R-:W-:Y:S02]  /*70d0*/  WARPGROUP.DEPBAR.LE gsb0, 0x0 ;  /* 0x00008000000079c5 */ /* 0x000fe40000010000 */
[----:B------:R1:W-:Y:S02]  /*70e0*/  @!P1 SYNCS.ARRIVE.TRANS64.RED.A1T0 RZ, [R0+URZ], RZ ;  /* 0x000000ff00ff99a7 */ /* 0x0003e4000810043f */
[----:B-1----:R-:W-:-:S04]  /*70f0*/  FADD.FTZ R0, R198, R195 ;  /* 0x000000c3c6007221 */ /* 0x002fc80000010000 */
[----:B------:R-:W-:Y:S01]  /*7100*/  FADD.FTZ R0, R199, R0 ;  /* 0x00000000c7007221 */ /* 0x000fe20000010000 */
[----:B0-----:R-:W-:Y:S06]  /*7110*/  @P2 BRA `(.L_x_5364) ;  /* 0xffffffd400542947 */ /* 0x001fec000383ffff */
.L_x_5355:
[----:B------:R-:W-:-:S13]  /*7120*/  ISETP.GE.AND P2, PT, R215, R208, PT ;  /* 0x000000d0d700720c */ /* 0x000fda0003f46270 */
[----:B------:R-:W-:Y:S05]  /*7130*/  @!P2 BRA `(.L_x_5365) ;  /* 0x0000002000c0a947 */ /* 0x000fea0003800000 */
[----:B------:R-:W-:Y:S02]  /*7140*/  IMAD.MOV.U32 R201, RZ, RZ, R164 ;  /* 0x000000ffffc97224 */ /* 0x000fe400078e00a4 */
[----:B------:R-:W-:-:S07]  /*7150*/  IMAD.MOV.U32 R202, RZ, RZ, R13 ;  /* 0x000000ffffca7224 */ /* 0x000fce00078e000d */
.L_x_5374:
[----:B------:R-:W-:-:S04]  /*7160*/  UIADD3 UR36, UR36, 0x1, URZ ;  /* 0x0000000124247890 */ /* 0x000fc8000fffe03f */
[----:B------:R-:W-:-:S04]  /*7170*/  UISETP.NE.AND UP0, UPT, UR36, 0x2, UPT ;  /* 0x000000022400788c */ /* 0x000fc8000bf05270 */
[----:B------:R-:W-:Y:S02]  /*7180*/  USEL UR4, URZ, 0x1, UP0 ;  /* 0x000000013f047887 */ /* 0x000fe40008000000 */
[----:B------:R-:W-:Y:S02]  /*7190*/  USEL UR36, UR36, URZ, UP0 ;  /* 0x0000003f24247287 */ /* 0x000fe40008000000 */
[----:B------:R-:W-:Y:S01]  /*71a0*/  ULOP3.LUT UR37, UR37, UR4, URZ, 0x3c, !UPT ;  /* 0x0000000425257292 */ /* 0x000fe2000f8e3c3f */
[----:B------:R-:W-:Y:S11]  /*71b0*/  @!P0 BRA `(.L_x_5366) ;  /* 0x0000000000048947 */ /* 0x000ff60003800000 */
[----:B------:R-:W-:Y:S01]  /*71c0*/  BPT.TRAP 0x1 ;  /* 0x000000040000795c */ /* 0x000fe20000300000 */
.L_x_5366:
        /* <DEDUP_REMOVED lines=9> */
.L_x_5367:
[----:B-1----:R-:W-:Y:S05]  /*7260*/  @P2 BRA `(.L_x_5368) ;  /* 0x0000000000082947 */ /* 0x002fea0003800000 */
[----:B------:R-:W1:Y:S02]  /*7270*/  SYNCS.PHASECHK.TRANS64.TRYWAIT P2, [UR4+0x32430], R13 ;  /* 0x0324300dff0075a7 */ /* 0x000e640008040144 */
[----:B-1----:R-:W-:Y:S05]  /*7280*/  @!P2 BRA `(.L_x_5369) ;  /* 0x000000f00038a947 */ /* 0x002fea0003800000 */
.L_x_5368:
        /* <DEDUP_REMOVED lines=31> */
.L_x_5370:
[----:B------:R1:W2:Y:S01]  /*7480*/  SYNCS.PHASECHK.TRANS64.TRYWAIT P2, [UR4+0x32450], R13 ;  /* 0x0324500dff0075a7 */ /* 0x0002a20008040144 */
[----:B------:R-:W-:Y:S05]  /*7490*/  @!P0 BRA `(.L_x_5371) ;  /* 0x0000000000048947 */ /* 0x000fea0003800000 */
[----:B------:R-:W-:Y:S01]  /*74a0*/  BPT.TRAP 0x1 ;  /* 0x000000040000795c */ /* 0x000fe20000300000 */
.L_x_5371:
[----:B--2---:R-:W-:Y:S05]  /*74b0*/  @P2 BRA `(.L_x_5372) ;  /* 0x0000000000082947 */ /* 0x004fea0003800000 */
[----:B------:R-:W2:Y:S02]  /*74c0*/  SYNCS.PHASECHK.TRANS64.TRYWAIT P2, [UR4+0x32450], R13 ;  /* 0x0324500dff0075a7 */ /* 0x000ea40008040144 */
[----:B--2---:R-:W-:Y:S05]  /*74d0*/  @!P2 BRA `(.L_x_5373) ;  /* 0x000000ec00bca947 */ /* 0x004fea0003800000 */
.L_x_5372:
[----:B------:R-:W-:Y:S01]  /*74e0*/  R2UR UR56, R10 ;  /* 0x000000000a3872ca */ /* 0x000fe200000e0000 */
[----:B------:R-:W-:Y:S01]  /*74f0*/  UIMAD UR5, UR36, 0xc00, UR7 ;  /* 0x00000c00240578a4 */ /* 0x000fe2000f8e0207 */
[----:B------:R-:W-:Y:S01]  /*7500*/  R2UR UR57, R11 ;  /* 0x000000000b3972ca */ /* 0x000fe200000e0000 */
[----:B------:R-:W-:Y:S01]  /*7510*/  WARPGROUP.ARRIVE ;  /* 0x00000000000079c5 */ /* 0x000fe20000000000 */
[----:B------:R-:W-:Y:S01]  /*7520*/  UMOV UR59, 0x40000040 ;  /* 0x40000040003b7882 */ /* 0x000fe20000000000 */
[----:B------:R-:W-:Y:S01]  /*7530*/  UIADD3 UR10, UR5, 0x300, URZ ;  /* 0x00000300050a7890 */ /* 0x000fe2000fffe03f */
[----:B------:R-:W3:Y:S01]  /*7540*/  LDC R209, c[0x0][0xa80] ;  /* 0x0002a000ffd17b82 */ /* 0x000ee20000000800 */
[----:B------:R-:W-:Y:S01]  /*7550*/  UMOV UR11, 0x40000040 ;  /* 0x40000040000b7882 */ /* 0x000fe20000000000 */
[----:B------:R-:W-:Y:S01]  /*7560*/  UMOV UR58, UR5 ;  /* 0x00000005003a7c82 */ /* 0x000fe20008000000 */
[----:B------:R-:W-:Y:S01]  /*7570*/  UIADD3 UR14, UR5, 0x302, URZ ;  /* 0x00000302050e7890 */ /* 0x000fe2000fffe03f */
[----:B------:R-:W4:Y:S01]  /*7580*/  S2R R217, SR_TID.X ;  /* 0x0000000000d97919 */ /* 0x000f220000002100 */
[----:B------:R-:W-:Y:S01]  /*7590*/  UMOV UR15, 0x40000040 ;  /* 0x40000040000f7882 */ /* 0x000fe20000000000 */
[----:B------:R-:W-:Y:S01]  /*75a0*/  UIADD3 UR18, UR5, 0x304, URZ ;  /* 0x0000030405127890 */ /* 0x000fe2000fffe03f */
[----:B------:R-:W-:Y:S01]  /*75b0*/  ISETP.GT.AND P2, PT, R215, R208, PT ;  /* 0x000000d0d700720c */ /* 0x000fe20003f44270 */
[----:B------:R-:W-:Y:S01]  /*75c0*/  UMOV UR19, 0x40000040 ;  /* 0x4000004000137882 */ /* 0x000fe20000000000 */
[----:B------:R-:W-:Y:S01]  /*75d0*/  HGMMA.64x96x16.F32.BF16 R152, gdesc[UR56], R152, gsb0 ;  /* 0x01600000389879f0 */ /* 0x000fe20008001898 */
[----:B------:R-:W-:Y:S01]  /*75e0*/  R2UR UR56, R8 ;  /* 0x00000000083872ca */ /* 0x000fe200000e0000 */
[----:B------:R-:W-:Y:S01]  /*75f0*/  UIADD3 UR58, UR5, 0x2, URZ ;  /* 0x00000002053a7890 */ /* 0x000fe2000fffe03f */
[----:B------:R-:W-:Y:S01]  /*7600*/  R2UR UR57, R9 ;  /* 0x00000000093972ca */ /* 0x000fe200000e0000 */
[----:B------:R-:W-:Y:S01]  /*7610*/  UMOV UR59, 0x40000040 ;  /* 0x40000040003b7882 */ /* 0x000fe20000000000 */
[----:B------:R-:W-:Y:S01]  /*7620*/  UIADD3 UR22, UR5, 0x306, URZ ;  /* 0x0000030605167890 */ /* 0x000fe2000fffe03f */
[----:B------:R-:W-:Y:S01]  /*7630*/  VIADD R215, R215, 0xffffffff ;  /* 0xffffffffd7d77836 */ /* 0x000fe20000000000 */
        /* <DEDUP_REMOVED lines=14> */
[----:B----4-:R-:W-:Y:S01]  /*7720*/  SHF.R.U32.HI R217, RZ, 0x7, R217 ;  /* 0x00000007ffd97819 */ /* 0x010fe200000116d9 */
        /* <DEDUP_REMOVED lines=87> */
[----:B0-----:R-:W-:-:S05]  /*7ca0*/  FMNMX.FTZ R13, R13, R200, !PT ;  /* 0x000000c80d0d7209 */ /* 0x001fca0007810000 */
[C---:B---3--:R-:W-:Y:S01]  /*7cb0*/  FMUL.FTZ R200, R13.reuse, R209 ;  /* 0x000000d10dc87220 */ /* 0x048fe20000410000 */
[----:B------:R-:W-:-:S03]  /*7cc0*/  FADD.FTZ R206, -R13, R202 ;  /* 0x000000ca0dce7221 */ /* 0x000fc60000010100 */
        /* <DEDUP_REMOVED lines=28> */
[----:B0-----:R-:W-:Y:S01]  /*7e90*/  FFMA.FTZ R12, R165, R12, R152 ;  /* 0x0000000ca50c7223 */ /* 0x001fe20000010098 */
[----:B------:R-:W-:-:S06]  /*7ea0*/  FMUL.FTZ R24, R24, R165 ;  /* 0x000000a518187220 */ /* 0x000fcc0000410000 */
        /* <DEDUP_REMOVED lines=17> */
[C---:B0-----:R-:W-:Y:S01]  /*7fc0*/  FADD.FTZ R12, R200.reuse, R12 ;  /* 0x0000000cc80c7221 */ /* 0x041fe20000010000 */
[----:B------:R-:W-:Y:S01]  /*7fd0*/  F2FP.BF16.F32.PACK_AB R200, R200, R152 ;  /* 0x00000098c8c8723e */ /* 0x000fe200000010ff */
[-C--:B------:R-:W-:Y:S01]  /*7fe0*/  FMUL.FTZ R56, R56, R165.reuse ;  /* 0x000000a538387220 */ /* 0x080fe20000410000 */
[-C--:B------:R-:W-:Y:S01]  /*7ff0*/  FMUL.FTZ R57, R57, R165.reuse ;  /* 0x000000a539397220 */ /* 0x080fe20000410000 */
[----:B------:R-:W-:Y:S01]  /*8000*/  FADD.FTZ R12, R202, R12 ;  /* 0x0000000cca0c7221 */ /* 0x000fe20000010000 */
[-C--:B------:R-:W-:Y:S01]  /*8010*/  FMUL.FTZ R60, R60, R165.reuse ;  /* 0x000000a53c3c7220 */ /* 0x080fe20000410000 */
[-C--:B------:R-:W-:Y:S01]  /*8020*/  FMUL.FTZ R61, R61, R165.reuse ;  /* 0x000000a53d3d7220 */ /* 0x080fe20000410000 */
[----:B------:R-:W-:Y:S01]  /*8030*/  FMUL.FTZ R64, R64, R165 ;  /* 0x000000a540407220 */ /* 0x000fe20000410000 */
[----:B-1----:R-:W-:Y:S01]  /*8040*/  FADD.FTZ R152, R157, R12 ;  /* 0x0000000c9d987221 */ /* 0x002fe20000010000 */
[----:B------:R-:W-:Y:S01]  /*8050*/  FMNMX.FTZ R12, R154, R201, !PT ;  /* 0x000000c99a0c7209 */ /* 0x000fe20007810000 */
[-C--:B------:R-:W-:Y:S01]  /*8060*/  FMUL.FTZ R65, R65, R165.reuse ;  /* 0x000000a541417220 */ /* 0x080fe20000410000 */
        /* <DEDUP_REMOVED lines=82> */
[----:B0-----:R-:W-:-:S05]  /*8590*/  FMNMX.FTZ R164, R157, R164, !PT ;  /* 0x000000a49da47209 */ /* 0x001fca0007810000 */
[C---:B------:R-:W-:Y:S01]  /*85a0*/  FADD.FTZ R12, -R164.reuse, R201 ;  /* 0x000000c9a40c7221 */ /* 0x040fe20000010100 */
[-C--:B------:R-:W-:Y:S01]  /*85b0*/  FMUL.FTZ R206, R164, R209.reuse ;  /* 0x000000d1a4ce7220 */ /* 0x080fe20000410000 */
[----:B------:R-:W-:Y:S02]  /*85c0*/  MUFU.EX2 R189, R189 ;  /* 0x000000bd00bd7308 */ /* 0x000fe40000000800 */
[-C--:B------:R-:W-:Y:S01]  /*85d0*/  FMUL.FTZ R12, R12, R209.reuse ;  /* 0x000000d10c0c7220 */ /* 0x080fe20000410000 */
[-CC-:B------:R-:W-:Y:S01]  /*85e0*/  FFMA.FTZ R155, R155, R209.reuse, -R206.reuse ;  /* 0x000000d19b9b7223 */ /* 0x180fe200000108ce */
[-CC-:B------:R-:W-:Y:S01]  /*85f0*/  FFMA.FTZ R154, R154, R209.reuse, -R206.reuse ;  /* 0x000000d19a9a7223 */ /* 0x180fe200000108ce */
[-CC-:B------:R-:W-:Y:S01]  /*8600*/  FFMA.FTZ R158, R158, R209.reuse, -R206.reuse ;  /* 0x000000d19e9e7223 */ /* 0x180fe200000108ce */
[-CC-:B------:R-:W-:Y:S01]  /*8610*/  FFMA.FTZ R159, R159, R209.reuse, -R206.reuse ;  /* 0x000000d19f9f7223 */ /* 0x180fe200000108ce */
[-CC-:B------:R-:W-:Y:S01]  /*8620*/  FFMA.FTZ R175, R175, R209.reuse, -R206.reuse ;  /* 0x000000d1afaf7223 */ /* 0x180fe200000108ce */
[----:B------:R0:W1:Y:S01]  /*8630*/  MUFU.EX2 R207, R12 ;  /* 0x0000000c00cf7308 */ /* 0x0000620000000800 */
[-CC-:B------:R-:W-:Y:S01]  /*8640*/  FFMA.FTZ R194, R194, R209.reuse, -R206.reuse ;  /* 0x000000d1c2c27223 */ /* 0x180fe200000108ce */
[-CC-:B------:R-:W-:Y:S01]  /*8650*/  FFMA.FTZ R195, R195, R209.reuse, -R206.reuse ;  /* 0x000000d1c3c37223 */ /* 0x180fe200000108ce */
[-CC-:B------:R-:W-:Y:S01]  /*8660*/  FFMA.FTZ R198, R198, R209.reuse, -R206.reuse ;  /* 0x000000d1c6c67223 */ /* 0x180fe200000108ce */
[----:B------:R-:W-:-:S04]  /*8670*/  FFMA.FTZ R199, R199, R209, -R206 ;  /* 0x000000d1c7c77223 */ /* 0x000fc800000108ce */
[----:B------:R-:W-:Y:S01]  /*8680*/  MUFU.EX2 R154, R154 ;  /* 0x0000009a009a7308 */ /* 0x000fe20000000800 */
[----:B0-----:R-:W-:Y:S01]  /*8690*/  IMAD.U32 R12, RZ, RZ, UR4 ;  /* 0x00000004ff0c7e24 */ /* 0x001fe2000f8e00ff */
[----:B------:R-:W-:-:S03]  /*86a0*/  UIMAD UR4, UR36, 0xc00, UR6 ;  /* 0x00000c00240478a4 */ /* 0x000fc6000f8e0206 */
[C---:B------:R-:W-:Y:S02]  /*86b0*/  @!P1 VIADD R157, R12.reuse, 0x32440 ;  /* 0x000324400c9d9836 */ /* 0x040fe40000000000 */
[----:B------:R-:W-:Y:S01]  /*86c0*/  @!P1 VIADD R12, R12, 0x32460 ;  /* 0x000324600c0c9836 */ /* 0x000fe20000000000 */
[----:B------:R-:W-:Y:S01]  /*86d0*/  MUFU.EX2 R158, R158 ;  /* 0x0000009e009e7308 */ /* 0x000fe20000000800 */
[-C--:B-1----:R-:W-:Y:S01]  /*86e0*/  FMUL.FTZ R26, R26, R207.reuse ;  /* 0x000000cf1a1a7220 */ /* 0x082fe20000410000 */
[----:B------:R-:W-:Y:S01]  /*86f0*/  @!P1 PRMT R157, RZ, 0x654, R157 ;  /* 0x00000654ff9d9816 */ /* 0x000fe2000000009d */
[----:B------:R0:W-:Y:S06]  /*8700*/  BAR.ARV R165, 0x100 ;  /* 0x000400a50000751d */ /* 0x0001ec0000002000 */
[----:B------:R1:W-:Y:S01]  /*8710*/  @!P1 SYNCS.ARRIVE.TRANS64.RED.A1T0 RZ, [R157+URZ], RZ ;  /* 0x000000ff9dff99a7 */ /* 0x0003e2000810043f */
        /* <DEDUP_REMOVED lines=8> */
[----:B-1----:R1:W2:Y:S01]  /*87a0*/  MUFU.EX2 R157, R155 ;  /* 0x0000009b009d7308 */ /* 0x0022a20000000800 */
        /* <DEDUP_REMOVED lines=59> */
[----:B------:R-:W-:Y:S01]  /*8b60*/  UMOV UR10, UR4 ;  /* 0x00000004000a7c82 */ /* 0x000fe20008000000 */
[----:B------:R-:W-:Y:S01]  /*8b70*/  F2FP.BF16.F32.PACK_AB R203, R159, R158 ;  /* 0x0000009e9fcb723e */ /* 0x000fe200000010ff */
[----:B-1----:R1:W2:Y:S01]  /*8b80*/  MUFU.EX2 R155, R160 ;  /* 0x000000a0009b7308 */ /* 0x0022a20000000800 */
[----:B------:R-:W-:Y:S01]  /*8b90*/  FFMA.FTZ R0, R207, R0, R154 ;  /* 0x00000000cf007223 */ /* 0x000fe2000001009a */
[----:B------:R-:W-:Y:S01]  /*8ba0*/  @!P1 PRMT R12, RZ, 0x654, R12 ;  /* 0x00000654ff0c9816 */ /* 0x000fe2000000000c */
[----:B------:R-:W-:-:S02]  /*8bb0*/  WARPGROUP.ARRIVE ;  /* 0x00000000000079c5 */ /* 0x000fc40000000000 */
[----:B------:R-:W-:-:S03]  /*8bc0*/  FADD.FTZ R0, R157, R0 ;  /* 0x000000009d007221 */ /* 0x000fc60000010000 */
[----:B------:R-:W-:Y:S01]  /*8bd0*/  MUFU.EX2 R192, R192 ;  /* 0x000000c000c07308 */ /* 0x000fe20000000800 */
[----:B------:R-:W-:Y:S01]  /*8be0*/  HGMMA.64x256x16.F32.BF16 R24, R200, gdesc[UR8].tnspB, R24, gsb0 ;  /* 0x43e00008c8187df0 */ /* 0x000fe20008001818 */
[-CC-:B-1----:R-:W-:Y:S01]  /*8bf0*/  FFMA.FTZ R160, R163, R209.reuse, -R206.reuse ;  /* 0x000000d1a3a07223 */ /* 0x182fe200000108ce */
[-CC-:B------:R-:W-:Y:S01]  /*8c00*/  FFMA.FTZ R163, R167, R209.reuse, -R206.reuse ;  /* 0x000000d1a7a37223 */ /* 0x180fe200000108ce */
[----:B------:R-:W-:Y:S01]  /*8c10*/  UIADD3 UR10, UR4, 0x80, URZ ;  /* 0x00000080040a7890 */ /* 0x000fe2000fffe03f */
[----:B------:R-:W-:Y:S01]  /*8c20*/  FFMA.FTZ R167, R174, R209, -R206 ;  /* 0x000000d1aea77223 */ /* 0x000fe200000108ce */
[----:B------:R-:W-:Y:S01]  /*8c30*/  UMOV UR11, 0x40000040 ;  /* 0x40000040000b7882 */ /* 0x000fe20000000000 */
[----:B------:R-:W-:Y:S01]  /*8c40*/  FADD.FTZ R158, R158, R0 ;  /* 0x000000009e9e7221 */ /* 0x000fe20000010000 */
[----:B------:R-:W-:Y:S01]  /*8c50*/  MUFU.EX2 R160, R160 ;  /* 0x000000a000a07308 */ /* 0x000fe20000000800 */
[----:B--2---:R-:W-:Y:S02]  /*8c60*/  FADD.FTZ R152, R155, R152 ;  /* 0x000000989b987221 */ /* 0x004fe40000010000 */
[----:B------:R-:W-:-:S05]  /*8c70*/  FADD.FTZ R158, R159, R158 ;  /* 0x0000009e9f9e7221 */ /* 0x000fca0000010000 */
[----:B------:R-:W-:Y:S08]  /*8c80*/  MUFU.EX2 R163, R163 ;  /* 0x000000a300a37308 */ /* 0x000ff00000000800 */
[----:B------:R-:W-:Y:S08]  /*8c90*/  MUFU.EX2 R167, R167 ;  /* 0x000000a700a77308 */ /* 0x000ff00000000800 */
[----:B------:R-:W1:Y:S08]  /*8ca0*/  MUFU.EX2 R0, R175 ;  /* 0x000000af00007308 */ /* 0x000e700000000800 */
[----:B------:R-:W-:Y:S08]  /*8cb0*/  MUFU.EX2 R193, R193 ;  /* 0x000000c100c17308 */ /* 0x000ff00000000800 */
[----:B------:R-:W-:Y:S01]  /*8cc0*/  MUFU.EX2 R196, R196 ;  /* 0x000000c400c47308 */ /* 0x000fe20000000800 */
[----:B-1----:R-:W-:-:S07]  /*8cd0*/  F2FP.BF16.F32.PACK_AB R159, R0, R167 ;  /* 0x000000a7009f723e */ /* 0x002fce00000010ff */
[----:B------:R-:W-:Y:S08]  /*8ce0*/  MUFU.EX2 R197, R197 ;  /* 0x000000c500c57308 */ /* 0x000ff00000000800 */
[----:B------:R-:W-:Y:S08]  /*8cf0*/  MUFU.EX2 R194, R194 ;  /* 0x000000c200c27308 */ /* 0x000ff00000000800 */
[----:B------:R-:W-:Y:S08]  /*8d00*/  MUFU.EX2 R195, R195 ;  /* 0x000000c300c37308 */ /* 0x000ff00000000800 */
[----:B------:R-:W-:Y:S08]  /*8d10*/  MUFU.EX2 R198, R198 ;  /* 0x000000c600c67308 */ /* 0x000ff00000000800 */
[----:B------:R-:W-:Y:S01]  /*8d20*/  MUFU.EX2 R199, R199 ;  /* 0x000000c700c77308 */ /* 0x000fe20000000800 */
[----:B------:R-:W-:-:S02]  /*8d30*/  WARPGROUP.DEPBAR.LE gsb0, 0x0 ;  /* 0x00008000000079c5 */ /* 0x000fc40000010000 */
[-CC-:B------:R-:W-:Y:S01]  /*8d40*/  FFMA.FTZ R200, R162, R209.reuse, -R206.reuse ;  /* 0x000000d1a2c87223 */ /* 0x180fe200000108ce */
[----:B------:R-:W-:-:S04]  /*8d50*/  FFMA.FTZ R162, R166, R209, -R206 ;  /* 0x000000d1a6a27223 */ /* 0x000fc800000108ce */
[----:B------:R-:W1:Y:S01]  /*8d60*/  MUFU.EX2 R201, R161 ;  /* 0x000000a100c97308 */ /* 0x000e620000000800 */
[----:B------:R-:W-:-:S07]  /*8d70*/  IMAD.MOV.U32 R202, RZ, RZ, R13 ;  /* 0x000000ffffca7224 */ /* 0x000fce00078e000d */
[----:B------:R-:W2:Y:S08]  /*8d80*/  MUFU.EX2 R161, R153 ;  /* 0x0000009900a17308 */ /* 0x000eb00000000800 */
[----:B------:R-:W3:Y:S01]  /*8d90*/  MUFU.EX2 R200, R200 ;  /* 0x000000c800c87308 */ /* 0x000ee20000000800 */
[C---:B-1----:R-:W-:Y:S01]  /*8da0*/  FADD.FTZ R166, R201.reuse, R152 ;  /* 0x00000098c9a67221 */ /* 0x042fe20000010000 */
[----:B------:R-:W-:Y:S01]  /*8db0*/  F2FP.BF16.F32.PACK_AB R152, R201, R155 ;  /* 0x0000009bc998723e */ /* 0x000fe200000010ff */
[----:B------:R-:W-:-:S05]  /*8dc0*/  IMAD.MOV.U32 R201, RZ, RZ, R164 ;  /* 0x000000ffffc97224 */ /* 0x000fca00078e00a4 */
[----:B------:R-:W1:Y:S01]  /*8dd0*/  MUFU.EX2 R162, R162 ;  /* 0x000000a200a27308 */ /* 0x000e620000000800 */
[----:B--2---:R-:W-:Y:S02]  /*8de0*/  F2FP.BF16.F32.PACK_AB R154, R156, R161 ;  /* 0x000000a19c9a723e */ /* 0x004fe400000010ff */
[----:B---3--:R-:W-:Y:S01]  /*8df0*/  F2FP.BF16.F32.PACK_AB R153, R160, R200 ;  /* 0x000000c8a099723e */ /* 0x008fe200000010ff */
[----:B------:R-:W-:Y:S01]  /*8e00*/  FADD.FTZ R200, R200, R158 ;  /* 0x0000009ec8c87221 */ /* 0x000fe20000010000 */
[----:B------:R-:W-:-:S03]  /*8e10*/  F2FP.BF16.F32.PACK_AB R158, R173, R172 ;  /* 0x000000acad9e723e */ /* 0x000fc600000010ff */
[----:B------:R-:W-:Y:S01]  /*8e20*/  FADD.FTZ R200, R160, R200 ;  /* 0x000000c8a0c87221 */ /* 0x000fe20000010000 */
[----:B------:R-:W-:Y:S02]  /*8e30*/  F2FP.BF16.F32.PACK_AB R160, R177, R176 ;  /* 0x000000b0b1a0723e */ /* 0x000fe400000010ff */
[----:B-1----:R-:W-:Y:S01]  /*8e40*/  F2FP.BF16.F32.PACK_AB R155, R163, R162 ;  /* 0x000000a2a39b723e */ /* 0x002fe200000010ff */
[----:B------:R-:W-:Y:S01]  /*8e50*/  FADD.FTZ R200, R162, R200 ;  /* 0x000000c8a2c87221 */ /* 0x000fe20000010000 */
[----:B------:R-:W-:Y:S02]  /*8e60*/  F2FP.BF16.F32.PACK_AB R162, R181, R180 ;  /* 0x000000b4b5a2723e */ /* 0x000fe400000010ff */
[----:B------:R-:W-:-:S06]  /*8e70*/  WARPGROUP.ARRIVE ;  /* 0x00000000000079c5 */ /* 0x000fcc0000000000 */
[----:B------:R-:W-:Y:S01]  /*8e80*/  HGMMA.64x256x16.F32.BF16 R24, R152, gdesc[UR8].tnspB, R24, gsb0 ;  /* 0x43e0000898187df0 */ /* 0x000fe20008001818 */
[----:B------:R-:W-:Y:S01]  /*8e90*/  UIADD3 UR10, UR4, 0x100, URZ ;  /* 0x00000100040a7890 */ /* 0x000fe2000fffe03f */
[----:B------:R-:W-:Y:S01]  /*8ea0*/  UMOV UR11, 0x40000040 ;  /* 0x40000040000b7882 */ /* 0x000fe20000000000 */
[----:B------:R-:W-:Y:S02]  /*8eb0*/  WARPGROUP.DEPBAR.LE gsb0, 0x0 ;  /* 0x00008000000079c5 */ /* 0x000fe40000010000 */
[-CC-:B------:R-:W-:Y:S01]  /*8ec0*/  FFMA.FTZ R152, R170, R209.reuse, -R206.reuse ;  /* 0x000000d1aa987223 */ /* 0x180fe200000108ce */
[----:B------:R-:W-:Y:S01]  /*8ed0*/  FFMA.FTZ R153, R171, R209, -R206 ;  /* 0x000000d1ab997223 */ /* 0x000fe200000108ce */
[----:B------:R-:W-:-:S04]  /*8ee0*/  FADD.FTZ R154, R161, R166 ;  /* 0x000000a6a19a7221 */ /* 0x000fc80000010000 */
[----:B------:R-:W1:Y:S01]  /*8ef0*/  MUFU.EX2 R152, R152 ;  /* 0x0000009800987308 */ /* 0x000e620000000800 */
[----:B------:R-:W-:Y:S01]  /*8f00*/  FADD.FTZ R154, R156, R154 ;  /* 0x0000009a9c9a7221 */ /* 0x000fe20000010000 */
[----:B------:R-:W-:-:S03]  /*8f10*/  F2FP.BF16.F32.PACK_AB R156, R169, R168 ;  /* 0x000000a8a99c723e */ /* 0x000fc600000010ff */
[----:B------:R-:W-:-:S03]  /*8f20*/  FADD.FTZ R154, R168, R154 ;  /* 0x0000009aa89a7221 */ /* 0x000fc60000010000 */
[----:B------:R-:W2:Y:S01]  /*8f30*/  MUFU.EX2 R153, R153 ;  /* 0x0000009900997308 */ /* 0x000ea20000000800 */
[----:B------:R-:W-:Y:S01]  /*8f40*/  FADD.FTZ R169, R169, R154 ;  /* 0x0000009aa9a97221 */ /* 0x000fe20000010000 */
[----:B------:R-:W-:-:S03]  /*8f50*/  FADD.FTZ R154, R163, R200 ;  /* 0x000000c8a39a7221 */ /* 0x000fc60000010000 */
[----:B------:R-:W-:Y:S01]  /*8f60*/  FADD.FTZ R172, R172, R169 ;  /* 0x000000a9acac7221 */ /* 0x000fe20000010000 */
[----:B-1----:R-:W-:-:S03]  /*8f70*/  FADD.FTZ R154, R152, R154 ;  /* 0x0000009a989a7221 */ /* 0x002fc60000010000 */
[----:B------:R-:W-:-:S04]  /*8f80*/  FADD.FTZ R172, R173, R172 ;  /* 0x000000acadac7221 */ /* 0x000fc80000010000 */
[----:B------:R-:W-:Y:S01]  /*8f90*/  FADD.FTZ R172, R176, R172 ;  /* 0x000000acb0ac7221 */ /* 0x000fe20000010000 */
[C---:B--2---:R-:W-:Y:S01]  /*8fa0*/  F2FP.BF16.F32.PACK_AB R157, R153.reuse, R152 ;  /* 0x00000098999d723e */ /* 0x044fe200000010ff */
[----:B------:R-:W-:Y:S01]  /*8fb0*/  FADD.FTZ R166, R153, R154 ;  /* 0x0000009a99a67221 */ /* 0x000fe20000010000 */
[----:B------:R-:W-:Y:S01]  /*8fc0*/  F2FP.BF16.F32.PACK_AB R152, R185, R184 ;  /* 0x000000b8b998723e */ /* 0x000fe200000010ff */
[----:B------:R-:W-:Y:S01]  /*8fd0*/  FADD.FTZ R172, R177, R172 ;  /* 0x000000acb1ac7221 */ /* 0x000fe20000010000 */
[----:B------:R-:W-:Y:S01]  /*8fe0*/  WARPGROUP.ARRIVE ;  /* 0x00000000000079c5 */ /* 0x000fe20000000000 */
[----:B------:R-:W-:Y:S01]  /*8ff0*/  F2FP.BF16.F32.PACK_AB R154, R189, R188 ;  /* 0x000000bcbd9a723e */ /* 0x000fe200000010ff */
[----:B------:R-:W-:Y:S01]  /*9000*/  FADD.FTZ R166, R167, R166 ;  /* 0x000000a6a7a67221 */ /* 0x000fe20000010000 */
[----:B------:R-:W-:-:S03]  /*9010*/  FADD.FTZ R172, R180, R172 ;  /* 0x000000acb4ac7221 */ /* 0x000fc60000010000 */
[----:B------:R-:W-:Y:S01]  /*9020*/  HGMMA.64x256x16.F32.BF16 R24, R156, gdesc[UR8].tnspB, R24, gsb0 ;  /* 0x43e000089c187df0 */ /* 0x000fe20008001818 */
[----:B------:R-:W-:Y:S01]  /*9030*/  UIADD3 UR10, UR4, 0x180, URZ ;  /* 0x00000180040a7890 */ /* 0x000fe2000fffe03f */
[----:B------:R-:W-:Y:S01]  /*9040*/  FADD.FTZ R166, R0, R166 ;  /* 0x000000a600a67221 */ /* 0x000fe20000010000 */
[----:B------:R-:W-:Y:S01]  /*9050*/  UMOV UR11, 0x40000040 ;  /* 0x40000040000b7882 */ /* 0x000fe20000000000 */
[----:B------:R-:W-:-:S04]  /*9060*/  FADD.FTZ R172, R181, R172 ;  /* 0x000000acb5ac7221 */ /* 0x000fc80000010000 */
[----:B------:R-:W-:-:S04]  /*9070*/  FADD.FTZ R172, R184, R172 ;  /* 0x000000acb8ac7221 */ /* 0x000fc80000010000 */
[----:B------:R-:W-:-:S04]  /*9080*/  FADD.FTZ R172, R185, R172 ;  /* 0x000000acb9ac7221 */ /* 0x000fc80000010000 */
        /* <DEDUP_REMOVED lines=17> */
[----:B------:R-:W-:-:S06]  /*91a0*/  WARPGROUP.ARRIVE ;  /* 0x00000000000079c5 */ /* 0x000fcc0000000000 */
[----:B------:R-:W-:Y:S01]  /*91b0*/  HGMMA.64x256x16.F32.BF16 R24, R160, gdesc[UR8].tnspB, R24, gsb0 ;  /* 0x43e00008a0187df0 */ /* 0x000fe20008001818 */
[----:B------:R-:W-:Y:S01]  /*91c0*/  UIADD3 UR10, UR4, 0x200, URZ ;  /* 0x00000200040a7890 */ /* 0x000fe2000fffe03f */
[----:B------:R-:W-:Y:S01]  /*91d0*/  UMOV UR11, 0x40000040 ;  /* 0x40000040000b7882 */ /* 0x000fe20000000000 */
[----:B------:R-:W-:Y:S01]  /*91e0*/  UIADD3 UR4, UR4, 0x280, URZ ;  /* 0x0000028004047890 */ /* 0x000fe2000fffe03f */
[----:B------:R-:W-:Y:S02]  /*91f0*/  WARPGROUP.DEPBAR.LE gsb0, 0x0 ;  /* 0x00008000000079c5 */ /* 0x000fe40000010000 */
[-CC-:B------:R-:W-:Y:S01]  /*9200*/  FFMA.FTZ R160, R186, R209.reuse, -R206.reuse ;  /* 0x000000d1baa07223 */ /* 0x180fe200000108ce */
[-CC-:B------:R-:W-:Y:S01]  /*9210*/  FFMA.FTZ R161, R187, R209.reuse, -R206.reuse ;  /* 0x000000d1bba17223 */ /* 0x180fe200000108ce */
[-CC-:B------:R-:W-:Y:S01]  /*9220*/  FFMA.FTZ R162, R190, R209.reuse, -R206.reuse ;  /* 0x000000d1bea27223 */ /* 0x180fe200000108ce */
[----:B------:R-:W-:-:S03]  /*9230*/  FFMA.FTZ R163, R191, R209, -R206 ;  /* 0x000000d1bfa37223 */ /* 0x000fc600000108ce */
[----:B------:R-:W1:Y:S08]  /*9240*/  MUFU.EX2 R160, R160 ;  /* 0x000000a000a07308 */ /* 0x000e700000000800 */
[----:B------:R-:W2:Y:S08]  /*9250*/  MUFU.EX2 R161, R161 ;  /* 0x000000a100a17308 */ /* 0x000eb00000000800 */
[----:B------:R-:W3:Y:S01]  /*9260*/  MUFU.EX2 R162, R162 ;  /* 0x000000a200a27308 */ /* 0x000ee20000000800 */
[----:B-1----:R-:W-:-:S07]  /*9270*/  FADD.FTZ R158, R160, R158 ;  /* 0x0000009ea09e7221 */ /* 0x002fce0000010000 */
[----:B------:R-:W1:Y:S01]  /*9280*/  MUFU.EX2 R163, R163 ;  /* 0x000000a300a37308 */ /* 0x000e620000000800 */
[C---:B--2---:R-:W-:Y:S01]  /*9290*/  F2FP.BF16.F32.PACK_AB R153, R161.reuse, R160 ;  /* 0x000000a0a199723e */ /* 0x044fe200000010ff */
[----:B------:R-:W-:-:S04]  /*92a0*/  FADD.FTZ R158, R161, R158 ;  /* 0x0000009ea19e7221 */ /* 0x000fc80000010000 */
[----:B---3--:R-:W-:Y:S01]  /*92b0*/  FADD.FTZ R158, R162, R158 ;  /* 0x0000009ea29e7221 */ /* 0x008fe20000010000 */
[----:B-1----:R-:W-:-:S03]  /*92c0*/  F2FP.BF16.F32.PACK_AB R155, R163, R162 ;  /* 0x000000a2a39b723e */ /* 0x002fc600000010ff */
[----:B------:R-:W-:Y:S01]  /*92d0*/  FADD.FTZ R163, R163, R158 ;  /* 0x0000009ea3a37221 */ /* 0x000fe20000010000 */
[----:B------:R-:W-:-:S06]  /*92e0*/  WARPGROUP.ARRIVE ;  /* 0x00000000000079c5 */ /* 0x000fcc0000000000 */
        /* <DEDUP_REMOVED lines=11> */
[----:B------:R-:W-:-:S03]  /*93a0*/  FADD.FTZ R195, R195, R194 ;  /* 0x000000c2c3c37221 */ /* 0x000fc60000010000 */
[----:B------:R-:W-:Y:S01]  /*93b0*/  WARPGROUP.ARRIVE ;  /* 0x00000000000079c5 */ /* 0x000fe20000000000 */
[----:B------:R-:W-:-:S04]  /*93c0*/  FADD.FTZ R0, R198, R195 ;  /* 0x000000c3c6007221 */ /* 0x000fc80000010000 */
[----:B------:R-:W-:-:S08]  /*93d0*/  FADD.FTZ R0, R199, R0 ;  /* 0x00000000c7007221 */ /* 0x000fd00000010000 */
[----:B------:R-:W-:Y:S03]  /*93e0*/  HGMMA.64x256x16.F32.BF16 R24, R152, gdesc[UR8].tnspB, R24, gsb0 ;  /* 0x43e0000898187df0 */ /* 0x000fe60008001818 */
[----:B------:R-:W-:Y:S02]  /*93f0*/  WARPGROUP.DEPBAR.LE gsb0, 0x0 ;  /* 0x00008000000079c5 */ /* 0x000fe40000010000 */
[----:B------:R1:W-:Y:S02]  /*9400*/  @!P1 SYNCS.ARRIVE.TRANS64.RED.A1T0 RZ, [R12+URZ], RZ ;  /* 0x000000ff0cff99a7 */ /* 0x0003e4000810043f */
[----:B-1----:R-:W-:-:S04]  /*9410*/  FADD.FTZ R12, R196, R193 ;  /* 0x000000c1c40c7221 */ /* 0x002fc80000010000 */
[----:B------:R-:W-:Y:S01]  /*9420*/  FADD.FTZ R12, R197, R12 ;  /* 0x0000000cc50c7221 */ /* 0x000fe20000010000 */
[----:B0-----:R-:W-:Y:S06]  /*9430*/  @P2 BRA `(.L_x_5374) ;  /* 0xffffffdc00482947 */ /* 0x001fec000383ffff */
.L_x_5365:
[----:B------:R-:W2:Y:S01]  /*9440*/  LDL.LU R152, [R1+0x24] ;  /* 0x0000240001987983 */ /* 0x000ea20000300800 */
[----:B------:R-:W-:Y:S01]  /*9450*/  UIADD3 UR36, UR36, 0x1, URZ ;  /* 0x0000000124247890 */ /* 0x000fe2000fffe03f */
[----:B------:R0:W-:Y:S06]  /*9460*/  BAR.ARV R165, 0x100 ;  /* 0x000400a50000751d */ /* 0x0001ec0000002000 */
[----:B------:R-:W-:Y:S02]  /*9470*/  UISETP.NE.AND UP0, UPT, UR36, 0x2, UPT ;  /* 0x000000022400788c */ /* 0x000fe4000bf05270 */
[----:B------:R-:W-:Y:S06]  /*9480*/  BAR.ARV 0x8, 0x180 ;  /* 0x0206000000007b1d */ /* 0x000fec0000002000 */
[----:B------:R-:W-:Y:S01]  /*9490*/  USEL UR4, URZ, 0x1, UP0 ;  /* 0x000000013f047887 */ /* 0x000fe20008000000 */
[----:B------:R-:W-:Y:S01]  /*94a0*/  PLOP3.LUT P0, PT, PT, PT, PT, 0x8, 0x0 ;  /* 0x000000000000781c */ /* 0x000fe20003f0e170 */
[----:B------:R-:W1:Y:S01]  /*94b0*/  SHFL.BFLY PT, R3, R12, 0x2, 0x1f ;  /* 0x0c401f000c037f89 */ /* 0x000e6200000e0000 */
[----:B------:R-:W-:-:S02]  /*94c0*/  USEL UR36, UR36, URZ, UP0 ;  /* 0x0000003f24247287 */ /* 0x000fc40008000000 */
[----:B------:R-:W-:Y:S01]  /*94d0*/  ULOP3.LUT UR37, UR37, UR4, URZ, 0x3c, !UPT ;  /* 0x0000000425257292 */ /* 0x000fe2000f8e3c3f */
[----:B------:R-:W3:Y:S01]  /*94e0*/  SHFL.BFLY PT, R5, R0, 0x2, 0x1f ;  /* 0x0c401f0000057f89 */ /* 0x000ee200000e0000 */
[----:B-1----:R-:W-:Y:S01]  /*94f0*/  FADD.FTZ R3, R3, R12 ;  /* 0x0000000c03037221 */ /* 0x002fe20000010000 */
[----:B---3--:R-:W-:-:S04]  /*9500*/  FADD.FTZ R5, R5, R0 ;  /* 0x0000000005057221 */ /* 0x008fc80000010000 */
[----:B------:R-:W1:Y:S01]  /*9510*/  SHFL.BFLY PT, R2, R3, 0x1, 0x1f ;  /* 0x0c201f0003027f89 */ /* 0x000e6200000e0000 */
[----:B------:R-:W-:-:S03]  /*9520*/  IMAD.MOV.U32 R0, RZ, RZ, RZ ;  /* 0x000000ffff007224 */ /* 0x000fc600078e00ff */
[----:B------:R-:W3:Y:S01]  /*9530*/  SHFL.BFLY PT, R4, R5, 0x1, 0x1f ;  /* 0x0c201f0005047f89 */ /* 0x000ee200000e0000 */
[----:B-1----:R-:W-:Y:S01]  /*9540*/  FADD.FTZ R6, R3, R2 ;  /* 0x0000000203067221 */ /* 0x002fe20000010000 */
[----:B------:R-:W-:Y:S02]  /*9550*/  IMAD.MOV.U32 R2, RZ, RZ, RZ ;  /* 0x000000ffff027224 */ /* 0x000fe400078e00ff */
[----:B------:R-:W-:Y:S02]  /*9560*/  IMAD.MOV.U32 R3, RZ, RZ, -0x800000 ;  /* 0xff800000ff037424 */ /* 0x000fe400078e00ff */
[----:B---3--:R-:W-:Y:S01]  /*9570*/  FADD.FTZ R7, R5, R4 ;  /* 0x0000000405077221 */ /* 0x008fe20000010000 */
[----:B------:R-:W-:-:S04]  /*9580*/  FSETP.NE.FTZ.AND P1, PT, R6, RZ, PT ;  /* 0x000000ff0600720b */ /* 0x000fc80003f35000 */
[----:B------:R-:W-:-:S09]  /*9590*/  FSETP.NE.FTZ.AND P2, PT, R7, RZ, PT ;  /* 0x000000ff0700720b */ /* 0x000fd20003f55000 */
[----:B------:R-:W1:Y:S08]  /*95a0*/  @P1 MUFU.LG2 R4, R6 ;  /* 0x0000000600041308 */ /* 0x000e700000000c00 */
[----:B------:R-:W3:Y:S08]  /*95b0*/  @P2 MUFU.LG2 R5, R7 ;  /* 0x0000000700052308 */ /* 0x000ef00000000c00 */
[----:B------:R4:W5:Y:S01]  /*95c0*/  @P1 MUFU.RCP R2, R6 ;  /* 0x0000000600021308 */ /* 0x0009620000001000 */
[----:B-1----:R-:W-:-:S07]  /*95d0*/  @P1 FMUL.FTZ R4, R4, 0.69314718246459960938 ;  /* 0x3f31721804041820 */ /* 0x002fce0000410000 */
[----:B------:R-:W1:Y:S01]  /*95e0*/  @P2 MUFU.RCP R0, R7 ;  /* 0x0000000700002308 */ /* 0x000e620000001000 */
[C---:B----4-:R-:W-:Y:S01]  /*95f0*/  @P1 FMUL.FTZ R6, R209.reuse, 0.69314718246459960938 ;  /* 0x3f317218d1061820 */ /* 0x050fe20000410000 */
[----:B------:R-:W-:Y:S01]  /*9600*/  @P2 FMUL.FTZ R209, R209, 0.69314718246459960938 ;  /* 0x3f317218d1d12820 */ /* 0x000fe20000410000 */
[----:B---3--:R-:W-:Y:S02]  /*9610*/  @P2 FMUL.FTZ R5, R5, 0.69314718246459960938 ;  /* 0x3f31721805052820 */ /* 0x008fe40000410000 */
[----:B------:R-:W-:Y:S01]  /*9620*/  @P1 FFMA.FTZ R3, R6, R13, R4 ;  /* 0x0000000d06031223 */ /* 0x000fe20000010004 */
        /* <DEDUP_REMOVED lines=132> */
.L_x_5343:
[----:B------:R-:W1:Y:S01]  /*9e70*/  S2R R5, SR_CgaCtaId ;  /* 0x0000000000057919 */ /* 0x000e620000008800 */
[----:B------:R-:W-:Y:S01]  /*9e80*/  MOV R0, 0x400 ;  /* 0x0000040000007802 */ /* 0x000fe20000000f00 */
[----:B------:R-:W-:Y:S01]  /*9e90*/  BSSY B0, `(.L_x_5375) ;  /* 0x000046c000007945 */ /* 0x000fe20003800000 */
[----:B------:R-:W-:Y:S02]  /*9ea0*/  BAR.SYNC.DEFER_BLOCKING 0x5, 0x180 ;  /* 0x0146000000007b1d */ /* 0x000fe40000010000 */
[----:B-1----:R-:W-:-:S05]  /*9eb0*/  LEA R0, R5, R0, 0x18 ;  /* 0x0000000005007211 */ /* 0x002fca00078ec0ff */
[----:B------:R1:W2:Y:S01]  /*9ec0*/  LDS.128 R4, [R0+0x324d0] ;  /* 0x0324d00000047984 */ /* 0x0002a20000000c00 */
[----:B------:R-:W-:Y:S06]  /*9ed0*/  BAR.ARV 0x4, 0x180 ;  /* 0x0106000000007b1d */ /* 0x000fec0000002000 */
[----:B------:R-:W-:Y:S05]  /*9ee0*/  @P0 BRA `(.L_x_5376) ;  /* 0x0000003800040947 */ /* 0x000fea0003800000 */
[----:B------:R-:W0:Y:S01]  /*9ef0*/  LDL R8, [R1+0x80] ;  /* 0x0000800001087983 */ /* 0x000e220000100800 */
[----:B------:R-:W3:Y:S01]  /*9f00*/  S2R R9, SR_SWINHI ;  /* 0x0000000000097919 */ /* 0x000ee20000002f00 */
[----:B------:R-:W-:Y:S01]  /*9f10*/  F2FP.BF16.F32.PACK_AB R10, R29, R28 ;  /* 0x0000001c1d0a723e */ /* 0x000fe200000010ff */
[----:B------:R-:W-:Y:S01]  /*9f20*/  ULDC.64 UR4, c[0x0][0xd08] ;  /* 0x0003420000047ab9 */ /* 0x000fe20000000a00 */
[----:B------:R-:W-:Y:S01]  /*9f30*/  F2FP.BF16.F32.PACK_AB R11, R31, R30 ;  /* 0x0000001e1f0b723e */ /* 0x000fe200000010ff */
[----:B------:R-:W4:Y:S01]  /*9f40*/  LDL R160, [R1+0x20] ;  /* 0x0000200001a07983 */ /* 0x000f220000100800 */
[----:B------:R-:W-:Y:S02]  /*9f50*/  MOV R16, R0 ;  /* 0x0000000000107202 */ /* 0x000fe40000000f00 */
[----:B---3--:R-:W-:Y:S02]  /*9f60*/  MOV R17, R9 ;  /* 0x0000000900117202 */ /* 0x008fe40000000f00 */
[----:B------:R-:W-:-:S02]  /*9f70*/  F2FP.BF16.F32.PACK_AB R14, R37, R36 ;  /* 0x00000024250e723e */ /* 0x000fc400000010ff */
[----:B------:R-:W-:Y:S01]  /*9f80*/  F2FP.BF16.F32.PACK_AB R15, R39, R38 ;  /* 0x00000026270f723e */ /* 0x000fe200000010ff */
[----:B------:R-:W-:Y:S01]  /*9f90*/  BAR.SYNC.DEFER_BLOCKING 0x1, 0x100 ;  /* 0x0044000000007b1d */ /* 0x000fe20000010000 */
[----:B0-----:R-:W-:-:S03]  /*9fa0*/  IMAD.WIDE R152, R8, 0x2, R16 ;  /* 0x0000000208987825 */ /* 0x001fc600078e0210 */
[C---:B------:R-:W-:Y:S02]  /*9fb0*/  IADD3 R13, P0, R152.reuse, 0x20, RZ ;  /* 0x00000020980d7810 */ /* 0x040fe40007f1e0ff */
[C---:B------:R-:W-:Y:S02]  /*9fc0*/  LOP3.LUT R9, R152.reuse, 0x380, RZ, 0xc0, !PT ;  /* 0x0000038098097812 */ /* 0x040fe400078ec0ff */
[----:B------:R-:W-:Y:S02]  /*9fd0*/  LOP3.LUT R12, R13, 0x380, RZ, 0xc0, !PT ;  /* 0x000003800d0c7812 */ /* 0x000fe400078ec0ff */
[----:B------:R-:W-:Y:S02]  /*9fe0*/  IADD3 R23, P1, R152, 0x40, RZ ;  /* 0x0000004098177810 */ /* 0x000fe40007f3e0ff */
[----:B------:R-:W-:Y:S02]  /*9ff0*/  SHF.R.U64 R9, R9, 0x3, RZ ;  /* 0x0000000309097819 */ /* 0x000fe400000012ff */
[----:B------:R-:W-:-:S02]  /*a000*/  SHF.R.U64 R12, R12, 0x3, RZ ;  /* 0x000000030c0c7819 */ /* 0x000fc400000012ff */
[----:B------:R-:W-:Y:S02]  /*a010*/  LOP3.LUT R22, R23, 0x380, RZ, 0xc0, !PT ;  /* 0x0000038017167812 */ /* 0x000fe400078ec0ff */
[----:B------:R-:W-:Y:S01]  /*a020*/  LOP3.LUT R8, R9, R152, RZ, 0x3c, !PT ;  /* 0x0000009809087212 */ /* 0x000fe200078e3cff */
[--C-:B------:R-:W-:Y:S01]  /*a030*/  IMAD.MOV.U32 R9, RZ, RZ, R153.reuse ;  /* 0x000000ffff097224 */ /* 0x100fe200078e0099 */
[----:B------:R-:W-:Y:S01]  /*a040*/  LOP3.LUT R12, R12, R13, RZ, 0x3c, !PT ;  /* 0x0000000d0c0c7212 */ /* 0x000fe200078e3cff */
[----:B------:R-:W-:Y:S01]  /*a050*/  IMAD.X R13, RZ, RZ, R153, P0 ;  /* 0x000000ffff0d7224 */ /* 0x000fe200000e0699 */
[----:B------:R-:W-:Y:S02]  /*a060*/  SHF.R.U64 R22, R22, 0x3, RZ ;  /* 0x0000000316167819 */ /* 0x000fe400000012ff */
[----:B------:R-:W-:Y:S02]  /*a070*/  IADD3 R21, P0, R152, 0x60, RZ ;  /* 0x0000006098157810 */ /* 0x000fe40007f1e0ff */
[----:B--2---:R-:W-:-:S02]  /*a080*/  MOV R4, R8 ;  /* 0x0000000800047202 */ /* 0x004fc40000000f00 */
[----:B------:R-:W-:Y:S02]  /*a090*/  F2FP.BF16.F32.PACK_AB R8, R25, R24 ;  /* 0x000000181908723e */ /* 0x000fe400000010ff */
[----:B------:R-:W-:Y:S02]  /*a0a0*/  F2FP.BF16.F32.PACK_AB R9, R27, R26 ;  /* 0x0000001a1b09723e */ /* 0x000fe400000010ff */
[----:B------:R-:W-:Y:S01]  /*a0b0*/  LOP3.LUT R22, R22, R23, RZ, 0x3c, !PT ;  /* 0x0000001716167212 */ /* 0x000fe200078e3cff */
[----:B------:R-:W-:Y:S01]  /*a0c0*/  IMAD.X R23, RZ, RZ, R153, P1 ;  /* 0x000000ffff177224 */ /* 0x000fe200008e0699 */
[----:B------:R-:W-:Y:S02]  /*a0d0*/  LOP3.LUT R20, R21, 0x380, RZ, 0xc0, !PT ;  /* 0x0000038015147812 */ /* 0x000fe400078ec0ff */
[----:B------:R-:W-:Y:S01]  /*a0e0*/  IADD3 R155, P1, R152, 0x4000, RZ ;  /* 0x00004000989b7810 */ /* 0x000fe20007f3e0ff */
[----:B------:R0:W-:Y:S01]  /*a0f0*/  STSM.16.M88.4 [R4], R8 ;  /* 0x0000000804007844 */ /* 0x0001e20000000200 */
[----:B------:R-:W-:-:S02]  /*a100*/  SHF.R.U64 R20, R20, 0x3, RZ ;  /* 0x0000000314147819 */ /* 0x000fc400000012ff */
[----:B------:R-:W-:Y:S02]  /*a110*/  MOV R154, R12 ;  /* 0x0000000c009a7202 */ /* 0x000fe40000000f00 */
[----:B------:R-:W-:Y:S01]  /*a120*/  LOP3.LUT R20, R20, R21, RZ, 0x3c, !PT ;  /* 0x0000001514147212 */ /* 0x000fe200078e3cff */
[----:B------:R-:W-:Y:S01]  /*a130*/  IMAD.X R21, RZ, RZ, R153, P0 ;  /* 0x000000ffff157224 */ /* 0x000fe200000e0699 */
[----:B------:R-:W-:Y:S02]  /*a140*/  F2FP.BF16.F32.PACK_AB R12, R33, R32 ;  /* 0x00000020210c723e */ /* 0x000fe400000010ff */
[----:B------:R-:W-:Y:S02]  /*a150*/  F2FP.BF16.F32.PACK_AB R13, R35, R34 ;  /* 0x00000022230d723e */ /* 0x000fe400000010ff */
[----:B0-----:R-:W-:Y:S02]  /*a160*/  MOV R4, R22 ;  /* 0x0000001600047202 */ /* 0x001fe40000000f00 */
[----:B------:R-:W-:-:S02]  /*a170*/  LOP3.LUT R22, R155, 0x380, RZ, 0xc0, !PT ;  /* 0x000003809b167812 */ /* 0x000fc400078ec0ff */
[----:B------:R-:W-:Y:S02]  /*a180*/  IADD3 R157, P0, R152, 0x4020, RZ ;  /* 0x00004020989d7810 */ /* 0x000fe40007f1e0ff */
[----:B------:R-:W-:Y:S01]  /*a190*/  SHF.R.U64 R22, R22, 0x3, RZ ;  /* 0x0000000316167819 */ /* 0x000fe200000012ff */
[----:B------:R0:W-:Y:S01]  /*a1a0*/  STSM.16.M88.4 [R154], R12 ;  /* 0x0000000c9a007844 */ /* 0x0001e20000000200 */
[----:B------:R-:W-:Y:S02]  /*a1b0*/  F2FP.BF16.F32.PACK_AB R8, R41, R40 ;  /* 0x000000282908723e */ /* 0x000fe400000010ff */
[----:B------:R-:W-:Y:S01]  /*a1c0*/  LOP3.LUT R22, R22, R155, RZ, 0x3c, !PT ;  /* 0x0000009b16167212 */ /* 0x000fe200078e3cff */
[----:B------:R-:W-:Y:S01]  /*a1d0*/  IMAD.X R23, RZ, RZ, R153, P1 ;  /* 0x000000ffff177224 */ /* 0x000fe200008e0699 */
[----:B------:R-:W-:Y:S02]  /*a1e0*/  F2FP.BF16.F32.PACK_AB R9, R43, R42 ;  /* 0x0000002a2b09723e */ /* 0x000fe400000010ff */
[----:B------:R-:W-:-:S02]  /*a1f0*/  F2FP.BF16.F32.PACK_AB R10, R45, R44 ;  /* 0x0000002c2d0a723e */ /* 0x000fc400000010ff */
[----:B------:R-:W-:Y:S02]  /*a200*/  F2FP.BF16.F32.PACK_AB R11, R47, R46 ;  /* 0x0000002e2f0b723e */ /* 0x000fe400000010ff */
[----:B------:R-:W-:Y:S02]  /*a210*/  MOV R155, R20 ;  /* 0x00000014009b7202 */ /* 0x000fe40000000f00 */
[----:B------:R-:W-:Y:S02]  /*a220*/  LOP3.LUT R20, R157, 0x380, RZ, 0xc0, !PT ;  /* 0x000003809d147812 */ /* 0x000fe400078ec0ff */
[----:B0-----:R-:W-:Y:S02]  /*a230*/  F2FP.BF16.F32.PACK_AB R12, R49, R48 ;  /* 0x00000030310c723e */ /* 0x001fe400000010ff */
[----:B------:R-:W-:Y:S02]  /*a240*/  F2FP.BF16.F32.PACK_AB R13, R51, R50 ;  /* 0x00000032330d723e */ /* 0x000fe400000010ff */
[----:B------:R-:W-:-:S02]  /*a250*/  F2FP.BF16.F32.PACK_AB R14, R53, R52 ;  /* 0x00000034350e723e */ /* 0x000fc400000010ff */
[----:B------:R-:W-:Y:S01]  /*a260*/  F2FP.BF16.F32.PACK_AB R15, R55, R54 ;  /* 0x00000036370f723e */ /* 0x000fe200000010ff */
[----:B------:R0:W-:Y:S01]  /*a270*/  STSM.16.M88.4 [R4], R8 ;  /* 0x0000000804007844 */ /* 0x0001e20000000200 */
[----:B------:R-:W-:Y:S02]  /*a280*/  SHF.R.U64 R20, R20, 0x3, RZ ;  /* 0x0000000314147819 */ /* 0x000fe400000012ff */
[----:B------:R-:W-:Y:S01]  /*a290*/  MOV R154, R22 ;  /* 0x00000016009a7202 */ /* 0x000fe20000000f00 */
[----:B------:R2:W-:Y:S01]  /*a2a0*/  STSM.16.M88.4 [R155], R12 ;  /* 0x0000000c9b007844 */ /* 0x0005e20000000200 */
[----:B------:R-:W-:Y:S01]  /*a2b0*/  LOP3.LUT R20, R20, R157, RZ, 0x3c, !PT ;  /* 0x0000009d14147212 */ /* 0x000fe200078e3cff */
[----:B------:R-:W-:Y:S01]  /*a2c0*/  IMAD.X R21, RZ, RZ, R153, P0 ;  /* 0x000000ffff157224 */ /* 0x000fe200000e0699 */
[C---:B------:R-:W-:Y:S02]  /*a2d0*/  IADD3 R157, P1, R152.reuse, 0x8060, RZ ;  /* 0x00008060989d7810 */ /* 0x040fe40007f3e0ff */
[----:B------:R-:W-:-:S02]  /*a2e0*/  IADD3 R158, P0, R152, 0xc040, RZ ;  /* 0x0000c040989e7810 */ /* 0x000fc40007f1e0ff */
[----:B0-----:R-:W-:Y:S02]  /*a2f0*/  F2FP.BF16.F32.PACK_AB R8, R57, R56 ;  /* 0x000000383908723e */ /* 0x001fe400000010ff */
[----:B------:R-:W-:Y:S02]  /*a300*/  F2FP.BF16.F32.PACK_AB R9, R59, R58 ;  /* 0x0000003a3b09723e */ /* 0x000fe400000010ff */
[----:B------:R-:W-:Y:S02]  /*a310*/  F2FP.BF16.F32.PACK_AB R10, R61, R60 ;  /* 0x0000003c3d0a723e */ /* 0x000fe400000010ff */
[----:B------:R-:W-:Y:S02]  /*a320*/  F2FP.BF16.F32.PACK_AB R11, R63, R62 ;  /* 0x0000003e3f0b723e */ /* 0x000fe400000010ff */
[----:B--2---:R-:W-:-:S03]  /*a330*/  IADD3 R13, P5, R152, 0x4040, RZ ;  /* 0x00004040980d7810 */ /* 0x004fc60007fbe0ff */
[----:B------:R0:W-:Y:S01]  /*a340*/  STSM.16.M88.4 [R154], R8 ;  /* 0x000000089a007844 */ /* 0x0001e20000000200 */
[----:B------:R-:W-:Y:S02]  /*a350*/  LOP3.LUT R156, R157, 0x380, RZ, 0xc0, !PT ;  /* 0x000003809d9c7812 */ /* 0x000fe400078ec0ff */
[----:B------:R-:W-:Y:S02]  /*a360*/  MOV R4, R20 ;  /* 0x0000001400047202 */ /* 0x000fe40000000f00 */
[----:B------:R-:W-:Y:S02]  /*a370*/  IADD3 R15, P2, R152, 0x8000, RZ ;  /* 0x00008000980f7810 */ /* 0x000fe40007f5e0ff */
[----:B------:R-:W-:Y:S02]  /*a380*/  F2FP.BF16.F32.PACK_AB R20, R65, R64 ;  /* 0x000000404114723e */ /* 0x000fe400000010ff */
[----:B------:R-:W-:Y:S02]  /*a390*/  LOP3.LUT R155, R158, 0x380, RZ, 0xc0, !PT ;  /* 0x000003809e9b7812 */ /* 0x000fe400078ec0ff */
[----:B------:R-:W-:-:S02]  /*a3a0*/  F2FP.BF16.F32.PACK_AB R21, R67, R66 ;  /* 0x000000424315723e */ /* 0x000fc400000010ff */
[----:B0-----:R-:W-:Y:S02]  /*a3b0*/  LOP3.LUT R8, R13, 0x380, RZ, 0xc0, !PT ;  /* 0x000003800d087812 */ /* 0x001fe400078ec0ff */
[----:B------:R-:W-:Y:S02]  /*a3c0*/  IADD3 R11, P4, R152, 0x4060, RZ ;  /* 0x00004060980b7810 */ /* 0x000fe40007f9e0ff */
[----:B------:R-:W-:Y:S02]  /*a3d0*/  F2FP.BF16.F32.PACK_AB R22, R69, R68 ;  /* 0x000000444516723e */ /* 0x000fe400000010ff */
[----:B------:R-:W-:Y:S02]  /*a3e0*/  F2FP.BF16.F32.PACK_AB R23, R71, R70 ;  /* 0x000000464717723e */ /* 0x000fe400000010ff */
[----:B------:R-:W-:Y:S02]  /*a3f0*/  SHF.R.U64 R8, R8, 0x3, RZ ;  /* 0x0000000308087819 */ /* 0x000fe400000012ff */
[----:B------:R-:W-:Y:S01]  /*a400*/  LOP3.LUT R12, R11, 0x380, RZ, 0xc0, !PT ;  /* 0x000003800b0c7812 */ /* 0x000fe200078ec0ff */
[----:B------:R-:W-:Y:S01]  /*a410*/  IMAD.X R9, RZ, RZ, R153, P5 ;  /* 0x000000ffff097224 */ /* 0x000fe200028e0699 */
[----:B------:R-:W-:-:S02]  /*a420*/  SHF.R.U64 R156, R156, 0x3, RZ ;  /* 0x000000039c9c7819 */ /* 0x000fc400000012ff */
[----:B------:R-:W-:Y:S01]  /*a430*/  LOP3.LUT R10, R15, 0x380, RZ, 0xc0, !PT ;  /* 0x000003800f0a7812 */ /* 0x000fe200078ec0ff */
[----:B------:R0:W-:Y:S01]  /*a440*/  STSM.16.M88.4 [R4], R20 ;  /* 0x0000001404007844 */ /* 0x0001e20000000200 */
[----:B------:R-:W-:Y:S02]  /*a450*/  SHF.R.U64 R155, R155, 0x3, RZ ;  /* 0x000000039b9b7819 */ /* 0x000fe400000012ff */
[----:B------:R-:W-:Y:S02]  /*a460*/  LOP3.LUT R8, R8, R13, RZ, 0x3c, !PT ;  /* 0x0000000d08087212 */ /* 0x000fe400078e3cff */
[----:B------:R-:W-:Y:S02]  /*a470*/  SHF.R.U64 R12, R12, 0x3, RZ ;  /* 0x000000030c0c7819 */ /* 0x000fe400000012ff */
[----:B------:R-:W-:Y:S02]  /*a480*/  IADD3 R159, P3, R152, 0x8020, RZ ;  /* 0x00008020989f7810 */ /* 0x000fe40007f7e0ff */
[----:B------:R-:W-:Y:S01]  /*a490*/  LOP3.LUT R156, R156, R157, RZ, 0x3c, !PT ;  /* 0x0000009d9c9c7212 */ /* 0x000fe200078e3cff */
[----:B------:R-:W-:Y:S01]  /*a4a0*/  IMAD.X R13, RZ, RZ, R153, P4 ;  /* 0x000000ffff0d7224 */ /* 0x000fe200020e0699 */
[----:B------:R-:W-:-:S02]  /*a4b0*/  LOP3.LUT R154, R155, R158, RZ, 0x3c, !PT ;  /* 0x0000009e9b9a7212 */ /* 0x000fc400078e3cff */
[----:B------:R-:W-:Y:S01]  /*a4c0*/  LOP3.LUT R12, R12, R11, RZ, 0x3c, !PT ;  /* 0x0000000b0c0c7212 */ /* 0x000fe200078e3cff */
[----:B0-----:R-:W-:Y:S01]  /*a4d0*/  IMAD.X R21, RZ, RZ, R153, P2 ;  /* 0x000000ffff157224 */ /* 0x001fe200010e0699 */
[----:B------:R-:W-:Y:S02]  /*a4e0*/  SHF.R.U64 R20, R10, 0x3, RZ ;  /* 0x000000030a147819 */ /* 0x000fe400000012ff */
[----:B------:R-:W-:Y:S02]  /*a4f0*/  IADD3 R157, P2, R152, 0x8040, RZ ;  /* 0x00008040989d7810 */ /* 0x000fe40007f5e0ff */
[----:B------:R-:W-:Y:S02]  /*a500*/  MOV R22, R8 ;  /* 0x0000000800167202 */ /* 0x000fe40000000f00 */
[----:B------:R-:W-:Y:S02]  /*a510*/  LOP3.LUT R158, R159, 0x380, RZ, 0xc0, !PT ;  /* 0x000003809f9e7812 */ /* 0x000fe400078ec0ff */
[----:B------:R-:W-:-:S02]  /*a520*/  F2FP.BF16.F32.PACK_AB R8, R73, R72 ;  /* 0x000000484908723e */ /* 0x000fc400000010ff */
[----:B------:R-:W-:Y:S02]  /*a530*/  F2FP.BF16.F32.PACK_AB R9, R75, R74 ;  /* 0x0000004a4b09723e */ /* 0x000fe400000010ff */
[----:B------:R-:W-:Y:S02]  /*a540*/  F2FP.BF16.F32.PACK_AB R10, R77, R76 ;  /* 0x0000004c4d0a723e */ /* 0x000fe400000010ff */
[----:B------:R-:W-:Y:S02]  /*a550*/  F2FP.BF16.F32.PACK_AB R11, R79, R78 ;  /* 0x0000004e4f0b723e */ /* 0x000fe400000010ff */
[----:B------:R-:W-:Y:S02]  /*a560*/  LOP3.LUT R20, R20, R15, RZ, 0x3c, !PT ;  /* 0x0000000f14147212 */ /* 0x000fe400078e3cff */
[----:B------:R-:W-:Y:S01]  /*a570*/  LOP3.LUT R23, R157, 0x380, RZ, 0xc0, !PT ;  /* 0x000003809d177812 */ /* 0x000fe200078ec0ff */
[----:B------:R0:W-:Y:S01]  /*a580*/  STSM.16.M88.4 [R22], R8 ;  /* 0x0000000816007844 */ /* 0x0001e20000000200 */
[----:B------:R-:W-:-:S02]  /*a590*/  SHF.R.U64 R158, R158, 0x3, RZ ;  /* 0x000000039e9e7819 */ /* 0x000fc400000012ff */
[----:B------:R-:W-:Y:S02]  /*a5a0*/  MOV R155, R12 ;  /* 0x0000000c009b7202 */ /* 0x000fe40000000f00 */
[----:B------:R-:W-:Y:S02]  /*a5b0*/  F2FP.BF16.F32.PACK_AB R12, R81, R80 ;  /* 0x00000050510c723e */ /* 0x000fe400000010ff */
[----:B------:R-:W-:Y:S02]  /*a5c0*/  F2FP.BF16.F32.PACK_AB R13, R83, R82 ;  /* 0x00000052530d723e */ /* 0x000fe400000010ff */
[----:B------:R-:W-:Y:S02]  /*a5d0*/  F2FP.BF16.F32.PACK_AB R14, R85, R84 ;  /* 0x00000054550e723e */ /* 0x000fe400000010ff */
[----:B------:R-:W-:Y:S02]  /*a5e0*/  F2FP.BF16.F32.PACK_AB R15, R87, R86 ;  /* 0x00000056570f723e */ /* 0x000fe400000010ff */
[----:B------:R-:W-:-:S02]  /*a5f0*/  MOV R4, R20 ;  /* 0x0000001400047202 */ /* 0x000fc40000000f00 */
[----:B------:R-:W-:Y:S02]  /*a600*/  F2FP.BF16.F32.PACK_AB R20, R89, R88 ;  /* 0x000000585914723e */ /* 0x000fe400000010ff */
[----:B0-----:R-:W-:Y:S02]  /*a610*/  SHF.R.U64 R8, R23, 0x3, RZ ;  /* 0x0000000317087819 */ /* 0x001fe400000012ff */
[----:B------:R-:W-:Y:S02]  /*a620*/  F2FP.BF16.F32.PACK_AB R21, R91, R90 ;  /* 0x0000005a5b15723e */ /* 0x000fe400000010ff */
[----:B------:R-:W-:Y:S02]  /*a630*/  F2FP.BF16.F32.PACK_AB R22, R93, R92 ;  /* 0x0000005c5d16723e */ /* 0x000fe400000010ff */
[----:B------:R-:W-:Y:S02]  /*a640*/  F2FP.BF16.F32.PACK_AB R23, R95, R94 ;  /* 0x0000005e5f17723e */ /* 0x000fe400000010ff */
[----:B------:R-:W-:Y:S01]  /*a650*/  LOP3.LUT R158, R158, R159, RZ, 0x3c, !PT ;  /* 0x0000009f9e9e7212 */ /* 0x000fe200078e3cff */
[----:B------:R-:W-:Y:S01]  /*a660*/  IMAD.X R159, RZ, RZ, R153, P3 ;  /* 0x000000ffff9f7224 */ /* 0x000fe200018e0699 */
[----:B------:R0:W-:Y:S04]  /*a670*/  STSM.16.M88.4 [R155], R12 ;  /* 0x0000000c9b007844 */ /* 0x0001e80000000200 */
[----:B------:R2:W-:Y:S01]  /*a680*/  STSM.16.M88.4 [R4], R20 ;  /* 0x0000001404007844 */ /* 0x0005e20000000200 */
[----:B------:R-:W-:-:S02]  /*a690*/  MOV R158, R158 ;  /* 0x0000009e009e7202 */ /* 0x000fc40000000f00 */
[----:B0-----:R-:W-:Y:S01]  /*a6a0*/  LOP3.LUT R12, R8, R157, RZ, 0x3c, !PT ;  /* 0x0000009d080c7212 */ /* 0x001fe200078e3cff */
[--C-:B------:R-:W-:Y:S02]  /*a6b0*/  IMAD.X R157, RZ, RZ, R153.reuse, P1 ;  /* 0x000000ffff9d7224 */ /* 0x100fe400008e0699 */
[----:B------:R-:W-:Y:S01]  /*a6c0*/  IMAD.X R13, RZ, RZ, R153, P2 ;  /* 0x000000ffff0d7224 */ /* 0x000fe200010e0699 */
[C---:B--2---:R-:W-:Y:S02]  /*a6d0*/  IADD3 R23, P1, R152.reuse, 0xc020, RZ ;  /* 0x0000c02098177810 */ /* 0x044fe40007f3e0ff */
[----:B------:R-:W-:Y:S02]  /*a6e0*/  IADD3 R159, P2, R152, 0xc000, RZ ;  /* 0x0000c000989f7810 */ /* 0x000fe40007f5e0ff */
[----:B------:R-:W-:Y:S02]  /*a6f0*/  LOP3.LUT R22, R23, 0x380, RZ, 0xc0, !PT ;  /* 0x0000038017167812 */ /* 0x000fe400078ec0ff */
[----:B------:R-:W-:-:S02]  /*a700*/  LOP3.LUT R14, R159, 0x380, RZ, 0xc0, !PT ;  /* 0x000003809f0e7812 */ /* 0x000fc400078ec0ff */
[----:B------:R-:W-:Y:S02]  /*a710*/  SHF.R.U64 R22, R22, 0x3, RZ ;  /* 0x0000000316167819 */ /* 0x000fe400000012ff */
[----:B------:R-:W-:Y:S02]  /*a720*/  SHF.R.U64 R20, R14, 0x3, RZ ;  /* 0x000000030e147819 */ /* 0x000fe400000012ff */
[----:B------:R-:W-:Y:S01]  /*a730*/  LOP3.LUT R22, R22, R23, RZ, 0x3c, !PT ;  /* 0x0000001716167212 */ /* 0x000fe200078e3cff */
[--C-:B------:R-:W-:Y:S01]  /*a740*/  IMAD.X R23, RZ, RZ, R153.reuse, P1 ;  /* 0x000000ffff177224 */ /* 0x100fe200008e0699 */
[----:B------:R-:W-:Y:S01]  /*a750*/  F2FP.BF16.F32.PACK_AB R8, R97, R96 ;  /* 0x000000606108723e */ /* 0x000fe200000010ff */
[----:B------:R-:W-:Y:S01]  /*a760*/  IMAD.X R21, RZ, RZ, R153, P2 ;  /* 0x000000ffff157224 */ /* 0x000fe200010e0699 */
[----:B------:R-:W-:Y:S02]  /*a770*/  F2FP.BF16.F32.PACK_AB R9, R99, R98 ;  /* 0x000000626309723e */ /* 0x000fe400000010ff */
[----:B------:R-:W-:-:S02]  /*a780*/  F2FP.BF16.F32.PACK_AB R10, R101, R100 ;  /* 0x00000064650a723e */ /* 0x000fc400000010ff */
[----:B------:R-:W-:Y:S02]  /*a790*/  F2FP.BF16.F32.PACK_AB R11, R103, R102 ;  /* 0x00000066670b723e */ /* 0x000fe400000010ff */
[----:B------:R-:W-:Y:S02]  /*a7a0*/  LOP3.LUT R20, R20, R159, RZ, 0x3c, !PT ;  /* 0x0000009f14147212 */ /* 0x000fe400078e3cff */
[----:B------:R-:W-:Y:S01]  /*a7b0*/  IADD3 R152, P1, R152, 0xc060, RZ ;  /* 0x0000c06098987810 */ /* 0x000fe20007f3e0ff */
[----:B------:R0:W-:Y:S01]  /*a7c0*/  STSM.16.M88.4 [R158], R8 ;  /* 0x000000089e007844 */ /* 0x0001e20000000200 */
[----:B------:R-:W-:Y:S02]  /*a7d0*/  MOV R155, R12 ;  /* 0x0000000c009b7202 */ /* 0x000fe40000000f00 */
[----:B------:R-:W-:Y:S02]  /*a7e0*/  F2FP.BF16.F32.PACK_AB R12, R105, R104 ;  /* 0x00000068690c723e */ /* 0x000fe400000010ff */
[----:B------:R-:W-:-:S02]  /*a7f0*/  F2FP.BF16.F32.PACK_AB R13, R107, R106 ;  /* 0x0000006a6b0d723e */ /* 0x000fc400000010ff */
[----:B------:R-:W-:Y:S02]  /*a800*/  F2FP.BF16.F32.PACK_AB R14, R109, R108 ;  /* 0x0000006c6d0e723e */ /* 0x000fe400000010ff */
[----:B------:R-:W-:Y:S02]  /*a810*/  F2FP.BF16.F32.PACK_AB R15, R111, R110 ;  /* 0x0000006e6f0f723e */ /* 0x000fe400000010ff */
[----:B------:R-:W-:Y:S02]  /*a820*/  MOV R22, R22 ;  /* 0x0000001600167202 */ /* 0x000fe40000000f00 */
[----:B------:R-:W-:Y:S02]  /*a830*/  MOV R156, R156 ;  /* 0x0000009c009c7202 */ /* 0x000fe40000000f00 */
[----:B------:R-:W-:Y:S02]  /*a840*/  MOV R4, R20 ;  /* 0x0000001400047202 */ /* 0x000fe40000000f00 */
[----:B0-----:R-:W-:Y:S01]  /*a850*/  F2FP.BF16.F32.PACK_AB R8, R113, R112 ;  /* 0x000000707108723e */ /* 0x001fe200000010ff */
[----:B------:R-:W0:Y:S01]  /*a860*/  LDC.64 R20, c[0x0][0xd00] ;  /* 0x00034000ff147b82 */ /* 0x000e220000000a00 */
[----:B------:R-:W-:-:S02]  /*a870*/  F2FP.BF16.F32.PACK_AB R9, R115, R114 ;  /* 0x000000727309723e */ /* 0x000fc400000010ff */
[----:B------:R-:W-:Y:S02]  /*a880*/  F2FP.BF16.F32.PACK_AB R10, R117, R116 ;  /* 0x00000074750a723e */ /* 0x000fe400000010ff */
[----:B------:R-:W-:Y:S02]  /*a890*/  F2FP.BF16.F32.PACK_AB R11, R119, R118 ;  /* 0x00000076770b723e */ /* 0x000fe400000010ff */
[----:B------:R-:W-:Y:S01]  /*a8a0*/  LOP3.LUT R23, R152, 0x380, RZ, 0xc0, !PT ;  /* 0x0000038098177812 */ /* 0x000fe200078ec0ff */
[----:B------:R2:W-:Y:S03]  /*a8b0*/  STSM.16.M88.4 [R155], R12 ;  /* 0x0000000c9b007844 */ /* 0x0005e60000000200 */
[----:B------:R-:W-:Y:S01]  /*a8c0*/  SHF.R.U64 R23, R23, 0x3, RZ ;  /* 0x0000000317177819 */ /* 0x000fe200000012ff */
[----:B------:R3:W-:Y:S03]  /*a8d0*/  STSM.16.M88.4 [R156], R8 ;  /* 0x000000089c007844 */ /* 0x0007e60000000200 */
[----:B------:R-:W-:-:S02]  /*a8e0*/  LOP3.LUT R152, R23, R152, RZ, 0x3c, !PT ;  /* 0x0000009817987212 */ /* 0x000fc400078e3cff */
[----:B--2---:R-:W-:Y:S01]  /*a8f0*/  F2FP.BF16.F32.PACK_AB R12, R121, R120 ;  /* 0x00000078790c723e */ /* 0x004fe200000010ff */
[--C-:B------:R-:W-:Y:S01]  /*a900*/  IMAD.X R155, RZ, RZ, R153.reuse, P0 ;  /* 0x000000ffff9b7224 */ /* 0x100fe200000e0699 */
[----:B------:R-:W-:Y:S02]  /*a910*/  F2FP.BF16.F32.PACK_AB R13, R123, R122 ;  /* 0x0000007a7b0d723e */ /* 0x000fe400000010ff */
[----:B------:R-:W-:Y:S02]  /*a920*/  F2FP.BF16.F32.PACK_AB R14, R125, R124 ;  /* 0x0000007c7d0e723e */ /* 0x000fe400000010ff */
[----:B------:R-:W-:Y:S01]  /*a930*/  F2FP.BF16.F32.PACK_AB R15, R127, R126 ;  /* 0x0000007e7f0f723e */ /* 0x000fe200000010ff */
[----:B------:R-:W-:Y:S01]  /*a940*/  IMAD.X R153, RZ, RZ, R153, P1 ;  /* 0x000000ffff997224 */ /* 0x000fe200008e0699 */
[----:B---3--:R-:W-:Y:S02]  /*a950*/  F2FP.BF16.F32.PACK_AB R8, R129, R128 ;  /* 0x000000808108723e */ /* 0x008fe400000010ff */
[----:B------:R-:W-:-:S02]  /*a960*/  F2FP.BF16.F32.PACK_AB R9, R131, R130 ;  /* 0x000000828309723e */ /* 0x000fc400000010ff */
[----:B------:R-:W-:Y:S02]  /*a970*/  F2FP.BF16.F32.PACK_AB R10, R133, R132 ;  /* 0x00000084850a723e */ /* 0x000fe400000010ff */
[----:B------:R-:W-:Y:S01]  /*a980*/  F2FP.BF16.F32.PACK_AB R11, R135, R134 ;  /* 0x00000086870b723e */ /* 0x000fe200000010ff */
[----:B------:R2:W-:Y:S01]  /*a990*/  STSM.16.M88.4 [R4], R12 ;  /* 0x0000000c04007844 */ /* 0x0005e20000000200 */
[----:B------:R-:W-:Y:S02]  /*a9a0*/  MOV R154, R154 ;  /* 0x0000009a009a7202 */ /* 0x000fe40000000f00 */
[----:B------:R-:W-:Y:S01]  /*a9b0*/  MOV R152, R152 ;  /* 0x0000009800987202 */ /* 0x000fe20000000f00 */
[----:B------:R3:W-:Y:S01]  /*a9c0*/  STSM.16.M88.4 [R22], R8 ;  /* 0x0000000816007844 */ /* 0x0007e20000000200 */
[----:B--2---:R-:W-:Y:S02]  /*a9d0*/  F2FP.BF16.F32.PACK_AB R12, R137, R136 ;  /* 0x00000088890c723e */ /* 0x004fe400000010ff */
[----:B------:R-:W-:-:S02]  /*a9e0*/  F2FP.BF16.F32.PACK_AB R13, R139, R138 ;  /* 0x0000008a8b0d723e */ /* 0x000fc400000010ff */
[----:B------:R-:W-:Y:S02]  /*a9f0*/  F2FP.BF16.F32.PACK_AB R14, R141, R140 ;  /* 0x0000008c8d0e723e */ /* 0x000fe400000010ff */
[----:B------:R-:W-:Y:S02]  /*aa00*/  F2FP.BF16.F32.PACK_AB R15, R143, R142 ;  /* 0x0000008e8f0f723e */ /* 0x000fe400000010ff */
[----:B---3--:R-:W-:Y:S02]  /*aa10*/  F2FP.BF16.F32.PACK_AB R8, R145, R144 ;  /* 0x000000909108723e */ /* 0x008fe400000010ff */
[----:B------:R-:W-:Y:S02]  /*aa20*/  F2FP.BF16.F32.PACK_AB R9, R147, R146 ;  /* 0x000000929309723e */ /* 0x000fe400000010ff */
[----:B------:R-:W-:Y:S02]  /*aa30*/  F2FP.BF16.F32.PACK_AB R10, R149, R148 ;  /* 0x00000094950a723e */ /* 0x000fe400000010ff */
[----:B------:R-:W-:Y:S01]  /*aa40*/  F2FP.BF16.F32.PACK_AB R11, R151, R150 ;  /* 0x00000096970b723e */ /* 0x000fe200000010ff */
[----:B------:R2:W-:Y:S04]  /*aa50*/  STSM.16.M88.4 [R154], R12 ;  /* 0x0000000c9a007844 */ /* 0x0005e80000000200 */
[----:B------:R3:W-:Y:S01]  /*aa60*/  STSM.16.M88.4 [R152], R8 ;  /* 0x0000000898007844 */ /* 0x0007e20000000200 */
[----:B0-----:R-:W-:Y:S01]  /*aa70*/  ISETP.NE.U32.AND P0, PT, R20, RZ, PT ;  /* 0x000000ff1400720c */ /* 0x001fe20003f05070 */
[----:B------:R-:W-:-:S03]  /*aa80*/  IMAD.SHL.U32 R23, R211, 0x4, RZ ;  /* 0x00000004d3177824 */ /* 0x000fc600078e00ff */
[----:B------:R-:W-:Y:S02]  /*aa90*/  ISETP.NE.AND.EX P0, PT, R21, RZ, PT, P0 ;  /* 0x000000ff1500720c */ /* 0x000fe40003f05300 */
[----:B------:R-:W-:Y:S01]  /*aaa0*/  SHF.L.U64.HI R156, R211, 0x2, R216 ;  /* 0x00000002d39c7819 */ /* 0x000fe200000102d8 */
[----:B------:R-:W-:Y:S01]  /*aab0*/  IMAD.MOV.U32 R4, RZ, RZ, RZ ;  /* 0x000000ffff047224 */ /* 0x000fe200078e00ff */
[----:B------:R-:W-:Y:S01]  /*aac0*/  BAR.SYNC.DEFER_BLOCKING 0x1, 0x100 ;  /* 0x0044000000007b1d */ /* 0x000fe20000010000 */
[----:B--2---:R-:W-:-:S07]  /*aad0*/  IADD3 R12, P1, R23, R20, RZ ;  /* 0x00000014170c7210 */ /* 0x004fce0007f3e0ff */
[----:B---3--:R-:W0:Y:S01]  /*aae0*/  LDC R10, c[0x0][0xbd4] ;  /* 0x0002f500ff0a7b82 */ /* 0x008e220000000800 */
[----:B------:R-:W-:Y:S02]  /*aaf0*/  IMAD.X R13, R156, 0x1, R21, P1 ;  /* 0x000000019c0d7824 */ /* 0x000fe400008e0615 */
[----:B------:R-:W-:-:S05]  /*ab00*/  IMAD.MOV.U32 R153, RZ, RZ, 0xab8 ;  /* 0x00000ab8ff997424 */ /* 0x000fca00078e00ff */
[----:B------:R-:W2:Y:S01]  /*ab10*/  LDC R152, c[0x0][0xce8] ;  /* 0x00033a00ff987b82 */ /* 0x000ea20000000800 */
[----:B------:R-:W3:Y:S01]  /*ab20*/  @P0 LDG.E R4, desc[UR38][R12.64] ;  /* 0x000000260c040981 */ /* 0x000ee2000c1e1900 */
[----:B------:R-:W-:-:S04]  /*ab30*/  ISETP.NE.U32.AND P1, PT, RZ, UR4, PT ;  /* 0x00000004ff007c0c */ /* 0x000fc8000bf25070 */
[----:B------:R-:W-:-:S13]  /*ab40*/  ISETP.NE.AND.EX P1, PT, RZ, UR5, PT, P1 ;  /* 0x00000005ff007c0c */ /* 0x000fda000bf25310 */
[----:B------:R-:W-:-:S04]  /*ab50*/  @P1 IADD3 R8, P2, R23, UR4, RZ ;  /* 0x0000000417081c10 */ /* 0x000fc8000ff5e0ff */
[----:B------:R-:W-:Y:S02]  /*ab60*/  @P1 IADD3.X R9, R156, UR5, RZ, P2, !PT ;  /* 0x000000059c091c10 */ /* 0x000fe400097fe4ff */
[----:B------:R-:W-:Y:S01]  /*ab70*/  ISETP.NE.AND P2, PT, R213, RZ, PT ;  /* 0x000000ffd500720c */ /* 0x000fe20003f45270 */
[----:B------:R-:W-:-:S03]  /*ab80*/  ULDC UR4, c[0x0][0xb88] ;  /* 0x0002e20000047ab9 */ /* 0x000fc60000000800 */
[----:B0-----:R-:W-:Y:S01]  /*ab90*/  SEL R10, R213, R10, P2 ;  /* 0x0000000ad50a7207 */ /* 0x001fe20001000000 */
[----:B------:R-:W-:-:S03]  /*aba0*/  IMAD.U32 R23, RZ, RZ, UR4 ;  /* 0x00000004ff177e24 */ /* 0x000fc6000f8e00ff */
[----:B------:R-:W-:-:S03]  /*abb0*/  ISETP.GT.AND P3, PT, R10, 0x1, PT ;  /* 0x000000010a00780c */ /* 0x000fc60003f64270 */
[----:B------:R0:W5:Y:S01]  /*abc0*/  @P1 LDG.E R23, desc[UR38][R8.64] ;  /* 0x0000002608171981 */ /* 0x000162000c1e1900 */
[----:B------:R-:W-:-:S04]  /*abd0*/  SEL R153, R153, 0xa78, P3 ;  /* 0x00000a7899997807 */ /* 0x000fc80001800000 */
[----:B------:R-:W1:Y:S08]  /*abe0*/  LDC.64 R10, c[0x0][R153+0x218] ;  /* 0x00008600990a7b82 */ /* 0x000e700000000a00 */
[----:B0-----:R-:W0:Y:S01]  /*abf0*/  LDC.64 R8, c[0x0][R153+0x220] ;  /* 0x0000880099087b82 */ /* 0x001e220000000a00 */
[----:B------:R-:W-:Y:S02]  /*ac00*/  ISETP.NE.U32.AND P2, PT, R20, RZ, PT ;  /* 0x000000ff1400720c */ /* 0x000fe40003f45070 */
[----:B--2---:R-:W-:-:S02]  /*ac10*/  ISETP.NE.AND P4, PT, R152, 0x1, PT ;  /* 0x000000019800780c */ /* 0x004fc40003f85270 */
[----:B------:R-:W-:-:S04]  /*ac20*/  ISETP.NE.AND.EX P2, PT, R21, RZ, PT, P2 ;  /* 0x000000ff1500720c */ /* 0x000fc80003f45320 */
[----:B------:R-:W-:Y:S02]  /*ac30*/  SEL R211, R211, RZ, !P2 ;  /* 0x000000ffd3d37207 */ /* 0x000fe40005000000 */
[----:B------:R-:W-:Y:S01]  /*ac40*/  SEL R15, R216, RZ, !P2 ;  /* 0x000000ffd80f7207 */ /* 0x000fe20005000000 */
[----:B-1----:R-:W-:-:S04]  /*ac50*/  IMAD R11, R11, R212, RZ ;  /* 0x000000d40b0b7224 */ /* 0x002fc800078e02ff */
[----:B------:R-:W1:Y:S01]  /*ac60*/  @P4 LDC R155, c[0x0][0xcec] ;  /* 0x00033b00ff9b4b82 */ /* 0x000e620000000800 */
[----:B0-----:R-:W-:-:S07]  /*ac70*/  IMAD R9, R9, R211, RZ ;  /* 0x000000d309097224 */ /* 0x001fce00078e02ff */
[----:B------:R-:W0:Y:S01]  /*ac80*/  @P4 LDC R157, c[0x0][0xcf0] ;  /* 0x00033c00ff9d4b82 */ /* 0x000e220000000800 */
[C---:B------:R-:W-:Y:S02]  /*ac90*/  IMAD R21, R8.reuse, R15, R9 ;  /* 0x0000000f08157224 */ /* 0x040fe400078e0209 */
[----:B------:R-:W-:-:S04]  /*aca0*/  IMAD.WIDE.U32 R14, R8, R211, RZ ;  /* 0x000000d3080e7225 */ /* 0x000fc800078e00ff */
[----:B------:R-:W-:-:S04]  /*acb0*/  IMAD.WIDE.U32 R8, R10, R212, RZ ;  /* 0x000000d40a087225 */ /* 0x000fc800078e00ff */
[----:B------:R-:W-:Y:S02]  /*acc0*/  IMAD.IADD R158, R15, 0x1, R21 ;  /* 0x000000010f9e7824 */ /* 0x000fe400078e0215 */
[----:B------:R-:W2:Y:S01]  /*acd0*/  LDC.64 R20, c[0x0][R153+0x228] ;  /* 0x00008a0099147b82 */ /* 0x000ea20000000a00 */
[----:B------:R-:W-:-:S07]  /*ace0*/  IMAD.IADD R156, R9, 0x1, R11 ;  /* 0x00000001099c7824 */ /* 0x000fce00078e020b */
[----:B------:R-:W1:Y:S01]  /*acf0*/  LDC.64 R10, c[0x0][0xca8] ;  /* 0x00032a00ff0a7b82 */ /* 0x000e620000000a00 */
[----:B------:R-:W-:Y:S01]  /*ad00*/  IMAD.IADD R22, R210, 0x1, R18 ;  /* 0x00000001d2167824 */ /* 0x000fe200078e0212 */
[----:B----4-:R-:W-:-:S05]  /*ad10*/  SEL R9, R160, RZ, P3 ;  /* 0x000000ffa0097207 */ /* 0x010fca0001800000 */
[-C--:B--2---:R-:W-:Y:S02]  /*ad20*/  IMAD R159, R21, R9.reuse, RZ ;  /* 0x00000009159f7224 */ /* 0x084fe400078e02ff */
[----:B------:R-:W-:Y:S01]  /*ad30*/  IMAD.WIDE.U32 R20, R20, R9, RZ ;  /* 0x0000000914147225 */ /* 0x000fe200078e00ff */
[----:B-1----:R-:W1:Y:S03]  /*ad40*/  @!P3 LDC R10, c[0x0][0xc50] ;  /* 0x00031400ff0abb82 */ /* 0x002e660000000800 */
[----:B------:R-:W-:-:S05]  /*ad50*/  IMAD.IADD R159, R21, 0x1, R159 ;  /* 0x00000001159f7824 */ /* 0x000fca00078e029f */
[----:B------:R-:W2:Y:S01]  /*ad60*/  @!P3 LDC R11, c[0x0][0xc54] ;  /* 0x00031500ff0bbb82 */ /* 0x000ea20000000800 */
[----:B---3--:R-:W-:-:S07]  /*ad70*/  IADD3 R154, P2, P5, R14, R8, R4 ;  /* 0x000000080e9a7210 */ /* 0x008fce0007d5e004 */
[----:B------:R3:W4:Y:S01]  /*ad80*/  LDC.64 R14, c[0x0][R153+0x210] ;  /* 0x00008400990e7b82 */ /* 0x0007220000000a00 */
[----:B------:R-:W-:-:S04]  /*ad90*/  @P4 IMAD.HI.U32 R8, R22, R155, RZ ;  /* 0x0000009b16084227 */ /* 0x000fc800078e00ff */
[----:B------:R-:W-:Y:S01]  /*ada0*/  IMAD.MOV.U32 R155, RZ, RZ, R22 ;  /* 0x000000ffff9b7224 */ /* 0x000fe200078e0016 */
[----:B0-----:R-:W-:Y:S02]  /*adb0*/  @P4 SHF.R.U32.HI R155, RZ, R157, R8 ;  /* 0x0000009dff9b4219 */ /* 0x001fe40000011608 */
[----:B------:R-:W-:-:S03]  /*adc0*/  SHF.R.S32.HI R9, RZ, 0x1f, R4 ;  /* 0x0000001fff097819 */ /* 0x000fc60000011404 */
[----:B------:R-:W-:Y:S01]  /*add0*/  IMAD.MOV R21, RZ, RZ, -R155 ;  /* 0x000000ffff157224 */ /* 0x000fe200078e0a9b */
[----:B------:R-:W-:Y:S02]  /*ade0*/  IADD3.X R157, R158, R156, R9, P2, P5 ;  /* 0x0000009c9e9d7210 */ /* 0x000fe400017ea409 */
[----:B------:R-:W-:Y:S02]  /*adf0*/  IADD3 R20, P2, P5, R155, R154, R20 ;  /* 0x0000009a9b147210 */ /* 0x000fe40007d5e014 */
[----:B------:R-:W-:Y:S01]  /*ae00*/  SHF.R.S32.HI R8, RZ, 0x1f, R155 ;  /* 0x0000001fff087819 */ /* 0x000fe2000001149b */
[----:B------:R-:W-:-:S03]  /*ae10*/  IMAD R155, R152, R21, R22 ;  /* 0x00000015989b7224 */ /* 0x000fc600078e0216 */
[----:B------:R-:W-:Y:S02]  /*ae20*/  IADD3.X R21, R8, R157, R159, P2, P5 ;  /* 0x0000009d08157210 */ /* 0x000fe400017ea49f */
[----:B---3--:R-:W-:Y:S01]  /*ae30*/  SHF.R.S32.HI R153, RZ, 0x1f, R155 ;  /* 0x0000001fff997819 */ /* 0x008fe2000001149b */
[-C--:B----4-:R-:W-:Y:S02]  /*ae40*/  IMAD R8, R15, R155.reuse, RZ ;  /* 0x0000009b0f087224 */ /* 0x090fe400078e02ff */
[----:B------:R-:W-:-:S04]  /*ae50*/  IMAD.WIDE.U32 R20, R14, R155, R20 ;  /* 0x0000009b0e147225 */ /* 0x000fc800078e0014 */
[----:B------:R-:W-:Y:S01]  /*ae60*/  IMAD R153, R14, R153, R8 ;  /* 0x000000990e997224 */ /* 0x000fe200078e0208 */
[----:B-1----:R-:W-:-:S03]  /*ae70*/  LEA R15, P2, R20, R10, 0x2 ;  /* 0x0000000a140f7211 */ /* 0x002fc600078410ff */
[----:B------:R-:W-:-:S05]  /*ae80*/  IMAD.IADD R8, R21, 0x1, R153 ;  /* 0x0000000115087824 */ /* 0x000fca00078e0299 */
[----:B--2---:R-:W-:Y:S01]  /*ae90*/  LEA.HI.X R21, R20, R11, R8, 0x2, P2 ;  /* 0x0000000b14157211 */ /* 0x004fe200010f1408 */
[----:B------:R-:W-:Y:S06]  /*aea0*/  @P1 BRA `(.L_x_5377) ;  /* 0x0000000000101947 */ /* 0x000fec0003800000 */
[----:B------:R-:W-:Y:S05]  /*aeb0*/  @!P0 BRA `(.L_x_5377) ;  /* 0x00000000000c8947 */ /* 0x000fea0003800000 */
[----:B------:R-:W2:Y:S04]  /*aec0*/  LDG.E R8, desc[UR38][R12.64] ;  /* 0x000000260c087981 */ /* 0x000ea8000c1e1900 */
[----:B-----5:R-:W2:Y:S02]  /*aed0*/  LDG.E R23, desc[UR38][R12.64+0x4] ;  /* 0x000004260c177981 */ /* 0x020ea4000c1e1900 */
[----:B--2---:R-:W-:-:S07]  /*aee0*/  IMAD.IADD R23, R23, 0x1, -R8 ;  /* 0x0000000117177824 */ /* 0x004fce00078e0a08 */
.L_x_5377:
[----:B------:R-:W2:Y:S01]  /*aef0*/  LDL R8, [R1+0x7c] ;  /* 0x00007c0001087983 */ /* 0x000ea20000100800 */
[----:B------:R-:W0:Y:S03]  /*af00*/  S2R R10, SR_TID.X ;  /* 0x00000000000a7919 */ /* 0x000e260000002100 */
[----:B------:R-:W-:Y:S04]  /*af10*/  SHFL.IDX PT, R11, R21, RZ, 0x1c1f ;  /* 0x001c1fff150b7589 */ /* 0x000fe800000e0000 */
[----:B------:R-:W-:Y:S04]  /*af20*/  SHFL.IDX PT, R12, R15, 0x1, 0x1c1f ;  /* 0x003c1f000f0c7f89 */ /* 0x000fe800000e0000 */
[----:B------:R-:W-:Y:S01]  /*af30*/  SHFL.IDX PT, R13, R21, 0x1, 0x1c1f ;  /* 0x003c1f00150d7f89 */ /* 0x000fe200000e0000 */
[----:B0-----:R-:W-:-:S05]  /*af40*/  VIADD R14, R10, 0xffffff80 ;  /* 0xffffff800a0e7836 */ /* 0x001fca0000000000 */
[----:B------:R-:W-:-:S04]  /*af50*/  SHF.R.S32.HI R20, RZ, 0x1f, R14 ;  /* 0x0000001fff147819 */ /* 0x000fc8000001140e */
[----:B------:R-:W-:-:S04]  /*af60*/  LEA.HI R20, R20, R14, RZ, 0x7 ;  /* 0x0000000e14147211 */ /* 0x000fc800078f38ff */
[----:B------:R-:W-:Y:S01]  /*af70*/  LOP3.LUT R20, R20, 0xffffff80, RZ, 0xc0, !PT ;  /* 0xffffff8014147812 */ /* 0x000fe200078ec0ff */
[----:B------:R-:W0:Y:S04]  /*af80*/  SHFL.IDX PT, R10, R15, RZ, 0x1c1f ;  /* 0x001c1fff0f0a7589 */ /* 0x000e2800000e0000 */
[----:B------:R-:W-:-:S05]  /*af90*/  IMAD.IADD R20, R14, 0x1, -R20 ;  /* 0x000000010e147824 */ /* 0x000fca00078e0a14 */
[----:B------:R-:W-:Y:S01]  /*afa0*/  LOP3.LUT P0, RZ, R20, 0x3, RZ, 0xc0, !PT ;  /* 0x0000000314ff7812 */ /* 0x000fe2000780c0ff */
[----:B--2---:R-:W-:Y:S02]  /*afb0*/  IMAD.IADD R14, R8, 0x1, R18 ;  /* 0x00000001080e7824 */ /* 0x004fe400078e0212 */
[----:B-----5:R-:W-:Y:S02]  /*afc0*/  IMAD R8, R23, R152, RZ ;  /* 0x0000009817087224 */ /* 0x020fe400078e02ff */
[----:B------:R-:W-:-:S03]  /*afd0*/  VIADD R20, R14, 0x8 ;  /* 0x000000080e147836 */ /* 0x000fc60000000000 */
[-C--:B------:R-:W-:Y:S02]  /*afe0*/  ISETP.GE.OR P1, PT, R14, R8.reuse, P0 ;  /* 0x000000080e00720c */ /* 0x080fe40000726670 */
[----:B------:R-:W-:-:S11]  /*aff0*/  ISETP.GE.OR P0, PT, R20, R8, P0 ;  /* 0x000000081400720c */ /* 0x000fd60000706670 */
[----:B0-----:R0:W-:Y:S04]  /*b000*/  @!P1 ST.E desc[UR38][R10.64], R3 ;  /* 0x000000030a009985 */ /* 0x0011e8000c101926 */
[----:B------:R0:W-:Y:S01]  /*b010*/  @!P0 ST.E desc[UR38][R12.64], R2 ;  /* 0x000000020c008985 */ /* 0x0001e2000c101926 */
[----:B------:R-:W-:Y:S05]  /*b020*/  @P3 BRA `(.L_x_5378) ;  /* 0x0000000c00f83947 */ /* 0x000fea0003800000 */
[----:B------:R-:W1:Y:S01]  /*b030*/  S2R R153, SR_TID.X ;  /* 0x0000000000997919 */ /* 0x000e620000002100 */
[----:B------:R-:W-:Y:S01]  /*b040*/  ULDC.64 UR4, c[0x0][0xba0] ;  /* 0x0002e80000047ab9 */ /* 0x000fe20000000a00 */
[----:B------:R-:W2:Y:S01]  /*b050*/  @P4 LDC R81, c[0x0][0xcf0] ;  /* 0x00033c00ff514b82 */ /* 0x000ea20000000800 */
[----:B-1----:R-:W-:-:S05]  /*b060*/  VIADD R153, R153, 0xffffff80 ;  /* 0xffffff8099997836 */ /* 0x002fca0000000000 */
[----:B0-----:R-:W-:-:S04]  /*b070*/  SHF.R.S32.HI R2, RZ, 0x1f, R153 ;  /* 0x0000001fff027819 */ /* 0x001fc80000011499 */
        /* <DEDUP_REMOVED lines=10> */
[----:B------:R-:W-:Y:S02]  /*b120*/  LOP3.LUT R24, R25, 0x380, RZ, 0xc0, !PT ;  /* 0x0000038019187812 */ /* 0x000fe400078ec0ff */
[----:B------:R-:W-:Y:S02]  /*b130*/  IADD3 R29, P1, R16, 0x3000, RZ ;  /* 0x00003000101d7810 */ /* 0x000fe40007f3e0ff */
[----:B------:R-:W-:-:S02]  /*b140*/  SHF.R.U64 R20, R20, 0x3, RZ ;  /* 0x0000000314147819 */ /* 0x000fc400000012ff */
[----:B------:R-:W-:Y:S02]  /*b150*/  SHF.R.U64 R24, R24, 0x3, RZ ;  /* 0x0000000318187819 */ /* 0x000fe400000012ff */
[----:B------:R-:W-:Y:S02]  /*b160*/  LOP3.LUT R28, R29, 0x380, RZ, 0xc0, !PT ;  /* 0x000003801d1c7812 */ /* 0x000fe400078ec0ff */
[----:B------:R-:W-:Y:S01]  /*b170*/  LOP3.LUT R20, R20, R21, RZ, 0x3c, !PT ;  /* 0x0000001514147212 */ /* 0x000fe200078e3cff */
[--C-:B------:R-:W-:Y:S01]  /*b180*/  IMAD.X R21, RZ, RZ, R17.reuse, P3 ;  /* 0x000000ffff157224 */ /* 0x100fe200018e0611 */
[----:B------:R-:W-:Y:S01]  /*b190*/  LOP3.LUT R24, R24, R25, RZ, 0x3c, !PT ;  /* 0x0000001918187212 */ /* 0x000fe200078e3cff */
[----:B------:R-:W-:Y:S01]  /*b1a0*/  IMAD.X R25, RZ, RZ, R17, P2 ;  /* 0x000000ffff197224 */ /* 0x000fe200010e0611 */
[C---:B------:R-:W-:Y:S02]  /*b1b0*/  IADD3 R33, P0, R16.reuse, 0x4000, RZ ;  /* 0x0000400010217810 */ /* 0x040fe40007f1e0ff */
        /* <DEDUP_REMOVED lines=8> */
[----:B------:R-:W-:Y:S02]  /*b240*/  LOP3.LUT R32, R33, 0x380, RZ, 0xc0, !PT ;  /* 0x0000038021207812 */ /* 0x000fe400078ec0ff */
[----:B------:R-:W-:Y:S02]  /*b250*/  LOP3.LUT R36, R37, 0x380, RZ, 0xc0, !PT ;  /* 0x0000038025247812 */ /* 0x000fe400078ec0ff */
[----:B------:R-:W-:Y:S02]  /*b260*/  LOP3.LUT R40, R41, 0x380, RZ, 0xc0, !PT ;  /* 0x0000038029287812 */ /* 0x000fe400078ec0ff */
[----:B------:R-:W-:-:S02]  /*b270*/  LOP3.LUT R44, R45, 0x380, RZ, 0xc0, !PT ;  /* 0x000003802d2c7812 */ /* 0x000fc400078ec0ff */
[----:B------:R-:W-:Y:S02]  /*b280*/  LOP3.LUT R48, R49, 0x380, RZ, 0xc0, !PT ;  /* 0x0000038031307812 */ /* 0x000fe400078ec0ff */
[----:B------:R-:W-:Y:S01]  /*b290*/  LOP3.LUT R28, R28, R29, RZ, 0x3c, !PT ;  /* 0x0000001d1c1c7212 */ /* 0x000fe200078e3cff */
[----:B------:R-:W-:Y:S01]  /*b2a0*/  IMAD.X R29, RZ, RZ, R17, P1 ;  /* 0x000000ffff1d7224 */ /* 0x000fe200008e0611 */
[----:B------:R-:W-:Y:S02]  /*b2b0*/  IADD3 R53, P1, R16, 0x9000, RZ ;  /* 0x0000900010357810 */ /* 0x000fe40007f3e0ff */
[----:B------:R-:W-:Y:S02]  /*b2c0*/  SHF.R.U64 R32, R32, 0x3, RZ ;  /* 0x0000000320207819 */ /* 0x000fe400000012ff */
[----:B------:R-:W-:Y:S02]  /*b2d0*/  SHF.R.U64 R36, R36, 0x3, RZ ;  /* 0x0000000324247819 */ /* 0x000fe400000012ff */
[----:B------:R-:W-:Y:S01]  /*b2e0*/  LOP3.LUT R13, R16, 0x380, RZ, 0xc0, !PT ;  /* 0x00000380100d7812 */ /* 0x000fe200078ec0ff */
[----:B------:R-:W-:Y:S01]  /*b2f0*/  IMAD R9, R4, UR5, R9 ;  /* 0x0000000504097c24 */ /* 0x000fe2000f8e0209 */
[----:B------:R-:W-:Y:S01]  /*b300*/  SHF.R.U64 R40, R40, 0x3, RZ ;  /* 0x0000000328287819 */ /* 0x000fe200000012ff */
[----:B------:R-:W5:Y:S01]  /*b310*/  LD.E.128 R28, desc[UR38][R28.64] ;  /* 0x000000261c1c7980 */ /* 0x000f62000c101d00 */
        /* <DEDUP_REMOVED lines=25> */
[----:B------:R-:W-:Y:S01]  /*b4b0*/  LOP3.LUT R64, R65, 0x380, RZ, 0xc0, !PT ;  /* 0x0000038041407812 */ /* 0x000fe200078ec0ff */
[----:B------:R-:W5:Y:S01]  /*b4c0*/  LD.E.128 R48, desc[UR38][R48.64] ;  /* 0x0000002630307980 */ /* 0x000f62000c101d00 */
[----:B------:R-:W-:Y:S02]  /*b4d0*/  LOP3.LUT R68, R69, 0x380, RZ, 0xc0, !PT ;  /* 0x0000038045447812 */ /* 0x000fe400078ec0ff */
[----:B------:R-:W-:Y:S02]  /*b4e0*/  LOP3.LUT R72, R73, 0x380, RZ, 0xc0, !PT ;  /* 0x0000038049487812 */ /* 0x000fe400078ec0ff */
[----:B------:R-:W-:Y:S02]  /*b4f0*/  SHF.R.U64 R13, R13, 0x3, RZ ;  /* 0x000000030d0d7819 */ /* 0x000fe400000012ff */
[----:B------:R-:W-:Y:S01]  /*b500*/  LOP3.LUT R52, R52, R53, RZ, 0x3c, !PT ;  /* 0x0000003534347212 */ /* 0x000fe200078e3cff */
[----:B------:R-:W-:Y:S01]  /*b510*/  IMAD.X R53, RZ, RZ, R17, P1 ;  /* 0x000000ffff357224 */ /* 0x000fe200008e0611 */
[----:B------:R-:W-:-:S02]  /*b520*/  IADD3 R11, P1, R16, 0xf000, RZ ;  /* 0x0000f000100b7810 */ /* 0x000fc40007f3e0ff */
[----:B------:R-:W-:Y:S02]  /*b530*/  SHF.R.U64 R56, R56, 0x3, RZ ;  /* 0x0000000338387819 */ /* 0x000fe400000012ff */
[----:B------:R-:W-:Y:S01]  /*b540*/  SHF.R.U64 R60, R60, 0x3, RZ ;  /* 0x000000033c3c7819 */ /* 0x000fe200000012ff */
[----:B------:R-:W-:Y:S01]  /*b550*/  IMAD.X R77, RZ, RZ, R17, P1 ;  /* 0x000000ffff4d7224 */ /* 0x000fe200008e0611 */
[----:B------:R-:W-:Y:S01]  /*b560*/  SHF.R.U64 R64, R64, 0x3, RZ ;  /* 0x0000000340407819 */ /* 0x000fe200000012ff */
[----:B------:R-:W5:Y:S01]  /*b570*/  LD.E.128 R52, desc[UR38][R52.64] ;  /* 0x0000002634347980 */ /* 0x000f62000c101d00 */
[----:B------:R-:W-:Y:S02]  /*b580*/  SHF.R.U64 R68, R68, 0x3, RZ ;  /* 0x0000000344447819 */ /* 0x000fe400000012ff */
[----:B------:R-:W-:Y:S02]  /*b590*/  SHF.R.U64 R72, R72, 0x3, RZ ;  /* 0x0000000348487819 */ /* 0x000fe400000012ff */
[----:B------:R-:W-:-:S02]  /*b5a0*/  LOP3.LUT R16, R13, R16, RZ, 0x3c, !PT ;  /* 0x000000100d107212 */ /* 0x000fc400078e3cff */
        /* <DEDUP_REMOVED lines=11> */
[----:B------:R-:W-:Y:S01]  /*b660*/  LOP3.LUT R10, R11, 0x380, RZ, 0xc0, !PT ;  /* 0x000003800b0a7812 */ /* 0x000fe200078ec0ff */
[----:B------:R-:W-:-:S02]  /*b670*/  IMAD.IADD R85, R3, 0x1, R18 ;  /* 0x0000000103557824 */ /* 0x000fc400078e0212 */
[----:B------:R-:W5:Y:S01]  /*b680*/  LD.E.128 R56, desc[UR38][R56.64] ;  /* 0x0000002638387980 */ /* 0x000f62000c101d00 */
[----:B------:R-:W-:-:S03]  /*b690*/  SHF.R.U64 R10, R10, 0x3, RZ ;  /* 0x000000030a0a7819 */ /* 0x000fc600000012ff */
[----:B------:R-:W5:Y:S01]  /*b6a0*/  LD.E.128 R60, desc[UR38][R60.64] ;  /* 0x000000263c3c7980 */ /* 0x000f62000c101d00 */
[----:B------:R-:W-:Y:S01]  /*b6b0*/  LOP3.LUT R76, R10, R11, RZ, 0x3c, !PT ;  /* 0x0000000b0a4c7212 */ /* 0x000fe200078e3cff */
[----:B0-----:R-:W0:Y:S01]  /*b6c0*/  @P4 LDC R17, c[0x0][0xcec] ;  /* 0x00033b00ff114b82 */ /* 0x001e220000000800 */
[----:B------:R-:W-:Y:S01]  /*b6d0*/  IMAD.WIDE.U32 R10, R4, UR4, RZ ;  /* 0x00000004040a7c25 */ /* 0x000fe2000f8e00ff */
[----:B------:R-:W-:Y:S01]  /*b6e0*/  ULDC.64 UR4, c[0x0][0xbe8] ;  /* 0x0002fa0000047ab9 */ /* 0x000fe20000000a00 */
[----:B------:R-:W5:Y:S02]  /*b6f0*/  LD.E.128 R64, desc[UR38][R64.64] ;  /* 0x0000002640407980 */ /* 0x000f64000c101d00 */
[----:B------:R-:W-:Y:S02]  /*b700*/  IMAD.IADD R11, R11, 0x1, R9 ;  /* 0x000000010b0b7824 */ /* 0x000fe400078e0209 */
[----:B------:R-:W-:Y:S01]  /*b710*/  IMAD R9, R80, 0x20, R3 ;  /* 0x0000002050097824 */ /* 0x000fe200078e0203 */
[----:B------:R-:W-:Y:S01]  /*b720*/  SHF.R.S32.HI R16, RZ, 0x1f, R211 ;  /* 0x0000001fff107819 */ /* 0x000fe200000114d3 */
[----:B------:R-:W-:Y:S01]  /*b730*/  IMAD.WIDE.U32 R10, R212, UR4, R10 ;  /* 0x00000004d40a7c25 */ /* 0x000fe2000f8e000a */
[----:B------:R-:W5:Y:S03]  /*b740*/  LD.E.128 R68, desc[UR38][R68.64] ;  /* 0x0000002644447980 */ /* 0x000f66000c101d00 */
[----:B------:R-:W-:Y:S01]  /*b750*/  IMAD.IADD R80, R18, 0x1, R9 ;  /* 0x0000000112507824 */ /* 0x000fe200078e0209 */
[----:B------:R-:W5:Y:S01]  /*b760*/  LD.E.128 R72, desc[UR38][R72.64] ;  /* 0x0000002648487980 */ /* 0x000f62000c101d00 */
[----:B------:R-:W-:Y:S01]  /*b770*/  IMAD R11, R212, UR5, R11 ;  /* 0x00000005d40b7c24 */ /* 0x000fe2000f8e020b */
[----:B------:R-:W-:Y:S01]  /*b780*/  ULDC.64 UR4, c[0x0][0xbf0] ;  /* 0x0002fc0000047ab9 */ /* 0x000fe20000000a00 */
[----:B------:R-:W-:Y:S01]  /*b790*/  IMAD.MOV.U32 R9, RZ, RZ, R80 ;  /* 0x000000ffff097224 */ /* 0x000fe200078e0050 */
[----:B------:R-:W5:Y:S01]  /*b7a0*/  LD.E.128 R76, desc[UR38][R76.64] ;  /* 0x000000264c4c7980 */ /* 0x000f62000c101d00 */
[----:B------:R-:W-:-:S02]  /*b7b0*/  IMAD R16, R16, UR4, RZ ;  /* 0x0000000410107c24 */ /* 0x000fc4000f8e02ff */
[----:B0-----:R-:W-:Y:S01]  /*b7c0*/  @P4 IMAD.HI.U32 R4, R80, R17, RZ ;  /* 0x0000001150044227 */ /* 0x001fe200078e00ff */
[----:B------:R-:W-:Y:S01]  /*b7d0*/  @!PT LDS RZ, [RZ] ;  /* 0x00000000fffff984 */ /* 0x000fe20000000800 */
[----:B------:R-:W-:Y:S01]  /*b7e0*/  @!PT LDS RZ, [RZ] ;  /* 0x00000000fffff984 */ /* 0x000fe20000000800 */
[----:B------:R-:W-:Y:S01]  /*b7f0*/  @!PT LDS RZ, [RZ] ;  /* 0x00000000fffff984 */ /* 0x000fe20000000800 */
[----:B------:R-:W-:Y:S01]  /*b800*/  @!PT LDS RZ, [RZ] ;  /* 0x00000000fffff984 */ /* 0x000fe20000000800 */
[----:B------:R0:W-:Y:S06]  /*b810*/  MEMBAR.ALL.CTA ;  /* 0x0000000000007992 */ /* 0x0001ec0000008000 */
[----:B0-----:R-:W0:Y:S01]  /*b820*/  FENCE.VIEW.ASYNC.S ;  /* 0x00000000000073c6 */ /* 0x001e220000000000 */
[----:B--2---:R-:W-:Y:S01]  /*b830*/  @P4 SHF.R.U32.HI R9, RZ, R81, R4 ;  /* 0x00000051ff094219 */ /* 0x004fe20000011604 */
[C---:B------:R-:W-:Y:S02]  /*b840*/  IMAD R17, R211.reuse, UR5, R16 ;  /* 0x00000005d3117c24 */ /* 0x040fe4000f8e0210 */
[----:B------:R-:W-:Y:S01]  /*b850*/  IMAD.WIDE.U32 R10, R211, UR4, R10 ;  /* 0x00000004d30a7c25 */ /* 0x000fe2000f8e000a */
[----:B------:R-:W-:Y:S01]  /*b860*/  SHF.R.S32.HI R4, RZ, 0x1f, R9 ;  /* 0x0000001fff047819 */ /* 0x000fe20000011409 */
[----:B------:R-:W-:-:S02]  /*b870*/  ULDC.64 UR4, c[0x0][0xbe0] ;  /* 0x0002f80000047ab9 */ /* 0x000fc40000000a00 */
[----:B------:R-:W-:Y:S02]  /*b880*/  IMAD.MOV R81, RZ, RZ, -R9 ;  /* 0x000000ffff517224 */ /* 0x000fe400078e0a09 */
[----:B------:R-:W-:Y:S02]  /*b890*/  IMAD.IADD R11, R11, 0x1, R17 ;  /* 0x000000010b0b7824 */ /* 0x000fe400078e0211 */
        /* <DEDUP_REMOVED lines=11> */
[----:B------:R-:W-:Y:S01]  /*b950*/  VIADD R9, R85, 0x40 ;  /* 0x0000004055097836 */ /* 0x000fe20000000000 */
[----:B------:R-:W-:Y:S01]  /*b960*/  LEA R4, P2, R10, UR4, 0x1 ;  /* 0x000000040a047c11 */ /* 0x000fe2000f8408ff */
[----:B------:R-:W-:-:S03]  /*b970*/  IMAD.IADD R11, R11, 0x1, R81 ;  /* 0x000000010b0b7824 */ /* 0x000fc600078e0251 */
[-C--:B------:R-:W-:Y:S02]  /*b980*/  ISETP.GE.AND P0, PT, R9, R8.reuse, PT ;  /* 0x000000080900720c */ /* 0x080fe40003f06270 */
[----:B------:R-:W-:Y:S02]  /*b990*/  LEA.HI.X R9, R10, UR5, R11, 0x1, P2 ;  /* 0x000000050a097c11 */ /* 0x000fe400090f0c0b */
[C---:B------:R-:W-:Y:S01]  /*b9a0*/  ISETP.GE.AND P2, PT, R85.reuse, R8, PT ;  /* 0x000000085500720c */ /* 0x040fe20003f46270 */
[----:B------:R-:W-:Y:S02]  /*b9b0*/  VIADD R0, R0, 0x32420 ;  /* 0x0003242000007836 */ /* 0x000fe40000000000 */
[----:B------:R-:W-:-:S03]  /*b9c0*/  VIADD R3, R85, 0x20 ;  /* 0x0000002055037836 */ /* 0x000fc60000000000 */
[----:B------:R-:W-:Y:S01]  /*b9d0*/  PRMT R0, RZ, 0x654, R0 ;  /* 0x00000654ff007816 */ /* 0x000fe20000000000 */
[C---:B------:R-:W-:Y:S01]  /*b9e0*/  VIADD R18, R2.reuse, 0x40 ;  /* 0x0000004002127836 */ /* 0x040fe20000000000 */
[----:B------:R-:W-:Y:S01]  /*b9f0*/  ISETP.GE.AND P1, PT, R3, R8, PT ;  /* 0x000000080300720c */ /* 0x000fe20003f26270 */
[C---:B------:R-:W-:Y:S01]  /*ba00*/  VIADD R86, R2.reuse, 0x80 ;  /* 0x0000008002567836 */ /* 0x040fe20000000000 */
[----:B0-----:R0:W-:Y:S01]  /*ba10*/  SYNCS.ARRIVE.TRANS64.RED.A1T0 RZ, [R0+URZ], RZ ;  /* 0x000000ff00ff79a7 */ /* 0x0011e2000810043f */
[----:B------:R-:W-:Y:S01]  /*ba20*/  VIADD R88, R2, 0xc0 ;  /* 0x000000c002587836 */ /* 0x000fe20000000000 */
[----:B------:R1:W2:Y:S01]  /*ba30*/  SHFL.IDX PT, R83, R4, RZ, 0x181f ;  /* 0x00181fff04537589 */ /* 0x0002a200000e0000 */
[----:B------:R-:W-:Y:S03]  /*ba40*/  BSSY B1, `(.L_x_5379) ;  /* 0x0000018000017945 */ /* 0x000fe60003800000 */
[----:B------:R1:W3:Y:S01]  /*ba50*/  SHFL.IDX PT, R3, R9, RZ, 0x181f ;  /* 0x00181fff09037589 */ /* 0x0002e200000e0000 */
[----:B------:R-:W-:-:S02]  /*ba60*/  SHF.R.S32.HI R84, RZ, 0x1f, R18 ;  /* 0x0000001fff547819 */ /* 0x000fc40000011412 */
[----:B0-----:R-:W-:Y:S02]  /*ba70*/  SHF.R.S32.HI R0, RZ, 0x1f, R2 ;  /* 0x0000001fff007819 */ /* 0x001fe40000011402 */
[----:B------:R-:W-:Y:S02]  /*ba80*/  SHF.R.S32.HI R87, RZ, 0x1f, R86 ;  /* 0x0000001fff577819 */ /* 0x000fe40000011456 */
[----:B------:R-:W-:Y:S01]  /*ba90*/  SHF.R.S32.HI R89, RZ, 0x1f, R88 ;  /* 0x0000001fff597819 */ /* 0x000fe20000011458 */
[----:B-1----:R-:W-:Y:S06]  /*baa0*/  @P2 BRA `(.L_x_5380) ;  /* 0x0000000000442947 */ /* 0x002fec0003800000 */
        /* <DEDUP_REMOVED lines=17> */
.L_x_5380:
[----:B------:R-:W-:Y:S05]  /*bbc0*/  BSYNC B1 ;  /* 0x0000000000017941 */ /* 0x000fea0003800000 */
.L_x_5379:
[----:B---3--:R1:W3:Y:S01]  /*bbd0*/  SHFL.IDX PT, R3, R9, 0x1, 0x181f ;  /* 0x00381f0009037f89 */ /* 0x0082e200000e0000 */
        /* <DEDUP_REMOVED lines=20> */
.L_x_5382:
[----:B------:R-:W-:Y:S05]  /*bd20*/  BSYNC B1 ;  /* 0x0000000000017941 */ /* 0x000fea0003800000 */
.L_x_5381:
[----:B---3--:R3:W1:Y:S01]  /*bd30*/  SHFL.IDX PT, R3, R9, 0x2, 0x181f ;  /* 0x00581f0009037f89 */ /* 0x00866200000e0000 */
[----:B------:R-:W-:Y:S03]  /*bd40*/  BSSY B1, `(.L_x_5383) ;  /* 0x0000014000017945 */ /* 0x000fe60003800000 */
[----:B0---4-:R3:W0:Y:S01]  /*bd50*/  SHFL.IDX PT, R17, R4, 0x2, 0x181f ;  /* 0x00581f0004117f89 */ /* 0x01162200000e0000 */
[----:B------:R-:W-:Y:S05]  /*bd60*/  @P0 BRA `(.L_x_5384) ;  /* 0x0000000000440947 */ /* 0x000fea0003800000 */
[----:B------:R-:W-:Y:S02]  /*bd70*/  ULDC UR4, c[0x0][0xbc8] ;  /* 0x0002f20000047ab9 */ /* 0x000fe40000000800 */
[----:B------:R-:W-:Y:S02]  /*bd80*/  ISETP.GE.AND P3, PT, R2, UR4, PT ;  /* 0x0000000402007c0c */ /* 0x000fe4000bf66270 */
[----:B------:R-:W-:Y:S02]  /*bd90*/  ISETP.GE.AND P2, PT, R18, UR4, PT ;  /* 0x0000000412007c0c */ /* 0x000fe4000bf46270 */
[----:B------:R-:W-:Y:S02]  /*bda0*/  ISETP.GE.AND P1, PT, R86, UR4, PT ;  /* 0x0000000456007c0c */ /* 0x000fe4000bf26270 */
[----:B------:R-:W-:-:S07]  /*bdb0*/  ISETP.GE.AND P0, PT, R88, UR4, PT ;  /* 0x0000000458007c0c */ /* 0x000fce000bf06270 */
[-C--:B0-----:R-:W-:Y:S02]  /*bdc0*/  @!P3 LEA R10, P6, R2, R17.reuse, 0x1 ;  /* 0x00000011020ab211 */ /* 0x081fe400078c08ff */
[-C--:B-----5:R-:W-:Y:S02]  /*bdd0*/  @!P2 LEA R12, P5, R18, R17.reuse, 0x1 ;  /* 0x00000011120ca211 */ /* 0x0a0fe400078a08ff */
[----:B------:R-:W-:Y:S02]  /*bde0*/  @!P1 LEA R14, P4, R86, R17, 0x1 ;  /* 0x00000011560e9211 */ /* 0x000fe400078808ff */
[----:B-1----:R-:W-:Y:S02]  /*bdf0*/  @!P3 LEA.HI.X R11, R2, R3, R0, 0x1, P6 ;  /* 0x00000003020bb211 */ /* 0x002fe400030f0c00 */
        /* <DEDUP_REMOVED lines=8> */
.L_x_5384:
[----:B------:R-:W-:Y:S05]  /*be80*/  BSYNC B1 ;  /* 0x0000000000017941 */ /* 0x000fea0003800000 */
.L_x_5383:
[----:B-1----:R-:W-:Y:S01]  /*be90*/  VIADD R3, R85, 0x60 ;  /* 0x0000006055037836 */ /* 0x002fe20000000000 */
[----:B----45:R1:W4:Y:S04]  /*bea0*/  SHFL.IDX PT, R15, R9, 0x3, 0x181f ;  /* 0x00781f00090f7f89 */ /* 0x03032800000e0000 */
[----:B------:R-:W-:Y:S01]  /*beb0*/  ISETP.GE.AND P0, PT, R3, R8, PT ;  /* 0x000000080300720c */ /* 0x000fe20003f06270 */
[----:B0-----:R1:W0:-:S12]  /*bec0*/  SHFL.IDX PT, R17, R4, 0x3, 0x181f ;  /* 0x00781f0004117f89 */ /* 0x00121800000e0000 */
[----:B-1----:R-:W-:Y:S05]  /*bed0*/  @P0 BRA `(.L_x_5385) ;  /* 0x00000024009c0947 */ /* 0x002fea0003800000 */
[----:B------:R-:W-:Y:S02]  /*bee0*/  ULDC UR4, c[0x0][0xbc8] ;  /* 0x0002f20000047ab9 */ /* 0x000fe40000000800 */
[----:B------:R-:W-:Y:S02]  /*bef0*/  ISETP.GE.AND P3, PT, R2, UR4, PT ;  /* 0x0000000402007c0c */ /* 0x000fe4000bf66270 */
[----:B------:R-:W-:Y:S02]  /*bf00*/  ISETP.GE.AND P4, PT, R18, UR4, PT ;  /* 0x0000000412007c0c */ /* 0x000fe4000bf86270 */
[----:B------:R-:W-:-:S09]  /*bf10*/  ISETP.GE.AND P5, PT, R86, UR4, PT ;  /* 0x0000000456007c0c */ /* 0x000fd2000bfa6270 */
[-C--:B0-----:R-:W-:Y:S02]  /*bf20*/  @!P3 LEA R8, P0, R2, R17.reuse, 0x1 ;  /* 0x000000110208b211 */ /* 0x081fe400078008ff */
[-C--:B------:R-:W-:Y:S02]  /*bf30*/  @!P4 LEA R10, P1, R18, R17.reuse, 0x1 ;  /* 0x00000011120ac211 */ /* 0x080fe400078208ff */
[----:B------:R-:W-:Y:S02]  /*bf40*/  @!P5 LEA R12, P2, R86, R17, 0x1 ;  /* 0x00000011560cd211 */ /* 0x000fe400078408ff */
[-C--:B---34-:R-:W-:Y:S02]  /*bf50*/  @!P3 LEA.HI.X R9, R2, R15.reuse, R0, 0x1, P0 ;  /* 0x0000000f0209b211 */ /* 0x098fe400000f0c00 */
        /* <DEDUP_REMOVED lines=11> */
.L_x_5378:
[----:B0-----:R-:W0:Y:S01]  /*c010*/  @P4 LDC R13, c[0x0][0xcec] ;  /* 0x00033b00ff0d4b82 */ /* 0x001e220000000800 */
[----:B------:R-:W-:Y:S01]  /*c020*/  ULDC.64 UR4, c[0x0][0xc08] ;  /* 0x0003020000047ab9 */ /* 0x000fe20000000a00 */
[----:B------:R-:W-:Y:S01]  /*c030*/  ULDC.64 UR6, c[0x0][0xc30] ;  /* 0x00030c0000067ab9 */ /* 0x000fe20000000a00 */
[----:B------:R-:W-:Y:S01]  /*c040*/  IMAD R9, R9, UR4, RZ ;  /* 0x0000000409097c24 */ /* 0x000fe2000f8e02ff */
[----:B------:R-:W-:Y:S01]  /*c050*/  ISETP.GE.AND P0, PT, R14, R8, PT ;  /* 0x000000080e00720c */ /* 0x000fe20003f06270 */
[C---:B------:R-:W-:Y:S01]  /*c060*/  IMAD.WIDE.U32 R2, R4.reuse, UR4, RZ ;  /* 0x0000000404027c25 */ /* 0x040fe2000f8e00ff */
[----:B------:R-:W-:Y:S01]  /*c070*/  BSSY B1, `(.L_x_5386) ;  /* 0x00000db000017945 */ /* 0x000fe20003800000 */
[----:B------:R-:W-:Y:S01]  /*c080*/  SHF.R.S32.HI R18, RZ, 0x1f, R219 ;  /* 0x0000001fff127819 */ /* 0x000fe200000114db */
[----:B------:R-:W1:Y:S01]  /*c090*/  @P4 LDC R10, c[0x0][0xcf0] ;  /* 0x00033c00ff0a4b82 */ /* 0x000e620000000800 */
[----:B------:R-:W-:Y:S01]  /*c0a0*/  IMAD R9, R4, UR5, R9 ;  /* 0x0000000504097c24 */ /* 0x000fe2000f8e0209 */
[----:B------:R-:W-:Y:S01]  /*c0b0*/  ULDC.64 UR4, c[0x0][0xc38] ;  /* 0x00030e0000047ab9 */ /* 0x000fe20000000a00 */
[----:B------:R-:W-:Y:S01]  /*c0c0*/  SHF.R.S32.HI R4, RZ, 0x1f, R211 ;  /* 0x0000001fff047819 */ /* 0x000fe200000114d3 */
[----:B------:R-:W-:Y:S01]  /*c0d0*/  VIADD R171, R204, 0x40 ;  /* 0x00000040ccab7836 */ /* 0x000fe20000000000 */
[----:B------:R-:W-:Y:S01]  /*c0e0*/  SHF.R.S32.HI R153, RZ, 0x1f, R221 ;  /* 0x0000001fff997819 */ /* 0x000fe200000114dd */
[----:B------:R-:W-:Y:S01]  /*c0f0*/  IMAD.IADD R3, R3, 0x1, R9 ;  /* 0x0000000103037824 */ /* 0x000fe200078e0209 */
[----:B------:R-:W-:Y:S01]  /*c100*/  SHF.R.S32.HI R154, RZ, 0x1f, R222 ;  /* 0x0000001fff9a7819 */ /* 0x000fe200000114de */
[----:B------:R-:W-:Y:S01]  /*c110*/  IMAD.MOV.U32 R9, RZ, RZ, R22 ;  /* 0x000000ffff097224 */ /* 0x000fe200078e0016 */
[----:B------:R-:W-:Y:S01]  /*c120*/  SHF.R.S32.HI R155, RZ, 0x1f, R223 ;  /* 0x0000001fff9b7819 */ /* 0x000fe200000114df */
[----:B------:R-:W-:Y:S01]  /*c130*/  IMAD.WIDE.U32 R2, R212, UR4, R2 ;  /* 0x00000004d4027c25 */ /* 0x000fe2000f8e0002 */
[----:B------:R-:W-:-:S02]  /*c140*/  SHF.R.S32.HI R156, RZ, 0x1f, R224 ;  /* 0x0000001fff9c7819 */ /* 0x000fc400000114e0 */
[----:B------:R-:W-:Y:S01]  /*c150*/  SHF.R.S32.HI R157, RZ, 0x1f, R225 ;  /* 0x0000001fff9d7819 */ /* 0x000fe200000114e1 */
[----:B------:R-:W-:Y:S01]  /*c160*/  IMAD R3, R212, UR5, R3 ;  /* 0x00000005d4037c24 */ /* 0x000fe2000f8e0203 */
[----:B------:R-:W-:Y:S01]  /*c170*/  ULDC.64 UR4, c[0x0][0xc40] ;  /* 0x0003100000047ab9 */ /* 0x000fe20000000a00 */
[----:B0-----:R-:W-:Y:S01]  /*c180*/  @P4 IMAD.HI.U32 R13, R22, R13, RZ ;  /* 0x0000000d160d4227 */ /* 0x001fe200078e00ff */
[----:B------:R-:W-:Y:S02]  /*c190*/  SHF.R.S32.HI R158, RZ, 0x1f, R226 ;  /* 0x0000001fff9e7819 */ /* 0x000fe400000114e2 */
[----:B------:R-:W-:Y:S01]  /*c1a0*/  SHF.R.S32.HI R159, RZ, 0x1f, R227 ;  /* 0x0000001fff9f7819 */ /* 0x000fe200000114e3 */
[----:B------:R-:W-:Y:S01]  /*c1b0*/  IMAD R4, R4, UR4, RZ ;  /* 0x0000000404047c24 */ /* 0x000fe2000f8e02ff */
[----:B------:R-:W-:Y:S01]  /*c1c0*/  SHF.R.S32.HI R161, RZ, 0x1f, R229 ;  /* 0x0000001fffa17819 */ /* 0x000fe200000114e5 */
[----:B------:R-:W-:Y:S01]  /*c1d0*/  IMAD.WIDE.U32 R2, R211, UR4, R2 ;  /* 0x00000004d3027c25 */ /* 0x000fe2000f8e0002 */
[----:B------:R-:W-:-:S02]  /*c1e0*/  SHF.R.S32.HI R162, RZ, 0x1f, R230 ;  /* 0x0000001fffa27819 */ /* 0x000fc400000114e6 */
[----:B-1----:R-:W-:Y:S01]  /*c1f0*/  @P4 SHF.R.U32.HI R9, RZ, R10, R13 ;  /* 0x0000000aff094219 */ /* 0x002fe2000001160d */
[----:B------:R-:W-:Y:S01]  /*c200*/  IMAD R11, R211, UR5, R4 ;  /* 0x00000005d30b7c24 */ /* 0x000fe2000f8e0204 */
[----:B------:R-:W-:Y:S01]  /*c210*/  ULDC.64 UR4, c[0x0][0xc48] ;  /* 0x0003120000047ab9 */ /* 0x000fe20000000a00 */
[----:B------:R-:W-:Y:S01]  /*c220*/  VIADD R173, R204, 0x38 ;  /* 0x00000038ccad7836 */ /* 0x000fe20000000000 */
        /* <DEDUP_REMOVED lines=26> */
[----:B------:R-:W-:-:S03]  /*c3d0*/  ULDC.64 UR4, c[0x0][0xc00] ;  /* 0x0003000000047ab9 */ /* 0x000fc60000000a00 */
[----:B------:R-:W-:Y:S01]  /*c3e0*/  VIADD R4, R0, 0x32420 ;  /* 0x0003242000047836 */ /* 0x000fe20000000000 */
[----:B------:R-:W-:Y:S01]  /*c3f0*/  LEA R0, P1, R2, UR4, 0x2 ;  /* 0x0000000402007c11 */ /* 0x000fe2000f8210ff */
[----:B------:R-:W-:Y:S02]  /*c400*/  IMAD.IADD R3, R3, 0x1, R9 ;  /* 0x0000000103037824 */ /* 0x000fe400078e0209 */
[C---:B------:R-:W-:Y:S01]  /*c410*/  VIADD R175, R204.reuse, 0x30 ;  /* 0x00000030ccaf7836 */ /* 0x040fe20000000000 */
[----:B------:R-:W-:Y:S01]  /*c420*/  PRMT R9, RZ, 0x654, R4 ;  /* 0x00000654ff097816 */ /* 0x000fe20000000004 */
[----:B------:R-:W-:Y:S01]  /*c430*/  VIADD R177, R204, 0x28 ;  /* 0x00000028ccb17836 */ /* 0x000fe20000000000 */
[----:B------:R-:W-:Y:S01]  /*c440*/  LEA.HI.X R4, R2, UR5, R3, 0x2, P1 ;  /* 0x0000000502047c11 */ /* 0x000fe200088f1403 */
[C---:B------:R-:W-:Y:S01]  /*c450*/  VIADD R179, R204.reuse, 0x20 ;  /* 0x00000020ccb37836 */ /* 0x040fe20000000000 */
[----:B------:R0:W-:Y:S01]  /*c460*/  SYNCS.ARRIVE.TRANS64.RED.A1T0 RZ, [R9+URZ], RZ ;  /* 0x000000ff09ff79a7 */ /* 0x0001e2000810043f */
[C---:B------:R-:W-:Y:S01]  /*c470*/  VIADD R181, R204.reuse, 0x18 ;  /* 0x00000018ccb57836 */ /* 0x040fe20000000000 */
[----:B------:R0:W1:Y:S01]  /*c480*/  SHFL.IDX PT, R2, R0, RZ, 0x1c1f ;  /* 0x001c1fff00027589 */ /* 0x00006200000e0000 */
[C---:B------:R-:W-:Y:S01]  /*c490*/  VIADD R183, R204.reuse, 0x10 ;  /* 0x00000010ccb77836 */ /* 0x040fe20000000000 */
[----:B------:R-:W-:Y:S01]  /*c4a0*/  SHF.R.S32.HI R175, RZ, 0x1f, R175 ;  /* 0x0000001fffaf7819 */ /* 0x000fe200000114af */
[C---:B------:R-:W-:Y:S01]  /*c4b0*/  VIADD R185, R204.reuse, 0x8 ;  /* 0x00000008ccb97836 */ /* 0x040fe20000000000 */
[----:B------:R0:W2:Y:S01]  /*c4c0*/  SHFL.IDX PT, R3, R4, RZ, 0x1c1f ;  /* 0x001c1fff04037589 */ /* 0x0000a200000e0000 */
        /* <DEDUP_REMOVED lines=10> */
[----:B------:R-:W-:-:S02]  /*c570*/  VIADD R180, R204, 0x18 ;  /* 0x00000018ccb47836 */ /* 0x000fc40000000000 */
[C---:B------:R-:W-:Y:S02]  /*c580*/  VIADD R182, R204.reuse, 0x10 ;  /* 0x00000010ccb67836 */ /* 0x040fe40000000000 */
[----:B------:R-:W-:Y:S01]  /*c590*/  VIADD R184, R204, 0x8 ;  /* 0x00000008ccb87836 */ /* 0x000fe20000000000 */
[----:B0-----:R-:W-:Y:S06]  /*c5a0*/  @P0 BRA `(.L_x_5387) ;  /* 0x00000008001c0947 */ /* 0x001fec0003800000 */
[----:B------:R-:W-:Y:S01]  /*c5b0*/  ULDC UR4, c[0x0][0xbc8] ;  /* 0x0002f20000047ab9 */ /* 0x000fe20000000800 */
[----:B------:R-:W-:Y:S01]  /*c5c0*/  VIADD R9, R204, 0xe8 ;  /* 0x000000e8cc097836 */ /* 0x000fe20000000000 */
[----:B------:R-:W-:Y:S02]  /*c5d0*/  ISETP.GE.AND P4, PT, R184, UR4, PT ;  /* 0x00000004b8007c0c */ /* 0x000fe4000bf86270 */
[----:B------:R-:W-:Y:S02]  /*c5e0*/  ISETP.GE.AND P3, PT, R182, UR4, PT ;  /* 0x00000004b6007c0c */ /* 0x000fe4000bf66270 */
[----:B------:R-:W-:Y:S02]  /*c5f0*/  ISETP.GE.AND P5, PT, R204, UR4, PT ;  /* 0x00000004cc007c0c */ /* 0x000fe4000bfa6270 */
[----:B------:R-:W-:Y:S02]  /*c600*/  ISETP.GE.AND P1, PT, R178, UR4, PT ;  /* 0x00000004b2007c0c */ /* 0x000fe4000bf26270 */
[----:B------:R-:W-:-:S02]  /*c610*/  ISETP.GE.AND P0, PT, R180, UR4, PT ;  /* 0x00000004b4007c0c */ /* 0x000fc4000bf06270 */
[----:B------:R-:W-:-:S03]  /*c620*/  SHF.R.S32.HI R21, RZ, 0x1f, R214 ;  /* 0x0000001fff157819 */ /* 0x000fc600000114d6 */
[-C--:B-1----:R-:W-:Y:S02]  /*c630*/  @!P4 LEA R10, P2, R184, R2.reuse, 0x2 ;  /* 0x00000002b80ac211 */ /* 0x082fe400078410ff */
[----:B------:R-:W-:Y:S02]  /*c640*/  @!P3 LEA R12, P6, R182, R2, 0x2 ;  /* 0x00000002b60cb211 */ /* 0x000fe400078c10ff */
[----:B--2---:R-:W-:Y:S01]  /*c650*/  @!P5 IMAD.WIDE R14, R204, 0x4, R2 ;  /* 0x00000004cc0ed825 */ /* 0x004fe200078e0202 */
[-C--:B------:R-:W-:Y:S02]  /*c660*/  @!P4 LEA.HI.X R11, R184, R3.reuse, R185, 0x2, P2 ;  /* 0x00000003b80bc211 */ /* 0x080fe400010f14b9 */
[----:B------:R-:W-:Y:S02]  /*c670*/  ISETP.GE.AND P2, PT, R176, UR4, PT ;  /* 0x00000004b0007c0c */ /* 0x000fe4000bf46270 */
[----:B------:R-:W-:Y:S01]  /*c680*/  @!P3 LEA.HI.X R13, R182, R3, R183, 0x2, P6 ;  /* 0x00000003b60db211 */ /* 0x000fe200030f14b7 */
[----:B------:R0:W-:Y:S04]  /*c690*/  @!P5 ST.E.64 desc[UR38][R14.64], R24 ;  /* 0x000000180e00d985 */ /* 0x0001e8000c101b26 */
[----:B------:R1:W-:Y:S01]  /*c6a0*/  @!P4 ST.E.64 desc[UR38][R10.64], R28 ;  /* 0x0000001c0a00c985 */ /* 0x0003e2000c101b26 */
[----:B------:R-:W-:-:S03]  /*c6b0*/  ISETP.GE.AND P4, PT, R172, UR4, PT ;  /* 0x00000004ac007c0c */ /* 0x000fc6000bf86270 */
[----:B------:R2:W-:Y:S01]  /*c6c0*/  @!P3 ST.E.64 desc[UR38][R12.64], R32 ;  /* 0x000000200c00b985 */ /* 0x0005e2000c101b26 */
[----:B------:R-:W-:Y:S01]  /*c6d0*/  ISETP.GE.AND P3, PT, R174, UR4, PT ;  /* 0x00000004ae007c0c */ /* 0x000fe2000bf66270 */
[----:B0-----:R-:W-:Y:S01]  /*c6e0*/  VIADD R25, R204, 0xf0 ;  /* 0x000000f0cc197836 */ /* 0x001fe20000000000 */
[-C--:B-1----:R-:W-:Y:S01]  /*c6f0*/  @!P0 LEA R10, P6, R180, R2.reuse, 0x2 ;  /* 0x00000002b40a8211 */ /* 0x082fe200078c10ff */
[----:B------:R-:W-:Y:S01]  /*c700*/  VIADD R29, R204, 0xf8 ;  /* 0x000000f8cc1d7836 */ /* 0x000fe20000000000 */
[-C--:B--2---:R-:W-:Y:S02]  /*c710*/  @!P1 LEA R12, P5, R178, R2.reuse, 0x2 ;  /* 0x00000002b20c9211 */ /* 0x084fe400078a10ff */
        /* <DEDUP_REMOVED lines=10> */
[-C--:B0-----:R-:W-:Y:S02]  /*c7c0*/  @!P3 LEA R10, P6, R174, R2.reuse, 0x2 ;  /* 0x00000002ae0ab211 */ /* 0x081fe400078c10ff */
[-C--:B-1----:R-:W-:Y:S02]  /*c7d0*/  @!P4 LEA R12, P2, R172, R2.reuse, 0x2 ;  /* 0x00000002ac0cc211 */ /* 0x082fe400078410ff */
        /* <DEDUP_REMOVED lines=27> */
[----:B------:R0:W-:Y:S01]  /*c990*/  @!P3 ST.E.64 desc[UR38][R10.64], R72 ;  /* 0x000000480a00b985 */ /* 0x0001e2000c101b26 */
[----:B--2---:R-:W-:-:S03]  /*c9a0*/  @!P5 LEA R14, P6, R232, R2, 0x2 ;  /* 0x00000002e80ed211 */ /* 0x004fc600078c10ff */
[----:B------:R1:W-:Y:S01]  /*c9b0*/  @!P4 ST.E.64 desc[UR38][R12.64], R76 ;  /* 0x0000004c0c00c985 */ /* 0x0003e2000c101b26 */
[----:B------:R-:W-:Y:S02]  /*c9c0*/  @!P5 LEA.HI.X R15, R232, R3, R164, 0x2, P6 ;  /* 0x00000003e80fd211 */ /* 0x000fe400030f14a4 */
        /* <DEDUP_REMOVED lines=11> */
[----:B------:R-:W-:-:S05]  /*ca80*/  @!P2 LEA.HI.X R15, R229, R3, R161, 0x2, P6 ;  /* 0x00000003e50fa211 */ /* 0x000fca00030f14a1 */
[----:B------:R2:W-:Y:S01]  /*ca90*/  @!P2 ST.E.64 desc[UR38][R14.64], R92 ;  /* 0x0000005c0e00a985 */ /* 0x0005e2000c101b26 */
[----:B------:R-:W-:Y:S02]  /*caa0*/  ISETP.GE.AND P2, PT, R225, UR4, PT ;  /* 0x00000004e1007c0c */ /* 0x000fe4000bf46270 */
[CC--:B0-----:R-:W-:Y:S02]  /*cab0*/  @!P5 LEA R10, P1, R228.reuse, R2.reuse, 0x2 ;  /* 0x00000002e40ad211 */ /* 0x0c1fe400078210ff */
[CC--:B-1----:R-:W-:Y:S02]  /*cac0*/  @!P4 LEA R12, P0, R227.reuse, R2.reuse, 0x2 ;  /* 0x00000002e30cc211 */ /* 0x0c2fe400078010ff */
[-C--:B------:R-:W-:Y:S02]  /*cad0*/  @!P5 LEA.HI.X R11, R228, R3.reuse, R160, 0x2, P1 ;  /* 0x00000003e40bd211 */ /* 0x080fe400008f14a0 */
[----:B------:R-:W-:Y:S02]  /*cae0*/  ISETP.GE.AND P1, PT, R224, UR4, PT ;  /* 0x00000004e0007c0c */ /* 0x000fe4000bf26270 */
[----:B--2---:R-:W-:Y:S01]  /*caf0*/  @!P3 LEA R14, P6, R226, R2, 0x2 ;  /* 0x00000002e20eb211 */ /* 0x004fe200078c10ff */
[----:B------:R0:W-:Y:S01]  /*cb00*/  @!P5 ST.E.64 desc[UR38][R10.64], R96 ;  /* 0x000000600a00d985 */ /* 0x0001e2000c101b26 */
[----:B------:R-:W-:-:S02]  /*cb10*/  @!P4 LEA.HI.X R13, R227, R3, R159, 0x2, P0 ;  /* 0x00000003e30dc211 */ /* 0x000fc400000f149f */
[----:B------:R-:W-:Y:S02]  /*cb20*/  @!P3 LEA.HI.X R15, R226, R3, R158, 0x2, P6 ;  /* 0x00000003e20fb211 */ /* 0x000fe400030f149e */
[----:B------:R-:W-:Y:S01]  /*cb30*/  ISETP.GE.AND P0, PT, R223, UR4, PT ;  /* 0x00000004df007c0c */ /* 0x000fe2000bf06270 */
[----:B------:R1:W-:Y:S01]  /*cb40*/  @!P4 ST.E.64 desc[UR38][R12.64], R100 ;  /* 0x000000640c00c985 */ /* 0x0003e2000c101b26 */
[----:B------:R-:W-:-:S03]  /*cb50*/  ISETP.GE.AND P4, PT, R221, UR4, PT ;  /* 0x00000004dd007c0c */ /* 0x000fc6000bf86270 */
[----:B------:R2:W-:Y:S01]  /*cb60*/  @!P3 ST.E.64 desc[UR38][R14.64], R104 ;  /* 0x000000680e00b985 */ /* 0x0005e2000c101b26 */
[----:B------:R-:W-:Y:S02]  /*cb70*/  ISETP.GE.AND P3, PT, R222, UR4, PT ;  /* 0x00000004de007c0c */ /* 0x000fe4000bf66270 */
[----:B0-----:R-:W-:-:S04]  /*cb80*/  @!P2 LEA R10, P6, R225, R2, 0x2 ;  /* 0x00000002e10aa211 */ /* 0x001fc800078c10ff */
[----:B------:R-:W-:Y:S02]  /*cb90*/  @!P2 LEA.HI.X R11, R225, R3, R157, 0x2, P6 ;  /* 0x00000003e10ba211 */ /* 0x000fe400030f149d */
[----:B-1----:R-:W-:-:S03]  /*cba0*/  @!P1 LEA R12, P5, R224, R2, 0x2 ;  /* 0x00000002e00c9211 */ /* 0x002fc600078a10ff */
[----:B------:R0:W-:Y:S01]  /*cbb0*/  @!P2 ST.E.64 desc[UR38][R10.64], R108 ;  /* 0x0000006c0a00a985 */ /* 0x0001e2000c101b26 */
[-C--:B------:R-:W-:Y:S02]  /*cbc0*/  @!P1 LEA.HI.X R13, R224, R3.reuse, R156, 0x2, P5 ;  /* 0x00000003e00d9211 */ /* 0x080fe400028f149c */
[-C--:B--2---:R-:W-:Y:S02]  /*cbd0*/  @!P0 LEA R14, P6, R223, R2.reuse, 0x2 ;  /* 0x00000002df0e8211 */ /* 0x084fe400078c10ff */
[-C--:B------:R-:W-:Y:S01]  /*cbe0*/  @!P4 LEA R22, P5, R221, R2.reuse, 0x2 ;  /* 0x00000002dd16c211 */ /* 0x080fe200078a10ff */
[----:B------:R1:W-:Y:S01]  /*cbf0*/  @!P1 ST.E.64 desc[UR38][R12.64], R112 ;  /* 0x000000700c009985 */ /* 0x0003e2000c101b26 */
[----:B------:R-:W-:Y:S02]  /*cc00*/  @!P3 LEA R16, P1, R222, R2, 0x2 ;  /* 0x00000002de10b211 */ /* 0x000fe400078210ff */
[----:B------:R-:W-:Y:S02]  /*cc10*/  @!P0 LEA.HI.X R15, R223, R3, R155, 0x2, P6 ;  /* 0x00000003df0f8211 */ /* 0x000fe400030f149b */
[----:B------:R-:W-:-:S02]  /*cc20*/  ISETP.GE.AND P2, PT, R220, UR4, PT ;  /* 0x00000004dc007c0c */ /* 0x000fc4000bf46270 */
[-C--:B------:R-:W-:Y:S01]  /*cc30*/  @!P3 LEA.HI.X R17, R222, R3.reuse, R154, 0x2, P1 ;  /* 0x00000003de11b211 */ /* 0x080fe200008f149a */
[----:B------:R2:W-:Y:S01]  /*cc40*/  @!P0 ST.E.64 desc[UR38][R14.64], R116 ;  /* 0x000000740e008985 */ /* 0x0005e2000c101b26 */
[----:B------:R-:W-:Y:S02]  /*cc50*/  ISETP.GE.AND P1, PT, R219, UR4, PT ;  /* 0x00000004db007c0c */ /* 0x000fe4000bf26270 */
[----:B------:R-:W-:Y:S01]  /*cc60*/  @!P4 LEA.HI.X R23, R221, R3, R153, 0x2, P5 ;  /* 0x00000003dd17c211 */ /* 0x000fe200028f1499 */
[----:B------:R3:W-:Y:S01]  /*cc70*/  @!P3 ST.E.64 desc[UR38][R16.64], R120 ;  /* 0x000000781000b985 */ /* 0x0007e2000c101b26 */
[----:B------:R-:W-:Y:S02]  /*cc80*/  ISETP.GE.AND P0, PT, R214, UR4, PT ;  /* 0x00000004d6007c0c */ /* 0x000fe4000bf06270 */
[----:B------:R-:W-:Y:S01]  /*cc90*/  ISETP.GE.AND P3, PT, R25, UR4, PT ;  /* 0x0000000419007c0c */ /* 0x000fe2000bf66270 */
[----:B------:R4:W-:Y:S01]  /*cca0*/  @!P4 ST.E.64 desc[UR38][R22.64], R124 ;  /* 0x0000007c1600c985 */ /* 0x0009e2000c101b26 */
[----:B------:R-:W-:-:S02]  /*ccb0*/  ISETP.GE.AND P4, PT, R9, UR4, PT ;  /* 0x0000000409007c0c */ /* 0x000fc4000bf86270 */
[----:B0-----:R-:W-:-:S03]  /*ccc0*/  @!P2 LEA R10, P5, R220, R2, 0x2 ;  /* 0x00000002dc0aa211 */ /* 0x001fc600078a10ff */
[CC--:B-1----:R-:W-:Y:S02]  /*ccd0*/  @!P1 LEA R12, P6, R219.reuse, R2.reuse, 0x2 ;  /* 0x00000002db0c9211 */ /* 0x0c2fe400078c10ff */
[-C--:B------:R-:W-:Y:S02]  /*cce0*/  @!P2 LEA.HI.X R11, R220, R3.reuse, R152, 0x2, P5 ;  /* 0x00000003dc0ba211 */ /* 0x080fe400028f1498 */
[C---:B--2---:R-:W-:Y:S02]  /*ccf0*/  @!P0 LEA R14, P5, R214.reuse, R2, 0x2 ;  /* 0x00000002d60e8211 */ /* 0x044fe400078a10ff */
[-C--:B------:R-:W-:Y:S01]  /*cd00*/  @!P1 LEA.HI.X R13, R219, R3.reuse, R18, 0x2, P6 ;  /* 0x00000003db0d9211 */ /* 0x080fe200030f1412 */
[----:B------:R0:W-:Y:S01]  /*cd10*/  @!P2 ST.E.64 desc[UR38][R10.64], R128 ;  /* 0x000000800a00a985 */ /* 0x0001e2000c101b26 */
[----:B------:R-:W-:Y:S02]  /*cd20*/  ISETP.GE.AND P6, PT, R29, UR4, PT ;  /* 0x000000041d007c0c */ /* 0x000fe4000bfc6270 */
[----:B------:R-:W-:Y:S01]  /*cd30*/  @!P0 LEA.HI.X R15, R214, R3, R21, 0x2, P5 ;  /* 0x00000003d60f8211 */ /* 0x000fe200028f1415 */
[----:B------:R0:W-:Y:S01]  /*cd40*/  @!P1 ST.E.64 desc[UR38][R12.64], R132 ;  /* 0x000000840c009985 */ /* 0x0001e2000c101b26 */
[----:B---3--:R-:W-:-:S02]  /*cd50*/  SHF.R.S32.HI R17, RZ, 0x1f, R9 ;  /* 0x0000001fff117819 */ /* 0x008fc40000011409 */
[CC--:B------:R-:W-:Y:S01]  /*cd60*/  @!P4 LEA R16, P5, R9.reuse, R2.reuse, 0x2 ;  /* 0x000000020910c211 */ /* 0x0c0fe200078a10ff */
[----:B------:R0:W-:Y:S03]  /*cd70*/  @!P0 ST.E.64 desc[UR38][R14.64], R136 ;  /* 0x000000880e008985 */ /* 0x0001e6000c101b26 */
[-C--:B------:R-:W-:Y:S02]  /*cd80*/  @!P4 LEA.HI.X R17, R9, R3.reuse, R17, 0x2, P5 ;  /* 0x000000030911c211 */ /* 0x080fe400028f1411 */
[----:B------:R-:W-:Y:S02]  /*cd90*/  SHF.R.S32.HI R9, RZ, 0x1f, R25 ;  /* 0x0000001fff097819 */ /* 0x000fe40000011419 */
[C---:B----4-:R-:W-:Y:S01]  /*cda0*/  @!P3 LEA R22, P5, R25.reuse, R2, 0x2 ;  /* 0x000000021916b211 */ /* 0x050fe200078a10ff */
[----:B------:R0:W-:Y:S03]  /*cdb0*/  @!P4 ST.E.64 desc[UR38][R16.64], R140 ;  /* 0x0000008c1000c985 */ /* 0x0001e6000c101b26 */
[----:B------:R-:W-:-:S02]  /*cdc0*/  @!P3 LEA.HI.X R23, R25, R3, R9, 0x2, P5 ;  /* 0x000000031917b211 */ /* 0x000fc400028f1409 */
[----:B------:R-:W-:Y:S02]  /*cdd0*/  SHF.R.S32.HI R9, RZ, 0x1f, R29 ;  /* 0x0000001fff097819 */ /* 0x000fe4000001141d */
[C---:B------:R-:W-:Y:S01]  /*cde0*/  @!P6 LEA R2, P5, R29.reuse, R2, 0x2 ;  /* 0x000000021d02e211 */ /* 0x040fe200078a10ff */
[----:B------:R0:W-:Y:S03]  /*cdf0*/  @!P3 ST.E.64 desc[UR38][R22.64], R144 ;  /* 0x000000901600b985 */ /* 0x0001e6000c101b26 */
[----:B------:R-:W-:-:S05]  /*ce00*/  @!P6 LEA.HI.X R3, R29, R3, R9, 0x2, P5 ;  /* 0x000000031d03e211 */ /* 0x000fca00028f1409 */
[----:B------:R0:W-:Y:S04]  /*ce10*/  @!P6 ST.E.64 desc[UR38][R2.64], R148 ;  /* 0x000000940200e985 */ /* 0x0001e8000c101b26 */
.L_x_5387:
[----:B------:R-:W-:Y:S05]  /*ce20*/  BSYNC B1 ;  /* 0x0000000000017941 */ /* 0x000fea0003800000 */
.L_x_5386:
[----:B------:R-:W-:Y:S01]  /*ce30*/  ISETP.GE.AND P0, PT, R20, R8, PT ;  /* 0x000000081400720c */ /* 0x000fe20003f06270 */
[----:B0-2---:R0:W2:Y:S04]  /*ce40*/  SHFL.IDX PT, R3, R4, 0x1, 0x1c1f ;  /* 0x003c1f0004037f89 */ /* 0x0050a800000e0000 */
        /* <DEDUP_REMOVED lines=14> */
[-C--:B------:R-:W-:Y:S01]  /*cf30*/  @!P2 LEA R12, P6, R182, R2.reuse, 0x2 ;  /* 0x00000002b60ca211 */ /* 0x080fe200078c10ff */
        /* <DEDUP_REMOVED lines=16> */
[-C--:B-1----:R-:W-:Y:S02]  /*d040*/  @!P4 LEA R10, P2, R174, R2.reuse, 0x2 ;  /* 0x00000002ae0ac211 */ /* 0x082fe400078410ff */
        /* <DEDUP_REMOVED lines=89> */
[-C--:B-1----:R-:W-:Y:S02]  /*d5e0*/  @!P5 LEA R10, P3, R214, R2.reuse, 0x2 ;  /* 0x00000002d60ad211 */ /* 0x082fe400078610ff */
[-C--:B------:R-:W-:Y:S01]  /*d5f0*/  @!P4 LEA.HI.X R9, R219, R3.reuse, R18, 0x2, P6 ;  /* 0x00000003db09c211 */ /* 0x080fe200030f1412 */
[----:B---3--:R-:W-:Y:S01]  /*d600*/  VIADD R21, R204, 0xf8 ;  /* 0x000000f8cc157836 */ /* 0x008fe20000000000 */
[----:B------:R-:W-:Y:S02]  /*d610*/  SHF.R.S32.HI R0, RZ, 0x1f, R23 ;  /* 0x0000001fff007819 */ /* 0x000fe40000011417 */
[C---:B------:R-:W-:Y:S01]  /*d620*/  @!P2 LEA R16, P6, R23.reuse, R2, 0x2 ;  /* 0x000000021710a211 */ /* 0x040fe200078c10ff */
[----:B------:R0:W-:Y:S01]  /*d630*/  @!P4 ST.E.64 desc[UR38][R8.64], R134 ;  /* 0x000000860800c985 */ /* 0x0001e2000c101b26 */
[-C--:B------:R-:W-:Y:S02]  /*d640*/  @!P5 LEA.HI.X R11, R214, R3.reuse, R25, 0x2, P3 ;  /* 0x00000003d60bd211 */ /* 0x080fe400018f1419 */
[----:B------:R-:W-:-:S02]  /*d650*/  @!P2 LEA.HI.X R17, R23, R3, R0, 0x2, P6 ;  /* 0x000000031711a211 */ /* 0x000fc400030f1400 */
[----:B------:R-:W-:Y:S01]  /*d660*/  ISETP.GE.AND P0, PT, R21, UR4, PT ;  /* 0x0000000415007c0c */ /* 0x000fe2000bf06270 */
[----:B------:R0:W-:Y:S04]  /*d670*/  @!P5 ST.E.64 desc[UR38][R10.64], R138 ;  /* 0x0000008a0a00d985 */ /* 0x0001e8000c101b26 */
[----:B------:R0:W-:Y:S04]  /*d680*/  @!P1 ST.E.64 desc[UR38][R14.64], R142 ;  /* 0x0000008e0e009985 */ /* 0x0001e8000c101b26 */
[----:B------:R0:W-:Y:S04]  /*d690*/  @!P2 ST.E.64 desc[UR38][R16.64], R146 ;  /* 0x000000921000a985 */ /* 0x0001e8000c101b26 */
[----:B------:R-:W-:Y:S05]  /*d6a0*/  @P0 BRA `(.L_x_5385) ;  /* 0x0000000c00a80947 */ /* 0x000fea0003800000 */
[----:B------:R-:W-:Y:S02]  /*d6b0*/  LEA R2, P0, R21, R2, 0x2 ;  /* 0x0000000215027211 */ /* 0x000fe400078010ff */
[----:B------:R-:W-:-:S04]  /*d6c0*/  SHF.R.S32.HI R0, RZ, 0x1f, R21 ;  /* 0x0000001fff007819 */ /* 0x000fc80000011415 */
[----:B------:R-:W-:-:S05]  /*d6d0*/  LEA.HI.X R3, R21, R3, R0, 0x2, P0 ;  /* 0x0000000315037211 */ /* 0x000fca00000f1400 */
[----:B------:R1:W-:Y:S01]  /*d6e0*/  ST.E.64 desc[UR38][R2.64], R150 ;  /* 0x0000009602007985 */ /* 0x0003e2000c101b26 */
[----:B------:R-:W-:Y:S05]  /*d6f0*/  BRA `(.L_x_5385) ;  /* 0x0000000c00947947 */ /* 0x000fea0003800000 */
.L_x_5376:
[----:B------:R-:W3:Y:S01]  /*d700*/  LDC.64 R8, c[0x0][0xd00] ;  /* 0x00034000ff087b82 */ /* 0x000ee20000000a00 */
[----:B------:R-:W-:Y:S01]  /*d710*/  ULDC.64 UR4, c[0x0][0xd08] ;  /* 0x0003420000047ab9 */ /* 0x000fe20000000a00 */
[----:B------:R-:W-:Y:S01]  /*d720*/  IMAD.MOV.U32 R17, RZ, RZ, RZ ;  /* 0x000000ffff117224 */ /* 0x000fe200078e00ff */
[----:B------:R-:W-:-:S04]  /*d730*/  ISETP.NE.U32.AND P0, PT, RZ, UR4, PT ;  /* 0x00000004ff007c0c */ /* 0x000fc8000bf05070 */
[----:B------:R-:W-:Y:S01]  /*d740*/  ISETP.NE.AND.EX P1, PT, RZ, UR5, PT, P0 ;  /* 0x00000005ff007c0c */ /* 0x000fe2000bf25300 */
[----:B------:R-:W4:Y:S01]  /*d750*/  LDC.64 R2, c[0x0][0xd00] ;  /* 0x00034000ff027b82 */ /* 0x000f220000000a00 */
[----:B---3--:R-:W-:-:S04]  /*d760*/  ISETP.NE.U32.AND P0, PT, R8, RZ, PT ;  /* 0x000000ff0800720c */ /* 0x008fc80003f05070 */
[----:B------:R-:W-:-:S07]  /*d770*/  ISETP.NE.AND.EX P0, PT, R9, RZ, PT, P0 ;  /* 0x000000ff0900720c */ /* 0x000fce0003f05300 */
[----:B------:R-:W3:Y:S01]  /*d780*/  @P1 LDC.64 R8, c[0x0][0xd08] ;  /* 0x00034200ff081b82 */ /* 0x000ee20000000a00 */
[----:B------:R-:W-:Y:S01]  /*d790*/  ULDC UR4, c[0x0][0xb88] ;  /* 0x0002e20000047ab9 */ /* 0x000fe20000000800 */
[----:B----4-:R-:W-:-:S04]  /*d7a0*/  IMAD.WIDE R10, R211, 0x4, R2 ;  /* 0x00000004d30a7825 */ /* 0x010fc800078e0202 */
[----:B-1----:R-:W-:Y:S01]  /*d7b0*/  IMAD.U32 R0, RZ, RZ, UR4 ;  /* 0x00000004ff007e24 */ /* 0x002fe2000f8e00ff */
[----:B------:R1:W5:Y:S01]  /*d7c0*/  @P0 LDG.E R17, desc[UR38][R10.64] ;  /* 0x000000260a110981 */ /* 0x000362000c1e1900 */
[----:B--2---:R-:W2:Y:S01]  /*d7d0*/  S2R R4, SR_TID.X ;  /* 0x0000000000047919 */ /* 0x004ea20000002100 */
[----:B---3--:R-:W-:-:S05]  /*d7e0*/  @P1 IMAD.WIDE R2, R211, 0x4, R8 ;  /* 0x00000004d3021825 */ /* 0x008fca00078e0208 */
[----:B------:R1:W5:Y:S01]  /*d7f0*/  @P1 LDG.E R0, desc[UR38][R2.64] ;  /* 0x0000002602001981 */ /* 0x000362000c1e1900 */
[----:B------:R-:W-:-:S13]  /*d800*/  ISETP.NE.AND P2, PT, R213, RZ, PT ;  /* 0x000000ffd500720c */ /* 0x000fda0003f45270 */
[----:B------:R-:W3:Y:S01]  /*d810*/  @!P2 LDC R213, c[0x0][0xbd4] ;  /* 0x0002f500ffd5ab82 */ /* 0x000ee20000000800 */
[----:B--2---:R-:W-:-:S05]  /*d820*/  VIADD R22, R4, 0xffffff80 ;  /* 0xffffff8004167836 */ /* 0x004fca0000000000 */
[----:B------:R-:W-:Y:S02]  /*d830*/  ISETP.GT.AND P3, PT, R22, 0x7f, PT ;  /* 0x0000007f1600780c */ /* 0x000fe40003f64270 */
[----:B---3--:R-:W-:Y:S01]  /*d840*/  ISETP.GT.AND P2, PT, R213, 0x1, PT ;  /* 0x00000001d500780c */ /* 0x008fe20003f44270 */
[----:B-1----:R-:W-:-:S12]  /*d850*/  @P1 BRA `(.L_x_5388) ;  /* 0x0000000000101947 */ /* 0x002fd80003800000 */
[----:B------:R-:W-:Y:S05]  /*d860*/  @!P0 BRA `(.L_x_5388) ;  /* 0x00000000000c8947 */ /* 0x000fea0003800000 */
[----:B------:R-:W2:Y:S04]  /*d870*/  LDG.E R3, desc[UR38][R10.64] ;  /* 0x000000260a037981 */ /* 0x000ea8000c1e1900 */
[----:B-----5:R-:W2:Y:S02]  /*d880*/  LDG.E R0, desc[UR38][R10.64+0x4] ;  /* 0x000004260a007981 */ /* 0x020ea4000c1e1900 */
[----:B--2---:R-:W-:-:S07]  /*d890*/  IMAD.IADD R0, R0, 0x1, -R3 ;  /* 0x0000000100007824 */ /* 0x004fce00078e0a03 */
.L_x_5388:
[----:B------:R-:W-:Y:S01]  /*d8a0*/  BSSY B1, `(.L_x_5389) ;  /* 0x0000036000017945 */ /* 0x000fe20003800000 */
[----:B------:R-:W-:Y:S02]  /*d8b0*/  SEL R211, R211, RZ, !P0 ;  /* 0x000000ffd3d37207 */ /* 0x000fe40004000000 */
[----:B------:R-:W-:Y:S02]  /*d8c0*/  SEL R216, R216, RZ, !P0 ;  /* 0x000000ffd8d87207 */ /* 0x000fe40004000000 */
[----:B-----5:R-:W-:Y:S01]  /*d8d0*/  SHF.R.S32.HI R20, RZ, 0x1f, R17 ;  /* 0x0000001fff147819 */ /* 0x020fe20000011411 */
[----:B------:R-:W-:Y:S06]  /*d8e0*/  @P3 BRA `(.L_x_5390) ;  /* 0x0000000000c43947 */ /* 0x000fec0003800000 */
[----:B------:R-:W1:Y:S01]  /*d8f0*/  LDC R31, c[0x0][0xce8] ;  /* 0x00033a00ff1f7b82 */ /* 0x000e620000000800 */
[----:B------:R-:W-:Y:S01]  /*d900*/  IADD3 R27, R18, -0x80, R4 ;  /* 0xffffff80121b7810 */ /* 0x000fe20007ffe004 */
[----:B-1----:R-:W-:-:S05]  /*d910*/  IMAD R2, R0, R31, RZ ;  /* 0x0000001f00027224 */ /* 0x002fca00078e02ff */
[----:B------:R-:W-:-:S13]  /*d920*/  ISETP.GE.AND P0, PT, R27, R2, PT ;  /* 0x000000021b00720c */ /* 0x000fda0003f06270 */
[----:B------:R-:W-:Y:S05]  /*d930*/  @P0 BRA `(.L_x_5390) ;  /* 0x0000000000b00947 */ /* 0x000fea0003800000 */
[----:B------:R-:W2:Y:S01]  /*d940*/  LDL.LU R24, [R1+0x20] ;  /* 0x0000200001187983 */ /* 0x000ea20000300800 */
[----:B------:R-:W-:Y:S01]  /*d950*/  ISETP.NE.AND P1, PT, R31, 0x1, PT ;  /* 0x000000011f00780c */ /* 0x000fe20003f25270 */
[----:B------:R-:W-:Y:S01]  /*d960*/  IMAD.MOV.U32 R16, RZ, RZ, 0xab8 ;  /* 0x00000ab8ff107424 */ /* 0x000fe200078e00ff */
[----:B------:R-:W-:Y:S01]  /*d970*/  ISETP.GT.AND P0, PT, R213, 0x1, PT ;  /* 0x00000001d500780c */ /* 0x000fe20003f04270 */
[----:B------:R-:W1:Y:S01]  /*d980*/  LDC.64 R28, c[0x0][0xca8] ;  /* 0x00032a00ff1c7b82 */ /* 0x000e620000000a00 */
[----:B------:R-:W-:Y:S02]  /*d990*/  IMAD.MOV.U32 R21, RZ, RZ, R27 ;  /* 0x000000ffff157224 */ /* 0x000fe400078e001b */
[----:B------:R-:W-:-:S05]  /*d9a0*/  SEL R16, R16, 0xa78, P0 ;  /* 0x00000a7810107807 */ /* 0x000fca0000000000 */
[----:B------:R-:W3:Y:S08]  /*d9b0*/  LDC.64 R8, c[0x0][R16+0x220] ;  /* 0x0000880010087b82 */ /* 0x000ef00000000a00 */
[----:B------:R-:W4:Y:S08]  /*d9c0*/  @P1 LDC R4, c[0x0][0xcec] ;  /* 0x00033b00ff041b82 */ /* 0x000f300000000800 */
[----:B------:R-:W5:Y:S08]  /*d9d0*/  LDC.64 R2, c[0x0][R16+0x218] ;  /* 0x0000860010027b82 */ /* 0x000f700000000a00 */
[----:B------:R-:W0:Y:S01]  /*d9e0*/  @P1 LDC R25, c[0x0][0xcf0] ;  /* 0x00033c00ff191b82 */ /* 0x000e220000000800 */
[----:B---3--:R-:W-:-:S02]  /*d9f0*/  IMAD R9, R9, R211, RZ ;  /* 0x000000d309097224 */ /* 0x008fc400078e02ff */
[----:B------:R-:W-:-:S05]  /*da00*/  IMAD.WIDE.U32 R14, R8, R211, RZ ;  /* 0x000000d3080e7225 */ /* 0x000fca00078e00ff */
[----:B------:R-:W3:Y:S01]  /*da10*/  LDC.64 R10, c[0x0][R16+0x228] ;  /* 0x00008a00100a7b82 */ /* 0x000ee20000000a00 */
[----:B----4-:R-:W-:-:S07]  /*da20*/  @P1 IMAD.HI.U32 R4, R27, R4, RZ ;  /* 0x000000041b041227 */ /* 0x010fce00078e00ff */
[----:B------:R-:W4:Y:S01]  /*da30*/  LDC.64 R12, c[0x0][R16+0x210] ;  /* 0x00008400100c7b82 */ /* 0x000f220000000a00 */
[-C--:B-----5:R-:W-:Y:S02]  /*da40*/  IMAD R23, R3, R212.reuse, RZ ;  /* 0x000000d403177224 */ /* 0x0a0fe400078e02ff */
[----:B------:R-:W-:-:S04]  /*da50*/  IMAD.WIDE.U32 R2, R2, R212, RZ ;  /* 0x000000d402027225 */ /* 0x000fc800078e00ff */
[----:B------:R-:W-:Y:S01]  /*da60*/  IMAD.IADD R23, R3, 0x1, R23 ;  /* 0x0000000103177824 */ /* 0x000fe200078e0217 */
[----:B0-----:R-:W-:Y:S01]  /*da70*/  @P1 SHF.R.U32.HI R21, RZ, R25, R4 ;  /* 0x00000019ff151219 */ /* 0x001fe20000011604 */
[----:B------:R-:W-:Y:S01]  /*da80*/  IMAD R25, R8, R216, R9 ;  /* 0x000000d808197224 */ /* 0x000fe200078e0209 */
[----:B-1----:R-:W0:Y:S01]  /*da90*/  @!P0 LDC R28, c[0x0][0xc50] ;  /* 0x00031400ff1c8b82 */ /* 0x002e220000000800 */
[----:B------:R-:W-:Y:S02]  /*daa0*/  IADD3 R4, P1, P3, R14, R2, R17 ;  /* 0x000000020e047210 */ /* 0x000fe40007b3e011 */
[----:B------:R-:W-:Y:S02]  /*dab0*/  IMAD.MOV R8, RZ, RZ, -R21 ;  /* 0x000000ffff087224 */ /* 0x000fe400078e0a15 */
[----:B------:R-:W-:-:S03]  /*dac0*/  IMAD.IADD R25, R15, 0x1, R25 ;  /* 0x000000010f197824 */ /* 0x000fc600078e0219 */
[----:B------:R-:W1:Y:S01]  /*dad0*/  @!P0 LDC R29, c[0x0][0xc54] ;  /* 0x00031500ff1d8b82 */ /* 0x000e620000000800 */
[----:B--2---:R-:W-:-:S05]  /*dae0*/  SEL R9, R24, RZ, P0 ;  /* 0x000000ff18097207 */ /* 0x004fca0000000000 */
[----:B---3--:R-:W-:-:S04]  /*daf0*/  IMAD.WIDE.U32 R2, R10, R9, RZ ;  /* 0x000000090a027225 */ /* 0x008fc800078e00ff */
[----:B------:R-:W-:Y:S02]  /*db00*/  IMAD R11, R11, R9, RZ ;  /* 0x000000090b0b7224 */ /* 0x000fe400078e02ff */
[----:B------:R-:W-:Y:S01]  /*db10*/  IMAD R9, R31, R8, R27 ;  /* 0x000000081f097224 */ /* 0x000fe200078e021b */
[----:B------:R-:W-:Y:S01]  /*db20*/  IADD3.X R8, R25, R23, R20, P1, P3 ;  /* 0x0000001719087210 */ /* 0x000fe20000fe6414 */
[----:B------:R-:W-:Y:S01]  /*db30*/  IMAD.IADD R11, R3, 0x1, R11 ;  /* 0x00000001030b7824 */ /* 0x000fe200078e020b */
[----:B------:R-:W-:Y:S01]  /*db40*/  IADD3 R2, P0, P1, R21, R4, R2 ;  /* 0x0000000415027210 */ /* 0x000fe2000791e002 */
[----:B----4-:R-:W-:Y:S01]  /*db50*/  IMAD R4, R13, R9, RZ ;  /* 0x000000090d047224 */ /* 0x010fe200078e02ff */
[----:B------:R-:W-:-:S04]  /*db60*/  SHF.R.S32.HI R21, RZ, 0x1f, R21 ;  /* 0x0000001fff157819 */ /* 0x000fc80000011415 */
        /* <DEDUP_REMOVED lines=9> */
.L_x_5390:
[----:B------:R-:W-:Y:S05]  /*dc00*/  BSYNC B1 ;  /* 0x0000000000017941 */ /* 0x000fea0003800000 */
.L_x_5389:
[----:B------:R-:W-:Y:S05]  /*dc10*/  @P2 BRA `(.L_x_5385) ;  /* 0x00000008004c2947 */ /* 0x000fea0003800000 */
[----:B------:R-:W2:Y:S01]  /*dc20*/  LDC R15, c[0x0][0xce8] ;  /* 0x00033a00ff0f7b82 */ /* 0x000ea20000000800 */
[----:B-1----:R-:W-:Y:S01]  /*dc30*/  SHF.R.S32.HI R3, RZ, 0x1f, R22 ;  /* 0x0000001fff037819 */ /* 0x002fe20000011416 */
        /* <DEDUP_REMOVED lines=14> */
[----:B------:R-:W-:Y:S02]  /*dd20*/  IMAD.IADD R13, R18, 0x1, R9 ;  /* 0x00000001120d7824 */ /* 0x000fe400078e0209 */
[----:B------:R-:W-:Y:S01]  /*dd30*/  IMAD R3, R212, UR5, R3 ;  /* 0x00000005d4037c24 */ /* 0x000fe2000f8e0203 */
[----:B------:R-:W-:Y:S01]  /*dd40*/  ULDC.64 UR4, c[0x0][0xbf0] ;  /* 0x0002fc0000047ab9 */ /* 0x000fe20000000a00 */
[----:B------:R-:W-:Y:S02]  /*dd50*/  IMAD.MOV.U32 R9, RZ, RZ, R13 ;  /* 0x000000ffff097224 */ /* 0x000fe400078e000d */
[----:B------:R-:W-:Y:S02]  /*dd60*/  IMAD R8, R216, UR4, RZ ;  /* 0x00000004d8087c24 */ /* 0x000fe4000f8e02ff */
[----:B------:R-:W-:Y:S02]  /*dd70*/  IMAD.WIDE.U32 R2, R211, UR4, R2 ;  /* 0x00000004d3027c25 */ /* 0x000fe4000f8e0002 */
[----:B------:R-:W1:Y:S02]  /*dd80*/  @P0 LDC R4, c[0x0][0xcec] ;  /* 0x00033b00ff040b82 */ /* 0x000e640000000800 */
[----:B------:R-:W-:-:S06]  /*dd90*/  IMAD.IADD R18, R17, 0x1, R18 ;  /* 0x0000000111127824 */ /* 0x000fcc00078e0212 */
[----:B------:R-:W2:Y:S01]  /*dda0*/  @P0 LDC R11, c[0x0][0xcf0] ;  /* 0x00033c00ff0b0b82 */ /* 0x000ea20000000800 */
[----:B-1----:R-:W-:-:S05]  /*ddb0*/  @P0 IMAD.HI.U32 R4, R13, R4, RZ ;  /* 0x000000040d040227 */ /* 0x002fca00078e00ff */
        /* <DEDUP_REMOVED lines=12> */
[----:B------:R-:W-:Y:S02]  /*de80*/  IMAD R15, R0, R15, RZ ;  /* 0x0000000f000f7224 */ /* 0x000fe400078e02ff */
[----:B------:R-:W-:Y:S02]  /*de90*/  IMAD.IADD R3, R3, 0x1, R13 ;  /* 0x0000000103037824 */ /* 0x000fe400078e020d */
        /* <DEDUP_REMOVED lines=15> */
[----:B------:R1:W2:Y:S01]  /*df90*/  SHFL.IDX PT, R2, R8, RZ, 0x181f ;  /* 0x00181fff08027589 */ /* 0x0002a200000e0000 */
[----:B------:R-:W-:Y:S01]  /*dfa0*/  VIADD R17, R9, 0x40 ;  /* 0x0000004009117836 */ /* 0x000fe20000000000 */
[----:B------:R-:W-:-:S02]  /*dfb0*/  SHF.R.S32.HI R12, RZ, 0x1f, R9 ;  /* 0x0000001fff0c7819 */ /* 0x000fc40000011409 */
[----:B------:R1:W3:Y:S01]  /*dfc0*/  SHFL.IDX PT, R0, R4, RZ, 0x181f ;  /* 0x00181fff04007589 */ /* 0x0002e200000e0000 */
        /* <DEDUP_REMOVED lines=21> */
.L_x_5392:
[----:B------:R-:W-:Y:S05]  /*e120*/  BSYNC B1 ;  /* 0x0000000000017941 */ /* 0x000fea0003800000 */
.L_x_5391:
        /* <DEDUP_REMOVED lines=21> */
.L_x_5394:
[----:B------:R-:W-:Y:S05]  /*e280*/  BSYNC B1 ;  /* 0x0000000000017941 */ /* 0x000fea0003800000 */
.L_x_5393:
        /* <DEDUP_REMOVED lines=21> */
.L_x_5396:
[----:B------:R-:W-:Y:S05]  /*e3e0*/  BSYNC B1 ;  /* 0x0000000000017941 */ /* 0x000fea0003800000 */
.L_x_5395:
[----:B0-----:R-:W-:Y:S01]  /*e3f0*/  VIADD R0, R18, 0x60 ;  /* 0x0000006012007836 */ /* 0x001fe20000000000 */
[----:B-1-3--:R-:W3:Y:S04]  /*e400*/  SHFL.IDX PT, R4, R4, 0x3, 0x181f ;  /* 0x00781f0004047f89 */ /* 0x00aee800000e0000 */
[----:B------:R-:W-:Y:S01]  /*e410*/  ISETP.GE.AND P0, PT, R0, R15, PT ;  /* 0x0000000f0000720c */ /* 0x000fe20003f06270 */
[----:B----4-:R4:W0:-:S12]  /*e420*/  SHFL.IDX PT, R2, R8, 0x3, 0x181f ;  /* 0x00781f0008027f89 */ /* 0x01081800000e0000 */
[----:B----4-:R-:W-:Y:S05]  /*e430*/  @P0 BRA `(.L_x_5385) ;  /* 0x0000000000440947 */ /* 0x010fea0003800000 */
[----:B------:R-:W-:Y:S02]  /*e440*/  ULDC UR4, c[0x0][0xbc8] ;  /* 0x0002f20000047ab9 */ /* 0x000fe40000000800 */
[----:B------:R-:W-:Y:S02]  /*e450*/  ISETP.GE.AND P3, PT, R9, UR4, PT ;  /* 0x0000000409007c0c */ /* 0x000fe4000bf66270 */
[----:B------:R-:W-:Y:S02]  /*e460*/  ISETP.GE.AND P2, PT, R17, UR4, PT ;  /* 0x0000000411007c0c */ /* 0x000fe4000bf46270 */
[----:B------:R-:W-:Y:S02]  /*e470*/  ISETP.GE.AND P1, PT, R13, UR4, PT ;  /* 0x000000040d007c0c */ /* 0x000fe4000bf26270 */
[----:B------:R-:W-:-:S07]  /*e480*/  ISETP.GE.AND P0, PT, R11, UR4, PT ;  /* 0x000000040b007c0c */ /* 0x000fce000bf06270 */
[----:B0-2---:R-:W-:-:S04]  /*e490*/  @!P3 LEA R8, P4, R9, R2, 0x1 ;  /* 0x000000020908b211 */ /* 0x005fc800078808ff */
[----:B---3--:R-:W-:Y:S02]  /*e4a0*/  @!P3 LEA.HI.X R9, R9, R4, R12, 0x1, P4 ;  /* 0x000000040909b211 */ /* 0x008fe400020f0c0c */
        /* <DEDUP_REMOVED lines=10> */
.L_x_5385:
[----:B------:R-:W-:Y:S05]  /*e550*/  BSYNC B0 ;  /* 0x0000000000007941 */ /* 0x000fea0003800000 */
.L_x_5375:
[----:B------:R-:W-:Y:S02]  /*e560*/  ULDC UR4, c[0x0][0xd3c] ;  /* 0x00034f0000047ab9 */ /* 0x000fe40000000800 */
[----:B------:R-:W-:-:S13]  /*e570*/  ISETP.GE.AND P0, PT, R7, UR4, PT ;  /* 0x0000000407007c0c */ /* 0x000fda000bf06270 */
[----:B------:R-:W-:Y:S05]  /*e580*/  @!P0 BRA `(.L_x_5397) ;  /* 0xffffff2800f48947 */ /* 0x000fea000383ffff */
[----:B------:R-:W-:Y:S05]  /*e590*/  EXIT ;  /* 0x000000000000794d */ /* 0x000fea0003800000 */
.L_x_5337:
[----:B------:R-:W-:-:S08]  /*e5a0*/  NOP ;  /* 0x0000000000007918 */ /* 0x000fd00000000000 */
[----:B--2---:R-:W0:-:S00]  /*e5b0*/  USETMAXREG.DEALLOC.CTAPOOL 0x18 ;  /* 0x00000018000079c8 */ /* 0x004e0000080e0500 */
        /* <DEDUP_REMOVED lines=16> */
.L_x_5398:
[----:B------:R-:W0:Y:S01]  /*e6c0*/  S2R R0, SR_TID.X ;  /* 0x0000000000007919 */ /* 0x000e220000002100 */
[----:B------:R-:W-:Y:S01]  /*e6d0*/  ULDC UR4, c[0x0][0xd3c] ;  /* 0x00034f0000047ab9 */ /* 0x000fe20000000800 */
[----:B------:R-:W-:Y:S01]  /*e6e0*/  IMAD.MOV.U32 R7, RZ, RZ, RZ ;  /* 0x000000ffff077224 */ /* 0x000fe200078e00ff */
[----:B------:R-:W1:Y:S01]  /*e6f0*/  S2UR UR6, SR_CTAID.X ;  /* 0x00000000000679c3 */ /* 0x000e620000002500 */
[----:B------:R-:W-:Y:S01]  /*e700*/  ULDC UR5, c[0x0][0xd38] ;  /* 0x00034e0000057ab9 */ /* 0x000fe20000000800 */
[----:B0-----:R-:W-:-:S04]  /*e710*/  LOP3.LUT R0, R0, 0x1f, RZ, 0xc0, !PT ;  /* 0x0000001f00007812 */ /* 0x001fc800078ec0ff */
[----:B------:R-:W-:-:S04]  /*e720*/  ISETP.NE.AND P0, PT, R0, 0x1f, PT ;  /* 0x0000001f0000780c */ /* 0x000fc80003f05270 */
[----:B------:R-:W-:-:S13]  /*e730*/  ISETP.GE.OR P1, PT, R0, UR4, !P0 ;  /* 0x0000000400007c0c */ /* 0x000fda000c726670 */
[----:B------:R-:W0:Y:S08]  /*e740*/  @!P1 LDC.64 R2, c[0x0][0xd80] ;  /* 0x00036000ff029b82 */ /* 0x000e300000000a00 */
        /* <DEDUP_REMOVED lines=35> */
.L_x_5402:
        /* <DEDUP_REMOVED lines=39> */
.L_x_5400:
        /* <DEDUP_REMOVED lines=12> */
.L_x_5403:
[----:B---34-:R-:W-:Y:S01]  /*ecb0*/  IMAD R3, R4, UR5, R8 ;  /* 0x0000000504037c24 */ /* 0x018fe2000f8e0208 */
[----:B-1----:R-:W-:Y:S01]  /*ecc0*/  ISETP.NE.AND P0, PT, R7, 0x1, PT ;  /* 0x000000010700780c */ /* 0x002fe20003f05270 */
[----:B------:R-:W-:-:S03]  /*ecd0*/  VIADD R13, R9, UR4 ;  /* 0x00000004090d7c36 */ /* 0x000fc60008000000 */
[----:B------:R1:W-:Y:S01]  /*ece0*/  STL [R1], R3 ;  /* 0x0000000301007387 */ /* 0x0003e20000100800 */
[----:B------:R-:W-:-:S03]  /*ecf0*/  IADD3 R4, -R3, UR6, RZ ;  /* 0x0000000603047c10 */ /* 0x000fc6000fffe1ff */
[----:B------:R1:W-:Y:S05]  /*ed00*/  STL [R1+0xc], R13 ;  /* 0x00000c0d01007387 */ /* 0x0003ea0000100800 */
[----:B------:R-:W-:Y:S05]  /*ed10*/  @!P0 BRA `(.L_x_5404) ;  /* 0x0000000000e08947 */ /* 0x000fea0003800000 */
[----:B0-2---:R-:W-:Y:S01]  /*ed20*/  IABS R6, R5 ;  /* 0x0000000500067213 */ /* 0x005fe20000000000 */
[----:B------:R-:W-:Y:S01]  /*ed30*/  IMAD.MOV.U32 R2, RZ, RZ, RZ ;  /* 0x000000ffff027224 */ /* 0x000fe200078e00ff */
[----:B------:R-:W-:Y:S02]  /*ed40*/  IABS R8, R7 ;  /* 0x0000000700087213 */ /* 0x000fe40000000000 */
[----:B------:R-:W0:Y:S08]  /*ed50*/  I2F.RP R9, R6 ;  /* 0x0000000600097306 */ /* 0x000e300000209400 */
[----:B------:R-:W-:Y:S08]  /*ed60*/  I2F.RP R12, R8 ;  /* 0x00000008000c7306 */ /* 0x000ff00000209400 */
[----:B0-----:R-:W1:Y:S02]  /*ed70*/  MUFU.RCP R9, R9 ;  /* 0x0000000900097308 */ /* 0x001e640000001000 */
[----:B-1----:R-:W-:-:S06]  /*ed80*/  VIADD R3, R9, 0xffffffe ;  /* 0x0ffffffe09037836 */ /* 0x002fcc0000000000 */
[----:B------:R-:W0:Y:S02]  /*ed90*/  F2I.FTZ.U32.TRUNC.NTZ R3, R3 ;  /* 0x0000000300037305 */ /* 0x000e24000021f000 */
[----:B0-----:R-:W-:-:S04]  /*eda0*/  IMAD.MOV R11, RZ, RZ, -R3 ;  /* 0x000000ffff0b7224 */ /* 0x001fc800078e0a03 */
[----:B------:R-:W-:-:S04]  /*edb0*/  IMAD R11, R11, R6, RZ ;  /* 0x000000060b0b7224 */ /* 0x000fc800078e02ff */
[----:B------:R-:W-:Y:S01]  /*edc0*/  IMAD.HI.U32 R10, R3, R11, R2 ;  /* 0x0000000b030a7227 */ /* 0x000fe200078e0002 */
[----:B------:R-:W-:Y:S01]  /*edd0*/  IABS R11, R4 ;  /* 0x00000004000b7213 */ /* 0x000fe20000000000 */
[----:B------:R-:W0:Y:S01]  /*ede0*/  MUFU.RCP R2, R12 ;  /* 0x0000000c00027308 */ /* 0x000e220000001000 */
[----:B------:R-:W-:-:S03]  /*edf0*/  IABS R3, R5 ;  /* 0x0000000500037213 */ /* 0x000fc60000000000 */
[----:B------:R-:W-:-:S04]  /*ee00*/  IMAD.HI.U32 R9, R10, R11, RZ ;  /* 0x0000000b0a097227 */ /* 0x000fc800078e00ff */
[----:B------:R-:W-:-:S04]  /*ee10*/  IMAD.MOV R14, RZ, RZ, -R3 ;  /* 0x000000ffff0e7224 */ /* 0x000fc800078e0a03 */
[----:B------:R-:W-:Y:S02]  /*ee20*/  IMAD R11, R9, R14, R11 ;  /* 0x0000000e090b7224 */ /* 0x000fe400078e020b */
[----:B0-----:R-:W-:-:S03]  /*ee30*/  VIADD R3, R2, 0xffffffe ;  /* 0x0ffffffe02037836 */ /* 0x001fc60000000000 */
[----:B------:R-:W-:Y:S01]  /*ee40*/  ISETP.GT.U32.AND P1, PT, R6, R11, PT ;  /* 0x0000000b0600720c */ /* 0x000fe20003f24070 */
[----:B------:R-:W-:Y:S02]  /*ee50*/  IMAD.MOV.U32 R2, RZ, RZ, RZ ;  /* 0x000000ffff027224 */ /* 0x000fe400078e00ff */
        /* <DEDUP_REMOVED lines=24> */
[----:B------:R-:W-:Y:S01]  /*efe0*/  ISETP.GE.U32.AND P0, PT, R3, R8, PT ;  /* 0x000000080300720c */ /* 0x000fe20003f06070 */
[----:B------:R-:W-:-:S04]  /*eff0*/  IMAD.MOV R3, RZ, RZ, -R9 ;  /* 0x000000ffff037224 */ /* 0x000fc800078e0a09 */
[----:B------:R-:W-:-:S08]  /*f000*/  IMAD R3, R5, R3, R4 ;  /* 0x0000000305037224 */ /* 0x000fd000078e0204 */
[----:B------:R-:W-:-:S04]  /*f010*/  @P0 VIADD R6, R6, 0x1 ;  /* 0x0000000106060836 */ /* 0x000fc80000000000 */
        /* <DEDUP_REMOVED lines=8> */
.L_x_5404:
        /* <DEDUP_REMOVED lines=15> */
[----:B------:R-:W-:Y:S02]  /*f190*/  IMAD.MOV R12, RZ, RZ, -R11 ;  /* 0x000000ffff0c7224 */ /* 0x000fe400078e0a0b */
[----:B------:R-:W-:Y:S01]  /*f1a0*/  IMAD.HI.U32 R11, R2, R3, RZ ;  /* 0x00000003020b7227 */ /* 0x000fe200078e00ff */
[----:B------:R-:W-:-:S03]  /*f1b0*/  LOP3.LUT R2, R4, R7, RZ, 0x3c, !PT ;  /* 0x0000000704027212 */ /* 0x000fc600078e3cff */
[----:B------:R-:W-:Y:S01]  /*f1c0*/  IMAD R3, R11, R12, R3 ;  /* 0x0000000c0b037224 */ /* 0x000fe200078e0203 */
[----:B------:R-:W-:-:S04]  /*f1d0*/  ISETP.GE.AND P2, PT, R2, RZ, PT ;  /* 0x000000ff0200720c */ /* 0x000fc80003f46270 */
        /* <DEDUP_REMOVED lines=11> */
[----:B------:R-:W-:-:S03]  /*f290*/  IMAD R7, R7, R11, R4 ;  /* 0x0000000b07077224 */ /* 0x000fc600078e0204 */
[----:B------:R-:W-:Y:S02]  /*f2a0*/  VIADDMNMX R6, R3, UR5, R6, PT ;  /* 0x0000000503067c46 */ /* 0x000fe4000b800106 */
[----:B------:R-:W-:Y:S02]  /*f2b0*/  IADD3 R8, R8, 0x1000000, R7 ;  /* 0x0100000008087810 */ /* 0x000fe40007ffe007 */
[----:B------:R-:W-:-:S04]  /*f2c0*/  IABS R9, R6 ;  /* 0x0000000600097213 */ /* 0x000fc80000000000 */
[----:B------:R-:W0:Y:S08]  /*f2d0*/  I2F.RP R10, R9 ;  /* 0x00000009000a7306 */ /* 0x000e300000209400 */
[----:B0-----:R-:W0:Y:S02]  /*f2e0*/  MUFU.RCP R10, R10 ;  /* 0x0000000a000a7308 */ /* 0x001e240000001000 */
[----:B0-----:R-:W-:Y:S01]  /*f2f0*/  VIADD R2, R10, 0xffffffe ;  /* 0x0ffffffe0a027836 */ /* 0x001fe20000000000 */
[----:B------:R-:W-:-:S05]  /*f300*/  IABS R10, R6 ;  /* 0x00000006000a7213 */ /* 0x000fca0000000000 */
[----:B------:R0:W1:Y:S02]  /*f310*/  F2I.FTZ.U32.TRUNC.NTZ R3, R2 ;  /* 0x0000000200037305 */ /* 0x000064000021f000 */
[----:B0-----:R-:W-:Y:S02]  /*f320*/  IMAD.MOV.U32 R2, RZ, RZ, RZ ;  /* 0x000000ffff027224 */ /* 0x001fe400078e00ff */
[----:B-1----:R-:W-:-:S04]  /*f330*/  IMAD.MOV R4, RZ, RZ, -R3 ;  /* 0x000000ffff047224 */ /* 0x002fc800078e0a03 */
[----:B------:R-:W-:Y:S01]  /*f340*/  IMAD R11, R4, R9, RZ ;  /* 0x00000009040b7224 */ /* 0x000fe200078e02ff */
[----:B------:R-:W-:-:S03]  /*f350*/  IABS R4, R7 ;  /* 0x0000000700047213 */ /* 0x000fc60000000000 */
[----:B------:R-:W-:-:S04]  /*f360*/  IMAD.HI.U32 R3, R3, R11, R2 ;  /* 0x0000000b03037227 */ /* 0x000fc800078e0002 */
        /* <DEDUP_REMOVED lines=16> */
.L_x_5405:
[----:B01----:R-:W-:-:S05]  /*f470*/  LOP3.LUT R2, RZ, R3, RZ, 0x33, !PT ;  /* 0x00000003ff027212 */ /* 0x003fca00078e33ff */
[----:B------:R-:W-:-:S05]  /*f480*/  IMAD.IADD R2, R5, 0x1, R2 ;  /* 0x0000000105027824 */ /* 0x000fca00078e0202 */
[----:B------:R1:W-:Y:S01]  /*f490*/  STL [R1+0x4], R2 ;  /* 0x0000040201007387 */ /* 0x0003e20000100800 */
[----:B------:R-:W-:Y:S05]  /*f4a0*/  BRA `(.L_x_5406) ;  /* 0x0000000000107947 */ /* 0x000fea0003800000 */
.L_x_5401:
[----:B------:R-:W-:Y:S01]  /*f4b0*/  IMAD.U32 R2, RZ, RZ, UR6 ;  /* 0x00000006ff027e24 */ /* 0x000fe2000f8e00ff */
[----:B------:R0:W-:Y:S04]  /*f4c0*/  STL [R1+0x4], RZ ;  /* 0x000004ff01007387 */ /* 0x0001e80000100800 */
[----:B------:R0:W-:Y:S04]  /*f4d0*/  STL [R1+0x8], RZ ;  /* 0x000008ff01007387 */ /* 0x0001e80000100800 */
[----:B------:R0:W-:Y:S02]  /*f4e0*/  STL [R1], R2 ;  /* 0x0000000201007387 */ /* 0x0001e40000100800 */
.L_x_5406:
        /* <DEDUP_REMOVED lines=10> */
.L_x_5399:
        /* <DEDUP_REMOVED lines=8> */
[----:B0-----:R-:W0:Y:S01]  /*f610*/  S2R R5, SR_TID.X ;  /* 0x0000000000057919 */ /* 0x001e220000002100 */
[----:B------:R-:W2:Y:S01]  /*f620*/  S2UR UR5, SR_CgaCtaId ;  /* 0x00000000000579c3 */ /* 0x000ea20000008800 */
[----:B------:R-:W-:Y:S01]  /*f630*/  UMOV UR4, 0x400 ;  /* 0x0000040000047882 */ /* 0x000fe20000000000 */
[----:B------:R-:W-:Y:S01]  /*f640*/  BSSY B8, `(.L_x_5407) ;  /* 0x0000675000087945 */ /* 0x000fe20003800000 */
[----:B------:R-:W-:Y:S01]  /*f650*/  ULDC UR40, c[0x0][0xc] ;  /* 0x0000030000287ab9 */ /* 0x000fe20000000800 */
[----:B------:R-:W-:Y:S01]  /*f660*/  ULDC.64 UR36, c[0x0][0x198] ;  /* 0x0000660000247ab9 */ /* 0x000fe20000000a00 */
[----:B--2---:R-:W-:-:S06]  /*f670*/  ULEA UR4, UR5, UR4, 0x18 ;  /* 0x0000000405047291 */ /* 0x004fcc000f8ec03f */
[----:B------:R-:W-:Y:S01]  /*f680*/  IMAD.U32 R18, RZ, RZ, UR4 ;  /* 0x00000004ff127e24 */ /* 0x000fe2000f8e00ff */
[C---:B0-----:R-:W-:Y:S01]  /*f690*/  LOP3.LUT R4, R5.reuse, 0x7f, RZ, 0xc0, !PT ;  /* 0x0000007f05047812 */ /* 0x041fe200078ec0ff */
[----:B---3--:R-:W-:-:S05]  /*f6a0*/  IMAD.SHL.U32 R0, R5, 0x8, RZ ;  /* 0x0000000805007824 */ /* 0x008fca00078e00ff */
[C---:B-1----:R-:W-:Y:S02]  /*f6b0*/  LOP3.LUT R2, R0.reuse, 0x1f8, RZ, 0xc0, !PT ;  /* 0x000001f800027812 */ /* 0x042fe400078ec0ff */
        /* <DEDUP_REMOVED lines=12> */
[----:B0-----:R-:W-:-:S03]  /*f780*/  LOP3.LUT R3, R0, 0x40, RZ, 0xfc, !PT ;  /* 0x0000004000037812 */ /* 0x001fc600078efcff */
[----:B------:R0:W-:Y:S01]  /*f790*/  STL [R1+0x10], RZ ;  /* 0x000010ff01007387 */ /* 0x0001e20000100800 */
[C---:B-1----:R-:W-:Y:S02]  /*f7a0*/  LOP3.LUT R2, R0.reuse, 0x80, RZ, 0xfc, !PT ;  /* 0x0000008000027812 */ /* 0x042fe400078efcff */
[----:B------:R-:W-:-:S07]  /*f7b0*/  LOP3.LUT R0, R0, 0xc0, RZ, 0xfc, !PT ;  /* 0x000000c000007812 */ /* 0x000fce00078efcff */
.L_x_5517:
[----:B--2---:R-:W2:Y:S01]  /*f7c0*/  LDL R0, [R1+0xc] ;  /* 0x00000c0001007983 */ /* 0x004ea20000100800 */
[----:B-1-3--:R-:W2:Y:S01]  /*f7d0*/  LDC.64 R2, c[0x0][0xd88] ;  /* 0x00036200ff027b82 */ /* 0x00aea20000000a00 */
[----:B------:R-:W-:Y:S05]  /*f7e0*/  YIELD ;  /* 0x0000000000007946 */ /* 0x000fea0003800000 */
[----:B------:R-:W-:Y:S01]  /*f7f0*/  ULDC.64 UR4, c[0x0][0xb20] ;  /* 0x0002c80000047ab9 */ /* 0x000fe20000000a00 */
[----:B0-----:R-:W-:Y:S01]  /*f800*/  IMAD.MOV.U32 R6, RZ, RZ, RZ ;  /* 0x000000ffff067224 */ /* 0x001fe200078e00ff */
        /* <DEDUP_REMOVED lines=22> */
[C---:B-1----:R-:W-:Y:S02]  /*f970*/  IADD3 R4, P4, R16.reuse, UR6, RZ ;  /* 0x0000000610047c10 */ /* 0x042fe4000ff9e0ff */
[----:B--2---:R-:W-:Y:S02]  /*f980*/  IADD3 R2, P3, R16, UR4, RZ ;  /* 0x0000000410027c10 */ /* 0x004fe4000ff7e0ff */
        /* <DEDUP_REMOVED lines=10> */
[----:B-1----:R-:W-:-:S04]  /*fa30*/  @P2 IADD3 R6, P3, R16, UR8, RZ ;  /* 0x0000000810062c10 */ /* 0x002fc8000ff7e0ff */
        /* <DEDUP_REMOVED lines=8> */
[----:B-1----:R-:W-:Y:S01]  /*fac0*/  IMAD.U32 R6, RZ, RZ, UR4 ;  /* 0x00000004ff067e24 */ /* 0x002fe2000f8e00ff */
[----:B--2---:R1:W-:Y:S01]  /*fad0*/  STL [R1+0x34], R9 ;  /* 0x0000340901007387 */ /* 0x0043e20000100800 */
[----:B------:R-:W-:Y:S05]  /*fae0*/  @P2 BRA `(.L_x_5408) ;  /* 0x0000000000142947 */ /* 0x000fea0003800000 */
[----:B------:R-:W-:Y:S05]  /*faf0*/  @!P1 BRA `(.L_x_5408) ;  /* 0x0000000000109947 */ /* 0x000fea0003800000 */
[----:B------:R-:W1:Y:S04]  /*fb00*/  LDG.E R7, desc[UR38][R2.64] ;  /* 0x0000002602077981 */ /* 0x000e68000c1e1900 */
[----:B------:R-:W1:Y:S02]  /*fb10*/  LDG.E R2, desc[UR38][R2.64+0x4] ;  /* 0x0000042602027981 */ /* 0x000e64000c1e1900 */
[----:B-1----:R-:W-:-:S05]  /*fb20*/  IMAD.IADD R9, R2, 0x1, -R7 ;  /* 0x0000000102097824 */ /* 0x002fca00078e0a07 */
[----:B------:R2:W-:Y:S02]  /*fb30*/  STL [R1+0x34], R9 ;  /* 0x0000340901007387 */ /* 0x0005e40000100800 */
.L_x_5408:
[----:B------:R-:W3:Y:S01]  /*fb40*/  LDL.LU R7, [R1+0x8] ;  /* 0x0000080001077983 */ /* 0x000ee20000300800 */
[----:B------:R-:W-:Y:S02]  /*fb50*/  ULDC.64 UR4, c[0x0][0xb18] ;  /* 0x0002c60000047ab9 */ /* 0x000fe40000000a00 */
[----:B------:R-:W-:-:S04]  /*fb60*/  ISETP.NE.U32.AND P1, PT, RZ, UR4, PT ;  /* 0x00000004ff007c0c */ /* 0x000fc8000bf25070 */
[----:B------:R-:W-:Y:S02]  /*fb70*/  ISETP.NE.AND.EX P1, PT, RZ, UR5, PT, P1 ;  /* 0x00000005ff007c0c */ /* 0x000fe4000bf25310 */
[C---:B---3--:R-:W-:Y:S02]  /*fb80*/  LOP3.LUT R3, R7.reuse, 0xff000000, RZ, 0xc0, !PT ;  /* 0xff00000007037812 */ /* 0x048fe400078ec0ff */
        /* <DEDUP_REMOVED lines=10> */
[----:B---3--:R-:W-:-:S05]  /*fc30*/  IADD3.X R7, R10, UR5, RZ, P0, !PT ;  /* 0x000000050a077c10 */ /* 0x008fca00087fe4ff */
[----:B------:R3:W5:Y:S01]  /*fc40*/  LDG.E R6, desc[UR38][R6.64] ;  /* 0x0000002606067981 */ /* 0x000762000c1e1900 */
[----:B------:R-:W-:Y:S05]  /*fc50*/  BRA `(.L_x_5410) ;  /* 0x0000000000107947 */ /* 0x000fea0003800000 */
.L_x_5409:
[----:B------:R-:W-:Y:S05]  /*fc60*/  @!P0 BRA `(.L_x_5410) ;  /* 0x00000000000c8947 */ /* 0x000fea0003800000 */
[----:B------:R-:W4:Y:S04]  /*fc70*/  LDG.E R6, desc[UR38][R4.64] ;  /* 0x0000002604067981 */ /* 0x000f28000c1e1900 */
[----:B------:R-:W4:Y:S02]  /*fc80*/  LDG.E R4, desc[UR38][R4.64+0x4] ;  /* 0x0000042604047981 */ /* 0x000f24000c1e1900 */
[----:B----4-:R-:W-:-:S07]  /*fc90*/  IMAD.IADD R6, R4, 0x1, -R6 ;  /* 0x0000000104067824 */ /* 0x010fce00078e0a06 */
.L_x_5410:
[----:B------:R-:W4:Y:S01]  /*fca0*/  LDL R5, [R1+0x4] ;  /* 0x0000040001057983 */ /* 0x000f220000100800 */
[----:B-----5:R-:W-:Y:S01]  /*fcb0*/  IMAD.IADD R6, R6, 0x1, -R0 ;  /* 0x0000000106067824 */ /* 0x020fe200078e0a00 */
[----:B------:R-:W-:Y:S01]  /*fcc0*/  BSSY B0, `(.L_x_5411) ;  /* 0x000003a000007945 */ /* 0x000fe20003800000 */
[----:B------:R-:W0:Y:S02]  /*fcd0*/  LDC R0, c[0x0][0x448] ;  /* 0x00011200ff007b82 */ /* 0x000e240000000800 */
[----:B0-----:R-:W-:-:S13]  /*fce0*/  ISETP.NE.AND P0, PT, R0, 0x1, PT ;  /* 0x000000010000780c */ /* 0x001fda0003f05270 */
[----:B---3--:R-:W0:Y:S08]  /*fcf0*/  @P0 LDC R2, c[0x0][0x44c] ;  /* 0x00011300ff020b82 */ /* 0x008e300000000800 */
[----:B------:R-:W3:Y:S01]  /*fd00*/  @P0 LDC R4, c[0x0][0x450] ;  /* 0x00011400ff040b82 */ /* 0x000ee20000000800 */
[----:B----4-:R-:W-:Y:S02]  /*fd10*/  IMAD.SHL.U32 R0, R5, 0x80, RZ ;  /* 0x0000008005007824 */ /* 0x010fe400078e00ff */
[----:B------:R-:W-:-:S02]  /*fd20*/  IMAD.MOV.U32 R5, RZ, RZ, RZ ;  /* 0x000000ffff057224 */ /* 0x000fc400078e00ff */
[----:B------:R-:W-:Y:S02]  /*fd30*/  VIADD R0, R0, 0x7f ;  /* 0x0000007f00007836 */ /* 0x000fe40000000000 */
[----:B------:R-:W-:Y:S02]  /*fd40*/  IMAD.MOV.U32 R10, RZ, RZ, R5 ;  /* 0x000000ffff0a7224 */ /* 0x000fe400078e0005 */
[----:B0-----:R-:W-:-:S05]  /*fd50*/  @P0 IMAD.HI.U32 R2, R0, R2, RZ ;  /* 0x0000000200020227 */ /* 0x001fca00078e00ff */
[----:B---3--:R-:W-:Y:S01]  /*fd60*/  @P0 SHF.R.U32.HI R0, RZ, R4, R2 ;  /* 0x00000004ff000219 */ /* 0x008fe20000011602 */
[C---:B------:R-:W-:Y:S01]  /*fd70*/  VIADD R4, R6.reuse, 0x5f ;  /* 0x0000005f06047836 */ /* 0x040fe20000000000 */
[----:B------:R-:W-:Y:S02]  /*fd80*/  IADD3 R2, R6, 0x60, -R9 ;  /* 0x0000006006027810 */ /* 0x000fe40007ffe809 */
[----:B-12---:R-:W-:-:S03]  /*fd90*/  LOP3.LUT R9, R3, 0xff, RZ, 0xc0, !PT ;  /* 0x000000ff03097812 */ /* 0x006fc600078ec0ff */
[----:B------:R-:W-:Y:S02]  /*fda0*/  IMAD.IADD R2, R2, 0x1, R0 ;  /* 0x0000000102027824 */ /* 0x000fe400078e0200 */
[----:B------:R-:W-:-:S04]  /*fdb0*/  IMAD.HI R0, R4, 0x2aaaaaab, RZ ;  /* 0x2aaaaaab04007827 */ /* 0x000fc800078e02ff */
[----:B------:R-:W-:Y:S01]  /*fdc0*/  IMAD.HI R2, R2, 0x2aaaaaab, RZ ;  /* 0x2aaaaaab02027827 */ /* 0x000fe200078e02ff */
[----:B------:R-:W-:-:S04]  /*fdd0*/  SHF.R.U32.HI R4, RZ, 0x1f, R0 ;  /* 0x0000001fff047819 */ /* 0x000fc80000011600 */
[----:B------:R-:W-:Y:S02]  /*fde0*/  LEA.HI.SX32 R4, R0, R4, 0x1c ;  /* 0x0000000400047211 */ /* 0x000fe400078fe2ff */
[----:B------:R-:W-:-:S04]  /*fdf0*/  SHF.R.U32.HI R0, RZ, 0x1f, R2 ;  /* 0x0000001fff007819 */ /* 0x000fc80000011602 */
[----:B------:R-:W-:-:S04]  /*fe00*/  LEA.HI.SX32 R0, R2, R0, 0x1c ;  /* 0x0000000002007211 */ /* 0x000fc800078fe2ff */
[----:B------:R-:W-:Y:S02]  /*fe10*/  VIMNMX R8, R4, R0, PT ;  /* 0x0000000004087248 */ /* 0x000fe40003fe0100 */
[----:B------:R-:W-:Y:S02]  /*fe20*/  SHF.R.U32.HI R0, RZ, 0x10, R3 ;  /* 0x00000010ff007819 */ /* 0x000fe40000011603 */
[----:B------:R-:W-:Y:S01]  /*fe30*/  ISETP.GE.AND P1, PT, R8, 0x1, PT ;  /* 0x000000010800780c */ /* 0x000fe20003f26270 */
[----:B------:R0:W-:Y:S01]  /*fe40*/  STL [R1+0x3c], R8 ;  /* 0x00003c0801007387 */ /* 0x0001e20000100800 */
[----:B------:R-:W-:-:S03]  /*fe50*/  ISETP.NE.AND P0, PT, R0, RZ, PT ;  /* 0x000000ff0000720c */ /* 0x000fc60003f05270 */
[----:B------:R0:W-:Y:S04]  /*fe60*/  STL [R1+0x44], R5 ;  /* 0x0000440501007387 */ /* 0x0001e80000100800 */
[----:B------:R0:W-:Y:S06]  /*fe70*/  STL [R1+0x74], R9 ;  /* 0x0000740901007387 */ /* 0x0001ec0000100800 */
[----:B------:R-:W1:Y:S01]  /*fe80*/  @!P0 LDC R0, c[0x0][0xae8] ;  /* 0x0002ba00ff008b82 */ /* 0x000e620000000800 */
        /* <DEDUP_REMOVED lines=29> */
.L_x_5412:
[----:B------:R-:W-:Y:S05]  /*10060*/  BSYNC B0 ;  /* 0x0000000000007941 */ /* 0x000fea0003800000 */
.L_x_5411:
        /* <DEDUP_REMOVED lines=12> */
[----:B------:R-:W1:Y:S01]  /*10130*/  S2R R3, SR_LANEID ;  /* 0x0000000000037919 */ /* 0x000e620000000000 */
[----:B------:R-:W-:Y:S02]  /*10140*/  VOTEU.ANY UR4, UPT, PT ;  /* 0x0000000000047886 */ /* 0x000fe400038e0100 */
[----:B------:R-:W1:Y:S08]  /*10150*/  FLO.U32 R0, UR4 ;  /* 0x0000000400007d00 */ /* 0x000e7000080e0000 */
[----:B0-----:R-:W0:Y:S01]  /*10160*/  POPC R5, UR4 ;  /* 0x0000000400057d09 */ /* 0x001e220008000000 */
[----:B-1----:R-:W-:-:S02]  /*10170*/  ISETP.EQ.U32.AND P0, PT, R0, R3, PT ;  /* 0x000000030000720c */ /* 0x002fc40003f02070 */
[----:B------:R-:W0:Y:S11]  /*10180*/  LDC.64 R2, c[0x0][0xd60] ;  /* 0x00035800ff027b82 */ /* 0x000e360000000a00 */
[----:B0-----:R-:W3:Y:S01]  /*10190*/  @P0 ATOMG.E.ADD.STRONG.GPU PT, R3, desc[UR38][R2.64], R5 ;  /* 0x00000005020309a8 */ /* 0x001ee200081ee1e6 */
[----:B------:R-:W0:Y:S02]  /*101a0*/  S2R R4, SR_LTMASK ;  /* 0x0000000000047919 */ /* 0x000e240000003900 */
[----:B0-----:R-:W-:-:S04]  /*101b0*/  LOP3.LUT R4, R4, UR4, RZ, 0xc0, !PT ;  /* 0x0000000404047c12 */ /* 0x001fc8000f8ec0ff */
[----:B------:R-:W0:Y:S01]  /*101c0*/  POPC R7, R4 ;  /* 0x0000000400077309 */ /* 0x000e220000000000 */
[----:B---3--:R-:W0:Y:S02]  /*101d0*/  SHFL.IDX PT, R0, R3, R0, 0x1f ;  /* 0x00001f0003007589 */ /* 0x008e2400000e0000 */
[----:B0-----:R-:W-:-:S05]  /*101e0*/  IADD3 R0, R0, UR40, R7 ;  /* 0x0000002800007c10 */ /* 0x001fca000fffe007 */
[----:B------:R0:W-:Y:S01]  /*101f0*/  STL [R1], R0 ;  /* 0x0000000001007387 */ /* 0x0001e20000100800 */
[----:B------:R-:W-:Y:S05]  /*10200*/  BRA `(.L_x_5415) ;  /* 0x0000004800647947 */ /* 0x000fea0003800000 */
.L_x_5414:
        /* <DEDUP_REMOVED lines=20> */
.L_x_5417:
[----:B------:R-:W-:Y:S05]  /*10350*/  BSYNC B6 ;  /* 0x0000000000067941 */ /* 0x000fea0003800000 */
.L_x_5416:
        /* <DEDUP_REMOVED lines=9> */
[----:B------:R-:W-:Y:S02]  /*103f0*/  IMAD.U32 R4, RZ, RZ, UR6 ;  /* 0x00000006ff047e24 */ /* 0x000fe4000f8e00ff */
[----:B0-----:R-:W-:Y:S02]  /*10400*/  IMAD.U32 R5, RZ, RZ, UR7 ;  /* 0x00000007ff057e24 */ /* 0x001fe4000f8e00ff */
[----:B------:R-:W-:Y:S02]  /*10410*/  IMAD.U32 R6, RZ, RZ, UR8 ;  /* 0x00000008ff067e24 */ /* 0x000fe4000f8e00ff */
[----:B------:R-:W-:-:S02]  /*10420*/  IMAD.U32 R7, RZ, RZ, UR9 ;  /* 0x00000009ff077e24 */ /* 0x000fc4000f8e00ff */
[----:B--2---:R-:W-:Y:S02]  /*10430*/  IMAD.U32 R10, RZ, RZ, UR4 ;  /* 0x00000004ff0a7e24 */ /* 0x004fe4000f8e00ff */
[----:B------:R-:W-:Y:S02]  /*10440*/  IMAD.U32 R11, RZ, RZ, UR5 ;  /* 0x00000005ff0b7e24 */ /* 0x000fe4000f8e00ff */
[----:B------:R-:W-:Y:S02]  /*10450*/  IMAD.MOV.U32 R8, RZ, RZ, 0x70 ;  /* 0x00000070ff087424 */ /* 0x000fe400078e00ff */
[----:B------:R-:W-:Y:S02]  /*10460*/  IMAD.MOV.U32 R12, RZ, RZ, 0x1 ;  /* 0x00000001ff0c7424 */ /* 0x000fe400078e00ff */
[----:B-1----:R-:W-:-:S07]  /*10470*/  IMAD.MOV.U32 R13, RZ, RZ, RZ ;  /* 0x000000ffff0d7224 */ /* 0x002fce00078e00ff */
[----:B------:R-:W-:-:S07]  /*10480*/  LEPC R20, `(.L_x_5420) ;  /* 0x000000001014794e */ /* 0x000fce0000000000 */
[----:B---3--:R-:W-:Y:S05]  /*10490*/  CALL.ABS.NOINC R2 ;  /* 0x0000000002007343 */ /* 0x008fea0003c00000 */
.L_x_5420:
        /* <DEDUP_REMOVED lines=16> */
.L_x_5419:
[----:B------:R-:W-:Y:S05]  /*105a0*/  BSYNC B6 ;  /* 0x0000000000067941 */ /* 0x000fea0003800000 */
.L_x_5418:
[----:B------:R-:W3:Y:S01]  /*105b0*/  LDL.LU R4, [R1+0x1c] ;  /* 0x00001c0001047983 */ /* 0x000ee20000300800 */
[----:B------:R-:W-:-:S03]  /*105c0*/  ULDC.64 UR4, c[0x0][0xaf0] ;  /* 0x0002bc0000047ab9 */ /* 0x000fc60000000a00 */
[----:B------:R-:W4:Y:S01]  /*105d0*/  LDL R7, [R1+0x8] ;  /* 0x0000080001077983 */ /* 0x000f220000100800 */
[----:B------:R-:W-:-:S03]  /*105e0*/  ISETP.NE.U32.AND P0, PT, RZ, UR4, PT ;  /* 0x00000004ff007c0c */ /* 0x000fc6000bf05070 */
[----:B------:R-:W5:Y:S01]  /*105f0*/  LDL R0, [R1+0x40] ;  /* 0x0000400001007983 */ /* 0x000f620000100800 */
[----:B------:R-:W-:-:S13]  /*10600*/  ISETP.NE.AND.EX P0, PT, RZ, UR5, PT, P0 ;  /* 0x00000005ff007c0c */ /* 0x000fda000bf05300 */
[----:B------:R-:W-:-:S04]  /*10610*/  @P0 IADD3 R2, P1, R16, UR4, RZ ;  /* 0x0000000410020c10 */ /* 0x000fc8000ff3e0ff */
[----:B---3--:R-:W-:Y:S01]  /*10620*/  @P0 IADD3.X R3, R4, UR5, RZ, P1, !PT ;  /* 0x0000000504030c10 */ /* 0x008fe20008ffe4ff */
[----:B------:R-:W-:-:S04]  /*10630*/  ULDC.64 UR4, c[0x0][0xb00] ;  /* 0x0002c00000047ab9 */ /* 0x000fc80000000a00 */
[----:B----4-:R1:W0:Y:S02]  /*10640*/  @P0 LDG.E R7, desc[UR38][R2.64] ;  /* 0x0000002602070981 */ /* 0x010224000c1e1900 */
        /* <DEDUP_REMOVED lines=14> */
.L_x_5534:
[----:B------:R3:W-:Y:S01]  /*10730*/  STL [R1+0x30], R0 ;  /* 0x0000300001007387 */ /* 0x0007e20000100800 */
[----:B-1----:R-:W-:Y:S02]  /*10740*/  ISETP.NE.AND P0, PT, R14, RZ, PT ;  /* 0x000000ff0e00720c */ /* 0x002fe40003f05270 */
[----:B------:R-:W-:Y:S02]  /*10750*/  PLOP3.LUT P1, PT, PT, PT, PT, 0x8, 0x0 ;  /* 0x000000000000781c */ /* 0x000fe40003f2e170 */
[----:B------:R-:W-:-:S11]  /*10760*/  LOP3.LUT R19, R19, 0xfffffffe, RZ, 0xc0, !PT ;  /* 0xfffffffe13137812 */ /* 0x000fd600078ec0ff */
[----:B------:R-:W-:Y:S01]  /*10770*/  @P1 LOP3.LUT R19, R19, 0x1, RZ, 0xfc, !PT ;  /* 0x0000000113131812 */ /* 0x000fe200078efcff */
[----:B---3--:R-:W-:Y:S06]  /*10780*/  @P0 BRA `(.L_x_5422) ;  /* 0x00000004000c0947 */ /* 0x008fec0003800000 */
[----:B------:R-:W-:-:S03]  /*10790*/  UMOV UR4, 0xffffffff ;  /* 0xffffffff00047882 */ /* 0x000fc60000000000 */
[----:B------:R-:W-:Y:S05]  /*107a0*/  BRA.DIV UR4, `(.L_x_5423) ;  /* 0x0000005e04547947 */ /* 0x000fea000b800000 */
[----:B------:R-:W-:-:S13]  /*107b0*/  ELECT P6, URZ, PT ;  /* 0x00000000003f782f */ /* 0x000fda00038c0000 */
.L_x_5537:
        /* <DEDUP_REMOVED lines=24> */
.L_x_5424:
[----:B------:R-:W3:Y:S04]  /*10940*/  LDL R0, [R1+0x10] ;  /* 0x0000100001007983 */ /* 0x000ee80000100800 */
[----:B-1----:R-:W4:Y:S01]  /*10950*/  LDL R2, [R1+0x18] ;  /* 0x0000180001027983 */ /* 0x002f220000100800 */
[----:B---3--:R-:W-:Y:S01]  /*10960*/  IMAD R0, R0, 0x8, R18 ;  /* 0x0000000800007824 */ /* 0x008fe200078e0212 */
[----:B----4-:R-:W-:-:S04]  /*10970*/  SHF.L.U32 R2, R2, 0x1f, RZ ;  /* 0x0000001f02027819 */ /* 0x010fc800000006ff */
[----:B------:R-:W1:Y:S02]  /*10980*/  SYNCS.PHASECHK.TRANS64.TRYWAIT P0, [R0+URZ+0x32440], R2 ;  /* 0x03244002000075a7 */ /* 0x000e64000800017f */
[----:B-1----:R-:W-:Y:S05]  /*10990*/  @!P0 BRA `(.L_x_5425) ;  /* 0x0000005800f88947 */ /* 0x002fea0003800000 */
.L_x_5538:
[----:B------:R-:W3:Y:S02]  /*109a0*/  S2R R3, SR_TID.X ;  /* 0x0000000000037919 */ /* 0x000ee40000002100 */
[----:B---3--:R-:W-:-:S04]  /*109b0*/  LOP3.LUT R3, R3, 0x7f, RZ, 0xc0, !PT ;  /* 0x0000007f03037812 */ /* 0x008fc800078ec0ff */
[----:B------:R-:W-:-:S13]  /*109c0*/  ISETP.NE.AND P0, PT, R3, RZ, PT ;  /* 0x000000ff0300720c */ /* 0x000fda0003f05270 */
        /* <DEDUP_REMOVED lines=8> */
.L_x_5426:
[----:B0-----:R-:W3:Y:S04]  /*10a50*/  LDL R4, [R1+0x10] ;  /* 0x0000100001047983 */ /* 0x001ee80000100800 */
[----:B------:R-:W4:Y:S04]  /*10a60*/  LDL R3, [R1+0x30] ;  /* 0x0000300001037983 */ /* 0x000f280000100800 */
[----:B-1----:R-:W2:Y:S01]  /*10a70*/  LDL R2, [R1+0x20] ;  /* 0x0000200001027983 */ /* 0x002ea20000100800 */
        /* <DEDUP_REMOVED lines=11> */
[----:B---3--:R-:W-:Y:S01]  /*10b30*/  IMAD R0, R4, 0x3000, R18 ;  /* 0x0000300004007824 */ /* 0x008fe200078e0212 */
[----:B----4-:R-:W-:-:S04]  /*10b40*/  R2UR UR11, R3 ;  /* 0x00000000030b72ca */ /* 0x010fc800000e0000 */
[----:B------:R-:W-:Y:S02]  /*10b50*/  R2UR UR8, R0 ;  /* 0x00000000000872ca */ /* 0x000fe400000e0000 */
[----:B--2---:R-:W-:-:S11]  /*10b60*/  R2UR UR4, R2 ;  /* 0x00000000020472ca */ /* 0x004fd600000e0000 */
[----:B------:R-:W-:Y:S02]  /*10b70*/  UIADD3 UR8, UR8, 0x1c400, URZ ;  /* 0x0001c40008087890 */ /* 0x000fe4000fffe03f */
[----:B------:R-:W-:-:S03]  /*10b80*/  UIMAD UR11, UR11, 0x60, UR4 ;  /* 0x000000600b0b78a4 */ /* 0x000fc6000f8e0204 */
[----:B------:R-:W-:-:S06]  /*10b90*/  UMOV UR4, 0x0 ;  /* 0x0000000000047882 */ /* 0x000fcc0000000000 */
[----:B------:R1:W-:Y:S02]  /*10ba0*/  UTMALDG.4D [UR8], [UR6], desc[UR4] ;  /* 0x00000408060075b4 */ /* 0x0003e40008019000 */
[----:B-1----:R-:W-:Y:S01]  /*10bb0*/  NOP ;  /* 0x0000000000007918 */ /* 0x002fe20000000000 */
.L_x_5422:
[----:B0-----:R-:W3:Y:S04]  /*10bc0*/  LDL.LU R4, [R1+0x28] ;  /* 0x0000280001047983 */ /* 0x001ee80000300800 */
[----:B------:R-:W4:Y:S04]  /*10bd0*/  LDL.LU R3, [R1+0x48] ;  /* 0x0000480001037983 */ /* 0x000f280000300800 */
[----:B------:R-:W5:Y:S01]  /*10be0*/  LDL R2, [R1+0x2c] ;  /* 0x00002c0001027983 */ /* 0x000f620000100800 */
        /* <DEDUP_REMOVED lines=10> */
[----:B------:R5:W-:Y:S02]  /*10c90*/  STL [R1+0x38], R0 ;  /* 0x0000380001007387 */ /* 0x000be40000100800 */
[----:B-----5:R-:W-:-:S05]  /*10ca0*/  SHF.R.S32.HI R0, RZ, 0x1f, R2 ;  /* 0x0000001fff007819 */ /* 0x020fca0000011402 */
        /* <DEDUP_REMOVED lines=19> */
.L_x_5428:
[----:B------:R-:W-:Y:S05]  /*10de0*/  BSYNC B6 ;  /* 0x0000000000067941 */ /* 0x000fea0003800000 */
.L_x_5427:
[----:B--2---:R-:W2:Y:S01]  /*10df0*/  LDL R10, [R1+0x4] ;  /* 0x00000400010a7983 */ /* 0x004ea20000100800 */
        /* <DEDUP_REMOVED lines=15> */
[----:B------:R-:W0:Y:S03]  /*10ef0*/  @P0 LDC R2, c[0x0][0x44c] ;  /* 0x00011300ff020b82 */ /* 0x000e260000000800 */
[----:B--2---:R-:W-:-:S04]  /*10f00*/  IMAD R5, R10, 0x80, R0 ;  /* 0x000000800a057824 */ /* 0x004fc800078e0200 */
        /* <DEDUP_REMOVED lines=30> */
[C---:B0-----:R-:W-:Y:S01]  /*110f0*/  IMAD.WIDE.U32 R4, R0.reuse, UR4, R2 ;  /* 0x0000000400047c25 */ /* 0x041fe2000f8e0002 */
        /* <DEDUP_REMOVED lines=14> */
[----:B------:R-:W0:Y:S03]  /*111e0*/  SHFL.IDX PT, R5, R3, RZ, 0x181f ;  /* 0x00181fff03057589 */ /* 0x000e2600000e0000 */
[----:B------:R-:W-:Y:S02]  /*111f0*/  IMAD R10, R10, 0x80, R6 ;  /* 0x000000800a0a7824 */ /* 0x000fe400078e0206 */
[----:B------:R-:W1:Y:S04]  /*11200*/  SHFL.IDX PT, R6, R3, 0x1, 0x181f ;  /* 0x00381f0003067f89 */ /* 0x000e6800000e0000 */
[----:B------:R-:W-:Y:S01]  /*11210*/  STL [R1+0x4], R10 ;  /* 0x0000040a01007387 */ /* 0x000fe20000100800 */
[----:B--2---:R-:W-:-:S05]  /*11220*/  IMAD R0, R11, R7, RZ ;  /* 0x000000070b007224 */ /* 0x004fca00078e02ff */
[C---:B------:R-:W-:Y:S01]  /*11230*/  ISETP.GE.AND P1, PT, R10.reuse, R0, PT ;  /* 0x000000000a00720c */ /* 0x040fe20003f26270 */
[----:B------:R-:W2:Y:S01]  /*11240*/  SHFL.IDX PT, R7, R2, 0x1, 0x181f ;  /* 0x00381f0002077f89 */ /* 0x000ea200000e0000 */
[----:B------:R-:W-:-:S11]  /*11250*/  VIADD R11, R10, 0x10 ;  /* 0x000000100a0b7836 */ /* 0x000fd60000000000 */
        /* <DEDUP_REMOVED lines=71> */
.L_x_5555:
        /* <DEDUP_REMOVED lines=12> */
.L_x_5430:
        /* <DEDUP_REMOVED lines=37> */
.L_x_5432:
[----:B------:R-:W-:Y:S05]  /*119e0*/  BSYNC B6 ;  /* 0x0000000000067941 */ /* 0x000fea0003800000 */
.L_x_5431:
        /* <DEDUP_REMOVED lines=10> */
[----:B--2---:R-:W-:-:S12]  /*11a90*/  IMAD.MOV.U32 R3, RZ, RZ, R5 ;  /* 0x000000ffff037224 */ /* 0x004fd800078e0005 */
        /* <DEDUP_REMOVED lines=12> */
[----:B0-----:R-:W-:-:S04]  /*11b60*/  @P0 SHF.R.U32.HI R0, RZ, R5, R4 ;  /* 0x00000005ff000219 */ /* 0x001fc80000011604 */
[--C-:B------:R-:W-:Y:S01]  /*11b70*/  SHF.R.S32.HI R4, RZ, 0x1f, R0.reuse ;  /* 0x0000001fff047819 */ /* 0x100fe20000011400 */
[----:B------:R-:W-:Y:S02]  /*11b80*/  IMAD.MOV R6, RZ, RZ, -R0 ;  /* 0x000000ffff067224 */ /* 0x000fe400078e0a00 */
[----:B------:R-:W-:-:S04]  /*11b90*/  IMAD.WIDE.U32 R2, R0, UR4, R2 ;  /* 0x0000000400027c25 */ /* 0x000fc8000f8e0002 */
[----:B------:R-:W-:Y:S02]  /*11ba0*/  IMAD R4, R4, UR4, RZ ;  /* 0x0000000404047c24 */ /* 0x000fe4000f8e02ff */
[----:B------:R-:W-:Y:S02]  /*11bb0*/  IMAD R6, R7, R6, R8 ;  /* 0x0000000607067224 */ /* 0x000fe400078e0208 */
[----:B------:R-:W-:Y:S01]  /*11bc0*/  IMAD R0, R0, UR5, R4 ;  /* 0x0000000500007c24 */ /* 0x000fe2000f8e0204 */
[----:B------:R-:W-:Y:S01]  /*11bd0*/  ULDC.64 UR4, c[0x0][0x3c8] ;  /* 0x0000f20000047ab9 */ /* 0x000fe20000000a00 */
[----:B-1----:R-:W-:Y:S02]  /*11be0*/  IMAD.SHL.U32 R8, R9, 0x8, RZ ;  /* 0x0000000809087824 */ /* 0x002fe400078e00ff */
        /* <DEDUP_REMOVED lines=99> */
.L_x_5573:
        /* <DEDUP_REMOVED lines=14> */
.L_x_5435:
[----:B------:R-:W-:Y:S05]  /*12300*/  BSYNC B0 ;  /* 0x0000000000007941 */ /* 0x000fea0003800000 */
.L_x_5434:
[----:B------:R-:W-:Y:S01]  /*12310*/  NOP ;  /* 0x0000000000007918 */ /* 0x000fe20000000000 */
[----:B------:R-:W-:-:S13]  /*12320*/  PLOP3.LUT P0, PT, PT, PT, PT, 0x80, 0x0 ;  /* 0x000000000000781c */ /* 0x000fda0003f0f070 */
.L_x_5436:
        /* <DEDUP_REMOVED lines=18> */
.L_x_5574:
[----:B------:R-:W-:Y:S05]  /*12450*/  BSYNC B0 ;  /* 0x0000000000007941 */ /* 0x000fea0003800000 */
.L_x_5437:
[----:B------:R-:W-:Y:S01]  /*12460*/  LOP3.LUT P0, RZ, R19, 0x1, RZ, 0xc0, !PT ;  /* 0x0000000113ff7812 */ /* 0x000fe2000780c0ff */
[----:B------:R-:W-:-:S12]  /*12470*/  BSSY B0, `(.L_x_5439) ;  /* 0x000005b000007945 */ /* 0x000fd80003800000 */
[----:B------:R-:W-:Y:S05]  /*12480*/  @!P0 BRA `(.L_x_5440) ;  /* 0x0000000400648947 */ /* 0x000fea0003800000 */
[----:B------:R-:W3:Y:S04]  /*12490*/  LDL R2, [R1+0x10] ;  /* 0x0000100001027983 */ /* 0x000ee80000100800 */
[----:B------:R-:W0:Y:S01]  /*124a0*/  LDL R4, [R1+0x18] ;  /* 0x0000180001047983 */ /* 0x000e220000100800 */
[----:B------:R-:W1:Y:S01]  /*124b0*/  S2R R3, SR_TID.X ;  /* 0x0000000000037919 */ /* 0x000e620000002100 */
[----:B------:R-:W-:Y:S01]  /*124c0*/  BSSY B1, `(.L_x_5441) ;  /* 0x0000007000017945 */ /* 0x000fe20003800000 */
[----:B-1----:R-:W-:-:S04]  /*124d0*/  LOP3.LUT R3, R3, 0x7f, RZ, 0xc0, !PT ;  /* 0x0000007f03037812 */ /* 0x002fc800078ec0ff */
[----:B------:R-:W-:Y:S01]  /*124e0*/  ISETP.NE.AND P1, PT, R3, RZ, PT ;  /* 0x000000ff0300720c */ /* 0x000fe20003f25270 */
[----:B---3--:R-:W-:Y:S01]  /*124f0*/  IMAD R2, R2, 0x8, R18 ;  /* 0x0000000802027824 */ /* 0x008fe200078e0212 */
[----:B0-----:R-:W-:-:S04]  /*12500*/  SHF.L.U32 R0, R4, 0x1f, RZ ;  /* 0x0000001f04007819 */ /* 0x001fc800000006ff */
[----:B------:R-:W0:Y:S02]  /*12510*/  SYNCS.PHASECHK.TRANS64.TRYWAIT P0, [R2+URZ+0x32460], R0 ;  /* 0x03246000020075a7 */ /* 0x000e24000800017f */
[----:B0-----:R-:W-:Y:S05]  /*12520*/  @!P0 BRA `(.L_x_5442) ;  /* 0x0000005800508947 */ /* 0x001fea0003800000 */
.L_x_5575:
[----:B------:R-:W-:Y:S05]  /*12530*/  BSYNC B1 ;  /* 0x0000000000017941 */ /* 0x000fea0003800000 */
.L_x_5441:
        /* <DEDUP_REMOVED lines=9> */
.L_x_5444:
[----:B------:R-:W-:Y:S05]  /*125d0*/  BSYNC B1 ;  /* 0x0000000000017941 */ /* 0x000fea0003800000 */
.L_x_5443:
[----:B0-----:R-:W3:Y:S04]  /*125e0*/  LDL R0, [R1+0x10] ;  /* 0x0000100001007983 */ /* 0x001ee80000100800 */
[----:B------:R-:W4:Y:S04]  /*125f0*/  LDL R4, [R1+0x20] ;  /* 0x0000200001047983 */ /* 0x000f280000100800 */
[----:B------:R-:W4:Y:S01]  /*12600*/  LDL.LU R3, [R1+0x30] ;  /* 0x0000300001037983 */ /* 0x000f220000300800 */
        /* <DEDUP_REMOVED lines=8> */
[----:B----4-:R-:W-:Y:S02]  /*12690*/  IMAD R3, R3, 0x60, R4 ;  /* 0x0000006003037824 */ /* 0x010fe400078e0204 */
[----:B------:R-:W-:-:S07]  /*126a0*/  VIADD R4, R0, 0x400 ;  /* 0x0000040000047836 */ /* 0x000fce0000000000 */
.L_x_5445:
        /* <DEDUP_REMOVED lines=15> */
.L_x_5446:
        /* <DEDUP_REMOVED lines=15> */
.L_x_5447:
        /* <DEDUP_REMOVED lines=15> */
.L_x_5448:
        /* <DEDUP_REMOVED lines=10> */
.L_x_5440:
[----:B------:R-:W-:Y:S05]  /*12a20*/  BSYNC B0 ;  /* 0x0000000000007941 */ /* 0x000fea0003800000 */
.L_x_5439:
        /* <DEDUP_REMOVED lines=55> */
.L_x_5455:
        /* <DEDUP_REMOVED lines=8> */
.L_x_5576:
[----:B------:R-:W-:Y:S05]  /*12e20*/  BSYNC B3 ;  /* 0x0000000000037941 */ /* 0x000fea0003800000 */
.L_x_5456:
        /* <DEDUP_REMOVED lines=9> */
.L_x_5459:
[----:B------:R-:W-:Y:S05]  /*12ec0*/  BSYNC B3 ;  /* 0x0000000000037941 */ /* 0x000fea0003800000 */
.L_x_5458:
        /* <DEDUP_REMOVED lines=13> */
.L_x_5460:
        /* <DEDUP_REMOVED lines=13> */
.L_x_5577:
[----:B------:R-:W-:Y:S05]  /*13070*/  BSYNC B3 ;  /* 0x0000000000037941 */ /* 0x000fea0003800000 */
.L_x_5461:
        /* <DEDUP_REMOVED lines=11> */
.L_x_5464:
[----:B------:R-:W-:Y:S05]  /*13130*/  BSYNC B3 ;  /* 0x0000000000037941 */ /* 0x000fea0003800000 */
.L_x_5463:
        /* <DEDUP_REMOVED lines=10> */
.L_x_5465:
        /* <DEDUP_REMOVED lines=15> */
.L_x_5466:
        /* <DEDUP_REMOVED lines=15> */
.L_x_5467:
        /* <DEDUP_REMOVED lines=15> */
.L_x_5468:
        /* <DEDUP_REMOVED lines=10> */
.L_x_5454:
[----:B------:R-:W-:Y:S05]  /*13550*/  BSYNC B1 ;  /* 0x0000000000017941 */ /* 0x000fea0003800000 */
.L_x_5453:
[----:B------:R-:W2:Y:S02]  /*13560*/  LDL.LU R5, [R1+0x40] ;  /* 0x0000400001057983 */ /* 0x000ea40000300800 */
[----:B--2---:R-:W-:-:S07]  /*13570*/  VIADD R0, R5, 0xfffffffd ;  /* 0xfffffffd05007836 */ /* 0x004fce0000000000 */
.L_x_5452:
[----:B------:R-:W-:Y:S05]  /*13580*/  BSYNC B2 ;  /* 0x0000000000027941 */ /* 0x000fea0003800000 */
.L_x_5451:
[----:B------:R-:W-:Y:S01]  /*13590*/  VIADD R8, R8, 0xfffffffe ;  /* 0xfffffffe08087836 */ /* 0x000fe20000000000 */
[----:B------:R-:W-:-:S04]  /*135a0*/  LOP3.LUT R4, RZ, R4, RZ, 0x33, !PT ;  /* 0x00000004ff047212 */ /* 0x000fc800078e33ff */
[----:B------:R-:W-:-:S13]  /*135b0*/  ISETP.NE.AND P0, PT, R8, R4, PT ;  /* 0x000000040800720c */ /* 0x000fda0003f05270 */
[----:B------:R-:W-:Y:S05]  /*135c0*/  @!P0 BRA `(.L_x_5450) ;  /* 0x0000001400008947 */ /* 0x000fea0003800000 */
.L_x_5501:
        /* <DEDUP_REMOVED lines=35> */
.L_x_5471:
        /* <DEDUP_REMOVED lines=8> */
.L_x_5578:
[----:B------:R-:W-:Y:S05]  /*13880*/  BSYNC B2 ;  /* 0x0000000000027941 */ /* 0x000fea0003800000 */
.L_x_5472:
        /* <DEDUP_REMOVED lines=9> */
.L_x_5475:
[----:B------:R-:W-:Y:S05]  /*13920*/  BSYNC B2 ;  /* 0x0000000000027941 */ /* 0x000fea0003800000 */
.L_x_5474:
        /* <DEDUP_REMOVED lines=12> */
.L_x_5476:
        /* <DEDUP_REMOVED lines=13> */
.L_x_5579:
[----:B------:R-:W-:Y:S05]  /*13ac0*/  BSYNC B2 ;  /* 0x0000000000027941 */ /* 0x000fea0003800000 */
.L_x_5477:
        /* <DEDUP_REMOVED lines=11> */
.L_x_5480:
[----:B------:R-:W-:Y:S05]  /*13b80*/  BSYNC B2 ;  /* 0x0000000000027941 */ /* 0x000fea0003800000 */
.L_x_5479:
        /* <DEDUP_REMOVED lines=9> */
.L_x_5481:
        /* <DEDUP_REMOVED lines=15> */
.L_x_5482:
        /* <DEDUP_REMOVED lines=15> */
.L_x_5483:
        /* <DEDUP_REMOVED lines=15> */
.L_x_5484:
        /* <DEDUP_REMOVED lines=10> */
.L_x_5470:
[----:B------:R-:W-:Y:S05]  /*13f90*/  BSYNC B1 ;  /* 0x0000000000017941 */ /* 0x000fea0003800000 */
.L_x_5469:
        /* <DEDUP_REMOVED lines=35> */
.L_x_5487:
        /* <DEDUP_REMOVED lines=8> */
.L_x_5580:
[----:B------:R-:W-:Y:S05]  /*14250*/  BSYNC B2 ;  /* 0x0000000000027941 */ /* 0x000fea0003800000 */
.L_x_5488:
        /* <DEDUP_REMOVED lines=9> */
.L_x_5491:
[----:B------:R-:W-:Y:S05]  /*142f0*/  BSYNC B2 ;  /* 0x0000000000027941 */ /* 0x000fea0003800000 */
.L_x_5490:
        /* <DEDUP_REMOVED lines=13> */
.L_x_5492:
        /* <DEDUP_REMOVED lines=13> */
.L_x_5581:
[----:B------:R-:W-:Y:S05]  /*144a0*/  BSYNC B2 ;  /* 0x0000000000027941 */ /* 0x000fea0003800000 */
.L_x_5493:
        /* <DEDUP_REMOVED lines=11> */
.L_x_5496:
[----:B------:R-:W-:Y:S05]  /*14560*/  BSYNC B2 ;  /* 0x0000000000027941 */ /* 0x000fea0003800000 */
.L_x_5495:
        /* <DEDUP_REMOVED lines=10> */
.L_x_5497:
        /* <DEDUP_REMOVED lines=15> */
.L_x_5498:
        /* <DEDUP_REMOVED lines=15> */
.L_x_5499:
        /* <DEDUP_REMOVED lines=15> */
.L_x_5500:
        /* <DEDUP_REMOVED lines=10> */
.L_x_5486:
[----:B------:R-:W-:Y:S05]  /*14980*/  BSYNC B1 ;  /* 0x0000000000017941 */ /* 0x000fea0003800000 */
.L_x_5485:
[----:B------:R-:W2:Y:S01]  /*14990*/  LDL R5, [R1+0x24] ;  /* 0x0000240001057983 */ /* 0x000ea20000100800 */
[----:B------:R-:W-:Y:S01]  /*149a0*/  VIADD R0, R0, 0xfffffffe ;  /* 0xfffffffe00007836 */ /* 0x000fe20000000000 */
[----:B--2---:R-:W-:-:S13]  /*149b0*/  ISETP.GT.AND P0, PT, R6, R5, PT ;  /* 0x000000050600720c */ /* 0x004fda0003f04270 */
[----:B------:R-:W-:Y:S05]  /*149c0*/  @P0 BRA `(.L_x_5501) ;  /* 0xffffffec00000947 */ /* 0x000fea000383ffff */
.L_x_5450:
[----:B------:R-:W-:Y:S05]  /*149d0*/  BSYNC B0 ;  /* 0x0000000000007941 */ /* 0x000fea0003800000 */
.L_x_5449:
[----:B------:R-:W3:Y:S04]  /*149e0*/  LDL.LU R4, [R1+0x10] ;  /* 0x0000100001047983 */ /* 0x000ee80000300800 */
[----:B------:R-:W4:Y:S01]  /*149f0*/  LDL.LU R3, [R1+0x18] ;  /* 0x0000180001037983 */ /* 0x000f220000300800 */
[----:B------:R-:W1:Y:S01]  /*14a00*/  S2R R2, SR_TID.X ;  /* 0x0000000000027919 */ /* 0x000e620000002100 */
[----:B------:R-:W-:Y:S01]  /*14a10*/  BSSY B0, `(.L_x_5502) ;  /* 0x0000016000007945 */ /* 0x000fe20003800000 */
[----:B-1----:R-:W-:-:S04]  /*14a20*/  LOP3.LUT R2, R2, 0x7f, RZ, 0xc0, !PT ;  /* 0x0000007f02027812 */ /* 0x002fc800078ec0ff */
[----:B------:R-:W-:Y:S01]  /*14a30*/  ISETP.NE.AND P1, PT, R2, RZ, PT ;  /* 0x000000ff0200720c */ /* 0x000fe20003f25270 */
[----:B---3--:R-:W-:-:S05]  /*14a40*/  VIADD R0, R4, 0x1 ;  /* 0x0000000104007836 */ /* 0x008fca0000000000 */
[----:B------:R-:W-:-:S04]  /*14a50*/  ISETP.NE.AND P0, PT, R0, 0x2, PT ;  /* 0x000000020000780c */ /* 0x000fc80003f05270 */
[----:B------:R-:W-:-:S04]  /*14a60*/  SEL R2, RZ, 0x1, P0 ;  /* 0x00000001ff027807 */ /* 0x000fc80000000000 */
[----:B----4-:R-:W-:-:S05]  /*14a70*/  LOP3.LUT R3, R3, R2, RZ, 0x3c, !PT ;  /* 0x0000000203037212 */ /* 0x010fca00078e3cff */
[----:B------:R1:W-:Y:S01]  /*14a80*/  STL [R1+0x18], R3 ;  /* 0x0000180301007387 */ /* 0x0003e20000100800 */
[----:B------:R-:W-:Y:S05]  /*14a90*/  @P1 BRA `(.L_x_5503) ;  /* 0x0000000000341947 */ /* 0x000fea0003800000 */
[----:B-1----:R-:W1:Y:S01]  /*14aa0*/  S2R R3, SR_LANEID ;  /* 0x0000000000037919 */ /* 0x002e620000000000 */
[----:B------:R-:W-:Y:S02]  /*14ab0*/  VOTEU.ANY UR4, UPT, PT ;  /* 0x0000000000047886 */ /* 0x000fe400038e0100 */
[----:B------:R-:W1:Y:S08]  /*14ac0*/  FLO.U32 R4, UR4 ;  /* 0x0000000400047d00 */ /* 0x000e7000080e0000 */
[----:B------:R-:W3:Y:S01]  /*14ad0*/  POPC R5, UR4 ;  /* 0x0000000400057d09 */ /* 0x000ee20008000000 */
[----:B-1----:R-:W-:-:S02]  /*14ae0*/  ISETP.EQ.U32.AND P1, PT, R4, R3, PT ;  /* 0x000000030400720c */ /* 0x002fc40003f22070 */
[----:B------:R-:W3:Y:S11]  /*14af0*/  LDC.64 R2, c[0x0][0xd60] ;  /* 0x00035800ff027b82 */ /* 0x000ef60000000a00 */
[----:B---3--:R-:W3:Y:S01]  /*14b00*/  @P1 ATOMG.E.ADD.STRONG.GPU PT, R3, desc[UR38][R2.64], R5 ;  /* 0x00000005020319a8 */ /* 0x008ee200081ee1e6 */
[----:B--2---:R-:W1:Y:S02]  /*14b10*/  S2R R6, SR_LTMASK ;  /* 0x0000000000067919 */ /* 0x004e640000003900 */
[----:B-1----:R-:W-:-:S04]  /*14b20*/  LOP3.LUT R6, R6, UR4, RZ, 0xc0, !PT ;  /* 0x0000000406067c12 */ /* 0x002fc8000f8ec0ff */
[----:B------:R-:W1:Y:S01]  /*14b30*/  POPC R7, R6 ;  /* 0x0000000600077309 */ /* 0x000e620000000000 */
[----:B---3--:R-:W1:Y:S02]  /*14b40*/  SHFL.IDX PT, R4, R3, R4, 0x1f ;  /* 0x00001f0403047589 */ /* 0x008e6400000e0000 */
[----:B-1----:R-:W-:-:S05]  /*14b50*/  IADD3 R2, R4, UR40, R7 ;  /* 0x0000002804027c10 */ /* 0x002fca000fffe007 */
[----:B------:R3:W-:Y:S02]  /*14b60*/  STL [R1], R2 ;  /* 0x0000000201007387 */ /* 0x0007e40000100800 */
.L_x_5503:
[----:B------:R-:W-:Y:S05]  /*14b70*/  BSYNC B0 ;  /* 0x0000000000007941 */ /* 0x000fea0003800000 */
.L_x_5502:
[----:B------:R-:W-:-:S05]  /*14b80*/  SEL R0, R0, RZ, P0 ;  /* 0x000000ff00007207 */ /* 0x000fca0000000000 */
[----:B------:R4:W-:Y:S02]  /*14b90*/  STL [R1+0x10], R0 ;  /* 0x0000100001007387 */ /* 0x0009e40000100800 */
.L_x_5415:
[----:B------:R-:W-:Y:S05]  /*14ba0*/  BSYNC B7 ;  /* 0x0000000000077941 */ /* 0x000fea0003800000 */
.L_x_5413:
        /* <DEDUP_REMOVED lines=8> */
[----:B0-2---:R-:W0:Y:S04]  /*14c30*/  LDS.128 R4, [R18+0x324d0] ;  /* 0x0324d00012047984 */ /* 0x005e280000000c00 */
[----:B0-----:R2:W-:Y:S04]  /*14c40*/  STL.64 [R1], R4 ;  /* 0x0000000401007387 */ /* 0x0015e80000100a00 */
[----:B------:R2:W-:Y:S01]  /*14c50*/  STL.64 [R1+0x8], R6 ;  /* 0x0000080601007387 */ /* 0x0005e20000100a00 */
[----:B------:R-:W-:Y:S06]  /*14c60*/  BAR.ARV 0x4, 0x180 ;  /* 0x0106000000007b1d */ /* 0x000fec0000002000 */
[----:B------:R-:W-:Y:S05]  /*14c70*/  BRA `(.L_x_5505) ;  /* 0x0000001000347947 */ /* 0x000fea0003800000 */
.L_x_5504:
[----:B0---4-:R-:W0:Y:S01]  /*14c80*/  S2R R0, SR_TID.X ;  /* 0x0000000000007919 */ /* 0x011e220000002100 */
[----:B------:R-:W-:Y:S01]  /*14c90*/  UMOV UR4, 0xffffffff ;  /* 0xffffffff00047882 */ /* 0x000fe20000000000 */
[----:B0-----:R-:W-:-:S04]  /*14ca0*/  LOP3.LUT R16, R0, 0x1f, RZ, 0xc0, !PT ;  /* 0x0000001f00107812 */ /* 0x001fc800078ec0ff */
[----:B------:R-:W-:Y:S01]  /*14cb0*/  ISETP.NE.AND P0, PT, R16, 0x1f, PT ;  /* 0x0000001f1000780c */ /* 0x000fe20003f05270 */
[----:B------:R-:W-:-:S12]  /*14cc0*/  BRA.DIV UR4, `(.L_x_5506) ;  /* 0x0000003204f47947 */ /* 0x000fd8000b800000 */
[----:B-1----:R-:W4:Y:S01]  /*14cd0*/  LDL.LU R3, [R1] ;  /* 0x0000000001037983 */ /* 0x002f220000300800 */
[----:B------:R-:W-:-:S03]  /*14ce0*/  ULDC UR4, c[0x0][0xd3c] ;  /* 0x00034f0000047ab9 */ /* 0x000fc60000000800 */
[----:B------:R-:W5:Y:S01]  /*14cf0*/  LDL R4, [R1+0xc] ;  /* 0x00000c0001047983 */ /* 0x000f620000100800 */
[----:B----4-:R-:W-:Y:S02]  /*14d00*/  IMAD.MOV.U32 R7, RZ, RZ, R3 ;  /* 0x000000ffff077224 */ /* 0x010fe400078e0003 */
[----:B-----5:R-:W-:-:S05]  /*14d10*/  IMAD.IADD R0, R4, 0x1, R16 ;  /* 0x0000000104007824 */ /* 0x020fca00078e0210 */
[----:B------:R-:W-:-:S13]  /*14d20*/  ISETP.GE.OR P1, PT, R0, UR4, !P0 ;  /* 0x0000000400007c0c */ /* 0x000fda000c726670 */
[----:B---3--:R-:W0:Y:S08]  /*14d30*/  @!P1 LDC.64 R2, c[0x0][0xd80] ;  /* 0x00036000ff029b82 */ /* 0x008e300000000a00 */
[----:B------:R-:W1:Y:S01]  /*14d40*/  @!P1 LDC.64 R4, c[0x0][0xd78] ;  /* 0x00035e00ff049b82 */ /* 0x000e620000000a00 */
[----:B0-----:R-:W-:-:S05]  /*14d50*/  @!P1 IMAD.WIDE R2, R0, 0x4, R2 ;  /* 0x0000000400029825 */ /* 0x001fca00078e0202 */
[----:B--2---:R1:W2:Y:S02]  /*14d60*/  @!P1 LDG.E R6, desc[UR38][R2.64] ;  /* 0x0000002602069981 */ /* 0x0042a4000c1e1900 */
[----:B-1----:R-:W-:-:S06]  /*14d70*/  @!P1 IMAD.WIDE R2, R0, 0x4, R4 ;  /* 0x0000000400029825 */ /* 0x002fcc00078e0204 */
        /* <DEDUP_REMOVED lines=30> */
.L_x_5591:
[----:B------:R-:W-:Y:S02]  /*14f60*/  ULDC UR4, c[0x0][0xd38] ;  /* 0x00034e0000047ab9 */ /* 0x000fe40000000800 */
[----:B------:R-:W-:-:S04]  /*14f70*/  IMAD.U32 R7, RZ, RZ, UR4 ;  /* 0x00000004ff077e24 */ /* 0x000fc8000f8e00ff */
[----:B-1----:R-:W-:-:S04]  /*14f80*/  IMAD R10, R10, R7, RZ ;  /* 0x000000070a0a7224 */ /* 0x002fc800078e02ff */
[----:B------:R-:W-:-:S05]  /*14f90*/  IMAD.IADD R4, R9, 0x1, R10 ;  /* 0x0000000109047824 */ /* 0x000fca00078e020a */
[----:B------:R-:W-:-:S13]  /*14fa0*/  ISETP.GT.AND P6, PT, R4, R0, PT ;  /* 0x000000000400720c */ /* 0x000fda0003fc4270 */
[----:B------:R-:W-:Y:S05]  /*14fb0*/  @P6 BRA `(.L_x_5507) ;  /* 0x0000000000ac6947 */ /* 0x000fea0003800000 */
.L_x_5510:
        /* <DEDUP_REMOVED lines=37> */
.L_x_5599:
[----:B------:R-:W-:Y:S02]  /*15210*/  ULDC UR4, c[0x0][0xd38] ;  /* 0x00034e0000047ab9 */ /* 0x000fe40000000800 */
[----:B------:R-:W-:-:S04]  /*15220*/  IMAD.U32 R7, RZ, RZ, UR4 ;  /* 0x00000004ff077e24 */ /* 0x000fc8000f8e00ff */
[----:B-1----:R-:W-:-:S04]  /*15230*/  IMAD R10, R10, R7, RZ ;  /* 0x000000070a0a7224 */ /* 0x002fc800078e02ff */
[----:B------:R-:W-:-:S05]  /*15240*/  IMAD.IADD R4, R10, 0x1, R4 ;  /* 0x000000010a047824 */ /* 0x000fca00078e0204 */
[----:B------:R-:W-:-:S13]  /*15250*/  ISETP.GT.AND P6, PT, R4, R0, PT ;  /* 0x000000000400720c */ /* 0x000fda0003fc4270 */
[----:B------:R-:W-:Y:S05]  /*15260*/  @!P6 BRA `(.L_x_5510) ;  /* 0xfffffffc0054e947 */ /* 0x000fea000383ffff */
.L_x_5507:
        /* <DEDUP_REMOVED lines=12> */
.L_x_5604:
[----:B------:R-:W-:-:S13]  /*15330*/  ISETP.NE.AND P0, PT, R3, RZ, PT ;  /* 0x000000ff0300720c */ /* 0x000fda0003f05270 */
[----:B------:R-:W-:Y:S05]  /*15340*/  @!P0 BRA `(.L_x_5512) ;  /* 0x0000000000148947 */ /* 0x000fea0003800000 */
[----:B------:R-:W-:Y:S01]  /*15350*/  UMOV UR4, 0xffffffff ;  /* 0xffffffff00047882 */ /* 0x000fe20000000000 */
[----:B---3--:R-:W-:Y:S02]  /*15360*/  VIADD R9, R9, 0xffffffff ;  /* 0xffffffff09097836 */ /* 0x008fe40000000000 */
[----:B------:R-:W-:Y:S05]  /*15370*/  BRA.DIV UR4, `(.L_x_5513) ;  /* 0x0000003604e87947 */ /* 0x000fea000b800000 */
[----:B0-----:R0:W2:Y:S02]  /*15380*/  SHFL.IDX PT, R2, R2, R9, 0x1f ;  /* 0x00001f0902027589 */ /* 0x0010a400000e0000 */
.L_x_5607:
[----:B--2---:R-:W-:-:S07]  /*15390*/  IMAD.MOV.U32 R8, RZ, RZ, R2 ;  /* 0x000000ffff087224 */ /* 0x004fce00078e0002 */
.L_x_5512:
[----:B0-----:R-:W-:Y:S01]  /*153a0*/  IMAD R2, R8, R7, R10 ;  /* 0x0000000708027224 */ /* 0x001fe200078e020a */
[----:B------:R-:W-:-:S03]  /*153b0*/  ISETP.NE.AND P0, PT, R6, 0x1, PT ;  /* 0x000000010600780c */ /* 0x000fc60003f05270 */
[----:B------:R-:W-:Y:S01]  /*153c0*/  IMAD.IADD R0, R0, 0x1, -R2 ;  /* 0x0000000100007824 */ /* 0x000fe200078e0a02 */
[----:B------:R0:W-:Y:S09]  /*153d0*/  STL [R1], R2 ;  /* 0x0000000201007387 */ /* 0x0001f20000100800 */
        /* <DEDUP_REMOVED lines=58> */
.L_x_5514:
        /* <DEDUP_REMOVED lines=56> */
[----:B------:R-:W-:-:S06]  /*15b00*/  @P0 VIADD R2, R2, 0x1 ;  /* 0x0000000102020836 */ /* 0x000fcc0000000000 */
[----:B------:R-:W-:Y:S01]  /*15b10*/  @!P2 IMAD.MOV R2, RZ, RZ, -R2 ;  /* 0x000000ffff02a224 */ /* 0x000fe200078e0a02 */
[----:B------:R-:W-:Y:S01]  /*15b20*/  @!P1 LOP3.LUT R2, RZ, R6, RZ, 0x33, !PT ;  /* 0x00000006ff029212 */ /* 0x000fe200078e33ff */
[----:B------:R-:W-:-:S04]  /*15b30*/  IMAD.MOV R6, RZ, RZ, -R6 ;  /* 0x000000ffff067224 */ /* 0x000fc800078e0a06 */
[----:B------:R-:W-:Y:S02]  /*15b40*/  IMAD R3, R2, R6, R0 ;  /* 0x0000000602037224 */ /* 0x000fe400078e0200 */
[----:B------:R-:W-:-:S03]  /*15b50*/  IMAD.MOV.U32 R0, RZ, RZ, R2 ;  /* 0x000000ffff007224 */ /* 0x000fc600078e0002 */
[----:B------:R1:W-:Y:S04]  /*15b60*/  STL [R1+0x8], R3 ;  /* 0x0000080301007387 */ /* 0x0003e80000100800 */
.L_x_5515:
[----:B-1----:R-:W-:-:S05]  /*15b70*/  LOP3.LUT R3, RZ, R0, RZ, 0x33, !PT ;  /* 0x00000000ff037212 */ /* 0x002fca00078e33ff */
[----:B------:R-:W-:-:S05]  /*15b80*/  IMAD.IADD R0, R4, 0x1, R3 ;  /* 0x0000000104007824 */ /* 0x000fca00078e0203 */
[----:B------:R2:W-:Y:S01]  /*15b90*/  STL [R1+0x4], R0 ;  /* 0x0000040001007387 */ /* 0x0005e20000100800 */
[----:B------:R-:W-:Y:S05]  /*15ba0*/  BRA `(.L_x_5516) ;  /* 0x0000000000287947 */ /* 0x000fea0003800000 */
.L_x_5508:
        /* <DEDUP_REMOVED lines=10> */
.L_x_5516:
[----:B01----:R-:W3:Y:S04]  /*15c50*/  LDL R2, [R1+0xc] ;  /* 0x00000c0001027983 */ /* 0x003ee80000100800 */
[----:B------:R-:W4:Y:S04]  /*15c60*/  LDL R3, [R1+0x8] ;  /* 0x0000080001037983 */ /* 0x000f280000100800 */
[----:B------:R-:W5:Y:S04]  /*15c70*/  LDL R4, [R1] ;  /* 0x0000000001047983 */ /* 0x000f680000100800 */
[----:B------:R-:W5:Y:S01]  /*15c80*/  LDL R5, [R1+0x4] ;  /* 0x0000040001057983 */ /* 0x000f620000100800 */
[----:B--2---:R-:W0:Y:S01]  /*15c90*/  S2R R0, SR_TID.X ;  /* 0x0000000000007919 */ /* 0x004e220000002100 */
[----:B------:R-:W-:Y:S05]  /*15ca0*/  WARPSYNC.ALL ;  /* 0x0000000000007948 */ /* 0x000fea0003800000 */
[----:B0-----:R-:W-:Y:S01]  /*15cb0*/  LOP3.LUT R0, R0, 0x1f, RZ, 0xc0, !PT ;  /* 0x0000001f00007812 */ /* 0x001fe200078ec0ff */
[----:B------:R-:W-:Y:S03]  /*15cc0*/  BAR.SYNC.DEFER_BLOCKING 0x4, 0x180 ;  /* 0x0106000000007b1d */ /* 0x000fe60000010000 */
[----:B------:R-:W-:-:S13]  /*15cd0*/  ISETP.NE.AND P0, PT, R0, RZ, PT ;  /* 0x000000ff0000720c */ /* 0x000fda0003f05270 */
[----:B------:R-:W0:Y:S01]  /*15ce0*/  @!P0 S2R R0, SR_CgaCtaId ;  /* 0x0000000000008919 */ /* 0x000e220000008800 */
[----:B---3--:R-:W-:Y:S01]  /*15cf0*/  IMAD.MOV.U32 R7, RZ, RZ, R2 ;  /* 0x000000ffff077224 */ /* 0x008fe200078e0002 */
[----:B------:R-:W-:Y:S01]  /*15d00*/  @!P0 MOV R2, 0x400 ;  /* 0x0000040000028802 */ /* 0x000fe20000000f00 */
[----:B----4-:R-:W-:-:S03]  /*15d10*/  IMAD.MOV.U32 R6, RZ, RZ, R3 ;  /* 0x000000ffff067224 */ /* 0x010fc600078e0003 */
[----:B0-----:R-:W-:-:S05]  /*15d20*/  @!P0 LEA R18, R0, R2, 0x18 ;  /* 0x0000000200128211 */ /* 0x001fca00078ec0ff */
[----:B-----5:R0:W-:Y:S01]  /*15d30*/  @!P0 STS.128 [R18+0x324d0], R4 ;  /* 0x0324d00412008388 */ /* 0x0201e20000000c00 */
[----:B------:R-:W-:Y:S06]  /*15d40*/  BAR.ARV 0x5, 0x180 ;  /* 0x0146000000007b1d */ /* 0x000fec0000002000 */
.L_x_5505:
[----:B----4-:R-:W4:Y:S01]  /*15d50*/  LDL R0, [R1+0xc] ;  /* 0x00000c0001007983 */ /* 0x010f220000100800 */
[----:B------:R-:W-:Y:S02]  /*15d60*/  ULDC UR4, c[0x0][0xd3c] ;  /* 0x00034f0000047ab9 */ /* 0x000fe40000000800 */
[----:B----4-:R-:W-:-:S13]  /*15d70*/  ISETP.GE.AND P0, PT, R0, UR4, PT ;  /* 0x0000000400007c0c */ /* 0x010fda000bf06270 */
[----:B------:R-:W-:Y:S05]  /*15d80*/  @!P0 BRA `(.L_x_5517) ;  /* 0xffffff98008c8947 */ /* 0x000fea000383ffff */
[----:B------:R-:W-:Y:S05]  /*15d90*/  BSYNC B8 ;  /* 0x0000000000087941 */ /* 0x000fea0003800000 */
.L_x_5407:
[----:B---3--:R-:W3:Y:S01]  /*15da0*/  LDL.LU R0, [R1+0x70] ;  /* 0x0000700001007983 */ /* 0x008ee20000300800 */
[----:B------:R-:W-:Y:S01]  /*15db0*/  BSSY B0, `(.L_x_5518) ;  /* 0x000000b000007945 */ /* 0x000fe20003800000 */
[----:B0-2---:R-:W0:Y:S01]  /*15dc0*/  S2R R5, SR_CgaCtaId ;  /* 0x0000000000057919 */ /* 0x005e220000008800 */
[----:B---3--:R-:W-:-:S05]  /*15dd0*/  VIADD R0, R0, 0x1 ;  /* 0x0000000100007836 */ /* 0x008fca0000000000 */
        /* <DEDUP_REMOVED lines=8> */
.L_x_5608:
[----:B------:R-:W-:Y:S05]  /*15e60*/  BSYNC B0 ;  /* 0x0000000000007941 */ /* 0x000fea0003800000 */
.L_x_5518:
[----:B------:R-:W-:-:S03]  /*15e70*/  UMOV UR4, 0xffffffff ;  /* 0xffffffff00047882 */ /* 0x000fc60000000000 */
[----:B------:R-:W-:Y:S05]  /*15e80*/  BRA.DIV UR4, `(.L_x_5520) ;  /* 0x0000002e04647947 */ /* 0x000fea000b800000 */
[----:B------:R-:W1:Y:S02]  /*15e90*/  S2R R2, SR_TID.X ;  /* 0x0000000000027919 */ /* 0x000e640000002100 */
[----:B-1----:R-:W-:-:S04]  /*15ea0*/  SHF.R.U32.HI R2, RZ, 0x5, R2 ;  /* 0x00000005ff027819 */ /* 0x002fc80000011602 */
[----:B------:R-:W-:-:S05]  /*15eb0*/  LOP3.LUT R2, R2, 0x3, RZ, 0xc0, !PT ;  /* 0x0000000302027812 */ /* 0x000fca00078ec0ff */
[----:B------:R1:W2:Y:S02]  /*15ec0*/  SHFL.IDX PT, R14, R2, RZ, 0x1f ;  /* 0x00001fff020e7589 */ /* 0x0002a400000e0000 */
.L_x_5611:
[----:B--2---:R-:W-:Y:S01]  /*15ed0*/  ISETP.NE.AND P0, PT, R14, RZ, PT ;  /* 0x000000ff0e00720c */ /* 0x004fe20003f05270 */
[----:B------:R-:W-:-:S12]  /*15ee0*/  BSSY B0, `(.L_x_5521) ;  /* 0x0000027000007945 */ /* 0x000fd80003800000 */
[----:B------:R-:W-:Y:S05]  /*15ef0*/  @P0 BRA `(.L_x_5522) ;  /* 0x0000000000940947 */ /* 0x000fea0003800000 */
[----:B------:R-:W-:-:S03]  /*15f00*/  UMOV UR4, 0xffffffff ;  /* 0xffffffff00047882 */ /* 0x000fc60000000000 */
[----:B------:R-:W-:Y:S05]  /*15f10*/  BRA.DIV UR4, `(.L_x_5523) ;  /* 0x0000002e04747947 */ /* 0x000fea000b800000 */
[----:B------:R-:W-:-:S13]  /*15f20*/  ELECT P6, URZ, PT ;  /* 0x00000000003f782f */ /* 0x000fda00038c0000 */
.L_x_5614:
[----:B------:R-:W-:Y:S05]  /*15f30*/  @!P6 BRA `(.L_x_5522) ;  /* 0x000000000084e947 */ /* 0x000fea0003800000 */
[----:B-1----:R-:W2:Y:S02]  /*15f40*/  LDL.LU R2, [R1+0x78] ;  /* 0x0000780001027983 */ /* 0x002ea40000300800 */
[----:B--2---:R-:W-:-:S04]  /*15f50*/  LOP3.LUT R2, R2, 0x2, RZ, 0xfc, !PT ;  /* 0x0000000202027812 */ /* 0x004fc800078efcff */
[----:B------:R-:W-:-:S13]  /*15f60*/  ISETP.NE.AND P2, PT, R2, 0x3, PT ;  /* 0x000000030200780c */ /* 0x000fda0003f45270 */
[----:B------:R-:W-:Y:S05]  /*15f70*/  @!P2 BRA `(.L_x_5524) ;  /* 0x000000000004a947 */ /* 0x000fea0003800000 */
[----:B------:R-:W-:Y:S01]  /*15f80*/  BPT.TRAP 0x1 ;  /* 0x000000040000795c */ /* 0x000fe20000300000 */
.L_x_5524:
        /* <DEDUP_REMOVED lines=14> */
.L_x_5615:
[----:B------:R-:W1:Y:S02]  /*16070*/  SYNCS.PHASECHK.TRANS64.TRYWAIT P0, [R7+URZ], R2 ;  /* 0x00000002070075a7 */ /* 0x000e64000800017f */
[----:B-1----:R-:W-:Y:S05]  /*16080*/  @!P0 BRA `(.L_x_5526) ;  /* 0x0000002c004c8947 */ /* 0x002fea0003800000 */
.L_x_5616:
[----:B------:R-:W-:Y:S05]  /*16090*/  @!P2 BRA `(.L_x_5527) ;  /* 0x000000000004a947 */ /* 0x000fea0003800000 */
[----:B------:R-:W-:Y:S01]  /*160a0*/  BPT.TRAP 0x1 ;  /* 0x000000040000795c */ /* 0x000fe20000300000 */
.L_x_5527:
[----:B------:R-:W2:Y:S01]  /*160b0*/  LDL.LU R4, [R1+0x10] ;  /* 0x0000100001047983 */ /* 0x000ea20000300800 */
[----:B------:R-:W-:-:S04]  /*160c0*/  VIADD R0, R0, 0x32460 ;  /* 0x0003246000007836 */ /* 0x000fc80000000000 */
[----:B--2---:R-:W-:-:S04]  /*160d0*/  IMAD R4, R4, 0x8, R0 ;  /* 0x0000000804047824 */ /* 0x004fc800078e0200 */
[----:B------:R-:W2:Y:S02]  /*160e0*/  SYNCS.PHASECHK.TRANS64.TRYWAIT P0, [R4+URZ], R5 ;  /* 0x00000005040075a7 */ /* 0x000ea4000800017f */
[----:B--2---:R-:W-:Y:S05]  /*160f0*/  @!P0 BRA `(.L_x_5528) ;  /* 0x0000002c00448947 */ /* 0x004fea0003800000 */
.L_x_5617:
[----:B------:R-:W-:-:S07]  /*16100*/  IMAD R3, R3, 0x8, R0 ;  /* 0x0000000803037824 */ /* 0x000fce00078e0200 */
.L_x_5529:
[----:B---3--:R3:W4:Y:S02]  /*16110*/  SYNCS.PHASECHK.TRANS64.TRYWAIT P0, [R3+URZ], R2 ;  /* 0x00000002030075a7 */ /* 0x008724000800017f */
[----:B----4-:R-:W-:Y:S05]  /*16120*/  @!P0 NANOSLEEP.SYNCS 0x989680 ;  /* 0x009896800000895d */ /* 0x010fea0003900000 */
[----:B------:R-:W4:Y:S02]  /*16130*/  @!P0 SYNCS.PHASECHK.TRANS64 P0, [R3+URZ], R2 ;  /* 0x00000002030085a7 */ /* 0x000f24000800007f */
[----:B----4-:R-:W-:Y:S05]  /*16140*/  @!P0 BRA `(.L_x_5529) ;  /* 0xfffffffc00f08947 */ /* 0x010fea000383ffff */
.L_x_5522:
[----:B------:R-:W-:Y:S05]  /*16150*/  BSYNC B0 ;  /* 0x0000000000007941 */ /* 0x000fea0003800000 */
.L_x_5521:
[----:B------:R-:W-:Y:S05]  /*16160*/  EXIT ;  /* 0x000000000000794d */ /* 0x000fea0003800000 */
.L_x_5345:
[----:B0-----:R0:W1:Y:S02]  /*16170*/  SYNCS.PHASECHK.TRANS64.TRYWAIT P0, [R5+URZ+0x32400], R2 ;  /* 0x03240002050075a7 */ /* 0x001064000800017f */
[----:B-1----:R-:W-:Y:S05]  /*16180*/  @!P0 NANOSLEEP.SYNCS 0x989680 ;  /* 0x009896800000895d */ /* 0x002fea0003900000 */
[----:B------:R-:W1:Y:S02]  /*16190*/  @!P0 SYNCS.PHASECHK.TRANS64 P0, [R5+URZ+0x32400], R2 ;  /* 0x03240002050085a7 */ /* 0x000e64000800007f */
[----:B-1----:R-:W-:Y:S05]  /*161a0*/  @!P0 BRA `(.L_x_5345) ;  /* 0xfffffffc00f08947 */ /* 0x002fea000383ffff */
[----:B------:R-:W-:Y:S05]  /*161b0*/  BRA `(.L_x_5530) ;  /* 0xfffffebc00a47947 */ /* 0x000fea000383ffff */
.L_x_5349:
[----:B---3--:R3:W4:Y:S02]  /*161c0*/  SYNCS.PHASECHK.TRANS64.TRYWAIT P1, [R0+URZ+0x32430], R3 ;  /* 0x03243003000075a7 */ /* 0x008724000802017f */
[----:B----4-:R-:W-:Y:S05]  /*161d0*/  @!P1 NANOSLEEP.SYNCS 0x989680 ;  /* 0x009896800000995d */ /* 0x010fea0003900000 */
[----:B------:R-:W4:Y:S02]  /*161e0*/  @!P1 SYNCS.PHASECHK.TRANS64 P1, [R0+URZ+0x32430], R3 ;  /* 0x03243003000095a7 */ /* 0x000f24000802007f */
[----:B----4-:R-:W-:Y:S05]  /*161f0*/  @!P1 BRA `(.L_x_5349) ;  /* 0xfffffffc00f09947 */ /* 0x010fea000383ffff */
[----:B------:R-:W-:Y:S05]  /*16200*/  BRA `(.L_x_5348) ;  /* 0xfffffebc00cc7947 */ /* 0x000fea000383ffff */
.L_x_5350:
[----:B----4-:R4:W0:Y:S02]  /*16210*/  SYNCS.PHASECHK.TRANS64.TRYWAIT P1, [R5+URZ+0x32410], R2 ;  /* 0x03241002050075a7 */ /* 0x010824000802017f */
[----:B0-----:R-:W-:Y:S05]  /*16220*/  @!P1 NANOSLEEP.SYNCS 0x989680 ;  /* 0x009896800000995d */ /* 0x001fea0003900000 */
[----:B------:R-:W0:Y:S02]  /*16230*/  @!P1 SYNCS.PHASECHK.TRANS64 P1, [R5+URZ+0x32410], R2 ;  /* 0x03241002050095a7 */ /* 0x000e24000802007f */
[----:B0-----:R-:W-:Y:S05]  /*16240*/  @!P1 BRA `(.L_x_5350) ;  /* 0xfffffffc00f09947 */ /* 0x001fea000383ffff */
[----:B------:R-:W-:Y:S05]  /*16250*/  BRA `(.L_x_5531) ;  /* 0xfffffec000787947 */ /* 0x000fea000383ffff */
.L_x_5354:
[----:B------:R0:W0:Y:S02]  /*16260*/  SYNCS.PHASECHK.TRANS64.TRYWAIT P1, [R0+URZ+0x32450], R3 ;  /* 0x03245003000075a7 */ /* 0x000024000802017f */
[----:B0-----:R-:W-:Y:S05]  /*16270*/  @!P1 NANOSLEEP.SYNCS 0x989680 ;  /* 0x009896800000995d */ /* 0x001fea0003900000 */
[----:B------:R-:W0:Y:S02]  /*16280*/  @!P1 SYNCS.PHASECHK.TRANS64 P1, [R0+URZ+0x32450], R3 ;  /* 0x03245003000095a7 */ /* 0x000e24000802007f */
[----:B0-----:R-:W-:Y:S05]  /*16290*/  @!P1 BRA `(.L_x_5354) ;  /* 0xfffffffc00f09947 */ /* 0x001fea000383ffff */
[----:B------:R-:W-:Y:S05]  /*162a0*/  BRA `(.L_x_5353) ;  /* 0xfffffec000847947 */ /* 0x000fea000383ffff */
.L_x_5359:
[----:B-1----:R-:W-:-:S04]  /*162b0*/  IMAD.U32 R152, RZ, RZ, UR4 ;  /* 0x00000004ff987e24 */ /* 0x002fc8000f8e00ff */
[----:B------:R1:W2:Y:S03]  /*162c0*/  SYNCS.PHASECHK.TRANS64.TRYWAIT P2, [R152+URZ+0x32430], R13 ;  /* 0x0324300d980075a7 */ /* 0x0002a6000804017f */
[----:B--2---:R-:W-:Y:S05]  /*162d0*/  @!P2 NANOSLEEP.SYNCS 0x989680 ;  /* 0x009896800000a95d */ /* 0x004fea0003900000 */
[----:B------:R-:W2:Y:S02]  /*162e0*/  @!P2 SYNCS.PHASECHK.TRANS64 P2, [R152+URZ+0x32430], R13 ;  /* 0x0324300d9800a5a7 */ /* 0x000ea4000804007f */
[----:B--2---:R-:W-:Y:S05]  /*162f0*/  @!P2 BRA `(.L_x_5359) ;  /* 0xfffffffc00eca947 */ /* 0x004fea000383ffff */
[----:B------:R-:W-:Y:S05]  /*16300*/  BRA `(.L_x_5358) ;  /* 0xfffffee400247947 */ /* 0x000fea000383ffff */
.L_x_5363:
[----:B--2---:R-:W-:-:S04]  /*16310*/  IMAD.U32 R203, RZ, RZ, UR4 ;  /* 0x00000004ffcb7e24 */ /* 0x004fc8000f8e00ff */
[----:B------:R2:W3:Y:S03]  /*16320*/  SYNCS.PHASECHK.TRANS64.TRYWAIT P2, [R203+URZ+0x32450], R13 ;  /* 0x0324500dcb0075a7 */ /* 0x0004e6000804017f */
[----:B---3--:R-:W-:Y:S05]  /*16330*/  @!P2 NANOSLEEP.SYNCS 0x989680 ;  /* 0x009896800000a95d */ /* 0x008fea0003900000 */
[----:B------:R-:W3:Y:S02]  /*16340*/  @!P2 SYNCS.PHASECHK.TRANS64 P2, [R203+URZ+0x32450], R13 ;  /* 0x0324500dcb00a5a7 */ /* 0x000ee4000804007f */
[----:B---3--:R-:W-:Y:S05]  /*16350*/  @!P2 BRA `(.L_x_5363) ;  /* 0xfffffffc00eca947 */ /* 0x008fea000383ffff */
[----:B------:R-:W-:Y:S05]  /*16360*/  BRA `(.L_x_5362) ;  /* 0xfffffee400a07947 */ /* 0x000fea000383ffff */
.L_x_5369:
[----:B-1----:R-:W-:-:S04]  /*16370*/  IMAD.U32 R152, RZ, RZ, UR4 ;  /* 0x00000004ff987e24 */ /* 0x002fc8000f8e00ff */
[----:B------:R1:W2:Y:S03]  /*16380*/  SYNCS.PHASECHK.TRANS64.TRYWAIT P2, [R152+URZ+0x32430], R13 ;  /* 0x0324300d980075a7 */ /* 0x0002a6000804017f */
[----:B--2---:R-:W-:Y:S05]  /*16390*/  @!P2 NANOSLEEP.SYNCS 0x989680 ;  /* 0x009896800000a95d */ /* 0x004fea0003900000 */
[----:B------:R-:W2:Y:S02]  /*163a0*/  @!P2 SYNCS.PHASECHK.TRANS64 P2, [R152+URZ+0x32430], R13 ;  /* 0x0324300d9800a5a7 */ /* 0x000ea4000804007f */
[----:B--2---:R-:W-:Y:S05]  /*163b0*/  @!P2 BRA `(.L_x_5369) ;  /* 0xfffffffc00eca947 */ /* 0x004fea000383ffff */
[----:B------:R-:W-:Y:S05]  /*163c0*/  BRA `(.L_x_5368) ;  /* 0xffffff0c00b07947 */ /* 0x000fea000383ffff */
.L_x_5373:
[----:B--2---:R-:W-:-:S04]  /*163d0*/  IMAD.U32 R200, RZ, RZ, UR4 ;  /* 0x00000004ffc87e24 */ /* 0x004fc8000f8e00ff */
[----:B------:R2:W3:Y:S03]  /*163e0*/  SYNCS.PHASECHK.TRANS64.TRYWAIT P2, [R200+URZ+0x32450], R13 ;  /* 0x0324500dc80075a7 */ /* 0x0004e6000804017f */
[----:B---3--:R-:W-:Y:S05]  /*163f0*/  @!P2 NANOSLEEP.SYNCS 0x989680 ;  /* 0x009896800000a95d */ /* 0x008fea0003900000 */
[----:B------:R-:W3:Y:S02]  /*16400*/  @!P2 SYNCS.PHASECHK.TRANS64 P2, [R200+URZ+0x32450], R13 ;  /* 0x0324500dc800a5a7 */ /* 0x000ee4000804007f */
[----:B---3--:R-:W-:Y:S05]  /*16410*/  @!P2 BRA `(.L_x_5373) ;  /* 0xfffffffc00eca947 */ /* 0x008fea000383ffff */
[----:B------:R-:W-:Y:S05]  /*16420*/  BRA `(.L_x_5372) ;  /* 0xffffff10002c7947 */ /* 0x000fea000383ffff */
.L_x_5421:
        /* <DEDUP_REMOVED lines=11> */
.L_x_5533:
[----:B------:R-:W-:Y:S05]  /*164e0*/  BSYNC B0 ;  /* 0x0000000000007941 */ /* 0x000fea0003800000 */
.L_x_5532:
[----:B------:R-:W-:Y:S05]  /*164f0*/  BRA `(.L_x_5534) ;  /* 0xffffffa0008c7947 */ /* 0x000fea000383ffff */
.L_x_5423:
[----:B------:R-:W-:Y:S01]  /*16500*/  BSSY B0, `(.L_x_5535) ;  /* 0x0000006000007945 */ /* 0x000fe20003800000 */
[----:B------:R-:W-:-:S07]  /*16510*/  IMAD.MOV.U32 R15, RZ, RZ, -0x1 ;  /* 0xffffffffff0f7424 */ /* 0x000fce00078e00ff */
[----:B0-2---:R-:W-:Y:S05]  /*16520*/  WARPSYNC.COLLECTIVE R15, `(.L_x_5536) ;  /* 0x000000000f0c7348 */ /* 0x005fea0003c00000 */
[----:B------:R-:W-:Y:S02]  /*16530*/  ELECT P6, UR62, PT ;  /* 0x00000000003e782f */ /* 0x000fe400038c0000 */
[----:B------:R-:W-:Y:S01]  /*16540*/  MOV R14, UR62 ;  /* 0x0000003e000e7c02 */ /* 0x000fe20008000f00 */
[----:B0-2---:R-:W-:Y:S10]  /*16550*/  ENDCOLLECTIVE ;  /* 0x000000000000791b */ /* 0x005ff40003800000 */
.L_x_5536:
[----:B------:R-:W-:Y:S05]  /*16560*/  BSYNC B0 ;  /* 0x0000000000007941 */ /* 0x000fea0003800000 */
.L_x_5535:
[----:B------:R-:W-:Y:S05]  /*16570*/  BRA `(.L_x_5537) ;  /* 0xffffffa000907947 */ /* 0x000fea000383ffff */
.L_x_5425:
[----:B-1----:R1:W3:Y:S02]  /*16580*/  SYNCS.PHASECHK.TRANS64.TRYWAIT P0, [R0+URZ+0x32440], R2 ;  /* 0x03244002000075a7 */ /* 0x0022e4000800017f */
[----:B---3--:R-:W-:Y:S05]  /*16590*/  @!P0 NANOSLEEP.SYNCS 0x989680 ;  /* 0x009896800000895d */ /* 0x008fea0003900000 */
[----:B------:R-:W3:Y:S02]  /*165a0*/  @!P0 SYNCS.PHASECHK.TRANS64 P0, [R0+URZ+0x32440], R2 ;  /* 0x03244002000085a7 */ /* 0x000ee4000800007f */
[----:B---3--:R-:W-:Y:S05]  /*165b0*/  @!P0 BRA `(.L_x_5425) ;  /* 0xfffffffc00f08947 */ /* 0x008fea000383ffff */
[----:B------:R-:W-:Y:S05]  /*165c0*/  BRA `(.L_x_5538) ;  /* 0xffffffa000f47947 */ /* 0x000fea000383ffff */
.L_x_5429:
        /* <DEDUP_REMOVED lines=9> */
.L_x_5539:
[----:B------:R-:W-:Y:S02]  /*16660*/  IMAD.MOV.U32 R13, RZ, RZ, R3 ;  /* 0x000000ffff0d7224 */ /* 0x000fe400078e0003 */
[----:B------:R-:W-:Y:S01]  /*16670*/  IMAD.MOV.U32 R4, RZ, RZ, R14 ;  /* 0x000000ffff047224 */ /* 0x000fe200078e000e */
[----:B------:R-:W-:-:S07]  /*16680*/  LOP3.LUT R6, R6, 0x7f, RZ, 0xc0, !PT ;  /* 0x0000007f06067812 */ /* 0x000fce00078ec0ff */
[----:B------:R-:W-:Y:S05]  /*16690*/  WARPSYNC.COLLECTIVE R15, `(.L_x_5540) ;  /* 0x000000000f087348 */ /* 0x000fea0003c00000 */
[----:B------:R0:W1:Y:S02]  /*166a0*/  SHFL.IDX P6, R14, R13, R12, R11 ;  /* 0x0000000c0d0e7389 */ /* 0x00006400000c000b */
[----:B01----:R-:W-:Y:S01]  /*166b0*/  ENDCOLLECTIVE ;  /* 0x000000000000791b */ /* 0x003fe20003800000 */
.L_x_5540:
[----:B------:R-:W-:-:S05]  /*166c0*/  SHF.R.U32.HI R6, RZ, 0x3, R6 ;  /* 0x00000003ff067819 */ /* 0x000fca0000011606 */
[----:B------:R-:W-:-:S05]  /*166d0*/  IMAD R10, R10, 0x80, R6 ;  /* 0x000000800a0a7824 */ /* 0x000fca00078e0206 */
[----:B------:R0:W-:Y:S01]  /*166e0*/  STL [R1+0x4], R10 ;  /* 0x0000040a01007387 */ /* 0x0001e20000100800 */
[----:B------:R-:W-:Y:S02]  /*166f0*/  IMAD.MOV.U32 R13, RZ, RZ, R2 ;  /* 0x000000ffff0d7224 */ /* 0x000fe400078e0002 */
[----:B------:R-:W-:Y:S02]  /*16700*/  IMAD.MOV.U32 R12, RZ, RZ, 0x1 ;  /* 0x00000001ff0c7424 */ /* 0x000fe400078e00ff */
[----:B------:R-:W-:-:S07]  /*16710*/  IMAD.MOV.U32 R5, RZ, RZ, R14 ;  /* 0x000000ffff057224 */ /* 0x000fce00078e000e */
[----:B0-----:R-:W-:Y:S05]  /*16720*/  WARPSYNC.COLLECTIVE R15, `(.L_x_5541) ;  /* 0x000000000f087348 */ /* 0x001fea0003c00000 */
[----:B------:R1:W2:Y:S02]  /*16730*/  SHFL.IDX P6, R14, R13, R12, R11 ;  /* 0x0000000c0d0e7389 */ /* 0x0002a400000c000b */
[----:B012---:R-:W-:Y:S01]  /*16740*/  ENDCOLLECTIVE ;  /* 0x000000000000791b */ /* 0x007fe20003800000 */
.L_x_5541:
[----:B------:R-:W-:Y:S02]  /*16750*/  IMAD.MOV.U32 R13, RZ, RZ, R3 ;  /* 0x000000ffff0d7224 */ /* 0x000fe400078e0003 */
[----:B------:R-:W-:Y:S02]  /*16760*/  IMAD R0, R0, R7, RZ ;  /* 0x0000000700007224 */ /* 0x000fe400078e02ff */
[----:B------:R-:W-:-:S07]  /*16770*/  IMAD.MOV.U32 R7, RZ, RZ, R14 ;  /* 0x000000ffff077224 */ /* 0x000fce00078e000e */
[----:B------:R-:W-:Y:S05]  /*16780*/  WARPSYNC.COLLECTIVE R15, `(.L_x_5542) ;  /* 0x000000000f087348 */ /* 0x000fea0003c00000 */
[----:B------:R0:W1:Y:S02]  /*16790*/  SHFL.IDX P6, R14, R13, R12, R11 ;  /* 0x0000000c0d0e7389 */ /* 0x00006400000c000b */
[----:B01----:R-:W-:Y:S01]  /*167a0*/  ENDCOLLECTIVE ;  /* 0x000000000000791b */ /* 0x003fe20003800000 */
.L_x_5542:
        /* <DEDUP_REMOVED lines=10> */
.L_x_5543:
        /* <DEDUP_REMOVED lines=15> */
.L_x_5544:
        /* <DEDUP_REMOVED lines=19> */
.L_x_5545:
        /* <DEDUP_REMOVED lines=10> */
.L_x_5546:
        /* <DEDUP_REMOVED lines=13> */
.L_x_5547:
        /* <DEDUP_REMOVED lines=10> */
.L_x_5548:
        /* <DEDUP_REMOVED lines=13> */
.L_x_5549:
        /* <DEDUP_REMOVED lines=10> */
.L_x_5550:
        /* <DEDUP_REMOVED lines=13> */
.L_x_5551:
        /* <DEDUP_REMOVED lines=10> */
.L_x_5552:
        /* <DEDUP_REMOVED lines=11> */
.L_x_5553:
        /* <DEDUP_REMOVED lines=14> */
.L_x_5554:
[----:B------:R-:W-:Y:S01]  /*170f0*/  IMAD.MOV.U32 R3, RZ, RZ, R14 ;  /* 0x000000ffff037224 */ /* 0x000fe200078e000e */
[----:B------:R-:W-:Y:S06]  /*17100*/  BRA `(.L_x_5555) ;  /* 0xffffffa400707947 */ /* 0x000fec000383ffff */
.L_x_5433:
[----:B------:R-:W2:Y:S04]  /*17110*/  LDL.LU R3, [R1+0x34] ;  /* 0x0000340001037983 */ /* 0x000ea80000300800 */
[----:B------:R-:W3:Y:S04]  /*17120*/  LDL.LU R15, [R1+0x4] ;  /* 0x00000400010f7983 */ /* 0x000ee80000300800 */
[----:B------:R-:W4:Y:S04]  /*17130*/  LDL.LU R14, [R1+0x50] ;  /* 0x00005000010e7983 */ /* 0x000f280000300800 */
[----:B------:R-:W5:Y:S04]  /*17140*/  LDL.LU R13, [R1+0x54] ;  /* 0x00005400010d7983 */ /* 0x000f680000300800 */
[----:B------:R-:W5:Y:S04]  /*17150*/  LDL.LU R12, [R1+0x5c] ;  /* 0x00005c00010c7983 */ /* 0x000f680000300800 */
[----:B------:R-:W5:Y:S04]  /*17160*/  LDL.LU R11, [R1+0x60] ;  /* 0x00006000010b7983 */ /* 0x000f680000300800 */
[----:B------:R-:W5:Y:S04]  /*17170*/  LDL.LU R10, [R1+0x64] ;  /* 0x00006400010a7983 */ /* 0x000f680000300800 */
[----:B------:R-:W5:Y:S01]  /*17180*/  LDL.LU R9, [R1+0x68] ;  /* 0x0000680001097983 */ /* 0x000f620000300800 */
[----:B------:R-:W-:Y:S01]  /*17190*/  LOP3.LUT R19, R19, 0xffffffef, RZ, 0xc0, !PT ;  /* 0xffffffef13137812 */ /* 0x000fe200078ec0ff */
[----:B------:R-:W-:Y:S01]  /*171a0*/  BSSY B0, `(.L_x_5556) ;  /* 0x0000019000007945 */ /* 0x000fe20003800000 */
[----:B--2---:R-:W-:-:S05]  /*171b0*/  IMAD R3, R3, R7, RZ ;  /* 0x0000000703037224 */ /* 0x004fca00078e02ff */
[-C--:B---3--:R-:W-:Y:S01]  /*171c0*/  ISETP.GE.AND P4, PT, R15, R3.reuse, PT ;  /* 0x000000030f00720c */ /* 0x088fe20003f86270 */
[----:B------:R-:W-:Y:S01]  /*171d0*/  IMAD.MOV.U32 R15, RZ, RZ, -0x1 ;  /* 0xffffffffff0f7424 */ /* 0x000fe200078e00ff */
[-C--:B----4-:R-:W-:Y:S02]  /*171e0*/  ISETP.GE.AND P5, PT, R14, R3.reuse, PT ;  /* 0x000000030e00720c */ /* 0x090fe40003fa6270 */
[----:B-----5:R-:W-:Y:S01]  /*171f0*/  ISETP.GE.AND P6, PT, R13, R3, PT ;  /* 0x000000030d00720c */ /* 0x020fe20003fc6270 */
[----:B------:R-:W-:-:S08]  /*17200*/  IMAD.MOV.U32 R13, RZ, RZ, R0 ;  /* 0x000000ffff0d7224 */ /* 0x000fd000078e0000 */
        /* <DEDUP_REMOVED lines=14> */
[----:B------:R-:W-:-:S07]  /*172f0*/  @P6 LOP3.LUT R19, R19, 0x20, RZ, 0xfc, !PT ;  /* 0x0000002013136812 */ /* 0x000fce00078efcff */
[----:B------:R-:W-:Y:S05]  /*17300*/  WARPSYNC.COLLECTIVE R15, `(.L_x_5557) ;  /* 0x000000000f087348 */ /* 0x000fea0003c00000 */
[----:B------:R0:W1:Y:S02]  /*17310*/  SHFL.IDX P6, R14, R13, R12, R11 ;  /* 0x0000000c0d0e7389 */ /* 0x00006400000c000b */
[----:B01----:R-:W-:Y:S01]  /*17320*/  ENDCOLLECTIVE ;  /* 0x000000000000791b */ /* 0x003fe20003800000 */
.L_x_5557:
[----:B------:R-:W-:Y:S05]  /*17330*/  BSYNC B0 ;  /* 0x0000000000007941 */ /* 0x000fea0003800000 */
.L_x_5556:
[----:B------:R0:W5:Y:S01]  /*17340*/  LDL R7, [R1+0x14] ;  /* 0x0000140001077983 */ /* 0x0001620000100800 */
[----:B------:R-:W-:Y:S01]  /*17350*/  IMAD.MOV.U32 R13, RZ, RZ, R2 ;  /* 0x000000ffff0d7224 */ /* 0x000fe200078e0002 */
[----:B------:R-:W-:Y:S01]  /*17360*/  LOP3.LUT R19, R19, 0xfffffeff, RZ, 0xc0, !PT ;  /* 0xfffffeff13137812 */ /* 0x000fe200078ec0ff */
[----:B------:R-:W-:Y:S02]  /*17370*/  IMAD.MOV.U32 R12, RZ, RZ, RZ ;  /* 0x000000ffff0c7224 */ /* 0x000fe400078e00ff */
[----:B------:R-:W-:Y:S01]  /*17380*/  IMAD.MOV.U32 R11, RZ, RZ, 0x181f ;  /* 0x0000181fff0b7424 */ /* 0x000fe200078e00ff */
[----:B------:R-:W-:Y:S01]  /*17390*/  @P5 LOP3.LUT R19, R19, 0x100, RZ, 0xfc, !PT ;  /* 0x0000010013135812 */ /* 0x000fe200078efcff */
[----:B------:R-:W-:Y:S02]  /*173a0*/  IMAD.MOV.U32 R15, RZ, RZ, -0x1 ;  /* 0xffffffffff0f7424 */ /* 0x000fe400078e00ff */
[----:B------:R-:W-:Y:S01]  /*173b0*/  IMAD.MOV.U32 R4, RZ, RZ, R14 ;  /* 0x000000ffff047224 */ /* 0x000fe200078e000e */
[----:B0-----:R-:W-:-:S13]  /*173c0*/  LOP3.LUT P5, RZ, R19, 0x10, RZ, 0xc0, !PT ;  /* 0x0000001013ff7812 */ /* 0x001fda00078ac0ff */
[----:B-----5:R-:W-:Y:S05]  /*173d0*/  WARPSYNC.COLLECTIVE R15, `(.L_x_5558) ;  /* 0x000000000f087348 */ /* 0x020fea0003c00000 */
[----:B------:R0:W1:Y:S02]  /*173e0*/  SHFL.IDX P6, R14, R13, R12, R11 ;  /* 0x0000000c0d0e7389 */ /* 0x00006400000c000b */
[----:B01---5:R-:W-:Y:S01]  /*173f0*/  ENDCOLLECTIVE ;  /* 0x000000000000791b */ /* 0x023fe20003800000 */
.L_x_5558:
[----:B------:R-:W-:-:S04]  /*17400*/  LOP3.LUT R19, R19, 0xffffff7f, RZ, 0xc0, !PT ;  /* 0xffffff7f13137812 */ /* 0x000fc800078ec0ff */
[----:B------:R-:W-:-:S04]  /*17410*/  @P4 LOP3.LUT R19, R19, 0x80, RZ, 0xfc, !PT ;  /* 0x0000008013134812 */ /* 0x000fc800078efcff */
[----:B------:R-:W-:Y:S01]  /*17420*/  LOP3.LUT P4, RZ, R19, 0x8, RZ, 0xc0, !PT ;  /* 0x0000000813ff7812 */ /* 0x000fe2000788c0ff */
        /* <DEDUP_REMOVED lines=9> */
.L_x_5559:
[----:B------:R-:W-:-:S04]  /*174c0*/  @!P5 LOP3.LUT R4, R5, R4, RZ, 0x3c, !PT ;  /* 0x000000040504d212 */ /* 0x000fc800078e3cff */
[----:B------:R-:W-:Y:S01]  /*174d0*/  @!P5 LOP3.LUT R5, R5, R4, RZ, 0x3c, !PT ;  /* 0x000000040505d212 */ /* 0x000fe200078e3cff */
[----:B------:R-:W-:Y:S02]  /*174e0*/  IMAD.MOV.U32 R13, RZ, RZ, R2 ;  /* 0x000000ffff0d7224 */ /* 0x000fe400078e0002 */
[----:B------:R-:W-:-:S07]  /*174f0*/  IMAD.MOV.U32 R6, RZ, RZ, R14 ;  /* 0x000000ffff067224 */ /* 0x000fce00078e000e */
[----:B------:R-:W-:Y:S05]  /*17500*/  WARPSYNC.COLLECTIVE R15, `(.L_x_5560) ;  /* 0x000000000f087348 */ /* 0x000fea0003c00000 */
[----:B------:R0:W1:Y:S02]  /*17510*/  SHFL.IDX P6, R14, R13, R12, R11 ;  /* 0x0000000c0d0e7389 */ /* 0x00006400000c000b */
[----:B01----:R-:W-:Y:S01]  /*17520*/  ENDCOLLECTIVE ;  /* 0x000000000000791b */ /* 0x003fe20003800000 */
.L_x_5560:
[----:B------:R-:W-:Y:S02]  /*17530*/  IMAD.MOV.U32 R13, RZ, RZ, R0 ;  /* 0x000000ffff0d7224 */ /* 0x000fe400078e0000 */
[----:B------:R-:W-:Y:S01]  /*17540*/  IMAD.MOV.U32 R12, RZ, RZ, 0x2 ;  /* 0x00000002ff0c7424 */ /* 0x000fe200078e00ff */
        /* <DEDUP_REMOVED lines=8> */
[----:B0-----:R-:W-:-:S05]  /*175d0*/  IMAD.MOV.U32 R4, RZ, RZ, R14 ;  /* 0x000000ffff047224 */ /* 0x001fca00078e000e */
[----:B------:R-:W-:-:S05]  /*175e0*/  @!P4 LEA R4, P6, R8, R4, 0x1 ;  /* 0x000000040804c211 */ /* 0x000fca00078c08ff */
[----:B------:R-:W-:-:S05]  /*175f0*/  @!P4 IMAD.X R5, RZ, RZ, R6, P6 ;  /* 0x000000ffff05c224 */ /* 0x000fca00030e0606 */
[----:B------:R0:W-:Y:S03]  /*17600*/  @!P4 LDGSTS.E.BYPASS.LTC128B.128 [R7+0x22c00], desc[UR38][R4.64], !P3 ;  /* 0x22c000000407cfae */ /* 0x0001e6000d901d66 */
[----:B0-----:R-:W-:Y:S05]  /*17610*/  WARPSYNC.COLLECTIVE R15, `(.L_x_5561) ;  /* 0x000000000f087348 */ /* 0x001fea0003c00000 */
[----:B------:R1:W2:Y:S02]  /*17620*/  SHFL.IDX P6, R14, R13, R12, R11 ;  /* 0x0000000c0d0e7389 */ /* 0x0002a400000c000b */
[----:B012---:R-:W-:Y:S01]  /*17630*/  ENDCOLLECTIVE ;  /* 0x000000000000791b */ /* 0x007fe20003800000 */
.L_x_5561:
        /* <DEDUP_REMOVED lines=12> */
.L_x_5562:
        /* <DEDUP_REMOVED lines=12> */
.L_x_5563:
        /* <DEDUP_REMOVED lines=12> */
.L_x_5564:
        /* <DEDUP_REMOVED lines=12> */
.L_x_5565:
        /* <DEDUP_REMOVED lines=12> */
.L_x_5566:
        /* <DEDUP_REMOVED lines=12> */
.L_x_5567:
        /* <DEDUP_REMOVED lines=11> */
.L_x_5568:
        /* <DEDUP_REMOVED lines=16> */
.L_x_5569:
[----:B------:R-:W-:Y:S02]  /*17c70*/  IMAD.MOV.U32 R13, RZ, RZ, R2 ;  /* 0x000000ffff0d7224 */ /* 0x000fe400078e0002 */
[----:B------:R-:W-:-:S07]  /*17c80*/  IMAD.MOV.U32 R6, RZ, RZ, R14 ;  /* 0x000000ffff067224 */ /* 0x000fce00078e000e */
[----:B------:R-:W-:Y:S05]  /*17c90*/  WARPSYNC.COLLECTIVE R15, `(.L_x_5570) ;  /* 0x000000000f087348 */ /* 0x000fea0003c00000 */
[----:B------:R0:W1:Y:S02]  /*17ca0*/  SHFL.IDX P6, R14, R13, R12, R11 ;  /* 0x0000000c0d0e7389 */ /* 0x00006400000c000b */
[----:B01----:R-:W-:Y:S01]  /*17cb0*/  ENDCOLLECTIVE ;  /* 0x000000000000791b */ /* 0x003fe20003800000 */
.L_x_5570:
[----:B------:R-:W-:Y:S02]  /*17cc0*/  IMAD.MOV.U32 R13, RZ, RZ, R0 ;  /* 0x000000ffff0d7224 */ /* 0x000fe400078e0000 */
[----:B------:R-:W-:Y:S02]  /*17cd0*/  IMAD.MOV.U32 R12, RZ, RZ, 0x7 ;  /* 0x00000007ff0c7424 */ /* 0x000fe400078e00ff */
[----:B------:R-:W-:-:S07]  /*17ce0*/  IMAD.MOV.U32 R4, RZ, RZ, R14 ;  /* 0x000000ffff047224 */ /* 0x000fce00078e000e */
[----:B------:R-:W-:Y:S05]  /*17cf0*/  WARPSYNC.COLLECTIVE R15, `(.L_x_5571) ;  /* 0x000000000f087348 */ /* 0x000fea0003c00000 */
[----:B------:R0:W1:Y:S02]  /*17d00*/  SHFL.IDX P6, R14, R13, R12, R11 ;  /* 0x0000000c0d0e7389 */ /* 0x00006400000c000b */
[----:B01----:R-:W-:Y:S01]  /*17d10*/  ENDCOLLECTIVE ;  /* 0x000000000000791b */ /* 0x003fe20003800000 */
.L_x_5571:
        /* <DEDUP_REMOVED lines=14> */
.L_x_5572:
[----:B------:R-:W-:Y:S01]  /*17e00*/  IMAD.MOV.U32 R2, RZ, RZ, R14 ;  /* 0x000000ffff027224 */ /* 0x000fe200078e000e */
[----:B------:R-:W-:Y:S06]  /*17e10*/  BRA `(.L_x_5573) ;  /* 0xffffffa400007947 */ /* 0x000fec000383ffff */
.L_x_5438:
[----:B0-----:R0:W1:Y:S02]  /*17e20*/  SYNCS.PHASECHK.TRANS64.TRYWAIT P0, [R18+URZ+0x32420], R0 ;  /* 0x03242000120075a7 */ /* 0x001064000800017f */
[----:B-1----:R-:W-:Y:S05]  /*17e30*/  @!P0 NANOSLEEP.SYNCS 0x989680 ;  /* 0x009896800000895d */ /* 0x002fea0003900000 */
[----:B------:R-:W1:Y:S02]  /*17e40*/  @!P0 SYNCS.PHASECHK.TRANS64 P0, [R18+URZ+0x32420], R0 ;  /* 0x03242000120085a7 */ /* 0x000e64000800007f */
[----:B-1----:R-:W-:Y:S05]  /*17e50*/  @!P0 BRA `(.L_x_5438) ;  /* 0xfffffffc00f08947 */ /* 0x002fea000383ffff */
[----:B------:R-:W-:Y:S05]  /*17e60*/  BRA `(.L_x_5574) ;  /* 0xffffffa400787947 */ /* 0x000fea000383ffff */
.L_x_5442:
[----:B0-----:R0:W1:Y:S02]  /*17e70*/  SYNCS.PHASECHK.TRANS64.TRYWAIT P0, [R2+URZ+0x32460], R0 ;  /* 0x03246000020075a7 */ /* 0x001064000800017f */
[----:B-1----:R-:W-:Y:S05]  /*17e80*/  @!P0 NANOSLEEP.SYNCS 0x989680 ;  /* 0x009896800000895d */ /* 0x002fea0003900000 */
[----:B------:R-:W1:Y:S02]  /*17e90*/  @!P0 SYNCS.PHASECHK.TRANS64 P0, [R2+URZ+0x32460], R0 ;  /* 0x03246000020085a7 */ /* 0x000e64000800007f */
[----:B-1----:R-:W-:Y:S05]  /*17ea0*/  @!P0 BRA `(.L_x_5442) ;  /* 0xfffffffc00f08947 */ /* 0x002fea000383ffff */
[----:B------:R-:W-:Y:S05]  /*17eb0*/  BRA `(.L_x_5575) ;  /* 0xffffffa4009c7947 */ /* 0x000fea000383ffff */
.L_x_5457:
[----:B-1----:R1:W2:Y:S02]  /*17ec0*/  SYNCS.PHASECHK.TRANS64.TRYWAIT P0, [R2+URZ+0x32440], R6 ;  /* 0x03244006020075a7 */ /* 0x0022a4000800017f */
[----:B--2---:R-:W-:Y:S05]  /*17ed0*/  @!P0 NANOSLEEP.SYNCS 0x989680 ;  /* 0x009896800000895d */ /* 0x004fea0003900000 */
[----:B------:R-:W2:Y:S02]  /*17ee0*/  @!P0 SYNCS.PHASECHK.TRANS64 P0, [R2+URZ+0x32440], R6 ;  /* 0x03244006020085a7 */ /* 0x000ea4000800007f */
[----:B--2---:R-:W-:Y:S05]  /*17ef0*/  @!P0 BRA `(.L_x_5457) ;  /* 0xfffffffc00f08947 */ /* 0x004fea000383ffff */
[----:B------:R-:W-:Y:S05]  /*17f00*/  BRA `(.L_x_5576) ;  /* 0xffffffac00c47947 */ /* 0x000fea000383ffff */
.L_x_5462:
[----:B0-----:R0:W2:Y:S02]  /*17f10*/  SYNCS.PHASECHK.TRANS64.TRYWAIT P0, [R2+URZ+0x32460], R6 ;  /* 0x03246006020075a7 */ /* 0x0010a4000800017f */
[----:B--2---:R-:W-:Y:S05]  /*17f20*/  @!P0 NANOSLEEP.SYNCS 0x989680 ;  /* 0x009896800000895d */ /* 0x004fea0003900000 */
[----:B------:R-:W2:Y:S02]  /*17f30*/  @!P0 SYNCS.PHASECHK.TRANS64 P0, [R2+URZ+0x32460], R6 ;  /* 0x03246006020085a7 */ /* 0x000ea4000800007f */
[----:B--2---:R-:W-:Y:S05]  /*17f40*/  @!P0 BRA `(.L_x_5462) ;  /* 0xfffffffc00f08947 */ /* 0x004fea000383ffff */
[----:B------:R-:W-:Y:S05]  /*17f50*/  BRA `(.L_x_5577) ;  /* 0xffffffb000447947 */ /* 0x000fea000383ffff */
.L_x_5473:
[----:B-1----:R1:W2:Y:S02]  /*17f60*/  SYNCS.PHASECHK.TRANS64.TRYWAIT P0, [R2+URZ+0x32440], R3 ;  /* 0x03244003020075a7 */ /* 0x0022a4000800017f */
[----:B--2---:R-:W-:Y:S05]  /*17f70*/  @!P0 NANOSLEEP.SYNCS 0x989680 ;  /* 0x009896800000895d */ /* 0x004fea0003900000 */
[----:B------:R-:W2:Y:S02]  /*17f80*/  @!P0 SYNCS.PHASECHK.TRANS64 P0, [R2+URZ+0x32440], R3 ;  /* 0x03244003020085a7 */ /* 0x000ea4000800007f */
[----:B--2---:R-:W-:Y:S05]  /*17f90*/  @!P0 BRA `(.L_x_5473) ;  /* 0xfffffffc00f08947 */ /* 0x004fea000383ffff */
[----:B------:R-:W-:Y:S05]  /*17fa0*/  BRA `(.L_x_5578) ;  /* 0xffffffb800347947 */ /* 0x000fea000383ffff */
.L_x_5478:
[----:B0-----:R0:W2:Y:S02]  /*17fb0*/  SYNCS.PHASECHK.TRANS64.TRYWAIT P0, [R2+URZ+0x32460], R3 ;  /* 0x03246003020075a7 */ /* 0x0010a4000800017f */
[----:B--2---:R-:W-:Y:S05]  /*17fc0*/  @!P0 NANOSLEEP.SYNCS 0x989680 ;  /* 0x009896800000895d */ /* 0x004fea0003900000 */
[----:B------:R-:W2:Y:S02]  /*17fd0*/  @!P0 SYNCS.PHASECHK.TRANS64 P0, [R2+URZ+0x32460], R3 ;  /* 0x03246003020085a7 */ /* 0x000ea4000800007f */
[----:B--2---:R-:W-:Y:S05]  /*17fe0*/  @!P0 BRA `(.L_x_5478) ;  /* 0xfffffffc00f08947 */ /* 0x004fea000383ffff */
[----:B------:R-:W-:Y:S05]  /*17ff0*/  BRA `(.L_x_5579) ;  /* 0xffffffb800b07947 */ /* 0x000fea000383ffff */
.L_x_5489:
[----:B-1----:R1:W2:Y:S02]  /*18000*/  SYNCS.PHASECHK.TRANS64.TRYWAIT P0, [R3+URZ+0x32440], R2 ;  /* 0x03244002030075a7 */ /* 0x0022a4000800017f */
[----:B--2---:R-:W-:Y:S05]  /*18010*/  @!P0 NANOSLEEP.SYNCS 0x989680 ;  /* 0x009896800000895d */ /* 0x004fea0003900000 */
[----:B------:R-:W2:Y:S02]  /*18020*/  @!P0 SYNCS.PHASECHK.TRANS64 P0, [R3+URZ+0x32440], R2 ;  /* 0x03244002030085a7 */ /* 0x000ea4000800007f */
[----:B--2---:R-:W-:Y:S05]  /*18030*/  @!P0 BRA `(.L_x_5489) ;  /* 0xfffffffc00f08947 */ /* 0x004fea000383ffff */
[----:B------:R-:W-:Y:S05]  /*18040*/  BRA `(.L_x_5580) ;  /* 0xffffffc000807947 */ /* 0x000fea000383ffff */
.L_x_5494:
[----:B--2---:R2:W3:Y:S02]  /*18050*/  SYNCS.PHASECHK.TRANS64.TRYWAIT P0, [R3+URZ+0x32460], R2 ;  /* 0x03246002030075a7 */ /* 0x0044e4000800017f */
[----:B---3--:R-:W-:Y:S05]  /*18060*/  @!P0 NANOSLEEP.SYNCS 0x989680 ;  /* 0x009896800000895d */ /* 0x008fea0003900000 */
[----:B------:R-:W3:Y:S02]  /*18070*/  @!P0 SYNCS.PHASECHK.TRANS64 P0, [R3+URZ+0x32460], R2 ;  /* 0x03246002030085a7 */ /* 0x000ee4000800007f */
[----:B---3--:R-:W-:Y:S05]  /*18080*/  @!P0 BRA `(.L_x_5494) ;  /* 0xfffffffc00f08947 */ /* 0x008fea000383ffff */
[----:B------:R-:W-:Y:S05]  /*18090*/  BRA `(.L_x_5581) ;  /* 0xffffffc400007947 */ /* 0x000fea000383ffff */
.L_x_5506:
[----:B-1----:R-:W4:Y:S01]  /*180a0*/  LDL R3, [R1] ;  /* 0x0000000001037983 */ /* 0x002f220000100800 */
[----:B------:R-:W-:Y:S01]  /*180b0*/  BSSY B0, `(.L_x_5582) ;  /* 0x0000008000007945 */ /* 0x000fe20003800000 */
[----:B------:R-:W-:Y:S02]  /*180c0*/  IMAD.MOV.U32 R12, RZ, RZ, RZ ;  /* 0x000000ffff0c7224 */ /* 0x000fe400078e00ff */
[----:B------:R-:W-:Y:S02]  /*180d0*/  IMAD.MOV.U32 R11, RZ, RZ, 0x1f ;  /* 0x0000001fff0b7424 */ /* 0x000fe400078e00ff */
[----:B------:R-:W-:Y:S02]  /*180e0*/  IMAD.MOV.U32 R15, RZ, RZ, -0x1 ;  /* 0xffffffffff0f7424 */ /* 0x000fe400078e00ff */
[----:B----4-:R-:W-:-:S07]  /*180f0*/  IMAD.MOV.U32 R13, RZ, RZ, R3 ;  /* 0x000000ffff0d7224 */ /* 0x010fce00078e0003 */
[----:B--23--:R-:W-:Y:S05]  /*18100*/  WARPSYNC.COLLECTIVE R15, `(.L_x_5583) ;  /* 0x000000000f087348 */ /* 0x00cfea0003c00000 */
[----:B------:R0:W1:Y:S02]  /*18110*/  SHFL.IDX P6, R14, R13, R12, R11 ;  /* 0x0000000c0d0e7389 */ /* 0x00006400000c000b */
[----:B0123--:R-:W-:Y:S01]  /*18120*/  ENDCOLLECTIVE ;  /* 0x000000000000791b */ /* 0x00ffe20003800000 */
.L_x_5583:
[----:B------:R-:W-:Y:S05]  /*18130*/  BSYNC B0 ;  /* 0x0000000000007941 */ /* 0x000fea0003800000 */
.L_x_5582:
        /* <DEDUP_REMOVED lines=9> */
.L_x_5584:
        /* <DEDUP_REMOVED lines=26> */
.L_x_5585:
        /* <DEDUP_REMOVED lines=8> */
.L_x_5586:
        /* <DEDUP_REMOVED lines=8> */
.L_x_5587:
        /* <DEDUP_REMOVED lines=8> */
.L_x_5588:
        /* <DEDUP_REMOVED lines=8> */
.L_x_5589:
        /* <DEDUP_REMOVED lines=9> */
.L_x_5590:
[----:B------:R-:W-:Y:S01]  /*18600*/  IMAD.MOV.U32 R10, RZ, RZ, R14 ;  /* 0x000000ffff0a7224 */ /* 0x000fe200078e000e */
[----:B------:R-:W-:Y:S06]  /*18610*/  BRA `(.L_x_5591) ;  /* 0xffffffc800507947 */ /* 0x000fec000383ffff */
.L_x_5509:
        /* <DEDUP_REMOVED lines=8> */
.L_x_5593:
[----:B------:R-:W-:Y:S05]  /*186a0*/  BSYNC B0 ;  /* 0x0000000000007941 */ /* 0x000fea0003800000 */
.L_x_5592:
        /* <DEDUP_REMOVED lines=10> */
.L_x_5594:
        /* <DEDUP_REMOVED lines=8> */
.L_x_5595:
        /* <DEDUP_REMOVED lines=8> */
.L_x_5596:
        /* <DEDUP_REMOVED lines=8> */
.L_x_5597:
        /* <DEDUP_REMOVED lines=9> */
.L_x_5598:
[----:B------:R-:W-:Y:S01]  /*18960*/  IMAD.MOV.U32 R10, RZ, RZ, R14 ;  /* 0x000000ffff0a7224 */ /* 0x000fe200078e000e */
[----:B------:R-:W-:Y:S06]  /*18970*/  BRA `(.L_x_5599) ;  /* 0xffffffc800247947 */ /* 0x000fec000383ffff */
.L_x_5511:
[----:B------:R-:W-:Y:S01]  /*18980*/  BSSY B0, `(.L_x_5600) ;  /* 0x0000006000007945 */ /* 0x000fe20003800000 */
[----:B------:R-:W-:Y:S01]  /*18990*/  PLOP3.LUT P6, PT, P6, PT, PT, 0x8, 0x0 ;  /* 0x000000000000781c */ /* 0x000fe200037ce170 */
[----:B------:R-:W-:-:S12]  /*189a0*/  IMAD.MOV.U32 R15, RZ, RZ, -0x1 ;  /* 0xffffffffff0f7424 */ /* 0x000fd800078e00ff */
[----:B0-----:R-:W-:Y:S05]  /*189b0*/  WARPSYNC.COLLECTIVE R15, `(.L_x_5601) ;  /* 0x000000000f087348 */ /* 0x001fea0003c00000 */
[----:B------:R-:W-:Y:S01]  /*189c0*/  VOTE.ANY R14, PT, P6 ;  /* 0x00000000000e7806 */ /* 0x000fe200030e0100 */
[----:B0-----:R-:W-:Y:S06]  /*189d0*/  ENDCOLLECTIVE ;  /* 0x000000000000791b */ /* 0x001fec0003800000 */
.L_x_5601:
[----:B------:R-:W-:Y:S05]  /*189e0*/  BSYNC B0 ;  /* 0x0000000000007941 */ /* 0x000fea0003800000 */
.L_x_5600:
        /* <DEDUP_REMOVED lines=10> */
.L_x_5602:
[----:B------:R-:W-:Y:S02]  /*18a90*/  IMAD.MOV.U32 R13, RZ, RZ, R6 ;  /* 0x000000ffff0d7224 */ /* 0x000fe400078e0006 */
[----:B------:R-:W-:-:S07]  /*18aa0*/  IMAD.MOV.U32 R4, RZ, RZ, R14 ;  /* 0x000000ffff047224 */ /* 0x000fce00078e000e */
[----:B------:R-:W-:Y:S05]  /*18ab0*/  WARPSYNC.COLLECTIVE R15, `(.L_x_5603) ;  /* 0x000000000f087348 */ /* 0x000fea0003c00000 */
[----:B------:R0:W1:Y:S02]  /*18ac0*/  SHFL.IDX P6, R14, R13, R12, R11 ;  /* 0x0000000c0d0e7389 */ /* 0x00006400000c000b */
[----:B01----:R-:W-:Y:S01]  /*18ad0*/  ENDCOLLECTIVE ;  /* 0x000000000000791b */ /* 0x003fe20003800000 */
.L_x_5603:
[----:B------:R-:W-:Y:S02]  /*18ae0*/  IMAD.MOV.U32 R6, RZ, RZ, R14 ;  /* 0x000000ffff067224 */ /* 0x000fe400078e000e */
[----:B------:R-:W-:-:S05]  /*18af0*/  IMAD.IADD R5, R9, 0x1, R16 ;  /* 0x0000000109057824 */ /* 0x000fca00078e0210 */
[----:B------:R1:W-:Y:S01]  /*18b00*/  STL [R1+0xc], R5 ;  /* 0x00000c0501007387 */ /* 0x0003e20000100800 */
[----:B------:R-:W-:Y:S05]  /*18b10*/  BRA `(.L_x_5604) ;  /* 0xffffffc800047947 */ /* 0x000fea000383ffff */
.L_x_5513:
        /* <DEDUP_REMOVED lines=8> */
.L_x_5606:
[----:B------:R-:W-:Y:S05]  /*18ba0*/  BSYNC B0 ;  /* 0x0000000000007941 */ /* 0x000fea0003800000 */
.L_x_5605:
[----:B------:R-:W-:Y:S01]  /*18bb0*/  IMAD.MOV.U32 R2, RZ, RZ, R14 ;  /* 0x000000ffff027224 */ /* 0x000fe200078e000e */
[----:B------:R-:W-:Y:S06]  /*18bc0*/  BRA `(.L_x_5607) ;  /* 0xffffffc400f07947 */ /* 0x000fec000383ffff */
.L_x_5519:
[----:B0-----:R0:W1:Y:S02]  /*18bd0*/  SYNCS.PHASECHK.TRANS64.TRYWAIT P0, [R0+URZ+0x32420], R3 ;  /* 0x03242003000075a7 */ /* 0x001064000800017f */
[----:B-1----:R-:W-:Y:S05]  /*18be0*/  @!P0 NANOSLEEP.SYNCS 0x989680 ;  /* 0x009896800000895d */ /* 0x002fea0003900000 */
[----:B------:R-:W1:Y:S02]  /*18bf0*/  @!P0 SYNCS.PHASECHK.TRANS64 P0, [R0+URZ+0x32420], R3 ;  /* 0x03242003000085a7 */ /* 0x000e64000800007f */
[----:B-1----:R-:W-:Y:S05]  /*18c00*/  @!P0 BRA `(.L_x_5519) ;  /* 0xfffffffc00f08947 */ /* 0x002fea000383ffff */
[----:B------:R-:W-:Y:S05]  /*18c10*/  BRA `(.L_x_5608) ;  /* 0xffffffd000907947 */ /* 0x000fea000383ffff */
.L_x_5520:
        /* <DEDUP_REMOVED lines=11> */
.L_x_5610:
[----:B------:R-:W-:Y:S05]  /*18cd0*/  BSYNC B0 ;  /* 0x0000000000007941 */ /* 0x000fea0003800000 */
.L_x_5609:
[----:B------:R-:W-:Y:S05]  /*18ce0*/  BRA `(.L_x_5611) ;  /* 0xffffffd000787947 */ /* 0x000fea000383ffff */
.L_x_5523:
[----:B------:R-:W-:Y:S01]  /*18cf0*/  BSSY B1, `(.L_x_5612) ;  /* 0x0000006000017945 */ /* 0x000fe20003800000 */
[----:B------:R-:W-:-:S07]  /*18d00*/  IMAD.MOV.U32 R15, RZ, RZ, -0x1 ;  /* 0xffffffffff0f7424 */ /* 0x000fce00078e00ff */
[----:B01----:R-:W-:Y:S05]  /*18d10*/  WARPSYNC.COLLECTIVE R15, `(.L_x_5613) ;  /* 0x000000000f0c7348 */ /* 0x003fea0003c00000 */
[----:B------:R-:W-:Y:S02]  /*18d20*/  ELECT P6, UR62, PT ;  /* 0x00000000003e782f */ /* 0x000fe400038c0000 */
[----:B------:R-:W-:Y:S01]  /*18d30*/  MOV R14, UR62 ;  /* 0x0000003e000e7c02 */ /* 0x000fe20008000f00 */
[----:B01----:R-:W-:Y:S10]  /*18d40*/  ENDCOLLECTIVE ;  /* 0x000000000000791b */ /* 0x003ff40003800000 */
.L_x_5613:
[----:B------:R-:W-:Y:S05]  /*18d50*/  BSYNC B1 ;  /* 0x0000000000017941 */ /* 0x000fea0003800000 */
.L_x_5612:
[----:B------:R-:W-:Y:S05]  /*18d60*/  BRA `(.L_x_5614) ;  /* 0xffffffd000707947 */ /* 0x000fea000383ffff */
.L_x_5525:
[----:B0-----:R0:W1:Y:S02]  /*18d70*/  SYNCS.PHASECHK.TRANS64.TRYWAIT P0, [R6+URZ], R5 ;  /* 0x00000005060075a7 */ /* 0x001064000800017f */
[----:B-1----:R-:W-:Y:S05]  /*18d80*/  @!P0 NANOSLEEP.SYNCS 0x989680 ;  /* 0x009896800000895d */ /* 0x002fea0003900000 */
[----:B------:R-:W1:Y:S02]  /*18d90*/  @!P0 SYNCS.PHASECHK.TRANS64 P0, [R6+URZ], R5 ;  /* 0x00000005060085a7 */ /* 0x000e64000800007f */
[----:B-1----:R-:W-:Y:S05]  /*18da0*/  @!P0 BRA `(.L_x_5525) ;  /* 0xfffffffc00f08947 */ /* 0x002fea000383ffff */
[----:B------:R-:W-:Y:S05]  /*18db0*/  BRA `(.L_x_5615) ;  /* 0xffffffd000ac7947 */ /* 0x000fea000383ffff */
.L_x_5526:
[----:B-1----:R1:W2:Y:S02]  /*18dc0*/  SYNCS.PHASECHK.TRANS64.TRYWAIT P0, [R7+URZ], R2 ;  /* 0x00000002070075a7 */ /* 0x0022a4000800017f */
[----:B--2---:R-:W-:Y:S05]  /*18dd0*/  @!P0 NANOSLEEP.SYNCS 0x989680 ;  /* 0x009896800000895d */ /* 0x004fea0003900000 */
[----:B------:R-:W2:Y:S02]  /*18de0*/  @!P0 SYNCS.PHASECHK.TRANS64 P0, [R7+URZ], R2 ;  /* 0x00000002070085a7 */ /* 0x000ea4000800007f */
[----:B--2---:R-:W-:Y:S05]  /*18df0*/  @!P0 BRA `(.L_x_5526) ;  /* 0xfffffffc00f08947 */ /* 0x004fea000383ffff */
[----:B------:R-:W-:Y:S05]  /*18e00*/  BRA `(.L_x_5616) ;  /* 0xffffffd000a07947 */ /* 0x000fea000383ffff */
.L_x_5528:
[----:B--2---:R2:W3:Y:S02]  /*18e10*/  SYNCS.PHASECHK.TRANS64.TRYWAIT P0, [R4+URZ], R5 ;  /* 0x00000005040075a7 */ /* 0x0044e4000800017f */
[----:B---3--:R-:W-:Y:S05]  /*18e20*/  @!P0 NANOSLEEP.SYNCS 0x989680 ;  /* 0x009896800000895d */ /* 0x008fea0003900000 */
[----:B------:R-:W3:Y:S02]  /*18e30*/  @!P0 SYNCS.PHASECHK.TRANS64 P0, [R4+URZ], R5 ;  /* 0x00000005040085a7 */ /* 0x000ee4000800007f */
[----:B---3--:R-:W-:Y:S05]  /*18e40*/  @!P0 BRA `(.L_x_5528) ;  /* 0xfffffffc00f08947 */ /* 0x008fea000383ffff */
[----:B------:R-:W-:Y:S05]  /*18e50*/  BRA `(.L_x_5617) ;  /* 0xffffffd000a87947 */ /* 0x000fea000383ffff */
.L_x_5618:
        /* <DEDUP_REMOVED lines=10> */
.L_x_6147:


//--------------------- .text._ZN7cutlass13device_kernelIN5flash11enable_sm90INS1_16FlashAttnFwdSm90INS1_25CollectiveMainloopFwdSm90ILi2EN4cute5tupleIJNS5_1CILi1EEES8_S8_EEENS6_IJNS7_ILi128EEENS7_ILi96EEENS7_ILi64EEEEEELi256ENS_10bfloat16_tEfNS_4arch4Sm90ELb1ELb0ELb0ELb1ELb0ELb1ELb1ELb1ELb0ELb1ELb1ELb0EEENS1_21CollectiveEpilogueFwdINS6_IJSA_NS7_ILi256EEESB_EEES9_SE_SG_Li256ELb1ELb1ELb1ELb0EEENS1_36VarlenDynamicPersistentTileSchedulerILi128ELi96ELi256ELi128ELb1ELb1ELb1ELb1ELb1ELb1EEEEEEEEEvNT_6ParamsE --------------------------
	.section	.text._ZN7cutlass13device_kernelIN5flash11enable_sm90INS1_16FlashAttnFwdSm90INS1_25CollectiveMainloopFwdSm90ILi2EN4cute5tupleIJNS5_1CILi1EEES8_S8_EEENS6_IJNS7_ILi128EEENS7_ILi96EEENS7_ILi64EEEEEELi256ENS_10bfloat16_tEfNS_4arch4Sm90ELb1ELb0ELb0ELb1ELb0ELb1ELb1ELb1ELb0ELb1ELb1ELb0EEENS1_21CollectiveEpilogueFwdINS6_IJSA_NS7_ILi256EEESB_EEES9_SE_SG_Li256ELb1ELb1ELb1ELb0EEENS1_36VarlenDynamicPersistentTileSchedulerILi128ELi96ELi256ELi128ELb1ELb1ELb1ELb1ELb1ELb1EEEEEEEEEvNT_6ParamsE,"ax",@progbits
	.align	128
.text._ZN7cutlass13device_kernelIN5flash11enable_sm90INS1_16FlashAttnFwdSm90INS1_25CollectiveMainloopFwdSm90ILi2EN4cute5tupleIJNS5_1CILi1EEES8_S8_EEENS6_IJNS7_ILi128EEENS7_ILi96EEENS7_ILi64EEEEEELi256ENS_10bfloat16_tEfNS_4arch4Sm90ELb1ELb0ELb0ELb1ELb0ELb1ELb1ELb1ELb0ELb1ELb1ELb0EEENS1_21CollectiveEpilogueFwdINS6_IJSA_NS7_ILi256EEESB_EEES9_SE_SG_Li256ELb1ELb1ELb1ELb0EEENS1_36VarlenDynamicPersistentTileSchedulerILi128ELi96ELi256ELi128ELb1ELb1ELb1ELb1ELb1ELb1EEEEEEEEEvNT_6ParamsE:
        .type           _ZN7cutlass13device_kernelIN5flash11enable_sm90INS1_16FlashAttnFwdSm90INS1_25CollectiveMainloopFwdSm90ILi2EN4cute5tupleIJNS5_1CILi1EEES8_S8_EEENS6_IJNS7_ILi128EEENS7_ILi96EEENS7_ILi64EEEEEELi256ENS_10bfloat16_tEfNS_4arch4Sm90ELb1ELb0ELb0ELb1ELb0ELb1ELb1ELb1ELb0ELb1ELb1ELb0EEENS1_21CollectiveEpilogueFwdINS6_IJSA_NS7_ILi256EEESB_EEES9_SE_SG_Li256ELb1ELb1ELb1ELb0EEENS1_36VarlenDynamicPersistentTileSchedulerILi128ELi96ELi256ELi128ELb1ELb1ELb1ELb1ELb1ELb1EEEEEEEEEvNT_6ParamsE,@function
        .size           _ZN7cutlass13device_kernelIN5flash11enable_sm90INS1_16FlashAttnFwdSm90INS1_25CollectiveMainloopFwdSm90ILi2EN4cute5tupleIJNS5_1CILi1EEES8_S8_EEENS6_IJNS7_ILi128EEENS7_ILi96EEENS7_ILi64EEEEEELi256ENS_10bfloat16_tEfNS_4arch4Sm90ELb1ELb0ELb0ELb1ELb0ELb1ELb1ELb1ELb0ELb1ELb1ELb0EEENS1_21CollectiveEpilogueFwdINS6_IJSA_NS7_ILi256EEESB_EEES9_SE_SG_Li256ELb1ELb1ELb1ELb0EEENS1_36VarlenDynamicPersistentTileSchedulerILi128ELi96ELi256ELi128ELb1ELb1ELb1ELb1ELb1ELb1EEEEEEEEEvNT_6ParamsE,(.L_x_6148 - _ZN7cutlass13device_kernelIN5flash11enable_sm90INS1_16FlashAttnFwdSm90INS1_25CollectiveMainloopFwdSm90ILi2EN4cute5tupleIJNS5_1CILi1EEES8_S8_EEENS6_IJNS7_ILi128EEENS7_ILi96EEENS7_ILi64EEEEEELi256ENS_10bfloat16_tEfNS_4arch4Sm90ELb1ELb0ELb0ELb1ELb0ELb1ELb1ELb1ELb0ELb1ELb1ELb0EEENS1_21CollectiveEpilogueFwdINS6_IJSA_NS7_ILi256EEESB_EEES9_SE_SG_Li256ELb1ELb1ELb1ELb0EEENS1_36VarlenDynamicPersistentTileSchedulerILi128ELi96ELi256ELi128ELb1ELb1ELb1ELb1ELb1ELb1EEEEEEEEEvNT_6ParamsE)
        .other          _ZN7cutlass13device_kernelIN5flash11enable_sm90INS1_16FlashAttnFwdSm90INS1_25CollectiveMainloopFwdSm90ILi2EN4cute5tupleIJNS5_1CILi1EEES8_S8_EEENS6_IJNS7_ILi128EEENS7_ILi96EEENS7_ILi64EEEEEELi256ENS_10bfloat16_tEfNS_4arch4Sm90ELb1ELb0ELb0ELb1ELb0ELb1ELb1ELb1ELb0ELb1ELb1ELb0EEENS1_21CollectiveEpilogueFwdINS6_IJSA_NS7_ILi256EEESB_EEES9_SE_SG_Li256ELb1ELb1ELb1ELb0EEENS1_36VarlenDynamicPersistentTileSchedulerILi128ELi96ELi256ELi128ELb1ELb1ELb1ELb1ELb1ELb1EEEEEEEEEvNT_6ParamsE,@"STO_CUDA_ENTRY STV_DEFAULT"
_ZN7cutlass13device_kernelIN5flash11enable_sm90INS1_16FlashAttnFwdSm90INS1_25CollectiveMainloopFwdSm90ILi2EN4cute5tupleIJNS5_1CILi1EEES8_S8_EEENS6_IJNS7_ILi128EEENS7_ILi96EEENS7_ILi64EEEEEELi256ENS_10bfloat16_tEfNS_4arch4Sm90ELb1ELb0ELb0ELb1ELb0ELb1ELb1ELb1ELb0ELb1ELb1ELb0EEENS1_21CollectiveEpilogueFwdINS6_IJSA_NS7_ILi256EEESB_EEES9_SE_SG_Li256ELb1ELb1ELb1ELb0EEENS1_36VarlenDynamicPersistentTileSchedulerILi128ELi96ELi256ELi128ELb1ELb1ELb1ELb1ELb1ELb1EEEEEEEEEvNT_6ParamsE:
        /* <DEDUP_REMOVED lines=24> */
.L_x_5620:
[----:B------:R-:W-:Y:S05]  /*0180*/  BSYNC B0 ;  /* 0x0000000000007941 */ /* 0x000fea0003800000 */
.L_x_5619:
        /* <DEDUP_REMOVED lines=43> */
.L_x_5621:
        /* <DEDUP_REMOVED lines=22> */
.L_x_5622:
        /* <DEDUP_REMOVED lines=18> */
.L_x_5623:
        /* <DEDUP_REMOVED lines=22> */
.L_x_5624:
        /* <DEDUP_REMOVED lines=22> */
.L_x_5625:
[----:B------:R-:W-:Y:S01]  /*0980*/  PLOP3.LUT P0, PT, PT, PT, UP0, 0x80, 0x0 ;  /* 0x000000000000781c */ /* 0x000fe20003f0f008 */
[----:B------:R-:W-:Y:S01]  /*0990*/  UMOV UR36, 0x1 ;  /* 0x0000000100247882 */ /* 0x000fe20000000000 */
[----:B------:R-:W-:Y:S01]  /*09a0*/  NOP ;  /* 0x0000000000007918 */ /* 0x000fe20000000000 */
[----:B------:R-:W-:Y:S01]  /*09b0*/  USEL UR36, UR36, 0x2, !UP0 ;  /* 0x0000000224247887 */ /* 0x000fe2000c000000 */
[----:B------:R-:W-:Y:S01]  /*09c0*/  BSSY B9, `(.L_x_5626) ;  /* 0x0002177000097945 */ /* 0x000fe20003800000 */
[----:B------:R-:W-:Y:S01]  /*09d0*/  ULDC.64 UR40, c[0x0][0x208] ;  /* 0x0000820000287ab9 */ /* 0x000fe20000000a00 */
[----:B0123--:R-:W-:Y:S07]  /*09e0*/  BAR.SYNC.DEFER_BLOCKING 0x0 ;  /* 0x0000000000007b1d */ /* 0x00ffee0000010000 */
[----:B------:R-:W-:Y:S05]  /*09f0*/  @!P0 BRA `(.L_x_5627) ;  /* 0x0000018000ac8947 */ /* 0x000fea0003800000 */
.L_x_5628:
[----:B------:R-:W-:-:S08]  /*0a00*/  NOP ;  /* 0x0000000000007918 */ /* 0x000fd00000000000 */
[----:B------:R-:W0:Y:S02]  /*0a10*/  USETMAXREG.TRY_ALLOC.CTAPOOL UP0, 0xf0 ;  /* 0x000000f0000079c8 */ /* 0x000e240008000600 */
[----:B0-----:R-:W-:-:S13]  /*0a20*/  PLOP3.LUT P0, PT, PT, PT, UP0, 0x80, 0x0 ;  /* 0x000000000000781c */ /* 0x001fda0003f0f008 */
[----:B------:R-:W-:Y:S05]  /*0a30*/  @!P0 BRA `(.L_x_5628) ;  /* 0xfffffffc00f08947 */ /* 0x000fea000383ffff */
[----:B------:R-:W2:Y:S01]  /*0a40*/  LDL.LU R0, [R1+0x10] ;  /* 0x0000100001007983 */ /* 0x000ea20000300800 */
[----:B------:R-:W-:Y:S01]  /*0a50*/  SHF.R.U32.HI R2, RZ, 0x7, R6 ;  /* 0x00000007ff027819 */ /* 0x000fe20000011606 */
[----:B------:R-:W0:Y:S01]  /*0a60*/  S2UR UR5, SR_CgaCtaId ;  /* 0x00000000000579c3 */ /* 0x000e220000008800 */
[----:B------:R-:W-:-:S07]  /*0a70*/  UMOV UR4, 0x400 ;  /* 0x0000040000047882 */ /* 0x000fce0000000000 */
[----:B------:R-:W-:Y:S06]  /*0a80*/  BAR.ARV 0x8, 0x180 ;  /* 0x0206000000007b1d */ /* 0x000fec0000002000 */
[----:B------:R-:W-:-:S13]  /*0a90*/  ISETP.NE.AND P0, PT, R2, 0x1, PT ;  /* 0x000000010200780c */ /* 0x000fda0003f05270 */
[----:B------:R-:W-:Y:S06]  /*0aa0*/  @!P0 BAR.ARV 0x9, 0x100 ;  /* 0x0244000000008b1d */ /* 0x000fec0000002000 */
[----:B0-----:R-:W-:Y:S02]  /*0ab0*/  ULEA UR4, UR5, UR4, 0x18 ;  /* 0x0000000405047291 */ /* 0x001fe4000f8ec03f */
[----:B------:R-:W-:Y:S04]  /*0ac0*/  BAR.SYNC.DEFER_BLOCKING 0x5, 0x180 ;  /* 0x0146000000007b1d */ /* 0x000fe80000010000 */
[----:B------:R-:W-:-:S02]  /*0ad0*/  IMAD.U32 R19, RZ, RZ, UR4 ;  /* 0x00000004ff137e24 */ /* 0x000fc4000f8e00ff */
[----:B------:R-:W-:-:S03]  /*0ae0*/  ULDC UR4, c[0x0][0xd3c] ;  /* 0x00034f0000047ab9 */ /* 0x000fc60000000800 */
[----:B------:R-:W0:Y:S01]  /*0af0*/  LDS.128 R12, [R19+0x324d0] ;  /* 0x0324d000130c7984 */ /* 0x000e220000000c00 */
[----:B------:R-:W-:Y:S06]  /*0b00*/  BAR.ARV 0x4, 0x180 ;  /* 0x0106000000007b1d */ /* 0x000fec0000002000 */
[----:B--2---:R-:W-:-:S04]  /*0b10*/  LOP3.LUT R0, R0, 0xffffffef, RZ, 0xc0, !PT ;  /* 0xffffffef00007812 */ /* 0x004fc800078ec0ff */
[----:B------:R-:W-:Y:S02]  /*0b20*/  @P0 LOP3.LUT R0, R0, 0x10, RZ, 0xfc, !PT ;  /* 0x0000001000000812 */ /* 0x000fe400078efcff */
[----:B0-----:R-:W-:-:S03]  /*0b30*/  ISETP.GE.AND P0, PT, R15, UR4, PT ;  /* 0x000000040f007c0c */ /* 0x001fc6000bf06270 */
[----:B------:R0:W-:Y:S10]  /*0b40*/  STL [R1+0x10], R0 ;  /* 0x0000100001007387 */ /* 0x0001f40000100800 */
[----:B0-----:R-:W-:Y:S05]  /*0b50*/  @P0 BRA `(.L_x_5629) ;  /* 0x0000021400740947 */ /* 0x001fea0003800000 */
[----:B------:R-:W-:Y:S01]  /*0b60*/  VIADD R6, R6, 0xffffff80 ;  /* 0xffffff8006067836 */ /* 0x000fe20000000000 */
[----:B------:R-:W-:Y:S01]  /*0b70*/  ULOP3.LUT UR37, UR36, 0x1, URZ, 0xfc, !UPT ;  /* 0x0000000124257892 */ /* 0x000fe2000f8efc3f */
[----:B------:R-:W-:Y:S02]  /*0b80*/  IMAD.MOV.U32 R18, RZ, RZ, RZ ;  /* 0x000000ffff127224 */ /* 0x000fe400078e00ff */
[----:B------:R-:W-:Y:S01]  /*0b90*/  IMAD.MOV.U32 R202, RZ, RZ, RZ ;  /* 0x000000ffffca7224 */ /* 0x000fe200078e00ff */
[----:B------:R-:W-:Y:S01]  /*0ba0*/  SHF.R.S32.HI R3, RZ, 0x1f, R6 ;  /* 0x0000001fff037819 */ /* 0x000fe20000011406 */
[----:B------:R-:W-:-:S03]  /*0bb0*/  IMAD.MOV.U32 R23, RZ, RZ, RZ ;  /* 0x000000ffff177224 */ /* 0x000fc600078e00ff */
        /* <DEDUP_REMOVED lines=14> */
[----:B------:R-:W-:Y:S02]  /*0ca0*/  SHF.R.S32.HI R8, RZ, 0x1f, R10 ;  /* 0x0000001fff087819 */ /* 0x000fe4000001140a */
[----:B------:R-:W-:Y:S02]  /*0cb0*/  LEA.HI R9, R9, R21, RZ, 0x5 ;  /* 0x0000001509097211 */ /* 0x000fe400078f28ff */
[----:B------:R-:W-:Y:S02]  /*0cc0*/  LEA.HI R8, R8, R11, RZ, 0x3 ;  /* 0x0000000b08087211 */ /* 0x000fe400078f18ff */
[----:B------:R-:W-:Y:S02]  /*0cd0*/  LOP3.LUT R4, R4, 0x1ffffffe, RZ, 0xc0, !PT ;  /* 0x1ffffffe04047812 */ /* 0x000fe400078ec0ff */
[----:B------:R-:W-:Y:S01]  /*0ce0*/  LOP3.LUT R12, R8, 0xfffffff8, RZ, 0xc0, !PT ;  /* 0xfffffff8080c7812 */ /* 0x000fe200078ec0ff */
[----:B------:R-:W-:Y:S01]  /*0cf0*/  IMAD.IADD R8, R5, 0x1, -R0 ;  /* 0x0000000105087824 */ /* 0x000fe200078e0a00 */
[-C--:B------:R-:W-:Y:S01]  /*0d00*/  LEA.HI R0, R3, R6.reuse, RZ, 0x5 ;  /* 0x0000000603007211 */ /* 0x080fe200078f28ff */
[----:B------:R-:W-:Y:S01]  /*0d10*/  IMAD.IADD R4, R7, 0x1, -R4 ;  /* 0x0000000107047824 */ /* 0x000fe200078e0a04 */
[----:B------:R-:W-:Y:S01]  /*0d20*/  LEA.HI R3, R3, R6, RZ, 0x3 ;  /* 0x0000000603037211 */ /* 0x000fe200078f18ff */
[----:B------:R-:W-:Y:S01]  /*0d30*/  IMAD.IADD R12, R11, 0x1, -R12 ;  /* 0x000000010b0c7824 */ /* 0x000fe200078e0a0c */
[----:B------:R-:W-:-:S02]  /*0d40*/  SHF.R.S32.HI R9, RZ, 0x5, R9 ;  /* 0x00000005ff097819 */ /* 0x000fc40000011409 */
[----:B------:R-:W-:Y:S02]  /*0d50*/  LOP3.LUT R7, R3, 0xfffffff8, RZ, 0xc0, !PT ;  /* 0xfffffff803077812 */ /* 0x000fe400078ec0ff */
[----:B------:R-:W-:Y:S01]  /*0d60*/  LOP3.LUT R3, R22, 0xfffffffc, RZ, 0xc0, !PT ;  /* 0xfffffffc16037812 */ /* 0x000fe200078ec0ff */
[----:B------:R-:W-:Y:S01]  /*0d70*/  IMAD R9, R9, 0x10, R12 ;  /* 0x0000001009097824 */ /* 0x000fe200078e020c */
[----:B------:R-:W-:Y:S01]  /*0d80*/  SHF.R.S32.HI R22, RZ, 0x2, R22 ;  /* 0x00000002ff167819 */ /* 0x000fe20000011416 */
[----:B------:R-:W-:Y:S01]  /*0d90*/  IMAD.IADD R214, R6, 0x1, -R7 ;  /* 0x0000000106d67824 */ /* 0x000fe200078e0a07 */
[----:B------:R-:W-:Y:S01]  /*0da0*/  LOP3.LUT R5, R2, 0x3fffff0, RZ, 0xc0, !PT ;  /* 0x03fffff002057812 */ /* 0x000fe200078ec0ff */
[----:B------:R-:W-:Y:S01]  /*0db0*/  IMAD R20, R8, 0x40, R9 ;  /* 0x0000004008147824 */ /* 0x000fe200078e0209 */
[----:B------:R-:W-:Y:S01]  /*0dc0*/  SHF.R.S32.HI R16, RZ, 0x5, R0 ;  /* 0x00000005ff107819 */ /* 0x000fe20000011400 */
[----:B------:R-:W-:Y:S01]  /*0dd0*/  VIADD R9, R22, 0x40 ;  /* 0x0000004016097836 */ /* 0x000fe20000000000 */
[----:B------:R-:W-:Y:S01]  /*0de0*/  LOP3.LUT R10, R10, 0x7ffffffc, RZ, 0xc0, !PT ;  /* 0x7ffffffc0a0a7812 */ /* 0x000fe200078ec0ff */
[----:B------:R-:W-:-:S02]  /*0df0*/  IMAD.IADD R5, R6, 0x1, -R5 ;  /* 0x0000000106057824 */ /* 0x000fc400078e0a05 */
[----:B------:R-:W-:Y:S01]  /*0e00*/  IMAD.IADD R3, R6, 0x1, -R3 ;  /* 0x0000000106037824 */ /* 0x000fe200078e0a03 */
[----:B------:R-:W-:Y:S01]  /*0e10*/  SHF.R.S32.HI R8, RZ, 0x1f, R9 ;  /* 0x0000001fff087819 */ /* 0x000fe20000011409 */
[----:B------:R-:W-:Y:S01]  /*0e20*/  IMAD R5, R16, 0x10, R5 ;  /* 0x0000001010057824 */ /* 0x000fe200078e0205 */
[----:B------:R0:W-:Y:S01]  /*0e30*/  STL [R1+0x34], R16 ;  /* 0x0000341001007387 */ /* 0x0001e20000100800 */
[----:B------:R-:W-:Y:S01]  /*0e40*/  IMAD.SHL.U32 R214, R214, 0x8, RZ ;  /* 0x00000008d6d67824 */ /* 0x000fe200078e00ff */
[----:B------:R-:W-:Y:S01]  /*0e50*/  LEA.HI R0, R3, R3, RZ, 0x1 ;  /* 0x0000000303007211 */ /* 0x000fe200078f08ff */
[----:B------:R-:W-:Y:S01]  /*0e60*/  IMAD R11, R5, 0x8, R4 ;  /* 0x00000008050b7824 */ /* 0x000fe200078e0204 */
[----:B------:R-:W-:Y:S01]  /*0e70*/  LEA.HI R8, R8, R9, RZ, 0x3 ;  /* 0x0000000908087211 */ /* 0x000fe200078f18ff */
[----:B------:R-:W-:Y:S01]  /*0e80*/  IMAD.SHL.U32 R200, R3, 0x4, RZ ;  /* 0x0000000403c87824 */ /* 0x000fe200078e00ff */
[----:B------:R-:W-:Y:S01]  /*0e90*/  SHF.R.S32.HI R4, RZ, 0x1f, R22 ;  /* 0x0000001fff047819 */ /* 0x000fe20000011416 */
[----:B------:R-:W-:Y:S01]  /*0ea0*/  IMAD.SHL.U32 R4, R9, 0x40, RZ ;  /* 0x0000004009047824 */ /* 0x000fe200078e00ff */
[----:B------:R-:W-:Y:S01]  /*0eb0*/  LOP3.LUT R0, R0, 0x1ffffffe, RZ, 0xc0, !PT ;  /* 0x1ffffffe00007812 */ /* 0x000fe200078ec0ff */
[----:B------:R-:W-:Y:S01]  /*0ec0*/  IMAD.SHL.U32 R8, R8, 0x40, RZ ;  /* 0x0000004008087824 */ /* 0x000fe200078e00ff */
[----:B------:R-:W-:Y:S01]  /*0ed0*/  STL [R1+0x170], R20 ;  /* 0x0001701401007387 */ /* 0x000fe20000100800 */
[----:B0-----:R-:W-:-:S02]  /*0ee0*/  IMAD.SHL.U32 R16, R3, 0x8, RZ ;  /* 0x0000000803107824 */ /* 0x001fc400078e00ff */
[----:B------:R-:W-:Y:S01]  /*0ef0*/  IMAD.IADD R0, R3, 0x1, -R0 ;  /* 0x0000000103007824 */ /* 0x000fe200078e0a00 */
[----:B------:R-:W-:Y:S01]  /*0f00*/  LOP3.LUT R3, R4, 0x1c0, RZ, 0xc0, !PT ;  /* 0x000001c004037812 */ /* 0x000fe200078ec0ff */
[----:B------:R-:W-:Y:S01]  /*0f10*/  STL [R1+0x60], RZ ;  /* 0x000060ff01007387 */ /* 0x000fe20000100800 */
[----:B------:R-:W-:Y:S01]  /*0f20*/  SHF.R.S32.HI R4, RZ, 0x1f, R214 ;  /* 0x0000001fff047819 */ /* 0x000fe200000114d6 */
[----:B------:R-:W-:Y:S01]  /*0f30*/  IMAD.IADD R10, R21, 0x1, -R10 ;  /* 0x00000001150a7824 */ /* 0x000fe200078e0a0a */
[----:B------:R-:W-:Y:S01]  /*0f40*/  LOP3.LUT R4, R8, 0xfffffe00, RZ, 0xc0, !PT ;  /* 0xfffffe0008047812 */ /* 0x000fe200078ec0ff */
[----:B------:R-:W-:Y:S01]  /*0f50*/  VIADD R8, R214, 0x80 ;  /* 0x00000080d6087836 */ /* 0x000fe20000000000 */
[----:B------:R-:W-:Y:S01]  /*0f60*/  SHF.R.U32.HI R9, RZ, 0x3, R3 ;  /* 0x00000003ff097819 */ /* 0x000fe20000011603 */
[----:B------:R-:W-:Y:S01]  /*0f70*/  IMAD.SHL.U32 R45, R10, 0x2, RZ ;  /* 0x000000020a2d7824 */ /* 0x000fe200078e00ff */
[----:B------:R-:W-:Y:S01]  /*0f80*/  LOP3.LUT R3, R3, 0x38, R16, 0xf8, !PT ;  /* 0x0000003803037812 */ /* 0x000fe200078ef810 */
[----:B------:R0:W-:Y:S01]  /*0f90*/  STL [R1+0x38], R4 ;  /* 0x0000380401007387 */ /* 0x0001e20000100800 */
[----:B------:R-:W-:-:S02]  /*0fa0*/  VIADD R12, R214, 0x40 ;  /* 0x00000040d60c7836 */ /* 0x000fc40000000000 */
[C---:B------:R-:W-:Y:S01]  /*0fb0*/  VIADD R44, R45.reuse, 0x8 ;  /* 0x000000082d2c7836 */ /* 0x040fe20000000000 */
[----:B------:R-:W-:Y:S01]  /*0fc0*/  STL [R1+0x2c], R45 ;  /* 0x00002c2d01007387 */ /* 0x000fe20000100800 */
[C---:B------:R-:W-:Y:S01]  /*0fd0*/  VIADD R43, R45.reuse, 0x10 ;  /* 0x000000102d2b7836 */ /* 0x040fe20000000000 */
[----:B------:R-:W-:Y:S01]  /*0fe0*/  SHF.R.S32.HI R12, RZ, 0x1f, R12 ;  /* 0x0000001fff0c7819 */ /* 0x000fe2000001140c */
[C---:B------:R-:W-:Y:S02]  /*0ff0*/  VIADD R42, R45.reuse, 0x18 ;  /* 0x000000182d2a7836 */ /* 0x040fe40000000000 */
[C---:B------:R-:W-:Y:S01]  /*1000*/  VIADD R41, R45.reuse, 0x20 ;  /* 0x000000202d297836 */ /* 0x040fe20000000000 */
[----:B0-----:R-:W-:Y:S01]  /*1010*/  LOP3.LUT R4, R4, R3, R9, 0xf6, !PT ;  /* 0x0000000304047212 */ /* 0x001fe200078ef609 */
[----:B------:R-:W-:Y:S01]  /*1020*/  VIADD R40, R45, 0x28 ;  /* 0x000000282d287836 */ /* 0x000fe20000000000 */
[----:B------:R-:W-:Y:S01]  /*1030*/  SHF.R.S32.HI R9, RZ, 0x1f, R8 ;  /* 0x0000001fff097819 */ /* 0x000fe20000011408 */
[----:B------:R-:W-:-:S02]  /*1040*/  IMAD.SHL.U32 R8, R11, 0x8, RZ ;  /* 0x000000080b087824 */ /* 0x000fc400078e00ff */
[----:B------:R-:W-:Y:S01]  /*1050*/  IMAD R3, R4, 0x2, R19 ;  /* 0x0000000204037824 */ /* 0x000fe200078e0213 */
[----:B------:R-:W-:Y:S01]  /*1060*/  SHF.R.S32.HI R4, RZ, 0x1f, R44 ;  /* 0x0000001fff047819 */ /* 0x000fe2000001142c */
[C---:B------:R-:W-:Y:S01]  /*1070*/  VIADD R39, R45.reuse, 0x30 ;  /* 0x000000302d277836 */ /* 0x040fe20000000000 */
[----:B------:R-:W-:Y:S01]  /*1080*/  STL [R1+0x174], R8 ;  /* 0x0001740801007387 */ /* 0x000fe20000100800 */
[C---:B------:R-:W-:Y:S02]  /*1090*/  VIADD R38, R45.reuse, 0x38 ;  /* 0x000000382d267836 */ /* 0x040fe40000000000 */
[C---:B------:R-:W-:Y:S01]  /*10a0*/  VIADD R37, R45.reuse, 0x40 ;  /* 0x000000402d257836 */ /* 0x040fe20000000000 */
[----:B------:R-:W-:Y:S01]  /*10b0*/  STL [R1+0x16c], R3 ;  /* 0x00016c0301007387 */ /* 0x000fe20000100800 */
[C---:B------:R-:W-:Y:S02]  /*10c0*/  VIADD R36, R45.reuse, 0x48 ;  /* 0x000000482d247836 */ /* 0x040fe40000000000 */
[C---:B------:R-:W-:Y:S01]  /*10d0*/  VIADD R35, R45.reuse, 0x50 ;  /* 0x000000502d237836 */ /* 0x040fe20000000000 */
[----:B------:R-:W-:Y:S01]  /*10e0*/  STL [R1+0xe4], R44 ;  /* 0x0000e42c01007387 */ /* 0x000fe20000100800 */
[----:B------:R-:W-:-:S02]  /*10f0*/  VIADD R34, R45, 0x58 ;  /* 0x000000582d227836 */ /* 0x000fc40000000000 */
[C---:B------:R-:W-:Y:S01]  /*1100*/  VIADD R33, R45.reuse, 0x60 ;  /* 0x000000602d217836 */ /* 0x040fe20000000000 */
[----:B------:R0:W-:Y:S01]  /*1110*/  STL [R1+0xe0], R43 ;  /* 0x0000e02b01007387 */ /* 0x0001e20000100800 */
[C---:B------:R-:W-:Y:S02]  /*1120*/  VIADD R32, R45.reuse, 0x68 ;  /* 0x000000682d207836 */ /* 0x040fe40000000000 */
[C---:B------:R-:W-:Y:S01]  /*1130*/  VIADD R31, R45.reuse, 0x70 ;  /* 0x000000702d1f7836 */ /* 0x040fe20000000000 */
[----:B------:R-:W-:Y:S01]  /*1140*/  STL [R1+0xdc], R42 ;  /* 0x0000dc2a01007387 */ /* 0x000fe20000100800 */
[C---:B------:R-:W-:Y:S02]  /*1150*/  VIADD R30, R45.reuse, 0x78 ;  /* 0x000000782d1e7836 */ /* 0x040fe40000000000 */
[C---:B------:R-:W-:Y:S01]  /*1160*/  VIADD R29, R45.reuse, 0x80 ;  /* 0x000000802d1d7836 */ /* 0x040fe20000000000 */
[----:B------:R1:W-:Y:S01]  /*1170*/  STL [R1+0xd8], R41 ;  /* 0x0000d82901007387 */ /* 0x0003e20000100800 */
[C---:B------:R-:W-:Y:S01]  /*1180*/  VIADD R28, R45.reuse, 0x88 ;  /* 0x000000882d1c7836 */ /* 0x040fe20000000000 */
[----:B0-----:R-:W-:Y:S01]  /*1190*/  SHF.R.S32.HI R43, RZ, 0x1f, R43 ;  /* 0x0000001fff2b7819 */ /* 0x001fe2000001142b */
[C---:B------:R-:W-:Y:S01]  /*11a0*/  VIADD R27, R45.reuse, 0x90 ;  /* 0x000000902d1b7836 */ /* 0x040fe20000000000 */
[----:B------:R0:W-:Y:S01]  /*11b0*/  STL [R1+0xd4], R40 ;  /* 0x0000d42801007387 */ /* 0x0001e20000100800 */
[----:B------:R-:W-:-:S02]  /*11c0*/  VIADD R26, R45, 0x98 ;  /* 0x000000982d1a7836 */ /* 0x000fc40000000000 */
[C---:B------:R-:W-:Y:S01]  /*11d0*/  VIADD R25, R45.reuse, 0xa0 ;  /* 0x000000a02d197836 */ /* 0x040fe20000000000 */
[----:B------:R-:W-:Y:S01]  /*11e0*/  STL [R1+0xd0], R39 ;  /* 0x0000d02701007387 */ /* 0x000fe20000100800 */
[C---:B------:R-:W-:Y:S01]  /*11f0*/  VIADD R24, R45.reuse, 0xa8 ;  /* 0x000000a82d187836 */ /* 0x040fe20000000000 */
[----:B-1----:R-:W-:Y:S01]  /*1200*/  SHF.R.S32.HI R41, RZ, 0x1f, R41 ;  /* 0x0000001fff297819 */ /* 0x002fe20000011429 */
[----:B------:R-:W-:Y:S01]  /*1210*/  IMAD.MOV.U32 R7, RZ, RZ, R15 ;  /* 0x000000ffff077224 */ /* 0x000fe200078e000f */
[----:B------:R1:W-:Y:S01]  /*1220*/  STL [R1+0xcc], R38 ;  /* 0x0000cc2601007387 */ /* 0x0003e20000100800 */
[C---:B------:R-:W-:Y:S01]  /*1230*/  VIADD R21, R45.reuse, 0xb0 ;  /* 0x000000b02d157836 */ /* 0x040fe20000000000 */
[----:B0-----:R-:W-:Y:S01]  /*1240*/  SHF.R.S32.HI R40, RZ, 0x1f, R40 ;  /* 0x0000001fff287819 */ /* 0x001fe20000011428 */
[----:B------:R-:W-:Y:S01]  /*1250*/  IMAD.MOV.U32 R6, RZ, RZ, R14 ;  /* 0x000000ffff067224 */ /* 0x000fe200078e000e */
[----:B------:R0:W-:Y:S01]  /*1260*/  STL [R1+0xc8], R37 ;  /* 0x0000c82501007387 */ /* 0x0001e20000100800 */
[----:B------:R-:W-:-:S02]  /*1270*/  VIADD R15, R45, 0xb8 ;  /* 0x000000b82d0f7836 */ /* 0x000fc40000000000 */
[----:B------:R-:W-:Y:S01]  /*1280*/  IMAD.MOV.U32 R5, RZ, RZ, R13 ;  /* 0x000000ffff057224 */ /* 0x000fe200078e000d */
[----:B------:R-:W-:Y:S01]  /*1290*/  STL [R1+0xc4], R36 ;  /* 0x0000c42401007387 */ /* 0x000fe20000100800 */
[C---:B------:R-:W-:Y:S01]  /*12a0*/  VIADD R14, R45.reuse, 0xc0 ;  /* 0x000000c02d0e7836 */ /* 0x040fe20000000000 */
[----:B-1----:R-:W-:Y:S01]  /*12b0*/  SHF.R.S32.HI R38, RZ, 0x1f, R38 ;  /* 0x0000001fff267819 */ /* 0x002fe20000011426 */
        /* <DEDUP_REMOVED lines=11> */
[----:B------:R-:W-:Y:S01]  /*1370*/  VIADD R3, R45, 0xf8 ;  /* 0x000000f82d037836 */ /* 0x000fe20000000000 */
[----:B------:R1:W-:Y:S01]  /*1380*/  STL [R1+0xb4], R32 ;  /* 0x0000b42001007387 */ /* 0x0003e20000100800 */
[----:B------:R-:W-:Y:S01]  /*1390*/  IMAD R0, R0, 0x8, R20 ;  /* 0x0000000800007824 */ /* 0x000fe200078e0214 */
[----:B0-----:R-:W-:Y:S01]  /*13a0*/  SHF.R.S32.HI R34, RZ, 0x1f, R34 ;  /* 0x0000001fff227819 */ /* 0x001fe20000011422 */
[----:B------:R-:W-:Y:S01]  /*13b0*/  IMAD.MOV.U32 R2, RZ, RZ, RZ ;  /* 0x000000ffff027224 */ /* 0x000fe200078e00ff */
[----:B------:R0:W-:Y:S01]  /*13c0*/  STL [R1+0xb0], R31 ;  /* 0x0000b01f01007387 */ /* 0x0001e20000100800 */
[----:B------:R-:W-:-:S03]  /*13d0*/  VIADD R203, R200, 0x10 ;  /* 0x00000010c8cb7836 */ /* 0x000fc60000000000 */
[----:B------:R-:W-:Y:S01]  /*13e0*/  STL [R1+0xac], R30 ;  /* 0x0000ac1e01007387 */ /* 0x000fe20000100800 */
[----:B-1----:R-:W-:-:S03]  /*13f0*/  SHF.R.S32.HI R32, RZ, 0x1f, R32 ;  /* 0x0000001fff207819 */ /* 0x002fc60000011420 */
[----:B------:R1:W-:Y:S01]  /*1400*/  STL [R1+0xa8], R29 ;  /* 0x0000a81d01007387 */ /* 0x0003e20000100800 */
[----:B0-----:R-:W-:-:S03]  /*1410*/  SHF.R.S32.HI R31, RZ, 0x1f, R31 ;  /* 0x0000001fff1f7819 */ /* 0x001fc6000001141f */
[----:B------:R0:W-:Y:S04]  /*1420*/  STL [R1+0xa4], R28 ;  /* 0x0000a41c01007387 */ /* 0x0001e80000100800 */
        /* <DEDUP_REMOVED lines=20> */
[----:B------:R2:W-:Y:S01]  /*1570*/  STL [R1+0x168], R4 ;  /* 0x0001680401007387 */ /* 0x0005e20000100800 */
[----:B-1----:R-:W-:-:S03]  /*1580*/  SHF.R.S32.HI R10, RZ, 0x1f, R10 ;  /* 0x0000001fff0a7819 */ /* 0x002fc6000001140a */
[----:B------:R-:W-:Y:S01]  /*1590*/  STL [R1+0x70], R8 ;  /* 0x0000700801007387 */ /* 0x000fe20000100800 */
[----:B0-----:R-:W-:-:S03]  /*15a0*/  SHF.R.S32.HI R9, RZ, 0x1f, R9 ;  /* 0x0000001fff097819 */ /* 0x001fc60000011409 */
[----:B------:R-:W-:Y:S01]  /*15b0*/  STL [R1+0x164], R43 ;  /* 0x0001642b01007387 */ /* 0x000fe20000100800 */
[----:B--2---:R-:W-:-:S03]  /*15c0*/  SHF.R.S32.HI R4, RZ, 0x1f, R42 ;  /* 0x0000001fff047819 */ /* 0x004fc6000001142a */
[----:B------:R0:W-:Y:S04]  /*15d0*/  STL [R1+0x6c], R3 ;  /* 0x00006c0301007387 */ /* 0x0001e80000100800 */
[----:B------:R1:W-:Y:S04]  /*15e0*/  STL [R1+0x160], R4 ;  /* 0x0001600401007387 */ /* 0x0003e80000100800 */
[----:B------:R-:W-:Y:S01]  /*15f0*/  STL [R1+0x15c], R41 ;  /* 0x00015c2901007387 */ /* 0x000fe20000100800 */
[----:B0-----:R-:W-:-:S03]  /*1600*/  SHF.R.S32.HI R3, RZ, 0x1f, R3 ;  /* 0x0000001fff037819 */ /* 0x001fc60000011403 */
[----:B------:R-:W-:Y:S01]  /*1610*/  STL [R1+0x158], R40 ;  /* 0x0001582801007387 */ /* 0x000fe20000100800 */
[----:B-1----:R-:W-:-:S05]  /*1620*/  SHF.R.S32.HI R4, RZ, 0x1f, R39 ;  /* 0x0000001fff047819 */ /* 0x002fca0000011427 */
[----:B------:R0:W-:Y:S04]  /*1630*/  STL [R1+0x154], R4 ;  /* 0x0001540401007387 */ /* 0x0001e80000100800 */
[----:B------:R-:W-:Y:S04]  /*1640*/  STL [R1+0x150], R38 ;  /* 0x0001502601007387 */ /* 0x000fe80000100800 */
[----:B------:R-:W-:Y:S01]  /*1650*/  STL [R1+0x14c], R37 ;  /* 0x00014c2501007387 */ /* 0x000fe20000100800 */
[----:B0-----:R-:W-:-:S05]  /*1660*/  SHF.R.S32.HI R4, RZ, 0x1f, R36 ;  /* 0x0000001fff047819 */ /* 0x001fca0000011424 */
        /* <DEDUP_REMOVED lines=25> */
[----:B------:R1:W-:Y:S04]  /*1800*/  STL [R1+0xfc], R10 ;  /* 0x0000fc0a01007387 */ /* 0x0003e80000100800 */
[----:B------:R1:W-:Y:S01]  /*1810*/  STL [R1+0xf8], R9 ;  /* 0x0000f80901007387 */ /* 0x0003e20000100800 */
[----:B0-----:R-:W-:-:S05]  /*1820*/  SHF.R.S32.HI R4, RZ, 0x1f, R8 ;  /* 0x0000001fff047819 */ /* 0x001fca0000011408 */
[----:B------:R1:W-:Y:S04]  /*1830*/  STL [R1+0xf4], R4 ;  /* 0x0000f40401007387 */ /* 0x0003e80000100800 */
[----:B------:R1:W-:Y:S04]  /*1840*/  STL [R1+0x3c], R0 ;  /* 0x00003c0001007387 */ /* 0x0003e80000100800 */
[----:B------:R1:W-:Y:S02]  /*1850*/  STL [R1+0xf0], R3 ;  /* 0x0000f00301007387 */ /* 0x0003e40000100800 */
.L_x_5791:
[----:B0123--:R-:W0:Y:S02]  /*1860*/  LDC.64 R8, c[0x0][0xd88] ;  /* 0x00036200ff087b82 */ /* 0x00fe240000000a00 */
[----:B0-----:R-:W-:-:S05]  /*1870*/  IMAD.WIDE R8, R7, 0x4, R8 ;  /* 0x0000000407087825 */ /* 0x001fca00078e0208 */
[----:B------:R-:W2:Y:S01]  /*1880*/  LDG.E R33, desc[UR40][R8.64] ;  /* 0x0000002808217981 */ /* 0x000ea2000c1e1900 */
[----:B------:R-:W-:Y:S05]  /*1890*/  YIELD ;  /* 0x0000000000007946 */ /* 0x000fea0003800000 */
[----:B------:R-:W-:Y:S01]  /*18a0*/  ULDC.64 UR4, c[0x0][0xb20] ;  /* 0x0002c80000047ab9 */ /* 0x000fe20000000a00 */
[----:B------:R-:W-:Y:S01]  /*18b0*/  ULDC.64 UR8, c[0x0][0xb10] ;  /* 0x0002c40000087ab9 */ /* 0x000fe20000000a00 */
[----:B------:R-:W-:Y:S01]  /*18c0*/  ISETP.NE.U32.AND P1, PT, RZ, UR4, PT ;  /* 0x00000004ff007c0c */ /* 0x000fe2000bf25070 */
[----:B------:R-:W-:Y:S01]  /*18d0*/  IMAD.MOV.U32 R15, RZ, RZ, RZ ;  /* 0x000000ffff0f7224 */ /* 0x000fe200078e00ff */
[----:B------:R-:W-:Y:S01]  /*18e0*/  ULDC.64 UR6, c[0x0][0xb00] ;  /* 0x0002c00000067ab9 */ /* 0x000fe20000000a00 */
[----:B------:R-:W-:Y:S01]  /*18f0*/  IMAD.MOV.U32 R31, RZ, RZ, RZ ;  /* 0x000000ffff1f7224 */ /* 0x000fe200078e00ff */
[----:B------:R-:W-:-:S02]  /*1900*/  ISETP.NE.AND.EX P1, PT, RZ, UR5, PT, P1 ;  /* 0x00000005ff007c0c */ /* 0x000fc4000bf25310 */
[----:B------:R-:W-:-:S04]  /*1910*/  ISETP.NE.U32.AND P0, PT, RZ, UR6, PT ;  /* 0x00000006ff007c0c */ /* 0x000fc8000bf05070 */
[----:B------:R-:W-:Y:S02]  /*1920*/  ISETP.NE.AND.EX P0, PT, RZ, UR7, PT, P0 ;  /* 0x00000007ff007c0c */ /* 0x000fe4000bf05300 */
[----:B--2---:R-:W-:Y:S01]  /*1930*/  SHF.R.S32.HI R0, RZ, 0x1f, R33 ;  /* 0x0000001fff007819 */ /* 0x004fe20000011421 */
[----:B------:R-:W-:-:S04]  /*1940*/  IMAD.SHL.U32 R35, R33, 0x4, RZ ;  /* 0x0000000421237824 */ /* 0x000fc800078e00ff */
[C---:B------:R-:W-:Y:S01]  /*1950*/  @P1 LEA R10, P2, R33.reuse, UR4, 0x2 ;  /* 0x00000004210a1c11 */ /* 0x040fe2000f8410ff */
[----:B------:R-:W-:Y:S01]  /*1960*/  STL [R1+0x50], R33 ;  /* 0x0000502101007387 */ /* 0x000fe20000100800 */
[C-C-:B------:R-:W-:Y:S02]  /*1970*/  SHF.L.U64.HI R34, R33.reuse, 0x2, R0.reuse ;  /* 0x0000000221227819 */ /* 0x140fe40000010200 */
[----:B------:R-:W-:Y:S01]  /*1980*/  @P1 LEA.HI.X R11, R33, UR5, R0, 0x2, P2 ;  /* 0x00000005210b1c11 */ /* 0x000fe200090f1400 */
[----:B------:R-:W-:Y:S01]  /*1990*/  ULDC UR4, c[0x0][0x288] ;  /* 0x0000a20000047ab9 */ /* 0x000fe20000000800 */
[----:B------:R-:W-:Y:S01]  /*19a0*/  ISETP.NE.U32.AND P2, PT, RZ, UR8, PT ;  /* 0x00000008ff007c0c */ /* 0x000fe2000bf45070 */
[----:B------:R0:W-:Y:S01]  /*19b0*/  STL [R1+0xe8], R0 ;  /* 0x0000e80001007387 */ /* 0x0001e20000100800 */
[----:B------:R-:W-:Y:S02]  /*19c0*/  IADD3 R12, P3, R35, UR6, RZ ;  /* 0x00000006230c7c10 */ /* 0x000fe4000ff7e0ff */
[----:B------:R-:W-:Y:S01]  /*19d0*/  ISETP.NE.AND.EX P2, PT, RZ, UR9, PT, P2 ;  /* 0x00000009ff007c0c */ /* 0x000fe2000bf45320 */
[----:B------:R1:W5:Y:S01]  /*19e0*/  @P1 LDG.E R15, desc[UR40][R10.64] ;  /* 0x000000280a0f1981 */ /* 0x000362000c1e1900 */
[----:B------:R-:W-:-:S03]  /*19f0*/  IADD3.X R13, R34, UR7, RZ, P3, !PT ;  /* 0x00000007220d7c10 */ /* 0x000fc60009ffe4ff */
[----:B------:R1:W-:Y:S01]  /*1a00*/  STL [R1+0x54], R35 ;  /* 0x0000542301007387 */ /* 0x0003e20000100800 */
[----:B0-----:R-:W-:Y:S01]  /*1a10*/  IMAD.U32 R0, RZ, RZ, UR4 ;  /* 0x00000004ff007e24 */ /* 0x001fe2000f8e00ff */
[----:B------:R-:W-:Y:S02]  /*1a20*/  ULDC.64 UR4, c[0x0][0x418] ;  /* 0x0001060000047ab9 */ /* 0x000fe40000000a00 */
[----:B------:R1:W5:Y:S04]  /*1a30*/  @P0 LDG.E R31, desc[UR40][R12.64] ;  /* 0x000000280c1f0981 */ /* 0x000368000c1e1900 */
[----:B------:R-:W-:Y:S01]  /*1a40*/  @P2 IADD3 R8, P1, R35, UR8, RZ ;  /* 0x0000000823082c10 */ /* 0x000fe2000ff3e0ff */
[----:B------:R1:W-:Y:S03]  /*1a50*/  STL [R1+0x58], R34 ;  /* 0x0000582201007387 */ /* 0x0003e60000100800 */
[----:B------:R-:W-:-:S05]  /*1a60*/  @P2 IADD3.X R9, R34, UR9, RZ, P1, !PT ;  /* 0x0000000922092c10 */ /* 0x000fca0008ffe4ff */
[----:B------:R-:W2:Y:S01]  /*1a70*/  @P2 LDG.E R0, desc[UR40][R8.64] ;  /* 0x0000002808002981 */ /* 0x000ea2000c1e1900 */
        /* <DEDUP_REMOVED lines=9> */
[----:B--2---:R1:W-:Y:S01]  /*1b10*/  STL [R1+0x18], R0 ;  /* 0x0000180001007387 */ /* 0x0043e20000100800 */
[----:B----4-:R-:W-:Y:S01]  /*1b20*/  IMAD.MOV.U32 R14, RZ, RZ, R0 ;  /* 0x000000ffff0e7224 */ /* 0x010fe200078e0000 */
[----:B------:R-:W-:Y:S06]  /*1b30*/  @P2 BRA `(.L_x_5630) ;  /* 0x0000000000282947 */ /* 0x000fec0003800000 */
[----:B------:R-:W-:Y:S02]  /*1b40*/  ULDC.64 UR4, c[0x0][0xaf8] ;  /* 0x0002be0000047ab9 */ /* 0x000fe40000000a00 */
[----:B------:R-:W-:-:S04]  /*1b50*/  ISETP.NE.U32.AND P1, PT, RZ, UR4, PT ;  /* 0x00000004ff007c0c */ /* 0x000fc8000bf25070 */
[----:B------:R-:W-:-:S13]  /*1b60*/  ISETP.NE.AND.EX P1, PT, RZ, UR5, PT, P1 ;  /* 0x00000005ff007c0c */ /* 0x000fda000bf25310 */
[----:B------:R-:W-:Y:S05]  /*1b70*/  @!P1 BRA `(.L_x_5630) ;  /* 0x0000000000189947 */ /* 0x000fea0003800000 */
[----:B------:R-:W0:Y:S02]  /*1b80*/  LDC.64 R8, c[0x0][0xaf8] ;  /* 0x0002be00ff087b82 */ /* 0x000e240000000a00 */
[----:B0-----:R-:W-:-:S05]  /*1b90*/  IMAD.WIDE R8, R33, 0x4, R8 ;  /* 0x0000000421087825 */ /* 0x001fca00078e0208 */
[----:B-1----:R-:W2:Y:S04]  /*1ba0*/  LDG.E R0, desc[UR40][R8.64] ;  /* 0x0000002808007981 */ /* 0x002ea8000c1e1900 */
[----:B------:R-:W2:Y:S02]  /*1bb0*/  LDG.E R3, desc[UR40][R8.64+0x4] ;  /* 0x0000042808037981 */ /* 0x000ea4000c1e1900 */
[----:B--2---:R-:W-:-:S05]  /*1bc0*/  IMAD.IADD R14, R3, 0x1, -R0 ;  /* 0x00000001030e7824 */ /* 0x004fca00078e0a00 */
[----:B------:R0:W-:Y:S02]  /*1bd0*/  STL [R1+0x18], R14 ;  /* 0x0000180e01007387 */ /* 0x0001e40000100800 */
.L_x_5630:
[C---:B------:R-:W-:Y:S01]  /*1be0*/  LOP3.LUT R32, R6.reuse, 0xffff, RZ, 0xc0, !PT ;  /* 0x0000ffff06207812 */ /* 0x040fe200078ec0ff */
[----:B------:R-:W-:Y:S01]  /*1bf0*/  ULDC.64 UR4, c[0x0][0xb18] ;  /* 0x0002c60000047ab9 */ /* 0x000fe20000000a00 */
[C---:B------:R-:W-:Y:S02]  /*1c00*/  LOP3.LUT R3, R6.reuse, 0xff000000, RZ, 0xc0, !PT ;  /* 0xff00000006037812 */ /* 0x040fe400078ec0ff */
[----:B------:R-:W-:Y:S01]  /*1c10*/  ISETP.NE.U32.AND P1, PT, RZ, UR4, PT ;  /* 0x00000004ff007c0c */ /* 0x000fe2000bf25070 */
[----:B------:R2:W-:Y:S01]  /*1c20*/  STL [R1+0x48], R32 ;  /* 0x0000482001007387 */ /* 0x0005e20000100800 */
[----:B-1----:R-:W-:Y:S02]  /*1c30*/  LOP3.LUT R0, R6, 0xff0000, RZ, 0xc0, !PT ;  /* 0x00ff000006007812 */ /* 0x002fe400078ec0ff */
[----:B------:R-:W-:Y:S02]  /*1c40*/  ISETP.NE.AND.EX P1, PT, RZ, UR5, PT, P1 ;  /* 0x00000005ff007c0c */ /* 0x000fe4000bf25310 */
[----:B------:R-:W-:-:S04]  /*1c50*/  SHF.R.U32.HI R3, RZ, 0x8, R3 ;  /* 0x00000008ff037819 */ /* 0x000fc80000011603 */
[----:B------:R-:W-:-:S07]  /*1c60*/  LEA.HI R10, R0, R3, RZ, 0x10 ;  /* 0x00000003000a7211 */ /* 0x000fce00078f80ff */
[----:B--2---:R-:W-:Y:S05]  /*1c70*/  @!P1 BRA `(.L_x_5631) ;  /* 0x0000000000109947 */ /* 0x004fea0003800000 */
[----:B------:R-:W-:-:S04]  /*1c80*/  IADD3 R6, P0, R35, UR4, RZ ;  /* 0x0000000423067c10 */ /* 0x000fc8000ff1e0ff */
[----:B------:R-:W-:-:S05]  /*1c90*/  IADD3.X R7, R34, UR5, RZ, P0, !PT ;  /* 0x0000000522077c10 */ /* 0x000fca00087fe4ff */
[----:B------:R1:W5:Y:S01]  /*1ca0*/  LDG.E R30, desc[UR40][R6.64] ;  /* 0x00000028061e7981 */ /* 0x000362000c1e1900 */
[----:B------:R-:W-:Y:S05]  /*1cb0*/  BRA `(.L_x_5632) ;  /* 0x0000000000107947 */ /* 0x000fea0003800000 */
.L_x_5631:
[----:B------:R-:W-:Y:S05]  /*1cc0*/  @!P0 BRA `(.L_x_5632) ;  /* 0x00000000000c8947 */ /* 0x000fea0003800000 */
[----:B------:R-:W2:Y:S04]  /*1cd0*/  LDG.E R3, desc[UR40][R12.64] ;  /* 0x000000280c037981 */ /* 0x000ea8000c1e1900 */
[----:B------:R-:W2:Y:S02]  /*1ce0*/  LDG.E R30, desc[UR40][R12.64+0x4] ;  /* 0x000004280c1e7981 */ /* 0x000ea4000c1e1900 */
[----:B--2---:R-:W-:-:S07]  /*1cf0*/  IMAD.IADD R30, R30, 0x1, -R3 ;  /* 0x000000011e1e7824 */ /* 0x004fce00078e0a03 */
.L_x_5632:
[----:B------:R-:W-:Y:S01]  /*1d00*/  ULDC.64 UR4, c[0x0][0xb08] ;  /* 0x0002c20000047ab9 */ /* 0x000fe20000000a00 */
[----:B------:R-:W2:Y:S01]  /*1d10*/  LDC R4, c[0x0][0x448] ;  /* 0x00011200ff047b82 */ /* 0x000ea20000000800 */
[----:B------:R-:W-:-:S04]  /*1d20*/  ISETP.NE.U32.AND P0, PT, RZ, UR4, PT ;  /* 0x00000004ff007c0c */ /* 0x000fc8000bf05070 */
[----:B------:R-:W-:Y:S01]  /*1d30*/  ISETP.NE.AND.EX P0, PT, RZ, UR5, PT, P0 ;  /* 0x00000005ff007c0c */ /* 0x000fe2000bf05300 */
[----:B------:R-:W-:-:S12]  /*1d40*/  ULDC.64 UR4, c[0x0][0xb28] ;  /* 0x0002ca0000047ab9 */ /* 0x000fd80000000a00 */
[----:B-1----:R-:W1:Y:S02]  /*1d50*/  @P0 LDC.64 R6, c[0x0][0xb08] ;  /* 0x0002c200ff060b82 */ /* 0x002e640000000a00 */
[----:B-1----:R-:W-:-:S05]  /*1d60*/  @P0 IMAD.WIDE R6, R33, 0x4, R6 ;  /* 0x0000000421060825 */ /* 0x002fca00078e0206 */
[----:B------:R-:W3:Y:S04]  /*1d70*/  @P0 LDG.E R0, desc[UR40][R6.64] ;  /* 0x0000002806000981 */ /* 0x000ee8000c1e1900 */
[----:B------:R1:W3:Y:S01]  /*1d80*/  @P0 LDG.E R3, desc[UR40][R6.64+0x4] ;  /* 0x0000042806030981 */ /* 0x0002e2000c1e1900 */
[----:B------:R-:W-:Y:S01]  /*1d90*/  ISETP.NE.U32.AND P1, PT, RZ, UR4, PT ;  /* 0x00000004ff007c0c */ /* 0x000fe2000bf25070 */
[----:B-----5:R-:W-:-:S03]  /*1da0*/  IMAD.MOV.U32 R152, RZ, RZ, R30 ;  /* 0x000000ffff987224 */ /* 0x020fc600078e001e */
[----:B------:R-:W-:-:S13]  /*1db0*/  ISETP.NE.AND.EX P1, PT, RZ, UR5, PT, P1 ;  /* 0x00000005ff007c0c */ /* 0x000fda000bf25310 */
[----:B------:R-:W-:-:S04]  /*1dc0*/  @P1 IADD3 R8, P2, R35, UR4, RZ ;  /* 0x0000000423081c10 */ /* 0x000fc8000ff5e0ff */
[----:B------:R-:W-:-:S05]  /*1dd0*/  @P1 IADD3.X R9, R34, UR5, RZ, P2, !PT ;  /* 0x0000000522091c10 */ /* 0x000fca00097fe4ff */
[----:B------:R4:W5:Y:S01]  /*1de0*/  @P1 LDG.E R152, desc[UR40][R8.64] ;  /* 0x0000002808981981 */ /* 0x000962000c1e1900 */
[----:B--2---:R-:W-:Y:S01]  /*1df0*/  ISETP.NE.AND P1, PT, R4, 0x1, PT ;  /* 0x000000010400780c */ /* 0x004fe20003f25270 */
[----:B------:R-:W-:Y:S01]  /*1e00*/  IMAD.SHL.U32 R5, R5, 0x80, RZ ;  /* 0x0000008005057824 */ /* 0x000fe200078e00ff */
[----:B------:R-:W-:Y:S01]  /*1e10*/  LOP3.LUT R12, R10, 0xff, RZ, 0xc0, !PT ;  /* 0x000000ff0a0c7812 */ /* 0x000fe200078ec0ff */
[----:B------:R-:W-:Y:S01]  /*1e20*/  IMAD.IADD R15, R30, 0x1, -R15 ;  /* 0x000000011e0f7824 */ /* 0x000fe200078e0a0f */
[----:B------:R-:W-:Y:S01]  /*1e30*/  BSSY B0, `(.L_x_5633) ;  /* 0x0000037000007945 */ /* 0x000fe20003800000 */
[----:B------:R-:W-:Y:S01]  /*1e40*/  VIADD R4, R5, 0x7f ;  /* 0x0000007f05047836 */ /* 0x000fe20000000000 */
[----:B------:R2:W-:Y:S07]  /*1e50*/  STL [R1+0x1c], R5 ;  /* 0x00001c0501007387 */ /* 0x0005ee0000100800 */
[----:B------:R-:W0:Y:S08]  /*1e60*/  @P1 LDC R11, c[0x0][0x44c] ;  /* 0x00011300ff0b1b82 */ /* 0x000e300000000800 */
[----:B-1----:R-:W1:Y:S01]  /*1e70*/  @P1 LDC R7, c[0x0][0x450] ;  /* 0x00011400ff071b82 */ /* 0x002e620000000800 */
[----:B---3--:R-:W-:-:S02]  /*1e80*/  @P0 IMAD.IADD R24, R3, 0x1, -R0 ;  /* 0x0000000103180824 */ /* 0x008fc400078e0a00 */
[----:B0-----:R-:W-:-:S04]  /*1e90*/  @P1 IMAD.HI.U32 R0, R4, R11, RZ ;  /* 0x0000000b04001227 */ /* 0x001fc800078e00ff */
[----:B--2---:R-:W-:Y:S01]  /*1ea0*/  IMAD.IADD R5, R15, 0x1, R24 ;  /* 0x000000010f057824 */ /* 0x004fe200078e0218 */
[----:B-1----:R-:W-:-:S03]  /*1eb0*/  @P1 SHF.R.U32.HI R4, RZ, R7, R0 ;  /* 0x00000007ff041219 */ /* 0x002fc60000011600 */
[C---:B------:R-:W-:Y:S01]  /*1ec0*/  VIADD R0, R5.reuse, 0x5f ;  /* 0x0000005f05007836 */ /* 0x040fe20000000000 */
[----:B------:R-:W-:Y:S01]  /*1ed0*/  IADD3 R60, R5, 0x60, -R14 ;  /* 0x00000060053c7810 */ /* 0x000fe20007ffe80e */
[----:B------:R0:W-:Y:S02]  /*1ee0*/  STL [R1+0x24], R5 ;  /* 0x0000240501007387 */ /* 0x0001e40000100800 */
[----:B------:R-:W-:Y:S02]  /*1ef0*/  IMAD.HI R0, R0, 0x2aaaaaab, RZ ;  /* 0x2aaaaaab00007827 */ /* 0x000fe400078e02ff */
[----:B------:R1:W-:Y:S02]  /*1f00*/  STL [R1+0x64], R12 ;  /* 0x0000640c01007387 */ /* 0x0003e40000100800 */
[----:B------:R-:W-:Y:S01]  /*1f10*/  IMAD.IADD R4, R60, 0x1, R4 ;  /* 0x000000013c047824 */ /* 0x000fe200078e0204 */
[----:B------:R-:W-:-:S03]  /*1f20*/  SHF.R.U32.HI R29, RZ, 0x1f, R0 ;  /* 0x0000001fff1d7819 */ /* 0x000fc60000011600 */
[----:B------:R-:W-:Y:S01]  /*1f30*/  IMAD.HI R4, R4, 0x2aaaaaab, RZ ;  /* 0x2aaaaaab04047827 */ /* 0x000fe200078e02ff */
[----:B0-----:R-:W-:Y:S02]  /*1f40*/  SHF.R.U32.HI R5, RZ, 0x10, R10 ;  /* 0x00000010ff057819 */ /* 0x001fe4000001160a */
[----:B------:R-:W-:Y:S01]  /*1f50*/  LEA.HI.SX32 R29, R0, R29, 0x1c ;  /* 0x0000001d001d7211 */ /* 0x000fe200078fe2ff */
[----:B------:R-:W-:Y:S01]  /*1f60*/  IMAD.MOV.U32 R0, RZ, RZ, RZ ;  /* 0x000000ffff007224 */ /* 0x000fe200078e00ff */
[----:B------:R-:W-:Y:S01]  /*1f70*/  SHF.R.U32.HI R3, RZ, 0x1f, R4 ;  /* 0x0000001fff037819 */ /* 0x000fe20000011604 */
[----:B------:R1:W-:Y:S03]  /*1f80*/  STL [R1+0x4c], R5 ;  /* 0x00004c0501007387 */ /* 0x0003e60000100800 */
[----:B------:R-:W-:-:S04]  /*1f90*/  LEA.HI.SX32 R4, R4, R3, 0x1c ;  /* 0x0000000304047211 */ /* 0x000fc800078fe2ff */
[----:B----4-:R-:W-:-:S04]  /*1fa0*/  VIMNMX R9, R29, R4, PT ;  /* 0x000000041d097248 */ /* 0x010fc80003fe0100 */
[----:B------:R-:W-:-:S13]  /*1fb0*/  ISETP.GE.AND P0, PT, R9, 0x1, PT ;  /* 0x000000010900780c */ /* 0x000fda0003f06270 */
[----:B-1----:R-:W-:Y:S05]  /*1fc0*/  @!P0 BRA `(.L_x_5634) ;  /* 0x0000000000748947 */ /* 0x002fea0003800000 */
        /* <DEDUP_REMOVED lines=29> */
.L_x_5634:
[----:B------:R-:W-:Y:S05]  /*21a0*/  BSYNC B0 ;  /* 0x0000000000007941 */ /* 0x000fea0003800000 */
.L_x_5633:
        /* <DEDUP_REMOVED lines=37> */
.L_x_5637:
[----:B------:R-:W-:Y:S05]  /*2400*/  BSYNC B6 ;  /* 0x0000000000067941 */ /* 0x000fea0003800000 */
.L_x_5636:
        /* <DEDUP_REMOVED lines=20> */
.L_x_5639:
[----:B------:R-:W-:Y:S05]  /*2550*/  BSYNC B6 ;  /* 0x0000000000067941 */ /* 0x000fea0003800000 */
.L_x_5638:
[----:B------:R-:W-:Y:S01]  /*2560*/  ULDC.64 UR4, c[0x0][0xaf0] ;  /* 0x0002bc0000047ab9 */ /* 0x000fe20000000a00 */
[----:B------:R-:W-:Y:S01]  /*2570*/  IMAD.MOV.U32 R0, RZ, RZ, R33 ;  /* 0x000000ffff007224 */ /* 0x000fe200078e0021 */
[----:B------:R-:W-:Y:S01]  /*2580*/  ISETP.NE.U32.AND P0, PT, RZ, UR4, PT ;  /* 0x00000004ff007c0c */ /* 0x000fe2000bf05070 */
[----:B------:R-:W0:Y:S01]  /*2590*/  LDC.64 R8, c[0x0][0x300] ;  /* 0x0000c000ff087b82 */ /* 0x000e220000000a00 */
[----:B------:R-:W1:Y:S02]  /*25a0*/  S2R R42, SR_TID.X ;  /* 0x00000000002a7919 */ /* 0x000e640000002100 */
[----:B------:R-:W-:Y:S01]  /*25b0*/  ISETP.NE.AND.EX P0, PT, RZ, UR5, PT, P0 ;  /* 0x00000005ff007c0c */ /* 0x000fe2000bf05300 */
[----:B------:R-:W-:Y:S01]  /*25c0*/  IMAD.IADD R59, R31, 0x1, R30 ;  /* 0x000000011f3b7824 */ /* 0x000fe200078e021e */
[----:B------:R-:W2:Y:S01]  /*25d0*/  S2R R11, SR_TID.X ;  /* 0x00000000000b7919 */ /* 0x000ea20000002100 */
[----:B------:R-:W-:Y:S02]  /*25e0*/  SHF.R.S32.HI R17, RZ, 0x1f, R16 ;  /* 0x0000001fff117819 */ /* 0x000fe40000011410 */
[----:B------:R-:W-:Y:S01]  /*25f0*/  SHF.R.S32.HI R40, RZ, 0x1f, R22 ;  /* 0x0000001fff287819 */ /* 0x000fe20000011416 */
[C---:B------:R-:W-:Y:S01]  /*2600*/  VIADD R64, R16.reuse, 0x60 ;  /* 0x0000006010407836 */ /* 0x040fe20000000000 */
[----:B------:R-:W3:Y:S01]  /*2610*/  LDC.64 R14, c[0x0][0x3f8] ;  /* 0x0000fe00ff0e7b82 */ /* 0x000ee20000000a00 */
[C---:B------:R-:W-:Y:S01]  /*2620*/  VIADD R12, R16.reuse, 0xe0 ;  /* 0x000000e0100c7836 */ /* 0x040fe20000000000 */
[----:B------:R-:W4:Y:S04]  /*2630*/  LDL R38, [R1+0x38] ;  /* 0x0000380001267983 */ /* 0x000f280000100800 */
[----:B------:R-:W-:Y:S01]  /*2640*/  @P0 IADD3 R6, P1, R35, UR4, RZ ;  /* 0x0000000423060c10 */ /* 0x000fe2000ff3e0ff */
[----:B------:R-:W-:Y:S01]  /*2650*/  VIADD R65, R16, 0x80 ;  /* 0x0000008010417836 */ /* 0x000fe20000000000 */
[----:B------:R-:W3:Y:S02]  /*2660*/  LDC.64 R56, c[0x0][0x408] ;  /* 0x00010200ff387b82 */ /* 0x000ee40000000a00 */
[----:B------:R-:W-:Y:S01]  /*2670*/  @P0 IADD3.X R7, R34, UR5, RZ, P1, !PT ;  /* 0x0000000522070c10 */ /* 0x000fe20008ffe4ff */
[----:B------:R-:W-:-:S04]  /*2680*/  ULDC.64 UR4, c[0x0][0xb00] ;  /* 0x0002c00000047ab9 */ /* 0x000fc80000000a00 */
[----:B------:R2:W4:Y:S01]  /*2690*/  @P0 LDG.E R0, desc[UR40][R6.64] ;  /* 0x0000002806000981 */ /* 0x000522000c1e1900 */
[----:B------:R-:W-:Y:S01]  /*26a0*/  SHF.R.S32.HI R33, RZ, 0x1f, R59 ;  /* 0x0000001fff217819 */ /* 0x000fe2000001143b */
[-C--:B0-----:R-:W-:Y:S01]  /*26b0*/  IMAD.WIDE.U32 R4, R59, R8.reuse, RZ ;  /* 0x000000083b047225 */ /* 0x081fe200078e00ff */
[----:B------:R-:W-:Y:S01]  /*26c0*/  ISETP.NE.U32.AND P0, PT, RZ, UR4, PT ;  /* 0x00000004ff007c0c */ /* 0x000fe2000bf05070 */
[----:B------:R-:W0:Y:S02]  /*26d0*/  LDC R75, c[0x0][0x3f4] ;  /* 0x0000fd00ff4b7b82 */ /* 0x000e240000000800 */
[----:B------:R-:W-:Y:S01]  /*26e0*/  IMAD R10, R33, R8, RZ ;  /* 0x00000008210a7224 */ /* 0x000fe200078e02ff */
[----:B------:R-:W-:Y:S01]  /*26f0*/  ISETP.NE.AND.EX P0, PT, RZ, UR5, PT, P0 ;  /* 0x00000005ff007c0c */ /* 0x000fe2000bf05300 */
[----:B------:R-:W-:Y:S01]  /*2700*/  ULDC.64 UR4, c[0x0][0x308] ;  /* 0x0000c20000047ab9 */ /* 0x000fe20000000a00 */
[----:B-1----:R-:W-:Y:S01]  /*2710*/  SHF.R.U32.HI R42, RZ, 0x7, R42 ;  /* 0x00000007ff2a7819 */ /* 0x002fe2000001162a */
[----:B------:R-:W-:-:S02]  /*2720*/  IMAD R3, R59, R9, R10 ;  /* 0x000000093b037224 */ /* 0x000fc400078e020a */
[----:B------:R-:W-:Y:S01]  /*2730*/  IMAD.WIDE.U32 R62, R22, R8, R16 ;  /* 0x00000008163e7225 */ /* 0x000fe200078e0010 */
[----:B------:R-:W-:-:S03]  /*2740*/  ISETP.NE.AND P6, PT, R42, 0x1, PT ;  /* 0x000000012a00780c */ /* 0x000fc60003fc5270 */
[----:B------:R-:W-:Y:S02]  /*2750*/  IMAD.IADD R5, R5, 0x1, R3 ;  /* 0x0000000105057824 */ /* 0x000fe400078e0203 */
[----:B--2---:R-:W-:Y:S02]  /*2760*/  VIADD R11, R11, 0xffffff80 ;  /* 0xffffff800b0b7836 */ /* 0x004fe40000000000 */
[----:B------:R-:W-:-:S03]  /*2770*/  IMAD.WIDE.U32 R4, R32, UR4, R4 ;  /* 0x0000000420047c25 */ /* 0x000fc6000f8e0004 */
[----:B------:R-:W-:Y:S01]  /*2780*/  SHF.R.S32.HI R6, RZ, 0x1f, R11 ;  /* 0x0000001fff067819 */ /* 0x000fe2000001140b */
[----:B------:R-:W-:Y:S01]  /*2790*/  IMAD R5, R32, UR5, R5 ;  /* 0x0000000520057c24 */ /* 0x000fe2000f8e0205 */
[----:B------:R-:W-:Y:S01]  /*27a0*/  ULDC.64 UR4, c[0x0][0x310] ;  /* 0x0000c40000047ab9 */ /* 0x000fe20000000a00 */
[----:B------:R-:W-:Y:S01]  /*27b0*/  VIADD R66, R16, 0xa0 ;  /* 0x000000a010427836 */ /* 0x000fe20000000000 */
[----:B------:R-:W-:Y:S01]  /*27c0*/  LEA.HI R36, R6, R11, RZ, 0x2 ;  /* 0x0000000b06247211 */ /* 0x000fe200078f10ff */
[----:B------:R-:W-:Y:S01]  /*27d0*/  VIADD R11, R16, 0xc0 ;  /* 0x000000c0100b7836 */ /* 0x000fe20000000000 */
[----:B------:R-:W-:Y:S01]  /*27e0*/  SHF.R.S32.HI R201, RZ, 0x1f, R200 ;  /* 0x0000001fffc97819 */ /* 0x000fe200000114c8 */
[----:B---3--:R-:W-:-:S04]  /*27f0*/  IMAD R30, R40, R56, RZ ;  /* 0x00000038281e7224 */ /* 0x008fc800078e02ff */
[C---:B------:R-:W-:Y:S02]  /*2800*/  IMAD R39, R22.reuse, R57, R30 ;  /* 0x0000003916277224 */ /* 0x040fe400078e021e */
[----:B------:R-:W-:-:S04]  /*2810*/  IMAD.WIDE.U32 R30, R22, R56, R16 ;  /* 0x00000038161e7225 */ /* 0x000fc800078e0010 */
[----:B------:R-:W-:Y:S01]  /*2820*/  IMAD.IADD R31, R39, 0x1, R31 ;  /* 0x00000001271f7824 */ /* 0x000fe200078e021f */
[----:B----4-:R-:W-:Y:S02]  /*2830*/  SHF.R.S32.HI R3, RZ, 0x1f, R0 ;  /* 0x0000001fff037819 */ /* 0x010fe40000011400 */
        /* <DEDUP_REMOVED lines=12> */
[----:B------:R-:W-:Y:S01]  /*2900*/  ISETP.GE.AND P0, PT, R16, UR4, PT ;  /* 0x0000000410007c0c */ /* 0x000fe2000bf06270 */
[----:B------:R-:W-:Y:S01]  /*2910*/  ULDC.64 UR6, c[0x0][0x330] ;  /* 0x0000cc0000067ab9 */ /* 0x000fe20000000a00 */
[----:B------:R-:W-:-:S02]  /*2920*/  ISETP.GE.AND P1, PT, R0, UR4, PT ;  /* 0x0000000400007c0c */ /* 0x000fc4000bf26270 */
[----:B------:R-:W-:Y:S01]  /*2930*/  IADD3.X R62, R61, R63, R10, P2, !PT ;  /* 0x0000003f3d3e7210 */ /* 0x000fe200017fe40a */
[----:B------:R-:W-:Y:S01]  /*2940*/  VIADD R63, R16, 0x40 ;  /* 0x00000040103f7836 */ /* 0x000fe20000000000 */
[----:B------:R-:W-:Y:S02]  /*2950*/  SEL R7, RZ, 0xffffffff, P1 ;  /* 0xffffffffff077807 */ /* 0x000fe40000800000 */
[----:B------:R-:W-:Y:S02]  /*2960*/  SEL R6, RZ, 0x1, P0 ;  /* 0x00000001ff067807 */ /* 0x000fe40000000000 */
[----:B------:R-:W-:Y:S01]  /*2970*/  ISETP.GE.AND P0, PT, R63, UR4, PT ;  /* 0x000000043f007c0c */ /* 0x000fe2000bf06270 */
[----:B------:R-:W-:Y:S01]  /*2980*/  IMAD.SHL.U32 R7, R7, 0x2, RZ ;  /* 0x0000000207077824 */ /* 0x000fe200078e00ff */
        /* <DEDUP_REMOVED lines=11> */
[----:B------:R-:W-:-:S02]  /*2a40*/  LOP3.LUT R10, R12, R10, R11, 0xfe, !PT ;  /* 0x0000000a0c0a7212 */ /* 0x000fc400078efe0b */
[----:B------:R-:W-:Y:S02]  /*2a50*/  SEL R11, RZ, 0x10, P0 ;  /* 0x00000010ff0b7807 */ /* 0x000fe40000000000 */
[----:B------:R-:W-:-:S04]  /*2a60*/  SEL R12, RZ, 0x20, P1 ;  /* 0x00000020ff0c7807 */ /* 0x000fc80000800000 */
[----:B------:R-:W-:Y:S02]  /*2a70*/  LOP3.LUT R11, R12, R10, R11, 0xfe, !PT ;  /* 0x0000000a0c0b7212 */ /* 0x000fe400078efe0b */
[----:B------:R-:W-:Y:S01]  /*2a80*/  SEL R10, RZ, 0x40, P2 ;  /* 0x00000040ff0a7807 */ /* 0x000fe20001000000 */
[----:B------:R-:W-:-:S03]  /*2a90*/  IMAD R13, R13, UR4, RZ ;  /* 0x000000040d0d7c24 */ /* 0x000fc6000f8e02ff */
[----:B------:R-:W-:Y:S01]  /*2aa0*/  LOP3.LUT R95, R11, R10, RZ, 0xfc, !PT ;  /* 0x0000000a0b5f7212 */ /* 0x000fe200078efcff */
[-C--:B------:R-:W-:Y:S02]  /*2ab0*/  IMAD R10, R40, R14.reuse, RZ ;  /* 0x0000000e280a7224 */ /* 0x080fe400078e02ff */
[----:B------:R-:W-:Y:S02]  /*2ac0*/  IMAD R93, R21, UR5, R13 ;  /* 0x00000005155d7c24 */ /* 0x000fe4000f8e020d */
[C---:B------:R-:W-:Y:S02]  /*2ad0*/  IMAD R37, R22.reuse, R15, R10 ;  /* 0x0000000f16257224 */ /* 0x040fe400078e020a */
[----:B------:R-:W-:-:S04]  /*2ae0*/  IMAD.WIDE.U32 R10, R22, R14, R200 ;  /* 0x0000000e160a7225 */ /* 0x000fc800078e00c8 */
[----:B------:R-:W-:-:S04]  /*2af0*/  IMAD.WIDE.U32 R12, R22, R14, R16 ;  /* 0x0000000e160c7225 */ /* 0x000fc800078e0010 */
[----:B------:R-:W-:Y:S02]  /*2b00*/  IMAD.IADD R11, R11, 0x1, R37 ;  /* 0x000000010b0b7824 */ /* 0x000fe400078e0225 */
[----:B------:R-:W-:Y:S01]  /*2b10*/  IMAD.IADD R13, R37, 0x1, R13 ;  /* 0x00000001250d7824 */ /* 0x000fe200078e020d */
[----:B-----5:R-:W-:Y:S01]  /*2b20*/  SHF.R.S32.HI R37, RZ, 0x1f, R152 ;  /* 0x0000001fff257819 */ /* 0x020fe20000011498 */
[----:B------:R-:W-:Y:S01]  /*2b30*/  IMAD.WIDE.U32 R6, R21, UR4, R6 ;  /* 0x0000000415067c25 */ /* 0x000fe2000f8e0006 */
[----:B0-----:R-:W-:Y:S01]  /*2b40*/  ISETP.GE.AND P0, PT, R16, R75, PT ;  /* 0x0000004b1000720c */ /* 0x001fe20003f06270 */
[----:B------:R-:W-:Y:S02]  /*2b50*/  ULDC UR4, c[0x0][0x2f4] ;  /* 0x0000bd0000047ab9 */ /* 0x000fe40000000800 */
[----:B------:R-:W-:-:S04]  /*2b60*/  IMAD.WIDE.U32 R20, R22, R56, R200 ;  /* 0x0000003816147225 */ /* 0x000fc800078e00c8 */
[----:B------:R-:W-:Y:S02]  /*2b70*/  IMAD R34, R37, R14, RZ ;  /* 0x0000000e25227224 */ /* 0x000fe400078e02ff */
[----:B------:R-:W-:Y:S02]  /*2b80*/  IMAD.IADD R21, R21, 0x1, R39 ;  /* 0x0000000115157824 */ /* 0x000fe400078e0227 */
[----:B------:R-:W-:Y:S02]  /*2b90*/  IMAD R39, R152, R15, R34 ;  /* 0x0000000f98277224 */ /* 0x000fe400078e0222 */
[----:B------:R-:W2:Y:S01]  /*2ba0*/  LDL R34, [R1+0x34] ;  /* 0x0000340001227983 */ /* 0x000ea20000100800 */
[----:B------:R-:W-:Y:S02]  /*2bb0*/  IADD3 R58, P1, R22, R59, RZ ;  /* 0x0000003b163a7210 */ /* 0x000fe40007f3e0ff */
[----:B------:R-:W-:-:S03]  /*2bc0*/  SEL R35, R75, RZ, P0 ;  /* 0x000000ff4b237207 */ /* 0x000fc60000000000 */
[----:B------:R-:W-:Y:S02]  /*2bd0*/  IMAD.X R59, R40, 0x1, R33, P1 ;  /* 0x00000001283b7824 */ /* 0x000fe400008e0621 */
[----:B------:R-:W-:Y:S02]  /*2be0*/  IMAD.IADD R35, R16, 0x1, R35 ;  /* 0x0000000110237824 */ /* 0x000fe400078e0223 */
[----:B------:R-:W-:Y:S01]  /*2bf0*/  VIADD R40, R22, 0x40 ;  /* 0x0000004016287836 */ /* 0x000fe20000000000 */
[----:B------:R-:W-:Y:S02]  /*2c00*/  SHF.R.S32.HI R43, RZ, 0x1f, R36 ;  /* 0x0000001fff2b7819 */ /* 0x000fe40000011424 */
[----:B------:R-:W-:Y:S01]  /*2c10*/  SHF.R.S32.HI R32, RZ, 0x1f, R35 ;  /* 0x0000001fff207819 */ /* 0x000fe20000011423 */
[----:B------:R-:W-:Y:S01]  /*2c20*/  IMAD.SHL.U32 R40, R40, 0x40, RZ ;  /* 0x0000004028287824 */ /* 0x000fe200078e00ff */
[----:B------:R-:W-:Y:S02]  /*2c30*/  LEA.HI R43, R43, R22, RZ, 0x3 ;  /* 0x000000162b2b7211 */ /* 0x000fe400078f18ff */
[----:B------:R-:W-:-:S02]  /*2c40*/  LEA.HI R32, R32, R35, RZ, 0x3 ;  /* 0x0000002320207211 */ /* 0x000fc400078f18ff */
[----:B------:R-:W-:Y:S02]  /*2c50*/  LOP3.LUT R40, R40, 0x1c0, RZ, 0xc0, !PT ;  /* 0x000001c028287812 */ /* 0x000fe400078ec0ff */
[----:B------:R-:W-:Y:S02]  /*2c60*/  LOP3.LUT R43, R43, 0xfffffff8, RZ, 0xc0, !PT ;  /* 0xfffffff82b2b7812 */ /* 0x000fe400078ec0ff */
[----:B------:R-:W-:Y:S01]  /*2c70*/  LOP3.LUT R33, R40, 0x38, R32, 0xf8, !PT ;  /* 0x0000003828217812 */ /* 0x000fe200078ef820 */
[C---:B------:R-:W-:Y:S02]  /*2c80*/  VIADD R40, R22.reuse, 0x40 ;  /* 0x0000004016287836 */ /* 0x040fe40000000000 */
[----:B------:R-:W-:Y:S02]  /*2c90*/  IMAD.IADD R43, R22, 0x1, -R43 ;  /* 0x00000001162b7824 */ /* 0x000fe400078e0a2b */
[----:B------:R-:W-:Y:S02]  /*2ca0*/  IMAD.SHL.U32 R40, R40, 0x40, RZ ;  /* 0x0000004028287824 */ /* 0x000fe400078e00ff */
[----:B------:R-:W-:Y:S01]  /*2cb0*/  IMAD.SHL.U32 R83, R43, 0x40, RZ ;  /* 0x000000402b537824 */ /* 0x000fe200078e00ff */
[----:B------:R-:W-:Y:S01]  /*2cc0*/  SHF.L.U64.HI R67, R8, 0x6, R9 ;  /* 0x0000000608437819 */ /* 0x000fe20000010209 */
[----:B------:R-:W-:Y:S01]  /*2cd0*/  IMAD R35, R9, 0x60, RZ ;  /* 0x0000006009237824 */ /* 0x000fe200078e02ff */
[----:B------:R-:W-:Y:S01]  /*2ce0*/  LOP3.LUT R40, R40, 0x1c0, RZ, 0xc0, !PT ;  /* 0x000001c028287812 */ /* 0x000fe200078ec0ff */
[C---:B------:R-:W-:Y:S01]  /*2cf0*/  IMAD.SHL.U32 R68, R8.reuse, 0x40, RZ ;  /* 0x0000004008447824 */ /* 0x040fe200078e00ff */
[----:B------:R-:W-:Y:S01]  /*2d00*/  LOP3.LUT R83, R83, 0x1c0, RZ, 0xc0, !PT ;  /* 0x000001c053537812 */ /* 0x000fe200078ec0ff */
[----:B------:R-:W-:Y:S01]  /*2d10*/  IMAD.WIDE.U32 R8, R8, 0x60, RZ ;  /* 0x0000006008087825 */ /* 0x000fe200078e00ff */
[----:B------:R-:W-:-:S02]  /*2d20*/  SHF.R.U32.HI R40, RZ, 0x3, R40 ;  /* 0x00000003ff287819 */ /* 0x000fc40000011628 */
[----:B------:R-:W-:Y:S01]  /*2d30*/  SHF.R.U32.HI R86, RZ, 0x3, R83 ;  /* 0x00000003ff567819 */ /* 0x000fe20000011653 */
[----:B------:R-:W-:Y:S01]  /*2d40*/  IMAD.IADD R76, R9, 0x1, R35 ;  /* 0x00000001094c7824 */ /* 0x000fe200078e0223 */
[----:B------:R-:W-:Y:S01]  /*2d50*/  LOP3.LUT R35, R83, 0x18, R16, 0xf8, !PT ;  /* 0x0000001853237812 */ /* 0x000fe200078ef810 */
[----:B------:R-:W-:Y:S01]  /*2d60*/  IMAD.MOV.U32 R89, RZ, RZ, 0x20 ;  /* 0x00000020ff597424 */ /* 0x000fe200078e00ff */
[----:B------:R-:W-:Y:S01]  /*2d70*/  LOP3.LUT R88, R33, R40, RZ, 0x3c, !PT ;  /* 0x0000002821587212 */ /* 0x000fe200078e3cff */
[----:B------:R-:W-:Y:S01]  /*2d80*/  IMAD R37, R37, R56, RZ ;  /* 0x0000003825257224 */ /* 0x000fe200078e02ff */
[----:B------:R-:W-:Y:S02]  /*2d90*/  LOP3.LUT P1, RZ, R43, 0x4, RZ, 0xc0, !PT ;  /* 0x000000042bff7812 */ /* 0x000fe4000782c0ff */
[----:B------:R-:W-:Y:S02]  /*2da0*/  LOP3.LUT R33, R83, 0x38, R32, 0xf8, !PT ;  /* 0x0000003853217812 */ /* 0x000fe400078ef820 */
[----:B------:R-:W-:Y:S01]  /*2db0*/  LOP3.LUT R35, R35, R86, RZ, 0x3c, !PT ;  /* 0x0000005623237212 */ /* 0x000fe200078e3cff */
[----:B------:R-:W-:Y:S01]  /*2dc0*/  IMAD R77, R15, 0x60, RZ ;  /* 0x000000600f4d7824 */ /* 0x000fe200078e02ff */
[C---:B------:R-:W-:Y:S01]  /*2dd0*/  SHF.L.U64.HI R69, R14.reuse, 0x6, R15 ;  /* 0x000000060e457819 */ /* 0x040fe2000001020f */
[----:B------:R-:W-:Y:S01]  /*2de0*/  IMAD.SHL.U32 R70, R14, 0x40, RZ ;  /* 0x000000400e467824 */ /* 0x000fe200078e00ff */
[----:B------:R-:W-:Y:S01]  /*2df0*/  SHF.L.U64.HI R71, R56, 0x6, R57 ;  /* 0x0000000638477819 */ /* 0x000fe20000010239 */
[----:B------:R-:W-:Y:S01]  /*2e00*/  IMAD.WIDE.U32 R10, R152, R14, R10 ;  /* 0x0000000e980a7225 */ /* 0x000fe200078e000a */
[----:B------:R-:W-:-:S02]  /*2e10*/  SEL R89, R89, 0xffffffe0, !P1 ;  /* 0xffffffe059597807 */ /* 0x000fc40004800000 */
[----:B------:R-:W-:Y:S01]  /*2e20*/  LOP3.LUT R33, R33, R86, RZ, 0x3c, !PT ;  /* 0x0000005621217212 */ /* 0x000fe200078e3cff */
[----:B------:R-:W-:Y:S01]  /*2e30*/  IMAD.WIDE.U32 R12, R152, R14, R12 ;  /* 0x0000000e980c7225 */ /* 0x000fe200078e000c */
[----:B------:R-:W-:Y:S02]  /*2e40*/  SEL R94, RZ, 0xffffff80, P3 ;  /* 0xffffff80ff5e7807 */ /* 0x000fe40001800000 */
[----:B------:R-:W-:Y:S01]  /*2e50*/  LOP3.LUT R85, R32, 0xfffffff8, RZ, 0xc0, !PT ;  /* 0xfffffff820557812 */ /* 0x000fe200078ec0ff */
[----:B------:R-:W-:Y:S02]  /*2e60*/  IMAD R37, R152, R57, R37 ;  /* 0x0000003998257224 */ /* 0x000fe400078e0225 */
[----:B------:R-:W-:Y:S02]  /*2e70*/  IMAD R41, R57, 0x60, RZ ;  /* 0x0000006039297824 */ /* 0x000fe400078e02ff */
[----:B------:R-:W-:Y:S02]  /*2e80*/  IMAD.SHL.U32 R72, R56, 0x40, RZ ;  /* 0x0000004038487824 */ /* 0x000fe400078e00ff */
[----:B------:R-:W-:-:S04]  /*2e90*/  IMAD.WIDE.U32 R20, R152, R56, R20 ;  /* 0x0000003898147225 */ /* 0x000fc800078e0014 */
[----:B------:R-:W-:Y:S02]  /*2ea0*/  VIADD R44, R22, 0x40 ;  /* 0x00000040162c7836 */ /* 0x000fe40000000000 */
[----:B------:R-:W-:Y:S01]  /*2eb0*/  IMAD.WIDE.U32 R30, R152, R56, R30 ;  /* 0x00000038981e7225 */ /* 0x000fe200078e001e */
[----:B------:R-:W-:-:S03]  /*2ec0*/  LOP3.LUT R94, R95, 0x80, R94, 0xc8, !PT ;  /* 0x000000805f5e7812 */ /* 0x000fc600078ec85e */
[----:B------:R-:W-:-:S04]  /*2ed0*/  IMAD.WIDE.U32 R14, R14, 0x60, RZ ;  /* 0x000000600e0e7825 */ /* 0x000fc800078e00ff */
[----:B------:R-:W-:Y:S01]  /*2ee0*/  IMAD.WIDE.U32 R56, R56, 0x60, RZ ;  /* 0x0000006038387825 */ /* 0x000fe200078e00ff */
[----:B------:R-:W-:Y:S02]  /*2ef0*/  SHF.R.S32.HI R73, RZ, 0x1f, R44 ;  /* 0x0000001fff497819 */ /* 0x000fe4000001142c */
[----:B------:R-:W-:Y:S01]  /*2f00*/  SHF.R.S32.HI R84, RZ, 0x3, R32 ;  /* 0x00000003ff547819 */ /* 0x000fe20000011420 */
[----:B------:R-:W-:Y:S01]  /*2f10*/  VIADD R74, R42, 0x8 ;  /* 0x000000082a4a7836 */ /* 0x000fe20000000000 */
[----:B------:R-:W-:Y:S01]  /*2f20*/  SHF.R.S32.HI R87, RZ, 0x1f, R85 ;  /* 0x0000001fff577819 */ /* 0x000fe20000011455 */
[----:B------:R-:W-:Y:S01]  /*2f30*/  IMAD.SHL.U32 R75, R75, 0x2, RZ ;  /* 0x000000024b4b7824 */ /* 0x000fe200078e00ff */
[----:B------:R-:W-:Y:S01]  /*2f40*/  ISETP.GE.AND P1, PT, R16, UR4, PT ;  /* 0x0000000410007c0c */ /* 0x000fe2000bf26270 */
[----:B------:R-:W-:Y:S01]  /*2f50*/  IMAD.IADD R77, R15, 0x1, R77 ;  /* 0x000000010f4d7824 */ /* 0x000fe200078e024d */
[----:B------:R-:W-:Y:S01]  /*2f60*/  ISETP.GE.AND P2, PT, R0, UR4, PT ;  /* 0x0000000400007c0c */ /* 0x000fe2000bf46270 */
[----:B------:R-:W-:Y:S01]  /*2f70*/  IMAD.IADD R78, R57, 0x1, R41 ;  /* 0x00000001394e7824 */ /* 0x000fe200078e0229 */
[----:B------:R-:W-:Y:S01]  /*2f80*/  LOP3.LUT R95, R95, 0x40, RZ, 0xc0, !PT ;  /* 0x000000405f5f7812 */ /* 0x000fe200078ec0ff */
[----:B------:R-:W-:-:S02]  /*2f90*/  IMAD.IADD R79, R11, 0x1, R39 ;  /* 0x000000010b4f7824 */ /* 0x000fc400078e0227 */
[----:B------:R-:W-:Y:S02]  /*2fa0*/  IMAD.IADD R80, R39, 0x1, R13 ;  /* 0x0000000127507824 */ /* 0x000fe400078e020d */
[----:B------:R-:W-:Y:S02]  /*2fb0*/  IMAD.IADD R81, R21, 0x1, R37 ;  /* 0x0000000115517824 */ /* 0x000fe400078e0225 */
[----:B------:R-:W-:Y:S02]  /*2fc0*/  IMAD.IADD R82, R37, 0x1, R31 ;  /* 0x0000000125527824 */ /* 0x000fe400078e021f */
[----:B------:R-:W-:Y:S02]  /*2fd0*/  IMAD.IADD R88, R38, 0x1, R88 ;  /* 0x0000000126587824 */ /* 0x000fe400078e0258 */
[----:B------:R-:W-:Y:S01]  /*2fe0*/  IMAD.IADD R93, R7, 0x1, R93 ;  /* 0x00000001075d7824 */ /* 0x000fe200078e025d */
[----:B------:R-:W-:Y:S01]  /*2ff0*/  @!P6 BAR.SYNC.DEFER_BLOCKING 0x9, 0x100 ;  /* 0x024400000000eb1d */ /* 0x000fe20000010000 */
[----:B--2---:R-:W-:-:S02]  /*3000*/  IMAD R90, R34, 0x200, R35 ;  /* 0x00000200225a7824 */ /* 0x004fc400078e0223 */
[----:B------:R-:W-:Y:S02]  /*3010*/  IMAD R91, R34, 0x200, R33 ;  /* 0x00000200225b7824 */ /* 0x000fe400078e0221 */
[----:B------:R-:W-:-:S07]  /*3020*/  IMAD.IADD R92, R89, 0x1, R90 ;  /* 0x00000001595c7824 */ /* 0x000fce00078e025a */
.L_x_5687:
        /* <DEDUP_REMOVED lines=26> */
[----:B---3--:R-:W-:Y:S05]  /*31d0*/  @!P3 BRA `(.L_x_5641) ;  /* 0x0000002800b4b947 */ /* 0x008fea0003800000 */
        /* <DEDUP_REMOVED lines=41> */
.L_x_5644:
[----:B------:R-:W-:Y:S05]  /*3470*/  BSYNC B1 ;  /* 0x0000000000017941 */ /* 0x000fea0003800000 */
.L_x_5643:
[----:B0-----:R-:W-:Y:S01]  /*3480*/  VIADD R36, R22, 0x40 ;  /* 0x0000004016247836 */ /* 0x001fe20000000000 */
[----:B------:R-:W-:Y:S01]  /*3490*/  BSSY B1, `(.L_x_5645) ;  /* 0x000001c000017945 */ /* 0x000fe20003800000 */
[----:B------:R-:W-:Y:S01]  /*34a0*/  CS2R R44, SRZ ;  /* 0x00000000002c7805 */ /* 0x000fe2000001ff00 */
[----:B-----5:R-:W-:Y:S01]  /*34b0*/  IMAD.MOV.U32 R98, RZ, RZ, R50 ;  /* 0x000000ffff627224 */ /* 0x020fe200078e0032 */
[----:B------:R-:W-:Y:S02]  /*34c0*/  CS2R R46, SRZ ;  /* 0x00000000002e7805 */ /* 0x000fe4000001ff00 */
[----:B------:R-:W-:Y:S02]  /*34d0*/  ISETP.GE.AND P5, PT, R36, R106, PT ;  /* 0x0000006a2400720c */ /* 0x000fe40003fa6270 */
[----:B------:R-:W-:Y:S01]  /*34e0*/  CS2R R36, SRZ ;  /* 0x0000000000247805 */ /* 0x000fe2000001ff00 */
[----:B------:R-:W-:-:S10]  /*34f0*/  IMAD.MOV.U32 R99, RZ, RZ, R51 ;  /* 0x000000ffff637224 */ /* 0x000fd400078e0033 */
        /* <DEDUP_REMOVED lines=21> */
.L_x_5646:
[----:B------:R-:W-:Y:S05]  /*3650*/  BSYNC B1 ;  /* 0x0000000000017941 */ /* 0x000fea0003800000 */
.L_x_5645:
        /* <DEDUP_REMOVED lines=25> */
[----:B------:R-:W-:Y:S02]  /*37f0*/  IMAD.MOV.U32 R34, RZ, RZ, R46 ;  /* 0x000000ffff227224 */ /* 0x000fe400078e002e */
[----:B------:R-:W-:-:S03]  /*3800*/  IMAD.MOV.U32 R35, RZ, RZ, R47 ;  /* 0x000000ffff237224 */ /* 0x000fc600078e002f */
[----:B------:R-:W-:Y:S02]  /*3810*/  PRMT R100, R32, 0x5410, R34 ;  /* 0x0000541020647816 */ /* 0x000fe40000000022 */
[----:B------:R-:W-:Y:S01]  /*3820*/  PRMT R101, R33, 0x5410, R35 ;  /* 0x0000541021657816 */ /* 0x000fe20000000023 */
[----:B------:R-:W-:Y:S06]  /*3830*/  @!P3 BRA `(.L_x_5647) ;  /* 0x000000000004b947 */ /* 0x000fec0003800000 */
[----:B------:R-:W-:Y:S01]  /*3840*/  BPT.TRAP 0x1 ;  /* 0x000000040000795c */ /* 0x000fe20000300000 */
.L_x_5647:
[----:B------:R-:W-:Y:S01]  /*3850*/  IMAD R96, R18, 0x8, R19 ;  /* 0x0000000812607824 */ /* 0x000fe200078e0213 */
[----:B------:R-:W-:Y:S01]  /*3860*/  SHF.L.U32 R107, R202, 0x1f, RZ ;  /* 0x0000001fca6b7819 */ /* 0x000fe200000006ff */
[----:B------:R-:W-:Y:S03]  /*3870*/  BSSY B1, `(.L_x_5648) ;  /* 0x0000003000017945 */ /* 0x000fe60003800000 */
[----:B------:R-:W0:Y:S02]  /*3880*/  SYNCS.PHASECHK.TRANS64.TRYWAIT P6, [R96+URZ+0x32490], R107 ;  /* 0x0324906b600075a7 */ /* 0x000e2400080c017f */
[----:B0-----:R-:W-:Y:S05]  /*3890*/  @!P6 BRA `(.L_x_5649) ;  /* 0x000001e8002ce947 */ /* 0x001fea0003800000 */
.L_x_5962:
[----:B------:R-:W-:Y:S05]  /*38a0*/  BSYNC B1 ;  /* 0x0000000000017941 */ /* 0x000fea0003800000 */
.L_x_5648:
        /* <DEDUP_REMOVED lines=52> */
.L_x_5655:
[----:B------:R-:W-:Y:S05]  /*3bf0*/  BSYNC B3 ;  /* 0x0000000000037941 */ /* 0x000fea0003800000 */
.L_x_5654:
[----:B--2---:R1:W-:Y:S02]  /*3c00*/  STG.E.128 desc[UR40][R42.64], R32 ;  /* 0x000000202a007986 */ /* 0x0043e4000c101d28 */
.L_x_5653:
[----:B------:R-:W-:Y:S05]  /*3c10*/  BSYNC B2 ;  /* 0x0000000000027941 */ /* 0x000fea0003800000 */
.L_x_5652:
        /* <DEDUP_REMOVED lines=50> */
.L_x_5657:
[----:B------:R-:W-:Y:S05]  /*3f40*/  BSYNC B2 ;  /* 0x0000000000027941 */ /* 0x000fea0003800000 */
.L_x_5656:
[----:B--2---:R2:W-:Y:S02]  /*3f50*/  STG.E.128 desc[UR40][R42.64+0x40], R32 ;  /* 0x000040202a007986 */ /* 0x0045e4000c101d28 */
.L_x_5651:
[----:B------:R-:W-:Y:S05]  /*3f60*/  BSYNC B1 ;  /* 0x0000000000017941 */ /* 0x000fea0003800000 */
.L_x_5650:
        /* <DEDUP_REMOVED lines=53> */
.L_x_5662:
[----:B------:R-:W-:Y:S05]  /*42c0*/  BSYNC B2 ;  /* 0x0000000000027941 */ /* 0x000fea0003800000 */
.L_x_5661:
[----:B--2---:R3:W-:Y:S02]  /*42d0*/  STG.E.128 desc[UR40][R40.64], R32 ;  /* 0x0000002028007986 */ /* 0x0047e4000c101d28 */
.L_x_5660:
[----:B------:R-:W-:Y:S05]  /*42e0*/  BSYNC B1 ;  /* 0x0000000000017941 */ /* 0x000fea0003800000 */
.L_x_5659:
        /* <DEDUP_REMOVED lines=51> */
.L_x_5664:
[----:B------:R-:W-:Y:S05]  /*4620*/  BSYNC B1 ;  /* 0x0000000000017941 */ /* 0x000fea0003800000 */
.L_x_5663:
[----:B--2---:R4:W-:Y:S01]  /*4630*/  STG.E.128 desc[UR40][R40.64+0x40], R32 ;  /* 0x0000402028007986 */ /* 0x0049e2000c101d28 */
[----:B------:R-:W-:Y:S05]  /*4640*/  BRA `(.L_x_5658) ;  /* 0x0000001800047947 */ /* 0x000fea0003800000 */
.L_x_5642:
[----:B------:R-:W-:-:S05]  /*4650*/  VIADD R36, R22, 0x40 ;  /* 0x0000004016247836 */ /* 0x000fca0000000000 */
        /* <DEDUP_REMOVED lines=73> */
.L_x_5665:
        /* <DEDUP_REMOVED lines=9> */
.L_x_5963:
[----:B------:R-:W-:Y:S05]  /*4b80*/  BSYNC B1 ;  /* 0x0000000000017941 */ /* 0x000fea0003800000 */
.L_x_5666:
[----:B------:R-:W-:Y:S01]  /*4b90*/  ISETP.GE.OR P5, PT, R22, R106, P1 ;  /* 0x0000006a1600720c */ /* 0x000fe20000fa6670 */
[----:B------:R-:W-:-:S12]  /*4ba0*/  BSSY B1, `(.L_x_5668) ;  /* 0x0000084000017945 */ /* 0x000fd80003800000 */
[----:B------:R-:W-:Y:S05]  /*4bb0*/  @P5 BRA `(.L_x_5669) ;  /* 0x0000000800085947 */ /* 0x000fea0003800000 */
[----:B------:R-:W3:Y:S01]  /*4bc0*/  LDL R50, [R1+0x34] ;  /* 0x0000340001327983 */ /* 0x000ee20000100800 */
[----:B------:R-:W-:Y:S01]  /*4bd0*/  SHF.R.S32.HI R48, RZ, 0x1f, R22 ;  /* 0x0000001fff307819 */ /* 0x000fe20000011416 */
[----:B--2---:R-:W-:-:S04]  /*4be0*/  IMAD.WIDE.U32 R104, R22, R102, R100 ;  /* 0x0000006616687225 */ /* 0x004fc800078e0064 */
[----:B------:R-:W-:-:S04]  /*4bf0*/  IMAD R48, R48, R102, RZ ;  /* 0x0000006630307224 */ /* 0x000fc800078e02ff */
[----:B------:R-:W-:Y:S01]  /*4c00*/  IMAD R49, R22, R103, R48 ;  /* 0x0000006716317224 */ /* 0x000fe200078e0230 */
[----:B------:R-:W-:-:S03]  /*4c10*/  SEL R48, R75, R110, !P0 ;  /* 0x0000006e4b307207 */ /* 0x000fc60004000000 */
[----:B------:R-:W-:Y:S01]  /*4c20*/  IMAD.IADD R114, R49, 0x1, R105 ;  /* 0x0000000131727824 */ /* 0x000fe200078e0269 */
[----:B------:R-:W-:-:S04]  /*4c30*/  SHF.R.S32.HI R49, RZ, 0x1f, R48 ;  /* 0x0000001fff317819 */ /* 0x000fc80000011430 */
[----:B------:R-:W-:-:S04]  /*4c40*/  LEA.HI R49, R49, R48, RZ, 0x4 ;  /* 0x0000003031317211 */ /* 0x000fc800078f20ff */
[----:B------:R-:W-:-:S05]  /*4c50*/  LEA.HI.SX32 R49, R49, R84, 0x1c ;  /* 0x0000005431317211 */ /* 0x000fca00078fe2ff */
[----:B------:R-:W-:-:S05]  /*4c60*/  IMAD.SHL.U32 R111, R49, 0x8, RZ ;  /* 0x00000008316f7824 */ /* 0x000fca00078e00ff */
[----:B------:R-:W-:-:S04]  /*4c70*/  LOP3.LUT R49, R83, 0x38, R111, 0xf8, !PT ;  /* 0x0000003853317812 */ /* 0x000fc800078ef86f */
[----:B------:R-:W-:Y:S01]  /*4c80*/  LOP3.LUT R49, R49, R86, RZ, 0x3c, !PT ;  /* 0x0000005631317212 */ /* 0x000fe200078e3cff */
[----:B------:R-:W-:-:S04]  /*4c90*/  IMAD R48, R18, 0x1800, R91 ;  /* 0x0000180012307824 */ /* 0x000fc800078e025b */
[----:B------:R-:W-:Y:S01]  /*4ca0*/  IMAD R48, R48, 0x2, R19 ;  /* 0x0000000230307824 */ /* 0x000fe200078e0213 */
[----:B------:R-:W-:Y:S01]  /*4cb0*/  IADD3 R109, P5, P6, R4, R104, R85 ;  /* 0x00000068046d7210 */ /* 0x000fe20007ebe055 */
[----:B------:R-:W-:Y:S03]  /*4cc0*/  BSSY B2, `(.L_x_5670) ;  /* 0x0000065000027945 */ /* 0x000fe60003800000 */
[----:B------:R-:W-:Y:S01]  /*4cd0*/  IADD3.X R112, R61, R114, R87, P5, P6 ;  /* 0x000000723d707210 */ /* 0x000fe20002fec457 */
[----:B---3--:R-:W-:-:S04]  /*4ce0*/  IMAD R49, R50, 0x200, R49 ;  /* 0x0000020032317824 */ /* 0x008fc800078e0231 */
        /* <DEDUP_REMOVED lines=8> */
[----:B------:R-:W-:Y:S02]  /*4d70*/  PRMT R117, R118, 0x5410, R117 ;  /* 0x0000541076757816 */ /* 0x000fe40000000075 */
[----:B------:R-:W-:Y:S01]  /*4d80*/  PRMT R113, R116, 0x5410, R113 ;  /* 0x0000541074717816 */ /* 0x000fe20000000071 */
[----:B-1----:R-:W-:Y:S01]  /*4d90*/  IMAD.U32 R116, R49, 0x10000, RZ ;  /* 0x0001000031747824 */ /* 0x002fe200078e00ff */
[C---:B------:R-:W-:Y:S01]  /*4da0*/  LOP3.LUT R130, R117.reuse, 0xffff0000, RZ, 0xc0, !PT ;  /* 0xffff000075827812 */ /* 0x040fe200078ec0ff */
[----:B------:R-:W-:Y:S01]  /*4db0*/  IMAD.U32 R119, R117, 0x10000, RZ ;  /* 0x0001000075777824 */ /* 0x000fe200078e00ff */
[----:B------:R-:W-:Y:S01]  /*4dc0*/  LOP3.LUT R53, R53, 0xffff0000, RZ, 0xc0, !PT ;  /* 0xffff000035357812 */ /* 0x000fe200078ec0ff */
[----:B------:R-:W-:Y:S01]  /*4dd0*/  IMAD.U32 R118, R113, 0x10000, RZ ;  /* 0x0001000071767824 */ /* 0x000fe200078e00ff */
[----:B------:R-:W-:Y:S01]  /*4de0*/  LOP3.LUT R49, R49, 0xffff0000, RZ, 0xc0, !PT ;  /* 0xffff000031317812 */ /* 0x000fe200078ec0ff */
[CC--:B------:R-:W-:Y:S01]  /*4df0*/  FMUL.FTZ R129, R115.reuse, R119.reuse ;  /* 0x0000007773817220 */ /* 0x0c0fe20000410000 */
[----:B------:R-:W-:Y:S01]  /*4e00*/  SHF.R.U32.HI R117, RZ, 0x10, R35 ;  /* 0x00000010ff757819 */ /* 0x000fe20000011623 */
[----:B------:R-:W-:Y:S01]  /*4e10*/  FMUL.FTZ R120, R115, R118 ;  /* 0x0000007673787220 */ /* 0x000fe20000410000 */
[----:B------:R-:W-:Y:S01]  /*4e20*/  FMUL.FTZ R132, R53, R130 ;  /* 0x0000008235847220 */ /* 0x000fe20000410000 */
[C---:B------:R-:W-:Y:S01]  /*4e30*/  FFMA.FTZ R118, R116.reuse, R118, -R129 ;  /* 0x0000007674767223 */ /* 0x040fe20000010881 */
[----:B------:R-:W-:Y:S01]  /*4e40*/  PRMT R117, R131, 0x5410, R117 ;  /* 0x0000541083757816 */ /* 0x000fe20000000075 */
[----:B------:R-:W-:Y:S01]  /*4e50*/  FFMA.FTZ R116, R116, R119, R120 ;  /* 0x0000007774747223 */ /* 0x000fe20000010078 */
[----:B------:R-:W-:Y:S01]  /*4e60*/  LOP3.LUT R120, R113, 0xffff0000, RZ, 0xc0, !PT ;  /* 0xffff000071787812 */ /* 0x000fe200078ec0ff */
[----:B------:R-:W-:Y:S01]  /*4e70*/  IMAD.U32 R115, R55, 0x10000, RZ ;  /* 0x0001000037737824 */ /* 0x000fe200078e00ff */
[----:B------:R-:W-:-:S02]  /*4e80*/  SHF.R.U32.HI R119, RZ, 0x10, R39 ;  /* 0x00000010ff777819 */ /* 0x000fc40000011627 */
[----:B------:R-:W-:Y:S01]  /*4e90*/  SHF.R.U64 R32, R32, 0x10, R33 ;  /* 0x0000001020207819 */ /* 0x000fe20000001221 */
[-C--:B------:R-:W-:Y:S01]  /*4ea0*/  FMUL.FTZ R113, R53, R120.reuse ;  /* 0x0000007835717220 */ /* 0x080fe20000410000 */
[----:B------:R-:W-:Y:S01]  /*4eb0*/  PRMT R119, R134, 0x5410, R119 ;  /* 0x0000541086777816 */ /* 0x000fe20000000077 */
[----:B------:R-:W-:Y:S01]  /*4ec0*/  FFMA.FTZ R53, R49, R120, -R132 ;  /* 0x0000007831357223 */ /* 0x000fe20000010884 */
[----:B------:R-:W-:Y:S02]  /*4ed0*/  IMAD.U32 R120, R117, 0x10000, RZ ;  /* 0x0001000075787824 */ /* 0x000fe400078e00ff */
[----:B------:R-:W-:Y:S01]  /*4ee0*/  FFMA.FTZ R49, R49, R130, R113 ;  /* 0x0000008231317223 */ /* 0x000fe20000010071 */
[----:B------:R-:W-:Y:S01]  /*4ef0*/  IMAD.U32 R113, R51, 0x10000, RZ ;  /* 0x0001000033717824 */ /* 0x000fe200078e00ff */
[----:B------:R-:W-:Y:S01]  /*4f00*/  SHF.R.U64 R37, R36, 0x10, R37 ;  /* 0x0000001024257819 */ /* 0x000fe20000001225 */
[----:B------:R-:W-:Y:S02]  /*4f10*/  IMAD.U32 R130, R119, 0x10000, RZ ;  /* 0x0001000077827824 */ /* 0x000fe400078e00ff */
[----:B------:R-:W-:Y:S01]  /*4f20*/  FMUL.FTZ R129, R115, R120 ;  /* 0x0000007873817220 */ /* 0x000fe20000410000 */
[----:B------:R-:W-:Y:S01]  /*4f30*/  LOP3.LUT R119, R119, 0xffff0000, RZ, 0xc0, !PT ;  /* 0xffff000077777812 */ /* 0x000fe200078ec0ff */
[----:B------:R-:W-:-:S02]  /*4f40*/  IMAD.U32 R36, R52, 0x10000, RZ ;  /* 0x0001000034247824 */ /* 0x000fc400078e00ff */
[----:B------:R-:W-:Y:S01]  /*4f50*/  FMUL.FTZ R132, R115, R130 ;  /* 0x0000008273847220 */ /* 0x000fe20000410000 */
[----:B------:R-:W-:Y:S01]  /*4f60*/  PRMT R37, R135, 0x5410, R37 ;  /* 0x0000541087257816 */ /* 0x000fe20000000025 */
[----:B------:R-:W-:Y:S01]  /*4f70*/  IMAD.U32 R33, R48, 0x10000, RZ ;  /* 0x0001000030217824 */ /* 0x000fe200078e00ff */
[----:B------:R-:W-:Y:S01]  /*4f80*/  LOP3.LUT R51, R51, 0xffff0000, RZ, 0xc0, !PT ;  /* 0xffff000033337812 */ /* 0x000fe200078ec0ff */
[----:B------:R-:W-:Y:S01]  /*4f90*/  FFMA.FTZ R115, R113, R120, -R132 ;  /* 0x0000007871737223 */ /* 0x000fe20000010884 */
[----:B------:R-:W-:Y:S01]  /*4fa0*/  LOP3.LUT R120, R55, 0xffff0000, RZ, 0xc0, !PT ;  /* 0xffff000037787812 */ /* 0x000fe200078ec0ff */
[----:B------:R-:W-:Y:S01]  /*4fb0*/  FFMA.FTZ R113, R113, R130, R129 ;  /* 0x0000008271717223 */ /* 0x000fe20000010081 */
[----:B------:R-:W-:Y:S02]  /*4fc0*/  PRMT R55, R122, 0x5432, R32 ;  /* 0x000054327a377816 */ /* 0x000fe40000000020 */
[----:B------:R-:W-:Y:S01]  /*4fd0*/  LOP3.LUT R32, R117, 0xffff0000, RZ, 0xc0, !PT ;  /* 0xffff000075207812 */ /* 0x000fe200078ec0ff */
[----:B------:R-:W-:Y:S01]  /*4fe0*/  FMUL.FTZ R130, R120, R119 ;  /* 0x0000007778827220 */ /* 0x000fe20000410000 */
[----:B------:R-:W-:Y:S01]  /*4ff0*/  IMAD.U32 R117, R37, 0x10000, RZ ;  /* 0x0001000025757824 */ /* 0x000fe200078e00ff */
[----:B------:R-:W-:-:S02]  /*5000*/  LOP3.LUT R52, R52, 0xffff0000, RZ, 0xc0, !PT ;  /* 0xffff000034347812 */ /* 0x000fc400078ec0ff */
[-C--:B------:R-:W-:Y:S01]  /*5010*/  FMUL.FTZ R120, R120, R32.reuse ;  /* 0x0000002078787220 */ /* 0x080fe20000410000 */
[----:B------:R-:W-:Y:S01]  /*5020*/  FFMA.FTZ R32, R51, R32, -R130 ;  /* 0x0000002033207223 */ /* 0x000fe20000010882 */
[----:B------:R-:W-:Y:S01]  /*5030*/  LOP3.LUT R37, R37, 0xffff0000, RZ, 0xc0, !PT ;  /* 0xffff000025257812 */ /* 0x000fe200078ec0ff */
[----:B------:R-:W-:Y:S01]  /*5040*/  FMUL.FTZ R130, R36, R117 ;  /* 0x0000007524827220 */ /* 0x000fe20000410000 */
[----:B------:R-:W-:Y:S01]  /*5050*/  FFMA.FTZ R120, R51, R119, R120 ;  /* 0x0000007733787223 */ /* 0x000fe20000010078 */
[----:B------:R-:W-:Y:S01]  /*5060*/  IMAD.U32 R51, R55, 0x10000, RZ ;  /* 0x0001000037337824 */ /* 0x000fe200078e00ff */
[----:B------:R-:W-:Y:S01]  /*5070*/  SHF.R.U64 R39, R38, 0x10, R39 ;  /* 0x0000001026277819 */ /* 0x000fe20000001227 */
[----:B------:R-:W-:Y:S01]  /*5080*/  IMAD.U32 R38, R54, 0x10000, RZ ;  /* 0x0001000036267824 */ /* 0x000fe200078e00ff */
[----:B------:R-:W-:Y:S01]  /*5090*/  SHF.R.U64 R34, R34, 0x10, R35 ;  /* 0x0000001022227819 */ /* 0x000fe20000001223 */
[-C--:B------:R-:W-:Y:S01]  /*50a0*/  FMUL.FTZ R132, R36, R51.reuse ;  /* 0x0000003324847220 */ /* 0x080fe20000410000 */
[----:B------:R-:W-:Y:S01]  /*50b0*/  LOP3.LUT R48, R48, 0xffff0000, RZ, 0xc0, !PT ;  /* 0xffff000030307812 */ /* 0x000fe200078ec0ff */
[----:B------:R-:W-:Y:S01]  /*50c0*/  FFMA.FTZ R36, R33, R51, -R130 ;  /* 0x0000003321247223 */ /* 0x000fe20000010882 */
[----:B------:R-:W-:Y:S01]  /*50d0*/  LOP3.LUT R55, R55, 0xffff0000, RZ, 0xc0, !PT ;  /* 0xffff000037377812 */ /* 0x000fe200078ec0ff */
[C---:B------:R-:W-:Y:S01]  /*50e0*/  FMUL.FTZ R51, R52.reuse, R37 ;  /* 0x0000002534337220 */ /* 0x040fe20000410000 */
[----:B------:R-:W-:Y:S01]  /*50f0*/  PRMT R39, R133, 0x5410, R39 ;  /* 0x0000541085277816 */ /* 0x000fe20000000027 */
[----:B------:R-:W-:Y:S01]  /*5100*/  FFMA.FTZ R33, R33, R117, R132 ;  /* 0x0000007521217223 */ /* 0x000fe20000010084 */
[----:B------:R-:W-:Y:S01]  /*5110*/  PRMT R34, R121, 0x5432, R34 ;  /* 0x0000543279227816 */ /* 0x000fe20000000022 */
[-C--:B------:R-:W-:Y:S01]  /*5120*/  FMUL.FTZ R119, R52, R55.reuse ;  /* 0x0000003734777220 */ /* 0x080fe20000410000 */
[----:B------:R-:W-:Y:S01]  /*5130*/  FFMA.FTZ R51, R48, R55, -R51 ;  /* 0x0000003730337223 */ /* 0x000fe20000010833 */
[----:B------:R-:W-:Y:S01]  /*5140*/  LOP3.LUT R54, R54, 0xffff0000, RZ, 0xc0, !PT ;  /* 0xffff000036367812 */ /* 0x000fe200078ec0ff */
[C---:B------:R-:W-:Y:S01]  /*5150*/  IMAD.U32 R55, R39.reuse, 0x10000, RZ ;  /* 0x0001000027377824 */ /* 0x040fe200078e00ff */
[----:B------:R-:W-:Y:S01]  /*5160*/  LOP3.LUT R117, R39, 0xffff0000, RZ, 0xc0, !PT ;  /* 0xffff000027757812 */ /* 0x000fe200078ec0ff */
[C---:B------:R-:W-:Y:S01]  /*5170*/  IMAD.U32 R52, R34.reuse, 0x10000, RZ ;  /* 0x0001000022347824 */ /* 0x040fe200078e00ff */
[----:B------:R-:W-:Y:S01]  /*5180*/  LOP3.LUT R39, R34, 0xffff0000, RZ, 0xc0, !PT ;  /* 0xffff000022277812 */ /* 0x000fe200078ec0ff */
[----:B------:R-:W-:-:S02]  /*5190*/  IMAD.U32 R35, R50, 0x10000, RZ ;  /* 0x0001000032237824 */ /* 0x000fc400078e00ff */
[----:B------:R-:W-:Y:S01]  /*51a0*/  FFMA.FTZ R48, R48, R37, R119 ;  /* 0x0000002530307223 */ /* 0x000fe20000010077 */
[----:B------:R-:W-:Y:S01]  /*51b0*/  FMUL.FTZ R34, R38, R55 ;  /* 0x0000003726227220 */ /* 0x000fe20000410000 */
[----:B------:R-:W-:Y:S01]  /*51c0*/  LOP3.LUT R50, R50, 0xffff0000, RZ, 0xc0, !PT ;  /* 0xffff000032327812 */ /* 0x000fe200078ec0ff */
[----:B------:R-:W-:Y:S01]  /*51d0*/  FMUL.FTZ R37, R54, R117 ;  /* 0x0000007536257220 */ /* 0x000fe20000410000 */
[-C--:B------:R-:W-:Y:S01]  /*51e0*/  FMUL.FTZ R38, R38, R52.reuse ;  /* 0x0000003426267220 */ /* 0x080fe20000410000 */
[----:B------:R-:W-:Y:S01]  /*51f0*/  FMUL.FTZ R54, R54, R39 ;  /* 0x0000002736367220 */ /* 0x000fe20000410000 */
[----:B------:R-:W-:Y:S01]  /*5200*/  FFMA.FTZ R34, R35, R52, -R34 ;  /* 0x0000003423227223 */ /* 0x000fe20000010822 */
[----:B------:R-:W-:Y:S01]  /*5210*/  F2FP.BF16.F32.PACK_AB R53, R53, R118 ;  /* 0x000000763535723e */ /* 0x000fe200000010ff */
[----:B------:R-:W-:Y:S01]  /*5220*/  FFMA.FTZ R38, R35, R55, R38 ;  /* 0x0000003723267223 */ /* 0x000fe20000010026 */
[----:B------:R-:W-:Y:S01]  /*5230*/  F2FP.BF16.F32.PACK_AB R52, R51, R36 ;  /* 0x000000243334723e */ /* 0x000fe200000010ff */
[C---:B------:R-:W-:Y:S01]  /*5240*/  FFMA.FTZ R37, R50.reuse, R39, -R37 ;  /* 0x0000002732257223 */ /* 0x040fe20000010825 */
[----:B------:R-:W-:Y:S01]  /*5250*/  FFMA.FTZ R117, R50, R117, R54 ;  /* 0x0000007532757223 */ /* 0x000fe20000010036 */
[----:B------:R-:W-:-:S02]  /*5260*/  F2FP.BF16.F32.PACK_AB R32, R32, R115 ;  /* 0x000000732020723e */ /* 0x000fc400000010ff */
        /* <DEDUP_REMOVED lines=10> */
.L_x_5671:
[----:B------:R-:W-:Y:S05]  /*5310*/  BSYNC B2 ;  /* 0x0000000000027941 */ /* 0x000fea0003800000 */
.L_x_5670:
        /* <DEDUP_REMOVED lines=12> */
.L_x_5669:
[----:B------:R-:W-:Y:S05]  /*53e0*/  BSYNC B1 ;  /* 0x0000000000017941 */ /* 0x000fea0003800000 */
.L_x_5668:
[----:B-1----:R-:W-:Y:S02]  /*53f0*/  VIADD R33, R22, 0x40 ;  /* 0x0000004016217836 */ /* 0x002fe40000000000 */
[-C--:B--2---:R-:W-:Y:S02]  /*5400*/  IMAD R32, R73, R102.reuse, RZ ;  /* 0x0000006649207224 */ /* 0x084fe400078e02ff */
[C---:B------:R-:W-:Y:S01]  /*5410*/  IMAD.WIDE.U32 R100, R33.reuse, R102, R100 ;  /* 0x0000006621647225 */ /* 0x040fe200078e0064 */
[----:B------:R-:W-:-:S03]  /*5420*/  ISETP.GE.OR P5, PT, R33, R106, P1 ;  /* 0x0000006a2100720c */ /* 0x000fc60000fa6670 */
[----:B------:R-:W-:-:S10]  /*5430*/  IMAD R103, R33, R103, R32 ;  /* 0x0000006721677224 */ /* 0x000fd400078e0220 */
[----:B------:R-:W-:Y:S05]  /*5440*/  @P5 BRA `(.L_x_5658) ;  /* 0x0000000800845947 */ /* 0x000fea0003800000 */
[----:B------:R-:W2:Y:S01]  /*5450*/  LDL R34, [R1+0x38] ;  /* 0x0000380001227983 */ /* 0x000ea20000100800 */
[----:B------:R-:W-:Y:S01]  /*5460*/  IMAD.IADD R50, R101, 0x1, R103 ;  /* 0x0000000165327824 */ /* 0x000fe200078e0267 */
[----:B------:R-:W-:Y:S01]  /*5470*/  IADD3 R32, P5, P6, R4, R100, R85 ;  /* 0x0000006404207210 */ /* 0x000fe20007ebe055 */
[C---:B------:R-:W-:Y:S01]  /*5480*/  VIADD R35, R22.reuse, 0x40 ;  /* 0x0000004016237836 */ /* 0x040fe20000000000 */
[----:B------:R-:W-:Y:S01]  /*5490*/  SEL R110, R75, R110, !P0 ;  /* 0x0000006e4b6e7207 */ /* 0x000fe20004000000 */
[----:B------:R-:W-:Y:S01]  /*54a0*/  VIADD R36, R22, 0x40 ;  /* 0x0000004016247836 */ /* 0x000fe20000000000 */
[----:B------:R-:W-:Y:S01]  /*54b0*/  IADD3.X R33, R61, R50, R87, P5, P6 ;  /* 0x000000323d217210 */ /* 0x000fe20002fec457 */
[----:B------:R-:W-:Y:S01]  /*54c0*/  IMAD.SHL.U32 R35, R35, 0x40, RZ ;  /* 0x0000004023237824 */ /* 0x000fe200078e00ff */
[----:B------:R-:W-:Y:S01]  /*54d0*/  LEA R48, P5, R32, R98, 0x1 ;  /* 0x0000006220307211 */ /* 0x000fe200078a08ff */
[----:B------:R-:W-:Y:S01]  /*54e0*/  IMAD.SHL.U32 R36, R36, 0x40, RZ ;  /* 0x0000004024247824 */ /* 0x000fe200078e00ff */
[----:B------:R-:W-:Y:S02]  /*54f0*/  BSSY B1, `(.L_x_5672) ;  /* 0x0000071000017945 */ /* 0x000fe40003800000 */
[----:B------:R-:W-:-:S02]  /*5500*/  LEA.HI.X R49, R32, R99, R33, 0x1, P5 ;  /* 0x0000006320317211 */ /* 0x000fc400028f0c21 */
[----:B------:R-:W-:Y:S02]  /*5510*/  SHF.R.S32.HI R33, RZ, 0x1f, R110 ;  /* 0x0000001fff217819 */ /* 0x000fe4000001146e */
[----:B------:R-:W-:Y:S02]  /*5520*/  LOP3.LUT R35, R35, 0x1c0, RZ, 0xc0, !PT ;  /* 0x000001c023237812 */ /* 0x000fe400078ec0ff */
[----:B------:R-:W-:Y:S02]  /*5530*/  LEA.HI R33, R33, R110, RZ, 0x4 ;  /* 0x0000006e21217211 */ /* 0x000fe400078f20ff */
[----:B------:R-:W-:Y:S02]  /*5540*/  LOP3.LUT R36, R36, 0x1c0, RZ, 0xc0, !PT ;  /* 0x000001c024247812 */ /* 0x000fe400078ec0ff */
[----:B------:R-:W-:Y:S02]  /*5550*/  LEA.HI.SX32 R33, R33, R84, 0x1c ;  /* 0x0000005421217211 */ /* 0x000fe400078fe2ff */
[----:B------:R-:W-:-:S03]  /*5560*/  SHF.R.U32.HI R35, RZ, 0x3, R35 ;  /* 0x00000003ff237819 */ /* 0x000fc60000011623 */
[----:B------:R-:W-:-:S05]  /*5570*/  IMAD.SHL.U32 R51, R33, 0x8, RZ ;  /* 0x0000000821337824 */ /* 0x000fca00078e00ff */
[----:B------:R-:W-:-:S04]  /*5580*/  LOP3.LUT R32, R36, 0x38, R51, 0xf8, !PT ;  /* 0x0000003824207812 */ /* 0x000fc800078ef833 */
[----:B------:R-:W-:-:S05]  /*5590*/  LOP3.LUT R32, R32, R35, RZ, 0x3c, !PT ;  /* 0x0000002320207212 */ /* 0x000fca00078e3cff */
[----:B--2---:R-:W-:Y:S02]  /*55a0*/  IMAD.IADD R33, R34, 0x1, R32 ;  /* 0x0000000122217824 */ /* 0x004fe400078e0220 */
        /* <DEDUP_REMOVED lines=101> */
.L_x_5673:
[----:B------:R-:W-:Y:S05]  /*5c00*/  BSYNC B1 ;  /* 0x0000000000017941 */ /* 0x000fea0003800000 */
.L_x_5672:
        /* <DEDUP_REMOVED lines=10> */
.L_x_5641:
[----:B------:R-:W-:-:S06]  /*5cb0*/  UISETP.NE.AND UP0, UPT, UR37, 0x3, UPT ;  /* 0x000000032500788c */ /* 0x000fcc000bf05270 */
[----:B------:R-:W-:-:S13]  /*5cc0*/  PLOP3.LUT P3, PT, PT, PT, UP0, 0x80, 0x0 ;  /* 0x000000000000781c */ /* 0x000fda0003f6f008 */
[----:B------:R-:W-:Y:S05]  /*5cd0*/  @!P3 BRA `(.L_x_5674) ;  /* 0x000000000004b947 */ /* 0x000fea0003800000 */
[----:B------:R-:W-:Y:S01]  /*5ce0*/  BPT.TRAP 0x1 ;  /* 0x000000040000795c */ /* 0x000fe20000300000 */
.L_x_5674:
[----:B------:R-:W-:Y:S01]  /*5cf0*/  IMAD R96, R18, 0x8, R19 ;  /* 0x0000000812607824 */ /* 0x000fe200078e0213 */
[----:B------:R-:W-:Y:S01]  /*5d00*/  SHF.L.U32 R107, R202, 0x1f, RZ ;  /* 0x0000001fca6b7819 */ /* 0x000fe200000006ff */
[----:B------:R-:W-:Y:S01]  /*5d10*/  IMAD R106, R27, -0x60, R24 ;  /* 0xffffffa01b6a7824 */ /* 0x000fe200078e0218 */
[----:B------:R-:W-:Y:S02]  /*5d20*/  BSSY B1, `(.L_x_5675) ;  /* 0x0000004000017945 */ /* 0x000fe40003800000 */
[----:B------:R-:W0:Y:S02]  /*5d30*/  SYNCS.PHASECHK.TRANS64.TRYWAIT P4, [R96+URZ+0x32490], R107 ;  /* 0x0324906b600075a7 */ /* 0x000e24000808017f */
[----:B------:R-:W-:Y:S01]  /*5d40*/  VIMNMX R106, R106, 0x60, PT ;  /* 0x000000606a6a7848 */ /* 0x000fe20003fe0100 */
[----:B0-----:R-:W-:Y:S06]  /*5d50*/  @!P4 BRA `(.L_x_5676) ;  /* 0x000001c40024c947 */ /* 0x001fec0003800000 */
.L_x_5964:
[----:B------:R-:W-:Y:S05]  /*5d60*/  BSYNC B1 ;  /* 0x0000000000017941 */ /* 0x000fea0003800000 */
.L_x_5675:
[CC--:B------:R-:W-:Y:S01]  /*5d70*/  ISETP.GE.AND P5, PT, R22.reuse, R106.reuse, PT ;  /* 0x0000006a1600720c */ /* 0x0c0fe20003fa6270 */
[----:B------:R-:W-:Y:S01]  /*5d80*/  VIADD R32, R22, 0x40 ;  /* 0x0000004016207836 */ /* 0x000fe20000000000 */
[----:B------:R-:W-:Y:S04]  /*5d90*/  BSSY B1, `(.L_x_5677) ;  /* 0x0000007000017945 */ /* 0x000fe80003800000 */
[----:B------:R-:W-:-:S07]  /*5da0*/  ISETP.GE.AND P4, PT, R32, R106, PT ;  /* 0x0000006a2000720c */ /* 0x000fce0003f86270 */
[----:B------:R-:W-:Y:S06]  /*5db0*/  @P5 BRA `(.L_x_5678) ;  /* 0x0000000000105947 */ /* 0x000fec0003800000 */
[----:B------:R-:W1:Y:S04]  /*5dc0*/  @!P1 LDS.128 R32, [R104] ;  /* 0x0000000068209984 */ /* 0x000e680000000c00 */
[----:B------:R-:W2:Y:S04]  /*5dd0*/  @!P2 LDS.128 R36, [R103] ;  /* 0x000000006724a984 */ /* 0x000ea80000000c00 */
[----:B-1----:R1:W-:Y:S04]  /*5de0*/  @!P1 STG.E.128 desc[UR40][R42.64], R32 ;  /* 0x000000202a009986 */ /* 0x0023e8000c101d28 */
[----:B--2---:R1:W-:Y:S02]  /*5df0*/  @!P2 STG.E.128 desc[UR40][R42.64+0x40], R36 ;  /* 0x000040242a00a986 */ /* 0x0043e4000c101d28 */
.L_x_5678:
[----:B------:R-:W-:Y:S05]  /*5e00*/  BSYNC B1 ;  /* 0x0000000000017941 */ /* 0x000fea0003800000 */
.L_x_5677:
[----:B------:R-:W-:Y:S05]  /*5e10*/  @P4 BRA `(.L_x_5658) ;  /* 0x0000000000104947 */ /* 0x000fea0003800000 */
[----:B-1----:R-:W1:Y:S04]  /*5e20*/  @!P1 LDS.128 R32, [R104+0x2000] ;  /* 0x0020000068209984 */ /* 0x002e680000000c00 */
[----:B------:R-:W2:Y:S04]  /*5e30*/  @!P2 LDS.128 R36, [R103+0x2000] ;  /* 0x002000006724a984 */ /* 0x000ea80000000c00 */
[----:B-1----:R1:W-:Y:S04]  /*5e40*/  @!P1 STG.E.128 desc[UR40][R40.64], R32 ;  /* 0x0000002028009986 */ /* 0x0023e8000c101d28 */
[----:B--2---:R1:W-:Y:S02]  /*5e50*/  @!P2 STG.E.128 desc[UR40][R40.64+0x40], R36 ;  /* 0x000040242800a986 */ /* 0x0043e4000c101d28 */
.L_x_5658:
[----:B------:R-:W-:Y:S05]  /*5e60*/  BSYNC B0 ;  /* 0x0000000000007941 */ /* 0x000fea0003800000 */
.L_x_5640:
        /* <DEDUP_REMOVED lines=17> */
.L_x_5680:
[----:B------:R-:W-:Y:S05]  /*5f80*/  BSYNC B0 ;  /* 0x0000000000007941 */ /* 0x000fea0003800000 */
.L_x_5679:
[----:B------:R-:W2:Y:S01]  /*5f90*/  SYNCS.PHASECHK.TRANS64.TRYWAIT P3, [R96+URZ+0x324b0], R107 ;  /* 0x0324b06b600075a7 */ /* 0x000ea2000806017f */
[----:B------:R-:W-:Y:S01]  /*5fa0*/  ULDC UR38, c[0x0][0x320] ;  /* 0x0000c80000267ab9 */ /* 0x000fe20000000800 */
[----:B------:R-:W-:Y:S01]  /*5fb0*/  ULDC.64 UR46, c[0x0][0x328] ;  /* 0x0000ca00002e7ab9 */ /* 0x000fe20000000a00 */
[----:B------:R-:W-:Y:S01]  /*5fc0*/  ULDC.64 UR44, c[0x0][0x318] ;  /* 0x0000c600002c7ab9 */ /* 0x000fe20000000a00 */
[----:B------:R-:W-:Y:S01]  /*5fd0*/  BSSY B0, `(.L_x_5681) ;  /* 0x0000003000007945 */ /* 0x000fe20003800000 */
[----:B-1----:R-:W-:-:S03]  /*5fe0*/  IMAD R32, R18, 0x6000, R90 ;  /* 0x0000600012207824 */ /* 0x002fc600078e025a */
[----:B--2---:R-:W-:Y:S05]  /*5ff0*/  @!P3 BRA `(.L_x_5682) ;  /* 0x000001c00090b947 */ /* 0x004fea0003800000 */
.L_x_5965:
[----:B------:R-:W-:Y:S05]  /*6000*/  BSYNC B0 ;  /* 0x0000000000007941 */ /* 0x000fea0003800000 */
.L_x_5681:
        /* <DEDUP_REMOVED lines=39> */
.L_x_5684:
[----:B------:R-:W-:Y:S05]  /*6280*/  BSYNC B0 ;  /* 0x0000000000007941 */ /* 0x000fea0003800000 */
.L_x_5683:
[----:B--2---:R-:W-:Y:S01]  /*6290*/  VIADD R32, R22, 0x40 ;  /* 0x0000004016207836 */ /* 0x004fe20000000000 */
[----:B------:R-:W-:Y:S04]  /*62a0*/  BSSY B0, `(.L_x_5685) ;  /* 0x0000025000007945 */ /* 0x000fe80003800000 */
[----:B------:R-:W-:-:S13]  /*62b0*/  ISETP.GE.AND P3, PT, R32, R106, PT ;  /* 0x0000006a2000720c */ /* 0x000fda0003f66270 */
[----:B------:R-:W-:Y:S05]  /*62c0*/  @P3 BRA `(.L_x_5686) ;  /* 0x0000000000883947 */ /* 0x000fea0003800000 */
[----:B------:R-:W-:Y:S01]  /*62d0*/  IADD3 R35, P3, R36, 0x40, RZ ;  /* 0x0000004024237810 */ /* 0x000fe20007f7e0ff */
        /* <DEDUP_REMOVED lines=33> */
.L_x_5686:
[----:B------:R-:W-:Y:S05]  /*64f0*/  BSYNC B0 ;  /* 0x0000000000007941 */ /* 0x000fea0003800000 */
.L_x_5685:
[----:B------:R-:W-:Y:S01]  /*6500*/  @!PT LDS RZ, [RZ] ;  /* 0x00000000fffff984 */ /* 0x000fe20000000800 */
[----:B------:R-:W-:Y:S01]  /*6510*/  @!PT LDS RZ, [RZ] ;  /* 0x00000000fffff984 */ /* 0x000fe20000000800 */
[----:B------:R-:W-:Y:S01]  /*6520*/  @!PT LDS RZ, [RZ] ;  /* 0x00000000fffff984 */ /* 0x000fe20000000800 */
[----:B------:R-:W-:Y:S01]  /*6530*/  @!PT LDS RZ, [RZ] ;  /* 0x00000000fffff984 */ /* 0x000fe20000000800 */
[----:B------:R3:W-:Y:S06]  /*6540*/  MEMBAR.ALL.CTA ;  /* 0x0000000000007992 */ /* 0x0007ec0000008000 */
[----:B---3--:R-:W3:Y:S02]  /*6550*/  FENCE.VIEW.ASYNC.S ;  /* 0x00000000000073c6 */ /* 0x008ee40000000000 */
[----:B---3--:R3:W-:Y:S01]  /*6560*/  BAR.SYNC.DEFER_BLOCKING R74, 0x80 ;  /* 0x0002004a0000751d */ /* 0x0087e20000010000 */
[----:B------:R-:W-:Y:S01]  /*6570*/  ISETP.NE.AND P5, PT, R97, RZ, PT ;  /* 0x000000ff6100720c */ /* 0x000fe20003fa5270 */
[----:B------:R-:W-:-:S02]  /*6580*/  VIADD R18, R18, 0x1 ;  /* 0x0000000112127836 */ /* 0x000fc40000000000 */
[----:B01----:R-:W-:-:S03]  /*6590*/  @!P4 VIADD R96, R96, 0x324c0 ;  /* 0x000324c06060c836 */ /* 0x003fc60000000000 */
[C---:B------:R-:W-:Y:S02]  /*65a0*/  ISETP.NE.AND P3, PT, R18.reuse, 0x2, PT ;  /* 0x000000021200780c */ /* 0x040fe40003f65270 */
[----:B------:R-:W-:Y:S02]  /*65b0*/  @!P4 PRMT R96, RZ, 0x654, R96 ;  /* 0x00000654ff60c816 */ /* 0x000fe40000000060 */
[----:B--2---:R-:W-:Y:S02]  /*65c0*/  SEL R33, RZ, 0x1, P3 ;  /* 0x00000001ff217807 */ /* 0x004fe40001800000 */
        /* <DEDUP_REMOVED lines=9> */
.L_x_5635:
[----:B------:R-:W2:Y:S01]  /*6660*/  LDL R3, [R1+0x1c] ;  /* 0x00001c0001037983 */ /* 0x000ea20000100800 */
[----:B------:R-:W0:Y:S01]  /*6670*/  LDC R0, c[0x0][0x448] ;  /* 0x00011200ff007b82 */ /* 0x000e220000000800 */
[----:B------:R-:W-:Y:S01]  /*6680*/  IMAD.MOV.U32 R215, RZ, RZ, RZ ;  /* 0x000000ffffd77224 */ /* 0x000fe200078e00ff */
[----:B0-----:R-:W-:-:S13]  /*6690*/  ISETP.NE.AND P1, PT, R0, 0x1, PT ;  /* 0x000000010000780c */ /* 0x001fda0003f25270 */
[----:B------:R-:W0:Y:S08]  /*66a0*/  @P1 LDC R0, c[0x0][0x44c] ;  /* 0x00011300ff001b82 */ /* 0x000e300000000800 */
[----:B------:R-:W1:Y:S01]  /*66b0*/  @P1 LDC R5, c[0x0][0x450] ;  /* 0x00011400ff051b82 */ /* 0x000e620000000800 */
[----:B--2---:R-:W-:-:S04]  /*66c0*/  VIADD R3, R3, 0x7f ;  /* 0x0000007f03037836 */ /* 0x004fc80000000000 */
        /* <DEDUP_REMOVED lines=12> */
.L_x_5688:
[----:B------:R-:W-:Y:S04]  /*6790*/  BSSY B0, `(.L_x_5689) ;  /* 0x0000020000007945 */ /* 0x000fe80003800000 */
[----:B------:R-:W-:Y:S05]  /*67a0*/  @!P1 BRA `(.L_x_5690) ;  /* 0x0000000000789947 */ /* 0x000fea0003800000 */
[----:B------:R-:W2:Y:S01]  /*67b0*/  LDL R0, [R1+0x4c] ;  /* 0x00004c0001007983 */ /* 0x000ea20000100800 */
[----:B------:R-:W-:Y:S01]  /*67c0*/  ULDC UR4, c[0x0][0xae8] ;  /* 0x0002ba0000047ab9 */ /* 0x000fe20000000800 */
[----:B--2---:R-:W-:-:S04]  /*67d0*/  ISETP.NE.AND P0, PT, R0, RZ, PT ;  /* 0x000000ff0000720c */ /* 0x004fc80003f05270 */
        /* <DEDUP_REMOVED lines=27> */
.L_x_5690:
[----:B------:R-:W-:Y:S05]  /*6990*/  BSYNC B0 ;  /* 0x0000000000007941 */ /* 0x000fea0003800000 */
.L_x_5689:
[----:B------:R-:W2:Y:S01]  /*69a0*/  LDL R0, [R1+0x64] ;  /* 0x0000640001007983 */ /* 0x000ea20000100800 */
[----:B------:R-:W-:Y:S01]  /*69b0*/  PLOP3.LUT P0, PT, PT, PT, PT, 0x80, 0x0 ;  /* 0x000000000000781c */ /* 0x000fe20003f0f070 */
[----:B------:R-:W-:Y:S01]  /*69c0*/  IMAD.MOV.U32 R3, RZ, RZ, RZ ;  /* 0x000000ffff037224 */ /* 0x000fe200078e00ff */
[----:B------:R-:W-:Y:S01]  /*69d0*/  CS2R R150, SRZ ;  /* 0x0000000000967805 */ /* 0x000fe2000001ff00 */
[----:B------:R-:W-:Y:S01]  /*69e0*/  IMAD.MOV.U32 R154, RZ, RZ, RZ ;  /* 0x000000ffff9a7224 */ /* 0x000fe200078e00ff */
        /* <DEDUP_REMOVED lines=26> */
[----:B---3--:R-:W-:Y:S02]  /*6b90*/  CS2R R96, SRZ ;  /* 0x0000000000607805 */ /* 0x008fe4000001ff00 */
        /* <DEDUP_REMOVED lines=36> */
[----:B--2---:R-:W-:-:S05]  /*6de0*/  IMAD R0, R0, R215, RZ ;  /* 0x000000d700007224 */ /* 0x004fca00078e02ff */
[----:B------:R0:W-:Y:S01]  /*6df0*/  STL [R1+0x30], R0 ;  /* 0x0000300001007387 */ /* 0x0001e20000100800 */
[----:B------:R-:W-:-:S04]  /*6e00*/  VIADDMNMX R215, R0, R215, R10, PT ;  /* 0x000000d700d77246 */ /* 0x000fc8000380010a */
[----:B------:R-:W-:-:S13]  /*6e10*/  ISETP.GT.AND P1, PT, R215, R0, PT ;  /* 0x00000000d700720c */ /* 0x000fda0003f24270 */
[----:B0-----:R-:W-:Y:S05]  /*6e20*/  @!P1 BRA `(.L_x_5691) ;  /* 0x000000c000249947 */ /* 0x001fea0003800000 */
        /* <DEDUP_REMOVED lines=8> */
.L_x_5968:
[----:B-1----:R-:W-:Y:S01]  /*6eb0*/  LEA.HI R0, R14, R14, RZ, 0x1 ;  /* 0x0000000e0e007211 */ /* 0x002fe200078f08ff */
[----:B------:R-:W-:Y:S01]  /*6ec0*/  VIADD R24, R19, 0x18400 ;  /* 0x0001840013187836 */ /* 0x000fe20000000000 */
[----:B------:R-:W-:Y:S01]  /*6ed0*/  BSSY B6, `(.L_x_5693) ;  /* 0x000001d000067945 */ /* 0x000fe20003800000 */
[----:B------:R-:W-:Y:S01]  /*6ee0*/  IMAD.MOV.U32 R213, RZ, RZ, 0x40000040 ;  /* 0x40000040ffd57424 */ /* 0x000fe200078e00ff */
[----:B------:R-:W-:Y:S02]  /*6ef0*/  LOP3.LUT R3, R0, 0x7fffe, RZ, 0xc0, !PT ;  /* 0x0007fffe00037812 */ /* 0x000fe400078ec0ff */
[----:B------:R-:W-:-:S03]  /*6f00*/  LOP3.LUT P0, RZ, R24, 0x1bf, RZ, 0xc0, !PT ;  /* 0x000001bf18ff7812 */ /* 0x000fc6000780c0ff */
[----:B------:R-:W-:-:S04]  /*6f10*/  IMAD.IADD R3, R14, 0x1, -R3 ;  /* 0x000000010e037824 */ /* 0x000fc800078e0a03 */
[----:B------:R-:W-:-:S05]  /*6f20*/  IMAD R3, R3, 0x2000, R24 ;  /* 0x0000200003037824 */ /* 0x000fca00078e0218 */
[----:B------:R-:W-:Y:S01]  /*6f30*/  SHF.R.U32.HI R0, RZ, 0x4, R3 ;  /* 0x00000004ff007819 */ /* 0x000fe20000011603 */
[----:B------:R-:W-:-:S03]  /*6f40*/  VIADD R3, R3, 0xa000 ;  /* 0x0000a00003037836 */ /* 0x000fc60000000000 */
[----:B------:R-:W-:Y:S02]  /*6f50*/  LOP3.LUT R0, R0, 0x3fff, RZ, 0xc0, !PT ;  /* 0x00003fff00007812 */ /* 0x000fe400078ec0ff */
[----:B------:R-:W-:Y:S02]  /*6f60*/  SHF.R.U32.HI R3, RZ, 0x4, R3 ;  /* 0x00000004ff037819 */ /* 0x000fe40000011603 */
[----:B------:R-:W-:Y:S02]  /*6f70*/  LOP3.LUT R212, R0, 0x10000, RZ, 0xfc, !PT ;  /* 0x0001000000d47812 */ /* 0x000fe400078efcff */
        /* <DEDUP_REMOVED lines=18> */
.L_x_5694:
[----:B------:R-:W-:Y:S05]  /*70a0*/  BSYNC B6 ;  /* 0x0000000000067941 */ /* 0x000fea0003800000 */
.L_x_5693:
[----:B------:R-:W-:Y:S02]  /*70b0*/  ULDC UR4, c[0x0][0x3f4] ;  /* 0x0000fd0000047ab9 */ /* 0x000fe40000000800 */
[----:B------:R-:W-:-:S13]  /*70c0*/  ISETP.LT.AND P0, PT, RZ, UR4, PT ;  /* 0x00000004ff007c0c */ /* 0x000fda000bf01270 */
[----:B------:R-:W-:Y:S05]  /*70d0*/  @P0 BRA `(.L_x_5695) ;  /* 0x0000000000400947 */ /* 0x000fea0003800000 */
[----:B------:R-:W2:Y:S02]  /*70e0*/  LDL R20, [R1+0x60] ;  /* 0x0000600001147983 */ /* 0x000ea40000100800 */
[----:B--2---:R-:W-:-:S04]  /*70f0*/  LEA.HI R0, R20, R20, RZ, 0x1 ;  /* 0x0000001414007211 */ /* 0x004fc800078f08ff */
        /* <DEDUP_REMOVED lines=8> */
.L_x_5698:
[----:B--2---:R2:W3:Y:S02]  /*7180*/  SYNCS.PHASECHK.TRANS64.TRYWAIT P0, [R19+URZ+0x32400], R4 ;  /* 0x03240004130075a7 */ /* 0x0044e4000800017f */
[----:B---3--:R-:W-:Y:S05]  /*7190*/  @!P0 NANOSLEEP.SYNCS 0x989680 ;  /* 0x009896800000895d */ /* 0x008fea0003900000 */
[----:B------:R-:W3:Y:S02]  /*71a0*/  @!P0 SYNCS.PHASECHK.TRANS64 P0, [R19+URZ+0x32400], R4 ;  /* 0x03240004130085a7 */ /* 0x000ee4000800007f */
[----:B---3--:R-:W-:Y:S05]  /*71b0*/  @!P0 BRA `(.L_x_5698) ;  /* 0xfffffffc00f08947 */ /* 0x008fea000383ffff */
.L_x_5697:
[----:B------:R-:W-:Y:S05]  /*71c0*/  BSYNC B0 ;  /* 0x0000000000007941 */ /* 0x000fea0003800000 */
.L_x_5696:
[----:B------:R-:W-:Y:S05]  /*71d0*/  BRA `(.L_x_5699) ;  /* 0x0000002c00d07947 */ /* 0x000fea0003800000 */
.L_x_5695:
        /* <DEDUP_REMOVED lines=30> */
.L_x_5701:
[----:B------:R-:W-:Y:S05]  /*73c0*/  BSYNC B6 ;  /* 0x0000000000067941 */ /* 0x000fea0003800000 */
.L_x_5700:
[----:B------:R-:W2:Y:S01]  /*73d0*/  LDL R35, [R1+0x1c] ;  /* 0x00001c0001237983 */ /* 0x000ea20000100800 */
[----:B------:R-:W-:Y:S01]  /*73e0*/  LEA.HI R31, R31, R26, RZ, 0x2 ;  /* 0x0000001a1f1f7211 */ /* 0x000fe200078f10ff */
[----:B------:R-:W-:Y:S01]  /*73f0*/  ULDC.U8 UR4, c[0x0][0x410] ;  /* 0x0001040000047ab9 */ /* 0x000fe20000000000 */
[----:B------:R-:W-:Y:S01]  /*7400*/  BSSY B0, `(.L_x_5702) ;  /* 0x00002c9000007945 */ /* 0x000fe20003800000 */
[----:B------:R-:W-:Y:S02]  /*7410*/  ISETP.NE.AND P0, PT, RZ, UR4, PT ;  /* 0x00000004ff007c0c */ /* 0x000fe4000bf05270 */
[----:B------:R-:W-:Y:S02]  /*7420*/  SHF.R.S32.HI R3, RZ, 0x1f, R31 ;  /* 0x0000001fff037819 */ /* 0x000fe4000001141f */
[----:B------:R-:W-:Y:S02]  /*7430*/  LOP3.LUT R31, R31, 0xfffffffc, RZ, 0xc0, !PT ;  /* 0xfffffffc1f1f7812 */ /* 0x000fe400078ec0ff */
[----:B------:R-:W-:-:S03]  /*7440*/  LEA.HI R3, R3, R22, RZ, 0x3 ;  /* 0x0000001603037211 */ /* 0x000fc600078f18ff */
[----:B------:R-:W-:Y:S01]  /*7450*/  IMAD.IADD R26, R26, 0x1, -R31 ;  /* 0x000000011a1a7824 */ /* 0x000fe200078e0a1f */
[----:B------:R-:W-:-:S05]  /*7460*/  LOP3.LUT R3, R3, 0xfffffff8, RZ, 0xc0, !PT ;  /* 0xfffffff803037812 */ /* 0x000fca00078ec0ff */
[C---:B------:R-:W-:Y:S02]  /*7470*/  IMAD.IADD R37, R22.reuse, 0x1, -R3 ;  /* 0x0000000116257824 */ /* 0x040fe400078e0a03 */
[----:B--2---:R-:W-:Y:S01]  /*7480*/  IMAD.IADD R41, R22, 0x1, R35 ;  /* 0x0000000116297824 */ /* 0x004fe200078e0223 */
        /* <DEDUP_REMOVED lines=36> */
.L_x_5974:
[----:B------:R-:W5:Y:S01]  /*76d0*/  LDL R8, [R1+0x18] ;  /* 0x0000180001087983 */ /* 0x000f620000100800 */
[----:B------:R-:W-:Y:S01]  /*76e0*/  BSSY B1, `(.L_x_5705) ;  /* 0x000001e000017945 */ /* 0x000fe20003800000 */
[----:B------:R-:W-:Y:S02]  /*76f0*/  CS2R R26, SRZ ;  /* 0x00000000001a7805 */ /* 0x000fe4000001ff00 */
[----:B------:R-:W-:Y:S02]  /*7700*/  CS2R R24, SRZ ;  /* 0x0000000000187805 */ /* 0x000fe4000001ff00 */
[----:B------:R-:W-:Y:S02]  /*7710*/  CS2R R28, SRZ ;  /* 0x00000000001c7805 */ /* 0x000fe4000001ff00 */
[----:B------:R-:W-:Y:S01]  /*7720*/  CS2R R20, SRZ ;  /* 0x0000000000147805 */ /* 0x000fe2000001ff00 */
[----:B-----5:R-:W-:-:S05]  /*7730*/  IMAD R36, R8, R36, RZ ;  /* 0x0000002408247224 */ /* 0x020fca00078e02ff */
[----:B------:R-:W-:-:S13]  /*7740*/  ISETP.GE.AND P0, PT, R41, R36, PT ;  /* 0x000000242900720c */ /* 0x000fda0003f06270 */
        /* <DEDUP_REMOVED lines=8> */
[C---:B------:R-:W-:Y:S02]  /*77d0*/  @!P2 IMAD.WIDE R32, R200.reuse, 0x2, R8 ;  /* 0x00000002c820a825 */ /* 0x040fe400078e0208 */
        /* <DEDUP_REMOVED lines=14> */
.L_x_5706:
[----:B------:R-:W-:Y:S05]  /*78c0*/  BSYNC B1 ;  /* 0x0000000000017941 */ /* 0x000fea0003800000 */
.L_x_5705:
        /* <DEDUP_REMOVED lines=16> */
[----:B-1----:R-:W1:Y:S04]  /*79d0*/  SHFL.IDX PT, R4, R4, 0x1, 0x1c1f ;  /* 0x003c1f0004047f89 */ /* 0x002e6800000e0000 */
[----:B------:R-:W3:Y:S04]  /*79e0*/  SHFL.IDX PT, R7, R7, 0x1, 0x1c1f ;  /* 0x003c1f0007077f89 */ /* 0x000ee800000e0000 */
[----:B0-----:R-:W4:Y:S02]  /*79f0*/  SHFL.IDX PT, R30, R30, 0x1, 0x1c1f ;  /* 0x003c1f001e1e7f89 */ /* 0x001f2400000e0000 */
.L_x_5980:
[----:B------:R-:W5:Y:S01]  /*7a00*/  LDL R5, [R1+0x60] ;  /* 0x0000600001057983 */ /* 0x000f620000100800 */
[----:B------:R-:W-:Y:S01]  /*7a10*/  VIADD R41, R41, 0x40 ;  /* 0x0000004029297836 */ /* 0x000fe20000000000 */
[----:B------:R-:W-:Y:S01]  /*7a20*/  BSSY B1, `(.L_x_5708) ;  /* 0x0000020000017945 */ /* 0x000fe20003800000 */
[----:B------:R-:W-:Y:S02]  /*7a30*/  CS2R R10, SRZ ;  /* 0x00000000000a7805 */ /* 0x000fe4000001ff00 */
[----:B------:R-:W-:Y:S02]  /*7a40*/  CS2R R14, SRZ ;  /* 0x00000000000e7805 */ /* 0x000fe4000001ff00 */
[----:B------:R-:W-:Y:S02]  /*7a50*/  CS2R R12, SRZ ;  /* 0x00000000000c7805 */ /* 0x000fe4000001ff00 */
[----:B------:R-:W-:Y:S02]  /*7a60*/  ISETP.GE.AND P0, PT, R41, R36, PT ;  /* 0x000000242900720c */ /* 0x000fe40003f06270 */
[----:B-----5:R-:W-:-:S04]  /*7a70*/  LEA.HI R0, R5, R5, RZ, 0x1 ;  /* 0x0000000505007211 */ /* 0x020fc800078f08ff */
[----:B------:R-:W-:-:S05]  /*7a80*/  LOP3.LUT R0, R0, 0xfffffffe, RZ, 0xc0, !PT ;  /* 0xfffffffe00007812 */ /* 0x000fca00078ec0ff */
[----:B------:R-:W-:-:S05]  /*7a90*/  IMAD.IADD R0, R5, 0x1, -R0 ;  /* 0x0000000105007824 */ /* 0x000fca00078e0a00 */
[----:B------:R-:W-:Y:S01]  /*7aa0*/  SHF.L.U32 R34, R0, 0x1f, RZ ;  /* 0x0000001f00227819 */ /* 0x000fe200000006ff */
[----:B------:R-:W-:Y:S06]  /*7ab0*/  @P0 BRA `(.L_x_5709) ;  /* 0x0000000000580947 */ /* 0x000fec0003800000 */
[----:B------:R-:W-:Y:S01]  /*7ac0*/  ULDC UR4, c[0x0][0x3f4] ;  /* 0x0000fd0000047ab9 */ /* 0x000fe20000000800 */
[----:B--2---:R-:W-:Y:S01]  /*7ad0*/  IMAD.MOV.U32 R5, RZ, RZ, R3 ;  /* 0x000000ffff057224 */ /* 0x004fe200078e0003 */
[----:B------:R-:W-:Y:S02]  /*7ae0*/  ISETP.GE.AND P2, PT, R200, UR4, PT ;  /* 0x00000004c8007c0c */ /* 0x000fe4000bf46270 */
[----:B------:R-:W-:Y:S02]  /*7af0*/  CS2R R14, SRZ ;  /* 0x00000000000e7805 */ /* 0x000fe4000001ff00 */
[----:B------:R-:W-:Y:S01]  /*7b00*/  ISETP.GE.AND P3, PT, R203, UR4, PT ;  /* 0x00000004cb007c0c */ /* 0x000fe2000bf66270 */
[----:B----4-:R-:W-:Y:S02]  /*7b10*/  IMAD.MOV.U32 R10, RZ, RZ, R30 ;  /* 0x000000ffff0a7224 */ /* 0x010fe400078e001e */
[----:B---3--:R-:W-:-:S06]  /*7b20*/  IMAD.MOV.U32 R11, RZ, RZ, R7 ;  /* 0x000000ffff0b7224 */ /* 0x008fcc00078e0007 */
[----:B-1----:R-:W-:-:S04]  /*7b30*/  @!P2 IMAD.WIDE R32, R200, 0x2, R4 ;  /* 0x00000002c820a825 */ /* 0x002fc800078e0204 */
[C---:B------:R-:W-:Y:S01]  /*7b40*/  @!P3 SHF.L.U64.HI R38, R203.reuse, 0x1, R38 ;  /* 0x00000001cb26b819 */ /* 0x040fe20000010226 */
[----:B------:R-:W-:Y:S01]  /*7b50*/  @!P3 IMAD.SHL.U32 R5, R203, 0x2, RZ ;  /* 0x00000002cb05b824 */ /* 0x000fe200078e00ff */
[----:B------:R-:W-:Y:S02]  /*7b60*/  CS2R R8, SRZ ;  /* 0x0000000000087805 */ /* 0x000fe4000001ff00 */
[----:B------:R-:W-:Y:S01]  /*7b70*/  CS2R R12, SRZ ;  /* 0x00000000000c7805 */ /* 0x000fe2000001ff00 */
[----:B------:R0:W5:Y:S01]  /*7b80*/  @!P2 LD.E.64 R14, desc[UR40][R32.64] ;  /* 0x00000028200ea980 */ /* 0x000162000c101b00 */
[-C--:B------:R-:W-:Y:S02]  /*7b90*/  @!P3 IADD3 R4, P0, R4, R5.reuse, RZ ;  /* 0x000000050404b210 */ /* 0x080fe40007f1e0ff */
[----:B------:R-:W-:Y:S01]  /*7ba0*/  @!P3 IADD3 R6, P1, R30, R5, RZ ;  /* 0x000000051e06b210 */ /* 0x000fe20007f3e0ff */
[----:B------:R-:W-:Y:S01]  /*7bb0*/  @!P2 IMAD.WIDE R30, R200, 0x2, R10 ;  /* 0x00000002c81ea825 */ /* 0x000fe200078e020a */
[----:B------:R-:W-:-:S03]  /*7bc0*/  CS2R R10, SRZ ;  /* 0x00000000000a7805 */ /* 0x000fc6000001ff00 */
[--C-:B------:R-:W-:Y:S01]  /*7bd0*/  @!P3 IMAD.X R5, R3, 0x1, R38.reuse, P0 ;  /* 0x000000010305b824 */ /* 0x100fe200000e0626 */
[----:B------:R0:W5:Y:S01]  /*7be0*/  @!P2 LD.E.64 R8, desc[UR40][R30.64] ;  /* 0x000000281e08a980 */ /* 0x000162000c101b00 */
[----:B------:R-:W-:-:S03]  /*7bf0*/  @!P3 IMAD.X R7, R7, 0x1, R38, P1 ;  /* 0x000000010707b824 */ /* 0x000fc600008e0626 */
[----:B------:R0:W5:Y:S04]  /*7c00*/  @!P3 LD.E.64 R12, desc[UR40][R4.64] ;  /* 0x00000028040cb980 */ /* 0x000168000c101b00 */
[----:B------:R0:W5:Y:S02]  /*7c10*/  @!P3 LD.E.64 R10, desc[UR40][R6.64] ;  /* 0x00000028060ab980 */ /* 0x000164000c101b00 */
.L_x_5709:
[----:B------:R-:W-:Y:S05]  /*7c20*/  BSYNC B1 ;  /* 0x0000000000017941 */ /* 0x000fea0003800000 */
.L_x_5708:
[----:B0---4-:R-:W4:Y:S01]  /*7c30*/  LDL R30, [R1+0x34] ;  /* 0x00003400011e7983 */ /* 0x011f220000100800 */
[----:B------:R-:W0:Y:S01]  /*7c40*/  SYNCS.PHASECHK.TRANS64.TRYWAIT P0, [R19+URZ+0x32400], R34 ;  /* 0x03240022130075a7 */ /* 0x000e22000800017f */
[----:B--2---:R-:W-:Y:S01]  /*7c50*/  IMAD.SHL.U32 R3, R37, 0x40, RZ ;  /* 0x0000004025037824 */ /* 0x004fe200078e00ff */
[----:B------:R-:W-:Y:S01]  /*7c60*/  VIADDMNMX R31, R36, -R35, 0x80, PT ;  /* 0x00000080241f7446 */ /* 0x000fe20003800923 */
[----:B-----5:R-:W-:Y:S01]  /*7c70*/  IMAD.MOV.U32 R5, RZ, RZ, R8 ;  /* 0x000000ffff057224 */ /* 0x020fe200078e0008 */
[----:B------:R-:W-:Y:S01]  /*7c80*/  BSSY B1, `(.L_x_5710) ;  /* 0x0000019000017945 */ /* 0x000fe20003800000 */
[----:B---3--:R-:W-:Y:S01]  /*7c90*/  IMAD.MOV.U32 R7, RZ, RZ, R14 ;  /* 0x000000ffff077224 */ /* 0x008fe200078e000e */
[----:B------:R-:W-:Y:S01]  /*7ca0*/  LOP3.LUT R3, R3, 0x1c0, RZ, 0xc0, !PT ;  /* 0x000001c003037812 */ /* 0x000fe200078ec0ff */
[----:B------:R-:W-:Y:S01]  /*7cb0*/  IMAD.MOV.U32 R6, RZ, RZ, R11 ;  /* 0x000000ffff067224 */ /* 0x000fe200078e000b */
[----:B------:R-:W-:Y:S01]  /*7cc0*/  PRMT R44, R5, 0x7610, R44 ;  /* 0x00007610052c7816 */ /* 0x000fe2000000002c */
[----:B------:R-:W-:Y:S01]  /*7cd0*/  IMAD.MOV.U32 R5, RZ, RZ, R10 ;  /* 0x000000ffff057224 */ /* 0x000fe200078e000a */
[----:B-1----:R-:W-:-:S02]  /*7ce0*/  LOP3.LUT R4, R3, 0x18, R16, 0xf8, !PT ;  /* 0x0000001803047812 */ /* 0x002fc400078ef810 */
[----:B------:R-:W-:Y:S02]  /*7cf0*/  SHF.R.U32.HI R3, RZ, 0x3, R3 ;  /* 0x00000003ff037819 */ /* 0x000fe40000011603 */
[----:B------:R-:W-:Y:S02]  /*7d00*/  PRMT R46, R46, 0x5410, R7 ;  /* 0x000054102e2e7816 */ /* 0x000fe40000000007 */
[----:B------:R-:W-:Y:S01]  /*7d10*/  LOP3.LUT R3, R4, R3, RZ, 0x3c, !PT ;  /* 0x0000000304037212 */ /* 0x000fe200078e3cff */
[----:B------:R-:W-:Y:S01]  /*7d20*/  IMAD.MOV.U32 R4, RZ, RZ, R9 ;  /* 0x000000ffff047224 */ /* 0x000fe200078e0009 */
[----:B------:R-:W-:Y:S01]  /*7d30*/  PRMT R45, R5, 0x5410, R6 ;  /* 0x00005410052d7816 */ /* 0x000fe20000000006 */
[----:B------:R-:W-:Y:S01]  /*7d40*/  IMAD.MOV.U32 R5, RZ, RZ, R13 ;  /* 0x000000ffff057224 */ /* 0x000fe200078e000d */
[----:B------:R-:W-:Y:S02]  /*7d50*/  LOP3.LUT P2, RZ, R37, 0x4, RZ, 0xc0, !PT ;  /* 0x0000000425ff7812 */ /* 0x000fe4000784c0ff */
[----:B------:R-:W-:Y:S01]  /*7d60*/  PRMT R44, R44, 0x5410, R4 ;  /* 0x000054102c2c7816 */ /* 0x000fe20000000004 */
[----:B------:R-:W-:Y:S01]  /*7d70*/  IMAD.MOV.U32 R4, RZ, RZ, R12 ;  /* 0x000000ffff047224 */ /* 0x000fe200078e000c */
[----:B------:R-:W-:-:S04]  /*7d80*/  ISETP.GE.AND P1, PT, R22, R31, PT ;  /* 0x0000001f1600720c */ /* 0x000fc80003f26270 */
[----:B------:R-:W-:Y:S01]  /*7d90*/  PRMT R47, R47, 0x5410, R4 ;  /* 0x000054102f2f7816 */ /* 0x000fe20000000004 */
[----:B----4-:R-:W-:Y:S02]  /*7da0*/  IMAD R30, R30, 0x200, R3 ;  /* 0x000002001e1e7824 */ /* 0x010fe400078e0203 */
[----:B------:R-:W-:Y:S02]  /*7db0*/  IMAD.MOV.U32 R3, RZ, RZ, R15 ;  /* 0x000000ffff037224 */ /* 0x000fe400078e000f */
[----:B------:R-:W-:-:S03]  /*7dc0*/  IMAD R30, R30, 0x2, R19 ;  /* 0x000000021e1e7824 */ /* 0x000fc600078e0213 */
[----:B------:R-:W-:Y:S01]  /*7dd0*/  PRMT R46, R3, 0x7610, R46 ;  /* 0x00007610032e7816 */ /* 0x000fe2000000002e */
[C---:B------:R-:W-:Y:S02]  /*7de0*/  VIADD R4, R30.reuse, 0x18400 ;  /* 0x000184001e047836 */ /* 0x040fe40000000000 */
[----:B------:R-:W-:Y:S01]  /*7df0*/  VIADD R3, R30, 0x18440 ;  /* 0x000184401e037836 */ /* 0x000fe20000000000 */
[----:B0-----:R-:W-:Y:S06]  /*7e00*/  @!P0 BRA `(.L_x_5711) ;  /* 0x000001a800288947 */ /* 0x001fec0003800000 */
.L_x_5981:
[----:B------:R-:W-:Y:S05]  /*7e10*/  BSYNC B1 ;  /* 0x0000000000017941 */ /* 0x000fea0003800000 */
.L_x_5710:
        /* <DEDUP_REMOVED lines=17> */
[----:B0-----:R-:W-:Y:S01]  /*7f30*/  IMAD.U32 R34, R33, 0x10000, RZ ;  /* 0x0001000021227824 */ /* 0x001fe200078e00ff */
        /* <DEDUP_REMOVED lines=37> */
.L_x_5715:
[----:B------:R-:W-:Y:S05]  /*8190*/  BSYNC B2 ;  /* 0x0000000000027941 */ /* 0x000fea0003800000 */
.L_x_5714:
        /* <DEDUP_REMOVED lines=47> */
.L_x_5713:
[----:B------:R-:W-:Y:S05]  /*8490*/  BSYNC B1 ;  /* 0x0000000000017941 */ /* 0x000fea0003800000 */
.L_x_5712:
[----:B-12---:R-:W-:-:S05]  /*84a0*/  VIADD R4, R22, 0x40 ;  /* 0x0000004016047836 */ /* 0x006fca0000000000 */
[----:B------:R-:W-:-:S13]  /*84b0*/  ISETP.GE.AND P0, PT, R4, R31, PT ;  /* 0x0000001f0400720c */ /* 0x000fda0003f06270 */
        /* <DEDUP_REMOVED lines=52> */
.L_x_5718:
[----:B------:R-:W-:Y:S05]  /*8800*/  BSYNC B1 ;  /* 0x0000000000017941 */ /* 0x000fea0003800000 */
.L_x_5717:
        /* <DEDUP_REMOVED lines=48> */
.L_x_5703:
        /* <DEDUP_REMOVED lines=30> */
[----:B------:R-:W2:Y:S01]  /*8cf0*/  LDL R0, [R1+0x18] ;  /* 0x0000180001007983 */ /* 0x000ea20000100800 */
[----:B------:R-:W1:Y:S03]  /*8d00*/  LDC R39, c[0x0][0x3f4] ;  /* 0x0000fd00ff277b82 */ /* 0x000e660000000800 */
[----:B------:R-:W3:Y:S04]  /*8d10*/  SHFL.IDX PT, R3, R24, RZ, 0x1c1f ;  /* 0x001c1fff18037589 */ /* 0x000ee800000e0000 */
[----:B------:R-:W-:Y:S04]  /*8d20*/  SHFL.IDX PT, R14, R27, RZ, 0x1c1f ;  /* 0x001c1fff1b0e7589 */ /* 0x000fe800000e0000 */
[----:B------:R-:W-:Y:S01]  /*8d30*/  SHFL.IDX PT, R4, R25, RZ, 0x1c1f ;  /* 0x001c1fff19047589 */ /* 0x000fe200000e0000 */
[----:B-1----:R-:W-:Y:S01]  /*8d40*/  ISETP.GE.AND P0, PT, R16, R39, PT ;  /* 0x000000271000720c */ /* 0x002fe20003f06270 */
[----:B--2---:R-:W-:-:S02]  /*8d50*/  IMAD R34, R0, R34, RZ ;  /* 0x0000002200227224 */ /* 0x004fc400078e02ff */
[----:B------:R-:W1:Y:S03]  /*8d60*/  SHFL.IDX PT, R0, R26, RZ, 0x1c1f ;  /* 0x001c1fff1a007589 */ /* 0x000e6600000e0000 */
[----:B------:R-:W-:-:S13]  /*8d70*/  ISETP.GE.OR P1, PT, R41, R34, P0 ;  /* 0x000000222900720c */ /* 0x000fda0000726670 */
[C---:B------:R-:W-:Y:S01]  /*8d80*/  @!P1 IMAD.SHL.U32 R5, R16.reuse, 0x2, RZ ;  /* 0x0000000210059824 */ /* 0x040fe200078e00ff */
[----:B------:R-:W-:-:S04]  /*8d90*/  @!P1 SHF.L.U64.HI R21, R16, 0x1, R43 ;  /* 0x0000000110159819 */ /* 0x000fc8000001022b */
[----:B---3--:R-:W-:-:S05]  /*8da0*/  @!P1 IADD3 R6, P2, R3, R5, RZ ;  /* 0x0000000503069210 */ /* 0x008fca0007f5e0ff */
[----:B-1----:R-:W-:-:S05]  /*8db0*/  @!P1 IMAD.X R7, R0, 0x1, R21, P2 ;  /* 0x0000000100079824 */ /* 0x002fca00010e0615 */
[----:B------:R-:W2:Y:S01]  /*8dc0*/  @!P1 LD.E.128 R8, desc[UR40][R6.64] ;  /* 0x0000002806089980 */ /* 0x000ea2000c101d00 */
[----:B------:R-:W-:-:S05]  /*8dd0*/  @!P1 IADD3 R14, P2, R14, R5, RZ ;  /* 0x000000050e0e9210 */ /* 0x000fca0007f5e0ff */
[----:B------:R-:W-:Y:S02]  /*8de0*/  @!P1 IMAD.X R5, R4, 0x1, R21, P2 ;  /* 0x0000000104059824 */ /* 0x000fe400010e0615 */
[----:B------:R-:W-:-:S06]  /*8df0*/  @!P1 IMAD.MOV.U32 R4, RZ, RZ, R14 ;  /* 0x000000ffff049224 */ /* 0x000fcc00078e000e */
[----:B------:R-:W3:Y:S01]  /*8e00*/  @!P1 LD.E.128 R4, desc[UR40][R4.64] ;  /* 0x0000002804049980 */ /* 0x000ee2000c101d00 */
[----:B------:R-:W-:Y:S02]  /*8e10*/  CS2R R20, SRZ ;  /* 0x0000000000147805 */ /* 0x000fe4000001ff00 */
[----:B------:R-:W-:Y:S02]  /*8e20*/  CS2R R28, SRZ ;  /* 0x00000000001c7805 */ /* 0x000fe4000001ff00 */
[----:B------:R-:W-:Y:S01]  /*8e30*/  CS2R R30, SRZ ;  /* 0x00000000001e7805 */ /* 0x000fe2000001ff00 */
[----:B------:R-:W1:Y:S01]  /*8e40*/  SHFL.IDX PT, R24, R24, 0x1, 0x1c1f ;  /* 0x003c1f0018187f89 */ /* 0x000e6200000e0000 */
[----:B------:R-:W-:-:S03]  /*8e50*/  CS2R R32, SRZ ;  /* 0x0000000000207805 */ /* 0x000fc6000001ff00 */
[----:B------:R4:W0:Y:S04]  /*8e60*/  SHFL.IDX PT, R14, R27, 0x1, 0x1c1f ;  /* 0x003c1f001b0e7f89 */ /* 0x00082800000e0000 */
[----:B------:R-:W0:Y:S01]  /*8e70*/  SHFL.IDX PT, R25, R25, 0x1, 0x1c1f ;  /* 0x003c1f0019197f89 */ /* 0x000e2200000e0000 */
[----:B--2---:R-:W-:Y:S02]  /*8e80*/  @!P1 IMAD.MOV.U32 R21, RZ, RZ, R9 ;  /* 0x000000ffff159224 */ /* 0x004fe400078e0009 */
[----:B------:R-:W-:Y:S02]  /*8e90*/  @!P1 IMAD.MOV.U32 R20, RZ, RZ, R8 ;  /* 0x000000ffff149224 */ /* 0x000fe400078e0008 */
[----:B------:R-:W-:Y:S02]  /*8ea0*/  IMAD.MOV.U32 R3, RZ, RZ, R21 ;  /* 0x000000ffff037224 */ /* 0x000fe400078e0015 */
[----:B------:R-:W-:-:S02]  /*8eb0*/  IMAD.MOV.U32 R0, RZ, RZ, R20 ;  /* 0x000000ffff007224 */ /* 0x000fc400078e0014 */
[----:B------:R-:W-:Y:S01]  /*8ec0*/  @!P1 IMAD.MOV.U32 R28, RZ, RZ, R10 ;  /* 0x000000ffff1c9224 */ /* 0x000fe200078e000a */
[----:B------:R-:W-:Y:S01]  /*8ed0*/  PRMT R49, R3, 0x7610, R49 ;  /* 0x0000761003317816 */ /* 0x000fe20000000031 */
[----:B------:R-:W-:Y:S01]  /*8ee0*/  @!P1 IMAD.MOV.U32 R29, RZ, RZ, R11 ;  /* 0x000000ffff1d9224 */ /* 0x000fe200078e000b */
[----:B------:R4:W2:Y:S01]  /*8ef0*/  SHFL.IDX PT, R3, R26, 0x1, 0x1c1f ;  /* 0x003c1f001a037f89 */ /* 0x0008a200000e0000 */
[----:B------:R-:W-:Y:S01]  /*8f00*/  PRMT R36, R36, 0x5410, R0 ;  /* 0x0000541024247816 */ /* 0x000fe20000000000 */
[----:B------:R-:W-:Y:S02]  /*8f10*/  IMAD.MOV.U32 R0, RZ, RZ, R28 ;  /* 0x000000ffff007224 */ /* 0x000fe400078e001c */
[----:B---3--:R-:W-:Y:S02]  /*8f20*/  @!P1 IMAD.MOV.U32 R30, RZ, RZ, R4 ;  /* 0x000000ffff1e9224 */ /* 0x008fe400078e0004 */
[----:B------:R-:W-:Y:S01]  /*8f30*/  @!P1 IMAD.MOV.U32 R31, RZ, RZ, R5 ;  /* 0x000000ffff1f9224 */ /* 0x000fe200078e0005 */
[----:B------:R-:W-:Y:S01]  /*8f40*/  PRMT R35, R0, 0x7610, R35 ;  /* 0x0000761000237816 */ /* 0x000fe20000000023 */
[----:B------:R-:W-:-:S02]  /*8f50*/  @!P1 IMAD.MOV.U32 R32, RZ, RZ, R6 ;  /* 0x000000ffff209224 */ /* 0x000fc400078e0006 */
[----:B------:R-:W-:Y:S02]  /*8f60*/  @!P1 IMAD.MOV.U32 R33, RZ, RZ, R7 ;  /* 0x000000ffff219224 */ /* 0x000fe400078e0007 */
[----:B------:R-:W-:Y:S02]  /*8f70*/  IMAD.MOV.U32 R0, RZ, RZ, R30 ;  /* 0x000000ffff007224 */ /* 0x000fe400078e001e */
[----:B------:R-:W-:Y:S02]  /*8f80*/  IMAD.MOV.U32 R4, RZ, RZ, R31 ;  /* 0x000000ffff047224 */ /* 0x000fe400078e001f */
[----:B------:R-:W-:Y:S02]  /*8f90*/  IMAD.MOV.U32 R5, RZ, RZ, R32 ;  /* 0x000000ffff057224 */ /* 0x000fe400078e0020 */
[----:B------:R-:W-:Y:S01]  /*8fa0*/  IMAD.MOV.U32 R8, RZ, RZ, R29 ;  /* 0x000000ffff087224 */ /* 0x000fe200078e001d */
[----:B------:R-:W-:Y:S01]  /*8fb0*/  PRMT R35, R35, 0x5410, R4 ;  /* 0x0000541023237816 */ /* 0x000fe20000000004 */
[----:B------:R-:W-:Y:S01]  /*8fc0*/  IMAD.MOV.U32 R6, RZ, RZ, R33 ;  /* 0x000000ffff067224 */ /* 0x000fe200078e0021 */
[----:B------:R-:W-:-:S02]  /*8fd0*/  PRMT R45, R0, 0x5410, R5 ;  /* 0x00005410002d7816 */ /* 0x000fc40000000005 */
[----:B------:R-:W-:Y:S02]  /*8fe0*/  CS2R R4, SRZ ;  /* 0x0000000000047805 */ /* 0x000fe4000001ff00 */
[----:B------:R-:W-:Y:S02]  /*8ff0*/  PRMT R36, R8, 0x7610, R36 ;  /* 0x0000761008247816 */ /* 0x000fe40000000024 */
[----:B012-4-:R-:W-:-:S07]  /*9000*/  PRMT R48, R6, 0x7610, R48 ;  /* 0x0000761006307816 */ /* 0x017fce0000000030 */
.L_x_5991:
        /* <DEDUP_REMOVED lines=24> */
.L_x_5721:
[----:B------:R-:W-:Y:S05]  /*9190*/  BSYNC B1 ;  /* 0x0000000000017941 */ /* 0x000fea0003800000 */
.L_x_5720:
[----:B------:R-:W2:Y:S01]  /*91a0*/  LDL R3, [R1+0x1c] ;  /* 0x00001c0001037983 */ /* 0x000ea20000100800 */
[----:B------:R-:W0:Y:S01]  /*91b0*/  SYNCS.PHASECHK.TRANS64.TRYWAIT P1, [R19+URZ+0x32400], R12 ;  /* 0x0324000c130075a7 */ /* 0x000e22000802017f */
[----:B------:R-:W-:Y:S01]  /*91c0*/  VIADD R15, R22, 0x40 ;  /* 0x00000040160f7836 */ /* 0x000fe20000000000 */
[----:B------:R-:W-:Y:S01]  /*91d0*/  BSSY B1, `(.L_x_5722) ;  /* 0x0000013000017945 */ /* 0x000fe20003800000 */
[----:B-----5:R-:W-:Y:S02]  /*91e0*/  IMAD.MOV.U32 R13, RZ, RZ, R4 ;  /* 0x000000ffff0d7224 */ /* 0x020fe400078e0004 */
[----:B------:R-:W-:-:S03]  /*91f0*/  IMAD.MOV.U32 R14, RZ, RZ, R5 ;  /* 0x000000ffff0e7224 */ /* 0x000fc600078e0005 */
[----:B------:R-:W-:Y:S01]  /*9200*/  PRMT R55, R13, 0x7610, R55 ;  /* 0x000076100d377816 */ /* 0x000fe20000000037 */
[----:B------:R-:W-:Y:S01]  /*9210*/  IMAD.MOV.U32 R13, RZ, RZ, R7 ;  /* 0x000000ffff0d7224 */ /* 0x000fe200078e0007 */
[----:B------:R-:W-:Y:S01]  /*9220*/  PRMT R56, R14, 0x7610, R56 ;  /* 0x000076100e387816 */ /* 0x000fe20000000038 */
[----:B------:R-:W-:-:S03]  /*9230*/  IMAD.MOV.U32 R14, RZ, RZ, R8 ;  /* 0x000000ffff0e7224 */ /* 0x000fc600078e0008 */
[----:B------:R-:W-:Y:S02]  /*9240*/  PRMT R55, R55, 0x5410, R13 ;  /* 0x0000541037377816 */ /* 0x000fe4000000000d */
[----:B------:R-:W-:Y:S02]  /*9250*/  PRMT R56, R56, 0x5410, R14 ;  /* 0x0000541038387816 */ /* 0x000fe4000000000e */
[----:B--2---:R-:W-:Y:S01]  /*9260*/  VIADDMNMX R3, R34, -R3, 0x80, PT ;  /* 0x0000008022037446 */ /* 0x004fe20003800903 */
[----:B------:R-:W-:-:S03]  /*9270*/  IMAD.MOV.U32 R34, RZ, RZ, R11 ;  /* 0x000000ffff227224 */ /* 0x000fc600078e000b */
[-C--:B------:R-:W-:Y:S02]  /*9280*/  ISETP.GE.OR P2, PT, R22, R3.reuse, P0 ;  /* 0x000000031600720c */ /* 0x080fe40000746670 */
[----:B------:R-:W-:Y:S01]  /*9290*/  ISETP.GE.OR P0, PT, R15, R3, P0 ;  /* 0x000000030f00720c */ /* 0x000fe20000706670 */
[----:B------:R-:W-:Y:S02]  /*92a0*/  IMAD.MOV.U32 R3, RZ, RZ, R6 ;  /* 0x000000ffff037224 */ /* 0x000fe400078e0006 */
[----:B------:R-:W-:-:S03]  /*92b0*/  IMAD.MOV.U32 R15, RZ, RZ, R9 ;  /* 0x000000ffff0f7224 */ /* 0x000fc600078e0009 */
[----:B------:R-:W-:Y:S01]  /*92c0*/  PRMT R57, R3, 0x7610, R57 ;  /* 0x0000761003397816 */ /* 0x000fe20000000039 */
[----:B------:R-:W-:Y:S01]  /*92d0*/  IMAD.MOV.U32 R3, RZ, RZ, R10 ;  /* 0x000000ffff037224 */ /* 0x000fe200078e000a */
[----:B------:R-:W-:Y:S01]  /*92e0*/  PRMT R58, R15, 0x7610, R58 ;  /* 0x000076100f3a7816 */ /* 0x000fe2000000003a */
[----:B0-----:R-:W-:Y:S06]  /*92f0*/  @!P1 BRA `(.L_x_5723) ;  /* 0x00000198006c9947 */ /* 0x001fec0003800000 */
.L_x_5992:
[----:B------:R-:W-:Y:S05]  /*9300*/  BSYNC B1 ;  /* 0x0000000000017941 */ /* 0x000fea0003800000 */
.L_x_5722:
[----:B------:R-:W-:Y:S04]  /*9310*/  BSSY B1, `(.L_x_5724) ;  /* 0x000006b000017945 */ /* 0x000fe80003800000 */
[----:B------:R-:W-:Y:S05]  /*9320*/  @P2 BRA `(.L_x_5725) ;  /* 0x0000000400a42947 */ /* 0x000fea0003800000 */
[----:B------:R-:W2:Y:S01]  /*9330*/  LDL R15, [R1+0x34] ;  /* 0x00003400010f7983 */ /* 0x000ea20000100800 */
[----:B------:R-:W-:Y:S01]  /*9340*/  IMAD.SHL.U32 R37, R37, 0x40, RZ ;  /* 0x0000004025257824 */ /* 0x000fe200078e00ff */
[----:B------:R-:W-:Y:S01]  /*9350*/  SHF.R.U64 R43, R30, 0x10, R31 ;  /* 0x000000101e2b7819 */ /* 0x000fe2000000121f */
[----:B------:R-:W-:Y:S01]  /*9360*/  IMAD.IADD R13, R16, 0x1, R39 ;  /* 0x00000001100d7824 */ /* 0x000fe200078e0227 */
[----:B------:R-:W-:Y:S02]  /*9370*/  SHF.R.U64 R40, R20, 0x10, R21 ;  /* 0x0000001014287819 */ /* 0x000fe40000001215 */
[----:B------:R-:W-:Y:S02]  /*9380*/  LOP3.LUT R37, R37, 0x1c0, RZ, 0xc0, !PT ;  /* 0x000001c025257812 */ /* 0x000fe400078ec0ff */
[----:B------:R-:W-:Y:S02]  /*9390*/  SHF.R.U64 R46, R32, 0x10, R33 ;  /* 0x00000010202e7819 */ /* 0x000fe40000001221 */
[----:B------:R-:W-:-:S02]  /*93a0*/  SHF.R.U32.HI R14, RZ, 0x3, R37 ;  /* 0x00000003ff0e7819 */ /* 0x000fc40000011625 */
[C---:B------:R-:W-:Y:S02]  /*93b0*/  LOP3.LUT R13, R37.reuse, 0x38, R13, 0xf8, !PT ;  /* 0x00000038250d7812 */ /* 0x040fe400078ef80d */
[----:B0-----:R-:W-:Y:S02]  /*93c0*/  LOP3.LUT R12, R37, 0x38, R16, 0xf8, !PT ;  /* 0x00000038250c7812 */ /* 0x001fe400078ef810 */
[-C--:B------:R-:W-:Y:S02]  /*93d0*/  LOP3.LUT R13, R13, R14.reuse, RZ, 0x3c, !PT ;  /* 0x0000000e0d0d7212 */ /* 0x080fe400078e3cff */
[----:B------:R-:W-:Y:S02]  /*93e0*/  LOP3.LUT R12, R12, R14, RZ, 0x3c, !PT ;  /* 0x0000000e0c0c7212 */ /* 0x000fe400078e3cff */
[----:B------:R-:W-:Y:S02]  /*93f0*/  PRMT R43, R45, 0x5410, R43 ;  /* 0x000054102d2b7816 */ /* 0x000fe4000000002b */
[----:B------:R-:W-:-:S02]  /*9400*/  SHF.R.U64 R42, R28, 0x10, R29 ;  /* 0x000000101c2a7819 */ /* 0x000fc4000000121d */
[----:B------:R-:W-:Y:S02]  /*9410*/  SHF.R.U32.HI R44, RZ, 0x10, R31 ;  /* 0x00000010ff2c7819 */ /* 0x000fe4000001161f */
[----:B------:R-:W-:Y:S02]  /*9420*/  PRMT R40, R36, 0x5432, R40 ;  /* 0x0000543224287816 */ /* 0x000fe40000000028 */
[----:B------:R-:W-:Y:S02]  /*9430*/  SHF.R.U32.HI R41, RZ, 0x10, R21 ;  /* 0x00000010ff297819 */ /* 0x000fe40000011615 */
[----:B------:R-:W-:Y:S01]  /*9440*/  PRMT R46, R45, 0x5432, R46 ;  /* 0x000054322d2e7816 */ /* 0x000fe2000000002e */
[----:B------:R-:W-:Y:S01]  /*9450*/  IMAD.U32 R45, R43, 0x10000, RZ ;  /* 0x000100002b2d7824 */ /* 0x000fe200078e00ff */
[C---:B------:R-:W-:Y:S02]  /*9460*/  PRMT R42, R35.reuse, 0x5410, R42 ;  /* 0x00005410232a7816 */ /* 0x040fe4000000002a */
[----:B------:R-:W-:Y:S01]  /*9470*/  PRMT R44, R35, 0x5432, R44 ;  /* 0x00005432232c7816 */ /* 0x000fe2000000002c */
[----:B------:R-:W-:Y:S01]  /*9480*/  IMAD.U32 R35, R40, 0x10000, RZ ;  /* 0x0001000028237824 */ /* 0x000fe200078e00ff */
[----:B------:R-:W-:-:S02]  /*9490*/  PRMT R41, R49, 0x5410, R41 ;  /* 0x0000541031297816 */ /* 0x000fc40000000029 */
[----:B------:R-:W-:Y:S02]  /*94a0*/  SHF.R.U32.HI R29, RZ, 0x10, R29 ;  /* 0x00000010ff1d7819 */ /* 0x000fe4000001161d */
[----:B------:R-:W-:Y:S02]  /*94b0*/  SHF.R.U32.HI R47, RZ, 0x10, R33 ;  /* 0x00000010ff2f7819 */ /* 0x000fe40000011621 */
[----:B------:R-:W-:Y:S02]  /*94c0*/  LOP3.LUT R43, R43, 0xffff0000, RZ, 0xc0, !PT ;  /* 0xffff00002b2b7812 */ /* 0x000fe400078ec0ff */
[----:B------:R-:W-:Y:S02]  /*94d0*/  PRMT R36, R36, 0x5410, R29 ;  /* 0x0000541024247816 */ /* 0x000fe4000000001d */
[----:B------:R-:W-:Y:S01]  /*94e0*/  PRMT R47, R48, 0x5410, R47 ;  /* 0x00005410302f7816 */ /* 0x000fe2000000002f */
[C---:B--2---:R-:W-:Y:S02]  /*94f0*/  IMAD R38, R15.reuse, 0x200, R13 ;  /* 0x000002000f267824 */ /* 0x044fe400078e020d */
[----:B------:R-:W-:-:S02]  /*9500*/  IMAD R12, R15, 0x200, R12 ;  /* 0x000002000f0c7824 */ /* 0x000fc400078e020c */
        /* <DEDUP_REMOVED lines=8> */
[----:B-1----:R-:W-:Y:S02]  /*9590*/  IMAD.U32 R20, R12, 0x10000, RZ ;  /* 0x000100000c147824 */ /* 0x002fe400078e00ff */
[C---:B------:R-:W-:Y:S01]  /*95a0*/  FMUL.FTZ R49, R30.reuse, R45 ;  /* 0x0000002d1e317220 */ /* 0x040fe20000410000 */
[-C--:B------:R-:W-:Y:S01]  /*95b0*/  FMUL.FTZ R51, R30, R35.reuse ;  /* 0x000000231e337220 */ /* 0x080fe20000410000 */
[----:B------:R-:W-:Y:S01]  /*95c0*/  IMAD.U32 R30, R44, 0x10000, RZ ;  /* 0x000100002c1e7824 */ /* 0x000fe200078e00ff */
[----:B------:R-:W-:Y:S01]  /*95d0*/  LOP3.LUT R12, R12, 0xffff0000, RZ, 0xc0, !PT ;  /* 0xffff00000c0c7812 */ /* 0x000fe200078ec0ff */
[----:B------:R-:W-:Y:S01]  /*95e0*/  FFMA.FTZ R49, R20, R35, -R49 ;  /* 0x0000002314317223 */ /* 0x000fe20000010831 */
[----:B------:R-:W-:Y:S01]  /*95f0*/  LOP3.LUT R35, R40, 0xffff0000, RZ, 0xc0, !PT ;  /* 0xffff000028237812 */ /* 0x000fe200078ec0ff */
[----:B------:R-:W-:Y:S01]  /*9600*/  FFMA.FTZ R51, R20, R45, R51 ;  /* 0x0000002d14337223 */ /* 0x000fe20000010033 */
[----:B------:R-:W-:-:S02]  /*9610*/  IMAD.U32 R21, R13, 0x10000, RZ ;  /* 0x000100000d157824 */ /* 0x000fc400078e00ff */
[----:B------:R-:W-:Y:S01]  /*9620*/  FMUL.FTZ R50, R31, R30 ;  /* 0x0000001e1f327220 */ /* 0x000fe20000410000 */
[----:B------:R-:W-:Y:S02]  /*9630*/  IMAD.U32 R20, R41, 0x10000, RZ ;  /* 0x0001000029147824 */ /* 0x000fe400078e00ff */
[C---:B------:R-:W-:Y:S01]  /*9640*/  FMUL.FTZ R53, R24.reuse, R43 ;  /* 0x0000002b18357220 */ /* 0x040fe20000410000 */
[-C--:B------:R-:W-:Y:S01]  /*9650*/  FMUL.FTZ R45, R24, R35.reuse ;  /* 0x00000023182d7220 */ /* 0x080fe20000410000 */
[----:B------:R-:W-:Y:S02]  /*9660*/  IMAD.U32 R33, R27, 0x10000, RZ ;  /* 0x000100001b217824 */ /* 0x000fe400078e00ff */
[-C--:B------:R-:W-:Y:S01]  /*9670*/  FMUL.FTZ R31, R31, R20.reuse ;  /* 0x000000141f1f7220 */ /* 0x080fe20000410000 */
[----:B------:R-:W-:Y:S01]  /*9680*/  FFMA.FTZ R50, R21, R20, -R50 ;  /* 0x0000001415327223 */ /* 0x000fe20000010832 */
[----:B------:R-:W-:Y:S02]  /*9690*/  IMAD.U32 R24, R47, 0x10000, RZ ;  /* 0x000100002f187824 */ /* 0x000fe400078e00ff */
[----:B------:R-:W-:Y:S01]  /*96a0*/  FFMA.FTZ R40, R12, R35, -R53 ;  /* 0x000000230c287223 */ /* 0x000fe20000010835 */
[----:B------:R-:W-:-:S02]  /*96b0*/  IMAD.U32 R20, R36, 0x10000, RZ ;  /* 0x0001000024147824 */ /* 0x000fc400078e00ff */
[----:B------:R-:W-:Y:S01]  /*96c0*/  FFMA.FTZ R48, R12, R43, R45 ;  /* 0x0000002b0c307223 */ /* 0x000fe2000001002d */
[----:B------:R-:W-:Y:S02]  /*96d0*/  IMAD.U32 R29, R15, 0x10000, RZ ;  /* 0x000100000f1d7824 */ /* 0x000fe400078e00ff */
        /* <DEDUP_REMOVED lines=9> */
[----:B------:R-:W-:Y:S01]  /*9770*/  LOP3.LUT R13, R13, 0xffff0000, RZ, 0xc0, !PT ;  /* 0xffff00000d0d7812 */ /* 0x000fe200078ec0ff */
        /* <DEDUP_REMOVED lines=19> */
[----:B------:R-:W-:Y:S01]  /*98b0*/  FMUL.FTZ R24, R27, R12 ;  /* 0x0000000c1b187220 */ /* 0x000fe20000410000 */
[----:B------:R-:W-:Y:S01]  /*98c0*/  LOP3.LUT R15, R15, 0xffff0000, RZ, 0xc0, !PT ;  /* 0xffff00000f0f7812 */ /* 0x000fe200078ec0ff */
        /* <DEDUP_REMOVED lines=15> */
.L_x_5725:
[----:B------:R-:W-:Y:S05]  /*99c0*/  BSYNC B1 ;  /* 0x0000000000017941 */ /* 0x000fea0003800000 */
.L_x_5724:
[----:B------:R-:W-:Y:S01]  /*99d0*/  PRMT R21, R3, 0x5410, R34 ;  /* 0x0000541003157816 */ /* 0x000fe20000000022 */
[----:B------:R-:W-:Y:S06]  /*99e0*/  @P0 BRA `(.L_x_5716) ;  /* 0x0000000400a80947 */ /* 0x000fec0003800000 */
[----:B01----:R-:W2:Y:S01]  /*99f0*/  LDL R12, [R1+0x38] ;  /* 0x00003800010c7983 */ /* 0x003ea20000100800 */
[C---:B------:R-:W-:Y:S02]  /*9a00*/  VIADD R13, R22.reuse, 0x40 ;  /* 0x00000040160d7836 */ /* 0x040fe40000000000 */
[----:B------:R-:W-:Y:S01]  /*9a10*/  VIADD R14, R22, 0x40 ;  /* 0x00000040160e7836 */ /* 0x000fe20000000000 */
[----:B------:R-:W3:Y:S01]  /*9a20*/  LDL R41, [R1+0x16c] ;  /* 0x00016c0001297983 */ /* 0x000ee20000100800 */
[----:B------:R-:W-:Y:S02]  /*9a30*/  IMAD.SHL.U32 R13, R13, 0x40, RZ ;  /* 0x000000400d0d7824 */ /* 0x000fe400078e00ff */
[----:B------:R-:W-:Y:S02]  /*9a40*/  IMAD.SHL.U32 R14, R14, 0x40, RZ ;  /* 0x000000400e0e7824 */ /* 0x000fe400078e00ff */
[----:B------:R-:W-:Y:S01]  /*9a50*/  IMAD.IADD R3, R16, 0x1, R39 ;  /* 0x0000000110037824 */ /* 0x000fe200078e0227 */
[----:B------:R-:W-:-:S02]  /*9a60*/  LOP3.LUT R13, R13, 0x1c0, RZ, 0xc0, !PT ;  /* 0x000001c00d0d7812 */ /* 0x000fc400078ec0ff */
[----:B------:R-:W-:Y:S02]  /*9a70*/  LOP3.LUT R14, R14, 0x1c0, RZ, 0xc0, !PT ;  /* 0x000001c00e0e7812 */ /* 0x000fe400078ec0ff */
[----:B------:R-:W-:Y:S02]  /*9a80*/  SHF.R.U32.HI R13, RZ, 0x3, R13 ;  /* 0x00000003ff0d7819 */ /* 0x000fe4000001160d */
[----:B------:R-:W-:-:S04]  /*9a90*/  LOP3.LUT R3, R14, 0x38, R3, 0xf8, !PT ;  /* 0x000000380e037812 */ /* 0x000fc800078ef803 */
[----:B------:R-:W-:Y:S02]  /*9aa0*/  LOP3.LUT R3, R3, R13, RZ, 0x3c, !PT ;  /* 0x0000000d03037212 */ /* 0x000fe400078e3cff */
        /* <DEDUP_REMOVED lines=10> */
[----:B------:R-:W-:Y:S02]  /*9b50*/  PRMT R35, R56, 0x5410, R35 ;  /* 0x0000541038237816 */ /* 0x000fe40000000023 */
[--C-:B------:R-:W-:Y:S02]  /*9b60*/  SHF.R.U64 R31, R10, 0x10, R11.reuse ;  /* 0x000000100a1f7819 */ /* 0x100fe4000000120b */
[----:B------:R-:W-:Y:S02]  /*9b70*/  SHF.R.U32.HI R32, RZ, 0x10, R11 ;  /* 0x00000010ff207819 */ /* 0x000fe4000001160b */
[----:B------:R-:W-:Y:S01]  /*9b80*/  PRMT R38, R55, 0x5432, R38 ;  /* 0x0000543237267816 */ /* 0x000fe20000000026 */
[----:B------:R-:W-:Y:S01]  /*9b90*/  IMAD.U32 R36, R35, 0x10000, RZ ;  /* 0x0001000023247824 */ /* 0x000fe200078e00ff */
[----:B------:R-:W-:-:S02]  /*9ba0*/  PRMT R31, R21, 0x5410, R31 ;  /* 0x00005410151f7816 */ /* 0x000fc4000000001f */
[----:B------:R-:W-:Y:S02]  /*9bb0*/  PRMT R32, R21, 0x5432, R32 ;  /* 0x0000543215207816 */ /* 0x000fe40000000020 */
[----:B------:R-:W-:Y:S02]  /*9bc0*/  LOP3.LUT R33, R33, 0xffff0000, RZ, 0xc0, !PT ;  /* 0xffff000021217812 */ /* 0x000fe400078ec0ff */
[----:B------:R-:W-:-:S04]  /*9bd0*/  SHF.R.U64 R37, R6, 0x10, R7 ;  /* 0x0000001006257819 */ /* 0x000fc80000001207 */
[----:B------:R-:W-:Y:S02]  /*9be0*/  PRMT R37, R57, 0x5410, R37 ;  /* 0x0000541039257816 */ /* 0x000fe40000000025 */
[----:B------:R-:W-:Y:S01]  /*9bf0*/  LOP3.LUT R35, R35, 0xffff0000, RZ, 0xc0, !PT ;  /* 0xffff000023237812 */ /* 0x000fe200078ec0ff */
[----:B--2---:R-:W-:-:S04]  /*9c00*/  IMAD.IADD R20, R12, 0x1, R3 ;  /* 0x000000010c147824 */ /* 0x004fc800078e0203 */
[----:B------:R-:W-:Y:S01]  /*9c10*/  IMAD R20, R20, 0x2, R19 ;  /* 0x0000000214147824 */ /* 0x000fe200078e0213 */
[----:B---3--:R-:W0:Y:S04]  /*9c20*/  LDS.128 R12, [R41+0x18400] ;  /* 0x01840000290c7984 */ /* 0x008e280000000c00 */
[----:B------:R-:W1:Y:S01]  /*9c30*/  LDS.128 R24, [R20+0x18400] ;  /* 0x0184000014187984 */ /* 0x000e620000000c00 */
[----:B0-----:R-:W-:Y:S02]  /*9c40*/  IMAD.U32 R3, R12, 0x10000, RZ ;  /* 0x000100000c037824 */ /* 0x001fe400078e00ff */
[----:B-1----:R-:W-:-:S04]  /*9c50*/  IMAD.U32 R9, R24, 0x10000, RZ ;  /* 0x0001000018097824 */ /* 0x002fc800078e00ff */
[C---:B------:R-:W-:Y:S01]  /*9c60*/  FMUL.FTZ R40, R9.reuse, R34 ;  /* 0x0000002209287220 */ /* 0x040fe20000410000 */
[-C--:B------:R-:W-:Y:S01]  /*9c70*/  FMUL.FTZ R42, R9, R30.reuse ;  /* 0x0000001e092a7220 */ /* 0x080fe20000410000 */
[----:B------:R-:W-:Y:S02]  /*9c80*/  IMAD.U32 R11, R25, 0x10000, RZ ;  /* 0x00010000190b7824 */ /* 0x000fe400078e00ff */
[----:B------:R-:W-:Y:S01]  /*9c90*/  FFMA.FTZ R40, R3, R30, -R40 ;  /* 0x0000001e03287223 */ /* 0x000fe20000010828 */
[----:B------:R-:W-:Y:S02]  /*9ca0*/  IMAD.U32 R30, R29, 0x10000, RZ ;  /* 0x000100001d1e7824 */ /* 0x000fe400078e00ff */
[----:B------:R-:W-:Y:S02]  /*9cb0*/  IMAD.U32 R21, R27, 0x10000, RZ ;  /* 0x000100001b157824 */ /* 0x000fe400078e00ff */
[----:B------:R-:W-:Y:S02]  /*9cc0*/  IMAD.U32 R9, R38, 0x10000, RZ ;  /* 0x0001000026097824 */ /* 0x000fe400078e00ff */
[----:B------:R-:W-:Y:S01]  /*9cd0*/  FFMA.FTZ R42, R3, R34, R42 ;  /* 0x00000022032a7223 */ /* 0x000fe2000001002a */
[----:B------:R-:W-:-:S02]  /*9ce0*/  IMAD.U32 R5, R13, 0x10000, RZ ;  /* 0x000100000d057824 */ /* 0x000fc400078e00ff */
[C---:B------:R-:W-:Y:S01]  /*9cf0*/  FMUL.FTZ R44, R11.reuse, R36 ;  /* 0x000000240b2c7220 */ /* 0x040fe20000410000 */
[-C--:B------:R-:W-:Y:S01]  /*9d00*/  FMUL.FTZ R34, R11, R30.reuse ;  /* 0x0000001e0b227220 */ /* 0x080fe20000410000 */
[----:B------:R-:W-:Y:S02]  /*9d10*/  IMAD.U32 R8, R15, 0x10000, RZ ;  /* 0x000100000f087824 */ /* 0x000fe400078e00ff */
[----:B------:R-:W-:Y:S01]  /*9d20*/  FMUL.FTZ R11, R21, R9 ;  /* 0x00000009150b7220 */ /* 0x000fe20000410000 */
[----:B------:R-:W-:Y:S01]  /*9d30*/  IMAD.U32 R3, R32, 0x10000, RZ ;  /* 0x0001000020037824 */ /* 0x000fe200078e00ff */
[----:B------:R-:W-:Y:S01]  /*9d40*/  LOP3.LUT R10, R24, 0xffff0000, RZ, 0xc0, !PT ;  /* 0xffff0000180a7812 */ /* 0x000fe200078ec0ff */
[----:B------:R-:W-:Y:S01]  /*9d50*/  FFMA.FTZ R44, R5, R30, -R44 ;  /* 0x0000001e052c7223 */ /* 0x000fe2000001082c */
[----:B------:R-:W-:Y:S01]  /*9d60*/  LOP3.LUT R24, R25, 0xffff0000, RZ, 0xc0, !PT ;  /* 0xffff000019187812 */ /* 0x000fe200078ec0ff */
[-C--:B------:R-:W-:Y:S01]  /*9d70*/  FMUL.FTZ R30, R21, R3.reuse ;  /* 0x00000003151e7220 */ /* 0x080fe20000410000 */
[----:B------:R-:W-:Y:S01]  /*9d80*/  FFMA.FTZ R25, R8, R3, -R11 ;  /* 0x0000000308197223 */ /* 0x000fe2000001080b */
[----:B------:R-:W-:Y:S01]  /*9d90*/  LOP3.LUT R4, R12, 0xffff0000, RZ, 0xc0, !PT ;  /* 0xffff00000c047812 */ /* 0x000fe200078ec0ff */
[----:B------:R-:W-:Y:S01]  /*9da0*/  FFMA.FTZ R34, R5, R36, R34 ;  /* 0x0000002405227223 */ /* 0x000fe20000010022 */
[----:B------:R-:W-:Y:S01]  /*9db0*/  LOP3.LUT R3, R28, 0xffff0000, RZ, 0xc0, !PT ;  /* 0xffff00001c037812 */ /* 0x000fe200078ec0ff */
[----:B------:R-:W-:Y:S01]  /*9dc0*/  FMUL.FTZ R5, R10, R33 ;  /* 0x000000210a057220 */ /* 0x000fe20000410000 */
[----:B------:R-:W-:Y:S01]  /*9dd0*/  FFMA.FTZ R30, R8, R9, R30 ;  /* 0x00000009081e7223 */ /* 0x000fe2000001001e */
[----:B------:R-:W-:Y:S01]  /*9de0*/  LOP3.LUT R12, R13, 0xffff0000, RZ, 0xc0, !PT ;  /* 0xffff00000d0c7812 */ /* 0x000fe200078ec0ff */
[----:B------:R-:W-:-:S02]  /*9df0*/  IMAD.U32 R13, R26, 0x10000, RZ ;  /* 0x000100001a0d7824 */ /* 0x000fc400078e00ff */
[-C--:B------:R-:W-:Y:S01]  /*9e00*/  FMUL.FTZ R9, R10, R3.reuse ;  /* 0x000000030a097220 */ /* 0x080fe20000410000 */
[C---:B------:R-:W-:Y:S01]  /*9e10*/  FFMA.FTZ R11, R4.reuse, R3, -R5 ;  /* 0x00000003040b7223 */ /* 0x040fe20000010805 */
[----:B------:R-:W-:Y:S02]  /*9e20*/  IMAD.U32 R5, R37, 0x10000, RZ ;  /* 0x0001000025057824 */ /* 0x000fe400078e00ff */
[----:B------:R-:W-:Y:S01]  /*9e30*/  FFMA.FTZ R33, R4, R33, R9 ;  /* 0x0000002104217223 */ /* 0x000fe20000010009 */
[C---:B------:R-:W-:Y:S02]  /*9e40*/  IMAD.U32 R6, R14.reuse, 0x10000, RZ ;  /* 0x000100000e067824 */ /* 0x040fe400078e00ff */
[----:B------:R-:W-:Y:S01]  /*9e50*/  FMUL.FTZ R9, R13, R5 ;  /* 0x000000050d097220 */ /* 0x000fe20000410000 */
[----:B------:R-:W-:Y:S01]  /*9e60*/  IMAD.U32 R3, R31, 0x10000, RZ ;  /* 0x000100001f037824 */ /* 0x000fe200078e00ff */
[----:B------:R-:W-:Y:S02]  /*9e70*/  LOP3.LUT R7, R14, 0xffff0000, RZ, 0xc0, !PT ;  /* 0xffff00000e077812 */ /* 0x000fe400078ec0ff */
[----:B------:R-:W-:Y:S01]  /*9e80*/  LOP3.LUT R14, R15, 0xffff0000, RZ, 0xc0, !PT ;  /* 0xffff00000f0e7812 */ /* 0x000fe200078ec0ff */
[-C--:B------:R-:W-:Y:S01]  /*9e90*/  FFMA.FTZ R10, R6, R3.reuse, -R9 ;  /* 0x00000003060a7223 */ /* 0x080fe20000010809 */
[----:B------:R-:W-:Y:S01]  /*9ea0*/  LOP3.LUT R15, R26, 0xffff0000, RZ, 0xc0, !PT ;  /* 0xffff00001a0f7812 */ /* 0x000fe200078ec0ff */
[----:B------:R-:W-:Y:S01]  /*9eb0*/  FMUL.FTZ R13, R13, R3 ;  /* 0x000000030d0d7220 */ /* 0x000fe20000410000 */
[----:B------:R-:W-:-:S02]  /*9ec0*/  LOP3.LUT R29, R29, 0xffff0000, RZ, 0xc0, !PT ;  /* 0xffff00001d1d7812 */ /* 0x000fc400078ec0ff */
[----:B------:R-:W-:Y:S02]  /*9ed0*/  LOP3.LUT R26, R27, 0xffff0000, RZ, 0xc0, !PT ;  /* 0xffff00001b1a7812 */ /* 0x000fe400078ec0ff */
[----:B------:R-:W-:Y:S02]  /*9ee0*/  LOP3.LUT R8, R37, 0xffff0000, RZ, 0xc0, !PT ;  /* 0xffff000025087812 */ /* 0x000fe400078ec0ff */
[----:B------:R-:W-:Y:S02]  /*9ef0*/  LOP3.LUT R9, R38, 0xffff0000, RZ, 0xc0, !PT ;  /* 0xffff000026097812 */ /* 0x000fe400078ec0ff */
[----:B------:R-:W-:Y:S02]  /*9f00*/  LOP3.LUT R4, R31, 0xffff0000, RZ, 0xc0, !PT ;  /* 0xffff00001f047812 */ /* 0x000fe400078ec0ff */
[----:B------:R-:W-:Y:S01]  /*9f10*/  LOP3.LUT R3, R32, 0xffff0000, RZ, 0xc0, !PT ;  /* 0xffff000020037812 */ /* 0x000fe200078ec0ff */
[C---:B------:R-:W-:Y:S01]  /*9f20*/  FMUL.FTZ R21, R24.reuse, R35 ;  /* 0x0000002318157220 */ /* 0x040fe20000410000 */
[----:B------:R-:W-:Y:S01]  /*9f30*/  FMUL.FTZ R24, R24, R29 ;  /* 0x0000001d18187220 */ /* 0x000fe20000410000 */
[----:B------:R-:W-:Y:S01]  /*9f40*/  FFMA.FTZ R13, R6, R5, R13 ;  /* 0x00000005060d7223 */ /* 0x000fe2000001000d */
[C---:B------:R-:W-:Y:S01]  /*9f50*/  FMUL.FTZ R6, R15.reuse, R8 ;  /* 0x000000080f067220 */ /* 0x040fe20000410000 */
[C---:B------:R-:W-:Y:S01]  /*9f60*/  FMUL.FTZ R27, R26.reuse, R9 ;  /* 0x000000091a1b7220 */ /* 0x040fe20000410000 */
[-C--:B------:R-:W-:Y:S01]  /*9f70*/  FMUL.FTZ R5, R15, R4.reuse ;  /* 0x000000040f057220 */ /* 0x080fe20000410000 */
[----:B------:R-:W-:Y:S01]  /*9f80*/  FMUL.FTZ R26, R26, R3 ;  /* 0x000000031a1a7220 */ /* 0x000fe20000410000 */
[C---:B------:R-:W-:Y:S01]  /*9f90*/  FFMA.FTZ R35, R12.reuse, R35, R24 ;  /* 0x000000230c237223 */ /* 0x040fe20000010018 */
[----:B------:R-:W-:Y:S01]  /*9fa0*/  FFMA.FTZ R21, R12, R29, -R21 ;  /* 0x0000001d0c157223 */ /* 0x000fe20000010815 */
        /* <DEDUP_REMOVED lines=14> */
.L_x_5716:
[----:B------:R-:W-:Y:S05]  /*a090*/  BSYNC B0 ;  /* 0x0000000000007941 */ /* 0x000fea0003800000 */
.L_x_5702:
        /* <DEDUP_REMOVED lines=8> */
.L_x_5699:
[----:B---3--:R-:W3:Y:S01]  /*a120*/  S2R R3, SR_TID.X ;  /* 0x0000000000037919 */ /* 0x008ee20000002100 */
[----:B-12---:R-:W-:Y:S01]  /*a130*/  IMAD.U32 R4, RZ, RZ, UR37 ;  /* 0x00000025ff047e24 */ /* 0x006fe2000f8e00ff */
[----:B------:R-:W-:Y:S05]  /*a140*/  WARPSYNC.ALL ;  /* 0x0000000000007948 */ /* 0x000fea0003800000 */
[----:B------:R-:W-:Y:S02]  /*a150*/  ISETP.NE.AND P0, PT, R4, 0x3, PT ;  /* 0x000000030400780c */ /* 0x000fe40003f05270 */
[----:B---3--:R-:W-:-:S05]  /*a160*/  SHF.R.U32.HI R3, RZ, 0x7, R3 ;  /* 0x00000007ff037819 */ /* 0x008fca0000011603 */
[----:B------:R-:W-:-:S05]  /*a170*/  VIADD R3, R3, 0x8 ;  /* 0x0000000803037836 */ /* 0x000fca0000000000 */
[----:B------:R1:W-:Y:S06]  /*a180*/  BAR.SYNC.DEFER_BLOCKING R3, 0x100 ;  /* 0x000400030000751d */ /* 0x0003ec0000010000 */
[----:B------:R-:W-:Y:S05]  /*a190*/  @!P0 BRA `(.L_x_5726) ;  /* 0x0000000000048947 */ /* 0x000fea0003800000 */
[----:B------:R-:W-:Y:S01]  /*a1a0*/  BPT.TRAP 0x1 ;  /* 0x000000040000795c */ /* 0x000fe20000300000 */
.L_x_5726:
[----:B------:R-:W-:Y:S01]  /*a1b0*/  IMAD R173, R2, 0x8, R19 ;  /* 0x0000000802ad7824 */ /* 0x000fe200078e0213 */
[----:B------:R-:W-:-:S04]  /*a1c0*/  SHF.L.U32 R8, R23, 0x1f, RZ ;  /* 0x0000001f17087819 */ /* 0x000fc800000006ff */
[----:B------:R2:W3:Y:S01]  /*a1d0*/  SYNCS.PHASECHK.TRANS64.TRYWAIT P1, [R173+URZ+0x32430], R8 ;  /* 0x03243008ad0075a7 */ /* 0x0004e2000802017f */
[----:B------:R-:W-:Y:S05]  /*a1e0*/  @!P0 BRA `(.L_x_5727) ;  /* 0x0000000000048947 */ /* 0x000fea0003800000 */
[----:B------:R-:W-:Y:S01]  /*a1f0*/  BPT.TRAP 0x1 ;  /* 0x000000040000795c */ /* 0x000fe20000300000 */
.L_x_5727:
[----:B------:R-:W-:-:S05]  /*a200*/  VIADD R4, R19, 0x1c400 ;  /* 0x0001c40013047836 */ /* 0x000fca0000000000 */
[----:B------:R-:W-:-:S04]  /*a210*/  SHF.R.U32.HI R4, RZ, 0x4, R4 ;  /* 0x00000004ff047819 */ /* 0x000fc80000011604 */
[----:B------:R-:W-:-:S04]  /*a220*/  LOP3.LUT R4, R4, 0x3fff, RZ, 0xc0, !PT ;  /* 0x00003fff04047812 */ /* 0x000fc800078ec0ff */
[----:B------:R-:W-:-:S05]  /*a230*/  LOP3.LUT R4, R4, 0x10000, RZ, 0xfc, !PT ;  /* 0x0001000004047812 */ /* 0x000fca00078efcff */
[----:B------:R4:W-:Y:S01]  /*a240*/  STL [R1+0x14], R4 ;  /* 0x0000140401007387 */ /* 0x0009e20000100800 */
[----:B---3--:R-:W-:Y:S05]  /*a250*/  @P1 BRA `(.L_x_5728) ;  /* 0x0000000000081947 */ /* 0x008fea0003800000 */
[----:B------:R-:W3:Y:S02]  /*a260*/  SYNCS.PHASECHK.TRANS64.TRYWAIT P1, [R173+URZ+0x32430], R8 ;  /* 0x03243008ad0075a7 */ /* 0x000ee4000802017f */
[----:B---3--:R-:W-:Y:S05]  /*a270*/  @!P1 BRA `(.L_x_5729) ;  /* 0x0000018800a09947 */ /* 0x008fea0003800000 */
.L_x_5728:
[----:B----4-:R-:W4:Y:S01]  /*a280*/  LDL R4, [R1+0x14] ;  /* 0x0000140001047983 */ /* 0x010f220000100800 */
[----:B------:R-:W-:Y:S01]  /*a290*/  IMAD.MOV.U32 R5, RZ, RZ, 0x40000040 ;  /* 0x40000040ff057424 */ /* 0x000fe200078e00ff */
[----:B------:R-:W-:Y:S05]  /*a2a0*/  WARPSYNC.ALL ;  /* 0x0000000000007948 */ /* 0x000fea0003800000 */
[C---:B------:R-:W-:Y:S01]  /*a2b0*/  R2UR UR4, R212.reuse ;  /* 0x00000000d40472ca */ /* 0x040fe200000e0000 */
[----:B0-----:R-:W-:Y:S01]  /*a2c0*/  WARPGROUP.ARRIVE ;  /* 0x00000000000079c5 */ /* 0x001fe20000000000 */
[----:B------:R-:W-:Y:S01]  /*a2d0*/  R2UR UR5, R213 ;  /* 0x00000000d50572ca */ /* 0x000fe200000e0000 */
[----:B------:R-:W-:Y:S01]  /*a2e0*/  VIADD R12, R212, 0x2 ;  /* 0x00000002d40c7836 */ /* 0x000fe20000000000 */
[----:B------:R-:W-:Y:S01]  /*a2f0*/  R2UR UR7, R5 ;  /* 0x00000000050772ca */ /* 0x000fe200000e0000 */
[----:B------:R-:W-:Y:S01]  /*a300*/  IMAD.MOV.U32 R13, RZ, RZ, 0x40000040 ;  /* 0x40000040ff0d7424 */ /* 0x000fe200078e00ff */
[----:B------:R-:W-:Y:S01]  /*a310*/  SHF.L.U32 R0, R0, 0x1f, RZ ;  /* 0x0000001f00007819 */ /* 0x000fe200000006ff */
[----:B------:R-:W-:Y:S01]  /*a320*/  IMAD.MOV.U32 R7, RZ, RZ, 0x40000040 ;  /* 0x40000040ff077424 */ /* 0x000fe200078e00ff */
[----:B------:R-:W-:Y:S01]  /*a330*/  BSSY B0, `(.L_x_5730) ;  /* 0x0000027000007945 */ /* 0x000fe20003800000 */
[----:B------:R-:W-:Y:S01]  /*a340*/  VIADD R10, R212, 0x4 ;  /* 0x00000004d40a7836 */ /* 0x000fe20000000000 */
[----:B------:R0:W-:Y:S01]  /*a350*/  STL.64 [R1+0x8], R12 ;  /* 0x0000080c01007387 */ /* 0x0001e20000100a00 */
[----:B------:R-:W-:-:S02]  /*a360*/  IMAD.MOV.U32 R11, RZ, RZ, 0x40000040 ;  /* 0x40000040ff0b7424 */ /* 0x000fc400078e00ff */
[----:B------:R-:W-:Y:S02]  /*a370*/  VIADD R236, R212, 0x6 ;  /* 0x00000006d4ec7836 */ /* 0x000fe40000000000 */
[----:B------:R-:W-:Y:S01]  /*a380*/  IMAD.MOV.U32 R237, RZ, RZ, 0x40000040 ;  /* 0x40000040ffed7424 */ /* 0x000fe200078e00ff */
[----:B------:R0:W-:Y:S01]  /*a390*/  STL.64 [R1], R10 ;  /* 0x0000000a01007387 */ /* 0x0001e20000100a00 */
[----:B------:R-:W-:Y:S02]  /*a3a0*/  IMAD.MOV.U32 R5, RZ, RZ, 0x40000040 ;  /* 0x40000040ff057424 */ /* 0x000fe400078e00ff */
[----:B----4-:R-:W-:-:S04]  /*a3b0*/  IMAD R4, R2, 0x300, R4 ;  /* 0x0000030002047824 */ /* 0x010fc800078e0204 */
[C---:B------:R-:W-:Y:S01]  /*a3c0*/  VIADD R6, R4.reuse, 0x2 ;  /* 0x0000000204067836 */ /* 0x040fe20000000000 */
[----:B------:R-:W-:-:S13]  /*a3d0*/  R2UR UR6, R4 ;  /* 0x00000000040672ca */ /* 0x000fda00000e0000 */
[----:B------:R-:W-:Y:S01]  /*a3e0*/  HGMMA.64x96x16.F32.BF16 R24, gdesc[UR4], RZ, !UPT, gsb0 ;  /* 0x01600000041879f0 */ /* 0x000fe2000c0018ff */
[----:B------:R-:W-:Y:S02]  /*a3f0*/  R2UR UR4, R12 ;  /* 0x000000000c0472ca */ /* 0x000fe400000e0000 */
[----:B------:R-:W-:Y:S02]  /*a400*/  R2UR UR5, R13 ;  /* 0x000000000d0572ca */ /* 0x000fe400000e0000 */
[----:B------:R-:W-:Y:S01]  /*a410*/  R2UR UR6, R6 ;  /* 0x00000000060672ca */ /* 0x000fe200000e0000 */
[C---:B------:R-:W-:Y:S01]  /*a420*/  VIADD R6, R4.reuse, 0x4 ;  /* 0x0000000404067836 */ /* 0x040fe20000000000 */
[----:B------:R-:W-:Y:S01]  /*a430*/  R2UR UR7, R7 ;  /* 0x00000000070772ca */ /* 0x000fe200000e0000 */
[----:B------:R-:W-:Y:S02]  /*a440*/  IMAD.MOV.U32 R7, RZ, RZ, 0x40000040 ;  /* 0x40000040ff077424 */ /* 0x000fe400078e00ff */
        /* <DEDUP_REMOVED lines=14> */
[----:B------:R-:W-:Y:S01]  /*a530*/  R2UR UR7, R5 ;  /* 0x00000000050772ca */ /* 0x000fe200000e0000 */
[----:B------:R-:W-:Y:S02]  /*a540*/  WARPGROUP.DEPBAR.LE gsb0, 0x0 ;  /* 0x00008000000079c5 */ /* 0x000fe40000010000 */
[----:B------:R-:W-:-:S10]  /*a550*/  WARPGROUP.ARRIVE ;  /* 0x00000000000079c5 */ /* 0x000fd40000000000 */
[----:B------:R-:W-:Y:S03]  /*a560*/  HGMMA.64x96x16.F32.BF16 R24, gdesc[UR4], R24, gsb0 ;  /* 0x01600000041879f0 */ /* 0x000fe60008001818 */
[----:B------:R-:W-:Y:S02]  /*a570*/  WARPGROUP.DEPBAR.LE gsb0, 0x0 ;  /* 0x00008000000079c5 */ /* 0x000fe40000010000 */
[----:B------:R-:W4:Y:S02]  /*a580*/  SYNCS.PHASECHK.TRANS64.TRYWAIT P1, [R19+URZ+0x32410], R0 ;  /* 0x03241000130075a7 */ /* 0x000f24000802017f */
[----:B0---4-:R-:W-:Y:S05]  /*a590*/  @!P1 BRA `(.L_x_5731) ;  /* 0x0000018400ec9947 */ /* 0x011fea0003800000 */
.L_x_5993:
[----:B------:R-:W-:Y:S05]  /*a5a0*/  BSYNC B0 ;  /* 0x0000000000007941 */ /* 0x000fea0003800000 */
.L_x_5730:
[----:B------:R-:W-:Y:S05]  /*a5b0*/  @!P0 BRA `(.L_x_5732) ;  /* 0x0000000000048947 */ /* 0x000fea0003800000 */
[----:B------:R-:W-:Y:S01]  /*a5c0*/  BPT.TRAP 0x1 ;  /* 0x000000040000795c */ /* 0x000fe20000300000 */
.L_x_5732:
[----:B------:R4:W0:Y:S01]  /*a5d0*/  SYNCS.PHASECHK.TRANS64.TRYWAIT P2, [R173+URZ+0x32450], R8 ;  /* 0x03245008ad0075a7 */ /* 0x000822000804017f */
[----:B------:R-:W-:Y:S05]  /*a5e0*/  @!P0 BRA `(.L_x_5733) ;  /* 0x0000000000048947 */ /* 0x000fea0003800000 */
[----:B------:R-:W-:Y:S01]  /*a5f0*/  BPT.TRAP 0x1 ;  /* 0x000000040000795c */ /* 0x000fe20000300000 */
.L_x_5733:
[----:B0-----:R-:W0:Y:S01]  /*a600*/  S2R R0, SR_TID.X ;  /* 0x0000000000007919 */ /* 0x001e220000002100 */
[----:B------:R-:W-:Y:S01]  /*a610*/  BSSY B0, `(.L_x_5734) ;  /* 0x0000006000007945 */ /* 0x000fe20003800000 */
[----:B0-----:R-:W-:-:S04]  /*a620*/  LOP3.LUT R0, R0, 0x7f, RZ, 0xc0, !PT ;  /* 0x0000007f00007812 */ /* 0x001fc800078ec0ff */
[----:B------:R-:W-:Y:S01]  /*a630*/  ISETP.NE.AND P1, PT, R0, RZ, PT ;  /* 0x000000ff0000720c */ /* 0x000fe20003f25270 */
[----:B------:R-:W-:-:S12]  /*a640*/  @P2 BRA `(.L_x_5735) ;  /* 0x0000000000082947 */ /* 0x000fd80003800000 */
[----:B------:R-:W0:Y:S02]  /*a650*/  SYNCS.PHASECHK.TRANS64.TRYWAIT P2, [R173+URZ+0x32450], R8 ;  /* 0x03245008ad0075a7 */ /* 0x000e24000804017f */
[----:B0-----:R-:W-:Y:S05]  /*a660*/  @!P2 BRA `(.L_x_5736) ;  /* 0x0000018400cca947 */ /* 0x001fea0003800000 */
.L_x_5735:
[----:B------:R-:W-:Y:S05]  /*a670*/  BSYNC B0 ;  /* 0x0000000000007941 */ /* 0x000fea0003800000 */
.L_x_5734:
[----:B------:R-:W-:Y:S05]  /*a680*/  WARPSYNC.ALL ;  /* 0x0000000000007948 */ /* 0x000fea0003800000 */
[----:B------:R-:W-:Y:S01]  /*a690*/  R2UR UR42, R19 ;  /* 0x00000000132a72ca */ /* 0x000fe200000e0000 */
[----:B------:R-:W-:Y:S01]  /*a6a0*/  IMAD.MOV.U32 R7, RZ, RZ, 0xc00 ;  /* 0x00000c00ff077424 */ /* 0x000fe200078e00ff */
[----:B------:R-:W-:Y:S01]  /*a6b0*/  LOP3.LUT R4, R72, 0x10000, RZ, 0xfc, !PT ;  /* 0x0001000048047812 */ /* 0x000fe200078efcff */
[----:B------:R-:W-:Y:S01]  /*a6c0*/  IMAD.MOV.U32 R5, RZ, RZ, 0x40000040 ;  /* 0x40000040ff057424 */ /* 0x000fe200078e00ff */
[----:B------:R-:W-:Y:S01]  /*a6d0*/  WARPGROUP.ARRIVE ;  /* 0x00000000000079c5 */ /* 0x000fe20000000000 */
[----:B------:R-:W-:Y:S01]  /*a6e0*/  IMAD.MOV.U32 R235, RZ, RZ, 0x40000040 ;  /* 0x40000040ffeb7424 */ /* 0x000fe200078e00ff */
[----:B------:R-:W2:Y:S01]  /*a6f0*/  LDL.LU R73, [R1+0x10] ;  /* 0x0000100001497983 */ /* 0x000ea20000300800 */
[----:B------:R-:W-:Y:S01]  /*a700*/  IMAD.MOV.U32 R9, RZ, RZ, 0x40000040 ;  /* 0x40000040ff097424 */ /* 0x000fe200078e00ff */
[----:B------:R-:W0:Y:S01]  /*a710*/  LDC R74, c[0x0][0x448] ;  /* 0x00011200ff4a7b82 */ /* 0x000e220000000800 */
[----:B------:R-:W-:Y:S01]  /*a720*/  IMAD.MOV.U32 R233, RZ, RZ, 0x40000040 ;  /* 0x40000040ffe97424 */ /* 0x000fe200078e00ff */
[----:B------:R-:W-:Y:S01]  /*a730*/  ULDC UR43, c[0x0][0xa80] ;  /* 0x0002a000002b7ab9 */ /* 0x000fe20000000800 */
[----:B------:R-:W-:-:S02]  /*a740*/  IMAD.MOV.U32 R231, RZ, RZ, 0x40000040 ;  /* 0x40000040ffe77424 */ /* 0x000fc400078e00ff */
[----:B------:R-:W-:Y:S01]  /*a750*/  IMAD.MOV.U32 R229, RZ, RZ, 0x40000040 ;  /* 0x40000040ffe57424 */ /* 0x000fe200078e00ff */
[----:B------:R-:W-:Y:S01]  /*a760*/  UIADD3 UR42, UR42, 0x400, URZ ;  /* 0x000004002a2a7890 */ /* 0x000fe2000fffe03f */
[C---:B------:R-:W-:Y:S01]  /*a770*/  R2UR UR4, R4.reuse ;  /* 0x00000000040472ca */ /* 0x040fe200000e0000 */
[C---:B------:R-:W-:Y:S01]  /*a780*/  VIADD R234, R4.reuse, 0x2 ;  /* 0x0000000204ea7836 */ /* 0x040fe20000000000 */
[----:B------:R-:W-:Y:S01]  /*a790*/  R2UR UR5, R5 ;  /* 0x00000000050572ca */ /* 0x000fe200000e0000 */
[----:B------:R-:W-:Y:S01]  /*a7a0*/  USHF.R.U32.HI UR42, URZ, 0x4, UR42 ;  /* 0x000000043f2a7899 */ /* 0x000fe2000801162a */
[C---:B------:R-:W-:Y:S01]  /*a7b0*/  VIADD R232, R4.reuse, 0x4 ;  /* 0x0000000404e87836 */ /* 0x040fe20000000000 */
[----:B------:R-:W2:Y:S01]  /*a7c0*/  LDL R0, [R1+0x3c] ;  /* 0x00003c0001007983 */ /* 0x000ea20000100800 */
[----:B------:R-:W-:Y:S01]  /*a7d0*/  IMAD.MOV.U32 R227, RZ, RZ, 0x40000040 ;  /* 0x40000040ffe37424 */ /* 0x000fe200078e00ff */
[----:B------:R-:W-:Y:S01]  /*a7e0*/  ULOP3.LUT UR42, UR42, 0x3fff, URZ, 0xc0, !UPT ;  /* 0x00003fff2a2a7892 */ /* 0x000fe2000f8ec03f */
[C---:B------:R-:W-:Y:S01]  /*a7f0*/  VIADD R230, R4.reuse, 0x6 ;  /* 0x0000000604e67836 */ /* 0x040fe20000000000 */
[----:B------:R-:W2:Y:S01]  /*a800*/  LDL R78, [R1+0x1c] ;  /* 0x00001c00014e7983 */ /* 0x000ea20000100800 */
[----:B------:R-:W-:Y:S01]  /*a810*/  IMAD.MOV.U32 R225, RZ, RZ, 0x40000040 ;  /* 0x40000040ffe17424 */ /* 0x000fe200078e00ff */
[----:B------:R-:W-:Y:S01]  /*a820*/  ULOP3.LUT UR39, UR42, 0x10000, URZ, 0xfc, !UPT ;  /* 0x000100002a277892 */ /* 0x000fe2000f8efc3f */
[----:B------:R-:W-:Y:S01]  /*a830*/  VIADD R228, R4, 0x400 ;  /* 0x0000040004e47836 */ /* 0x000fe20000000000 */
[----:B------:R-:W2:Y:S01]  /*a840*/  LDL R176, [R1+0x24] ;  /* 0x0000240001b07983 */ /* 0x000ea20000100800 */
[----:B------:R-:W-:Y:S01]  /*a850*/  IMAD.MOV.U32 R223, RZ, RZ, 0x40000040 ;  /* 0x40000040ffdf7424 */ /* 0x000fe200078e00ff */
[----:B------:R-:W-:Y:S01]  /*a860*/  ULDC UR48, c[0x0][0xa80] ;  /* 0x0002a00000307ab9 */ /* 0x000fe20000000800 */
[----:B------:R-:W-:Y:S01]  /*a870*/  IMAD.MOV.U32 R219, RZ, RZ, 0x40000040 ;  /* 0x40000040ffdb7424 */ /* 0x000fe200078e00ff */
[----:B------:R-:W2:Y:S01]  /*a880*/  LDL R75, [R1+0x2c] ;  /* 0x00002c00014b7983 */ /* 0x000ea20000100800 */
[----:B------:R-:W-:Y:S01]  /*a890*/  IMAD R6, R2, R7, UR39 ;  /* 0x0000002702067e24 */ /* 0x000fe2000f8e0207 */
[----:B------:R-:W-:Y:S01]  /*a8a0*/  ULDC UR49, c[0x0][0xa80] ;  /* 0x0002a00000317ab9 */ /* 0x000fe20000000800 */
[----:B------:R-:W-:Y:S01]  /*a8b0*/  IMAD.MOV.U32 R7, RZ, RZ, 0x40000040 ;  /* 0x40000040ff077424 */ /* 0x000fe200078e00ff */
[----:B------:R-:W2:Y:S02]  /*a8c0*/  LDL R177, [R1+0x18] ;  /* 0x0000180001b17983 */ /* 0x000ea40000100800 */
[----:B------:R-:W-:-:S02]  /*a8d0*/  R2UR UR6, R6 ;  /* 0x00000000060672ca */ /* 0x000fc400000e0000 */
[----:B------:R-:W-:-:S13]  /*a8e0*/  R2UR UR7, R7 ;  /* 0x00000000070772ca */ /* 0x000fda00000e0000 */
[----:B------:R-:W-:Y:S01]  /*a8f0*/  HGMMA.64x96x16.F32.BF16 R24, gdesc[UR4], R24, gsb0 ;  /* 0x01600000041879f0 */ /* 0x000fe20008001818 */
[----:B--234-:R-:W-:Y:S01]  /*a900*/  VIADD R8, R6, 0x2 ;  /* 0x0000000206087836 */ /* 0x01cfe20000000000 */
[----:B------:R-:W-:Y:S02]  /*a910*/  R2UR UR4, R234 ;  /* 0x00000000ea0472ca */ /* 0x000fe400000e0000 */
[----:B------:R-:W-:Y:S02]  /*a920*/  R2UR UR5, R235 ;  /* 0x00000000eb0572ca */ /* 0x000fe400000e0000 */
        /* <DEDUP_REMOVED lines=30> */
[----:B------:R-:W-:-:S02]  /*ab10*/  VIADD R8, R6, 0x302 ;  /* 0x0000030206087836 */ /* 0x000fc40000000000 */
[----:B------:R-:W-:Y:S01]  /*ab20*/  IMAD.MOV.U32 R9, RZ, RZ, 0x40000040 ;  /* 0x40000040ff097424 */ /* 0x000fe200078e00ff */
[----:B------:R-:W-:Y:S02]  /*ab30*/  WARPGROUP.DEPBAR.LE gsb0, 0x0 ;  /* 0x00008000000079c5 */ /* 0x000fe40000010000 */
[----:B------:R-:W-:-:S06]  /*ab40*/  WARPGROUP.ARRIVE ;  /* 0x00000000000079c5 */ /* 0x000fcc0000000000 */
        /* <DEDUP_REMOVED lines=37> */
[----:B------:R-:W-:Y:S02]  /*ada0*/  IMAD.MOV.U32 R211, RZ, RZ, 0x40000040 ;  /* 0x40000040ffd37424 */ /* 0x000fe400078e00ff */
        /* <DEDUP_REMOVED lines=73> */
[----:B------:R-:W-:Y:S02]  /*b240*/  R2UR UR7, R7 ;  /* 0x00000000070772ca */ /* 0x000fe400000e0000 */
[----:B0-----:R-:W-:Y:S02]  /*b250*/  ISETP.NE.AND P5, PT, R74, 0x1, PT ;  /* 0x000000014a00780c */ /* 0x001fe40003fa5270 */
[----:B------:R-:W-:-:S11]  /*b260*/  LOP3.LUT R73, R73, 0xfffffff7, RZ, 0xc0, !PT ;  /* 0xfffffff749497812 */ /* 0x000fd600078ec0ff */
[----:B------:R-:W-:Y:S01]  /*b270*/  @P5 LOP3.LUT R73, R73, 0x8, RZ, 0xfc, !PT ;  /* 0x0000000849495812 */ /* 0x000fe200078efcff */
[----:B------:R-:W0:Y:S04]  /*b280*/  @P5 LDC R7, c[0x0][0x44c] ;  /* 0x00011300ff075b82 */ /* 0x000e280000000800 */
[----:B------:R2:W-:Y:S01]  /*b290*/  STL [R1+0x10], R73 ;  /* 0x0000104901007387 */ /* 0x0005e20000100800 */
[----:B------:R-:W-:Y:S01]  /*b2a0*/  IMAD.IADD R6, R0, 0x1, R78 ;  /* 0x0000000100067824 */ /* 0x000fe200078e024e */
[----:B------:R-:W-:Y:S02]  /*b2b0*/  WARPGROUP.DEPBAR.LE gsb0, 0x0 ;  /* 0x00008000000079c5 */ /* 0x000fe40000010000 */
[----:B------:R-:W-:Y:S01]  /*b2c0*/  WARPGROUP.ARRIVE ;  /* 0x00000000000079c5 */ /* 0x000fe20000000000 */
[----:B--2---:R-:W2:Y:S01]  /*b2d0*/  @P5 LDC R73, c[0x0][0x450] ;  /* 0x00011400ff495b82 */ /* 0x004ea20000000800 */
[----:B------:R-:W-:-:S04]  /*b2e0*/  IMAD R74, R215, -0x60, R176 ;  /* 0xffffffa0d74a7824 */ /* 0x000fc800078e02b0 */
[----:B------:R-:W3:Y:S01]  /*b2f0*/  S2R R80, SR_TID.X ;  /* 0x0000000000507919 */ /* 0x000ee20000002100 */
[----:B------:R-:W-:Y:S01]  /*b300*/  HGMMA.64x96x16.F32.BF16 R24, gdesc[UR4], R24, gsb0 ;  /* 0x01600000041879f0 */ /* 0x000fe20008001818 */
[----:B0-----:R-:W-:Y:S01]  /*b310*/  @P5 IMAD.HI.U32 R0, R6, R7, RZ ;  /* 0x0000000706005227 */ /* 0x001fe200078e00ff */
[----:B------:R-:W-:Y:S01]  /*b320*/  ULOP3.LUT UR42, UR42, 0x3000000, URZ, 0xfc, !UPT ;  /* 0x030000002a2a7892 */ /* 0x000fe2000f8efc3f */
[----:B------:R-:W4:Y:S03]  /*b330*/  LDL R175, [R1+0x30] ;  /* 0x0000300001af7983 */ /* 0x000f260000100800 */
[----:B--2---:R-:W-:-:S05]  /*b340*/  @P5 SHF.R.U32.HI R6, RZ, R73, R0 ;  /* 0x00000049ff065219 */ /* 0x004fca0000011600 */
[----:B------:R-:W0:Y:S01]  /*b350*/  SHFL.IDX PT, R0, R6, RZ, 0x1c1f ;  /* 0x001c1fff06007589 */ /* 0x000e2200000e0000 */
[C-C-:B------:R-:W-:Y:S02]  /*b360*/  IADD3 R83, -R75.reuse, 0x61, R74.reuse ;  /* 0x000000614b537810 */ /* 0x140fe40007ffe14a */
[----:B------:R-:W-:-:S03]  /*b370*/  IADD3 R74, -R75, 0x60, R74 ;  /* 0x000000604b4a7810 */ /* 0x000fc60007ffe14a */
[----:B------:R-:W-:-:S05]  /*b380*/  IMAD.IADD R83, R83, 0x1, -R177 ;  /* 0x0000000153537824 */ /* 0x000fca00078e0ab1 */
[----:B0-----:R-:W-:-:S04]  /*b390*/  VIADDMNMX R0, R0, R83, R74, PT ;  /* 0x0000005300007246 */ /* 0x001fc8000380014a */
[C---:B------:R-:W-:Y:S02]  /*b3a0*/  ISETP.GT.AND P3, PT, R0.reuse, RZ, PT ;  /* 0x000000ff0000720c */ /* 0x040fe40003f64270 */
[C---:B------:R-:W-:Y:S02]  /*b3b0*/  ISETP.GT.AND P4, PT, R0.reuse, 0x1, PT ;  /* 0x000000010000780c */ /* 0x040fe40003f84270 */
[----:B------:R-:W-:Y:S01]  /*b3c0*/  ISETP.GT.AND P2, PT, R0, 0x8, PT ;  /* 0x000000080000780c */ /* 0x000fe20003f44270 */
[----:B------:R-:W-:Y:S02]  /*b3d0*/  WARPGROUP.DEPBAR.LE gsb0, 0x0 ;  /* 0x00008000000079c5 */ /* 0x000fe40000010000 */
[----:B------:R-:W-:Y:S02]  /*b3e0*/  FSEL R81, R24, -INF , P3 ;  /* 0xff80000018517808 */ /* 0x000fe40001800000 */
        /* <DEDUP_REMOVED lines=64> */
[----:B------:R-:W-:Y:S02]  /*b7f0*/  FSEL R69, R69, -INF , P3 ;  /* 0xff80000045457808 */ /* 0x000fe40001800000 */
[----:B------:R-:W-:-:S04]  /*b800*/  FMNMX.FTZ R0, R68, R25, !PT ;  /* 0x0000001944007209 */ /* 0x000fc80007810000 */
[----:B------:R-:W-:-:S05]  /*b810*/  FMNMX.FTZ R24, R69, R0, !PT ;  /* 0x0000000045187209 */ /* 0x000fca0007810000 */
[----:B------:R-:W0:Y:S04]  /*b820*/  SHFL.BFLY PT, R25, R24, 0x2, 0x1f ;  /* 0x0c401f0018197f89 */ /* 0x000e2800000e0000 */
[----:B------:R-:W2:Y:S01]  /*b830*/  SHFL.IDX PT, R6, R6, 0x1, 0x1c1f ;  /* 0x003c1f0006067f89 */ /* 0x000ea200000e0000 */
[----:B0-----:R-:W-:-:S05]  /*b840*/  FMNMX.FTZ R25, R24, R25, !PT ;  /* 0x0000001918197209 */ /* 0x001fca0007810000 */
[----:B------:R-:W0:Y:S01]  /*b850*/  SHFL.BFLY PT, R0, R25, 0x1, 0x1f ;  /* 0x0c201f0019007f89 */ /* 0x000e2200000e0000 */
[----:B--2---:R-:W-:-:S04]  /*b860*/  VIADDMNMX R74, R6, R83, R74, PT ;  /* 0x00000053064a7246 */ /* 0x004fc8000380014a */
[C---:B------:R-:W-:Y:S02]  /*b870*/  ISETP.GT.AND P3, PT, R74.reuse, RZ, PT ;  /* 0x000000ff4a00720c */ /* 0x040fe40003f64270 */
[C---:B------:R-:W-:Y:S02]  /*b880*/  ISETP.GT.AND P4, PT, R74.reuse, 0x1, PT ;  /* 0x000000014a00780c */ /* 0x040fe40003f84270 */
[----:B------:R-:W-:Y:S02]  /*b890*/  ISETP.GT.AND P2, PT, R74, 0x8, PT ;  /* 0x000000084a00780c */ /* 0x000fe40003f44270 */
[----:B------:R-:W-:Y:S02]  /*b8a0*/  FSEL R26, R26, -INF , P3 ;  /* 0xff8000001a1a7808 */ /* 0x000fe40001800000 */
[----:B------:R-:W-:Y:S02]  /*b8b0*/  FSEL R27, R27, -INF , P4 ;  /* 0xff8000001b1b7808 */ /* 0x000fe40002000000 */
[----:B------:R-:W-:-:S02]  /*b8c0*/  ISETP.GT.AND P3, PT, R74, 0x9, PT ;  /* 0x000000094a00780c */ /* 0x000fc40003f64270 */
[----:B------:R-:W-:Y:S02]  /*b8d0*/  FSEL R30, R30, -INF , P2 ;  /* 0xff8000001e1e7808 */ /* 0x000fe40001000000 */
[----:B------:R-:W-:Y:S02]  /*b8e0*/  ISETP.GT.AND P2, PT, R74, 0x10, PT ;  /* 0x000000104a00780c */ /* 0x000fe40003f44270 */
[----:B0-----:R-:W-:Y:S02]  /*b8f0*/  FMNMX.FTZ R0, R25, R0, !PT ;  /* 0x0000000019007209 */ /* 0x001fe40007810000 */
[----:B------:R-:W-:Y:S02]  /*b900*/  FMNMX.FTZ R25, R26, R27, !PT ;  /* 0x0000001b1a197209 */ /* 0x000fe40007810000 */
        /* <DEDUP_REMOVED lines=13> */
[----:B------:R-:W-:Y:S01]  /*b9e0*/  FMNMX.FTZ R28, R38, R33, !PT ;  /* 0x00000021261c7209 */ /* 0x000fe20007810000 */
[----:B------:R-:W-:Y:S01]  /*b9f0*/  FMUL.FTZ R6, R0, UR43 ;  /* 0x0000002b00067c20 */ /* 0x000fe20008410000 */
[----:B------:R-:W-:-:S02]  /*ba00*/  ISETP.GT.AND P3, PT, R74, 0x21, PT ;  /* 0x000000214a00780c */ /* 0x000fc40003f64270 */
[----:B------:R-:W-:Y:S02]  /*ba10*/  FSEL R42, R42, -INF , P2 ;  /* 0xff8000002a2a7808 */ /* 0x000fe40001000000 */
[----:B------:R-:W-:Y:S02]  /*ba20*/  FMNMX.FTZ R33, R39, R28, !PT ;  /* 0x0000001c27217209 */ /* 0x000fe40007810000 */
[----:B------:R-:W-:Y:S02]  /*ba30*/  FSETP.NEU.FTZ.AND P4, PT, R0, -INF , PT ;  /* 0xff8000000000780b */ /* 0x000fe40003f9d000 */
[----:B------:R-:W-:Y:S02]  /*ba40*/  ISETP.GT.AND P2, PT, R74, 0x28, PT ;  /* 0x000000284a00780c */ /* 0x000fe40003f44270 */
[----:B------:R-:W-:Y:S02]  /*ba50*/  FSEL R28, R43, -INF , P3 ;  /* 0xff8000002b1c7808 */ /* 0x000fe40001800000 */
[----:B------:R-:W-:-:S02]  /*ba60*/  FMNMX.FTZ R33, R42, R33, !PT ;  /* 0x000000212a217209 */ /* 0x000fc40007810000 */
[----:B------:R-:W-:Y:S02]  /*ba70*/  FSEL R6, R6, RZ, P4 ;  /* 0x000000ff06067208 */ /* 0x000fe40002000000 */
[----:B------:R-:W-:Y:S02]  /*ba80*/  ISETP.GT.AND P3, PT, R74, 0x29, PT ;  /* 0x000000294a00780c */ /* 0x000fe40003f64270 */
[----:B------:R-:W-:Y:S02]  /*ba90*/  FSEL R46, R46, -INF , P2 ;  /* 0xff8000002e2e7808 */ /* 0x000fe40001000000 */
[----:B------:R-:W-:Y:S01]  /*baa0*/  FMNMX.FTZ R35, R28, R33, !PT ;  /* 0x000000211c237209 */ /* 0x000fe20007810000 */
[----:B------:R-:W-:Y:S01]  /*bab0*/  FFMA.FTZ R36, R29, UR43, -R6 ;  /* 0x0000002b1d247c23 */ /* 0x000fe20008010806 */
        /* <DEDUP_REMOVED lines=12> */
[----:B------:R0:W-:Y:S01]  /*bb80*/  MUFU.EX2 R33, R36 ;  /* 0x0000002400217308 */ /* 0x0001e20000000800 */
[----:B------:R-:W-:Y:S02]  /*bb90*/  ISETP.GT.AND P2, PT, R74, 0x40, PT ;  /* 0x000000404a00780c */ /* 0x000fe40003f44270 */
[----:B------:R-:W-:-:S02]  /*bba0*/  FMNMX.FTZ R43, R54, R43, !PT ;  /* 0x0000002b362b7209 */ /* 0x000fc40007810000 */
[----:B------:R-:W-:Y:S02]  /*bbb0*/  FSEL R58, R58, -INF , P2 ;  /* 0xff8000003a3a7808 */ /* 0x000fe40001000000 */
[----:B0-----:R-:W-:Y:S02]  /*bbc0*/  FSEL R36, R55, -INF , P3 ;  /* 0xff80000037247808 */ /* 0x001fe40001800000 */
[----:B------:R-:W-:Y:S02]  /*bbd0*/  ISETP.GT.AND P3, PT, R74, 0x41, PT ;  /* 0x000000414a00780c */ /* 0x000fe40003f64270 */
        /* <DEDUP_REMOVED lines=9> */
[----:B------:R-:W-:Y:S01]  /*bc70*/  FMNMX.FTZ R76, R62, R43, !PT ;  /* 0x0000002b3e4c7209 */ /* 0x000fe20007810000 */
[--C-:B------:R-:W-:Y:S01]  /*bc80*/  FFMA.FTZ R154, R7, UR43, -R6.reuse ;  /* 0x0000002b079a7c23 */ /* 0x100fe20008010806 */
        /* <DEDUP_REMOVED lines=10> */
[----:B------:R-:W-:Y:S02]  /*bd30*/  FSEL R71, R71, -INF , P3 ;  /* 0xff80000047477808 */ /* 0x000fe40001800000 */
[----:B------:R-:W-:-:S04]  /*bd40*/  FMNMX.FTZ R40, R70, R7, !PT ;  /* 0x0000000746287209 */ /* 0x000fc80007810000 */
[----:B------:R-:W-:-:S05]  /*bd50*/  FMNMX.FTZ R40, R71, R40, !PT ;  /* 0x0000002847287209 */ /* 0x000fca0007810000 */
[----:B------:R-:W0:Y:S01]  /*bd60*/  SHFL.BFLY PT, R7, R40, 0x2, 0x1f ;  /* 0x0c401f0028077f89 */ /* 0x000e2200000e0000 */
[----:B------:R-:W-:Y:S01]  /*bd70*/  FFMA.FTZ R47, R41, UR43, -R6 ;  /* 0x0000002b292f7c23 */ /* 0x000fe20008010806 */
[----:B0-----:R-:W-:-:S05]  /*bd80*/  FMNMX.FTZ R41, R40, R7, !PT ;  /* 0x0000000728297209 */ /* 0x001fca0007810000 */
[----:B------:R-:W0:Y:S01]  /*bd90*/  SHFL.BFLY PT, R40, R41, 0x1, 0x1f ;  /* 0x0c201f0029287f89 */ /* 0x000e2200000e0000 */
[--C-:B------:R-:W-:Y:S01]  /*bda0*/  FFMA.FTZ R43, R53, UR43, -R6.reuse ;  /* 0x0000002b352b7c23 */ /* 0x100fe20008010806 */
[--C-:B------:R-:W-:Y:S01]  /*bdb0*/  FFMA.FTZ R204, R81, UR43, -R6.reuse ;  /* 0x0000002b51cc7c23 */ /* 0x100fe20008010806 */
[----:B------:R-:W-:Y:S01]  /*bdc0*/  FFMA.FTZ R31, R79, UR43, -R6 ;  /* 0x0000002b4f1f7c23 */ /* 0x000fe20008010806 */
[----:B0-----:R-:W-:-:S04]  /*bdd0*/  FMNMX.FTZ R7, R41, R40, !PT ;  /* 0x0000002829077209 */ /* 0x001fc80007810000 */
[C---:B------:R-:W-:Y:S01]  /*bde0*/  FSETP.NEU.FTZ.AND P2, PT, R7.reuse, -INF , PT ;  /* 0xff8000000700780b */ /* 0x040fe20003f5d000 */
[----:B------:R-:W-:-:S05]  /*bdf0*/  FMUL.FTZ R53, R7, UR43 ;  /* 0x0000002b07357c20 */ /* 0x000fca0008410000 */
[----:B------:R-:W-:-:S05]  /*be00*/  FSEL R53, R53, RZ, P2 ;  /* 0x000000ff35357208 */ /* 0x000fca0001000000 */
[--C-:B------:R-:W-:Y:S02]  /*be10*/  FFMA.FTZ R40, R25, UR43, -R53.reuse ;  /* 0x0000002b19287c23 */ /* 0x100fe40008010835 */
[----:B------:R-:W0:Y:S01]  /*be20*/  @P5 LDC R25, c[0x0][0x44c] ;  /* 0x00011300ff195b82 */ /* 0x000e220000000800 */
[----:B------:R-:W-:Y:S01]  /*be30*/  FFMA.FTZ R205, R26, UR43, -R53 ;  /* 0x0000002b1acd7c23 */ /* 0x000fe20008010835 */
[--C-:B------:R-:W-:Y:S01]  /*be40*/  FFMA.FTZ R59, R45, UR43, -R6.reuse ;  /* 0x0000002b2d3b7c23 */ /* 0x100fe20008010806 */
[--C-:B------:R-:W-:Y:S01]  /*be50*/  FFMA.FTZ R55, R49, UR43, -R6.reuse ;  /* 0x0000002b31377c23 */ /* 0x100fe20008010806 */
[--C-:B------:R-:W-:Y:S01]  /*be60*/  FFMA.FTZ R206, R77, UR43, -R6.reuse ;  /* 0x0000002b4dce7c23 */ /* 0x100fe20008010806 */
[----:B-----5:R-:W-:-:S03]  /*be70*/  FFMA.FTZ R152, R75, UR43, -R6 ;  /* 0x0000002b4b987c23 */ /* 0x020fc60008010806 */
[----:B------:R-:W2:Y:S01]  /*be80*/  @P5 LDC R26, c[0x0][0x450] ;  /* 0x00011400ff1a5b82 */ /* 0x000ea20000000800 */
        /* <DEDUP_REMOVED lines=13> */
[--C-:B------:R-:W-:Y:S01]  /*bf60*/  FFMA.FTZ R6, R27, UR43, -R53.reuse ;  /* 0x0000002b1b067c23 */ /* 0x100fe20008010835 */
[----:B------:R-:W-:Y:S01]  /*bf70*/  MUFU.EX2 R204, R204 ;  /* 0x000000cc00cc7308 */ /* 0x000fe20000000800 */
[--C-:B------:R-:W-:Y:S01]  /*bf80*/  FFMA.FTZ R207, R30, UR43, -R53.reuse ;  /* 0x0000002b1ecf7c23 */ /* 0x100fe20008010835 */
[----:B------:R-:W-:Y:S01]  /*bf90*/  FFMA.FTZ R30, R24, UR43, -R53 ;  /* 0x0000002b181e7c23 */ /* 0x000fe20008010835 */
[----:B---3--:R-:W-:-:S05]  /*bfa0*/  SHF.R.U32.HI R80, RZ, 0x7, R80 ;  /* 0x00000007ff507819 */ /* 0x008fca0000011650 */
[----:B------:R-:W1:Y:S01]  /*bfb0*/  MUFU.EX2 R31, R31 ;  /* 0x0000001f001f7308 */ /* 0x000e620000000800 */
[----:B------:R-:W-:Y:S01]  /*bfc0*/  @!P1 VIADD R24, R173, 0x32440 ;  /* 0x00032440ad189836 */ /* 0x000fe20000000000 */
[----:B------:R-:W-:-:S06]  /*bfd0*/  IADD3 R172, -R80, 0xb, RZ ;  /* 0x0000000b50ac7810 */ /* 0x000fcc0007ffe1ff */
[----:B------:R-:W-:Y:S01]  /*bfe0*/  MUFU.EX2 R206, R206 ;  /* 0x000000ce00ce7308 */ /* 0x000fe20000000800 */
[----:B------:R-:W-:-:S07]  /*bff0*/  FFMA.FTZ R153, R34, UR43, -R53 ;  /* 0x0000002b22997c23 */ /* 0x000fce0008010835 */
[----:B------:R-:W-:Y:S01]  /*c000*/  MUFU.EX2 R205, R205 ;  /* 0x000000cd00cd7308 */ /* 0x000fe20000000800 */
[----:B------:R-:W-:Y:S01]  /*c010*/  @!P1 PRMT R24, RZ, 0x654, R24 ;  /* 0x00000654ff189816 */ /* 0x000fe20000000018 */
[----:B0-----:R-:W-:Y:S01]  /*c020*/  @P5 IMAD.HI.U32 R25, R78, R25, RZ ;  /* 0x000000194e195227 */ /* 0x001fe200078e00ff */
[----:B------:R0:W-:Y:S06]  /*c030*/  BAR.ARV R172, 0x100 ;  /* 0x000400ac0000751d */ /* 0x0001ec0000002000 */
[----:B------:R-:W3:Y:S01]  /*c040*/  MUFU.EX2 R6, R6 ;  /* 0x0000000600067308 */ /* 0x000ee20000000800 */
[----:B------:R4:W-:Y:S01]  /*c050*/  @!P1 SYNCS.ARRIVE.TRANS64.RED.A1T0 RZ, [R24+URZ], RZ ;  /* 0x000000ff18ff99a7 */ /* 0x0009e2000810043f */
[----:B------:R1:W-:Y:S06]  /*c060*/  BAR.SYNC.DEFER_BLOCKING R3, 0x100 ;  /* 0x000400030000751d */ /* 0x0003ec0000010000 */
[----:B------:R-:W0:Y:S01]  /*c070*/  MUFU.EX2 R207, R207 ;  /* 0x000000cf00cf7308 */ /* 0x000e220000000800 */
[----:B------:R-:W-:-:S02]  /*c080*/  IMAD.MOV.U32 R27, RZ, RZ, 0xc00 ;  /* 0x00000c00ff1b7424 */ /* 0x000fc400078e00ff */
[----:B-1----:R-:W-:Y:S01]  /*c090*/  FADD.FTZ R3, R204, R31 ;  /* 0x0000001fcc037221 */ /* 0x002fe20000010000 */
[----:B------:R-:W-:-:S04]  /*c0a0*/  IMAD.MOV.U32 R174, RZ, RZ, R78 ;  /* 0x000000ffffae7224 */ /* 0x000fc800078e004e */
[----:B------:R-:W-:Y:S01]  /*c0b0*/  MUFU.EX2 R152, R152 ;  /* 0x0000009800987308 */ /* 0x000fe20000000800 */
[----:B------:R-:W-:Y:S01]  /*c0c0*/  FFMA.FTZ R155, R38, UR43, -R53 ;  /* 0x0000002b269b7c23 */ /* 0x000fe20008010835 */
[----:B--2---:R-:W-:-:S06]  /*c0d0*/  @P5 SHF.R.U32.HI R174, RZ, R26, R25 ;  /* 0x0000001affae5219 */ /* 0x004fcc0000011619 */
[----:B------:R-:W1:Y:S01]  /*c0e0*/  MUFU.EX2 R30, R30 ;  /* 0x0000001e001e7308 */ /* 0x000e620000000800 */
[----:B------:R-:W-:Y:S02]  /*c0f0*/  IMAD.MOV.U32 R25, RZ, RZ, 0x40000040 ;  /* 0x40000040ff197424 */ /* 0x000fe400078e00ff */
[----:B------:R-:W-:Y:S01]  /*c100*/  FFMA.FTZ R159, R46, UR43, -R53 ;  /* 0x0000002b2e9f7c23 */ /* 0x000fe20008010835 */
[----:B----4-:R-:W-:-:S04]  /*c110*/  IMAD R24, R2, R27, UR42 ;  /* 0x0000002a02187e24 */ /* 0x010fc8000f8e021b */
[----:B------:R-:W-:Y:S01]  /*c120*/  MUFU.EX2 R35, R73 ;  /* 0x0000004900237308 */ /* 0x000fe20000000800 */
[----:B---3--:R-:W-:Y:S01]  /*c130*/  FADD.FTZ R44, R205, R6 ;  /* 0x00000006cd2c7221 */ /* 0x008fe20000010000 */
[----:B------:R-:W-:-:S06]  /*c140*/  FADD.FTZ R46, R206, R3 ;  /* 0x00000003ce2e7221 */ /* 0x000fcc0000010000 */
[----:B------:R-:W2:Y:S01]  /*c150*/  MUFU.EX2 R153, R153 ;  /* 0x0000009900997308 */ /* 0x000ea20000000800 */
[--C-:B------:R-:W-:Y:S01]  /*c160*/  FFMA.FTZ R34, R39, UR43, -R53.reuse ;  /* 0x0000002b27227c23 */ /* 0x100fe20008010835 */
[----:B------:R-:W-:Y:S01]  /*c170*/  FFMA.FTZ R38, R28, UR43, -R53 ;  /* 0x0000002b1c267c23 */ /* 0x000fe20008010835 */
[----:B------:R-:W-:-:S05]  /*c180*/  R2UR UR7, R25 ;  /* 0x00000000190772ca */ /* 0x000fca00000e0000 */
[----:B------:R-:W-:Y:S01]  /*c190*/  MUFU.EX2 R154, R154 ;  /* 0x0000009a009a7308 */ /* 0x000fe20000000800 */
[----:B------:R-:W-:Y:S02]  /*c1a0*/  VIADD R28, R24, 0x80 ;  /* 0x00000080181c7836 */ /* 0x000fe40000000000 */
[----:B0-----:R-:W-:Y:S01]  /*c1b0*/  FADD.FTZ R3, R207, R44 ;  /* 0x0000002ccf037221 */ /* 0x001fe20000010000 */
[----:B------:R-:W-:-:S04]  /*c1c0*/  FADD.FTZ R25, R33, R46 ;  /* 0x0000002e21197221 */ /* 0x000fc80000010000 */
[----:B------:R-:W0:Y:S01]  /*c1d0*/  MUFU.EX2 R40, R40 ;  /* 0x0000002800287308 */ /* 0x000e220000000800 */
[----:B------:R-:W-:Y:S01]  /*c1e0*/  FFMA.FTZ R157, R42, UR43, -R53 ;  /* 0x0000002b2a9d7c23 */ /* 0x000fe20008010835 */
[----:B-1----:R-:W-:Y:S01]  /*c1f0*/  FADD.FTZ R44, R30, R3 ;  /* 0x000000031e2c7221 */ /* 0x002fe20000010000 */
[----:B------:R-:W-:-:S05]  /*c200*/  FADD.FTZ R46, R152, R25 ;  /* 0x00000019982e7221 */ /* 0x000fca0000010000 */
[----:B------:R-:W-:Y:S01]  /*c210*/  MUFU.EX2 R37, R37 ;  /* 0x0000002500257308 */ /* 0x000fe20000000800 */
[----:B------:R-:W-:-:S07]  /*c220*/  R2UR UR10, R28 ;  /* 0x000000001c0a72ca */ /* 0x000fce00000e0000 */
[----:B------:R-:W1:Y:S01]  /*c230*/  MUFU.EX2 R155, R155 ;  /* 0x0000009b009b7308 */ /* 0x000e620000000800 */
[C---:B------:R-:W-:Y:S02]  /*c240*/  VIADD R28, R24.reuse, 0x180 ;  /* 0x00000180181c7836 */ /* 0x040fe40000000000 */
[----:B--2---:R-:W-:Y:S01]  /*c250*/  FADD.FTZ R3, R153, R44 ;  /* 0x0000002c99037221 */ /* 0x004fe20000010000 */
[----:B------:R-:W-:-:S04]  /*c260*/  VIADD R26, R24, 0x100 ;  /* 0x00000100181a7836 */ /* 0x000fc80000000000 */
[----:B------:R-:W-:Y:S01]  /*c270*/  MUFU.EX2 R156, R156 ;  /* 0x0000009c009c7308 */ /* 0x000fe20000000800 */
[----:B------:R-:W-:-:S07]  /*c280*/  FADD.FTZ R25, R35, R46 ;  /* 0x0000002e23197221 */ /* 0x000fce0000010000 */
[----:B------:R-:W2:Y:S01]  /*c290*/  MUFU.EX2 R34, R34 ;  /* 0x0000002200227308 */ /* 0x000ea20000000800 */
[----:B------:R-:W-:Y:S01]  /*c2a0*/  R2UR UR18, R28 ;  /* 0x000000001c1272ca */ /* 0x000fe200000e0000 */
[----:B0-----:R-:W-:Y:S01]  /*c2b0*/  FADD.FTZ R44, R40, R3 ;  /* 0x00000003282c7221 */ /* 0x001fe20000010000 */
[----:B------:R-:W-:-:S05]  /*c2c0*/  FADD.FTZ R28, R154, R25 ;  /* 0x000000199a1c7221 */ /* 0x000fca0000010000 */
[----:B------:R-:W0:Y:S01]  /*c2d0*/  MUFU.EX2 R157, R157 ;  /* 0x0000009d009d7308 */ /* 0x000e220000000800 */
[----:B------:R-:W-:Y:S01]  /*c2e0*/  FFMA.FTZ R42, R29, UR43, -R53 ;  /* 0x0000002b1d2a7c23 */ /* 0x000fe20008010835 */
[----:B------:R-:W-:Y:S01]  /*c2f0*/  R2UR UR14, R26 ;  /* 0x000000001a0e72ca */ /* 0x000fe200000e0000 */
[----:B------:R-:W-:-:S05]  /*c300*/  VIADD R26, R24, 0x200 ;  /* 0x00000200181a7836 */ /* 0x000fca0000000000 */
[----:B------:R-:W3:Y:S01]  /*c310*/  MUFU.EX2 R47, R47 ;  /* 0x0000002f002f7308 */ /* 0x000ee20000000800 */
[----:B-1----:R-:W-:Y:S01]  /*c320*/  FADD.FTZ R3, R155, R44 ;  /* 0x0000002c9b037221 */ /* 0x002fe20000010000 */
[----:B------:R-:W-:-:S06]  /*c330*/  FADD.FTZ R25, R37, R28 ;  /* 0x0000001c25197221 */ /* 0x000fcc0000010000 */
[----:B------:R-:W1:Y:S01]  /*c340*/  MUFU.EX2 R38, R38 ;  /* 0x0000002600267308 */ /* 0x000e620000000800 */
[----:B------:R-:W-:Y:S01]  /*c350*/  FFMA.FTZ R161, R50, UR43, -R53 ;  /* 0x0000002b32a17c23 */ /* 0x000fe20008010835 */
[----:B------:R-:W-:-:S06]  /*c360*/  R2UR UR22, R26 ;  /* 0x000000001a1672ca */ /* 0x000fcc00000e0000 */
[----:B------:R-:W4:Y:S01]  /*c370*/  MUFU.EX2 R158, R158 ;  /* 0x0000009e009e7308 */ /* 0x000f220000000800 */
[----:B--2---:R-:W-:Y:S01]  /*c380*/  FADD.FTZ R28, R34, R3 ;  /* 0x00000003221c7221 */ /* 0x004fe20000010000 */
[----:B------:R-:W-:-:S06]  /*c390*/  FADD.FTZ R26, R156, R25 ;  /* 0x000000199c1a7221 */ /* 0x000fcc0000010000 */
[----:B------:R-:W2:Y:S01]  /*c3a0*/  MUFU.EX2 R159, R159 ;  /* 0x0000009f009f7308 */ /* 0x000ea20000000800 */
[----:B------:R-:W-:Y:S01]  /*c3b0*/  FFMA.FTZ R32, R32, UR43, -R53 ;  /* 0x0000002b20207c23 */ /* 0x000fe20008010835 */
[----:B------:R-:W-:Y:S01]  /*c3c0*/  R2UR UR6, R24 ;  /* 0x00000000180672ca */ /* 0x000fe200000e0000 */
[----:B------:R-:W-:-:S05]  /*c3d0*/  IMAD.MOV.U32 R25, RZ, RZ, 0x40000040 ;  /* 0x40000040ff197424 */ /* 0x000fca00078e00ff */
[----:B------:R-:W2:Y:S01]  /*c3e0*/  MUFU.EX2 R59, R59 ;  /* 0x0000003b003b7308 */ /* 0x000ea20000000800 */
[----:B------:R-:W-:Y:S02]  /*c3f0*/  VIADD R24, R24, 0x280 ;  /* 0x0000028018187836 */ /* 0x000fe40000000000 */
[----:B0-----:R-:W-:-:S05]  /*c400*/  FADD.FTZ R3, R157, R28 ;  /* 0x0000001c9d037221 */ /* 0x001fca0000010000 */
[----:B------:R-:W0:Y:S01]  /*c410*/  MUFU.EX2 R42, R42 ;  /* 0x0000002a002a7308 */ /* 0x000e220000000800 */
[----:B------:R-:W-:Y:S01]  /*c420*/  FFMA.FTZ R163, R54, UR43, -R53 ;  /* 0x0000002b36a37c23 */ /* 0x000fe20008010835 */
[----:B------:R-:W-:Y:S01]  /*c430*/  R2UR UR27, R25 ;  /* 0x00000000191b72ca */ /* 0x000fe200000e0000 */
[----:B---3--:R-:W-:-:S05]  /*c440*/  FADD.FTZ R25, R47, R26 ;  /* 0x0000001a2f197221 */ /* 0x008fca0000010000 */
[----:B------:R-:W3:Y:S01]  /*c450*/  MUFU.EX2 R160, R160 ;  /* 0x000000a000a07308 */ /* 0x000ee20000000800 */
[----:B------:R-:W-:Y:S01]  /*c460*/  R2UR UR26, R24 ;  /* 0x00000000181a72ca */ /* 0x000fe200000e0000 */
[----:B-1----:R-:W-:-:S06]  /*c470*/  FADD.FTZ R24, R38, R3 ;  /* 0x0000000326187221 */ /* 0x002fcc0000010000 */
[----:B------:R-:W1:Y:S01]  /*c480*/  MUFU.EX2 R161, R161 ;  /* 0x000000a100a17308 */ /* 0x000e620000000800 */
[----:B------:R-:W-:Y:S01]  /*c490*/  FFMA.FTZ R36, R36, UR43, -R53 ;  /* 0x0000002b24247c23 */ /* 0x000fe20008010835 */
[----:B----4-:R-:W-:-:S06]  /*c4a0*/  FADD.FTZ R26, R158, R25 ;  /* 0x000000199e1a7221 */ /* 0x010fcc0000010000 */
[----:B------:R-:W4:Y:S01]  /*c4b0*/  MUFU.EX2 R55, R55 ;  /* 0x0000003700377308 */ /* 0x000f220000000800 */
[----:B--2---:R-:W-:Y:S01]  /*c4c0*/  FADD.FTZ R3, R159, R24 ;  /* 0x000000189f037221 */ /* 0x004fe20000010000 */
[----:B------:R-:W-:-:S06]  /*c4d0*/  FFMA.FTZ R165, R58, UR43, -R53 ;  /* 0x0000002b3aa57c23 */ /* 0x000fcc0008010835 */
[----:B------:R-:W2:Y:S01]  /*c4e0*/  MUFU.EX2 R32, R32 ;  /* 0x0000002000207308 */ /* 0x000ea20000000800 */
[----:B------:R-:W-:Y:S01]  /*c4f0*/  FADD.FTZ R25, R59, R26 ;  /* 0x0000001a3b197221 */ /* 0x000fe20000010000 */
[----:B0-----:R-:W-:-:S06]  /*c500*/  FADD.FTZ R24, R42, R3 ;  /* 0x000000032a187221 */ /* 0x001fcc0000010000 */
[----:B------:R-:W0:Y:S01]  /*c510*/  MUFU.EX2 R163, R163 ;  /* 0x000000a300a37308 */ /* 0x000e220000000800 */
[----:B------:R-:W-:Y:S01]  /*c520*/  FFMA.FTZ R72, R72, UR43, -R53 ;  /* 0x0000002b48487c23 */ /* 0x000fe20008010835 */
[----:B------:R-:W-:-:S06]  /*c530*/  F2FP.BF16.F32.PACK_AB R205, R6, R205 ;  /* 0x000000cd06cd723e */ /* 0x000fcc00000010ff */
[----:B------:R-:W0:Y:S01]  /*c540*/  MUFU.EX2 R162, R162 ;  /* 0x000000a200a27308 */ /* 0x000e220000000800 */
[----:B---3--:R-:W-:Y:S01]  /*c550*/  FADD.FTZ R6, R160, R25 ;  /* 0x00000019a0067221 */ /* 0x008fe20000010000 */
[----:B-1----:R-:W-:-:S06]  /*c560*/  FADD.FTZ R3, R161, R24 ;  /* 0x00000018a1037221 */ /* 0x002fcc0000010000 */
[----:B------:R-:W1:Y:S01]  /*c570*/  MUFU.EX2 R36, R36 ;  /* 0x0000002400247308 */ /* 0x000e620000000800 */
[----:B------:R-:W-:-:S07]  /*c580*/  FFMA.FTZ R62, R62, UR43, -R53 ;  /* 0x0000002b3e3e7c23 */ /* 0x000fce0008010835 */
[----:B------:R-:W3:Y:S01]  /*c590*/  MUFU.EX2 R43, R43 ;  /* 0x0000002b002b7308 */ /* 0x000ee20000000800 */
[----:B----4-:R-:W-:Y:S01]  /*c5a0*/  FADD.FTZ R25, R55, R6 ;  /* 0x0000000637197221 */ /* 0x010fe20000010000 */
[----:B--2---:R-:W-:-:S06]  /*c5b0*/  FADD.FTZ R6, R32, R3 ;  /* 0x0000000320067221 */ /* 0x004fcc0000010000 */
[----:B------:R-:W2:Y:S01]  /*c5c0*/  MUFU.EX2 R165, R165 ;  /* 0x000000a500a57308 */ /* 0x000ea20000000800 */
[----:B------:R-:W-:-:S07]  /*c5d0*/  FFMA.FTZ R63, R63, UR43, -R53 ;  /* 0x0000002b3f3f7c23 */ /* 0x000fce0008010835 */
[----:B------:R-:W4:Y:S01]  /*c5e0*/  MUFU.EX2 R164, R164 ;  /* 0x000000a400a47308 */ /* 0x000f220000000800 */
[----:B0-----:R-:W-:Y:S01]  /*c5f0*/  FADD.FTZ R3, R163, R6 ;  /* 0x00000006a3037221 */ /* 0x001fe20000010000 */
[----:B------:R-:W-:-:S06]  /*c600*/  FFMA.FTZ R66, R66, UR43, -R53 ;  /* 0x0000002b42427c23 */ /* 0x000fcc0008010835 */
[----:B------:R-:W0:Y:S01]  /*c610*/  MUFU.EX2 R72, R72 ;  /* 0x0000004800487308 */ /* 0x000e220000000800 */
[----:B------:R-:W-:-:S07]  /*c620*/  FADD.FTZ R24, R162, R25 ;  /* 0x00000019a2187221 */ /* 0x000fce0000010000 */
[----:B------:R-:W0:Y:S01]  /*c630*/  MUFU.EX2 R49, R49 ;  /* 0x0000003100317308 */ /* 0x000e220000000800 */
[----:B-1----:R-:W-:Y:S01]  /*c640*/  FADD.FTZ R6, R36, R3 ;  /* 0x0000000324067221 */ /* 0x002fe20000010000 */
[----:B------:R-:W-:-:S06]  /*c650*/  FFMA.FTZ R67, R67, UR43, -R53 ;  /* 0x0000002b43437c23 */ /* 0x000fcc0008010835 */
[----:B------:R-:W1:Y:S01]  /*c660*/  MUFU.EX2 R62, R62 ;  /* 0x0000003e003e7308 */ /* 0x000e620000000800 */
[----:B---3--:R-:W-:-:S07]  /*c670*/  FADD.FTZ R25, R43, R24 ;  /* 0x000000182b197221 */ /* 0x008fce0000010000 */
[----:B------:R-:W3:Y:S01]  /*c680*/  MUFU.EX2 R166, R166 ;  /* 0x000000a600a67308 */ /* 0x000ee20000000800 */
[----:B--2---:R-:W-:Y:S01]  /*c690*/  FADD.FTZ R3, R165, R6 ;  /* 0x00000006a5037221 */ /* 0x004fe20000010000 */
[----:B------:R-:W-:-:S06]  /*c6a0*/  FFMA.FTZ R70, R70, UR43, -R53 ;  /* 0x0000002b46467c23 */ /* 0x000fcc0008010835 */
[----:B------:R-:W2:Y:S01]  /*c6b0*/  MUFU.EX2 R63, R63 ;  /* 0x0000003f003f7308 */ /* 0x000ea20000000800 */
[----:B----4-:R-:W-:-:S07]  /*c6c0*/  FADD.FTZ R24, R164, R25 ;  /* 0x00000019a4187221 */ /* 0x010fce0000010000 */
[----:B------:R-:W4:Y:S01]  /*c6d0*/  MUFU.EX2 R51, R51 ;  /* 0x0000003300337308 */ /* 0x000f220000000800 */
[----:B0-----:R-:W-:Y:S01]  /*c6e0*/  FADD.FTZ R3, R72, R3 ;  /* 0x0000000348037221 */ /* 0x001fe20000010000 */
[----:B------:R-:W-:-:S06]  /*c6f0*/  FADD.FTZ R25, R49, R24 ;  /* 0x0000001831197221 */ /* 0x000fcc0000010000 */
[----:B------:R-:W0:Y:S01]  /*c700*/  MUFU.EX2 R66, R66 ;  /* 0x0000004200427308 */ /* 0x000e220000000800 */
[----:B------:R-:W-:-:S07]  /*c710*/  FFMA.FTZ R53, R71, UR43, -R53 ;  /* 0x0000002b47357c23 */ /* 0x000fce0008010835 */
[----:B------:R-:W0:Y:S01]  /*c720*/  MUFU.EX2 R168, R168 ;  /* 0x000000a800a87308 */ /* 0x000e220000000800 */
        /* <DEDUP_REMOVED lines=9> */
[----:B------:R-:W-:-:S06]  /*c7c0*/  FADD.FTZ R6, R168, R3 ;  /* 0x00000003a8067221 */ /* 0x000fcc0000010000 */
[----:B------:R-:W0:Y:S01]  /*c7d0*/  MUFU.EX2 R41, R41 ;  /* 0x0000002900297308 */ /* 0x000e220000000800 */
[----:B------:R-:W-:-:S07]  /*c7e0*/  IMAD.MOV.U32 R29, RZ, RZ, 0x40000040 ;  /* 0x40000040ff1d7424 */ /* 0x000fce00078e00ff */
[----:B------:R-:W0:Y:S01]  /*c7f0*/  MUFU.EX2 R53, R53 ;  /* 0x0000003500357308 */ /* 0x000e220000000800 */
[----:B------:R-:W-:Y:S02]  /*c800*/  IMAD.MOV.U32 R27, RZ, RZ, 0x40000040 ;  /* 0x40000040ff1b7424 */ /* 0x000fe400078e00ff */
[----:B-1----:R-:W-:Y:S01]  /*c810*/  FADD.FTZ R25, R67, R24 ;  /* 0x0000001843197221 */ /* 0x002fe20000010000 */
[----:B---3--:R-:W-:Y:S01]  /*c820*/  FADD.FTZ R3, R45, R6 ;  /* 0x000000062d037221 */ /* 0x008fe20000010000 */
[----:B------:R-:W-:Y:S01]  /*c830*/  R2UR UR11, R29 ;  /* 0x000000001d0b72ca */ /* 0x000fe200000e0000 */
[----:B------:R-:W-:Y:S01]  /*c840*/  IMAD.MOV.U32 R29, RZ, RZ, 0x40000040 ;  /* 0x40000040ff1d7424 */ /* 0x000fe200078e00ff */
[----:B------:R-:W-:Y:S01]  /*c850*/  R2UR UR15, R27 ;  /* 0x000000001b0f72ca */ /* 0x000fe200000e0000 */
[----:B------:R-:W-:Y:S02]  /*c860*/  IMAD.MOV.U32 R27, RZ, RZ, 0x40000040 ;  /* 0x40000040ff1b7424 */ /* 0x000fe400078e00ff */
[----:B--2---:R-:W-:Y:S01]  /*c870*/  FADD.FTZ R24, R70, R25 ;  /* 0x0000001946187221 */ /* 0x004fe20000010000 */
[----:B----4-:R-:W-:Y:S01]  /*c880*/  FADD.FTZ R6, R170, R3 ;  /* 0x00000003aa067221 */ /* 0x010fe20000010000 */
[----:B------:R-:W-:-:S02]  /*c890*/  F2FP.BF16.F32.PACK_AB R204, R31, R204 ;  /* 0x000000cc1fcc723e */ /* 0x000fc400000010ff */
[----:B------:R-:W-:Y:S02]  /*c8a0*/  F2FP.BF16.F32.PACK_AB R206, R33, R206 ;  /* 0x000000ce21ce723e */ /* 0x000fe400000010ff */
[----:B------:R-:W-:Y:S01]  /*c8b0*/  F2FP.BF16.F32.PACK_AB R207, R30, R207 ;  /* 0x000000cf1ecf723e */ /* 0x000fe200000010ff */
[----:B0-----:R-:W-:Y:S01]  /*c8c0*/  FADD.FTZ R6, R41, R6 ;  /* 0x0000000629067221 */ /* 0x001fe20000010000 */
[----:B------:R-:W-:Y:S01]  /*c8d0*/  R2UR UR19, R29 ;  /* 0x000000001d1372ca */ /* 0x000fe200000e0000 */
[----:B------:R-:W-:Y:S01]  /*c8e0*/  FADD.FTZ R3, R53, R24 ;  /* 0x0000001835037221 */ /* 0x000fe20000010000 */
[----:B------:R-:W-:Y:S02]  /*c8f0*/  R2UR UR23, R27 ;  /* 0x000000001b1772ca */ /* 0x000fe400000e0000 */
        /* <DEDUP_REMOVED lines=20> */
[----:B------:R-:W-:-:S06]  /*ca40*/  WARPGROUP.ARRIVE ;  /* 0x00000000000079c5 */ /* 0x000fcc0000000000 */
        /* <DEDUP_REMOVED lines=16> */
[----:B------:R-:W-:Y:S01]  /*cb50*/  HGMMA.64x256x16.F32.BF16 R24, R164, gdesc[UR20].tnspB, R24, gsb0 ;  /* 0x43e00014a4187df0 */ /* 0x000fe20008001818 */
[----:B------:R-:W-:-:S05]  /*cb60*/  IADD3 R152, R174, R176, -R177 ;  /* 0x000000b0ae987210 */ /* 0x000fca0007ffe8b1 */
[----:B------:R-:W-:-:S05]  /*cb70*/  IMAD.HI R152, R152, 0x2aaaaaab, RZ ;  /* 0x2aaaaaab98987827 */ /* 0x000fca00078e02ff */
[----:B------:R-:W-:-:S04]  /*cb80*/  SHF.R.U32.HI R153, RZ, 0x1f, R152 ;  /* 0x0000001fff997819 */ /* 0x000fc80000011698 */
[----:B------:R-:W-:-:S04]  /*cb90*/  LEA.HI.SX32 R153, R152, R153, 0x1c ;  /* 0x0000009998997211 */ /* 0x000fc800078fe2ff */
[----:B------:R-:W-:Y:S01]  /*cba0*/  VIMNMX R154, R175, R153, !PT ;  /* 0x00000099af9a7248 */ /* 0x000fe20007fe0100 */
[----:B------:R-:W-:-:S04]  /*cbb0*/  VIADD R215, R215, 0xfffffffe ;  /* 0xfffffffed7d77836 */ /* 0x000fc80000000000 */
[----:B------:R0:W-:Y:S01]  /*cbc0*/  STL [R1+0x20], R154 ;  /* 0x0000209a01007387 */ /* 0x0001e20000100800 */
[----:B------:R-:W-:Y:S01]  /*cbd0*/  ISETP.GE.AND P2, PT, R215, R154, PT ;  /* 0x0000009ad700720c */ /* 0x000fe20003f46270 */
[----:B------:R-:W-:-:S05]  /*cbe0*/  @!P1 VIADD R173, R173, 0x32460 ;  /* 0x00032460adad9836 */ /* 0x000fca0000000000 */
[----:B------:R-:W-:Y:S01]  /*cbf0*/  @!P1 PRMT R173, RZ, 0x654, R173 ;  /* 0x00000654ffad9816 */ /* 0x000fe200000000ad */
[----:B------:R-:W-:Y:S02]  /*cc00*/  WARPGROUP.DEPBAR.LE gsb0, 0x0 ;  /* 0x00008000000079c5 */ /* 0x000fe40000010000 */
[----:B------:R-:W-:-:S06]  /*cc10*/  WARPGROUP.ARRIVE ;  /* 0x00000000000079c5 */ /* 0x000fcc0000000000 */
[----:B------:R-:W-:Y:S03]  /*cc20*/  HGMMA.64x256x16.F32.BF16 R24, R168, gdesc[UR24].tnspB, R24, gsb0 ;  /* 0x43e00018a8187df0 */ /* 0x000fe60008001818 */
[----:B------:R-:W-:Y:S02]  /*cc30*/  WARPGROUP.DEPBAR.LE gsb0, 0x0 ;  /* 0x00008000000079c5 */ /* 0x000fe40000010000 */
[----:B------:R0:W-:Y:S01]  /*cc40*/  @!P1 SYNCS.ARRIVE.TRANS64.RED.A1T0 RZ, [R173+URZ], RZ ;  /* 0x000000ffadff99a7 */ /* 0x0001e2000810043f */
[----:B------:R-:W-:Y:S05]  /*cc50*/  @!P2 BRA `(.L_x_5737) ;  /* 0x000000300004a947 */ /* 0x000fea0003800000 */
[----:B------:R-:W-:Y:S02]  /*cc60*/  IMAD.MOV.U32 R206, RZ, RZ, R7 ;  /* 0x000000ffffce7224 */ /* 0x000fe400078e0007 */
[----:B------:R-:W-:Y:S02]  /*cc70*/  IMAD.MOV.U32 R207, RZ, RZ, R0 ;  /* 0x000000ffffcf7224 */ /* 0x000fe400078e0000 */
[----:B------:R-:W-:-:S07]  /*cc80*/  IMAD.MOV.U32 R204, RZ, RZ, R215 ;  /* 0x000000ffffcc7224 */ /* 0x000fce00078e00d7 */
.L_x_5747:
[----:B------:R-:W-:Y:S01]  /*cc90*/  VIADD R2, R2, 0x1 ;  /* 0x0000000102027836 */ /* 0x000fe20000000000 */
[----:B------:R-:W-:Y:S05]  /*cca0*/  YIELD ;  /* 0x0000000000007946 */ /* 0x000fea0003800000 */
[----:B------:R-:W-:-:S04]  /*ccb0*/  ISETP.NE.AND P2, PT, R2, 0x2, PT ;  /* 0x000000020200780c */ /* 0x000fc80003f45270 */
[----:B------:R-:W-:Y:S02]  /*ccc0*/  SEL R0, RZ, 0x1, P2 ;  /* 0x00000001ff007807 */ /* 0x000fe40001000000 */
[----:B------:R-:W-:Y:S02]  /*ccd0*/  SEL R2, R2, RZ, P2 ;  /* 0x000000ff02027207 */ /* 0x000fe40001000000 */
[----:B------:R-:W-:Y:S01]  /*cce0*/  LOP3.LUT R23, R23, R0, RZ, 0x3c, !PT ;  /* 0x0000000017177212 */ /* 0x000fe200078e3cff */
[----:B-1---5:R-:W-:Y:S06]  /*ccf0*/  @!P0 BRA `(.L_x_5738) ;  /* 0x0000000000048947 */ /* 0x022fec0003800000 */
[----:B------:R-:W-:Y:S01]  /*cd00*/  BPT.TRAP 0x1 ;  /* 0x000000040000795c */ /* 0x000fe20000300000 */
.L_x_5738:
[----:B------:R-:W-:Y:S01]  /*cd10*/  IMAD R205, R2, 0x8, R19 ;  /* 0x0000000802cd7824 */ /* 0x000fe200078e0213 */
[----:B------:R-:W-:-:S04]  /*cd20*/  SHF.L.U32 R0, R23, 0x1f, RZ ;  /* 0x0000001f17007819 */ /* 0x000fc800000006ff */
[----:B------:R1:W2:Y:S01]  /*cd30*/  SYNCS.PHASECHK.TRANS64.TRYWAIT P2, [R205+URZ+0x32430], R0 ;  /* 0x03243000cd0075a7 */ /* 0x0002a2000804017f */
[----:B------:R-:W-:Y:S05]  /*cd40*/  @!P0 BRA `(.L_x_5739) ;  /* 0x0000000000048947 */ /* 0x000fea0003800000 */
[----:B------:R-:W-:Y:S01]  /*cd50*/  BPT.TRAP 0x1 ;  /* 0x000000040000795c */ /* 0x000fe20000300000 */
.L_x_5739:
[----:B------:R-:W3:Y:S01]  /*cd60*/  LDL R7, [R1+0x14] ;  /* 0x0000140001077983 */ /* 0x000ee20000100800 */
[----:B------:R-:W-:Y:S02]  /*cd70*/  IMAD.MOV.U32 R157, RZ, RZ, 0x40000040 ;  /* 0x40000040ff9d7424 */ /* 0x000fe400078e00ff */
[----:B---3--:R-:W-:Y:S01]  /*cd80*/  IMAD R156, R2, 0x300, R7 ;  /* 0x00000300029c7824 */ /* 0x008fe200078e0207 */
[----:B--2---:R-:W-:Y:S06]  /*cd90*/  @P2 BRA `(.L_x_5740) ;  /* 0x0000000000082947 */ /* 0x004fec0003800000 */
[----:B------:R-:W2:Y:S02]  /*cda0*/  SYNCS.PHASECHK.TRANS64.TRYWAIT P2, [R205+URZ+0x32430], R0 ;  /* 0x03243000cd0075a7 */ /* 0x000ea4000804017f */
[----:B--2---:R-:W-:Y:S05]  /*cdb0*/  @!P2 BRA `(.L_x_5741) ;  /* 0x00000160000ca947 */ /* 0x004fea0003800000 */
.L_x_5740:
[----:B------:R-:W3:Y:S04]  /*cdc0*/  LDL.64 R220, [R1+0x8] ;  /* 0x0000080001dc7983 */ /* 0x000ee80000100a00 */
[----:B------:R-:W4:Y:S01]  /*cdd0*/  LDL.64 R216, [R1] ;  /* 0x0000000001d87983 */ /* 0x000f220000100a00 */
[----:B------:R-:W-:Y:S05]  /*cde0*/  WARPSYNC.ALL ;  /* 0x0000000000007948 */ /* 0x000fea0003800000 */
[C---:B------:R-:W-:Y:S01]  /*cdf0*/  R2UR UR6, R156.reuse ;  /* 0x000000009c0672ca */ /* 0x040fe200000e0000 */
[C---:B0-----:R-:W-:Y:S01]  /*ce00*/  VIADD R154, R156.reuse, 0x2 ;  /* 0x000000029c9a7836 */ /* 0x041fe20000000000 */
        /* <DEDUP_REMOVED lines=16> */
[----:B------:R-:W-:-:S03]  /*cf10*/  R2UR UR17, R237 ;  /* 0x00000000ed1172ca */ /* 0x000fc600000e0000 */
[----:B------:R-:W-:Y:S03]  /*cf20*/  HGMMA.64x96x16.F32.BF16 R152, gdesc[UR4], RZ, !UPT, gsb0 ;  /* 0x01600000049879f0 */ /* 0x000fe6000c0018ff */
[----:B------:R-:W-:Y:S02]  /*cf30*/  WARPGROUP.DEPBAR.LE gsb0, 0x0 ;  /* 0x00008000000079c5 */ /* 0x000fe40000010000 */
[----:B------:R-:W-:Y:S01]  /*cf40*/  WARPGROUP.ARRIVE ;  /* 0x00000000000079c5 */ /* 0x000fe20000000000 */
[----:B---3--:R-:W-:Y:S02]  /*cf50*/  R2UR UR8, R220 ;  /* 0x00000000dc0872ca */ /* 0x008fe400000e0000 */
[----:B------:R-:W-:Y:S02]  /*cf60*/  R2UR UR9, R221 ;  /* 0x00000000dd0972ca */ /* 0x000fe400000e0000 */
[----:B----4-:R-:W-:-:S02]  /*cf70*/  R2UR UR12, R216 ;  /* 0x00000000d80c72ca */ /* 0x010fc400000e0000 */
[----:B------:R-:W-:-:S09]  /*cf80*/  R2UR UR13, R217 ;  /* 0x00000000d90d72ca */ /* 0x000fd200000e0000 */
        /* <DEDUP_REMOVED lines=10> */
.L_x_5742:
[----:B------:R0:W3:Y:S01]  /*d030*/  SYNCS.PHASECHK.TRANS64.TRYWAIT P2, [R205+URZ+0x32450], R0 ;  /* 0x03245000cd0075a7 */ /* 0x0000e2000804017f */
[----:B------:R-:W-:Y:S05]  /*d040*/  @!P0 BRA `(.L_x_5743) ;  /* 0x0000000000048947 */ /* 0x000fea0003800000 */
[----:B------:R-:W-:Y:S01]  /*d050*/  BPT.TRAP 0x1 ;  /* 0x000000040000795c */ /* 0x000fe20000300000 */
.L_x_5743:
[----:B------:R-:W-:Y:S04]  /*d060*/  BSSY B0, `(.L_x_5744) ;  /* 0x0000004000007945 */ /* 0x000fe80003800000 */
[----:B---3--:R-:W-:Y:S05]  /*d070*/  @P2 BRA `(.L_x_5745) ;  /* 0x0000000000082947 */ /* 0x008fea0003800000 */
[----:B------:R-:W3:Y:S02]  /*d080*/  SYNCS.PHASECHK.TRANS64.TRYWAIT P2, [R205+URZ+0x32450], R0 ;  /* 0x03245000cd0075a7 */ /* 0x000ee4000804017f */
[----:B---3--:R-:W-:Y:S05]  /*d090*/  @!P2 BRA `(.L_x_5746) ;  /* 0x0000015c0068a947 */ /* 0x008fea0003800000 */
.L_x_5745:
[----:B------:R-:W-:Y:S05]  /*d0a0*/  BSYNC B0 ;  /* 0x0000000000007941 */ /* 0x000fea0003800000 */
.L_x_5744:
[----:B------:R-:W-:Y:S05]  /*d0b0*/  WARPSYNC.ALL ;  /* 0x0000000000007948 */ /* 0x000fea0003800000 */
[----:B------:R-:W0:Y:S04]  /*d0c0*/  LDL R220, [R1+0x1c] ;  /* 0x00001c0001dc7983 */ /* 0x000e280000100800 */
[----:B------:R-:W0:Y:S01]  /*d0d0*/  LDL R216, [R1+0x3c] ;  /* 0x00003c0001d87983 */ /* 0x000e220000100800 */
[----:B------:R-:W-:Y:S01]  /*d0e0*/  IMAD.MOV.U32 R217, RZ, RZ, 0x40000040 ;  /* 0x40000040ffd97424 */ /* 0x000fe200078e00ff */
[----:B------:R-:W-:Y:S01]  /*d0f0*/  R2UR UR4, R4 ;  /* 0x00000000040472ca */ /* 0x000fe200000e0000 */
[----:B------:R-:W4:Y:S01]  /*d100*/  LDC R7, c[0x0][0x448] ;  /* 0x00011200ff077b82 */ /* 0x000f220000000800 */
[----:B------:R-:W-:Y:S01]  /*d110*/  R2UR UR5, R5 ;  /* 0x00000000050572ca */ /* 0x000fe200000e0000 */
[----:B------:R-:W-:Y:S01]  /*d120*/  WARPGROUP.ARRIVE ;  /* 0x00000000000079c5 */ /* 0x000fe20000000000 */
[----:B------:R-:W-:Y:S01]  /*d130*/  R2UR UR7, R217 ;  /* 0x00000000d90772ca */ /* 0x000fe200000e0000 */
[----:B------:R-:W-:Y:S01]  /*d140*/  IMAD.MOV.U32 R221, RZ, RZ, 0x40000040 ;  /* 0x40000040ffdd7424 */ /* 0x000fe200078e00ff */
[----:B------:R1:W-:Y:S04]  /*d150*/  STL [R1+0x178], R16 ;  /* 0x0001781001007387 */ /* 0x0003e80000100800 */
[----:B-1----:R-:W4:Y:S01]  /*d160*/  LDL.LU R16, [R1+0x10] ;  /* 0x0000100001107983 */ /* 0x002f220000300800 */
[----:B0-23--:R-:W-:Y:S01]  /*d170*/  IMAD.IADD R0, R216, 0x1, R220 ;  /* 0x00000001d8007824 */ /* 0x00dfe200078e02dc */
[----:B----4-:R-:W-:Y:S01]  /*d180*/  ISETP.NE.AND P2, PT, R7, 0x1, PT ;  /* 0x000000010700780c */ /* 0x010fe20003f45270 */
[----:B------:R-:W-:-:S04]  /*d190*/  IMAD.MOV.U32 R216, RZ, RZ, 0xc00 ;  /* 0x00000c00ffd87424 */ /* 0x000fc800078e00ff */
[----:B------:R-:W-:-:S04]  /*d1a0*/  IMAD R216, R2, R216, UR39 ;  /* 0x0000002702d87e24 */ /* 0x000fc8000f8e02d8 */
[C---:B------:R-:W-:Y:S01]  /*d1b0*/  VIADD R220, R216.reuse, 0x2 ;  /* 0x00000002d8dc7836 */ /* 0x040fe20000000000 */
[----:B------:R-:W-:Y:S01]  /*d1c0*/  R2UR UR6, R216 ;  /* 0x00000000d80672ca */ /* 0x000fe200000e0000 */
[----:B------:R-:W-:Y:S02]  /*d1d0*/  IMAD.MOV.U32 R217, RZ, RZ, 0x40000040 ;  /* 0x40000040ffd97424 */ /* 0x000fe400078e00ff */
[----:B------:R-:W0:Y:S01]  /*d1e0*/  @P2 LDC R215, c[0x0][0x44c] ;  /* 0x00011300ffd72b82 */ /* 0x000e220000000800 */
[----:B------:R-:W-:-:S04]  /*d1f0*/  LOP3.LUT R16, R16, 0xfffffeff, RZ, 0xc0, !PT ;  /* 0xfffffeff10107812 */ /* 0x000fc800078ec0ff */
[----:B------:R-:W-:-:S03]  /*d200*/  @P1 LOP3.LUT R16, R16, 0x100, RZ, 0xfc, !PT ;  /* 0x0000010010101812 */ /* 0x000fc600078efcff */
[----:B------:R-:W1:Y:S02]  /*d210*/  @P2 LDC R7, c[0x0][0x450] ;  /* 0x00011400ff072b82 */ /* 0x000e640000000800 */
[----:B------:R-:W-:Y:S01]  /*d220*/  HGMMA.64x96x16.F32.BF16 R152, gdesc[UR4], R152, gsb0 ;  /* 0x01600000049879f0 */ /* 0x000fe20008001898 */
[----:B------:R-:W-:Y:S01]  /*d230*/  R2UR UR6, R220 ;  /* 0x00000000dc0672ca */ /* 0x000fe200000e0000 */
[----:B------:R-:W-:Y:S01]  /*d240*/  VIADD R220, R216, 0x4 ;  /* 0x00000004d8dc7836 */ /* 0x000fe20000000000 */
[----:B------:R-:W-:Y:S01]  /*d250*/  R2UR UR7, R221 ;  /* 0x00000000dd0772ca */ /* 0x000fe200000e0000 */
[----:B------:R-:W-:Y:S01]  /*d260*/  IMAD.MOV.U32 R221, RZ, RZ, 0x40000040 ;  /* 0x40000040ffdd7424 */ /* 0x000fe200078e00ff */
[----:B------:R-:W-:Y:S02]  /*d270*/  R2UR UR4, R234 ;  /* 0x00000000ea0472ca */ /* 0x000fe400000e0000 */
[----:B------:R-:W-:Y:S02]  /*d280*/  R2UR UR5, R235 ;  /* 0x00000000eb0572ca */ /* 0x000fe400000e0000 */
[----:B------:R-:W-:-:S04]  /*d290*/  LOP3.LUT R16, R16, 0xffffff7f, RZ, 0xc0, !PT ;  /* 0xffffff7f10107812 */ /* 0x000fc800078ec0ff */
[----:B------:R-:W-:Y:S01]  /*d2a0*/  @P0 LOP3.LUT R16, R16, 0x80, RZ, 0xfc, !PT ;  /* 0x0000008010100812 */ /* 0x000fe200078efcff */
[----:B0-----:R-:W-:-:S04]  /*d2b0*/  @P2 IMAD.HI.U32 R215, R0, R215, RZ ;  /* 0x000000d700d72227 */ /* 0x001fc800078e00ff */
[----:B------:R-:W-:Y:S01]  /*d2c0*/  STL [R1+0x10], R16 ;  /* 0x0000101001007387 */ /* 0x000fe20000100800 */
[----:B-1----:R-:W-:Y:S01]  /*d2d0*/  @P2 SHF.R.U32.HI R0, RZ, R7, R215 ;  /* 0x00000007ff002219 */ /* 0x002fe200000116d7 */
        /* <DEDUP_REMOVED lines=113> */
[----:B------:R-:W2:Y:S01]  /*d9f0*/  LDL R220, [R1+0x24] ;  /* 0x0000240001dc7983 */ /* 0x000ea20000100800 */
[----:B------:R-:W-:Y:S02]  /*da00*/  R2UR UR4, R10 ;  /* 0x000000000a0472ca */ /* 0x000fe400000e0000 */
[----:B------:R-:W-:Y:S01]  /*da10*/  R2UR UR5, R11 ;  /* 0x000000000b0572ca */ /* 0x000fe200000e0000 */
[----:B------:R-:W2:Y:S01]  /*da20*/  LDL R221, [R1+0x18] ;  /* 0x0000180001dd7983 */ /* 0x000ea20000100800 */
[----:B------:R-:W-:Y:S02]  /*da30*/  WARPGROUP.DEPBAR.LE gsb0, 0x0 ;  /* 0x00008000000079c5 */ /* 0x000fe40000010000 */
[----:B------:R-:W-:-:S09]  /*da40*/  WARPGROUP.ARRIVE ;  /* 0x00000000000079c5 */ /* 0x000fd20000000000 */
[----:B------:R-:W-:Y:S01]  /*da50*/  HGMMA.64x96x16.F32.BF16 R152, gdesc[UR4], R152, gsb0 ;  /* 0x01600000049879f0 */ /* 0x000fe20008001898 */
[----:B------:R-:W-:Y:S02]  /*da60*/  R2UR UR7, R217 ;  /* 0x00000000d90772ca */ /* 0x000fe400000e0000 */
[----:B------:R-:W3:Y:S01]  /*da70*/  LDL R217, [R1+0x2c] ;  /* 0x00002c0001d97983 */ /* 0x000ee20000100800 */
[----:B------:R-:W-:Y:S01]  /*da80*/  VIADD R216, R216, 0x906 ;  /* 0x00000906d8d87836 */ /* 0x000fe20000000000 */
[----:B------:R-:W-:Y:S02]  /*da90*/  R2UR UR4, R8 ;  /* 0x00000000080472ca */ /* 0x000fe400000e0000 */
[----:B------:R-:W-:Y:S02]  /*daa0*/  R2UR UR5, R9 ;  /* 0x00000000090572ca */ /* 0x000fe400000e0000 */
[----:B------:R-:W-:Y:S01]  /*dab0*/  R2UR UR6, R216 ;  /* 0x00000000d80672ca */ /* 0x000fe200000e0000 */
[----:B------:R-:W0:Y:S04]  /*dac0*/  SHFL.IDX PT, R215, R0, RZ, 0x1c1f ;  /* 0x001c1fff00d77589 */ /* 0x000e2800000e0000 */
[----:B------:R1:W-:Y:S02]  /*dad0*/  SHFL.IDX PT, R7, R0, 0x1, 0x1c1f ;  /* 0x003c1f0000077f89 */ /* 0x0003e400000e0000 */
[----:B-1----:R-:W-:Y:S01]  /*dae0*/  IMAD R0, R204, -0x60, RZ ;  /* 0xffffffa0cc007824 */ /* 0x002fe200078e02ff */
[----:B------:R-:W-:-:S02]  /*daf0*/  WARPGROUP.DEPBAR.LE gsb0, 0x0 ;  /* 0x00008000000079c5 */ /* 0x000fc40000010000 */
[----:B------:R-:W-:-:S06]  /*db00*/  WARPGROUP.ARRIVE ;  /* 0x00000000000079c5 */ /* 0x000fcc0000000000 */
[----:B------:R-:W-:Y:S03]  /*db10*/  HGMMA.64x96x16.F32.BF16 R152, gdesc[UR4], R152, gsb0 ;  /* 0x01600000049879f0 */ /* 0x000fe60008001898 */
[----:B------:R-:W-:Y:S02]  /*db20*/  WARPGROUP.DEPBAR.LE gsb0, 0x0 ;  /* 0x00008000000079c5 */ /* 0x000fe40000010000 */
[----:B---3--:R-:W-:-:S04]  /*db30*/  IADD3 R0, -R217, 0x1, R0 ;  /* 0x00000001d9007810 */ /* 0x008fc80007ffe100 */
[----:B--2---:R-:W-:-:S05]  /*db40*/  IADD3 R216, -R221, R0, R220 ;  /* 0x00000000ddd87210 */ /* 0x004fca0007ffe1dc */
[----:B0-----:R-:W-:-:S05]  /*db50*/  IMAD.IADD R0, R216, 0x1, R215 ;  /* 0x00000001d8007824 */ /* 0x001fca00078e02d7 */
[C---:B------:R-:W-:Y:S02]  /*db60*/  ISETP.GT.AND P4, PT, R0.reuse, 0x1, PT ;  /* 0x000000010000780c */ /* 0x040fe40003f84270 */
[C---:B------:R-:W-:Y:S02]  /*db70*/  ISETP.GT.AND P2, PT, R0.reuse, RZ, PT ;  /* 0x000000ff0000720c */ /* 0x040fe40003f44270 */
[----:B------:R-:W-:Y:S02]  /*db80*/  ISETP.GT.AND P3, PT, R0, 0x8, PT ;  /* 0x000000080000780c */ /* 0x000fe40003f64270 */
[----:B------:R-:W-:Y:S02]  /*db90*/  FSEL R215, R153, -INF , P4 ;  /* 0xff80000099d77808 */ /* 0x000fe40002000000 */
[----:B------:R-:W-:Y:S02]  /*dba0*/  FSEL R152, R152, -INF , P2 ;  /* 0xff80000098987808 */ /* 0x000fe40001000000 */
[----:B------:R-:W-:-:S02]  /*dbb0*/  FSEL R153, R156, -INF , P3 ;  /* 0xff8000009c997808 */ /* 0x000fc40001800000 */
[C---:B------:R-:W-:Y:S02]  /*dbc0*/  ISETP.GT.AND P2, PT, R0.reuse, 0x9, PT ;  /* 0x000000090000780c */ /* 0x040fe40003f44270 */
[C---:B------:R-:W-:Y:S02]  /*dbd0*/  ISETP.GT.AND P4, PT, R0.reuse, 0x10, PT ;  /* 0x000000100000780c */ /* 0x040fe40003f84270 */
        /* <DEDUP_REMOVED lines=57> */
[----:B------:R-:W-:Y:S02]  /*df70*/  FSEL R193, R193, -INF , P2 ;  /* 0xff800000c1c17808 */ /* 0x000fe40001000000 */
[----:B------:R-:W-:Y:S02]  /*df80*/  FMNMX.FTZ R0, R192, R0, !PT ;  /* 0x00000000c0007209 */ /* 0x000fe40007810000 */
[----:B------:R-:W-:Y:S02]  /*df90*/  FSEL R196, R196, -INF , P4 ;  /* 0xff800000c4c47808 */ /* 0x000fe40002000000 */
[----:B------:R-:W-:Y:S02]  /*dfa0*/  FMNMX.FTZ R0, R193, R0, !PT ;  /* 0x00000000c1007209 */ /* 0x000fe40007810000 */
[----:B------:R-:W-:-:S02]  /*dfb0*/  FSEL R197, R197, -INF , P3 ;  /* 0xff800000c5c57808 */ /* 0x000fc40001800000 */
[----:B------:R-:W-:-:S04]  /*dfc0*/  FMNMX.FTZ R0, R196, R0, !PT ;  /* 0x00000000c4007209 */ /* 0x000fc80007810000 */
[----:B------:R-:W-:-:S05]  /*dfd0*/  FMNMX.FTZ R0, R197, R0, !PT ;  /* 0x00000000c5007209 */ /* 0x000fca0007810000 */
[----:B------:R-:W0:Y:S02]  /*dfe0*/  SHFL.BFLY PT, R172, R0, 0x2, 0x1f ;  /* 0x0c401f0000ac7f89 */ /* 0x000e2400000e0000 */
[----:B0-----:R-:W-:-:S05]  /*dff0*/  FMNMX.FTZ R0, R0, R172, !PT ;  /* 0x000000ac00007209 */ /* 0x001fca0007810000 */
[----:B------:R-:W0:Y:S01]  /*e000*/  SHFL.BFLY PT, R172, R0, 0x1, 0x1f ;  /* 0x0c201f0000ac7f89 */ /* 0x000e2200000e0000 */
[----:B------:R-:W-:-:S05]  /*e010*/  IMAD.IADD R7, R216, 0x1, R7 ;  /* 0x00000001d8077824 */ /* 0x000fca00078e0207 */
[C---:B------:R-:W-:Y:S02]  /*e020*/  ISETP.GT.AND P3, PT, R7.reuse, RZ, PT ;  /* 0x000000ff0700720c */ /* 0x040fe40003f64270 */
[----:B------:R-:W-:Y:S02]  /*e030*/  ISETP.GT.AND P4, PT, R7, 0x1, PT ;  /* 0x000000010700780c */ /* 0x000fe40003f84270 */
[----:B0-----:R-:W-:-:S04]  /*e040*/  FMNMX.FTZ R0, R0, R172, !PT ;  /* 0x000000ac00007209 */ /* 0x001fc80007810000 */
[----:B------:R-:W-:-:S04]  /*e050*/  FSETP.NEU.FTZ.AND P2, PT, R0, -INF , PT ;  /* 0xff8000000000780b */ /* 0x000fc80003f5d000 */
[----:B------:R-:W-:-:S05]  /*e060*/  FSEL R220, R0, RZ, P2 ;  /* 0x000000ff00dc7208 */ /* 0x000fca0001000000 */
[----:B------:R-:W-:Y:S01]  /*e070*/  FADD.FTZ R220, -R220, R207 ;  /* 0x000000cfdcdc7221 */ /* 0x000fe20000010100 */
[----:B------:R-:W-:Y:S02]  /*e080*/  FSEL R207, R154, -INF , P3 ;  /* 0xff8000009acf7808 */ /* 0x000fe40001800000 */
[----:B------:R-:W-:Y:S02]  /*e090*/  ISETP.GT.AND P3, PT, R7, 0x8, PT ;  /* 0x000000080700780c */ /* 0x000fe40003f64270 */
[----:B------:R-:W-:Y:S02]  /*e0a0*/  FSEL R216, R155, -INF , P4 ;  /* 0xff8000009bd87808 */ /* 0x000fe40002000000 */
[----:B------:R-:W-:Y:S02]  /*e0b0*/  FSEL R155, R158, -INF , P3 ;  /* 0xff8000009e9b7808 */ /* 0x000fe40001800000 */
[C---:B------:R-:W-:Y:S02]  /*e0c0*/  ISETP.GT.AND P4, PT, R7.reuse, 0x9, PT ;  /* 0x000000090700780c */ /* 0x040fe40003f84270 */
[----:B------:R-:W-:-:S02]  /*e0d0*/  ISETP.GT.AND P3, PT, R7, 0x10, PT ;  /* 0x000000100700780c */ /* 0x000fc40003f64270 */
[----:B------:R-:W-:Y:S02]  /*e0e0*/  FSEL R172, R159, -INF , P4 ;  /* 0xff8000009fac7808 */ /* 0x000fe40002000000 */
[----:B------:R-:W-:Y:S02]  /*e0f0*/  FSEL R162, R162, -INF , P3 ;  /* 0xff800000a2a27808 */ /* 0x000fe40001800000 */
        /* <DEDUP_REMOVED lines=8> */
[C---:B------:R-:W-:Y:S02]  /*e180*/  ISETP.GT.AND P4, PT, R7.reuse, 0x21, PT ;  /* 0x000000210700780c */ /* 0x040fe40003f84270 */
[----:B------:R-:W-:Y:S01]  /*e190*/  ISETP.GT.AND P3, PT, R7, 0x28, PT ;  /* 0x000000280700780c */ /* 0x000fe20003f64270 */
[----:B------:R-:W-:Y:S01]  /*e1a0*/  UMOV UR43, UR49 ;  /* 0x00000031002b7c82 */ /* 0x000fe20008000000 */
[----:B------:R-:W-:-:S02]  /*e1b0*/  FSEL R171, R171, -INF , P4 ;  /* 0xff800000abab7808 */ /* 0x000fc40002000000 */
[----:B------:R-:W-:Y:S02]  /*e1c0*/  FSEL R174, R174, -INF , P3 ;  /* 0xff800000aeae7808 */ /* 0x000fe40001800000 */
[C---:B------:R-:W-:Y:S02]  /*e1d0*/  ISETP.GT.AND P4, PT, R7.reuse, 0x29, PT ;  /* 0x000000290700780c */ /* 0x040fe40003f84270 */
[----:B------:R-:W-:Y:S01]  /*e1e0*/  ISETP.GT.AND P3, PT, R7, 0x30, PT ;  /* 0x000000300700780c */ /* 0x000fe20003f64270 */
[----:B------:R-:W-:Y:S01]  /*e1f0*/  FMUL.FTZ R167, R0, UR43 ;  /* 0x0000002b00a77c20 */ /* 0x000fe20008410000 */
[----:B------:R-:W-:Y:S02]  /*e200*/  FSEL R175, R175, -INF , P4 ;  /* 0xff800000afaf7808 */ /* 0x000fe40002000000 */
[----:B------:R-:W-:Y:S02]  /*e210*/  FSEL R178, R178, -INF , P3 ;  /* 0xff800000b2b27808 */ /* 0x000fe40001800000 */
[----:B------:R-:W-:-:S02]  /*e220*/  ISETP.GT.AND P4, PT, R7, 0x31, PT ;  /* 0x000000310700780c */ /* 0x000fc40003f84270 */
[----:B------:R-:W-:Y:S02]  /*e230*/  ISETP.GT.AND P3, PT, R7, 0x38, PT ;  /* 0x000000380700780c */ /* 0x000fe40003f64270 */
[----:B------:R-:W-:Y:S02]  /*e240*/  FSEL R167, R167, RZ, P2 ;  /* 0x000000ffa7a77208 */ /* 0x000fe40001000000 */
[----:B------:R-:W-:Y:S02]  /*e250*/  FSEL R179, R179, -INF , P4 ;  /* 0xff800000b3b37808 */ /* 0x000fe40002000000 */
[----:B------:R-:W-:Y:S02]  /*e260*/  FSEL R182, R182, -INF , P3 ;  /* 0xff800000b6b67808 */ /* 0x000fe40001800000 */
[C---:B------:R-:W-:Y:S02]  /*e270*/  ISETP.GT.AND P4, PT, R7.reuse, 0x39, PT ;  /* 0x000000390700780c */ /* 0x040fe40003f84270 */
[----:B------:R-:W-:Y:S01]  /*e280*/  ISETP.GT.AND P3, PT, R7, 0x40, PT ;  /* 0x000000400700780c */ /* 0x000fe20003f64270 */
[----:B------:R-:W-:Y:S01]  /*e290*/  FFMA.FTZ R152, R152, UR43, -R167 ;  /* 0x0000002b98987c23 */ /* 0x000fe200080108a7 */
[----:B------:R-:W-:Y:S01]  /*e2a0*/  FMUL.FTZ R220, R220, UR43 ;  /* 0x0000002bdcdc7c20 */ /* 0x000fe20008410000 */
[----:B------:R-:W-:-:S02]  /*e2b0*/  FSEL R183, R183, -INF , P4 ;  /* 0xff800000b7b77808 */ /* 0x000fc40002000000 */
[----:B------:R-:W-:Y:S02]  /*e2c0*/  FSEL R186, R186, -INF , P3 ;  /* 0xff800000baba7808 */ /* 0x000fe40001800000 */
[C---:B------:R-:W-:Y:S02]  /*e2d0*/  ISETP.GT.AND P1, PT, R7.reuse, 0x41, PT ;  /* 0x000000410700780c */ /* 0x040fe40003f24270 */
[C---:B------:R-:W-:Y:S02]  /*e2e0*/  ISETP.GT.AND P0, PT, R7.reuse, 0x48, PT ;  /* 0x000000480700780c */ /* 0x040fe40003f04270 */
[C---:B------:R-:W-:Y:S02]  /*e2f0*/  ISETP.GT.AND P3, PT, R7.reuse, 0x50, PT ;  /* 0x000000500700780c */ /* 0x040fe40003f64270 */
[C---:B------:R-:W-:Y:S02]  /*e300*/  ISETP.GT.AND P4, PT, R7.reuse, 0x51, PT ;  /* 0x000000510700780c */ /* 0x040fe40003f84270 */
[----:B------:R-:W-:-:S02]  /*e310*/  ISETP.GT.AND P5, PT, R7, 0x58, PT ;  /* 0x000000580700780c */ /* 0x000fc40003fa4270 */
[C---:B------:R-:W-:Y:S02]  /*e320*/  ISETP.GT.AND P6, PT, R7.reuse, 0x59, PT ;  /* 0x000000590700780c */ /* 0x040fe40003fc4270 */
[----:B------:R-:W-:Y:S01]  /*e330*/  ISETP.GT.AND P2, PT, R7, 0x49, PT ;  /* 0x000000490700780c */ /* 0x000fe20003f44270 */
[----:B------:R-:W-:Y:S01]  /*e340*/  FFMA.FTZ R7, R215, UR43, -R167 ;  /* 0x0000002bd7077c23 */ /* 0x000fe200080108a7 */
[----:B------:R-:W-:Y:S08]  /*e350*/  MUFU.EX2 R152, R152 ;  /* 0x0000009800987308 */ /* 0x000ff00000000800 */
[----:B------:R-:W0:Y:S08]  /*e360*/  MUFU.EX2 R220, R220 ;  /* 0x000000dc00dc7308 */ /* 0x000e300000000800 */
[----:B------:R-:W1:Y:S01]  /*e370*/  MUFU.EX2 R7, R7 ;  /* 0x0000000700077308 */ /* 0x000e620000000800 */
[----:B0-----:R-:W-:-:S04]  /*e380*/  FFMA.FTZ R6, R220, R6, R152 ;  /* 0x00000006dc067223 */ /* 0x001fc80000010098 */
[C---:B-1----:R-:W-:Y:S01]  /*e390*/  FADD.FTZ R6, R7.reuse, R6 ;  /* 0x0000000607067221 */ /* 0x042fe20000010000 */
[----:B------:R-:W-:Y:S02]  /*e3a0*/  F2FP.BF16.F32.PACK_AB R152, R7, R152 ;  /* 0x000000980798723e */ /* 0x000fe400000010ff */
        /* <DEDUP_REMOVED lines=29> */
[----:B------:R-:W-:-:S04]  /*e580*/  FMNMX.FTZ R7, R198, R7, !PT ;  /* 0x00000007c6077209 */ /* 0x000fc80007810000 */
[----:B------:R-:W-:-:S05]  /*e590*/  FMNMX.FTZ R7, R199, R7, !PT ;  /* 0x00000007c7077209 */ /* 0x000fca0007810000 */
[----:B------:R-:W0:Y:S02]  /*e5a0*/  SHFL.BFLY PT, R154, R7, 0x2, 0x1f ;  /* 0x0c401f00079a7f89 */ /* 0x000e2400000e0000 */
[----:B0-----:R-:W-:-:S05]  /*e5b0*/  FMNMX.FTZ R7, R7, R154, !PT ;  /* 0x0000009a07077209 */ /* 0x001fca0007810000 */
[----:B------:R-:W0:Y:S01]  /*e5c0*/  SHFL.BFLY PT, R158, R7, 0x1, 0x1f ;  /* 0x0c201f00079e7f89 */ /* 0x000e2200000e0000 */
[--C-:B------:R-:W-:Y:S01]  /*e5d0*/  FFMA.FTZ R154, R153, UR43, -R167.reuse ;  /* 0x0000002b999a7c23 */ /* 0x100fe200080108a7 */
[----:B------:R-:W-:-:S05]  /*e5e0*/  FFMA.FTZ R153, R157, UR43, -R167 ;  /* 0x0000002b9d997c23 */ /* 0x000fca00080108a7 */
[----:B------:R-:W1:Y:S08]  /*e5f0*/  MUFU.EX2 R154, R154 ;  /* 0x0000009a009a7308 */ /* 0x000e700000000800 */
[----:B------:R-:W2:Y:S01]  /*e600*/  MUFU.EX2 R153, R153 ;  /* 0x0000009900997308 */ /* 0x000ea20000000800 */
[----:B0-----:R-:W-:Y:S01]  /*e610*/  FMNMX.FTZ R7, R7, R158, !PT ;  /* 0x0000009e07077209 */ /* 0x001fe20007810000 */
[----:B-1----:R-:W-:-:S03]  /*e620*/  FADD.FTZ R6, R154, R6 ;  /* 0x000000069a067221 */ /* 0x002fc60000010000 */
[----:B------:R-:W-:-:S04]  /*e630*/  FSETP.NEU.FTZ.AND P2, PT, R7, -INF , PT ;  /* 0xff8000000700780b */ /* 0x000fc80003f5d000 */
[----:B------:R-:W-:Y:S01]  /*e640*/  FSEL R158, R7, RZ, P2 ;  /* 0x000000ff079e7208 */ /* 0x000fe20001000000 */
[----:B--2---:R-:W-:Y:S01]  /*e650*/  FADD.FTZ R157, R153, R6 ;  /* 0x00000006999d7221 */ /* 0x004fe20000010000 */
[----:B------:R-:W-:-:S03]  /*e660*/  FMUL.FTZ R6, R7, UR43 ;  /* 0x0000002b07067c20 */ /* 0x000fc60008410000 */
[----:B------:R-:W-:Y:S02]  /*e670*/  FADD.FTZ R158, -R158, R206 ;  /* 0x000000ce9e9e7221 */ /* 0x000fe40000010100 */
[----:B------:R-:W-:Y:S02]  /*e680*/  FSEL R6, R6, RZ, P2 ;  /* 0x000000ff06067208 */ /* 0x000fe40001000000 */
[----:B------:R-:W-:-:S04]  /*e690*/  FMUL.FTZ R158, R158, UR43 ;  /* 0x0000002b9e9e7c20 */ /* 0x000fc80008410000 */
[----:B------:R0:W-:Y:S02]  /*e6a0*/  MUFU.EX2 R221, R158 ;  /* 0x0000009e00dd7308 */ /* 0x0001e40000000800 */
[--C-:B0-----:R-:W-:Y:S02]  /*e6b0*/  FFMA.FTZ R158, R216, UR43, -R6.reuse ;  /* 0x0000002bd89e7c23 */ /* 0x101fe40008010806 */
[----:B------:R-:W0:Y:S01]  /*e6c0*/  S2R R216, SR_TID.X ;  /* 0x0000000000d87919 */ /* 0x000e220000002100 */
[----:B------:R-:W-:Y:S01]  /*e6d0*/  F2FP.BF16.F32.PACK_AB R154, R153, R154 ;  /* 0x0000009a999a723e */ /* 0x000fe200000010ff */
[----:B------:R-:W-:Y:S01]  /*e6e0*/  FFMA.FTZ R153, R207, UR43, -R6 ;  /* 0x0000002bcf997c23 */ /* 0x000fe20008010806 */
[----:B------:R-:W-:-:S05]  /*e6f0*/  LOP3.LUT P1, RZ, R16, 0x100, RZ, 0xc0, !PT ;  /* 0x0000010010ff7812 */ /* 0x000fca000782c0ff */
[----:B------:R-:W1:Y:S01]  /*e700*/  MUFU.EX2 R153, R153 ;  /* 0x0000009900997308 */ /* 0x000e620000000800 */
[----:B------:R-:W-:-:S07]  /*e710*/  FFMA.FTZ R207, R172, UR43, -R6 ;  /* 0x0000002baccf7c23 */ /* 0x000fce0008010806 */
[----:B------:R-:W2:Y:S01]  /*e720*/  MUFU.EX2 R158, R158 ;  /* 0x0000009e009e7308 */ /* 0x000ea20000000800 */
[----:B-1----:R-:W-:Y:S01]  /*e730*/  FFMA.FTZ R206, R221, R3, R153 ;  /* 0x00000003ddce7223 */ /* 0x002fe20000010099 */
[----:B------:R-:W-:Y:S01]  /*e740*/  @!P1 VIADD R3, R205, 0x32440 ;  /* 0x00032440cd039836 */ /* 0x000fe20000000000 */
[----:B0-----:R-:W-:-:S04]  /*e750*/  SHF.R.U32.HI R216, RZ, 0x7, R216 ;  /* 0x00000007ffd87819 */ /* 0x001fc800000116d8 */
[----:B------:R-:W-:Y:S02]  /*e760*/  @!P1 PRMT R3, RZ, 0x654, R3 ;  /* 0x00000654ff039816 */ /* 0x000fe40000000003 */
[----:B------:R-:W-:Y:S01]  /*e770*/  IADD3 R172, -R216, 0xb, RZ ;  /* 0x0000000bd8ac7810 */ /* 0x000fe20007ffe1ff */
[----:B------:R-:W-:-:S04]  /*e780*/  FFMA.FTZ R215, R155, UR43, -R6 ;  /* 0x0000002b9bd77c23 */ /* 0x000fc80008010806 */
[----:B------:R1:W-:Y:S06]  /*e790*/  BAR.ARV R172, 0x100 ;  /* 0x000400ac0000751d */ /* 0x0003ec0000002000 */
[----:B------:R0:W-:Y:S02]  /*e7a0*/  @!P1 SYNCS.ARRIVE.TRANS64.RED.A1T0 RZ, [R3+URZ], RZ ;  /* 0x000000ff03ff99a7 */ /* 0x0001e4000810043f */
[----:B0-----:R-:W-:Y:S01]  /*e7b0*/  VIADD R3, R216, 0x8 ;  /* 0x00000008d8037836 */ /* 0x001fe20000000000 */
[----:B------:R-:W-:Y:S04]  /*e7c0*/  MUFU.EX2 R215, R215 ;  /* 0x000000d700d77308 */ /* 0x000fe80000000800 */
[----:B------:R0:W-:Y:S01]  /*e7d0*/  BAR.SYNC.DEFER_BLOCKING R3, 0x100 ;  /* 0x000400030000751d */ /* 0x0001e20000010000 */
[C---:B--2---:R-:W-:Y:S01]  /*e7e0*/  FADD.FTZ R206, R158.reuse, R206 ;  /* 0x000000ce9ece7221 */ /* 0x044fe20000010000 */
[----:B------:R-:W-:-:S04]  /*e7f0*/  F2FP.BF16.F32.PACK_AB R153, R158, R153 ;  /* 0x000000999e99723e */ /* 0x000fc800000010ff */
[----:B------:R-:W2:Y:S01]  /*e800*/  MUFU.EX2 R207, R207 ;  /* 0x000000cf00cf7308 */ /* 0x000ea20000000800 */
[----:B------:R-:W-:Y:S02]  /*e810*/  IMAD.MOV.U32 R158, RZ, RZ, 0xc00 ;  /* 0x00000c00ff9e7424 */ /* 0x000fe400078e00ff */
[----:B------:R-:W-:Y:S02]  /*e820*/  IMAD.MOV.U32 R159, RZ, RZ, 0x40000040 ;  /* 0x40000040ff9f7424 */ /* 0x000fe400078e00ff */
[----:B------:R-:W-:Y:S02]  /*e830*/  IMAD R158, R2, R158, UR42 ;  /* 0x0000002a029e7e24 */ /* 0x000fe4000f8e029e */
[-C--:B------:R-:W-:Y:S01]  /*e840*/  FMUL.FTZ R24, R24, R220.reuse ;  /* 0x000000dc18187220 */ /* 0x080fe20000410000 */
[-C--:B------:R-:W-:Y:S01]  /*e850*/  FMUL.FTZ R25, R25, R220.reuse ;  /* 0x000000dc19197220 */ /* 0x080fe20000410000 */
[----:B------:R-:W-:Y:S01]  /*e860*/  R2UR UR7, R159 ;  /* 0x000000009f0772ca */ /* 0x000fe200000e0000 */
        /* <DEDUP_REMOVED lines=127> */
[----:B--2---:R-:W-:-:S05]  /*f060*/  F2FP.BF16.F32.PACK_AB R155, R207, R215 ;  /* 0x000000d7cf9b723e */ /* 0x004fca00000010ff */
[----:B------:R-:W-:-:S06]  /*f070*/  WARPGROUP.ARRIVE ;  /* 0x00000000000079c5 */ /* 0x000fcc0000000000 */
[----:B------:R-:W-:Y:S01]  /*f080*/  HGMMA.64x256x16.F32.BF16 R24, R152, gdesc[UR4].tnspB, R24, gsb0 ;  /* 0x43e0000498187df0 */ /* 0x000fe20008001818 */
[----:B0-----:R-:W-:Y:S01]  /*f090*/  FFMA.FTZ R3, R165, UR43, -R167 ;  /* 0x0000002ba5037c23 */ /* 0x001fe200080108a7 */
[----:B------:R-:W-:-:S05]  /*f0a0*/  FFMA.FTZ R159, R217, UR43, -R6 ;  /* 0x0000002bd99f7c23 */ /* 0x000fca0008010806 */
[----:B------:R-:W-:Y:S08]  /*f0b0*/  MUFU.EX2 R3, R3 ;  /* 0x0000000300037308 */ /* 0x000ff00000000800 */
[----:B------:R-:W-:Y:S01]  /*f0c0*/  MUFU.EX2 R159, R159 ;  /* 0x0000009f009f7308 */ /* 0x000fe20000000800 */
[----:B------:R-:W-:-:S04]  /*f0d0*/  FADD.FTZ R206, R215, R206 ;  /* 0x000000ced7ce7221 */ /* 0x000fc80000010000 */
[----:B------:R-:W-:Y:S01]  /*f0e0*/  FADD.FTZ R207, R207, R206 ;  /* 0x000000cecfcf7221 */ /* 0x000fe20000010000 */
[--C-:B------:R-:W-:Y:S01]  /*f0f0*/  FFMA.FTZ R168, R168, UR43, -R167.reuse ;  /* 0x0000002ba8a87c23 */ /* 0x100fe200080108a7 */
[----:B------:R-:W-:Y:S01]  /*f100*/  FFMA.FTZ R156, R156, UR43, -R167 ;  /* 0x0000002b9c9c7c23 */ /* 0x000fe200080108a7 */
[----:B------:R-:W-:-:S04]  /*f110*/  FFMA.FTZ R165, R174, UR43, -R6 ;  /* 0x0000002baea57c23 */ /* 0x000fc80008010806 */
[----:B------:R-:W-:Y:S08]  /*f120*/  MUFU.EX2 R168, R168 ;  /* 0x000000a800a87308 */ /* 0x000ff00000000800 */
[----:B------:R-:W-:Y:S08]  /*f130*/  MUFU.EX2 R156, R156 ;  /* 0x0000009c009c7308 */ /* 0x000ff00000000800 */
[----:B------:R-:W-:Y:S01]  /*f140*/  MUFU.EX2 R165, R165 ;  /* 0x000000a500a57308 */ /* 0x000fe20000000800 */
[----:B------:R-:W-:-:S02]  /*f150*/  WARPGROUP.DEPBAR.LE gsb0, 0x0 ;  /* 0x00008000000079c5 */ /* 0x000fc40000010000 */
[--C-:B------:R-:W-:Y:S01]  /*f160*/  FFMA.FTZ R154, R160, UR43, -R167.reuse ;  /* 0x0000002ba09a7c23 */ /* 0x100fe200080108a7 */
[--C-:B------:R-:W-:Y:S01]  /*f170*/  FFMA.FTZ R155, R162, UR43, -R6.reuse ;  /* 0x0000002ba29b7c23 */ /* 0x100fe20008010806 */
[--C-:B------:R-:W-:Y:S01]  /*f180*/  FFMA.FTZ R160, R161, UR43, -R167.reuse ;  /* 0x0000002ba1a07c23 */ /* 0x100fe200080108a7 */
[--C-:B------:R-:W-:Y:S01]  /*f190*/  FFMA.FTZ R162, R163, UR43, -R6.reuse ;  /* 0x0000002ba3a27c23 */ /* 0x100fe20008010806 */
[----:B------:R-:W-:Y:S01]  /*f1a0*/  FFMA.FTZ R161, R164, UR43, -R167 ;  /* 0x0000002ba4a17c23 */ /* 0x000fe200080108a7 */
[----:B------:R-:W-:Y:S01]  /*f1b0*/  FFMA.FTZ R163, R166, UR43, -R6 ;  /* 0x0000002ba6a37c23 */ /* 0x000fe20008010806 */
[----:B------:R-:W0:Y:S08]  /*f1c0*/  MUFU.EX2 R154, R154 ;  /* 0x0000009a009a7308 */ /* 0x000e300000000800 */
[----:B------:R-:W-:Y:S08]  /*f1d0*/  MUFU.EX2 R160, R160 ;  /* 0x000000a000a07308 */ /* 0x000ff00000000800 */
[----:B------:R-:W2:Y:S08]  /*f1e0*/  MUFU.EX2 R155, R155 ;  /* 0x0000009b009b7308 */ /* 0x000eb00000000800 */
[----:B------:R-:W3:Y:S08]  /*f1f0*/  MUFU.EX2 R162, R162 ;  /* 0x000000a200a27308 */ /* 0x000ef00000000800 */
[----:B------:R-:W4:Y:S08]  /*f200*/  MUFU.EX2 R161, R161 ;  /* 0x000000a100a17308 */ /* 0x000f300000000800 */
[----:B------:R-:W1:Y:S01]  /*f210*/  MUFU.EX2 R163, R163 ;  /* 0x000000a300a37308 */ /* 0x000e620000000800 */
[----:B------:R-:W-:-:S02]  /*f220*/  VIADD R152, R158, 0x80 ;  /* 0x000000809e987836 */ /* 0x000fc40000000000 */
[----:B------:R-:W-:Y:S02]  /*f230*/  IMAD.MOV.U32 R153, RZ, RZ, 0x40000040 ;  /* 0x40000040ff997424 */ /* 0x000fe400078e00ff */
[----:B0-----:R-:W-:Y:S01]  /*f240*/  FADD.FTZ R206, R154, R157 ;  /* 0x0000009d9ace7221 */ /* 0x001fe20000010000 */
[----:B------:R-:W-:Y:S02]  /*f250*/  R2UR UR6, R152 ;  /* 0x00000000980672ca */ /* 0x000fe400000e0000 */
[----:B------:R-:W-:Y:S01]  /*f260*/  R2UR UR7, R153 ;  /* 0x00000000990772ca */ /* 0x000fe200000e0000 */
[----:B--2---:R-:W-:Y:S01]  /*f270*/  FADD.FTZ R207, R155, R207 ;  /* 0x000000cf9bcf7221 */ /* 0x004fe20000010000 */
[----:B------:R-:W-:Y:S02]  /*f280*/  F2FP.BF16.F32.PACK_AB R152, R160, R154 ;  /* 0x0000009aa098723e */ /* 0x000fe400000010ff */
[----:B---3--:R-:W-:Y:S02]  /*f290*/  F2FP.BF16.F32.PACK_AB R153, R162, R155 ;  /* 0x0000009ba299723e */ /* 0x008fe400000010ff */
[----:B----4-:R-:W-:-:S02]  /*f2a0*/  F2FP.BF16.F32.PACK_AB R154, R3, R161 ;  /* 0x000000a1039a723e */ /* 0x010fc400000010ff */
[----:B-1----:R-:W-:-:S04]  /*f2b0*/  F2FP.BF16.F32.PACK_AB R155, R159, R163 ;  /* 0x000000a39f9b723e */ /* 0x002fc800000010ff */
[----:B------:R-:W-:-:S06]  /*f2c0*/  WARPGROUP.ARRIVE ;  /* 0x00000000000079c5 */ /* 0x000fcc0000000000 */
[----:B------:R-:W-:Y:S01]  /*f2d0*/  HGMMA.64x256x16.F32.BF16 R24, R152, gdesc[UR4].tnspB, R24, gsb0 ;  /* 0x43e0000498187df0 */ /* 0x000fe20008001818 */
[--C-:B------:R-:W-:Y:S01]  /*f2e0*/  FFMA.FTZ R164, R169, UR43, -R167.reuse ;  /* 0x0000002ba9a47c23 */ /* 0x100fe200080108a7 */
[--C-:B------:R-:W-:Y:S01]  /*f2f0*/  FFMA.FTZ R169, R170, UR43, -R6.reuse ;  /* 0x0000002baaa97c23 */ /* 0x100fe20008010806 */
[----:B------:R-:W-:Y:S01]  /*f300*/  FFMA.FTZ R157, R173, UR43, -R167 ;  /* 0x0000002bad9d7c23 */ /* 0x000fe200080108a7 */
[--C-:B------:R-:W-:Y:S01]  /*f310*/  FFMA.FTZ R170, R171, UR43, -R6.reuse ;  /* 0x0000002babaa7c23 */ /* 0x100fe20008010806 */
[----:B------:R-:W-:Y:S02]  /*f320*/  FFMA.FTZ R166, R175, UR43, -R6 ;  /* 0x0000002bafa67c23 */ /* 0x000fe40008010806 */
[----:B------:R-:W0:Y:S08]  /*f330*/  MUFU.EX2 R164, R164 ;  /* 0x000000a400a47308 */ /* 0x000e300000000800 */
[----:B------:R-:W-:Y:S08]  /*f340*/  MUFU.EX2 R157, R157 ;  /* 0x0000009d009d7308 */ /* 0x000ff00000000800 */
[----:B------:R-:W-:Y:S08]  /*f350*/  MUFU.EX2 R169, R169 ;  /* 0x000000a900a97308 */ /* 0x000ff00000000800 */
[----:B------:R-:W1:Y:S08]  /*f360*/  MUFU.EX2 R170, R170 ;  /* 0x000000aa00aa7308 */ /* 0x000e700000000800 */
[----:B------:R-:W2:Y:S01]  /*f370*/  MUFU.EX2 R166, R166 ;  /* 0x000000a600a67308 */ /* 0x000ea20000000800 */
[----:B------:R-:W-:Y:S01]  /*f380*/  FADD.FTZ R173, R160, R206 ;  /* 0x000000cea0ad7221 */ /* 0x000fe20000010000 */
[----:B------:R-:W-:Y:S01]  /*f390*/  FADD.FTZ R206, R162, R207 ;  /* 0x000000cfa2ce7221 */ /* 0x000fe20000010000 */
[--C-:B------:R-:W-:Y:S01]  /*f3a0*/  FFMA.FTZ R160, R177, UR43, -R167.reuse ;  /* 0x0000002bb1a07c23 */ /* 0x100fe200080108a7 */
[----:B------:R-:W-:Y:S01]  /*f3b0*/  FFMA.FTZ R162, R181, UR43, -R167 ;  /* 0x0000002bb5a27c23 */ /* 0x000fe200080108a7 */
[----:B------:R-:W-:Y:S01]  /*f3c0*/  FADD.FTZ R173, R161, R173 ;  /* 0x000000ada1ad7221 */ /* 0x000fe20000010000 */
[----:B------:R-:W-:Y:S01]  /*f3d0*/  FADD.FTZ R206, R163, R206 ;  /* 0x000000cea3ce7221 */ /* 0x000fe20000010000 */
[--C-:B------:R-:W-:Y:S01]  /*f3e0*/  FFMA.FTZ R163, R176, UR43, -R167.reuse ;  /* 0x0000002bb0a37c23 */ /* 0x100fe200080108a7 */
[----:B------:R-:W-:Y:S01]  /*f3f0*/  FFMA.FTZ R161, R180, UR43, -R167 ;  /* 0x0000002bb4a17c23 */ /* 0x000fe200080108a7 */
[--C-:B------:R-:W-:Y:S01]  /*f400*/  FFMA.FTZ R171, R178, UR43, -R6.reuse ;  /* 0x0000002bb2ab7c23 */ /* 0x100fe20008010806 */
[--C-:B------:R-:W-:Y:S01]  /*f410*/  FFMA.FTZ R174, R179, UR43, -R6.reuse ;  /* 0x0000002bb3ae7c23 */ /* 0x100fe20008010806 */
[--C-:B------:R-:W-:Y:S01]  /*f420*/  FFMA.FTZ R175, R182, UR43, -R6.reuse ;  /* 0x0000002bb6af7c23 */ /* 0x100fe20008010806 */
[----:B------:R-:W-:Y:S01]  /*f430*/  FFMA.FTZ R176, R183, UR43, -R6 ;  /* 0x0000002bb7b07c23 */ /* 0x000fe20008010806 */
[----:B------:R-:W-:Y:S08]  /*f440*/  MUFU.EX2 R163, R163 ;  /* 0x000000a300a37308 */ /* 0x000ff00000000800 */
[----:B------:R-:W3:Y:S08]  /*f450*/  MUFU.EX2 R160, R160 ;  /* 0x000000a000a07308 */ /* 0x000ef00000000800 */
[----:B------:R-:W-:Y:S08]  /*f460*/  MUFU.EX2 R161, R161 ;  /* 0x000000a100a17308 */ /* 0x000ff00000000800 */
[----:B------:R-:W-:Y:S08]  /*f470*/  MUFU.EX2 R162, R162 ;  /* 0x000000a200a27308 */ /* 0x000ff00000000800 */
[----:B------:R-:W-:Y:S08]  /*f480*/  MUFU.EX2 R171, R171 ;  /* 0x000000ab00ab7308 */ /* 0x000ff00000000800 */
[----:B------:R-:W4:Y:S01]  /*f490*/  MUFU.EX2 R174, R174 ;  /* 0x000000ae00ae7308 */ /* 0x000f220000000800 */
[----:B------:R-:W-:-:S02]  /*f4a0*/  WARPGROUP.DEPBAR.LE gsb0, 0x0 ;  /* 0x00008000000079c5 */ /* 0x000fc40000010000 */
[----:B------:R-:W-:Y:S02]  /*f4b0*/  VIADD R152, R158, 0x100 ;  /* 0x000001009e987836 */ /* 0x000fe40000000000 */
[----:B------:R-:W-:-:S03]  /*f4c0*/  IMAD.MOV.U32 R153, RZ, RZ, 0x40000040 ;  /* 0x40000040ff997424 */ /* 0x000fc600078e00ff */
[----:B------:R-:W-:Y:S02]  /*f4d0*/  R2UR UR6, R152 ;  /* 0x00000000980672ca */ /* 0x000fe400000e0000 */
[----:B------:R-:W-:Y:S02]  /*f4e0*/  R2UR UR7, R153 ;  /* 0x00000000990772ca */ /* 0x000fe400000e0000 */
[----:B0-----:R-:W-:Y:S02]  /*f4f0*/  F2FP.BF16.F32.PACK_AB R152, R164, R168 ;  /* 0x000000a8a498723e */ /* 0x001fe400000010ff */
[----:B-1----:R-:W-:Y:S02]  /*f500*/  F2FP.BF16.F32.PACK_AB R153, R170, R169 ;  /* 0x000000a9aa99723e */ /* 0x002fe400000010ff */
[----:B------:R-:W-:Y:S02]  /*f510*/  F2FP.BF16.F32.PACK_AB R154, R157, R156 ;  /* 0x0000009c9d9a723e */ /* 0x000fe400000010ff */
[----:B--2---:R-:W-:-:S04]  /*f520*/  F2FP.BF16.F32.PACK_AB R155, R166, R165 ;  /* 0x000000a5a69b723e */ /* 0x004fc800000010ff */
[----:B------:R-:W-:-:S06]  /*f530*/  WARPGROUP.ARRIVE ;  /* 0x00000000000079c5 */ /* 0x000fcc0000000000 */
[----:B------:R-:W-:Y:S01]  /*f540*/  HGMMA.64x256x16.F32.BF16 R24, R152, gdesc[UR4].tnspB, R24, gsb0 ;  /* 0x43e0000498187df0 */ /* 0x000fe20008001818 */
[----:B------:R-:W-:Y:S08]  /*f550*/  MUFU.EX2 R175, R175 ;  /* 0x000000af00af7308 */ /* 0x000ff00000000800 */
[----:B------:R-:W0:Y:S01]  /*f560*/  MUFU.EX2 R176, R176 ;  /* 0x000000b000b07308 */ /* 0x000e220000000800 */
[----:B------:R-:W-:Y:S01]  /*f570*/  FADD.FTZ R173, R3, R173 ;  /* 0x000000ad03ad7221 */ /* 0x000fe20000010000 */
[----:B------:R-:W-:Y:S01]  /*f580*/  FADD.FTZ R206, R159, R206 ;  /* 0x000000ce9fce7221 */ /* 0x000fe20000010000 */
[--C-:B------:R-:W-:Y:S01]  /*f590*/  FFMA.FTZ R184, R184, UR43, -R167.reuse ;  /* 0x0000002bb8b87c23 */ /* 0x100fe200080108a7 */
[----:B------:R-:W-:Y:S01]  /*f5a0*/  FFMA.FTZ R185, R185, UR43, -R167 ;  /* 0x0000002bb9b97c23 */ /* 0x000fe200080108a7 */
        /* <DEDUP_REMOVED lines=8> */
[----:B------:R-:W1:Y:S08]  /*f630*/  MUFU.EX2 R185, R185 ;  /* 0x000000b900b97308 */ /* 0x000e700000000800 */
[----:B------:R-:W-:Y:S08]  /*f640*/  MUFU.EX2 R188, R188 ;  /* 0x000000bc00bc7308 */ /* 0x000ff00000000800 */
[----:B------:R-:W-:Y:S08]  /*f650*/  MUFU.EX2 R189, R189 ;  /* 0x000000bd00bd7308 */ /* 0x000ff00000000800 */
[----:B------:R-:W-:Y:S08]  /*f660*/  MUFU.EX2 R3, R3 ;  /* 0x0000000300037308 */ /* 0x000ff00000000800 */
[----:B------:R-:W2:Y:S08]  /*f670*/  MUFU.EX2 R168, R168 ;  /* 0x000000a800a87308 */ /* 0x000eb00000000800 */
[----:B------:R-:W-:Y:S08]  /*f680*/  MUFU.EX2 R173, R173 ;  /* 0x000000ad00ad7308 */ /* 0x000ff00000000800 */
[----:B------:R-:W2:Y:S01]  /*f690*/  MUFU.EX2 R177, R177 ;  /* 0x000000b100b17308 */ /* 0x000ea20000000800 */
[----:B------:R-:W-:-:S02]  /*f6a0*/  WARPGROUP.DEPBAR.LE gsb0, 0x0 ;  /* 0x00008000000079c5 */ /* 0x000fc40000010000 */
[----:B------:R-:W-:Y:S02]  /*f6b0*/  VIADD R152, R158, 0x180 ;  /* 0x000001809e987836 */ /* 0x000fe40000000000 */
[----:B------:R-:W-:-:S03]  /*f6c0*/  IMAD.MOV.U32 R153, RZ, RZ, 0x40000040 ;  /* 0x40000040ff997424 */ /* 0x000fc600078e00ff */
[----:B------:R-:W-:Y:S02]  /*f6d0*/  R2UR UR6, R152 ;  /* 0x00000000980672ca */ /* 0x000fe400000e0000 */
[----:B------:R-:W-:Y:S02]  /*f6e0*/  R2UR UR7, R153 ;  /* 0x00000000990772ca */ /* 0x000fe400000e0000 */
[----:B---3--:R-:W-:Y:S02]  /*f6f0*/  F2FP.BF16.F32.PACK_AB R152, R160, R163 ;  /* 0x000000a3a098723e */ /* 0x008fe400000010ff */
[----:B----4-:R-:W-:Y:S02]  /*f700*/  F2FP.BF16.F32.PACK_AB R153, R174, R171 ;  /* 0x000000abae99723e */ /* 0x010fe400000010ff */
[----:B------:R-:W-:Y:S02]  /*f710*/  F2FP.BF16.F32.PACK_AB R154, R162, R161 ;  /* 0x000000a1a29a723e */ /* 0x000fe400000010ff */
[----:B0-----:R-:W-:-:S04]  /*f720*/  F2FP.BF16.F32.PACK_AB R155, R176, R175 ;  /* 0x000000afb09b723e */ /* 0x001fc800000010ff */
[----:B------:R-:W-:-:S06]  /*f730*/  WARPGROUP.ARRIVE ;  /* 0x00000000000079c5 */ /* 0x000fcc0000000000 */
[----:B------:R-:W-:Y:S01]  /*f740*/  HGMMA.64x256x16.F32.BF16 R24, R152, gdesc[UR4].tnspB, R24, gsb0 ;  /* 0x43e0000498187df0 */ /* 0x000fe20008001818 */
[----:B------:R-:W-:Y:S02]  /*f750*/  LOP3.LUT P0, RZ, R16, 0x80, RZ, 0xc0, !PT ;  /* 0x0000008010ff7812 */ /* 0x000fe4000780c0ff */
[----:B------:R3:W5:Y:S04]  /*f760*/  LDL.LU R16, [R1+0x178] ;  /* 0x0001780001107983 */ /* 0x0007680000300800 */
[----:B------:R-:W4:Y:S01]  /*f770*/  LDL R216, [R1+0x20] ;  /* 0x0000200001d87983 */ /* 0x000f220000100800 */
[--C-:B------:R-:W-:Y:S01]  /*f780*/  FFMA.FTZ R192, R192, UR43, -R167.reuse ;  /* 0x0000002bc0c07c23 */ /* 0x100fe200080108a7 */
[--C-:B------:R-:W-:Y:S01]  /*f790*/  FFMA.FTZ R193, R193, UR43, -R167.reuse ;  /* 0x0000002bc1c17c23 */ /* 0x100fe200080108a7 */
[--C-:B------:R-:W-:Y:S01]  /*f7a0*/  FFMA.FTZ R196, R196, UR43, -R167.reuse ;  /* 0x0000002bc4c47c23 */ /* 0x100fe200080108a7 */
[----:B------:R-:W-:Y:S01]  /*f7b0*/  FFMA.FTZ R167, R197, UR43, -R167 ;  /* 0x0000002bc5a77c23 */ /* 0x000fe200080108a7 */
[--C-:B------:R-:W-:Y:S01]  /*f7c0*/  FFMA.FTZ R194, R194, UR43, -R6.reuse ;  /* 0x0000002bc2c27c23 */ /* 0x100fe20008010806 */
[--C-:B------:R-:W-:Y:S01]  /*f7d0*/  FFMA.FTZ R195, R195, UR43, -R6.reuse ;  /* 0x0000002bc3c37c23 */ /* 0x100fe20008010806 */
[--C-:B------:R-:W-:Y:S01]  /*f7e0*/  FFMA.FTZ R198, R198, UR43, -R6.reuse ;  /* 0x0000002bc6c67c23 */ /* 0x100fe20008010806 */
[----:B------:R-:W-:Y:S01]  /*f7f0*/  FFMA.FTZ R6, R199, UR43, -R6 ;  /* 0x0000002bc7067c23 */ /* 0x000fe20008010806 */
[----:B------:R-:W-:Y:S01]  /*f800*/  FADD.FTZ R206, R169, R206 ;  /* 0x000000cea9ce7221 */ /* 0x000fe20000010000 */
[----:B------:R-:W0:Y:S08]  /*f810*/  MUFU.EX2 R192, R192 ;  /* 0x000000c000c07308 */ /* 0x000e300000000800 */
[----:B------:R-:W-:Y:S08]  /*f820*/  MUFU.EX2 R193, R193 ;  /* 0x000000c100c17308 */ /* 0x000ff00000000800 */
[----:B------:R-:W-:Y:S08]  /*f830*/  MUFU.EX2 R196, R196 ;  /* 0x000000c400c47308 */ /* 0x000ff00000000800 */
[----:B------:R-:W-:Y:S08]  /*f840*/  MUFU.EX2 R167, R167 ;  /* 0x000000a700a77308 */ /* 0x000ff00000000800 */
[----:B------:R-:W3:Y:S08]  /*f850*/  MUFU.EX2 R194, R194 ;  /* 0x000000c200c27308 */ /* 0x000ef00000000800 */
[----:B------:R-:W3:Y:S08]  /*f860*/  MUFU.EX2 R195, R195 ;  /* 0x000000c300c37308 */ /* 0x000ef00000000800 */
[----:B------:R-:W3:Y:S08]  /*f870*/  MUFU.EX2 R198, R198 ;  /* 0x000000c600c67308 */ /* 0x000ef00000000800 */
[----:B------:R3:W3:Y:S01]  /*f880*/  MUFU.EX2 R169, R6 ;  /* 0x0000000600a97308 */ /* 0x0006e20000000800 */
[----:B------:R-:W-:Y:S01]  /*f890*/  FADD.FTZ R164, R164, R159 ;  /* 0x0000009fa4a47221 */ /* 0x000fe20000010000 */
[----:B------:R-:W-:Y:S01]  /*f8a0*/  IMAD.MOV.U32 R159, RZ, RZ, 0x40000040 ;  /* 0x40000040ff9f7424 */ /* 0x000fe200078e00ff */
[----:B------:R-:W-:-:S02]  /*f8b0*/  WARPGROUP.DEPBAR.LE gsb0, 0x0 ;  /* 0x00008000000079c5 */ /* 0x000fc40000010000 */
[----:B------:R-:W-:Y:S02]  /*f8c0*/  VIADD R152, R158, 0x200 ;  /* 0x000002009e987836 */ /* 0x000fe40000000000 */
[----:B------:R-:W-:-:S03]  /*f8d0*/  IMAD.MOV.U32 R153, RZ, RZ, 0x40000040 ;  /* 0x40000040ff997424 */ /* 0x000fc600078e00ff */
[----:B------:R-:W-:Y:S02]  /*f8e0*/  R2UR UR6, R152 ;  /* 0x00000000980672ca */ /* 0x000fe400000e0000 */
[----:B------:R-:W-:Y:S02]  /*f8f0*/  R2UR UR7, R153 ;  /* 0x00000000990772ca */ /* 0x000fe400000e0000 */
[----:B-1----:R-:W-:Y:S02]  /*f900*/  F2FP.BF16.F32.PACK_AB R152, R185, R184 ;  /* 0x000000b8b998723e */ /* 0x002fe400000010ff */
[----:B--2---:R-:W-:Y:S02]  /*f910*/  F2FP.BF16.F32.PACK_AB R153, R168, R3 ;  /* 0x00000003a899723e */ /* 0x004fe400000010ff */
[----:B------:R-:W-:Y:S02]  /*f920*/  F2FP.BF16.F32.PACK_AB R154, R189, R188 ;  /* 0x000000bcbd9a723e */ /* 0x000fe400000010ff */
[----:B------:R-:W-:-:S04]  /*f930*/  F2FP.BF16.F32.PACK_AB R155, R177, R173 ;  /* 0x000000adb19b723e */ /* 0x000fc800000010ff */
[----:B------:R-:W-:-:S06]  /*f940*/  WARPGROUP.ARRIVE ;  /* 0x00000000000079c5 */ /* 0x000fcc0000000000 */
[----:B------:R-:W-:Y:S01]  /*f950*/  HGMMA.64x256x16.F32.BF16 R24, R152, gdesc[UR4].tnspB, R24, gsb0 ;  /* 0x43e0000498187df0 */ /* 0x000fe20008001818 */
[----:B------:R-:W-:Y:S01]  /*f960*/  VIADD R158, R158, 0x280 ;  /* 0x000002809e9e7836 */ /* 0x000fe20000000000 */
[----:B------:R-:W-:-:S04]  /*f970*/  R2UR UR7, R159 ;  /* 0x000000009f0772ca */ /* 0x000fc800000e0000 */
[----:B------:R-:W-:Y:S01]  /*f980*/  R2UR UR6, R158 ;  /* 0x000000009e0672ca */ /* 0x000fe200000e0000 */
        /* <DEDUP_REMOVED lines=20> */
[----:B----4-:R-:W-:Y:S02]  /*fad0*/  ISETP.GT.AND P2, PT, R204, R216, PT ;  /* 0x000000d8cc00720c */ /* 0x010fe40003f44270 */
[----:B------:R-:W-:Y:S01]  /*fae0*/  FADD.FTZ R166, R177, R166 ;  /* 0x000000a6b1a67221 */ /* 0x000fe20000010000 */
[----:B------:R-:W-:Y:S02]  /*faf0*/  @!P1 VIADD R205, R205, 0x32460 ;  /* 0x00032460cdcd9836 */ /* 0x000fe40000000000 */
[----:B0-----:R-:W-:Y:S01]  /*fb00*/  FADD.FTZ R163, R192, R163 ;  /* 0x000000a3c0a37221 */ /* 0x001fe20000010000 */
[----:B---3--:R-:W-:-:S03]  /*fb10*/  FADD.FTZ R166, R194, R166 ;  /* 0x000000a6c2a67221 */ /* 0x008fc60000010000 */
[----:B------:R-:W-:Y:S01]  /*fb20*/  FADD.FTZ R163, R193, R163 ;  /* 0x000000a3c1a37221 */ /* 0x000fe20000010000 */
[----:B------:R-:W-:Y:S01]  /*fb30*/  @!P1 PRMT R205, RZ, 0x654, R205 ;  /* 0x00000654ffcd9816 */ /* 0x000fe200000000cd */
[----:B------:R-:W-:Y:S02]  /*fb40*/  FADD.FTZ R166, R195, R166 ;  /* 0x000000a6c3a67221 */ /* 0x000fe40000010000 */
[----:B------:R-:W-:Y:S02]  /*fb50*/  FADD.FTZ R163, R196, R163 ;  /* 0x000000a3c4a37221 */ /* 0x000fe40000010000 */
[----:B------:R-:W-:Y:S01]  /*fb60*/  FADD.FTZ R166, R198, R166 ;  /* 0x000000a6c6a67221 */ /* 0x000fe20000010000 */
[----:B------:R-:W-:Y:S02]  /*fb70*/  VIADD R204, R204, 0xffffffff ;  /* 0xffffffffcccc7836 */ /* 0x000fe40000000000 */
[----:B------:R-:W-:Y:S01]  /*fb80*/  FADD.FTZ R6, R167, R163 ;  /* 0x000000a3a7067221 */ /* 0x000fe20000010000 */
[----:B------:R-:W-:-:S02]  /*fb90*/  IMAD.MOV.U32 R206, RZ, RZ, R7 ;  /* 0x000000ffffce7224 */ /* 0x000fc400078e0007 */
[----:B------:R-:W-:Y:S01]  /*fba0*/  FADD.FTZ R3, R169, R166 ;  /* 0x000000a6a9037221 */ /* 0x000fe20000010000 */
[----:B------:R-:W-:Y:S01]  /*fbb0*/  IMAD.MOV.U32 R207, RZ, RZ, R0 ;  /* 0x000000ffffcf7224 */ /* 0x000fe200078e0000 */
[----:B------:R-:W-:Y:S02]  /*fbc0*/  WARPGROUP.DEPBAR.LE gsb0, 0x0 ;  /* 0x00008000000079c5 */ /* 0x000fe40000010000 */
[----:B------:R-:W-:Y:S02]  /*fbd0*/  F2FP.BF16.F32.PACK_AB R152, R193, R192 ;  /* 0x000000c0c198723e */ /* 0x000fe400000010ff */
[----:B------:R-:W-:Y:S02]  /*fbe0*/  F2FP.BF16.F32.PACK_AB R153, R195, R194 ;  /* 0x000000c2c399723e */ /* 0x000fe400000010ff */
[----:B------:R-:W-:Y:S02]  /*fbf0*/  F2FP.BF16.F32.PACK_AB R154, R167, R196 ;  /* 0x000000c4a79a723e */ /* 0x000fe400000010ff */
[----:B------:R-:W-:-:S04]  /*fc00*/  F2FP.BF16.F32.PACK_AB R155, R169, R198 ;  /* 0x000000c6a99b723e */ /* 0x000fc800000010ff */
[----:B------:R-:W-:-:S06]  /*fc10*/  WARPGROUP.ARRIVE ;  /* 0x00000000000079c5 */ /* 0x000fcc0000000000 */
[----:B------:R-:W-:Y:S03]  /*fc20*/  HGMMA.64x256x16.F32.BF16 R24, R152, gdesc[UR4].tnspB, R24, gsb0 ;  /* 0x43e0000498187df0 */ /* 0x000fe60008001818 */
[----:B------:R-:W-:Y:S02]  /*fc30*/  WARPGROUP.DEPBAR.LE gsb0, 0x0 ;  /* 0x00008000000079c5 */ /* 0x000fe40000010000 */
[----:B------:R1:W-:Y:S01]  /*fc40*/  @!P1 SYNCS.ARRIVE.TRANS64.RED.A1T0 RZ, [R205+URZ], RZ ;  /* 0x000000ffcdff99a7 */ /* 0x0003e2000810043f */
[----:B------:R-:W-:Y:S05]  /*fc50*/  @P2 BRA `(.L_x_5747) ;  /* 0xffffffd0000c2947 */ /* 0x000fea000383ffff */
[----:B------:R-:W-:-:S07]  /*fc60*/  IMAD.MOV.U32 R215, RZ, RZ, R204 ;  /* 0x000000ffffd77224 */ /* 0x000fce00078e00cc */
.L_x_5737:
[----:B------:R-:W2:Y:S02]  /*fc70*/  LDL R152, [R1+0x30] ;  /* 0x0000300001987983 */ /* 0x000ea40000100800 */
[----:B--2---:R-:W-:-:S13]  /*fc80*/  ISETP.GE.AND P2, PT, R215, R152, PT ;  /* 0x00000098d700720c */ /* 0x004fda0003f46270 */
[----:B------:R-:W-:Y:S05]  /*fc90*/  @!P2 BRA `(.L_x_5748) ;  /* 0x0000002400f0a947 */ /* 0x000fea0003800000 */
[----:B-1----:R-:W-:Y:S02]  /*fca0*/  IMAD.MOV.U32 R205, RZ, RZ, R7 ;  /* 0x000000ffffcd7224 */ /* 0x002fe400078e0007 */
[----:B------:R-:W-:-:S07]  /*fcb0*/  IMAD.MOV.U32 R204, RZ, RZ, R0 ;  /* 0x000000ffffcc7224 */ /* 0x000fce00078e0000 */
.L_x_5758:
[----:B------:R-:W-:Y:S01]  /*fcc0*/  VIADD R2, R2, 0x1 ;  /* 0x0000000102027836 */ /* 0x000fe20000000000 */
[----:B------:R-:W-:Y:S05]  /*fcd0*/  YIELD ;  /* 0x0000000000007946 */ /* 0x000fea0003800000 */
[----:B------:R-:W-:-:S04]  /*fce0*/  ISETP.NE.AND P2, PT, R2, 0x2, PT ;  /* 0x000000020200780c */ /* 0x000fc80003f45270 */
[----:B------:R-:W-:Y:S02]  /*fcf0*/  SEL R0, RZ, 0x1, P2 ;  /* 0x00000001ff007807 */ /* 0x000fe40001000000 */
[----:B------:R-:W-:Y:S02]  /*fd00*/  SEL R2, R2, RZ, P2 ;  /* 0x000000ff02027207 */ /* 0x000fe40001000000 */
[----:B------:R-:W-:Y:S01]  /*fd10*/  LOP3.LUT R23, R23, R0, RZ, 0x3c, !PT ;  /* 0x0000000017177212 */ /* 0x000fe200078e3cff */
[----:B--2---:R-:W-:Y:S06]  /*fd20*/  @!P0 BRA `(.L_x_5749) ;  /* 0x0000000000048947 */ /* 0x004fec0003800000 */
[----:B------:R-:W-:Y:S01]  /*fd30*/  BPT.TRAP 0x1 ;  /* 0x000000040000795c */ /* 0x000fe20000300000 */
.L_x_5749:
[----:B------:R-:W-:Y:S01]  /*fd40*/  IMAD R216, R2, 0x8, R19 ;  /* 0x0000000802d87824 */ /* 0x000fe200078e0213 */
[----:B------:R-:W-:-:S04]  /*fd50*/  SHF.L.U32 R0, R23, 0x1f, RZ ;  /* 0x0000001f17007819 */ /* 0x000fc800000006ff */
[----:B------:R1:W2:Y:S01]  /*fd60*/  SYNCS.PHASECHK.TRANS64.TRYWAIT P2, [R216+URZ+0x32430], R0 ;  /* 0x03243000d80075a7 */ /* 0x0002a2000804017f */
[----:B------:R-:W-:Y:S05]  /*fd70*/  @!P0 BRA `(.L_x_5750) ;  /* 0x0000000000048947 */ /* 0x000fea0003800000 */
[----:B------:R-:W-:Y:S01]  /*fd80*/  BPT.TRAP 0x1 ;  /* 0x000000040000795c */ /* 0x000fe20000300000 */
.L_x_5750:
[----:B------:R-:W3:Y:S01]  /*fd90*/  LDL R7, [R1+0x14] ;  /* 0x0000140001077983 */ /* 0x000ee20000100800 */
[----:B------:R-:W-:Y:S02]  /*fda0*/  IMAD.MOV.U32 R157, RZ, RZ, 0x40000040 ;  /* 0x40000040ff9d7424 */ /* 0x000fe400078e00ff */
[----:B---3--:R-:W-:Y:S01]  /*fdb0*/  IMAD R156, R2, 0x300, R7 ;  /* 0x00000300029c7824 */ /* 0x008fe200078e0207 */
[----:B--2---:R-:W-:Y:S06]  /*fdc0*/  @P2 BRA `(.L_x_5751) ;  /* 0x0000000000082947 */ /* 0x004fec0003800000 */
[----:B------:R-:W2:Y:S02]  /*fdd0*/  SYNCS.PHASECHK.TRANS64.TRYWAIT P2, [R216+URZ+0x32430], R0 ;  /* 0x03243000d80075a7 */ /* 0x000ea4000804017f */
[----:B--2---:R-:W-:Y:S05]  /*fde0*/  @!P2 BRA `(.L_x_5752) ;  /* 0x000001300028a947 */ /* 0x004fea0003800000 */
.L_x_5751:
        /* <DEDUP_REMOVED lines=39> */
.L_x_5753:
[----:B------:R0:W3:Y:S01]  /*10060*/  SYNCS.PHASECHK.TRANS64.TRYWAIT P2, [R216+URZ+0x32450], R0 ;  /* 0x03245000d80075a7 */ /* 0x0000e2000804017f */
[----:B------:R-:W-:Y:S05]  /*10070*/  @!P0 BRA `(.L_x_5754) ;  /* 0x0000000000048947 */ /* 0x000fea0003800000 */
[----:B------:R-:W-:Y:S01]  /*10080*/  BPT.TRAP 0x1 ;  /* 0x000000040000795c */ /* 0x000fe20000300000 */
.L_x_5754:
[----:B------:R-:W-:Y:S04]  /*10090*/  BSSY B0, `(.L_x_5755) ;  /* 0x0000004000007945 */ /* 0x000fe80003800000 */
[----:B---3--:R-:W-:Y:S05]  /*100a0*/  @P2 BRA `(.L_x_5756) ;  /* 0x0000000000082947 */ /* 0x008fea0003800000 */
[----:B------:R-:W3:Y:S02]  /*100b0*/  SYNCS.PHASECHK.TRANS64.TRYWAIT P2, [R216+URZ+0x32450], R0 ;  /* 0x03245000d80075a7 */ /* 0x000ee4000804017f */
[----:B---3--:R-:W-:Y:S05]  /*100c0*/  @!P2 BRA `(.L_x_5757) ;  /* 0x0000012c0084a947 */ /* 0x008fea0003800000 */
.L_x_5756:
[----:B------:R-:W-:Y:S05]  /*100d0*/  BSYNC B0 ;  /* 0x0000000000007941 */ /* 0x000fea0003800000 */
.L_x_5755:
[----:B------:R-:W-:Y:S05]  /*100e0*/  WARPSYNC.ALL ;  /* 0x0000000000007948 */ /* 0x000fea0003800000 */
[----:B------:R-:W-:Y:S01]  /*100f0*/  IMAD.MOV.U32 R206, RZ, RZ, 0xc00 ;  /* 0x00000c00ffce7424 */ /* 0x000fe200078e00ff */
[----:B------:R-:W-:Y:S01]  /*10100*/  R2UR UR4, R4 ;  /* 0x00000000040472ca */ /* 0x000fe200000e0000 */
[----:B------:R-:W-:Y:S01]  /*10110*/  IMAD.MOV.U32 R207, RZ, RZ, 0x40000040 ;  /* 0x40000040ffcf7424 */ /* 0x000fe200078e00ff */
[----:B------:R-:W-:Y:S01]  /*10120*/  R2UR UR5, R5 ;  /* 0x00000000050572ca */ /* 0x000fe200000e0000 */
[----:B------:R-:W-:Y:S01]  /*10130*/  IMAD R206, R2, R206, UR39 ;  /* 0x0000002702ce7e24 */ /* 0x000fe2000f8e02ce */
[----:B------:R-:W-:Y:S01]  /*10140*/  WARPGROUP.ARRIVE ;  /* 0x00000000000079c5 */ /* 0x000fe20000000000 */
[----:B------:R-:W-:Y:S01]  /*10150*/  IMAD.MOV.U32 R221, RZ, RZ, 0x40000040 ;  /* 0x40000040ffdd7424 */ /* 0x000fe200078e00ff */
[----:B------:R-:W-:Y:S01]  /*10160*/  R2UR UR7, R207 ;  /* 0x00000000cf0772ca */ /* 0x000fe200000e0000 */
[C---:B------:R-:W-:Y:S01]  /*10170*/  VIADD R220, R206.reuse, 0x2 ;  /* 0x00000002cedc7836 */ /* 0x040fe20000000000 */
[----:B------:R-:W-:Y:S01]  /*10180*/  R2UR UR6, R206 ;  /* 0x00000000ce0672ca */ /* 0x000fe200000e0000 */
[----:B------:R-:W-:Y:S01]  /*10190*/  IMAD.MOV.U32 R207, RZ, RZ, 0x40000040 ;  /* 0x40000040ffcf7424 */ /* 0x000fe200078e00ff */
[----:B------:R-:W-:-:S11]  /*101a0*/  UMOV UR43, UR48 ;  /* 0x00000030002b7c82 */ /* 0x000fd60008000000 */
        /* <DEDUP_REMOVED lines=113> */
[----:B------:R-:W-:Y:S01]  /*108c0*/  R2UR UR4, R12 ;  /* 0x000000000c0472ca */ /* 0x000fe200000e0000 */
[----:B------:R-:W-:Y:S01]  /*108d0*/  VIADD R206, R206, 0x906 ;  /* 0x00000906cece7836 */ /* 0x000fe20000000000 */
[----:B------:R-:W-:Y:S01]  /*108e0*/  R2UR UR5, R13 ;  /* 0x000000000d0572ca */ /* 0x000fe200000e0000 */
[----:B------:R-:W-:Y:S02]  /*108f0*/  WARPGROUP.DEPBAR.LE gsb0, 0x0 ;  /* 0x00008000000079c5 */ /* 0x000fe40000010000 */
[----:B------:R-:W-:-:S10]  /*10900*/  WARPGROUP.ARRIVE ;  /* 0x00000000000079c5 */ /* 0x000fd40000000000 */
[----:B------:R-:W-:Y:S01]  /*10910*/  HGMMA.64x96x16.F32.BF16 R152, gdesc[UR4], R152, gsb0 ;  /* 0x01600000049879f0 */ /* 0x000fe20008001898 */
[----:B------:R-:W-:Y:S02]  /*10920*/  R2UR UR6, R220 ;  /* 0x00000000dc0672ca */ /* 0x000fe400000e0000 */
[----:B------:R-:W-:Y:S01]  /*10930*/  R2UR UR7, R221 ;  /* 0x00000000dd0772ca */ /* 0x000fe200000e0000 */
[----:B------:R-:W4:Y:S01]  /*10940*/  LDL R220, [R1+0x30] ;  /* 0x0000300001dc7983 */ /* 0x000f220000100800 */
[----:B------:R-:W-:Y:S02]  /*10950*/  R2UR UR4, R10 ;  /* 0x000000000a0472ca */ /* 0x000fe400000e0000 */
[----:B------:R-:W-:Y:S01]  /*10960*/  R2UR UR5, R11 ;  /* 0x000000000b0572ca */ /* 0x000fe200000e0000 */
[----:B------:R-:W0:Y:S02]  /*10970*/  S2R R221, SR_TID.X ;  /* 0x0000000000dd7919 */ /* 0x000e240000002100 */
[----:B0-----:R-:W-:Y:S01]  /*10980*/  SHF.R.U32.HI R221, RZ, 0x7, R221 ;  /* 0x00000007ffdd7819 */ /* 0x001fe200000116dd */
        /* <DEDUP_REMOVED lines=11> */
[----:B-123--:R-:W-:-:S04]  /*10a40*/  FMNMX.FTZ R0, R152, R204, !PT ;  /* 0x000000cc98007209 */ /* 0x00efc80007810000 */
        /* <DEDUP_REMOVED lines=55> */
[----:B------:R-:W-:Y:S01]  /*10dc0*/  MUFU.EX2 R204, R204 ;  /* 0x000000cc00cc7308 */ /* 0x000fe20000000800 */
[----:B------:R-:W-:Y:S01]  /*10dd0*/  IMAD.MOV.U32 R181, RZ, RZ, 0x40000040 ;  /* 0x40000040ffb57424 */ /* 0x000fe200078e00ff */
[----:B------:R-:W-:-:S04]  /*10de0*/  FMNMX.FTZ R7, R155, R7, !PT ;  /* 0x000000079b077209 */ /* 0x000fc80007810000 */
[----:B------:R-:W-:Y:S02]  /*10df0*/  FMNMX.FTZ R7, R158, R7, !PT ;  /* 0x000000079e077209 */ /* 0x000fe40007810000 */
[----:B------:R-:W0:Y:S01]  /*10e00*/  MUFU.EX2 R172, R172 ;  /* 0x000000ac00ac7308 */ /* 0x000e220000000800 */
[----:B------:R-:W-:Y:S02]  /*10e10*/  R2UR UR7, R181 ;  /* 0x00000000b50772ca */ /* 0x000fe400000e0000 */
[----:B------:R-:W-:-:S04]  /*10e20*/  FMNMX.FTZ R7, R159, R7, !PT ;  /* 0x000000079f077209 */ /* 0x000fc80007810000 */
[----:B------:R-:W-:Y:S01]  /*10e30*/  FMNMX.FTZ R7, R162, R7, !PT ;  /* 0x00000007a2077209 */ /* 0x000fe20007810000 */
[----:B------:R-:W1:Y:S03]  /*10e40*/  MUFU.EX2 R206, R206 ;  /* 0x000000ce00ce7308 */ /* 0x000e660000000800 */
[----:B------:R-:W-:-:S04]  /*10e50*/  FMNMX.FTZ R7, R163, R7, !PT ;  /* 0x00000007a3077209 */ /* 0x000fc80007810000 */
[----:B------:R-:W-:Y:S01]  /*10e60*/  FMNMX.FTZ R7, R166, R7, !PT ;  /* 0x00000007a6077209 */ /* 0x000fe20007810000 */
[----:B------:R-:W2:Y:S01]  /*10e70*/  MUFU.EX2 R153, R153 ;  /* 0x0000009900997308 */ /* 0x000ea20000000800 */
[----:B0-----:R-:W-:Y:S01]  /*10e80*/  FFMA.FTZ R6, R172, R6, R204 ;  /* 0x00000006ac067223 */ /* 0x001fe200000100cc */
[-C--:B------:R-:W-:Y:S01]  /*10e90*/  FMUL.FTZ R24, R24, R172.reuse ;  /* 0x000000ac18187220 */ /* 0x080fe20000410000 */
[----:B------:R-:W-:Y:S01]  /*10ea0*/  FMNMX.FTZ R7, R167, R7, !PT ;  /* 0x00000007a7077209 */ /* 0x000fe20007810000 */
[-C--:B------:R-:W-:Y:S01]  /*10eb0*/  FMUL.FTZ R25, R25, R172.reuse ;  /* 0x000000ac19197220 */ /* 0x080fe20000410000 */
[-C--:B------:R-:W-:Y:S01]  /*10ec0*/  FMUL.FTZ R28, R28, R172.reuse ;  /* 0x000000ac1c1c7220 */ /* 0x080fe20000410000 */
[-C--:B------:R-:W-:Y:S01]  /*10ed0*/  FMUL.FTZ R29, R29, R172.reuse ;  /* 0x000000ac1d1d7220 */ /* 0x080fe20000410000 */
[----:B------:R-:W-:Y:S01]  /*10ee0*/  FMNMX.FTZ R7, R170, R7, !PT ;  /* 0x00000007aa077209 */ /* 0x000fe20007810000 */
[----:B------:R-:W-:Y:S01]  /*10ef0*/  FMUL.FTZ R32, R32, R172 ;  /* 0x000000ac20207220 */ /* 0x000fe20000410000 */
[C---:B-1----:R-:W-:Y:S01]  /*10f00*/  FADD.FTZ R6, R206.reuse, R6 ;  /* 0x00000006ce067221 */ /* 0x042fe20000010000 */
[----:B------:R-:W-:Y:S01]  /*10f10*/  F2FP.BF16.F32.PACK_AB R204, R206, R204 ;  /* 0x000000cccecc723e */ /* 0x000fe200000010ff */
[-C--:B------:R-:W-:Y:S01]  /*10f20*/  FMUL.FTZ R33, R33, R172.reuse ;  /* 0x000000ac21217220 */ /* 0x080fe20000410000 */
[----:B------:R-:W-:Y:S01]  /*10f30*/  FMNMX.FTZ R7, R171, R7, !PT ;  /* 0x00000007ab077209 */ /* 0x000fe20007810000 */
[----:B------:R0:W1:Y:S01]  /*10f40*/  MUFU.EX2 R206, R157 ;  /* 0x0000009d00ce7308 */ /* 0x0000620000000800 */
        /* <DEDUP_REMOVED lines=59> */
[----:B------:R-:W3:Y:S01]  /*11300*/  SHFL.BFLY PT, R180, R7, 0x2, 0x1f ;  /* 0x0c401f0007b47f89 */ /* 0x000ee200000e0000 */
        /* <DEDUP_REMOVED lines=14> */
[----:B---3--:R-:W-:-:S05]  /*113f0*/  FMNMX.FTZ R7, R7, R180, !PT ;  /* 0x000000b407077209 */ /* 0x008fca0007810000 */
[----:B------:R-:W3:Y:S02]  /*11400*/  SHFL.BFLY PT, R180, R7, 0x1, 0x1f ;  /* 0x0c201f0007b47f89 */ /* 0x000ee400000e0000 */
[----:B---3--:R-:W-:Y:S01]  /*11410*/  FMNMX.FTZ R7, R7, R180, !PT ;  /* 0x000000b407077209 */ /* 0x008fe20007810000 */
[----:B--2---:R-:W-:-:S04]  /*11420*/  FADD.FTZ R180, R153, R6 ;  /* 0x0000000699b47221 */ /* 0x004fc80000010000 */
[----:B0-----:R-:W-:-:S04]  /*11430*/  FADD.FTZ R157, -R7, R205 ;  /* 0x000000cd079d7221 */ /* 0x001fc80000010100 */
[----:B------:R-:W-:Y:S01]  /*11440*/  FMUL.FTZ R6, R157, UR43 ;  /* 0x0000002b9d067c20 */ /* 0x000fe20008410000 */
[C---:B-1----:R-:W-:Y:S01]  /*11450*/  FADD.FTZ R157, R206.reuse, R180 ;  /* 0x000000b4ce9d7221 */ /* 0x042fe20000010000 */
[----:B------:R-:W-:Y:S01]  /*11460*/  F2FP.BF16.F32.PACK_AB R206, R206, R153 ;  /* 0x00000099cece723e */ /* 0x000fe200000010ff */
[----:B------:R-:W-:Y:S01]  /*11470*/  IMAD.MOV.U32 R180, RZ, RZ, 0xc00 ;  /* 0x00000c00ffb47424 */ /* 0x000fe200078e00ff */
[----:B------:R0:W1:Y:S03]  /*11480*/  MUFU.EX2 R153, R6 ;  /* 0x0000000600997308 */ /* 0x0000660000000800 */
[----:B------:R-:W-:-:S05]  /*11490*/  IMAD R180, R2, R180, UR42 ;  /* 0x0000002a02b47e24 */ /* 0x000fca000f8e02b4 */
[----:B------:R-:W-:Y:S01]  /*114a0*/  R2UR UR6, R180 ;  /* 0x00000000b40672ca */ /* 0x000fe200000e0000 */
[----:B0-----:R-:W-:-:S04]  /*114b0*/  FMUL.FTZ R6, R7, UR43 ;  /* 0x0000002b07067c20 */ /* 0x001fc80008410000 */
[--C-:B------:R-:W-:Y:S01]  /*114c0*/  FFMA.FTZ R205, R154, UR43, -R6.reuse ;  /* 0x0000002b9acd7c23 */ /* 0x100fe20008010806 */
[--C-:B------:R-:W-:Y:S01]  /*114d0*/  FFMA.FTZ R154, R155, UR43, -R6.reuse ;  /* 0x0000002b9b9a7c23 */ /* 0x100fe20008010806 */
[--C-:B------:R-:W-:Y:S01]  /*114e0*/  FFMA.FTZ R158, R158, UR43, -R6.reuse ;  /* 0x0000002b9e9e7c23 */ /* 0x100fe20008010806 */
[----:B------:R-:W-:Y:S01]  /*114f0*/  FFMA.FTZ R159, R159, UR43, -R6 ;  /* 0x0000002b9f9f7c23 */ /* 0x000fe20008010806 */
[-C--:B-1----:R-:W-:Y:S01]  /*11500*/  FMUL.FTZ R26, R26, R153.reuse ;  /* 0x000000991a1a7220 */ /* 0x082fe20000410000 */
        /* <DEDUP_REMOVED lines=18> */
[----:B0-----:R-:W-:Y:S01]  /*11630*/  FFMA.FTZ R3, R153, R3, R205 ;  /* 0x0000000399037223 */ /* 0x001fe200000100cd */
[-C--:B------:R-:W-:Y:S01]  /*11640*/  FMUL.FTZ R59, R59, R153.reuse ;  /* 0x000000993b3b7220 */ /* 0x080fe20000410000 */
[-C--:B------:R-:W-:Y:S01]  /*11650*/  FMUL.FTZ R62, R62, R153.reuse ;  /* 0x000000993e3e7220 */ /* 0x080fe20000410000 */
[-C--:B------:R-:W-:Y:S01]  /*11660*/  FMUL.FTZ R63, R63, R153.reuse ;  /* 0x000000993f3f7220 */ /* 0x080fe20000410000 */
[-C--:B------:R-:W-:Y:S01]  /*11670*/  FMUL.FTZ R66, R66, R153.reuse ;  /* 0x0000009942427220 */ /* 0x080fe20000410000 */
[-C--:B------:R-:W-:Y:S01]  /*11680*/  FMUL.FTZ R67, R67, R153.reuse ;  /* 0x0000009943437220 */ /* 0x080fe20000410000 */
[-C--:B------:R-:W-:Y:S01]  /*11690*/  FMUL.FTZ R70, R70, R153.reuse ;  /* 0x0000009946467220 */ /* 0x080fe20000410000 */
[----:B------:R-:W-:Y:S01]  /*116a0*/  FMUL.FTZ R71, R71, R153 ;  /* 0x0000009947477220 */ /* 0x000fe20000410000 */
[C---:B-1----:R-:W-:Y:S01]  /*116b0*/  FADD.FTZ R3, R154.reuse, R3 ;  /* 0x000000039a037221 */ /* 0x042fe20000010000 */
[----:B------:R-:W-:Y:S01]  /*116c0*/  F2FP.BF16.F32.PACK_AB R205, R154, R205 ;  /* 0x000000cd9acd723e */ /* 0x000fe200000010ff */
[----:B------:R-:W-:-:S02]  /*116d0*/  @!P1 VIADD R154, R216, 0x32440 ;  /* 0x00032440d89a9836 */ /* 0x000fc40000000000 */
        /* <DEDUP_REMOVED lines=40> */
[----:B------:R-:W-:Y:S01]  /*11960*/  @!P1 PRMT R154, RZ, 0x654, R154 ;  /* 0x00000654ff9a9816 */ /* 0x000fe2000000009a */
[----:B------:R-:W-:Y:S01]  /*11970*/  VIADD R153, R221, 0x8 ;  /* 0x00000008dd997836 */ /* 0x000fe20000000000 */
[----:B------:R2:W-:Y:S06]  /*11980*/  BAR.ARV R172, 0x100 ;  /* 0x000400ac0000751d */ /* 0x0005ec0000002000 */
[----:B------:R0:W-:Y:S01]  /*11990*/  @!P1 SYNCS.ARRIVE.TRANS64.RED.A1T0 RZ, [R154+URZ], RZ ;  /* 0x000000ff9aff99a7 */ /* 0x0001e2000810043f */
[----:B------:R-:W-:Y:S01]  /*119a0*/  MUFU.EX2 R158, R158 ;  /* 0x0000009e009e7308 */ /* 0x000fe20000000800 */
[----:B------:R1:W-:Y:S07]  /*119b0*/  BAR.SYNC.DEFER_BLOCKING R153, 0x100 ;  /* 0x000400990000751d */ /* 0x0003ee0000010000 */
[----:B------:R-:W3:Y:S02]  /*119c0*/  MUFU.EX2 R159, R159 ;  /* 0x0000009f009f7308 */ /* 0x000ee40000000800 */
[----:B---3--:R-:W-:-:S04]  /*119d0*/  F2FP.BF16.F32.PACK_AB R207, R159, R158 ;  /* 0x0000009e9fcf723e */ /* 0x008fc800000010ff */
[----:B------:R-:W-:-:S06]  /*119e0*/  WARPGROUP.ARRIVE ;  /* 0x00000000000079c5 */ /* 0x000fcc0000000000 */
[----:B------:R-:W-:Y:S01]  /*119f0*/  HGMMA.64x256x16.F32.BF16 R24, R204, gdesc[UR4].tnspB, R24, gsb0 ;  /* 0x43e00004cc187df0 */ /* 0x000fe20008001818 */
[----:B0-----:R0:W3:Y:S01]  /*11a00*/  MUFU.EX2 R154, R160 ;  /* 0x000000a0009a7308 */ /* 0x0010e20000000800 */
[--C-:B------:R-:W-:Y:S01]  /*11a10*/  FFMA.FTZ R155, R162, UR43, -R6.reuse ;  /* 0x0000002ba29b7c23 */ /* 0x100fe20008010806 */
[----:B0-----:R-:W-:-:S06]  /*11a20*/  FFMA.FTZ R160, R166, UR43, -R6 ;  /* 0x0000002ba6a07c23 */ /* 0x001fcc0008010806 */
[----:B------:R-:W0:Y:S08]  /*11a30*/  MUFU.EX2 R155, R155 ;  /* 0x0000009b009b7308 */ /* 0x000e300000000800 */
[----:B------:R4:W-:Y:S08]  /*11a40*/  MUFU.EX2 R181, R152 ;  /* 0x0000009800b57308 */ /* 0x0009f00000000800 */
[----:B------:R-:W-:Y:S01]  /*11a50*/  MUFU.EX2 R160, R160 ;  /* 0x000000a000a07308 */ /* 0x000fe20000000800 */
[----:B------:R-:W-:Y:S01]  /*11a60*/  FADD.FTZ R158, R158, R3 ;  /* 0x000000039e9e7221 */ /* 0x000fe20000010000 */
[----:B----4-:R-:W-:-:S02]  /*11a70*/  VIADD R152, R180, 0x80 ;  /* 0x00000080b4987836 */ /* 0x010fc40000000000 */
[----:B-1----:R-:W-:Y:S02]  /*11a80*/  IMAD.MOV.U32 R153, RZ, RZ, 0x40000040 ;  /* 0x40000040ff997424 */ /* 0x002fe400078e00ff */
[----:B------:R-:W-:Y:S01]  /*11a90*/  FADD.FTZ R158, R159, R158 ;  /* 0x0000009e9f9e7221 */ /* 0x000fe20000010000 */
[----:B------:R-:W-:Y:S02]  /*11aa0*/  R2UR UR6, R152 ;  /* 0x00000000980672ca */ /* 0x000fe400000e0000 */
[----:B------:R-:W-:Y:S01]  /*11ab0*/  R2UR UR7, R153 ;  /* 0x00000000990772ca */ /* 0x000fe200000e0000 */
[----:B---3--:R-:W-:Y:S01]  /*11ac0*/  FADD.FTZ R157, R154, R157 ;  /* 0x0000009d9a9d7221 */ /* 0x008fe20000010000 */
[----:B0-----:R-:W-:Y:S01]  /*11ad0*/  FADD.FTZ R158, R155, R158 ;  /* 0x0000009e9b9e7221 */ /* 0x001fe20000010000 */
[----:B------:R-:W-:Y:S01]  /*11ae0*/  FFMA.FTZ R162, R170, UR43, -R6 ;  /* 0x0000002baaa27c23 */ /* 0x000fe20008010806 */
[----:B------:R-:W-:Y:S08]  /*11af0*/  MUFU.EX2 R168, R168 ;  /* 0x000000a800a87308 */ /* 0x000ff00000000800 */
[----:B------:R-:W-:Y:S08]  /*11b00*/  MUFU.EX2 R169, R169 ;  /* 0x000000a900a97308 */ /* 0x000ff00000000800 */
[----:B------:R-:W-:Y:S08]  /*11b10*/  MUFU.EX2 R3, R156 ;  /* 0x0000009c00037308 */ /* 0x000ff00000000800 */
[----:B------:R-:W-:Y:S01]  /*11b20*/  MUFU.EX2 R173, R173 ;  /* 0x000000ad00ad7308 */ /* 0x000fe20000000800 */
[----:B------:R-:W-:-:S07]  /*11b30*/  WARPGROUP.DEPBAR.LE gsb0, 0x0 ;  /* 0x00008000000079c5 */ /* 0x000fce0000010000 */
[----:B------:R0:W1:Y:S02]  /*11b40*/  MUFU.EX2 R204, R161 ;  /* 0x000000a100cc7308 */ /* 0x0000640000000800 */
[--C-:B0-----:R-:W-:Y:S01]  /*11b50*/  FFMA.FTZ R161, R163, UR43, -R6.reuse ;  /* 0x0000002ba3a17c23 */ /* 0x101fe20008010806 */
[----:B------:R-:W-:-:S05]  /*11b60*/  FFMA.FTZ R163, R167, UR43, -R6 ;  /* 0x0000002ba7a37c23 */ /* 0x000fca0008010806 */
[----:B------:R-:W0:Y:S08]  /*11b70*/  MUFU.EX2 R205, R165 ;  /* 0x000000a500cd7308 */ /* 0x000e300000000800 */
[----:B------:R-:W3:Y:S08]  /*11b80*/  MUFU.EX2 R161, R161 ;  /* 0x000000a100a17308 */ /* 0x000ef00000000800 */
[----:B------:R-:W4:Y:S01]  /*11b90*/  MUFU.EX2 R163, R163 ;  /* 0x000000a300a37308 */ /* 0x000f220000000800 */
[----:B-1----:R-:W-:-:S02]  /*11ba0*/  F2FP.BF16.F32.PACK_AB R152, R204, R154 ;  /* 0x0000009acc98723e */ /* 0x002fc400000010ff */
[----:B0-----:R-:W-:Y:S02]  /*11bb0*/  F2FP.BF16.F32.PACK_AB R154, R205, R181 ;  /* 0x000000b5cd9a723e */ /* 0x001fe400000010ff */
[----:B---3--:R-:W-:Y:S02]  /*11bc0*/  F2FP.BF16.F32.PACK_AB R153, R161, R155 ;  /* 0x0000009ba199723e */ /* 0x008fe400000010ff */
[----:B----4-:R-:W-:-:S04]  /*11bd0*/  F2FP.BF16.F32.PACK_AB R155, R163, R160 ;  /* 0x000000a0a39b723e */ /* 0x010fc800000010ff */
[----:B------:R-:W-:-:S06]  /*11be0*/  WARPGROUP.ARRIVE ;  /* 0x00000000000079c5 */ /* 0x000fcc0000000000 */
[----:B------:R-:W-:Y:S01]  /*11bf0*/  HGMMA.64x256x16.F32.BF16 R24, R152, gdesc[UR4].tnspB, R24, gsb0 ;  /* 0x43e0000498187df0 */ /* 0x000fe20008001818 */
[----:B------:R-:W-:Y:S01]  /*11c00*/  FFMA.FTZ R165, R171, UR43, -R6 ;  /* 0x0000002baba57c23 */ /* 0x000fe20008010806 */
[----:B------:R-:W-:Y:S08]  /*11c10*/  MUFU.EX2 R162, R162 ;  /* 0x000000a200a27308 */ /* 0x000ff00000000800 */
[----:B------:R-:W0:Y:S01]  /*11c20*/  MUFU.EX2 R165, R165 ;  /* 0x000000a500a57308 */ /* 0x000e220000000800 */
[----:B------:R-:W-:Y:S01]  /*11c30*/  FADD.FTZ R157, R204, R157 ;  /* 0x0000009dcc9d7221 */ /* 0x000fe20000010000 */
[----:B------:R-:W-:Y:S01]  /*11c40*/  FADD.FTZ R158, R161, R158 ;  /* 0x0000009ea19e7221 */ /* 0x000fe20000010000 */
[----:B------:R-:W-:-:S02]  /*11c50*/  F2FP.BF16.F32.PACK_AB R156, R169, R168 ;  /* 0x000000a8a99c723e */ /* 0x000fc400000010ff */
[----:B------:R-:W-:Y:S01]  /*11c60*/  FADD.FTZ R181, R181, R157 ;  /* 0x0000009db5b57221 */ /* 0x000fe20000010000 */
[----:B------:R-:W-:Y:S01]  /*11c70*/  FADD.FTZ R160, R160, R158 ;  /* 0x0000009ea0a07221 */ /* 0x000fe20000010000 */
[----:B------:R-:W-:Y:S02]  /*11c80*/  F2FP.BF16.F32.PACK_AB R158, R173, R3 ;  /* 0x00000003ad9e723e */ /* 0x000fe400000010ff */
[----:B0-----:R-:W-:Y:S01]  /*11c90*/  F2FP.BF16.F32.PACK_AB R157, R165, R162 ;  /* 0x000000a2a59d723e */ /* 0x001fe200000010ff */
[----:B------:R-:W-:Y:S01]  /*11ca0*/  FFMA.FTZ R170, R178, UR43, -R6 ;  /* 0x0000002bb2aa7c23 */ /* 0x000fe20008010806 */
[----:B------:R-:W-:Y:S08]  /*11cb0*/  MUFU.EX2 R176, R176 ;  /* 0x000000b000b07308 */ /* 0x000ff00000000800 */
[----:B------:R-:W-:Y:S08]  /*11cc0*/  MUFU.EX2 R177, R177 ;  /* 0x000000b100b17308 */ /* 0x000ff00000000800 */
[----:B------:R-:W-:Y:S08]  /*11cd0*/  MUFU.EX2 R217, R217 ;  /* 0x000000d900d97308 */ /* 0x000ff00000000800 */
[----:B------:R-:W-:Y:S01]  /*11ce0*/  MUFU.EX2 R170, R170 ;  /* 0x000000aa00aa7308 */ /* 0x000fe20000000800 */
[----:B------:R-:W-:Y:S01]  /*11cf0*/  FADD.FTZ R160, R163, R160 ;  /* 0x000000a0a3a07221 */ /* 0x000fe20000010000 */
[----:B------:R-:W-:-:S02]  /*11d00*/  WARPGROUP.DEPBAR.LE gsb0, 0x0 ;  /* 0x00008000000079c5 */ /* 0x000fc40000010000 */
[--C-:B------:R-:W-:Y:S01]  /*11d10*/  FFMA.FTZ R154, R174, UR43, -R6.reuse ;  /* 0x0000002bae9a7c23 */ /* 0x100fe20008010806 */
[----:B------:R-:W-:-:S05]  /*11d20*/  FFMA.FTZ R155, R175, UR43, -R6 ;  /* 0x0000002baf9b7c23 */ /* 0x000fca0008010806 */
[----:B------:R-:W-:Y:S08]  /*11d30*/  MUFU.EX2 R154, R154 ;  /* 0x0000009a009a7308 */ /* 0x000ff00000000800 */
[----:B------:R-:W0:Y:S01]  /*11d40*/  MUFU.EX2 R155, R155 ;  /* 0x0000009b009b7308 */ /* 0x000e220000000800 */
[----:B------:R-:W-:Y:S02]  /*11d50*/  VIADD R152, R180, 0x100 ;  /* 0x00000100b4987836 */ /* 0x000fe40000000000 */
[----:B------:R-:W-:-:S03]  /*11d60*/  IMAD.MOV.U32 R153, RZ, RZ, 0x40000040 ;  /* 0x40000040ff997424 */ /* 0x000fc600078e00ff */
[----:B------:R-:W-:Y:S02]  /*11d70*/  R2UR UR6, R152 ;  /* 0x00000000980672ca */ /* 0x000fe400000e0000 */
[----:B------:R-:W-:Y:S02]  /*11d80*/  R2UR UR7, R153 ;  /* 0x00000000990772ca */ /* 0x000fe400000e0000 */
[----:B0-----:R-:W-:-:S04]  /*11d90*/  F2FP.BF16.F32.PACK_AB R159, R155, R154 ;  /* 0x0000009a9b9f723e */ /* 0x001fc800000010ff */
[----:B------:R-:W-:-:S07]  /*11da0*/  WARPGROUP.ARRIVE ;  /* 0x00000000000079c5 */ /* 0x000fce0000000000 */
[----:B------:R-:W-:Y:S01]  /*11db0*/  HGMMA.64x256x16.F32.BF16 R24, R156, gdesc[UR4].tnspB, R24, gsb0 ;  /* 0x43e000049c187df0 */ /* 0x000fe20008001818 */
[----:B------:R-:W-:Y:S02]  /*11dc0*/  VIADD R152, R180, 0x180 ;  /* 0x00000180b4987836 */ /* 0x000fe40000000000 */
[----:B------:R-:W-:-:S03]  /*11dd0*/  IMAD.MOV.U32 R153, RZ, RZ, 0x40000040 ;  /* 0x40000040ff997424 */ /* 0x000fc600078e00ff */
[----:B------:R-:W-:Y:S02]  /*11de0*/  R2UR UR6, R152 ;  /* 0x00000000980672ca */ /* 0x000fe400000e0000 */
[----:B------:R-:W-:Y:S01]  /*11df0*/  R2UR UR7, R153 ;  /* 0x00000000990772ca */ /* 0x000fe200000e0000 */
[----:B------:R-:W-:Y:S08]  /*11e00*/  MUFU.EX2 R184, R184 ;  /* 0x000000b800b87308 */ /* 0x000ff00000000800 */
[----:B------:R-:W-:Y:S08]  /*11e10*/  MUFU.EX2 R185, R185 ;  /* 0x000000b900b97308 */ /* 0x000ff00000000800 */
[----:B------:R-:W-:Y:S08]  /*11e20*/  MUFU.EX2 R188, R188 ;  /* 0x000000bc00bc7308 */ /* 0x000ff00000000800 */
[----:B------:R-:W0:Y:S01]  /*11e30*/  MUFU.EX2 R189, R189 ;  /* 0x000000bd00bd7308 */ /* 0x000e220000000800 */
[----:B------:R-:W-:-:S02]  /*11e40*/  VIADD R152, R180, 0x200 ;  /* 0x00000200b4987836 */ /* 0x000fc40000000000 */
[----:B------:R-:W-:Y:S01]  /*11e50*/  IMAD.MOV.U32 R153, RZ, RZ, 0x40000040 ;  /* 0x40000040ff997424 */ /* 0x000fe200078e00ff */
[----:B0-----:R-:W-:Y:S01]  /*11e60*/  F2FP.BF16.F32.PACK_AB R166, R189, R188 ;  /* 0x000000bcbda6723e */ /* 0x001fe200000010ff */
[----:B------:R-:W-:Y:S02]  /*11e70*/  WARPGROUP.DEPBAR.LE gsb0, 0x0 ;  /* 0x00008000000079c5 */ /* 0x000fe40000010000 */
[--C-:B------:R-:W-:Y:S01]  /*11e80*/  FFMA.FTZ R157, R179, UR43, -R6.reuse ;  /* 0x0000002bb39d7c23 */ /* 0x100fe20008010806 */
[--C-:B------:R-:W-:Y:S01]  /*11e90*/  FFMA.FTZ R158, R182, UR43, -R6.reuse ;  /* 0x0000002bb69e7c23 */ /* 0x100fe20008010806 */
[----:B------:R-:W-:Y:S01]  /*11ea0*/  FFMA.FTZ R159, R183, UR43, -R6 ;  /* 0x0000002bb79f7c23 */ /* 0x000fe20008010806 */
[----:B------:R0:W-:Y:S08]  /*11eb0*/  MUFU.EX2 R156, R164 ;  /* 0x000000a4009c7308 */ /* 0x0001f00000000800 */
[----:B------:R-:W1:Y:S08]  /*11ec0*/  MUFU.EX2 R157, R157 ;  /* 0x0000009d009d7308 */ /* 0x000e700000000800 */
[----:B------:R-:W-:Y:S08]  /*11ed0*/  MUFU.EX2 R158, R158 ;  /* 0x0000009e009e7308 */ /* 0x000ff00000000800 */
[----:B------:R-:W3:Y:S01]  /*11ee0*/  MUFU.EX2 R159, R159 ;  /* 0x0000009f009f7308 */ /* 0x000ee20000000800 */
[----:B0-----:R-:W-:Y:S01]  /*11ef0*/  FADD.FTZ R164, R162, R160 ;  /* 0x000000a0a2a47221 */ /* 0x001fe20000010000 */
[----:B------:R-:W-:-:S02]  /*11f00*/  F2FP.BF16.F32.PACK_AB R160, R177, R176 ;  /* 0x000000b0b1a0723e */ /* 0x000fc400000010ff */
[----:B-1----:R-:W-:Y:S02]  /*11f10*/  F2FP.BF16.F32.PACK_AB R161, R157, R170 ;  /* 0x000000aa9da1723e */ /* 0x002fe400000010ff */
[----:B------:R-:W-:Y:S02]  /*11f20*/  F2FP.BF16.F32.PACK_AB R162, R217, R156 ;  /* 0x0000009cd9a2723e */ /* 0x000fe400000010ff */
[----:B---3--:R-:W-:-:S04]  /*11f30*/  F2FP.BF16.F32.PACK_AB R163, R159, R158 ;  /* 0x0000009e9fa3723e */ /* 0x008fc800000010ff */
[----:B------:R-:W-:-:S06]  /*11f40*/  WARPGROUP.ARRIVE ;  /* 0x00000000000079c5 */ /* 0x000fcc0000000000 */
[----:B------:R-:W-:Y:S01]  /*11f50*/  HGMMA.64x256x16.F32.BF16 R24, R160, gdesc[UR4].tnspB, R24, gsb0 ;  /* 0x43e00004a0187df0 */ /* 0x000fe20008001818 */
[----:B------:R-:W-:Y:S02]  /*11f60*/  R2UR UR6, R152 ;  /* 0x00000000980672ca */ /* 0x000fe400000e0000 */
[----:B------:R-:W-:Y:S01]  /*11f70*/  R2UR UR7, R153 ;  /* 0x00000000990772ca */ /* 0x000fe200000e0000 */
[----:B------:R-:W-:Y:S01]  /*11f80*/  FADD.FTZ R152, R165, R164 ;  /* 0x000000a4a5987221 */ /* 0x000fe20000010000 */
[----:B------:R-:W-:Y:S01]  /*11f90*/  F2FP.BF16.F32.PACK_AB R164, R185, R184 ;  /* 0x000000b8b9a4723e */ /* 0x000fe200000010ff */
[----:B------:R-:W-:Y:S01]  /*11fa0*/  FADD.FTZ R181, R205, R181 ;  /* 0x000000b5cdb57221 */ /* 0x000fe20000010000 */
[----:B------:R-:W-:-:S03]  /*11fb0*/  FFMA.FTZ R194, R194, UR43, -R6 ;  /* 0x0000002bc2c27c23 */ /* 0x000fc60008010806 */
[----:B------:R-:W-:Y:S01]  /*11fc0*/  FADD.FTZ R168, R168, R181 ;  /* 0x000000b5a8a87221 */ /* 0x000fe20000010000 */
[--C-:B------:R-:W-:Y:S01]  /*11fd0*/  FFMA.FTZ R195, R195, UR43, -R6.reuse ;  /* 0x0000002bc3c37c23 */ /* 0x100fe20008010806 */
[----:B------:R-:W-:Y:S02]  /*11fe0*/  FFMA.FTZ R198, R198, UR43, -R6 ;  /* 0x0000002bc6c67c23 */ /* 0x000fe40008010806 */
[----:B------:R-:W-:Y:S01]  /*11ff0*/  FADD.FTZ R168, R169, R168 ;  /* 0x000000a8a9a87221 */ /* 0x000fe20000010000 */
[----:B------:R-:W-:Y:S03]  /*12000*/  MUFU.EX2 R192, R192 ;  /* 0x000000c000c07308 */ /* 0x000fe60000000800 */
[----:B------:R-:W-:-:S05]  /*12010*/  FADD.FTZ R168, R3, R168 ;  /* 0x000000a803a87221 */ /* 0x000fca0000010000 */
[----:B------:R-:W0:Y:S08]  /*12020*/  MUFU.EX2 R193, R193 ;  /* 0x000000c100c17308 */ /* 0x000e300000000800 */
[----:B------:R-:W-:Y:S08]  /*12030*/  MUFU.EX2 R196, R196 ;  /* 0x000000c400c47308 */ /* 0x000ff00000000800 */
[----:B------:R-:W-:Y:S08]  /*12040*/  MUFU.EX2 R197, R197 ;  /* 0x000000c500c57308 */ /* 0x000ff00000000800 */
[----:B------:R-:W-:Y:S08]  /*12050*/  MUFU.EX2 R194, R194 ;  /* 0x000000c200c27308 */ /* 0x000ff00000000800 */
[----:B------:R-:W1:Y:S08]  /*12060*/  MUFU.EX2 R195, R195 ;  /* 0x000000c300c37308 */ /* 0x000e700000000800 */
[----:B------:R-:W-:Y:S01]  /*12070*/  MUFU.EX2 R198, R198 ;  /* 0x000000c600c67308 */ /* 0x000fe20000000800 */
[----:B------:R-:W-:Y:S01]  /*12080*/  FADD.FTZ R152, R154, R152 ;  /* 0x000000989a987221 */ /* 0x000fe20000010000 */
[----:B------:R-:W-:-:S02]  /*12090*/  VIADD R180, R180, 0x280 ;  /* 0x00000280b4b47836 */ /* 0x000fc40000000000 */
[----:B------:R-:W-:Y:S02]  /*120a0*/  IMAD.MOV.U32 R181, RZ, RZ, 0x40000040 ;  /* 0x40000040ffb57424 */ /* 0x000fe400078e00ff */
[----:B------:R-:W-:-:S04]  /*120b0*/  FADD.FTZ R168, R173, R168 ;  /* 0x000000a8ada87221 */ /* 0x000fc80000010000 */
[----:B------:R-:W-:Y:S01]  /*120c0*/  FADD.FTZ R176, R176, R168 ;  /* 0x000000a8b0b07221 */ /* 0x000fe20000010000 */
[----:B0-----:R-:W-:Y:S02]  /*120d0*/  F2FP.BF16.F32.PACK_AB R168, R193, R192 ;  /* 0x000000c0c1a8723e */ /* 0x001fe400000010ff */
[----:B-1----:R-:W-:Y:S01]  /*120e0*/  F2FP.BF16.F32.PACK_AB R169, R195, R194 ;  /* 0x000000c2c3a9723e */ /* 0x002fe200000010ff */
[----:B------:R-:W-:Y:S02]  /*120f0*/  WARPGROUP.DEPBAR.LE gsb0, 0x0 ;  /* 0x00008000000079c5 */ /* 0x000fe40000010000 */
[--C-:B------:R-:W-:Y:S01]  /*12100*/  FFMA.FTZ R160, R186, UR43, -R6.reuse ;  /* 0x0000002bbaa07c23 */ /* 0x100fe20008010806 */
[--C-:B------:R-:W-:Y:S01]  /*12110*/  FFMA.FTZ R161, R187, UR43, -R6.reuse ;  /* 0x0000002bbba17c23 */ /* 0x100fe20008010806 */
[--C-:B------:R-:W-:Y:S01]  /*12120*/  FFMA.FTZ R162, R190, UR43, -R6.reuse ;  /* 0x0000002bbea27c23 */ /* 0x100fe20008010806 */
[----:B------:R-:W-:-:S03]  /*12130*/  FFMA.FTZ R163, R191, UR43, -R6 ;  /* 0x0000002bbfa37c23 */ /* 0x000fc60008010806 */
[----:B------:R-:W-:Y:S08]  /*12140*/  MUFU.EX2 R160, R160 ;  /* 0x000000a000a07308 */ /* 0x000ff00000000800 */
[----:B------:R-:W0:Y:S08]  /*12150*/  MUFU.EX2 R161, R161 ;  /* 0x000000a100a17308 */ /* 0x000e300000000800 */
[----:B------:R-:W-:Y:S08]  /*12160*/  MUFU.EX2 R162, R162 ;  /* 0x000000a200a27308 */ /* 0x000ff00000000800 */
[----:B------:R-:W1:Y:S01]  /*12170*/  MUFU.EX2 R163, R163 ;  /* 0x000000a300a37308 */ /* 0x000e620000000800 */
[----:B0-----:R-:W-:-:S02]  /*12180*/  F2FP.BF16.F32.PACK_AB R165, R161, R160 ;  /* 0x000000a0a1a5723e */ /* 0x001fc400000010ff */
[----:B-1----:R-:W-:-:S04]  /*12190*/  F2FP.BF16.F32.PACK_AB R167, R163, R162 ;  /* 0x000000a2a3a7723e */ /* 0x002fc800000010ff */
[----:B------:R-:W-:-:S06]  /*121a0*/  WARPGROUP.ARRIVE ;  /* 0x00000000000079c5 */ /* 0x000fcc0000000000 */
[----:B------:R-:W-:Y:S01]  /*121b0*/  HGMMA.64x256x16.F32.BF16 R24, R164, gdesc[UR4].tnspB, R24, gsb0 ;  /* 0x43e00004a4187df0 */ /* 0x000fe20008001818 */
[----:B------:R-:W-:-:S04]  /*121c0*/  FFMA.FTZ R6, R199, UR43, -R6 ;  /* 0x0000002bc7067c23 */ /* 0x000fc80008010806 */
[----:B------:R0:W1:Y:S01]  /*121d0*/  MUFU.EX2 R3, R6 ;  /* 0x0000000600037308 */ /* 0x0000620000000800 */
[----:B------:R-:W-:Y:S02]  /*121e0*/  R2UR UR6, R180 ;  /* 0x00000000b40672ca */ /* 0x000fe400000e0000 */
[----:B------:R-:W-:Y:S01]  /*121f0*/  R2UR UR7, R181 ;  /* 0x00000000b50772ca */ /* 0x000fe200000e0000 */
[----:B0-----:R-:W-:-:S04]  /*12200*/  FADD.FTZ R6, R155, R152 ;  /* 0x000000989b067221 */ /* 0x001fc80000010000 */
[----:B------:R-:W-:Y:S01]  /*12210*/  FADD.FTZ R6, R170, R6 ;  /* 0x00000006aa067221 */ /* 0x000fe20000010000 */
[----:B------:R-:W-:Y:S02]  /*12220*/  F2FP.BF16.F32.PACK_AB R170, R197, R196 ;  /* 0x000000c4c5aa723e */ /* 0x000fe400000010ff */
[----:B-1----:R-:W-:Y:S01]  /*12230*/  F2FP.BF16.F32.PACK_AB R171, R3, R198 ;  /* 0x000000c603ab723e */ /* 0x002fe200000010ff */
        /* <DEDUP_REMOVED lines=12> */
[----:B------:R-:W-:Y:S02]  /*12300*/  ISETP.GT.AND P2, PT, R215, R220, PT ;  /* 0x000000dcd700720c */ /* 0x000fe40003f44270 */
[----:B------:R-:W-:Y:S01]  /*12310*/  FADD.FTZ R176, R189, R176 ;  /* 0x000000b0bdb07221 */ /* 0x000fe20000010000 */
[----:B------:R-:W-:Y:S01]  /*12320*/  FADD.FTZ R6, R163, R6 ;  /* 0x00000006a3067221 */ /* 0x000fe20000010000 */
[----:B------:R-:W-:Y:S02]  /*12330*/  @!P1 VIADD R216, R216, 0x32460 ;  /* 0x00032460d8d89836 */ /* 0x000fe40000000000 */
[----:B------:R-:W-:Y:S01]  /*12340*/  FADD.FTZ R176, R192, R176 ;  /* 0x000000b0c0b07221 */ /* 0x000fe20000010000 */
[----:B------:R-:W-:Y:S02]  /*12350*/  FADD.FTZ R6, R194, R6 ;  /* 0x00000006c2067221 */ /* 0x000fe40000010000 */
[----:B------:R-:W-:Y:S01]  /*12360*/  @!P1 PRMT R216, RZ, 0x654, R216 ;  /* 0x00000654ffd89816 */ /* 0x000fe200000000d8 */
[----:B------:R-:W-:Y:S01]  /*12370*/  FADD.FTZ R176, R193, R176 ;  /* 0x000000b0c1b07221 */ /* 0x000fe20000010000 */
[----:B------:R-:W-:-:S03]  /*12380*/  FADD.FTZ R6, R195, R6 ;  /* 0x00000006c3067221 */ /* 0x000fc60000010000 */
[----:B------:R-:W-:Y:S01]  /*12390*/  FADD.FTZ R176, R196, R176 ;  /* 0x000000b0c4b07221 */ /* 0x000fe20000010000 */
[----:B------:R-:W-:Y:S01]  /*123a0*/  FADD.FTZ R198, R198, R6 ;  /* 0x00000006c6c67221 */ /* 0x000fe20000010000 */
[----:B------:R-:W-:Y:S02]  /*123b0*/  VIADD R215, R215, 0xffffffff ;  /* 0xffffffffd7d77836 */ /* 0x000fe40000000000 */
[----:B------:R-:W-:Y:S01]  /*123c0*/  FADD.FTZ R6, R197, R176 ;  /* 0x000000b0c5067221 */ /* 0x000fe20000010000 */
[----:B------:R-:W-:Y:S01]  /*123d0*/  FADD.FTZ R3, R3, R198 ;  /* 0x000000c603037221 */ /* 0x000fe20000010000 */
[----:B------:R-:W-:Y:S02]  /*123e0*/  IMAD.MOV.U32 R205, RZ, RZ, R7 ;  /* 0x000000ffffcd7224 */ /* 0x000fe400078e0007 */
[----:B------:R-:W-:Y:S01]  /*123f0*/  IMAD.MOV.U32 R204, RZ, RZ, R0 ;  /* 0x000000ffffcc7224 */ /* 0x000fe200078e0000 */
[----:B------:R-:W-:Y:S02]  /*12400*/  WARPGROUP.DEPBAR.LE gsb0, 0x0 ;  /* 0x00008000000079c5 */ /* 0x000fe40000010000 */
[----:B------:R-:W-:-:S06]  /*12410*/  WARPGROUP.ARRIVE ;  /* 0x00000000000079c5 */ /* 0x000fcc0000000000 */
[----:B------:R-:W-:Y:S03]  /*12420*/  HGMMA.64x256x16.F32.BF16 R24, R168, gdesc[UR4].tnspB, R24, gsb0 ;  /* 0x43e00004a8187df0 */ /* 0x000fe60008001818 */
[----:B------:R-:W-:Y:S02]  /*12430*/  WARPGROUP.DEPBAR.LE gsb0, 0x0 ;  /* 0x00008000000079c5 */ /* 0x000fe40000010000 */
[----:B------:R2:W-:Y:S01]  /*12440*/  @!P1 SYNCS.ARRIVE.TRANS64.RED.A1T0 RZ, [R216+URZ], RZ ;  /* 0x000000ffd8ff99a7 */ /* 0x0005e2000810043f */
[----:B------:R-:W-:Y:S05]  /*12450*/  @P2 BRA `(.L_x_5758) ;  /* 0xffffffd800182947 */ /* 0x000fea000383ffff */
.L_x_5748:
[----:B------:R-:W3:Y:S01]  /*12460*/  LDL.LU R152, [R1+0x60] ;  /* 0x0000600001987983 */ /* 0x000ee20000300800 */
[----:B------:R-:W-:Y:S05]  /*12470*/  WARPSYNC.ALL ;  /* 0x0000000000007948 */ /* 0x000fea0003800000 */
[----:B------:R-:W4:Y:S01]  /*12480*/  SHFL.BFLY PT, R5, R6, 0x2, 0x1f ;  /* 0x0c401f0006057f89 */ /* 0x000f2200000e0000 */
[----:B0-----:R-:W-:Y:S02]  /*12490*/  IMAD.MOV.U32 R154, RZ, RZ, -0x800000 ;  /* 0xff800000ff9a7424 */ /* 0x001fe400078e00ff */
[----:B------:R-:W-:Y:S01]  /*124a0*/  VIADD R2, R2, 0x1 ;  /* 0x0000000102027836 */ /* 0x000fe20000000000 */
[----:B------:R0:W-:Y:S08]  /*124b0*/  BAR.ARV R172, 0x100 ;  /* 0x000400ac0000751d */ /* 0x0001f00000002000 */
[----:B------:R-:W-:Y:S06]  /*124c0*/  BAR.ARV 0x8, 0x180 ;  /* 0x0206000000007b1d */ /* 0x000fec0000002000 */
[----:B------:R-:W-:-:S04]  /*124d0*/  ISETP.NE.AND P1, PT, R2, 0x2, PT ;  /* 0x000000020200780c */ /* 0x000fc80003f25270 */
[----:B------:R-:W-:Y:S01]  /*124e0*/  SEL R2, R2, RZ, P1 ;  /* 0x000000ff02027207 */ /* 0x000fe20000800000 */
[----:B----4-:R-:W-:Y:S01]  /*124f0*/  FADD.FTZ R9, R5, R6 ;  /* 0x0000000605097221 */ /* 0x010fe20000010000 */
[----:B------:R-:W-:Y:S02]  /*12500*/  IMAD.U32 R5, RZ, RZ, UR43 ;  /* 0x0000002bff057e24 */ /* 0x000fe4000f8e00ff */
[----:B------:R-:W-:Y:S02]  /*12510*/  IMAD.U32 R6, RZ, RZ, UR43 ;  /* 0x0000002bff067e24 */ /* 0x000fe4000f8e00ff */
[----:B------:R-:W4:Y:S02]  /*12520*/  SHFL.BFLY PT, R4, R9, 0x1, 0x1f ;  /* 0x0c201f0009047f89 */ /* 0x000f2400000e0000 */
[----:B----4-:R-:W-:Y:S01]  /*12530*/  FADD.FTZ R10, R9, R4 ;  /* 0x00000004090a7221 */ /* 0x010fe20000010000 */
[----:B------:R-:W-:-:S04]  /*12540*/  IMAD.MOV.U32 R4, RZ, RZ, RZ ;  /* 0x000000ffff047224 */ /* 0x000fc800078e00ff */
[----:B------:R-:W-:-:S13]  /*12550*/  FSETP.NE.FTZ.AND P0, PT, R10, RZ, PT ;  /* 0x000000ff0a00720b */ /* 0x000fda0003f15000 */
[----:B------:R-:W4:Y:S01]  /*12560*/  @P0 MUFU.LG2 R8, R10 ;  /* 0x0000000a00080308 */ /* 0x000f220000000c00 */
[----:B------:R-:W-:-:S07]  /*12570*/  @P0 FMUL.FTZ R5, R5, 0.69314718246459960938 ;  /* 0x3f31721805050820 */ /* 0x000fce0000410000 */
[----:B------:R-:W1:Y:S01]  /*12580*/  @P0 MUFU.RCP R4, R10 ;  /* 0x0000000a00040308 */ /* 0x000e620000001000 */
[----:B----4-:R-:W-:-:S04]  /*12590*/  @P0 FMUL.FTZ R8, R8, 0.69314718246459960938 ;  /* 0x3f31721808080820 */ /* 0x010fc80000410000 */
[----:B------:R-:W-:Y:S02]  /*125a0*/  @P0 FFMA.FTZ R154, R5, R0, R8 ;  /* 0x00000000059a0223 */ /* 0x000fe40000010008 */
[----:B------:R-:W4:Y:S01]  /*125b0*/  SHFL.BFLY PT, R0, R3, 0x2, 0x1f ;  /* 0x0c401f0003007f89 */ /* 0x000f2200000e0000 */
        /* <DEDUP_REMOVED lines=22> */
[----:B----4-:R-:W-:Y:S01]  /*12720*/  FADD.FTZ R8, R0, R3 ;  /* 0x0000000300087221 */ /* 0x010fe20000010000 */
[----:B------:R-:W-:-:S02]  /*12730*/  IMAD.MOV.U32 R0, RZ, RZ, RZ ;  /* 0x000000ffff007224 */ /* 0x000fc400078e00ff */
[-C--:B------:R-:W-:Y:S01]  /*12740*/  FMUL.FTZ R68, R68, R4.reuse ;  /* 0x0000000444447220 */ /* 0x080fe20000410000 */
[----:B------:R-:W-:Y:S02]  /*12750*/  IMAD.MOV.U32 R3, RZ, RZ, -0x800000 ;  /* 0xff800000ff037424 */ /* 0x000fe400078e00ff */
        /* <DEDUP_REMOVED lines=43> */
[----:B------:R-:W1:Y:S01]  /*12a10*/  @P0 MUFU.LG2 R5, R9 ;  /* 0x0000000900050308 */ /* 0x000e620000000c00 */
[----:B------:R-:W-:Y:S01]  /*12a20*/  @P0 FMUL.FTZ R6, R6, 0.69314718246459960938 ;  /* 0x3f31721806060820 */ /* 0x000fe20000410000 */
[----:B------:R-:W-:-:S06]  /*12a30*/  FMUL.FTZ R149, R149, R4 ;  /* 0x0000000495957220 */ /* 0x000fcc0000410000 */
[----:B------:R-:W4:Y:S01]  /*12a40*/  @P0 MUFU.RCP R0, R9 ;  /* 0x0000000900000308 */ /* 0x000f220000001000 */
[----:B-1----:R-:W-:-:S04]  /*12a50*/  @P0 FMUL.FTZ R5, R5, 0.69314718246459960938 ;  /* 0x3f31721805050820 */ /* 0x002fc80000410000 */
[----:B------:R-:W-:Y:S01]  /*12a60*/  @P0 FFMA.FTZ R3, R6, R7, R5 ;  /* 0x0000000706030223 */ /* 0x000fe20000010005 */
[----:B------:R-:W-:Y:S01]  /*12a70*/  PLOP3.LUT P0, PT, PT, PT, PT, 0x8, 0x0 ;  /* 0x000000000000781c */ /* 0x000fe20003f0e170 */
[-C--:B----4-:R-:W-:Y:S01]  /*12a80*/  FMUL.FTZ R26, R26, R0.reuse ;  /* 0x000000001a1a7220 */ /* 0x090fe20000410000 */
        /* <DEDUP_REMOVED lines=63> */
[----:B------:R-:W-:-:S04]  /*12e80*/  SEL R0, RZ, 0x1, P1 ;  /* 0x00000001ff007807 */ /* 0x000fc80000800000 */
[----:B------:R-:W-:Y:S01]  /*12e90*/  LOP3.LUT R23, R23, R0, RZ, 0x3c, !PT ;  /* 0x0000000017177212 */ /* 0x000fe200078e3cff */
[----:B---3--:R-:W-:-:S05]  /*12ea0*/  VIADD R152, R152, 0x1 ;  /* 0x0000000198987836 */ /* 0x008fca0000000000 */
[----:B------:R0:W-:Y:S02]  /*12eb0*/  STL [R1+0x60], R152 ;  /* 0x0000609801007387 */ /* 0x0001e40000100800 */
.L_x_5691:
[----:B------:R-:W-:Y:S05]  /*12ec0*/  WARPSYNC.ALL ;  /* 0x0000000000007948 */ /* 0x000fea0003800000 */
[----:B------:R-:W1:Y:S08]  /*12ed0*/  S2UR UR5, SR_CgaCtaId ;  /* 0x00000000000579c3 */ /* 0x000e700000008800 */
[----:B------:R-:W-:Y:S06]  /*12ee0*/  BAR.SYNC.DEFER_BLOCKING 0x5, 0x180 ;  /* 0x0146000000007b1d */ /* 0x000fec0000010000 */
[----:B------:R-:W-:Y:S01]  /*12ef0*/  UMOV UR4, 0x400 ;  /* 0x0000040000047882 */ /* 0x000fe20000000000 */
[----:B------:R-:W-:Y:S01]  /*12f00*/  BSSY B0, `(.L_x_5759) ;  /* 0x00005d6000007945 */ /* 0x000fe20003800000 */
[----:B-1----:R-:W-:-:S06]  /*12f10*/  ULEA UR4, UR5, UR4, 0x18 ;  /* 0x0000000405047291 */ /* 0x002fcc000f8ec03f */
[----:B------:R-:W-:-:S05]  /*12f20*/  IMAD.U32 R19, RZ, RZ, UR4 ;  /* 0x00000004ff137e24 */ /* 0x000fca000f8e00ff */
[----:B------:R1:W3:Y:S01]  /*12f30*/  LDS.128 R4, [R19+0x324d0] ;  /* 0x0324d00013047984 */ /* 0x0002e20000000c00 */
[----:B------:R-:W-:Y:S06]  /*12f40*/  BAR.ARV 0x4, 0x180 ;  /* 0x0106000000007b1d */ /* 0x000fec0000002000 */
[----:B------:R-:W-:Y:S05]  /*12f50*/  @P0 BRA `(.L_x_5760) ;  /* 0x0000004c00080947 */ /* 0x000fea0003800000 */
[----:B------:R-:W0:Y:S01]  /*12f60*/  LDL R8, [R1+0x174] ;  /* 0x0001740001087983 */ /* 0x000e220000100800 */
[----:B------:R-:W-:-:S03]  /*12f70*/  ULDC UR4, c[0x0][0xbd4] ;  /* 0x0002f50000047ab9 */ /* 0x000fc60000000800 */
[----:B------:R-:W4:Y:S01]  /*12f80*/  LDL.LU R10, [R1+0x4c] ;  /* 0x00004c00010a7983 */ /* 0x000f220000300800 */
[----:B------:R-:W2:Y:S01]  /*12f90*/  S2R R0, SR_SWINHI ;  /* 0x0000000000007919 */ /* 0x000ea20000002f00 */
[----:B------:R-:W-:Y:S02]  /*12fa0*/  F2FP.BF16.F32.PACK_AB R11, R31, R30 ;  /* 0x0000001e1f0b723e */ /* 0x000fe400000010ff */
[----:B------:R-:W-:Y:S01]  /*12fb0*/  F2FP.BF16.F32.PACK_AB R12, R33, R32 ;  /* 0x00000020210c723e */ /* 0x000fe200000010ff */
[----:B------:R-:W3:Y:S01]  /*12fc0*/  LDL.LU R156, [R1+0x54] ;  /* 0x00005400019c7983 */ /* 0x000ee20000300800 */
[----:B------:R-:W-:Y:S02]  /*12fd0*/  F2FP.BF16.F32.PACK_AB R13, R35, R34 ;  /* 0x00000022230d723e */ /* 0x000fe400000010ff */
[----:B------:R-:W-:Y:S01]  /*12fe0*/  F2FP.BF16.F32.PACK_AB R14, R37, R36 ;  /* 0x00000024250e723e */ /* 0x000fe200000010ff */
[----:B------:R-:W3:Y:S01]  /*12ff0*/  LDL.LU R155, [R1+0x58] ;  /* 0x00005800019b7983 */ /* 0x000ee20000300800 */
[----:B------:R-:W-:-:S02]  /*13000*/  MOV R20, R19 ;  /* 0x0000001300147202 */ /* 0x000fc40000000f00 */
[----:B--2---:R-:W-:Y:S02]  /*13010*/  MOV R21, R0 ;  /* 0x0000000000157202 */ /* 0x004fe40000000f00 */
[----:B------:R-:W-:Y:S01]  /*13020*/  F2FP.BF16.F32.PACK_AB R15, R39, R38 ;  /* 0x00000026270f723e */ /* 0x000fe200000010ff */
[----:B0----5:R-:W-:Y:S01]  /*13030*/  IMAD.WIDE R152, R8, 0x2, R20 ;  /* 0x0000000208987825 */ /* 0x021fe200078e0214 */
[----:B----4-:R-:W-:-:S03]  /*13040*/  ISETP.NE.AND P0, PT, R10, RZ, PT ;  /* 0x000000ff0a00720c */ /* 0x010fc60003f05270 */
[----:B------:R-:W-:Y:S01]  /*13050*/  IMAD.MOV.U32 R9, RZ, RZ, R153 ;  /* 0x000000ffff097224 */ /* 0x000fe200078e0099 */
[----:B------:R-:W-:-:S04]  /*13060*/  LOP3.LUT R0, R152, 0x380, RZ, 0xc0, !PT ;  /* 0x0000038098007812 */ /* 0x000fc800078ec0ff */
[----:B------:R-:W-:-:S04]  /*13070*/  SHF.R.U64 R0, R0, 0x3, RZ ;  /* 0x0000000300007819 */ /* 0x000fc800000012ff */
[----:B------:R-:W-:Y:S02]  /*13080*/  LOP3.LUT R8, R0, R152, RZ, 0x3c, !PT ;  /* 0x0000009800087212 */ /* 0x000fe400078e3cff */
[----:B------:R-:W-:Y:S01]  /*13090*/  SEL R0, R10, UR4, P0 ;  /* 0x000000040a007c07 */ /* 0x000fe20008000000 */
[----:B------:R-:W-:Y:S05]  /*130a0*/  WARPSYNC.ALL ;  /* 0x0000000000007948 */ /* 0x000fea0003800000 */
[----:B---3--:R-:W-:Y:S01]  /*130b0*/  MOV R4, R8 ;  /* 0x0000000800047202 */ /* 0x008fe20000000f00 */
[----:B------:R-:W-:Y:S01]  /*130c0*/  ULDC.64 UR4, c[0x0][0xd00] ;  /* 0x0003400000047ab9 */ /* 0x000fe20000000a00 */
[----:B------:R-:W-:Y:S01]  /*130d0*/  F2FP.BF16.F32.PACK_AB R8, R25, R24 ;  /* 0x000000181908723e */ /* 0x000fe200000010ff */
[----:B------:R-:W-:Y:S01]  /*130e0*/  ULDC.64 UR6, c[0x0][0xd08] ;  /* 0x0003420000067ab9 */ /* 0x000fe20000000a00 */
[----:B------:R-:W-:-:S02]  /*130f0*/  F2FP.BF16.F32.PACK_AB R9, R27, R26 ;  /* 0x0000001a1b09723e */ /* 0x000fc400000010ff */
[----:B------:R-:W-:Y:S01]  /*13100*/  F2FP.BF16.F32.PACK_AB R10, R29, R28 ;  /* 0x0000001c1d0a723e */ /* 0x000fe200000010ff */
[----:B------:R-:W-:Y:S06]  /*13110*/  BAR.SYNC.DEFER_BLOCKING 0x1, 0x100 ;  /* 0x0044000000007b1d */ /* 0x000fec0000010000 */
[----:B------:R0:W-:Y:S02]  /*13120*/  STSM.16.M88.4 [R4], R8 ;  /* 0x0000000804007844 */ /* 0x0001e40000000200 */
[----:B0-----:R-:W-:-:S04]  /*13130*/  IADD3 R8, P0, R152, 0x20, RZ ;  /* 0x0000002098087810 */ /* 0x001fc80007f1e0ff */
[----:B------:R-:W-:Y:S01]  /*13140*/  LOP3.LUT R4, R8, 0x380, RZ, 0xc0, !PT ;  /* 0x0000038008047812 */ /* 0x000fe200078ec0ff */
[----:B------:R-:W-:-:S03]  /*13150*/  IMAD.X R9, RZ, RZ, R153, P0 ;  /* 0x000000ffff097224 */ /* 0x000fc600000e0699 */
[----:B------:R-:W-:-:S04]  /*13160*/  SHF.R.U64 R4, R4, 0x3, RZ ;  /* 0x0000000304047819 */ /* 0x000fc800000012ff */
[----:B------:R-:W-:-:S04]  /*13170*/  LOP3.LUT R8, R4, R8, RZ, 0x3c, !PT ;  /* 0x0000000804087212 */ /* 0x000fc800078e3cff */
[----:B------:R-:W-:-:S05]  /*13180*/  MOV R8, R8 ;  /* 0x0000000800087202 */ /* 0x000fca0000000f00 */
[----:B------:R0:W-:Y:S02]  /*13190*/  STSM.16.M88.4 [R8], R12 ;  /* 0x0000000c08007844 */ /* 0x0001e40000000200 */
[----:B0-----:R-:W-:-:S04]  /*131a0*/  IADD3 R8, P0, R152, 0x40, RZ ;  /* 0x0000004098087810 */ /* 0x001fc80007f1e0ff */
[----:B------:R-:W-:Y:S01]  /*131b0*/  LOP3.LUT R4, R8, 0x380, RZ, 0xc0, !PT ;  /* 0x0000038008047812 */ /* 0x000fe200078ec0ff */
[----:B------:R-:W-:-:S03]  /*131c0*/  IMAD.X R9, RZ, RZ, R153, P0 ;  /* 0x000000ffff097224 */ /* 0x000fc600000e0699 */
[----:B------:R-:W-:-:S04]  /*131d0*/  SHF.R.U64 R4, R4, 0x3, RZ ;  /* 0x0000000304047819 */ /* 0x000fc800000012ff */
[----:B------:R-:W-:Y:S02]  /*131e0*/  LOP3.LUT R8, R4, R8, RZ, 0x3c, !PT ;  /* 0x0000000804087212 */ /* 0x000fe400078e3cff */
[----:B------:R-:W-:Y:S02]  /*131f0*/  F2FP.BF16.F32.PACK_AB R10, R45, R44 ;  /* 0x0000002c2d0a723e */ /* 0x000fe400000010ff */
[----:B------:R-:W-:Y:S02]  /*13200*/  MOV R4, R8 ;  /* 0x0000000800047202 */ /* 0x000fe40000000f00 */
[----:B------:R-:W-:Y:S02]  /*13210*/  F2FP.BF16.F32.PACK_AB R8, R41, R40 ;  /* 0x000000282908723e */ /* 0x000fe400000010ff */
[----:B------:R-:W-:Y:S02]  /*13220*/  F2FP.BF16.F32.PACK_AB R9, R43, R42 ;  /* 0x0000002a2b09723e */ /* 0x000fe400000010ff */
[----:B------:R-:W-:-:S05]  /*13230*/  F2FP.BF16.F32.PACK_AB R11, R47, R46 ;  /* 0x0000002e2f0b723e */ /* 0x000fca00000010ff */
        /* <DEDUP_REMOVED lines=143> */
[----:B------:R0:W-:Y:S01]  /*13b30*/  STSM.16.M88.4 [R152], R12 ;  /* 0x0000000c98007844 */ /* 0x0001e20000000200 */
[----:B------:R-:W-:Y:S01]  /*13b40*/  BAR.SYNC.DEFER_BLOCKING 0x1, 0x100 ;  /* 0x0044000000007b1d */ /* 0x000fe20000010000 */
[----:B------:R-:W-:-:S04]  /*13b50*/  ISETP.NE.U32.AND P1, PT, RZ, UR4, PT ;  /* 0x00000004ff007c0c */ /* 0x000fc8000bf25070 */
[----:B------:R-:W-:Y:S02]  /*13b60*/  ISETP.NE.AND.EX P1, PT, RZ, UR5, PT, P1 ;  /* 0x00000005ff007c0c */ /* 0x000fe4000bf25310 */
[----:B------:R-:W-:Y:S01]  /*13b70*/  IADD3 R8, P0, R156, UR4, RZ ;  /* 0x000000049c087c10 */ /* 0x000fe2000ff1e0ff */
[----:B------:R-:W-:-:S03]  /*13b80*/  IMAD.MOV.U32 R4, RZ, RZ, RZ ;  /* 0x000000ffff047224 */ /* 0x000fc600078e00ff */
[----:B------:R-:W-:-:S07]  /*13b90*/  IADD3.X R9, R155, UR5, RZ, P0, !PT ;  /* 0x000000059b097c10 */ /* 0x000fce00087fe4ff */
[----:B------:R-:W5:Y:S01]  /*13ba0*/  @P1 LDG.E R4, desc[UR40][R8.64] ;  /* 0x0000002808041981 */ /* 0x000f62000c1e1900 */
[----:B------:R-:W-:-:S04]  /*13bb0*/  ISETP.NE.U32.AND P0, PT, RZ, UR6, PT ;  /* 0x00000006ff007c0c */ /* 0x000fc8000bf05070 */
[----:B------:R-:W-:-:S13]  /*13bc0*/  ISETP.NE.AND.EX P0, PT, RZ, UR7, PT, P0 ;  /* 0x00000007ff007c0c */ /* 0x000fda000bf05300 */
[----:B------:R-:W-:Y:S01]  /*13bd0*/  @P0 IADD3 R10, P2, R156, UR6, RZ ;  /* 0x000000069c0a0c10 */ /* 0x000fe2000ff5e0ff */
[----:B------:R-:W-:-:S03]  /*13be0*/  ULDC UR6, c[0x0][0xb88] ;  /* 0x0002e20000067ab9 */ /* 0x000fc60000000800 */
[----:B------:R-:W-:Y:S02]  /*13bf0*/  @P0 IADD3.X R11, R155, UR7, RZ, P2, !PT ;  /* 0x000000079b0b0c10 */ /* 0x000fe400097fe4ff */
[----:B------:R-:W-:Y:S01]  /*13c00*/  ISETP.GT.AND P2, PT, R0, 0x1, PT ;  /* 0x000000010000780c */ /* 0x000fe20003f44270 */
[----:B------:R-:W-:Y:S02]  /*13c10*/  IMAD.MOV.U32 R0, RZ, RZ, 0xab8 ;  /* 0x00000ab8ff007424 */ /* 0x000fe400078e00ff */
[----:B0-----:R-:W-:-:S03]  /*13c20*/  IMAD.U32 R152, RZ, RZ, UR6 ;  /* 0x00000006ff987e24 */ /* 0x001fc6000f8e00ff */
[----:B------:R-:W-:-:S03]  /*13c30*/  SEL R0, R0, 0xa78, P2 ;  /* 0x00000a7800007807 */ /* 0x000fc60001000000 */
[----:B------:R0:W5:Y:S01]  /*13c40*/  @P0 LDG.E R152, desc[UR40][R10.64] ;  /* 0x000000280a980981 */ /* 0x000162000c1e1900 */
[----:B------:R2:W3:Y:S08]  /*13c50*/  LDC.64 R12, c[0x0][R0+0x220] ;  /* 0x00008800000c7b82 */ /* 0x0004f00000000a00 */
[----:B0-----:R2:W0:Y:S01]  /*13c60*/  LDC.64 R10, c[0x0][R0+0x218] ;  /* 0x00008600000a7b82 */ /* 0x0014220000000a00 */
[----:B------:R-:W-:Y:S05]  /*13c70*/  @P0 BRA `(.L_x_5761) ;  /* 0x0000000000100947 */ /* 0x000fea0003800000 */
[----:B------:R-:W-:Y:S05]  /*13c80*/  @!P1 BRA `(.L_x_5761) ;  /* 0x00000000000c9947 */ /* 0x000fea0003800000 */
[----:B-----5:R-:W4:Y:S04]  /*13c90*/  LDG.E R152, desc[UR40][R8.64] ;  /* 0x0000002808987981 */ /* 0x020f28000c1e1900 */
[----:B------:R-:W4:Y:S02]  /*13ca0*/  LDG.E R8, desc[UR40][R8.64+0x4] ;  /* 0x0000042808087981 */ /* 0x000f24000c1e1900 */
[----:B----4-:R-:W-:-:S07]  /*13cb0*/  IMAD.IADD R152, R8, 0x1, -R152 ;  /* 0x0000000108987824 */ /* 0x010fce00078e0a98 */
.L_x_5761:
[----:B------:R-:W4:Y:S01]  /*13cc0*/  LDL.LU R9, [R1+0x50] ;  /* 0x0000500001097983 */ /* 0x000f220000300800 */
[----:B------:R-:W1:Y:S03]  /*13cd0*/  LDC R157, c[0x0][0xce8] ;  /* 0x00033a00ff9d7b82 */ /* 0x000e660000000800 */
[----:B------:R-:W2:Y:S04]  /*13ce0*/  LDL.LU R8, [R1+0xe8] ;  /* 0x0000e80001087983 */ /* 0x000ea80000300800 */
[----:B------:R-:W0:Y:S04]  /*13cf0*/  LDL R159, [R1+0x48] ;  /* 0x00004800019f7983 */ /* 0x000e280000100800 */
[----:B------:R-:W3:Y:S04]  /*13d00*/  LDL R158, [R1+0x64] ;  /* 0x00006400019e7983 */ /* 0x000ee80000100800 */
[----:B------:R-:W3:Y:S04]  /*13d10*/  LDL R163, [R1+0x3c] ;  /* 0x00003c0001a37983 */ /* 0x000ee80000100800 */
[----:B------:R-:W3:Y:S04]  /*13d20*/  LDL R160, [R1+0x1c] ;  /* 0x00001c0001a07983 */ /* 0x000ee80000100800 */
[----:B------:R-:W3:Y:S04]  /*13d30*/  LDL R162, [R1+0x170] ;  /* 0x0001700001a27983 */ /* 0x000ee80000100800 */
[----:B------:R-:W3:Y:S01]  /*13d40*/  LDL R161, [R1+0xec] ;  /* 0x0000ec0001a17983 */ /* 0x000ee20000100800 */
[----:B------:R-:W0:Y:S01]  /*13d50*/  LDC.64 R14, c[0x0][R0+0x228] ;  /* 0x00008a00000e7b82 */ /* 0x000e220000000a00 */
[----:B------:R-:W-:-:S04]  /*13d60*/  ISETP.NE.U32.AND P0, PT, RZ, UR4, PT ;  /* 0x00000004ff007c0c */ /* 0x000fc8000bf05070 */
[----:B------:R-:W-:Y:S02]  /*13d70*/  ISETP.NE.AND.EX P0, PT, RZ, UR5, PT, P0 ;  /* 0x00000005ff007c0c */ /* 0x000fe4000bf05300 */
[----:B-1----:R-:W-:Y:S02]  /*13d80*/  ISETP.NE.AND P1, PT, R157, 0x1, PT ;  /* 0x000000019d00780c */ /* 0x002fe40003f25270 */
[----:B----4-:R-:W-:Y:S02]  /*13d90*/  SEL R9, R9, RZ, !P0 ;  /* 0x000000ff09097207 */ /* 0x010fe40004000000 */
[----:B--2---:R-:W-:-:S03]  /*13da0*/  SEL R155, R8, RZ, !P0 ;  /* 0x000000ff089b7207 */ /* 0x004fc60004000000 */
[----:B---3--:R-:W-:-:S04]  /*13db0*/  IMAD R8, R13, R9, RZ ;  /* 0x000000090d087224 */ /* 0x008fc800078e02ff */
[----:B------:R-:W-:Y:S02]  /*13dc0*/  IMAD R155, R12, R155, R8 ;  /* 0x0000009b0c9b7224 */ /* 0x000fe400078e0208 */
[-C--:B0-----:R-:W-:Y:S02]  /*13dd0*/  IMAD R8, R11, R159.reuse, RZ ;  /* 0x0000009f0b087224 */ /* 0x081fe400078e02ff */
[----:B------:R-:W-:-:S04]  /*13de0*/  IMAD.WIDE.U32 R10, R10, R159, RZ ;  /* 0x0000009f0a0a7225 */ /* 0x000fc800078e00ff */
[----:B------:R-:W-:-:S04]  /*13df0*/  IMAD.WIDE.U32 R12, R12, R9, RZ ;  /* 0x000000090c0c7225 */ /* 0x000fc800078e00ff */
[----:B------:R-:W-:Y:S02]  /*13e00*/  IMAD.IADD R156, R11, 0x1, R8 ;  /* 0x000000010b9c7824 */ /* 0x000fe400078e0208 */
[----:B------:R-:W0:Y:S01]  /*13e10*/  @P1 LDC R11, c[0x0][0xcec] ;  /* 0x00033b00ff0b1b82 */ /* 0x000e220000000800 */
[----:B-----5:R-:W-:-:S07]  /*13e20*/  IADD3 R153, P0, P3, R12, R10, R4 ;  /* 0x0000000a0c997210 */ /* 0x020fce0007b1e004 */
[----:B------:R-:W1:Y:S01]  /*13e30*/  @P1 LDC R10, c[0x0][0xcf0] ;  /* 0x00033c00ff0a1b82 */ /* 0x000e620000000800 */
[----:B------:R-:W-:Y:S01]  /*13e40*/  SEL R12, R158, RZ, P2 ;  /* 0x000000ff9e0c7207 */ /* 0x000fe20001000000 */
[----:B------:R-:W-:Y:S01]  /*13e50*/  IMAD.IADD R155, R13, 0x1, R155 ;  /* 0x000000010d9b7824 */ /* 0x000fe200078e029b */
[----:B------:R-:W-:-:S03]  /*13e60*/  SHF.R.S32.HI R8, RZ, 0x1f, R4 ;  /* 0x0000001fff087819 */ /* 0x000fc60000011404 */
[-C--:B------:R-:W-:Y:S02]  /*13e70*/  IMAD R15, R15, R12.reuse, RZ ;  /* 0x0000000c0f0f7224 */ /* 0x080fe400078e02ff */
[----:B------:R-:W-:Y:S01]  /*13e80*/  IMAD.WIDE.U32 R12, R14, R12, RZ ;  /* 0x0000000c0e0c7225 */ /* 0x000fe200078e00ff */
[----:B------:R-:W-:-:S03]  /*13e90*/  IADD3.X R14, R155, R156, R8, P0, P3 ;  /* 0x0000009c9b0e7210 */ /* 0x000fc600007e6408 */
[----:B------:R-:W-:-:S04]  /*13ea0*/  IMAD.IADD R155, R163, 0x1, R160 ;  /* 0x00000001a39b7824 */ /* 0x000fc800078e02a0 */
[----:B0-----:R-:W-:-:S04]  /*13eb0*/  @P1 IMAD.HI.U32 R11, R155, R11, RZ ;  /* 0x0000000b9b0b1227 */ /* 0x001fc800078e00ff */
[----:B------:R-:W-:Y:S01]  /*13ec0*/  IMAD.MOV.U32 R156, RZ, RZ, R155 ;  /* 0x000000ffff9c7224 */ /* 0x000fe200078e009b */
[----:B-1----:R-:W-:Y:S02]  /*13ed0*/  @P1 SHF.R.U32.HI R156, RZ, R10, R11 ;  /* 0x0000000aff9c1219 */ /* 0x002fe4000001160b */
[----:B------:R0:W1:Y:S01]  /*13ee0*/  LDC.64 R10, c[0x0][R0+0x210] ;  /* 0x00008400000a7b82 */ /* 0x0000620000000a00 */
[----:B------:R-:W-:Y:S01]  /*13ef0*/  IMAD.IADD R15, R13, 0x1, R15 ;  /* 0x000000010d0f7824 */ /* 0x000fe200078e020f */
[----:B------:R-:W-:Y:S02]  /*13f00*/  IADD3 R12, P0, P3, R156, R153, R12 ;  /* 0x000000999c0c7210 */ /* 0x000fe40007b1e00c */
[----:B0-----:R-:W-:-:S04]  /*13f10*/  SHF.R.S32.HI R0, RZ, 0x1f, R156 ;  /* 0x0000001fff007819 */ /* 0x001fc8000001149c */
[----:B------:R-:W-:Y:S02]  /*13f20*/  IADD3.X R13, R0, R14, R15, P0, P3 ;  /* 0x0000000e000d7210 */ /* 0x000fe400007e640f */
[----:B------:R-:W0:Y:S01]  /*13f30*/  LDC.64 R14, c[0x0][0xca8] ;  /* 0x00032a00ff0e7b82 */ /* 0x000e220000000a00 */
[----:B------:R-:W-:-:S04]  /*13f40*/  IMAD.MOV R153, RZ, RZ, -R156 ;  /* 0x000000ffff997224 */ /* 0x000fc800078e0a9c */
[----:B------:R-:W-:-:S05]  /*13f50*/  IMAD R153, R157, R153, R155 ;  /* 0x000000999d997224 */ /* 0x000fca00078e029b */
[----:B------:R-:W-:Y:S01]  /*13f60*/  SHF.R.S32.HI R0, RZ, 0x1f, R153 ;  /* 0x0000001fff007819 */ /* 0x000fe20000011499 */
[----:B0-----:R-:W0:Y:S08]  /*13f70*/  @!P2 LDC R14, c[0x0][0xc50] ;  /* 0x00031400ff0eab82 */ /* 0x001e300000000800 */
        /* <DEDUP_REMOVED lines=8> */
[----:B------:R-:W-:-:S03]  /*14000*/  IMAD.IADD R153, R162, 0x1, R160 ;  /* 0x00000001a2997824 */ /* 0x000fc600078e02a0 */
[----:B------:R-:W0:Y:S04]  /*14010*/  SHFL.IDX PT, R11, R0, RZ, 0x1c1f ;  /* 0x001c1fff000b7589 */ /* 0x000e2800000e0000 */
[----:B------:R-:W-:Y:S04]  /*14020*/  SHFL.IDX PT, R12, R14, 0x1, 0x1c1f ;  /* 0x003c1f000e0c7f89 */ /* 0x000fe800000e0000 */
[----:B------:R1:W2:Y:S01]  /*14030*/  SHFL.IDX PT, R13, R0, 0x1, 0x1c1f ;  /* 0x003c1f00000d7f89 */ /* 0x0002a200000e0000 */
[----:B------:R-:W-:Y:S01]  /*14040*/  LOP3.LUT P0, RZ, R161, 0x3, RZ, 0xc0, !PT ;  /* 0x00000003a1ff7812 */ /* 0x000fe2000780c0ff */
[----:B-1----:R-:W-:-:S02]  /*14050*/  IMAD R0, R152, R157, RZ ;  /* 0x0000009d98007224 */ /* 0x002fc400078e02ff */
[----:B------:R-:W-:-:S03]  /*14060*/  VIADD R152, R153, 0x8 ;  /* 0x0000000899987836 */ /* 0x000fc60000000000 */
        /* <DEDUP_REMOVED lines=17> */
[----:B------:R-:W-:Y:S02]  /*14180*/  IADD3 R33, P2, R20, 0x2000, RZ ;  /* 0x0000200014217810 */ /* 0x000fe40007f5e0ff */
[----:B------:R-:W-:Y:S02]  /*14190*/  SHF.R.U64 R44, R44, 0x3, RZ ;  /* 0x000000032c2c7819 */ /* 0x000fe400000012ff */
[----:B------:R-:W-:-:S02]  /*141a0*/  IADD3 R37, P3, R20, 0x3000, RZ ;  /* 0x0000300014257810 */ /* 0x000fc40007f7e0ff */
[----:B------:R-:W-:Y:S01]  /*141b0*/  LOP3.LUT R44, R44, R45, RZ, 0x3c, !PT ;  /* 0x0000002d2c2c7212 */ /* 0x000fe200078e3cff */
[----:B------:R-:W-:Y:S01]  /*141c0*/  IMAD.X R45, RZ, RZ, R21, P5 ;  /* 0x000000ffff2d7224 */ /* 0x000fe200028e0615 */
[C---:B------:R-:W-:Y:S02]  /*141d0*/  IADD3 R65, P5, R20.reuse, 0xa000, RZ ;  /* 0x0000a00014417810 */ /* 0x040fe40007fbe0ff */
[----:B------:R-:W-:Y:S02]  /*141e0*/  IADD3 R41, P4, R20, 0x4000, RZ ;  /* 0x0000400014297810 */ /* 0x000fe40007f9e0ff */
[----:B------:R-:W-:Y:S01]  /*141f0*/  LOP3.LUT R64, R65, 0x380, RZ, 0xc0, !PT ;  /* 0x0000038041407812 */ /* 0x000fe200078ec0ff */
[----:B------:R-:W5:Y:S01]  /*14200*/  LD.E.128 R44, desc[UR40][R44.64] ;  /* 0x000000282c2c7980 */ /* 0x000f62000c101d00 */
        /* <DEDUP_REMOVED lines=23> */
[----:B------:R-:W-:Y:S01]  /*14380*/  IMAD.X R85, RZ, RZ, R21, P5 ;  /* 0x000000ffff557224 */ /* 0x000fe200028e0615 */
        /* <DEDUP_REMOVED lines=17> */
[----:B------:R-:W-:Y:S01]  /*144a0*/  IMAD R11, R8, UR4, RZ ;  /* 0x00000004080b7c24 */ /* 0x000fe2000f8e02ff */
[----:B------:R-:W-:Y:S01]  /*144b0*/  LOP3.LUT R13, R20, 0x380, RZ, 0xc0, !PT ;  /* 0x00000380140d7812 */ /* 0x000fe200078ec0ff */
[----:B------:R-:W0:Y:S01]  /*144c0*/  @P1 LDC R8, c[0x0][0xcf0] ;  /* 0x00033c00ff081b82 */ /* 0x000e220000000800 */
        /* <DEDUP_REMOVED lines=16> */
[----:B------:R-:W-:Y:S02]  /*145d0*/  SHF.R.U64 R13, R13, 0x3, RZ ;  /* 0x000000030d0d7819 */ /* 0x000fe400000012ff */
[----:B------:R-:W-:Y:S01]  /*145e0*/  LOP3.LUT R68, R69, 0x380, RZ, 0xc0, !PT ;  /* 0x0000038045447812 */ /* 0x000fe200078ec0ff */
[----:B------:R-:W-:Y:S01]  /*145f0*/  IMAD.IADD R12, R3, 0x1, -R12 ;  /* 0x00000001030c7824 */ /* 0x000fe200078e0a0c */
[----:B------:R-:W-:Y:S01]  /*14600*/  LOP3.LUT R72, R73, 0x380, RZ, 0xc0, !PT ;  /* 0x0000038049487812 */ /* 0x000fe200078ec0ff */
[----:B------:R-:W5:Y:S01]  /*14610*/  LD.E.128 R60, desc[UR40][R60.64] ;  /* 0x000000283c3c7980 */ /* 0x000f62000c101d00 */
[----:B------:R-:W-:-:S02]  /*14620*/  LOP3.LUT R76, R77, 0x380, RZ, 0xc0, !PT ;  /* 0x000003804d4c7812 */ /* 0x000fc400078ec0ff */
[----:B------:R-:W-:Y:S01]  /*14630*/  LOP3.LUT R80, R81, 0x380, RZ, 0xc0, !PT ;  /* 0x0000038051507812 */ /* 0x000fe200078ec0ff */
[----:B------:R-:W5:Y:S01]  /*14640*/  LD.E.128 R84, desc[UR40][R84.64] ;  /* 0x0000002854547980 */ /* 0x000f62000c101d00 */
[----:B------:R-:W-:Y:S01]  /*14650*/  LOP3.LUT R20, R13, R20, RZ, 0x3c, !PT ;  /* 0x000000140d147212 */ /* 0x000fe200078e3cff */
[----:B------:R-:W-:Y:S01]  /*14660*/  IMAD R13, R4, UR5, R11 ;  /* 0x00000005040d7c24 */ /* 0x000fe2000f8e020b */
[----:B------:R-:W-:Y:S01]  /*14670*/  SHF.R.U64 R68, R68, 0x3, RZ ;  /* 0x0000000344447819 */ /* 0x000fe200000012ff */
[----:B------:R-:W-:Y:S01]  /*14680*/  IMAD.WIDE.U32 R10, R4, UR4, RZ ;  /* 0x00000004040a7c25 */ /* 0x000fe2000f8e00ff */
[----:B------:R-:W-:Y:S01]  /*14690*/  SHF.R.U64 R72, R72, 0x3, RZ ;  /* 0x0000000348487819 */ /* 0x000fe200000012ff */
[----:B------:R-:W-:Y:S01]  /*146a0*/  ULDC.64 UR4, c[0x0][0xbe8] ;  /* 0x0002fa0000047ab9 */ /* 0x000fe20000000a00 */
[----:B------:R-:W-:Y:S01]  /*146b0*/  SHF.R.U64 R76, R76, 0x3, RZ ;  /* 0x000000034c4c7819 */ /* 0x000fe200000012ff */
[----:B------:R-:W-:Y:S01]  /*146c0*/  IMAD R3, R12, 0x20, R89 ;  /* 0x000000200c037824 */ /* 0x000fe200078e0259 */
[----:B------:R-:W-:Y:S01]  /*146d0*/  SHF.R.U64 R80, R80, 0x3, RZ ;  /* 0x0000000350507819 */ /* 0x000fe200000012ff */
[----:B------:R-:W-:Y:S01]  /*146e0*/  IMAD.IADD R11, R11, 0x1, R13 ;  /* 0x000000010b0b7824 */ /* 0x000fe200078e020d */
        /* <DEDUP_REMOVED lines=9> */
[----:B------:R-:W-:Y:S01]  /*14780*/  IMAD.IADD R12, R160, 0x1, R3 ;  /* 0x00000001a00c7824 */ /* 0x000fe200078e0203 */
[----:B------:R2:W5:Y:S01]  /*14790*/  LD.E.128 R24, desc[UR40][R20.64] ;  /* 0x0000002814187980 */ /* 0x000562000c101d00 */
[----:B------:R-:W-:-:S03]  /*147a0*/  IMAD.WIDE.U32 R10, R159, UR4, R10 ;  /* 0x000000049f0a7c25 */ /* 0x000fc6000f8e000a */
[----:B------:R-:W5:Y:S01]  /*147b0*/  LD.E.128 R68, desc[UR40][R68.64] ;  /* 0x0000002844447980 */ /* 0x000f62000c101d00 */
[----:B-1----:R-:W-:-:S03]  /*147c0*/  @P1 IMAD.HI.U32 R3, R12, R15, RZ ;  /* 0x0000000f0c031227 */ /* 0x002fc600078e00ff */
[----:B------:R-:W5:Y:S01]  /*147d0*/  LD.E.128 R72, desc[UR40][R72.64] ;  /* 0x0000002848487980 */ /* 0x000f62000c101d00 */
[----:B------:R-:W-:Y:S01]  /*147e0*/  IMAD R11, R159, UR5, R11 ;  /* 0x000000059f0b7c24 */ /* 0x000fe2000f8e020b */
[----:B------:R-:W-:Y:S02]  /*147f0*/  ULDC.64 UR4, c[0x0][0xbf0] ;  /* 0x0002fc0000047ab9 */ /* 0x000fe40000000a00 */
[----:B------:R-:W5:Y:S01]  /*14800*/  LD.E.128 R76, desc[UR40][R76.64] ;  /* 0x000000284c4c7980 */ /* 0x000f62000c101d00 */
[----:B------:R-:W-:-:S03]  /*14810*/  IMAD.MOV.U32 R13, RZ, RZ, R12 ;  /* 0x000000ffff0d7224 */ /* 0x000fc600078e000c */
[----:B------:R-:W5:Y:S01]  /*14820*/  LD.E.128 R80, desc[UR40][R80.64] ;  /* 0x0000002850507980 */ /* 0x000f62000c101d00 */
[----:B------:R-:W-:Y:S01]  /*14830*/  IMAD R4, R4, UR4, RZ ;  /* 0x0000000404047c24 */ /* 0x000fe2000f8e02ff */
[----:B0-----:R-:W-:Y:S01]  /*14840*/  @P1 SHF.R.U32.HI R13, RZ, R8, R3 ;  /* 0x00000008ff0d1219 */ /* 0x001fe20000011603 */
[----:B------:R-:W-:Y:S01]  /*14850*/  @!PT LDS RZ, [RZ] ;  /* 0x00000000fffff984 */ /* 0x000fe20000000800 */
[----:B------:R-:W-:Y:S01]  /*14860*/  @!PT LDS RZ, [RZ] ;  /* 0x00000000fffff984 */ /* 0x000fe20000000800 */
[----:B------:R-:W-:Y:S01]  /*14870*/  @!PT LDS RZ, [RZ] ;  /* 0x00000000fffff984 */ /* 0x000fe20000000800 */
[----:B------:R-:W-:Y:S01]  /*14880*/  @!PT LDS RZ, [RZ] ;  /* 0x00000000fffff984 */ /* 0x000fe20000000800 */
[----:B------:R0:W-:Y:S06]  /*14890*/  MEMBAR.ALL.CTA ;  /* 0x0000000000007992 */ /* 0x0001ec0000008000 */
[----:B0-----:R-:W0:Y:S01]  /*148a0*/  FENCE.VIEW.ASYNC.S ;  /* 0x00000000000073c6 */ /* 0x001e220000000000 */
[C---:B------:R-:W-:Y:S01]  /*148b0*/  IMAD R15, R9.reuse, UR5, R4 ;  /* 0x00000005090f7c24 */ /* 0x040fe2000f8e0204 */
[----:B------:R-:W-:Y:S01]  /*148c0*/  SHF.R.S32.HI R3, RZ, 0x1f, R13 ;  /* 0x0000001fff037819 */ /* 0x000fe2000001140d */
[----:B------:R-:W-:Y:S01]  /*148d0*/  IMAD.WIDE.U32 R10, R9, UR4, R10 ;  /* 0x00000004090a7c25 */ /* 0x000fe2000f8e000a */
[----:B------:R-:W-:-:S03]  /*148e0*/  ULDC.64 UR4, c[0x0][0xbe0] ;  /* 0x0002f80000047ab9 */ /* 0x000fc60000000a00 */
[----:B------:R-:W-:Y:S02]  /*148f0*/  IMAD.MOV R8, RZ, RZ, -R13 ;  /* 0x000000ffff087224 */ /* 0x000fe400078e0a0d */
[----:B------:R-:W-:Y:S02]  /*14900*/  IMAD.IADD R11, R11, 0x1, R15 ;  /* 0x000000010b0b7824 */ /* 0x000fe400078e020f */
[----:B------:R-:W-:Y:S02]  /*14910*/  IMAD R4, R3, UR4, RZ ;  /* 0x0000000403047c24 */ /* 0x000fe4000f8e02ff */
[----:B------:R-:W-:Y:S02]  /*14920*/  IMAD R157, R157, R8, R12 ;  /* 0x000000089d9d7224 */ /* 0x000fe400078e020c */
[----:B------:R-:W-:-:S04]  /*14930*/  IMAD.WIDE.U32 R10, R13, UR4, R10 ;  /* 0x000000040d0a7c25 */ /* 0x000fc8000f8e000a */
[----:B------:R-:W-:Y:S02]  /*14940*/  VIADD R3, R19, 0x32420 ;  /* 0x0003242013037836 */ /* 0x000fe40000000000 */
[----:B------:R-:W-:Y:S01]  /*14950*/  IMAD R13, R13, UR5, R4 ;  /* 0x000000050d0d7c24 */ /* 0x000fe2000f8e0204 */
[----:B------:R-:W-:Y:S01]  /*14960*/  SHF.R.S32.HI R4, RZ, 0x1f, R157 ;  /* 0x0000001fff047819 */ /* 0x000fe2000001149d */
[----:B------:R-:W-:Y:S01]  /*14970*/  ULDC.64 UR4, c[0x0][0xbd8] ;  /* 0x0002f60000047ab9 */ /* 0x000fe20000000a00 */
[----:B------:R-:W-:Y:S01]  /*14980*/  PRMT R3, RZ, 0x654, R3 ;  /* 0x00000654ff037816 */ /* 0x000fe20000000003 */
[----:B------:R-:W-:Y:S02]  /*14990*/  IMAD.IADD R11, R11, 0x1, R13 ;  /* 0x000000010b0b7824 */ /* 0x000fe400078e020d */
[----:B------:R-:W-:Y:S01]  /*149a0*/  IMAD R4, R4, UR4, RZ ;  /* 0x0000000404047c24 */ /* 0x000fe2000f8e02ff */
[----:B0-----:R0:W-:Y:S01]  /*149b0*/  SYNCS.ARRIVE.TRANS64.RED.A1T0 RZ, [R3+URZ], RZ ;  /* 0x000000ff03ff79a7 */ /* 0x0011e2000810043f */
[----:B------:R-:W-:-:S04]  /*149c0*/  IMAD.WIDE.U32 R10, R157, UR4, R10 ;  /* 0x000000049d0a7c25 */ /* 0x000fc8000f8e000a */
[----:B0-----:R-:W-:Y:S01]  /*149d0*/  IMAD R3, R157, UR5, R4 ;  /* 0x000000059d037c24 */ /* 0x001fe2000f8e0204 */
[----:B------:R-:W-:Y:S02]  /*149e0*/  ULDC.64 UR4, c[0x0][0xb80] ;  /* 0x0002e00000047ab9 */ /* 0x000fe40000000a00 */
[----:B------:R-:W-:Y:S01]  /*149f0*/  LEA R4, P0, R10, UR4, 0x1 ;  /* 0x000000040a047c11 */ /* 0x000fe2000f8008ff */
[----:B------:R-:W-:Y:S01]  /*14a00*/  IMAD.IADD R3, R11, 0x1, R3 ;  /* 0x000000010b037824 */ /* 0x000fe200078e0203 */
[----:B------:R-:W-:-:S04]  /*14a10*/  UMOV UR4, 0xffffffff ;  /* 0xffffffff00047882 */ /* 0x000fc80000000000 */
[----:B--2---:R-:W-:Y:S01]  /*14a20*/  LEA.HI.X R20, R10, UR5, R3, 0x1, P0 ;  /* 0x000000050a147c11 */ /* 0x004fe200080f0c03 */
[----:B------:R-:W-:Y:S06]  /*14a30*/  BRA.DIV UR4, `(.L_x_5763) ;  /* 0x000000e6043c7947 */ /* 0x000fec000b800000 */
[----:B------:R0:W1:Y:S04]  /*14a40*/  SHFL.IDX PT, R3, R20, RZ, 0x181f ;  /* 0x00181fff14037589 */ /* 0x00006800000e0000 */
[----:B------:R0:W2:Y:S02]  /*14a50*/  SHFL.IDX PT, R14, R4, RZ, 0x181f ;  /* 0x00181fff040e7589 */ /* 0x0000a400000e0000 */
.L_x_5996:
[----:B------:R-:W-:Y:S01]  /*14a60*/  IMAD.IADD R89, R89, 0x1, R160 ;  /* 0x0000000159597824 */ /* 0x000fe200078e02a0 */
[----:B------:R-:W-:Y:S01]  /*14a70*/  BSSY B1, `(.L_x_5764) ;  /* 0x000001e000017945 */ /* 0x000fe20003800000 */
[----:B------:R-:W-:-:S03]  /*14a80*/  VIADD R21, R214, 0xc0 ;  /* 0x000000c0d6157836 */ /* 0x000fc60000000000 */
[----:B------:R-:W-:-:S13]  /*14a90*/  ISETP.GE.AND P0, PT, R89, R0, PT ;  /* 0x000000005900720c */ /* 0x000fda0003f06270 */
[----:B------:R-:W-:Y:S05]  /*14aa0*/  @P0 BRA `(.L_x_5765) ;  /* 0x0000000000680947 */ /* 0x000fea0003800000 */
[C---:B------:R-:W-:Y:S01]  /*14ab0*/  VIADD R92, R214.reuse, 0x40 ;  /* 0x00000040d65c7836 */ /* 0x040fe20000000000 */
[----:B------:R-:W-:Y:S01]  /*14ac0*/  ULDC UR4, c[0x0][0xbc8] ;  /* 0x0002f20000047ab9 */ /* 0x000fe20000000800 */
[C---:B------:R-:W-:Y:S01]  /*14ad0*/  VIADD R90, R214.reuse, 0x80 ;  /* 0x00000080d65a7836 */ /* 0x040fe20000000000 */
[C---:B------:R-:W-:Y:S01]  /*14ae0*/  ISETP.GE.AND P3, PT, R214.reuse, UR4, PT ;  /* 0x00000004d6007c0c */ /* 0x040fe2000bf66270 */
[----:B------:R-:W-:Y:S01]  /*14af0*/  VIADD R15, R214, 0xc0 ;  /* 0x000000c0d60f7836 */ /* 0x000fe20000000000 */
[----:B------:R-:W-:Y:S01]  /*14b00*/  ISETP.GE.AND P2, PT, R92, UR4, PT ;  /* 0x000000045c007c0c */ /* 0x000fe2000bf46270 */
[----:B------:R-:W-:Y:S01]  /*14b10*/  VIADD R93, R214, 0x40 ;  /* 0x00000040d65d7836 */ /* 0x000fe20000000000 */
[----:B------:R-:W-:Y:S01]  /*14b20*/  ISETP.GE.AND P1, PT, R90, UR4, PT ;  /* 0x000000045a007c0c */ /* 0x000fe2000bf26270 */
[----:B------:R-:W-:Y:S01]  /*14b30*/  VIADD R91, R214, 0x80 ;  /* 0x00000080d65b7836 */ /* 0x000fe20000000000 */
[----:B------:R-:W-:Y:S02]  /*14b40*/  ISETP.GE.AND P0, PT, R15, UR4, PT ;  /* 0x000000040f007c0c */ /* 0x000fe4000bf06270 */
[----:B------:R-:W-:-:S02]  /*14b50*/  SHF.R.S32.HI R12, RZ, 0x1f, R214 ;  /* 0x0000001fff0c7819 */ /* 0x000fc400000114d6 */
[----:B------:R-:W-:Y:S02]  /*14b60*/  SHF.R.S32.HI R93, RZ, 0x1f, R93 ;  /* 0x0000001fff5d7819 */ /* 0x000fe4000001145d */
[----:B------:R-:W-:Y:S02]  /*14b70*/  SHF.R.S32.HI R91, RZ, 0x1f, R91 ;  /* 0x0000001fff5b7819 */ /* 0x000fe4000001145b */
[-C--:B--2---:R-:W-:Y:S02]  /*14b80*/  @!P3 LEA R8, P5, R214, R14.reuse, 0x1 ;  /* 0x0000000ed608b211 */ /* 0x084fe400078a08ff */
        /* <DEDUP_REMOVED lines=12> */
.L_x_5765:
[----:B------:R-:W-:Y:S05]  /*14c50*/  BSYNC B1 ;  /* 0x0000000000017941 */ /* 0x000fea0003800000 */
.L_x_5764:
[----:B------:R-:W-:Y:S01]  /*14c60*/  UMOV UR4, 0xffffffff ;  /* 0xffffffff00047882 */ /* 0x000fe20000000000 */
[----:B---3-5:R-:W-:Y:S02]  /*14c70*/  SHF.R.S32.HI R24, RZ, 0x1f, R21 ;  /* 0x0000001fff187819 */ /* 0x028fe40000011415 */
[----:B------:R-:W-:Y:S05]  /*14c80*/  BRA.DIV UR4, `(.L_x_5766) ;  /* 0x000000e204dc7947 */ /* 0x000fea000b800000 */
[----:B-1----:R1:W3:Y:S04]  /*14c90*/  SHFL.IDX PT, R3, R20, 0x1, 0x181f ;  /* 0x00381f0014037f89 */ /* 0x0022e800000e0000 */
[----:B--2---:R1:W2:Y:S02]  /*14ca0*/  SHFL.IDX PT, R14, R4, 0x1, 0x181f ;  /* 0x00381f00040e7f89 */ /* 0x0042a400000e0000 */
.L_x_6000:
[----:B------:R-:W-:Y:S01]  /*14cb0*/  VIADD R9, R89, 0x20 ;  /* 0x0000002059097836 */ /* 0x000fe20000000000 */
[----:B------:R-:W-:Y:S04]  /*14cc0*/  BSSY B1, `(.L_x_5767) ;  /* 0x000001b000017945 */ /* 0x000fe80003800000 */
[----:B------:R-:W-:-:S13]  /*14cd0*/  ISETP.GE.AND P0, PT, R9, R0, PT ;  /* 0x000000000900720c */ /* 0x000fda0003f06270 */
[----:B------:R-:W-:Y:S05]  /*14ce0*/  @P0 BRA `(.L_x_5768) ;  /* 0x0000000000600947 */ /* 0x000fea0003800000 */
[C---:B------:R-:W-:Y:S01]  /*14cf0*/  VIADD R15, R214.reuse, 0x40 ;  /* 0x00000040d60f7836 */ /* 0x040fe20000000000 */
[----:B------:R-:W-:Y:S01]  /*14d00*/  ULDC UR4, c[0x0][0xbc8] ;  /* 0x0002f20000047ab9 */ /* 0x000fe20000000800 */
[C---:B------:R-:W-:Y:S01]  /*14d10*/  VIADD R25, R214.reuse, 0x80 ;  /* 0x00000080d6197836 */ /* 0x040fe20000000000 */
[C---:B------:R-:W-:Y:S01]  /*14d20*/  ISETP.GE.AND P3, PT, R214.reuse, UR4, PT ;  /* 0x00000004d6007c0c */ /* 0x040fe2000bf66270 */
[C---:B------:R-:W-:Y:S01]  /*14d30*/  VIADD R27, R214.reuse, 0x40 ;  /* 0x00000040d61b7836 */ /* 0x040fe20000000000 */
[----:B------:R-:W-:Y:S01]  /*14d40*/  ISETP.GE.AND P2, PT, R15, UR4, PT ;  /* 0x000000040f007c0c */ /* 0x000fe2000bf46270 */
[----:B------:R-:W-:Y:S01]  /*14d50*/  VIADD R26, R214, 0x80 ;  /* 0x00000080d61a7836 */ /* 0x000fe20000000000 */
[----:B------:R-:W-:Y:S02]  /*14d60*/  ISETP.GE.AND P1, PT, R25, UR4, PT ;  /* 0x0000000419007c0c */ /* 0x000fe4000bf26270 */
[----:B------:R-:W-:Y:S02]  /*14d70*/  ISETP.GE.AND P0, PT, R21, UR4, PT ;  /* 0x0000000415007c0c */ /* 0x000fe4000bf06270 */
[----:B------:R-:W-:-:S02]  /*14d80*/  SHF.R.S32.HI R12, RZ, 0x1f, R214 ;  /* 0x0000001fff0c7819 */ /* 0x000fc400000114d6 */
[----:B------:R-:W-:Y:S02]  /*14d90*/  SHF.R.S32.HI R27, RZ, 0x1f, R27 ;  /* 0x0000001fff1b7819 */ /* 0x000fe4000001141b */
[----:B------:R-:W-:Y:S02]  /*14da0*/  SHF.R.S32.HI R26, RZ, 0x1f, R26 ;  /* 0x0000001fff1a7819 */ /* 0x000fe4000001141a */
[CC--:B--2---:R-:W-:Y:S02]  /*14db0*/  @!P3 LEA R8, P5, R214.reuse, R14.reuse, 0x1 ;  /* 0x0000000ed608b211 */ /* 0x0c4fe400078a08ff */
[-C--:B------:R-:W-:Y:S02]  /*14dc0*/  @!P2 LEA R10, P4, R15, R14.reuse, 0x1 ;  /* 0x0000000e0f0aa211 */ /* 0x080fe400078808ff */
[----:B---3--:R-:W-:Y:S02]  /*14dd0*/  @!P3 LEA.HI.X R9, R214, R3, R12, 0x1, P5 ;  /* 0x00000003d609b211 */ /* 0x008fe400028f0c0c */
[----:B------:R-:W-:-:S02]  /*14de0*/  @!P1 LEA R12, P5, R25, R14, 0x1 ;  /* 0x0000000e190c9211 */ /* 0x000fc400078a08ff */
[-C--:B------:R-:W-:Y:S01]  /*14df0*/  @!P2 LEA.HI.X R11, R15, R3.reuse, R27, 0x1, P4 ;  /* 0x000000030f0ba211 */ /* 0x080fe200020f0c1b */
[----:B------:R4:W-:Y:S01]  /*14e00*/  @!P3 ST.E.128 desc[UR40][R8.64], R28 ;  /* 0x0000001c0800b985 */ /* 0x0009e2000c101d28 */
[----:B------:R-:W-:Y:S02]  /*14e10*/  @!P0 LEA R14, P4, R21, R14, 0x1 ;  /* 0x0000000e150e8211 */ /* 0x000fe400078808ff */
[-C--:B------:R-:W-:Y:S01]  /*14e20*/  @!P1 LEA.HI.X R13, R25, R3.reuse, R26, 0x1, P5 ;  /* 0x00000003190d9211 */ /* 0x080fe200028f0c1a */
[----:B------:R4:W-:Y:S01]  /*14e30*/  @!P2 ST.E.128 desc[UR40][R10.64], R44 ;  /* 0x0000002c0a00a985 */ /* 0x0009e2000c101d28 */
[----:B------:R-:W-:-:S03]  /*14e40*/  @!P0 LEA.HI.X R15, R21, R3, R24, 0x1, P4 ;  /* 0x00000003150f8211 */ /* 0x000fc600020f0c18 */
[----:B------:R4:W-:Y:S04]  /*14e50*/  @!P1 ST.E.128 desc[UR40][R12.64], R60 ;  /* 0x0000003c0c009985 */ /* 0x0009e8000c101d28 */
[----:B------:R4:W-:Y:S02]  /*14e60*/  @!P0 ST.E.128 desc[UR40][R14.64], R76 ;  /* 0x0000004c0e008985 */ /* 0x0009e4000c101d28 */
.L_x_5768:
[----:B------:R-:W-:Y:S05]  /*14e70*/  BSYNC B1 ;  /* 0x0000000000017941 */ /* 0x000fea0003800000 */
.L_x_5767:
[----:B------:R-:W-:-:S03]  /*14e80*/  UMOV UR4, 0xffffffff ;  /* 0xffffffff00047882 */ /* 0x000fc60000000000 */
[----:B------:R-:W-:Y:S05]  /*14e90*/  BRA.DIV UR4, `(.L_x_5769) ;  /* 0x000000e204a07947 */ /* 0x000fea000b800000 */
[----:B---3--:R3:W0:Y:S04]  /*14ea0*/  SHFL.IDX PT, R3, R20, 0x2, 0x181f ;  /* 0x00581f0014037f89 */ /* 0x00862800000e0000 */
[----:B--2-4-:R3:W2:Y:S02]  /*14eb0*/  SHFL.IDX PT, R14, R4, 0x2, 0x181f ;  /* 0x00581f00040e7f89 */ /* 0x0146a400000e0000 */
.L_x_6004:
        /* <DEDUP_REMOVED lines=18> */
[----:B0-----:R-:W-:Y:S02]  /*14fe0*/  @!P3 LEA.HI.X R13, R214, R3, R8, 0x1, P5 ;  /* 0x00000003d60db211 */ /* 0x001fe400028f0c08 */
        /* <DEDUP_REMOVED lines=9> */
.L_x_5771:
[----:B------:R-:W-:Y:S05]  /*15080*/  BSYNC B1 ;  /* 0x0000000000017941 */ /* 0x000fea0003800000 */
.L_x_5770:
[----:B------:R-:W-:-:S03]  /*15090*/  UMOV UR4, 0xffffffff ;  /* 0xffffffff00047882 */ /* 0x000fc60000000000 */
[----:B------:R-:W-:Y:S05]  /*150a0*/  BRA.DIV UR4, `(.L_x_5772) ;  /* 0x000000e204647947 */ /* 0x000fea000b800000 */
[----:B0-----:R0:W0:Y:S04]  /*150b0*/  SHFL.IDX PT, R3, R20, 0x3, 0x181f ;  /* 0x00781f0014037f89 */ /* 0x00102800000e0000 */
[----:B--2-4-:R2:W4:Y:S02]  /*150c0*/  SHFL.IDX PT, R14, R4, 0x3, 0x181f ;  /* 0x00781f00040e7f89 */ /* 0x01452400000e0000 */
.L_x_6008:
[----:B------:R-:W-:-:S05]  /*150d0*/  VIADD R9, R89, 0x60 ;  /* 0x0000006059097836 */ /* 0x000fca0000000000 */
[----:B------:R-:W-:-:S13]  /*150e0*/  ISETP.GE.AND P0, PT, R9, R0, PT ;  /* 0x000000000900720c */ /* 0x000fda0003f06270 */
[----:B------:R-:W-:Y:S05]  /*150f0*/  @P0 BRA `(.L_x_5773) ;  /* 0x0000003800d80947 */ /* 0x000fea0003800000 */
[C---:B01-3--:R-:W-:Y:S01]  /*15100*/  VIADD R20, R214.reuse, 0x40 ;  /* 0x00000040d6147836 */ /* 0x04bfe20000000000 */
[----:B------:R-:W-:Y:S01]  /*15110*/  ULDC UR4, c[0x0][0xbc8] ;  /* 0x0002f20000047ab9 */ /* 0x000fe20000000800 */
[C---:B--2---:R-:W-:Y:S01]  /*15120*/  VIADD R4, R214.reuse, 0x80 ;  /* 0x00000080d6047836 */ /* 0x044fe20000000000 */
[C---:B------:R-:W-:Y:S01]  /*15130*/  ISETP.GE.AND P3, PT, R214.reuse, UR4, PT ;  /* 0x00000004d6007c0c */ /* 0x040fe2000bf66270 */
[----:B------:R-:W-:Y:S01]  /*15140*/  VIADD R25, R214, 0x40 ;  /* 0x00000040d6197836 */ /* 0x000fe20000000000 */
[----:B------:R-:W-:Y:S01]  /*15150*/  ISETP.GE.AND P4, PT, R20, UR4, PT ;  /* 0x0000000414007c0c */ /* 0x000fe2000bf86270 */
[----:B------:R-:W-:Y:S01]  /*15160*/  VIADD R15, R214, 0x80 ;  /* 0x00000080d60f7836 */ /* 0x000fe20000000000 */
[----:B------:R-:W-:Y:S02]  /*15170*/  ISETP.GE.AND P5, PT, R4, UR4, PT ;  /* 0x0000000404007c0c */ /* 0x000fe4000bfa6270 */
[----:B------:R-:W-:Y:S02]  /*15180*/  SHF.R.S32.HI R26, RZ, 0x1f, R214 ;  /* 0x0000001fff1a7819 */ /* 0x000fe400000114d6 */
[----:B------:R-:W-:-:S02]  /*15190*/  SHF.R.S32.HI R25, RZ, 0x1f, R25 ;  /* 0x0000001fff197819 */ /* 0x000fc40000011419 */
[----:B------:R-:W-:-:S03]  /*151a0*/  SHF.R.S32.HI R15, RZ, 0x1f, R15 ;  /* 0x0000001fff0f7819 */ /* 0x000fc6000001140f */
[-C--:B----4-:R-:W-:Y:S02]  /*151b0*/  @!P3 LEA R8, P0, R214, R14.reuse, 0x1 ;  /* 0x0000000ed608b211 */ /* 0x090fe400078008ff */
        /* <DEDUP_REMOVED lines=14> */
.L_x_5762:
[----:B0-----:R-:W0:Y:S01]  /*152a0*/  @P1 LDC R11, c[0x0][0xcec] ;  /* 0x00033b00ff0b1b82 */ /* 0x001e220000000800 */
[----:B------:R-:W-:Y:S01]  /*152b0*/  IMAD.MOV.U32 R3, RZ, RZ, R155 ;  /* 0x000000ffff037224 */ /* 0x000fe200078e009b */
[----:B------:R-:W-:-:S06]  /*152c0*/  ULDC.64 UR4, c[0x0][0xc08] ;  /* 0x0003020000047ab9 */ /* 0x000fcc0000000a00 */
[----:B------:R-:W1:Y:S01]  /*152d0*/  @P1 LDC R10, c[0x0][0xcf0] ;  /* 0x00033c00ff0a1b82 */ /* 0x000e620000000800 */
[----:B0-----:R-:W-:-:S05]  /*152e0*/  @P1 IMAD.HI.U32 R11, R155, R11, RZ ;  /* 0x0000000b9b0b1227 */ /* 0x001fca00078e00ff */
[----:B-1----:R-:W-:Y:S01]  /*152f0*/  @P1 SHF.R.U32.HI R3, RZ, R10, R11 ;  /* 0x0000000aff031219 */ /* 0x002fe2000001160b */
[----:B------:R-:W-:-:S04]  /*15300*/  IMAD R11, R8, UR4, RZ ;  /* 0x00000004080b7c24 */ /* 0x000fc8000f8e02ff */
[C---:B------:R-:W-:Y:S02]  /*15310*/  IMAD R8, R4.reuse, UR5, R11 ;  /* 0x0000000504087c24 */ /* 0x040fe4000f8e020b */
[----:B------:R-:W-:Y:S01]  /*15320*/  IMAD.WIDE.U32 R10, R4, UR4, RZ ;  /* 0x00000004040a7c25 */ /* 0x000fe2000f8e00ff */
[----:B------:R-:W-:-:S03]  /*15330*/  ULDC.64 UR4, c[0x0][0xc38] ;  /* 0x00030e0000047ab9 */ /* 0x000fc60000000a00 */
[----:B------:R-:W-:Y:S01]  /*15340*/  IMAD.IADD R11, R11, 0x1, R8 ;  /* 0x000000010b0b7824 */ /* 0x000fe200078e0208 */
[----:B------:R-:W-:Y:S01]  /*15350*/  SHF.R.S32.HI R8, RZ, 0x1f, R9 ;  /* 0x0000001fff087819 */ /* 0x000fe20000011409 */
        /* <DEDUP_REMOVED lines=34> */
.L_x_6011:
[----:B------:R-:W-:Y:S01]  /*15580*/  ISETP.GE.AND P0, PT, R153, R0, PT ;  /* 0x000000009900720c */ /* 0x000fe20003f06270 */
[----:B------:R-:W-:-:S12]  /*15590*/  BSSY B1, `(.L_x_5775) ;  /* 0x00000c3000017945 */ /* 0x000fd80003800000 */
[----:B------:R-:W-:Y:S05]  /*155a0*/  @P0 BRA `(.L_x_5776) ;  /* 0x0000000c00040947 */ /* 0x000fea0003800000 */
[----:B------:R-:W3:Y:S01]  /*155b0*/  LDL R155, [R1+0x2c] ;  /* 0x00002c00019b7983 */ /* 0x000ee20000100800 */
[----:B------:R-:W-:-:S03]  /*155c0*/  ULDC UR4, c[0x0][0xbc8] ;  /* 0x0002f20000047ab9 */ /* 0x000fc60000000800 */
[----:B------:R-:W4:Y:S04]  /*155d0*/  LDL R11, [R1+0xe4] ;  /* 0x0000e400010b7983 */ /* 0x000f280000100800 */
        /* <DEDUP_REMOVED lines=12> */
[----:B---3--:R-:W-:-:S02]  /*156a0*/  ISETP.GE.AND P0, PT, R155, UR4, PT ;  /* 0x000000049b007c0c */ /* 0x008fc4000bf06270 */
[----:B----4-:R-:W-:-:S11]  /*156b0*/  ISETP.GE.AND P1, PT, R11, UR4, PT ;  /* 0x000000040b007c0c */ /* 0x010fd6000bf26270 */
[----:B--2---:R-:W-:Y:S02]  /*156c0*/  @!P0 IMAD.MOV.U32 R8, RZ, RZ, R12 ;  /* 0x000000ffff088224 */ /* 0x004fe400078e000c */
[----:B-1----:R-:W-:Y:S02]  /*156d0*/  @!P0 IMAD.MOV.U32 R9, RZ, RZ, R20 ;  /* 0x000000ffff098224 */ /* 0x002fe400078e0014 */
[----:B------:R-:W-:Y:S02]  /*156e0*/  @!P0 IMAD.WIDE R8, R155, 0x4, R8 ;  /* 0x000000049b088825 */ /* 0x000fe400078e0208 */
[----:B------:R-:W2:Y:S04]  /*156f0*/  LDL R155, [R1+0xc8] ;  /* 0x0000c800019b7983 */ /* 0x000ea80000100800 */
[----:B------:R1:W-:Y:S01]  /*15700*/  @!P0 ST.E.64 desc[UR40][R8.64], R24 ;  /* 0x0000001808008985 */ /* 0x0003e2000c101b28 */
[----:B-----5:R-:W-:-:S02]  /*15710*/  ISETP.GE.AND P0, PT, R154, UR4, PT ;  /* 0x000000049a007c0c */ /* 0x020fc4000bf06270 */
[C---:B-1----:R-:W-:Y:S01]  /*15720*/  @!P1 LEA R8, P2, R11.reuse, R12, 0x2 ;  /* 0x0000000c0b089211 */ /* 0x042fe200078410ff */
[----:B------:R-:W3:Y:S03]  /*15730*/  LDL R25, [R1+0x150] ;  /* 0x0001500001197983 */ /* 0x000ee60000100800 */
[----:B------:R-:W-:Y:S01]  /*15740*/  @!P1 LEA.HI.X R9, R11, R20, R13, 0x2, P2 ;  /* 0x000000140b099211 */ /* 0x000fe200010f140d */
[----:B------:R-:W4:Y:S04]  /*15750*/  LDL R24, [R1+0xbc] ;  /* 0x0000bc0001187983 */ /* 0x000f280000100800 */
[----:B------:R-:W5:Y:S04]  /*15760*/  LDL R11, [R1+0x154] ;  /* 0x00015400010b7983 */ /* 0x000f680000100800 */
[----:B------:R1:W-:Y:S04]  /*15770*/  @!P1 ST.E.64 desc[UR40][R8.64], R28 ;  /* 0x0000001c08009985 */ /* 0x0003e8000c101b28 */
[----:B------:R-:W4:Y:S01]  /*15780*/  LDL R13, [R1+0xc4] ;  /* 0x0000c400010d7983 */ /* 0x000f220000100800 */
[----:B-1----:R-:W-:-:S03]  /*15790*/  @!P0 LEA R8, P2, R154, R12, 0x2 ;  /* 0x0000000c9a088211 */ /* 0x002fc600078410ff */
[----:B------:R-:W4:Y:S01]  /*157a0*/  LDL R29, [R1+0x140] ;  /* 0x00014000011d7983 */ /* 0x000f220000100800 */
[----:B------:R-:W-:-:S03]  /*157b0*/  @!P0 LEA.HI.X R9, R154, R20, R160, 0x2, P2 ;  /* 0x000000149a098211 */ /* 0x000fc600010f14a0 */
[----:B------:R-:W4:Y:S04]  /*157c0*/  LDL R28, [R1+0xac] ;  /* 0x0000ac00011c7983 */ /* 0x000f280000100800 */
[----:B------:R1:W-:Y:S01]  /*157d0*/  @!P0 ST.E.64 desc[UR40][R8.64], R32 ;  /* 0x0000002008008985 */ /* 0x0003e2000c101b28 */
[----:B------:R-:W-:-:S03]  /*157e0*/  ISETP.GE.AND P1, PT, R21, UR4, PT ;  /* 0x0000000415007c0c */ /* 0x000fc6000bf26270 */
[----:B------:R-:W4:Y:S04]  /*157f0*/  LDL R154, [R1+0xc0] ;  /* 0x0000c000019a7983 */ /* 0x000f280000100800 */
[----:B-1----:R-:W4:Y:S01]  /*15800*/  LDL R33, [R1+0x14c] ;  /* 0x00014c0001217983 */ /* 0x002f220000100800 */
[----:B------:R-:W-:-:S05]  /*15810*/  ISETP.GE.AND P0, PT, R15, UR4, PT ;  /* 0x000000040f007c0c */ /* 0x000fca000bf06270 */
[C---:B------:R-:W-:Y:S01]  /*15820*/  @!P1 LEA R8, P2, R21.reuse, R12, 0x2 ;  /* 0x0000000c15089211 */ /* 0x040fe200078410ff */
[----:B------:R-:W4:Y:S03]  /*15830*/  LDL R32, [R1+0x144] ;  /* 0x0001440001207983 */ /* 0x000f260000100800 */
[----:B------:R-:W-:Y:S02]  /*15840*/  @!P1 LEA.HI.X R9, R21, R20, R159, 0x2, P2 ;  /* 0x0000001415099211 */ /* 0x000fe400010f149f */
[----:B------:R-:W-:Y:S01]  /*15850*/  ISETP.GE.AND P2, PT, R156, UR4, PT ;  /* 0x000000049c007c0c */ /* 0x000fe2000bf46270 */
[----:B------:R-:W4:Y:S04]  /*15860*/  LDL R21, [R1+0x148] ;  /* 0x0001480001157983 */ /* 0x000f280000100800 */
[----:B------:R1:W-:Y:S01]  /*15870*/  @!P1 ST.E.64 desc[UR40][R8.64], R36 ;  /* 0x0000002408009985 */ /* 0x0003e2000c101b28 */
[----:B------:R-:W-:-:S02]  /*15880*/  ISETP.GE.AND P3, PT, R10, UR4, PT ;  /* 0x000000040a007c0c */ /* 0x000fc4000bf66270 */
[C---:B-1----:R-:W-:Y:S01]  /*15890*/  @!P0 LEA R8, P1, R15.reuse, R12, 0x2 ;  /* 0x0000000c0f088211 */ /* 0x042fe200078210ff */
[----:B------:R-:W4:Y:S03]  /*158a0*/  LDL R36, [R1+0xa8] ;  /* 0x0000a80001247983 */ /* 0x000f260000100800 */
[----:B------:R-:W-:Y:S01]  /*158b0*/  @!P0 LEA.HI.X R9, R15, R20, R158, 0x2, P1 ;  /* 0x000000140f098211 */ /* 0x000fe200008f149e */
[----:B------:R-:W4:Y:S01]  /*158c0*/  LDL R37, [R1+0x12c] ;  /* 0x00012c0001257983 */ /* 0x000f220000100800 */
[----:B------:R-:W-:-:S03]  /*158d0*/  ISETP.GE.AND P1, PT, R14, UR4, PT ;  /* 0x000000040e007c0c */ /* 0x000fc6000bf26270 */
[----:B------:R1:W-:Y:S04]  /*158e0*/  @!P0 ST.E.64 desc[UR40][R8.64], R40 ;  /* 0x0000002808008985 */ /* 0x0003e8000c101b28 */
[----:B------:R-:W4:Y:S01]  /*158f0*/  LDL R15, [R1+0xb4] ;  /* 0x0000b400010f7983 */ /* 0x000f220000100800 */
[----:B-1----:R-:W-:-:S03]  /*15900*/  @!P2 LEA R8, P0, R156, R12, 0x2 ;  /* 0x0000000c9c08a211 */ /* 0x002fc600078010ff */
[----:B------:R-:W4:Y:S01]  /*15910*/  LDL R40, [R1+0xb0] ;  /* 0x0000b00001287983 */ /* 0x000f220000100800 */
[----:B------:R-:W-:-:S03]  /*15920*/  @!P2 LEA.HI.X R9, R156, R20, R157, 0x2, P0 ;  /* 0x000000149c09a211 */ /* 0x000fc600000f149d */
[----:B------:R-:W4:Y:S04]  /*15930*/  LDL R41, [R1+0x134] ;  /* 0x0001340001297983 */ /* 0x000f280000100800 */
[----:B------:R1:W-:Y:S02]  /*15940*/  @!P2 ST.E.64 desc[UR40][R8.64], R44 ;  /* 0x0000002c0800a985 */ /* 0x0003e4000c101b28 */
[----:B-1----:R-:W-:Y:S02]  /*15950*/  @!P3 LEA R8, P2, R10, R12, 0x2 ;  /* 0x0000000c0a08b211 */ /* 0x002fe400078410ff */
[----:B------:R-:W4:Y:S04]  /*15960*/  LDL R44, [R1+0x13c] ;  /* 0x00013c00012c7983 */ /* 0x000f280000100800 */
[----:B------:R-:W4:Y:S01]  /*15970*/  LDL R45, [R1+0x108] ;  /* 0x00010800012d7983 */ /* 0x000f220000100800 */
[----:B--2---:R-:W-:-:S02]  /*15980*/  ISETP.GE.AND P0, PT, R155, UR4, PT ;  /* 0x000000049b007c0c */ /* 0x004fc4000bf06270 */
[----:B-----5:R-:W-:Y:S02]  /*15990*/  @!P3 LEA.HI.X R9, R10, R20, R11, 0x2, P2 ;  /* 0x000000140a09b211 */ /* 0x020fe400010f140b */
[----:B------:R-:W-:-:S04]  /*159a0*/  @!P1 LEA R10, P4, R14, R12, 0x2 ;  /* 0x0000000c0e0a9211 */ /* 0x000fc800078810ff */
[----:B---3--:R-:W-:Y:S02]  /*159b0*/  @!P1 LEA.HI.X R11, R14, R20, R25, 0x2, P4 ;  /* 0x000000140e0b9211 */ /* 0x008fe400020f1419 */
[----:B------:R-:W2:Y:S04]  /*159c0*/  LDL R25, [R1+0x138] ;  /* 0x0001380001197983 */ /* 0x000ea80000100800 */
[----:B------:R1:W-:Y:S01]  /*159d0*/  @!P3 ST.E.64 desc[UR40][R8.64], R48 ;  /* 0x000000300800b985 */ /* 0x0003e2000c101b28 */
[----:B----4-:R-:W-:-:S03]  /*159e0*/  ISETP.GE.AND P2, PT, R13, UR4, PT ;  /* 0x000000040d007c0c */ /* 0x010fc6000bf46270 */
[----:B------:R-:W3:Y:S01]  /*159f0*/  LDL R14, [R1+0xa4] ;  /* 0x0000a400010e7983 */ /* 0x000ee20000100800 */
[----:B-1----:R-:W-:-:S03]  /*15a00*/  @!P0 LEA R8, P4, R155, R12, 0x2 ;  /* 0x0000000c9b088211 */ /* 0x002fc600078810ff */
[----:B------:R-:W4:Y:S04]  /*15a10*/  LDL R48, [R1+0x8c] ;  /* 0x00008c0001307983 */ /* 0x000f280000100800 */
[----:B------:R-:W5:Y:S01]  /*15a20*/  LDL R49, [R1+0x110] ;  /* 0x0001100001317983 */ /* 0x000f620000100800 */
[----:B------:R-:W-:-:S03]  /*15a30*/  @!P0 LEA.HI.X R9, R155, R20, R33, 0x2, P4 ;  /* 0x000000149b098211 */ /* 0x000fc600020f1421 */
[----:B------:R-:W3:Y:S01]  /*15a40*/  LDL R33, [R1+0x130] ;  /* 0x0001300001217983 */ /* 0x000ee20000100800 */
[----:B------:R-:W-:-:S03]  /*15a50*/  ISETP.GE.AND P3, PT, R154, UR4, PT ;  /* 0x000000049a007c0c */ /* 0x000fc6000bf66270 */
[----:B------:R1:W-:Y:S01]  /*15a60*/  @!P1 ST.E.64 desc[UR40][R10.64], R52 ;  /* 0x000000340a009985 */ /* 0x0003e2000c101b28 */
[----:B------:R-:W-:-:S03]  /*15a70*/  ISETP.GE.AND P1, PT, R24, UR4, PT ;  /* 0x0000000418007c0c */ /* 0x000fc6000bf26270 */
[----:B------:R0:W-:Y:S01]  /*15a80*/  @!P0 ST.E.64 desc[UR40][R8.64], R56 ;  /* 0x0000003808008985 */ /* 0x0001e2000c101b28 */
[----:B-1----:R-:W-:-:S03]  /*15a90*/  @!P2 LEA R10, P5, R13, R12, 0x2 ;  /* 0x0000000c0d0aa211 */ /* 0x002fc600078a10ff */
[----:B------:R-:W4:Y:S01]  /*15aa0*/  LDL R52, [R1+0x90] ;  /* 0x0000900001347983 */ /* 0x000f220000100800 */
[----:B------:R-:W-:-:S03]  /*15ab0*/  @!P2 LEA.HI.X R11, R13, R20, R21, 0x2, P5 ;  /* 0x000000140d0ba211 */ /* 0x000fc600028f1415 */
[----:B------:R-:W5:Y:S01]  /*15ac0*/  LDL R53, [R1+0x114] ;  /* 0x0001140001357983 */ /* 0x000f620000100800 */
[----:B0-----:R-:W-:-:S03]  /*15ad0*/  @!P3 LEA R8, P4, R154, R12, 0x2 ;  /* 0x0000000c9a08b211 */ /* 0x001fc600078810ff */
[----:B------:R0:W-:Y:S01]  /*15ae0*/  @!P2 ST.E.64 desc[UR40][R10.64], R60 ;  /* 0x0000003c0a00a985 */ /* 0x0001e2000c101b28 */
[----:B------:R-:W-:-:S03]  /*15af0*/  @!P3 LEA.HI.X R9, R154, R20, R32, 0x2, P4 ;  /* 0x000000149a09b211 */ /* 0x000fc600020f1420 */
[----:B------:R-:W4:Y:S04]  /*15b00*/  LDL R13, [R1+0x9c] ;  /* 0x00009c00010d7983 */ /* 0x000f280000100800 */
[----:B------:R-:W5:Y:S01]  /*15b10*/  LDL R32, [R1+0x128] ;  /* 0x0001280001207983 */ /* 0x000f620000100800 */
[----:B------:R-:W-:-:S03]  /*15b20*/  ISETP.GE.AND P2, PT, R15, UR4, PT ;  /* 0x000000040f007c0c */ /* 0x000fc6000bf46270 */
[----:B------:R-:W5:Y:S01]  /*15b30*/  LDL R21, [R1+0xa0] ;  /* 0x0000a00001157983 */ /* 0x000f620000100800 */
[----:B0-----:R-:W-:-:S04]  /*15b40*/  @!P1 LEA R10, P5, R24, R12, 0x2 ;  /* 0x0000000c180a9211 */ /* 0x001fc800078a10ff */
[----:B------:R-:W-:Y:S01]  /*15b50*/  @!P1 LEA.HI.X R11, R24, R20, R29, 0x2, P5 ;  /* 0x00000014180b9211 */ /* 0x000fe200028f141d */
[----:B------:R-:W-:Y:S01]  /*15b60*/  @!P3 ST.E.64 desc[UR40][R8.64], R64 ;  /* 0x000000400800b985 */ /* 0x000fe2000c101b28 */
[----:B------:R-:W-:-:S03]  /*15b70*/  ISETP.GE.AND P0, PT, R153, UR4, PT ;  /* 0x0000000499007c0c */ /* 0x000fc6000bf06270 */
[----:B------:R0:W-:Y:S01]  /*15b80*/  @!P1 ST.E.64 desc[UR40][R10.64], R68 ;  /* 0x000000440a009985 */ /* 0x0001e2000c101b28 */
[----:B------:R-:W-:-:S03]  /*15b90*/  ISETP.GE.AND P1, PT, R28, UR4, PT ;  /* 0x000000041c007c0c */ /* 0x000fc6000bf26270 */
[----:B------:R-:W5:Y:S04]  /*15ba0*/  LDL R29, [R1+0x98] ;  /* 0x00009800011d7983 */ /* 0x000f680000100800 */
[----:B------:R-:W5:Y:S01]  /*15bb0*/  LDL R24, [R1+0x94] ;  /* 0x0000940001187983 */ /* 0x000f620000100800 */
[-C--:B0-----:R-:W-:Y:S02]  /*15bc0*/  @!P2 LEA R10, P5, R15, R12.reuse, 0x2 ;  /* 0x0000000c0f0aa211 */ /* 0x081fe400078a10ff */
[----:B------:R-:W-:-:S04]  /*15bd0*/  @!P0 LEA R8, P4, R153, R12, 0x2 ;  /* 0x0000000c99088211 */ /* 0x000fc800078810ff */
[-C--:B------:R-:W-:Y:S02]  /*15be0*/  @!P0 LEA.HI.X R9, R153, R20.reuse, R44, 0x2, P4 ;  /* 0x0000001499098211 */ /* 0x080fe400020f142c */
[----:B------:R-:W-:Y:S01]  /*15bf0*/  ISETP.GE.AND P3, PT, R40, UR4, PT ;  /* 0x0000000428007c0c */ /* 0x000fe2000bf66270 */
[----:B------:R-:W5:Y:S04]  /*15c00*/  LDL R44, [R1+0x84] ;  /* 0x00008400012c7983 */ /* 0x000f680000100800 */
[----:B------:R-:W-:Y:S01]  /*15c10*/  @!P0 ST.E.64 desc[UR40][R8.64], R72 ;  /* 0x0000004808008985 */ /* 0x000fe2000c101b28 */
[----:B--2---:R-:W-:-:S03]  /*15c20*/  @!P2 LEA.HI.X R11, R15, R20, R25, 0x2, P5 ;  /* 0x000000140f0ba211 */ /* 0x004fc600028f1419 */
[----:B------:R-:W2:Y:S04]  /*15c30*/  LDL R15, [R1+0x120] ;  /* 0x00012000010f7983 */ /* 0x000ea80000100800 */
[----:B------:R-:W2:Y:S04]  /*15c40*/  LDL R25, [R1+0x124] ;  /* 0x0001240001197983 */ /* 0x000ea80000100800 */
[----:B------:R0:W-:Y:S02]  /*15c50*/  @!P2 ST.E.64 desc[UR40][R10.64], R76 ;  /* 0x0000004c0a00a985 */ /* 0x0001e4000c101b28 */
[----:B0-----:R-:W-:-:S04]  /*15c60*/  @!P1 LEA R10, P5, R28, R12, 0x2 ;  /* 0x0000000c1c0a9211 */ /* 0x001fc800078a10ff */
[----:B---3--:R-:W-:Y:S02]  /*15c70*/  @!P1 LEA.HI.X R11, R28, R20, R33, 0x2, P5 ;  /* 0x000000141c0b9211 */ /* 0x008fe400028f1421 */
[----:B------:R-:W3:Y:S04]  /*15c80*/  LDL R33, [R1+0x11c] ;  /* 0x00011c0001217983 */ /* 0x000ee80000100800 */
[----:B------:R-:W3:Y:S01]  /*15c90*/  LDL R28, [R1+0x118] ;  /* 0x00011800011c7983 */ /* 0x000ee20000100800 */
[----:B------:R-:W-:Y:S02]  /*15ca0*/  ISETP.GE.AND P2, PT, R14, UR4, PT ;  /* 0x000000040e007c0c */ /* 0x000fe4000bf46270 */
[----:B------:R-:W-:Y:S02]  /*15cb0*/  @!P3 LEA R8, P4, R40, R12, 0x2 ;  /* 0x0000000c2808b211 */ /* 0x000fe400078810ff */
[----:B------:R-:W-:-:S02]  /*15cc0*/  ISETP.GE.AND P0, PT, R36, UR4, PT ;  /* 0x0000000424007c0c */ /* 0x000fc4000bf06270 */
[----:B------:R-:W-:Y:S02]  /*15cd0*/  @!P3 LEA.HI.X R9, R40, R20, R41, 0x2, P4 ;  /* 0x000000142809b211 */ /* 0x000fe400020f1429 */
[----:B------:R-:W3:Y:S04]  /*15ce0*/  LDL R40, [R1+0x80] ;  /* 0x0000800001287983 */ /* 0x000ee80000100800 */
[----:B------:R-:W-:Y:S04]  /*15cf0*/  @!P3 ST.E.64 desc[UR40][R8.64], R80 ;  /* 0x000000500800b985 */ /* 0x000fe8000c101b28 */
[----:B------:R0:W-:Y:S04]  /*15d00*/  @!P1 ST.E.64 desc[UR40][R10.64], R84 ;  /* 0x000000540a009985 */ /* 0x0001e8000c101b28 */
[----:B------:R-:W3:Y:S01]  /*15d10*/  LDL R41, [R1+0x104] ;  /* 0x0001040001297983 */ /* 0x000ee20000100800 */
[----:B----4-:R-:W-:-:S02]  /*15d20*/  ISETP.GE.AND P1, PT, R13, UR4, PT ;  /* 0x000000040d007c0c */ /* 0x010fc4000bf26270 */
[-C--:B0-----:R-:W-:Y:S02]  /*15d30*/  @!P2 LEA R10, P5, R14, R12.reuse, 0x2 ;  /* 0x0000000c0e0aa211 */ /* 0x081fe400078a10ff */
[----:B------:R-:W-:Y:S02]  /*15d40*/  @!P0 LEA R8, P4, R36, R12, 0x2 ;  /* 0x0000000c24088211 */ /* 0x000fe400078810ff */
[-C--:B-----5:R-:W-:Y:S02]  /*15d50*/  @!P2 LEA.HI.X R11, R14, R20.reuse, R32, 0x2, P5 ;  /* 0x000000140e0ba211 */ /* 0x0a0fe400028f1420 */
[----:B------:R-:W4:Y:S01]  /*15d60*/  LDL R14, [R1+0x88] ;  /* 0x00008800010e7983 */ /* 0x000f220000100800 */
[----:B------:R-:W-:Y:S02]  /*15d70*/  @!P0 LEA.HI.X R9, R36, R20, R37, 0x2, P4 ;  /* 0x0000001424098211 */ /* 0x000fe400020f1425 */
[----:B------:R-:W-:Y:S01]  /*15d80*/  ISETP.GE.AND P3, PT, R21, UR4, PT ;  /* 0x0000000415007c0c */ /* 0x000fe2000bf66270 */
[----:B------:R-:W5:Y:S04]  /*15d90*/  LDL R36, [R1+0x7c] ;  /* 0x00007c0001247983 */ /* 0x000f680000100800 */
[----:B------:R-:W-:Y:S04]  /*15da0*/  @!P0 ST.E.64 desc[UR40][R8.64], R88 ;  /* 0x0000005808008985 */ /* 0x000fe8000c101b28 */
[----:B------:R0:W-:Y:S01]  /*15db0*/  @!P2 ST.E.64 desc[UR40][R10.64], R92 ;  /* 0x0000005c0a00a985 */ /* 0x0001e2000c101b28 */
[----:B------:R-:W-:-:S03]  /*15dc0*/  ISETP.GE.AND P0, PT, R29, UR4, PT ;  /* 0x000000041d007c0c */ /* 0x000fc6000bf06270 */
[----:B------:R-:W5:Y:S04]  /*15dd0*/  LDL R32, [R1+0x78] ;  /* 0x0000780001207983 */ /* 0x000f680000100800 */
[----:B------:R-:W5:Y:S01]  /*15de0*/  LDL R37, [R1+0x100] ;  /* 0x0001000001257983 */ /* 0x000f620000100800 */
[-C--:B0-----:R-:W-:Y:S02]  /*15df0*/  @!P1 LEA R10, P5, R13, R12.reuse, 0x2 ;  /* 0x0000000c0d0a9211 */ /* 0x081fe400078a10ff */
[----:B------:R-:W-:Y:S02]  /*15e00*/  @!P3 LEA R8, P4, R21, R12, 0x2 ;  /* 0x0000000c1508b211 */ /* 0x000fe400078810ff */
[----:B------:R-:W-:Y:S02]  /*15e10*/  ISETP.GE.AND P2, PT, R24, UR4, PT ;  /* 0x0000000418007c0c */ /* 0x000fe4000bf46270 */
[----:B--2---:R-:W-:-:S02]  /*15e20*/  @!P1 LEA.HI.X R11, R13, R20, R15, 0x2, P5 ;  /* 0x000000140d0b9211 */ /* 0x004fc400028f140f */
[----:B------:R-:W2:Y:S04]  /*15e30*/  LDL R15, [R1+0x10c] ;  /* 0x00010c00010f7983 */ /* 0x000ea80000100800 */
[----:B------:R-:W2:Y:S01]  /*15e40*/  LDL R13, [R1+0x74] ;  /* 0x00007400010d7983 */ /* 0x000ea20000100800 */
[----:B------:R-:W-:-:S03]  /*15e50*/  @!P3 LEA.HI.X R9, R21, R20, R25, 0x2, P4 ;  /* 0x000000141509b211 */ /* 0x000fc600020f1419 */
[----:B------:R-:W2:Y:S04]  /*15e60*/  LDL R25, [R1+0x70] ;  /* 0x0000700001197983 */ /* 0x000ea80000100800 */
[----:B------:R-:W2:Y:S04]  /*15e70*/  LDL R21, [R1+0x6c] ;  /* 0x00006c0001157983 */ /* 0x000ea80000100800 */
[----:B------:R0:W-:Y:S04]  /*15e80*/  @!P3 ST.E.64 desc[UR40][R8.64], R96 ;  /* 0x000000600800b985 */ /* 0x0001e8000c101b28 */
[----:B------:R1:W-:Y:S01]  /*15e90*/  @!P1 ST.E.64 desc[UR40][R10.64], R100 ;  /* 0x000000640a009985 */ /* 0x0003e2000c101b28 */
[----:B0-----:R-:W-:-:S04]  /*15ea0*/  @!P0 LEA R8, P3, R29, R12, 0x2 ;  /* 0x0000000c1d088211 */ /* 0x001fc800078610ff */
[----:B---3--:R-:W-:Y:S02]  /*15eb0*/  @!P0 LEA.HI.X R9, R29, R20, R33, 0x2, P3 ;  /* 0x000000141d098211 */ /* 0x008fe400018f1421 */
[C---:B-1----:R-:W-:Y:S01]  /*15ec0*/  @!P2 LEA R10, P5, R24.reuse, R12, 0x2 ;  /* 0x0000000c180aa211 */ /* 0x042fe200078a10ff */
[----:B------:R-:W3:Y:S04]  /*15ed0*/  LDL R33, [R1+0xfc] ;  /* 0x0000fc0001217983 */ /* 0x000ee80000100800 */
[----:B------:R-:W3:Y:S01]  /*15ee0*/  LDL R29, [R1+0xf8] ;  /* 0x0000f800011d7983 */ /* 0x000ee20000100800 */
[----:B------:R-:W-:-:S03]  /*15ef0*/  @!P2 LEA.HI.X R11, R24, R20, R28, 0x2, P5 ;  /* 0x00000014180ba211 */ /* 0x000fc600028f141c */
[----:B------:R-:W3:Y:S04]  /*15f00*/  LDL R28, [R1+0xf4] ;  /* 0x0000f400011c7983 */ /* 0x000ee80000100800 */
[----:B------:R-:W3:Y:S01]  /*15f10*/  LDL R24, [R1+0xf0] ;  /* 0x0000f00001187983 */ /* 0x000ee20000100800 */
[----:B------:R-:W-:Y:S02]  /*15f20*/  ISETP.GE.AND P4, PT, R52, UR4, PT ;  /* 0x0000000434007c0c */ /* 0x000fe4000bf86270 */
[----:B------:R-:W-:Y:S01]  /*15f30*/  ISETP.GE.AND P1, PT, R48, UR4, PT ;  /* 0x0000000430007c0c */ /* 0x000fe2000bf26270 */
[----:B------:R0:W-:Y:S04]  /*15f40*/  @!P0 ST.E.64 desc[UR40][R8.64], R104 ;  /* 0x0000006808008985 */ /* 0x0001e8000c101b28 */
[----:B------:R1:W-:Y:S01]  /*15f50*/  @!P2 ST.E.64 desc[UR40][R10.64], R108 ;  /* 0x0000006c0a00a985 */ /* 0x0003e2000c101b28 */
[----:B------:R-:W-:-:S05]  /*15f60*/  ISETP.GE.AND P2, PT, R44, UR4, PT ;  /* 0x000000042c007c0c */ /* 0x000fca000bf46270 */
[-C--:B0-----:R-:W-:Y:S02]  /*15f70*/  @!P4 LEA R8, P3, R52, R12.reuse, 0x2 ;  /* 0x0000000c3408c211 */ /* 0x081fe400078610ff */
[----:B----4-:R-:W-:Y:S02]  /*15f80*/  ISETP.GE.AND P0, PT, R14, UR4, PT ;  /* 0x000000040e007c0c */ /* 0x010fe4000bf06270 */
[----:B-1----:R-:W-:Y:S02]  /*15f90*/  @!P1 LEA R10, P5, R48, R12, 0x2 ;  /* 0x0000000c300a9211 */ /* 0x002fe400078a10ff */
[-C--:B------:R-:W-:Y:S02]  /*15fa0*/  @!P4 LEA.HI.X R9, R52, R20.reuse, R53, 0x2, P3 ;  /* 0x000000143409c211 */ /* 0x080fe400018f1435 */
[----:B------:R-:W-:Y:S02]  /*15fb0*/  ISETP.GE.AND P3, PT, R40, UR4, PT ;  /* 0x0000000428007c0c */ /* 0x000fe4000bf66270 */
[----:B------:R-:W-:Y:S01]  /*15fc0*/  @!P1 LEA.HI.X R11, R48, R20, R49, 0x2, P5 ;  /* 0x00000014300b9211 */ /* 0x000fe200028f1431 */
[----:B------:R0:W-:Y:S04]  /*15fd0*/  @!P4 ST.E.64 desc[UR40][R8.64], R112 ;  /* 0x000000700800c985 */ /* 0x0001e8000c101b28 */
[----:B------:R1:W-:Y:S01]  /*15fe0*/  @!P1 ST.E.64 desc[UR40][R10.64], R116 ;  /* 0x000000740a009985 */ /* 0x0003e2000c101b28 */
[----:B-----5:R-:W-:-:S02]  /*15ff0*/  ISETP.GE.AND P1, PT, R36, UR4, PT ;  /* 0x0000000424007c0c */ /* 0x020fc4000bf26270 */
[-C--:B0-----:R-:W-:Y:S02]  /*16000*/  @!P0 LEA R8, P4, R14, R12.reuse, 0x2 ;  /* 0x0000000c0e088211 */ /* 0x081fe400078810ff */
[----:B-1----:R-:W-:-:S04]  /*16010*/  @!P2 LEA R10, P5, R44, R12, 0x2 ;  /* 0x0000000c2c0aa211 */ /* 0x002fc800078a10ff */
[-C--:B------:R-:W-:Y:S02]  /*16020*/  @!P2 LEA.HI.X R11, R44, R20.reuse, R45, 0x2, P5 ;  /* 0x000000142c0ba211 */ /* 0x080fe400028f142d */
[----:B--2---:R-:W-:Y:S02]  /*16030*/  @!P0 LEA.HI.X R9, R14, R20, R15, 0x2, P4 ;  /* 0x000000140e098211 */ /* 0x004fe400020f140f */
[----:B------:R-:W-:-:S03]  /*16040*/  @!P3 LEA R14, P4, R40, R12, 0x2 ;  /* 0x0000000c280eb211 */ /* 0x000fc600078810ff */
[----:B------:R0:W-:Y:S01]  /*16050*/  @!P0 ST.E.64 desc[UR40][R8.64], R120 ;  /* 0x0000007808008985 */ /* 0x0001e2000c101b28 */
[----:B------:R-:W-:Y:S02]  /*16060*/  ISETP.GE.AND P0, PT, R32, UR4, PT ;  /* 0x0000000420007c0c */ /* 0x000fe4000bf06270 */
        /* <DEDUP_REMOVED lines=10> */
[C---:B--2---:R-:W-:Y:S02]  /*16110*/  @!P4 LEA R14, P1, R13.reuse, R12, 0x2 ;  /* 0x0000000c0d0ec211 */ /* 0x044fe400078210ff */
[-C--:B---3--:R-:W-:Y:S02]  /*16120*/  @!P0 LEA.HI.X R11, R32, R20.reuse, R33, 0x2, P5 ;  /* 0x00000014200b8211 */ /* 0x088fe400028f1421 */
[----:B------:R-:W-:Y:S02]  /*16130*/  @!P4 LEA.HI.X R15, R13, R20, R29, 0x2, P1 ;  /* 0x000000140d0fc211 */ /* 0x000fe400008f141d */
[-C--:B0-----:R-:W-:Y:S02]  /*16140*/  @!P2 LEA R8, P5, R25, R12.reuse, 0x2 ;  /* 0x0000000c1908a211 */ /* 0x081fe400078a10ff */
[----:B------:R-:W-:Y:S02]  /*16150*/  @!P3 LEA R12, P1, R21, R12, 0x2 ;  /* 0x0000000c150cb211 */ /* 0x000fe400078210ff */
[----:B------:R-:W-:-:S02]  /*16160*/  @!P2 LEA.HI.X R9, R25, R20, R28, 0x2, P5 ;  /* 0x000000141909a211 */ /* 0x000fc400028f141c */
[----:B------:R-:W-:Y:S01]  /*16170*/  @!P3 LEA.HI.X R13, R21, R20, R24, 0x2, P1 ;  /* 0x00000014150db211 */ /* 0x000fe200008f1418 */
[----:B------:R3:W-:Y:S04]  /*16180*/  @!P0 ST.E.64 desc[UR40][R10.64], R136 ;  /* 0x000000880a008985 */ /* 0x0007e8000c101b28 */
[----:B------:R3:W-:Y:S04]  /*16190*/  @!P4 ST.E.64 desc[UR40][R14.64], R140 ;  /* 0x0000008c0e00c985 */ /* 0x0007e8000c101b28 */
[----:B------:R3:W-:Y:S04]  /*161a0*/  @!P2 ST.E.64 desc[UR40][R8.64], R144 ;  /* 0x000000900800a985 */ /* 0x0007e8000c101b28 */
[----:B------:R3:W-:Y:S02]  /*161b0*/  @!P3 ST.E.64 desc[UR40][R12.64], R148 ;  /* 0x000000940c00b985 */ /* 0x0007e4000c101b28 */
.L_x_5776:
[----:B------:R-:W-:Y:S05]  /*161c0*/  BSYNC B1 ;  /* 0x0000000000017941 */ /* 0x000fea0003800000 */
.L_x_5775:
[----:B------:R-:W-:-:S03]  /*161d0*/  UMOV UR4, 0xffffffff ;  /* 0xffffffff00047882 */ /* 0x000fc60000000000 */
[----:B------:R-:W-:Y:S05]  /*161e0*/  BRA.DIV UR4, `(.L_x_5777) ;  /* 0x000000d204947947 */ /* 0x000fea000b800000 */
[----:B0-----:R-:W0:Y:S04]  /*161f0*/  SHFL.IDX PT, R4, R4, 0x1, 0x1c1f ;  /* 0x003c1f0004047f89 */ /* 0x001e2800000e0000 */
[----:B------:R-:W4:Y:S02]  /*16200*/  SHFL.IDX PT, R3, R3, 0x1, 0x1c1f ;  /* 0x003c1f0003037f89 */ /* 0x000f2400000e0000 */
.L_x_6015:
[----:B------:R-:W-:-:S13]  /*16210*/  ISETP.GE.AND P0, PT, R152, R0, PT ;  /* 0x000000009800720c */ /* 0x000fda0003f06270 */
[----:B------:R-:W-:Y:S05]  /*16220*/  @P0 BRA `(.L_x_5773) ;  /* 0x00000028008c0947 */ /* 0x000fea0003800000 */
[----:B------:R-:W5:Y:S01]  /*16230*/  LDL R61, [R1+0xc8] ;  /* 0x0000c800013d7983 */ /* 0x000f620000100800 */
[----:B------:R-:W-:-:S03]  /*16240*/  ULDC UR4, c[0x0][0xbc8] ;  /* 0x0002f20000047ab9 */ /* 0x000fc60000000800 */
        /* <DEDUP_REMOVED lines=17> */
[----:B---3--:R-:W3:Y:S04]  /*16360*/  LDL R15, [R1+0x8c] ;  /* 0x00008c00010f7983 */ /* 0x008ee80000100800 */
        /* <DEDUP_REMOVED lines=14> */
[----:B------:R-:W3:Y:S04]  /*16450*/  LDL R44, [R1+0x90] ;  /* 0x00009000012c7983 */ /* 0x000ee80000100800 */
[----:B------:R-:W3:Y:S04]  /*16460*/  LDL R41, [R1+0x94] ;  /* 0x0000940001297983 */ /* 0x000ee80000100800 */
[----:B------:R-:W3:Y:S04]  /*16470*/  LDL R40, [R1+0x130] ;  /* 0x0001300001287983 */ /* 0x000ee80000100800 */
[----:B------:R-:W3:Y:S04]  /*16480*/  LDL R25, [R1+0x120] ;  /* 0x0001200001197983 */ /* 0x000ee80000100800 */
[----:B------:R-:W3:Y:S04]  /*16490*/  LDL R13, [R1+0x11c] ;  /* 0x00011c00010d7983 */ /* 0x000ee80000100800 */
[----:B--2---:R-:W2:Y:S01]  /*164a0*/  LDL R12, [R1+0xf4] ;  /* 0x0000f400010c7983 */ /* 0x004ea20000100800 */
[----:B-----5:R-:W-:-:S02]  /*164b0*/  IMAD.MOV.U32 R76, RZ, RZ, R61 ;  /* 0x000000ffff4c7224 */ /* 0x020fc400078e003d */
[----:B----4-:R-:W-:Y:S02]  /*164c0*/  IMAD.MOV.U32 R61, RZ, RZ, R60 ;  /* 0x000000ffff3d7224 */ /* 0x010fe400078e003c */
        /* <DEDUP_REMOVED lines=11> */
[----:B------:R-:W-:Y:S01]  /*16580*/  ISETP.GE.AND P2, PT, R68, UR4, PT ;  /* 0x0000000444007c0c */ /* 0x000fe2000bf46270 */
        /* <DEDUP_REMOVED lines=14> */
[----:B---3--:R-:W-:Y:S01]  /*16670*/  ISETP.GE.AND P3, PT, R84, UR4, PT ;  /* 0x0000000454007c0c */ /* 0x008fe2000bf66270 */
[----:B------:R-:W-:Y:S02]  /*16680*/  IMAD.MOV.U32 R24, RZ, RZ, R15 ;  /* 0x000000ffff187224 */ /* 0x000fe400078e000f */
[----:B------:R-:W-:Y:S01]  /*16690*/  IMAD.MOV.U32 R37, RZ, RZ, R33 ;  /* 0x000000ffff257224 */ /* 0x000fe200078e0021 */
[----:B------:R-:W3:Y:S01]  /*166a0*/  LDL R15, [R1+0x9c] ;  /* 0x00009c00010f7983 */ /* 0x000ee20000100800 */
        /* <DEDUP_REMOVED lines=18> */
[----:B------:R-:W-:Y:S02]  /*167d0*/  @!P2 IMAD.MOV.U32 R8, RZ, RZ, R3 ;  /* 0x000000ffff08a224 */ /* 0x000fe400078e0003 */
[----:B0-----:R-:W-:Y:S02]  /*167e0*/  @!P2 IMAD.MOV.U32 R9, RZ, RZ, R4 ;  /* 0x000000ffff09a224 */ /* 0x001fe400078e0004 */
[----:B------:R-:W-:-:S02]  /*167f0*/  IMAD.MOV.U32 R33, RZ, RZ, R28 ;  /* 0x000000ffff217224 */ /* 0x000fc400078e001c */
[----:B------:R-:W-:Y:S02]  /*16800*/  IMAD.MOV.U32 R69, RZ, RZ, R65 ;  /* 0x000000ffff457224 */ /* 0x000fe400078e0041 */
[----:B------:R-:W-:Y:S02]  /*16810*/  IMAD.MOV.U32 R65, RZ, RZ, R61 ;  /* 0x000000ffff417224 */ /* 0x000fe400078e003d */
[----:B------:R-:W-:Y:S02]  /*16820*/  IMAD.MOV.U32 R61, RZ, RZ, R57 ;  /* 0x000000ffff3d7224 */ /* 0x000fe400078e0039 */
[----:B------:R-:W-:Y:S02]  /*16830*/  IMAD.MOV.U32 R57, RZ, RZ, R53 ;  /* 0x000000ffff397224 */ /* 0x000fe400078e0035 */
[----:B------:R-:W-:-:S04]  /*16840*/  @!P2 IMAD.WIDE R8, R68, 0x4, R8 ;  /* 0x000000044408a825 */ /* 0x000fc800078e0208 */
[----:B------:R-:W-:Y:S02]  /*16850*/  IMAD.MOV.U32 R37, RZ, RZ, R29 ;  /* 0x000000ffff257224 */ /* 0x000fe400078e001d */
[----:B------:R-:W-:Y:S02]  /*16860*/  IMAD.MOV.U32 R53, RZ, RZ, R33 ;  /* 0x000000ffff357224 */ /* 0x000fe400078e0021 */
[----:B------:R-:W-:Y:S02]  /*16870*/  IMAD.MOV.U32 R29, RZ, RZ, R24 ;  /* 0x000000ffff1d7224 */ /* 0x000fe400078e0018 */
[----:B------:R-:W-:Y:S01]  /*16880*/  IMAD.MOV.U32 R68, RZ, RZ, R64 ;  /* 0x000000ffff447224 */ /* 0x000fe200078e0040 */
[----:B------:R-:W-:Y:S01]  /*16890*/  ISETP.GE.AND P0, PT, R89, UR4, PT ;  /* 0x0000000459007c0c */ /* 0x000fe2000bf06270 */
[----:B------:R-:W-:Y:S01]  /*168a0*/  IMAD.MOV.U32 R33, RZ, RZ, R14 ;  /* 0x000000ffff217224 */ /* 0x000fe200078e000e */
[----:B------:R-:W-:Y:S01]  /*168b0*/  @!P2 ST.E.64 desc[UR40][R8.64], R26 ;  /* 0x0000001a0800a985 */ /* 0x000fe2000c101b28 */
[----:B------:R-:W-:-:S02]  /*168c0*/  IMAD.MOV.U32 R64, RZ, RZ, R60 ;  /* 0x000000ffff407224 */ /* 0x000fc400078e003c */
[----:B------:R-:W-:Y:S01]  /*168d0*/  IMAD.MOV.U32 R14, RZ, RZ, R10 ;  /* 0x000000ffff0e7224 */ /* 0x000fe200078e000a */
[-C--:B------:R-:W-:Y:S01]  /*168e0*/  @!P3 LEA R10, P4, R84, R3.reuse, 0x2 ;  /* 0x00000003540ab211 */ /* 0x080fe200078810ff */
[----:B------:R-:W-:Y:S01]  /*168f0*/  IMAD.MOV.U32 R60, RZ, RZ, R56 ;  /* 0x000000ffff3c7224 */ /* 0x000fe200078e0038 */
[----:B------:R-:W-:Y:S01]  /*16900*/  ISETP.GE.AND P1, PT, R80, UR4, PT ;  /* 0x0000000450007c0c */ /* 0x000fe2000bf26270 */
[----:B------:R-:W-:Y:S01]  /*16910*/  IMAD.MOV.U32 R56, RZ, RZ, R52 ;  /* 0x000000ffff387224 */ /* 0x000fe200078e0034 */
[----:B------:R-:W4:Y:S01]  /*16920*/  LDL R24, [R1+0x140] ;  /* 0x0001400001187983 */ /* 0x000f220000100800 */
[----:B------:R-:W-:Y:S02]  /*16930*/  IMAD.MOV.U32 R52, RZ, RZ, R29 ;  /* 0x000000ffff347224 */ /* 0x000fe400078e001d */
[----:B------:R-:W-:Y:S01]  /*16940*/  IMAD.MOV.U32 R29, RZ, RZ, R11 ;  /* 0x000000ffff1d7224 */ /* 0x000fe200078e000b */
[----:B------:R-:W-:Y:S02]  /*16950*/  @!P3 LEA.HI.X R11, R84, R4, R92, 0x2, P4 ;  /* 0x00000004540bb211 */ /* 0x000fe400020f145c */
[----:B------:R-:W5:Y:S04]  /*16960*/  LDL R92, [R1+0x160] ;  /* 0x00016000015c7983 */ /* 0x000f680000100800 */
[----:B------:R-:W2:Y:S04]  /*16970*/  LDL R84, [R1+0x164] ;  /* 0x0001640001547983 */ /* 0x000ea80000100800 */
[----:B------:R0:W-:Y:S02]  /*16980*/  @!P3 ST.E.64 desc[UR40][R10.64], R30 ;  /* 0x0000001e0a00b985 */ /* 0x0001e4000c101b28 */
[----:B0-----:R-:W-:-:S04]  /*16990*/  @!P0 LEA R10, P4, R89, R3, 0x2 ;  /* 0x00000003590a8211 */ /* 0x001fc800078810ff */
[----:B-----5:R-:W-:Y:S02]  /*169a0*/  @!P0 LEA.HI.X R11, R89, R4, R92, 0x2, P4 ;  /* 0x00000004590b8211 */ /* 0x020fe400020f145c */
[----:B------:R-:W5:Y:S01]  /*169b0*/  LDL R89, [R1+0x15c] ;  /* 0x00015c0001597983 */ /* 0x000f620000100800 */
[----:B------:R-:W-:Y:S02]  /*169c0*/  ISETP.GE.AND P2, PT, R88, UR4, PT ;  /* 0x0000000458007c0c */ /* 0x000fe4000bf46270 */
[----:B------:R-:W-:-:S04]  /*169d0*/  @!P1 LEA R8, P5, R80, R3, 0x2 ;  /* 0x0000000350089211 */ /* 0x000fc800078a10ff */
[----:B--2---:R-:W-:-:S05]  /*169e0*/  @!P1 LEA.HI.X R9, R80, R4, R84, 0x2, P5 ;  /* 0x0000000450099211 */ /* 0x004fca00028f1454 */
[----:B------:R0:W-:Y:S02]  /*169f0*/  @!P1 ST.E.64 desc[UR40][R8.64], R34 ;  /* 0x0000002208009985 */ /* 0x0001e4000c101b28 */
[----:B0-----:R-:W-:-:S04]  /*16a00*/  @!P2 LEA R8, P5, R88, R3, 0x2 ;  /* 0x000000035808a211 */ /* 0x001fc800078a10ff */
[----:B-----5:R-:W-:Y:S02]  /*16a10*/  @!P2 LEA.HI.X R9, R88, R4, R89, 0x2, P5 ;  /* 0x000000045809a211 */ /* 0x020fe400028f1459 */
[----:B------:R-:W2:Y:S01]  /*16a20*/  LDL R88, [R1+0x158] ;  /* 0x0001580001587983 */ /* 0x000ea20000100800 */
[----:B------:R-:W-:-:S03]  /*16a30*/  ISETP.GE.AND P3, PT, R85, UR4, PT ;  /* 0x0000000455007c0c */ /* 0x000fc6000bf66270 */
[----:B------:R0:W-:Y:S10]  /*16a40*/  @!P0 ST.E.64 desc[UR40][R10.64], R38 ;  /* 0x000000260a008985 */ /* 0x0001f4000c101b28 */
[----:B0-----:R-:W-:-:S04]  /*16a50*/  @!P3 LEA R10, P4, R85, R3, 0x2 ;  /* 0x00000003550ab211 */ /* 0x001fc800078810ff */
[----:B--2---:R-:W-:Y:S02]  /*16a60*/  @!P3 LEA.HI.X R11, R85, R4, R88, 0x2, P4 ;  /* 0x00000004550bb211 */ /* 0x004fe400020f1458 */
[----:B------:R-:W2:Y:S01]  /*16a70*/  LDL R85, [R1+0x154] ;  /* 0x0001540001557983 */ /* 0x000ea20000100800 */
[----:B------:R-:W-:Y:S01]  /*16a80*/  ISETP.GE.AND P1, PT, R81, UR4, PT ;  /* 0x0000000451007c0c */ /* 0x000fe2000bf26270 */
[----:B------:R-:W-:Y:S02]  /*16a90*/  IMAD.MOV.U32 R80, RZ, RZ, R69 ;  /* 0x000000ffff507224 */ /* 0x000fe400078e0045 */
[----:B------:R-:W-:Y:S02]  /*16aa0*/  IMAD.MOV.U32 R84, RZ, RZ, R68 ;  /* 0x000000ffff547224 */ /* 0x000fe400078e0044 */
[----:B------:R-:W-:Y:S02]  /*16ab0*/  IMAD.MOV.U32 R69, RZ, RZ, R65 ;  /* 0x000000ffff457224 */ /* 0x000fe400078e0041 */
[----:B------:R-:W-:-:S02]  /*16ac0*/  IMAD.MOV.U32 R68, RZ, RZ, R64 ;  /* 0x000000ffff447224 */ /* 0x000fc400078e0040 */
[----:B---3--:R-:W-:Y:S02]  /*16ad0*/  IMAD.MOV.U32 R28, RZ, RZ, R15 ;  /* 0x000000ffff1c7224 */ /* 0x008fe400078e000f */
[----:B------:R-:W-:Y:S01]  /*16ae0*/  IMAD.MOV.U32 R65, RZ, RZ, R61 ;  /* 0x000000ffff417224 */ /* 0x000fe200078e003d */
[----:B------:R0:W-:Y:S01]  /*16af0*/  @!P2 ST.E.64 desc[UR40][R8.64], R42 ;  /* 0x0000002a0800a985 */ /* 0x0001e2000c101b28 */
[----:B------:R-:W-:Y:S02]  /*16b00*/  IMAD.MOV.U32 R64, RZ, RZ, R60 ;  /* 0x000000ffff407224 */ /* 0x000fe400078e003c */
[----:B------:R-:W-:Y:S01]  /*16b10*/  IMAD.MOV.U32 R61, RZ, RZ, R57 ;  /* 0x000000ffff3d7224 */ /* 0x000fe200078e0039 */
[----:B------:R-:W-:Y:S01]  /*16b20*/  ISETP.GE.AND P0, PT, R77, UR4, PT ;  /* 0x000000044d007c0c */ /* 0x000fe2000bf06270 */
[----:B------:R-:W-:Y:S01]  /*16b30*/  IMAD.MOV.U32 R60, RZ, RZ, R56 ;  /* 0x000000ffff3c7224 */ /* 0x000fe200078e0038 */
[----:B------:R-:W3:Y:S01]  /*16b40*/  LDL R15, [R1+0x74] ;  /* 0x00007400010f7983 */ /* 0x000ee20000100800 */
[----:B------:R-:W-:-:S02]  /*16b50*/  IMAD.MOV.U32 R57, RZ, RZ, R53 ;  /* 0x000000ffff397224 */ /* 0x000fc400078e0035 */
[----:B------:R-:W-:Y:S02]  /*16b60*/  IMAD.MOV.U32 R56, RZ, RZ, R52 ;  /* 0x000000ffff387224 */ /* 0x000fe400078e0034 */
[----:B------:R-:W-:Y:S02]  /*16b70*/  IMAD.MOV.U32 R53, RZ, RZ, R33 ;  /* 0x000000ffff357224 */ /* 0x000fe400078e0021 */
[----:B------:R-:W-:Y:S02]  /*16b80*/  IMAD.MOV.U32 R52, RZ, RZ, R29 ;  /* 0x000000ffff347224 */ /* 0x000fe400078e001d */
[----:B------:R-:W-:Y:S01]  /*16b90*/  IMAD.MOV.U32 R89, RZ, RZ, R68 ;  /* 0x000000ffff597224 */ /* 0x000fe200078e0044 */
[----:B0-----:R-:W-:Y:S01]  /*16ba0*/  @!P1 LEA R8, P5, R81, R3, 0x2 ;  /* 0x0000000351089211 */ /* 0x001fe200078a10ff */
        /* <DEDUP_REMOVED lines=11> */
[----:B--2---:R-:W-:Y:S01]  /*16c60*/  @!P1 LEA.HI.X R9, R81, R4, R85, 0x2, P5 ;  /* 0x0000000451099211 */ /* 0x004fe200028f1455 */
[----:B------:R-:W-:Y:S01]  /*16c70*/  IMAD.MOV.U32 R85, RZ, RZ, R69 ;  /* 0x000000ffff557224 */ /* 0x000fe200078e0045 */
[----:B------:R0:W-:Y:S01]  /*16c80*/  @!P3 ST.E.64 desc[UR40][R10.64], R46 ;  /* 0x0000002e0a00b985 */ /* 0x0001e2000c101b28 */
[----:B------:R-:W-:Y:S02]  /*16c90*/  IMAD.MOV.U32 R69, RZ, RZ, R64 ;  /* 0x000000ffff457224 */ /* 0x000fe400078e0040 */
[----:B------:R-:W-:Y:S01]  /*16ca0*/  IMAD.MOV.U32 R64, RZ, RZ, R57 ;  /* 0x000000ffff407224 */ /* 0x000fe200078e0039 */
[----:B------:R-:W-:Y:S01]  /*16cb0*/  ISETP.GE.AND P2, PT, R76, UR4, PT ;  /* 0x000000044c007c0c */ /* 0x000fe2000bf46270 */
[----:B------:R-:W-:Y:S01]  /*16cc0*/  IMAD.MOV.U32 R57, RZ, RZ, R52 ;  /* 0x000000ffff397224 */ /* 0x000fe200078e0034 */
[----:B------:R-:W2:Y:S04]  /*16cd0*/  LDL R33, [R1+0x108] ;  /* 0x0001080001217983 */ /* 0x000ea80000100800 */
[----:B------:R-:W5:Y:S01]  /*16ce0*/  LDL R52, [R1+0x124] ;  /* 0x0001240001347983 */ /* 0x000f620000100800 */
[----:B------:R-:W-:-:S02]  /*16cf0*/  IMAD.MOV.U32 R88, RZ, RZ, R65 ;  /* 0x000000ffff587224 */ /* 0x000fc400078e0041 */
[----:B------:R-:W-:Y:S01]  /*16d00*/  IMAD.MOV.U32 R81, RZ, RZ, R68 ;  /* 0x000000ffff517224 */ /* 0x000fe200078e0044 */
[C---:B0-----:R-:W-:Y:S01]  /*16d10*/  @!P0 LEA R10, P4, R77.reuse, R3, 0x2 ;  /* 0x000000034d0a8211 */ /* 0x041fe200078810ff */
[----:B----4-:R-:W-:Y:S02]  /*16d20*/  IMAD.MOV.U32 R53, RZ, RZ, R24 ;  /* 0x000000ffff357224 */ /* 0x010fe400078e0018 */
[----:B------:R-:W-:Y:S01]  /*16d30*/  IMAD.MOV.U32 R68, RZ, RZ, R61 ;  /* 0x000000ffff447224 */ /* 0x000fe200078e003d */
[----:B------:R-:W-:Y:S01]  /*16d40*/  @!P0 LEA.HI.X R11, R77, R4, R88, 0x2, P4 ;  /* 0x000000044d0b8211 */ /* 0x000fe200020f1458 */
[----:B------:R-:W-:Y:S02]  /*16d50*/  IMAD.MOV.U32 R65, RZ, RZ, R60 ;  /* 0x000000ffff417224 */ /* 0x000fe400078e003c */
[----:B------:R-:W-:Y:S02]  /*16d60*/  IMAD.MOV.U32 R29, RZ, RZ, R21 ;  /* 0x000000ffff1d7224 */ /* 0x000fe400078e0015 */
[----:B------:R-:W-:Y:S01]  /*16d70*/  IMAD.MOV.U32 R28, RZ, RZ, R20 ;  /* 0x000000ffff1c7224 */ /* 0x000fe200078e0014 */
[----:B------:R0:W-:Y:S01]  /*16d80*/  @!P1 ST.E.64 desc[UR40][R8.64], R50 ;  /* 0x0000003208009985 */ /* 0x0001e2000c101b28 */
[----:B------:R-:W-:-:S02]  /*16d90*/  IMAD.MOV.U32 R61, RZ, RZ, R56 ;  /* 0x000000ffff3d7224 */ /* 0x000fc400078e0038 */
[----:B------:R-:W-:Y:S01]  /*16da0*/  IMAD.MOV.U32 R77, RZ, RZ, R69 ;  /* 0x000000ffff4d7224 */ /* 0x000fe200078e0045 */
[----:B------:R-:W-:Y:S01]  /*16db0*/  ISETP.GE.AND P3, PT, R73, UR4, PT ;  /* 0x0000000449007c0c */ /* 0x000fe2000bf66270 */
[----:B------:R-:W-:Y:S01]  /*16dc0*/  IMAD.MOV.U32 R60, RZ, RZ, R53 ;  /* 0x000000ffff3c7224 */ /* 0x000fe200078e0035 */
[----:B------:R-:W4:Y:S01]  /*16dd0*/  LDL R24, [R1+0x110] ;  /* 0x0001100001187983 */ /* 0x000f220000100800 */
[----:B------:R-:W-:Y:S02]  /*16de0*/  IMAD.MOV.U32 R69, RZ, RZ, R68 ;  /* 0x000000ffff457224 */ /* 0x000fe400078e0044 */
[----:B------:R-:W-:Y:S01]  /*16df0*/  IMAD.MOV.U32 R68, RZ, RZ, R65 ;  /* 0x000000ffff447224 */ /* 0x000fe200078e0041 */
[----:B------:R-:W3:Y:S01]  /*16e00*/  LDL R20, [R1+0x78] ;  /* 0x0000780001147983 */ /* 0x000ee20000100800 */
[----:B------:R-:W-:Y:S02]  /*16e10*/  IMAD.MOV.U32 R56, RZ, RZ, R29 ;  /* 0x000000ffff387224 */ /* 0x000fe400078e001d */
[----:B------:R-:W-:Y:S01]  /*16e20*/  IMAD.MOV.U32 R65, RZ, RZ, R64 ;  /* 0x000000ffff417224 */ /* 0x000fe200078e0040 */
[----:B0-----:R-:W-:Y:S01]  /*16e30*/  @!P2 LEA R8, P5, R76, R3, 0x2 ;  /* 0x000000034c08a211 */ /* 0x001fe200078a10ff */
[----:B------:R-:W-:Y:S01]  /*16e40*/  IMAD.MOV.U32 R53, RZ, RZ, R28 ;  /* 0x000000ffff357224 */ /* 0x000fe200078e001c */
[----:B------:R0:W-:Y:S01]  /*16e50*/  @!P0 ST.E.64 desc[UR40][R10.64], R54 ;  /* 0x000000360a008985 */ /* 0x0001e2000c101b28 */
[----:B------:R-:W-:-:S02]  /*16e60*/  IMAD.MOV.U32 R64, RZ, RZ, R61 ;  /* 0x000000ffff407224 */ /* 0x000fc400078e003d */
[----:B------:R-:W-:Y:S01]  /*16e70*/  IMAD.MOV.U32 R61, RZ, RZ, R60 ;  /* 0x000000ffff3d7224 */ /* 0x000fe200078e003c */
[----:B------:R-:W-:Y:S01]  /*16e80*/  @!P2 LEA.HI.X R9, R76, R4, R77, 0x2, P5 ;  /* 0x000000044c09a211 */ /* 0x000fe200028f144d */
[----:B------:R-:W-:Y:S01]  /*16e90*/  IMAD.MOV.U32 R60, RZ, RZ, R57 ;  /* 0x000000ffff3c7224 */ /* 0x000fe200078e0039 */
[----:B------:R-:W-:Y:S01]  /*16ea0*/  ISETP.GE.AND P1, PT, R72, UR4, PT ;  /* 0x0000000448007c0c */ /* 0x000fe2000bf26270 */
[----:B------:R-:W-:Y:S01]  /*16eb0*/  IMAD.MOV.U32 R57, RZ, RZ, R56 ;  /* 0x000000ffff397224 */ /* 0x000fe200078e0038 */
[----:B------:R-:W2:Y:S01]  /*16ec0*/  LDL R21, [R1+0x7c] ;  /* 0x00007c0001157983 */ /* 0x000ea20000100800 */
[----:B------:R-:W-:-:S03]  /*16ed0*/  IMAD.MOV.U32 R56, RZ, RZ, R53 ;  /* 0x000000ffff387224 */ /* 0x000fc600078e0035 */
[----:B------:R-:W2:Y:S04]  /*16ee0*/  LDL R29, [R1+0x70] ;  /* 0x00007000011d7983 */ /* 0x000ea80000100800 */
[----:B------:R-:W2:Y:S01]  /*16ef0*/  LDL R28, [R1+0x6c] ;  /* 0x00006c00011c7983 */ /* 0x000ea20000100800 */
[----:B-----5:R-:W-:Y:S02]  /*16f00*/  IMAD.MOV.U32 R53, RZ, RZ, R52 ;  /* 0x000000ffff357224 */ /* 0x020fe400078e0034 */
[----:B------:R-:W-:Y:S02]  /*16f10*/  IMAD.MOV.U32 R52, RZ, RZ, R49 ;  /* 0x000000ffff347224 */ /* 0x000fe400078e0031 */
[----:B------:R-:W-:Y:S02]  /*16f20*/  IMAD.MOV.U32 R49, RZ, RZ, R48 ;  /* 0x000000ffff317224 */ /* 0x000fe400078e0030 */
[----:B------:R-:W-:-:S02]  /*16f30*/  IMAD.MOV.U32 R48, RZ, RZ, R45 ;  /* 0x000000ffff307224 */ /* 0x000fc400078e002d */
[----:B------:R-:W-:Y:S02]  /*16f40*/  IMAD.MOV.U32 R45, RZ, RZ, R44 ;  /* 0x000000ffff2d7224 */ /* 0x000fe400078e002c */
[----:B------:R-:W-:Y:S02]  /*16f50*/  IMAD.MOV.U32 R44, RZ, RZ, R41 ;  /* 0x000000ffff2c7224 */ /* 0x000fe400078e0029 */
[----:B------:R-:W-:Y:S02]  /*16f60*/  IMAD.MOV.U32 R41, RZ, RZ, R40 ;  /* 0x000000ffff297224 */ /* 0x000fe400078e0028 */
[----:B------:R-:W5:Y:S01]  /*16f70*/  LDL R40, [R1+0x12c] ;  /* 0x00012c0001287983 */ /* 0x000f620000100800 */
        /* <DEDUP_REMOVED lines=15> */
[----:B-----5:R-:W-:Y:S02]  /*17070*/  IMAD.MOV.U32 R41, RZ, RZ, R40 ;  /* 0x000000ffff297224 */ /* 0x020fe400078e0028 */
[----:B------:R-:W5:Y:S01]  /*17080*/  LDL R40, [R1+0x84] ;  /* 0x0000840001287983 */ /* 0x000f620000100800 */
[----:B0-----:R-:W-:-:S04]  /*17090*/  @!P3 LEA R10, P4, R73, R3, 0x2 ;  /* 0x00000003490ab211 */ /* 0x001fc800078810ff */
[----:B------:R-:W-:Y:S01]  /*170a0*/  @!P3 LEA.HI.X R11, R73, R4, R76, 0x2, P4 ;  /* 0x00000004490bb211 */ /* 0x000fe200020f144c */
        /* <DEDUP_REMOVED lines=13> */
[----:B------:R0:W-:Y:S01]  /*17180*/  @!P2 ST.E.64 desc[UR40][R8.64], R58 ;  /* 0x0000003a0800a985 */ /* 0x0001e2000c101b28 */
[----:B------:R-:W-:Y:S02]  /*17190*/  IMAD.MOV.U32 R45, RZ, RZ, R44 ;  /* 0x000000ffff2d7224 */ /* 0x000fe400078e002c */
[----:B------:R-:W-:Y:S01]  /*171a0*/  IMAD.MOV.U32 R44, RZ, RZ, R41 ;  /* 0x000000ffff2c7224 */ /* 0x000fe200078e0029 */
[----:B0-----:R-:W-:-:S04]  /*171b0*/  @!P1 LEA R8, P5, R72, R3, 0x2 ;  /* 0x0000000348089211 */ /* 0x001fc800078a10ff */
[----:B------:R-:W-:Y:S01]  /*171c0*/  @!P1 LEA.HI.X R9, R72, R4, R73, 0x2, P5 ;  /* 0x0000000448099211 */ /* 0x000fe200028f1449 */
[----:B------:R-:W-:Y:S02]  /*171d0*/  IMAD.MOV.U32 R72, RZ, RZ, R57 ;  /* 0x000000ffff487224 */ /* 0x000fe400078e0039 */
[----:B------:R-:W-:Y:S02]  /*171e0*/  IMAD.MOV.U32 R57, RZ, RZ, R49 ;  /* 0x000000ffff397224 */ /* 0x000fe400078e0031 */
[----:B-----5:R-:W-:Y:S02]  /*171f0*/  IMAD.MOV.U32 R41, RZ, RZ, R40 ;  /* 0x000000ffff297224 */ /* 0x020fe400078e0028 */
[----:B------:R-:W-:Y:S02]  /*17200*/  IMAD.MOV.U32 R40, RZ, RZ, R37 ;  /* 0x000000ffff287224 */ /* 0x000fe400078e0025 */
[----:B------:R-:W-:Y:S02]  /*17210*/  IMAD.MOV.U32 R37, RZ, RZ, R36 ;  /* 0x000000ffff257224 */ /* 0x000fe400078e0024 */
[----:B------:R-:W-:-:S02]  /*17220*/  IMAD.MOV.U32 R36, RZ, RZ, R32 ;  /* 0x000000ffff247224 */ /* 0x000fc400078e0020 */
[----:B------:R-:W-:Y:S02]  /*17230*/  IMAD.MOV.U32 R32, RZ, RZ, R25 ;  /* 0x000000ffff207224 */ /* 0x000fe400078e0019 */
[----:B------:R-:W-:Y:S02]  /*17240*/  IMAD.MOV.U32 R25, RZ, RZ, R13 ;  /* 0x000000ffff197224 */ /* 0x000fe400078e000d */
[----:B------:R-:W-:Y:S02]  /*17250*/  IMAD.MOV.U32 R13, RZ, RZ, R12 ;  /* 0x000000ffff0d7224 */ /* 0x000fe400078e000c */
[----:B------:R-:W-:Y:S01]  /*17260*/  IMAD.MOV.U32 R49, RZ, RZ, R37 ;  /* 0x000000ffff317224 */ /* 0x000fe200078e0025 */
[----:B------:R-:W5:Y:S04]  /*17270*/  LDL R12, [R1+0x104] ;  /* 0x00010400010c7983 */ /* 0x000f680000100800 */
[----:B------:R-:W4:Y:S01]  /*17280*/  LDL R37, [R1+0x10c] ;  /* 0x00010c0001257983 */ /* 0x000f220000100800 */
[----:B------:R-:W-:Y:S01]  /*17290*/  ISETP.GE.AND P0, PT, R80, UR4, PT ;  /* 0x0000000450007c0c */ /* 0x000fe2000bf06270 */
[----:B------:R-:W-:-:S02]  /*172a0*/  IMAD.MOV.U32 R88, RZ, RZ, R65 ;  /* 0x000000ffff587224 */ /* 0x000fc400078e0041 */
[----:B------:R0:W-:Y:S01]  /*172b0*/  @!P3 ST.E.64 desc[UR40][R10.64], R62 ;  /* 0x0000003e0a00b985 */ /* 0x0001e2000c101b28 */
[----:B------:R-:W-:Y:S02]  /*172c0*/  IMAD.MOV.U32 R77, RZ, RZ, R68 ;  /* 0x000000ffff4d7224 */ /* 0x000fe400078e0044 */
[----:B------:R-:W-:Y:S02]  /*172d0*/  IMAD.MOV.U32 R65, RZ, RZ, R60 ;  /* 0x000000ffff417224 */ /* 0x000fe400078e003c */
[----:B------:R-:W-:Y:S02]  /*172e0*/  IMAD.MOV.U32 R76, RZ, RZ, R61 ;  /* 0x000000ffff4c7224 */ /* 0x000fe400078e003d */
[----:B------:R-:W-:Y:S02]  /*172f0*/  IMAD.MOV.U32 R60, RZ, RZ, R56 ;  /* 0x000000ffff3c7224 */ /* 0x000fe400078e0038 */
[----:B------:R-:W-:Y:S02]  /*17300*/  IMAD.MOV.U32 R68, RZ, RZ, R53 ;  /* 0x000000ffff447224 */ /* 0x000fe400078e0035 */
[----:B------:R-:W-:Y:S01]  /*17310*/  IMAD.MOV.U32 R73, RZ, RZ, R69 ;  /* 0x000000ffff497224 */ /* 0x000fe200078e0045 */
[----:B0-----:R-:W-:Y:S01]  /*17320*/  @!P0 LEA R10, P4, R80, R3, 0x2 ;  /* 0x00000003500a8211 */ /* 0x001fe200078810ff */
[----:B------:R-:W-:-:S02]  /*17330*/  IMAD.MOV.U32 R61, RZ, RZ, R48 ;  /* 0x000000ffff3d7224 */ /* 0x000fc400078e0030 */
[----:B------:R-:W-:Y:S01]  /*17340*/  IMAD.MOV.U32 R56, RZ, RZ, R45 ;  /* 0x000000ffff387224 */ /* 0x000fe200078e002d */
[----:B------:R-:W-:Y:S01]  /*17350*/  @!P0 LEA.HI.X R11, R80, R4, R88, 0x2, P4 ;  /* 0x00000004500b8211 */ /* 0x000fe200020f1458 */
        /* <DEDUP_REMOVED lines=11> */
[----:B------:R-:W2:Y:S01]  /*17410*/  LDL R25, [R1+0xfc] ;  /* 0x0000fc0001197983 */ /* 0x000ea20000100800 */
[----:B------:R-:W-:-:S02]  /*17420*/  IMAD.MOV.U32 R56, RZ, RZ, R48 ;  /* 0x000000ffff387224 */ /* 0x000fc400078e0030 */
[----:B------:R-:W-:Y:S02]  /*17430*/  IMAD.MOV.U32 R72, RZ, RZ, R64 ;  /* 0x000000ffff487224 */ /* 0x000fe400078e0040 */
[----:B------:R-:W-:Y:S02]  /*17440*/  IMAD.MOV.U32 R64, RZ, RZ, R53 ;  /* 0x000000ffff407224 */ /* 0x000fe400078e0035 */
[----:B------:R-:W-:Y:S02]  /*17450*/  IMAD.MOV.U32 R53, RZ, RZ, R52 ;  /* 0x000000ffff357224 */ /* 0x000fe400078e0034 */
[----:B------:R-:W-:Y:S02]  /*17460*/  IMAD.MOV.U32 R52, RZ, RZ, R44 ;  /* 0x000000ffff347224 */ /* 0x000fe400078e002c */
[----:B------:R-:W-:Y:S02]  /*17470*/  IMAD.MOV.U32 R40, RZ, RZ, R36 ;  /* 0x000000ffff287224 */ /* 0x000fe400078e0024 */
[----:B------:R-:W2:Y:S01]  /*17480*/  LDL R36, [R1+0xf8] ;  /* 0x0000f80001247983 */ /* 0x000ea20000100800 */
[----:B-----5:R-:W-:-:S02]  /*17490*/  IMAD.MOV.U32 R41, RZ, RZ, R12 ;  /* 0x000000ffff297224 */ /* 0x020fc400078e000c */
[----:B----4-:R-:W-:Y:S02]  /*174a0*/  IMAD.MOV.U32 R48, RZ, RZ, R37 ;  /* 0x000000ffff307224 */ /* 0x010fe400078e0025 */
[----:B------:R-:W-:Y:S02]  /*174b0*/  IMAD.MOV.U32 R37, RZ, RZ, R24 ;  /* 0x000000ffff257224 */ /* 0x000fe400078e0018 */
[----:B---3--:R-:W-:Y:S02]  /*174c0*/  IMAD.MOV.U32 R24, RZ, RZ, R20 ;  /* 0x000000ffff187224 */ /* 0x008fe400078e0014 */
[----:B------:R-:W-:Y:S02]  /*174d0*/  IMAD.MOV.U32 R20, RZ, RZ, R14 ;  /* 0x000000ffff147224 */ /* 0x000fe400078e000e */
[----:B------:R-:W-:Y:S01]  /*174e0*/  IMAD.MOV.U32 R44, RZ, RZ, R41 ;  /* 0x000000ffff2c7224 */ /* 0x000fe200078e0029 */
[----:B------:R-:W3:Y:S01]  /*174f0*/  LDL R14, [R1+0x80] ;  /* 0x00008000010e7983 */ /* 0x000ee20000100800 */
[----:B--2---:R-:W-:-:S02]  /*17500*/  IMAD.MOV.U32 R41, RZ, RZ, R33 ;  /* 0x000000ffff297224 */ /* 0x004fc400078e0021 */
[----:B------:R-:W-:Y:S02]  /*17510*/  IMAD.MOV.U32 R33, RZ, RZ, R21 ;  /* 0x000000ffff217224 */ /* 0x000fe400078e0015 */
[----:B------:R-:W-:Y:S02]  /*17520*/  IMAD.MOV.U32 R21, RZ, RZ, R15 ;  /* 0x000000ffff157224 */ /* 0x000fe400078e000f */
[----:B------:R-:W2:Y:S01]  /*17530*/  LDL R15, [R1+0x118] ;  /* 0x00011800010f7983 */ /* 0x000ea20000100800 */
[----:B------:R-:W-:Y:S02]  /*17540*/  ISETP.GE.AND P2, PT, R84, UR4, PT ;  /* 0x0000000454007c0c */ /* 0x000fe4000bf46270 */
[----:B------:R-:W-:Y:S01]  /*17550*/  ISETP.GE.AND P3, PT, R93, UR4, PT ;  /* 0x000000045d007c0c */ /* 0x000fe2000bf66270 */
[----:B------:R-:W-:Y:S01]  /*17560*/  @!P1 ST.E.64 desc[UR40][R8.64], R66 ;  /* 0x0000004208009985 */ /* 0x000fe2000c101b28 */
[----:B------:R-:W-:Y:S01]  /*17570*/  ISETP.GE.AND P1, PT, R89, UR4, PT ;  /* 0x0000000459007c0c */ /* 0x000fe2000bf26270 */
[----:B------:R-:W-:-:S02]  /*17580*/  IMAD.MOV.U32 R32, RZ, RZ, R13 ;  /* 0x000000ffff207224 */ /* 0x000fc400078e000d */
[----:B------:R0:W-:Y:S06]  /*17590*/  @!P0 ST.E.64 desc[UR40][R10.64], R70 ;  /* 0x000000460a008985 */ /* 0x0001ec000c101b28 */
[----:B------:R-:W-:-:S04]  /*175a0*/  @!P2 LEA R12, P5, R84, R3, 0x2 ;  /* 0x00000003540ca211 */ /* 0x000fc800078a10ff */
[----:B------:R-:W-:Y:S01]  /*175b0*/  @!P2 LEA.HI.X R13, R84, R4, R88, 0x2, P5 ;  /* 0x00000004540da211 */ /* 0x000fe200028f1458 */
[----:B------:R-:W-:Y:S01]  /*175c0*/  IMAD.MOV.U32 R88, RZ, RZ, R68 ;  /* 0x000000ffff587224 */ /* 0x000fe200078e0044 */
[----:B------:R-:W-:Y:S01]  /*175d0*/  ISETP.GE.AND P0, PT, R85, UR4, PT ;  /* 0x0000000455007c0c */ /* 0x000fe2000bf06270 */
[----:B------:R-:W-:Y:S02]  /*175e0*/  IMAD.MOV.U32 R68, RZ, RZ, R52 ;  /* 0x000000ffff447224 */ /* 0x000fe400078e0034 */
[----:B------:R-:W-:Y:S02]  /*175f0*/  IMAD.MOV.U32 R52, RZ, RZ, R48 ;  /* 0x000000ffff347224 */ /* 0x000fe400078e0030 */
[----:B------:R-:W-:Y:S01]  /*17600*/  IMAD.MOV.U32 R48, RZ, RZ, R41 ;  /* 0x000000ffff307224 */ /* 0x000fe200078e0029 */
[----:B------:R1:W-:Y:S01]  /*17610*/  @!P2 ST.E.64 desc[UR40][R12.64], R74 ;  /* 0x0000004a0c00a985 */ /* 0x0003e2000c101b28 */
[----:B------:R-:W-:Y:S01]  /*17620*/  IMAD.MOV.U32 R96, RZ, RZ, R80 ;  /* 0x000000ffff607224 */ /* 0x000fe200078e0050 */
[----:B------:R-:W-:Y:S01]  /*17630*/  ISETP.GE.AND P2, PT, R81, UR4, PT ;  /* 0x0000000451007c0c */ /* 0x000fe2000bf46270 */
[----:B------:R-:W-:-:S02]  /*17640*/  IMAD.MOV.U32 R84, RZ, RZ, R64 ;  /* 0x000000ffff547224 */ /* 0x000fc400078e0040 */
[----:B------:R-:W-:Y:S02]  /*17650*/  IMAD.MOV.U32 R92, RZ, RZ, R72 ;  /* 0x000000ffff5c7224 */ /* 0x000fe400078e0048 */
[----:B------:R-:W-:Y:S01]  /*17660*/  IMAD.MOV.U32 R80, RZ, RZ, R20 ;  /* 0x000000ffff507224 */ /* 0x000fe200078e0014 */
[C---:B------:R-:W-:Y:S01]  /*17670*/  @!P1 LEA R20, P5, R89.reuse, R3, 0x2 ;  /* 0x0000000359149211 */ /* 0x040fe200078a10ff */
[----:B------:R-:W-:Y:S02]  /*17680*/  IMAD.MOV.U32 R72, RZ, RZ, R56 ;  /* 0x000000ffff487224 */ /* 0x000fe400078e0038 */
[----:B------:R-:W-:Y:S02]  /*17690*/  IMAD.MOV.U32 R56, RZ, RZ, R37 ;  /* 0x000000ffff387224 */ /* 0x000fe400078e0025 */
[----:B------:R-:W-:Y:S02]  /*176a0*/  IMAD.MOV.U32 R37, RZ, RZ, R33 ;  /* 0x000000ffff257224 */ /* 0x000fe400078e0021 */
[----:B------:R-:W-:Y:S01]  /*176b0*/  IMAD.MOV.U32 R33, RZ, RZ, R21 ;  /* 0x000000ffff217224 */ /* 0x000fe200078e0015 */
[----:B------:R-:W-:-:S02]  /*176c0*/  @!P1 LEA.HI.X R21, R89, R4, R92, 0x2, P5 ;  /* 0x0000000459159211 */ /* 0x000fc400028f145c */
[----:B0-----:R-:W-:-:S04]  /*176d0*/  @!P2 LEA R10, P5, R81, R3, 0x2 ;  /* 0x00000003510aa211 */ /* 0x001fc800078a10ff */
[----:B------:R-:W-:Y:S01]  /*176e0*/  @!P2 LEA.HI.X R11, R81, R4, R84, 0x2, P5 ;  /* 0x00000004510ba211 */ /* 0x000fe200028f1454 */
[----:B---3--:R-:W-:Y:S01]  /*176f0*/  IMAD.MOV.U32 R41, RZ, RZ, R14 ;  /* 0x000000ffff297224 */ /* 0x008fe200078e000e */
[----:B------:R-:W-:Y:S01]  /*17700*/  @!P3 LEA R14, P4, R93, R3, 0x2 ;  /* 0x000000035d0eb211 */ /* 0x000fe200078810ff */
[----:B--2---:R-:W-:-:S03]  /*17710*/  IMAD.MOV.U32 R64, RZ, RZ, R15 ;  /* 0x000000ffff407224 */ /* 0x004fc600078e000f */
[----:B------:R-:W-:Y:S02]  /*17720*/  @!P3 LEA.HI.X R15, R93, R4, R96, 0x2, P4 ;  /* 0x000000045d0fb211 */ /* 0x000fe400020f1460 */
[----:B------:R-:W-:-:S03]  /*17730*/  @!P0 LEA R8, P4, R85, R3, 0x2 ;  /* 0x0000000355088211 */ /* 0x000fc600078810ff */
[----:B------:R0:W-:Y:S01]  /*17740*/  @!P3 ST.E.64 desc[UR40][R14.64], R78 ;  /* 0x0000004e0e00b985 */ /* 0x0001e2000c101b28 */
[----:B------:R-:W-:Y:S02]  /*17750*/  ISETP.GE.AND P3, PT, R77, UR4, PT ;  /* 0x000000044d007c0c */ /* 0x000fe4000bf66270 */
[----:B------:R-:W-:Y:S01]  /*17760*/  @!P0 LEA.HI.X R9, R85, R4, R88, 0x2, P4 ;  /* 0x0000000455098211 */ /* 0x000fe200020f1458 */
[----:B------:R2:W-:Y:S01]  /*17770*/  @!P1 ST.E.64 desc[UR40][R20.64], R82 ;  /* 0x0000005214009985 */ /* 0x0005e2000c101b28 */
[----:B------:R-:W-:-:S03]  /*17780*/  ISETP.GE.AND P1, PT, R73, UR4, PT ;  /* 0x0000000449007c0c */ /* 0x000fc6000bf26270 */
[----:B------:R3:W-:Y:S01]  /*17790*/  @!P0 ST.E.64 desc[UR40][R8.64], R86 ;  /* 0x0000005608008985 */ /* 0x0007e2000c101b28 */
[----:B------:R-:W-:-:S03]  /*177a0*/  ISETP.GE.AND P0, PT, R69, UR4, PT ;  /* 0x0000000445007c0c */ /* 0x000fc6000bf06270 */
[----:B------:R4:W-:Y:S01]  /*177b0*/  @!P2 ST.E.64 desc[UR40][R10.64], R90 ;  /* 0x0000005a0a00a985 */ /* 0x0009e2000c101b28 */
[----:B------:R-:W-:Y:S02]  /*177c0*/  ISETP.GE.AND P2, PT, R65, UR4, PT ;  /* 0x0000000441007c0c */ /* 0x000fe4000bf46270 */
[----:B-1----:R-:W-:-:S03]  /*177d0*/  @!P3 LEA R12, P4, R77, R3, 0x2 ;  /* 0x000000034d0cb211 */ /* 0x002fc600078810ff */
[-C--:B0-----:R-:W-:Y:S02]  /*177e0*/  @!P1 LEA R14, P5, R73, R3.reuse, 0x2 ;  /* 0x00000003490e9211 */ /* 0x081fe400078a10ff */
[-C--:B------:R-:W-:Y:S02]  /*177f0*/  @!P3 LEA.HI.X R13, R77, R4.reuse, R80, 0x2, P4 ;  /* 0x000000044d0db211 */ /* 0x080fe400020f1450 */
        /* <DEDUP_REMOVED lines=8> */
[----:B------:R-:W-:Y:S02]  /*17880*/  @!P2 LEA.HI.X R9, R65, R4, R68, 0x2, P1 ;  /* 0x000000044109a211 */ /* 0x000fe400008f1444 */
[----:B------:R-:W-:Y:S01]  /*17890*/  ISETP.GE.AND P1, PT, R53, UR4, PT ;  /* 0x0000000435007c0c */ /* 0x000fe2000bf26270 */
[----:B------:R2:W-:Y:S01]  /*178a0*/  @!P0 ST.E.64 desc[UR40][R20.64], R102 ;  /* 0x0000006614008985 */ /* 0x0005e2000c101b28 */
[----:B----4-:R-:W-:-:S03]  /*178b0*/  @!P4 LEA R10, P0, R61, R3, 0x2 ;  /* 0x000000033d0ac211 */ /* 0x010fc600078010ff */
[----:B------:R3:W-:Y:S01]  /*178c0*/  @!P2 ST.E.64 desc[UR40][R8.64], R106 ;  /* 0x0000006a0800a985 */ /* 0x0007e2000c101b28 */
[-C--:B0-----:R-:W-:Y:S02]  /*178d0*/  @!P3 LEA R12, P5, R57, R3.reuse, 0x2 ;  /* 0x00000003390cb211 */ /* 0x081fe400078a10ff */
[----:B------:R-:W-:Y:S02]  /*178e0*/  ISETP.GE.AND P2, PT, R49, UR4, PT ;  /* 0x0000000431007c0c */ /* 0x000fe4000bf46270 */
[-C--:B------:R-:W-:Y:S02]  /*178f0*/  @!P4 LEA.HI.X R11, R61, R4.reuse, R64, 0x2, P0 ;  /* 0x000000043d0bc211 */ /* 0x080fe400000f1440 */
[----:B------:R-:W-:Y:S02]  /*17900*/  ISETP.GE.AND P0, PT, R45, UR4, PT ;  /* 0x000000042d007c0c */ /* 0x000fe4000bf06270 */
[----:B------:R-:W-:Y:S01]  /*17910*/  @!P3 LEA.HI.X R13, R57, R4, R60, 0x2, P5 ;  /* 0x00000004390db211 */ /* 0x000fe200028f143c */
[----:B------:R0:W-:Y:S01]  /*17920*/  @!P4 ST.E.64 desc[UR40][R10.64], R110 ;  /* 0x0000006e0a00c985 */ /* 0x0001e2000c101b28 */
[----:B-1----:R-:W-:-:S03]  /*17930*/  @!P1 LEA R14, P4, R53, R3, 0x2 ;  /* 0x00000003350e9211 */ /* 0x002fc600078810ff */
[----:B------:R1:W-:Y:S01]  /*17940*/  @!P3 ST.E.64 desc[UR40][R12.64], R114 ;  /* 0x000000720c00b985 */ /* 0x0003e2000c101b28 */
[----:B------:R-:W-:Y:S02]  /*17950*/  ISETP.GE.AND P3, PT, R41, UR4, PT ;  /* 0x0000000429007c0c */ /* 0x000fe4000bf66270 */
[-C--:B------:R-:W-:Y:S02]  /*17960*/  @!P1 LEA.HI.X R15, R53, R4.reuse, R56, 0x2, P4 ;  /* 0x00000004350f9211 */ /* 0x080fe400020f1438 */
[-C--:B--2---:R-:W-:Y:S02]  /*17970*/  @!P2 LEA R20, P5, R49, R3.reuse, 0x2 ;  /* 0x000000033114a211 */ /* 0x084fe400078a10ff */
[----:B---3--:R-:W-:Y:S01]  /*17980*/  @!P0 LEA R8, P4, R45, R3, 0x2 ;  /* 0x000000032d088211 */ /* 0x008fe200078810ff */
[----:B------:R2:W-:Y:S01]  /*17990*/  @!P1 ST.E.64 desc[UR40][R14.64], R118 ;  /* 0x000000760e009985 */ /* 0x0005e2000c101b28 */
[----:B------:R-:W-:Y:S02]  /*179a0*/  @!P2 LEA.HI.X R21, R49, R4, R52, 0x2, P5 ;  /* 0x000000043115a211 */ /* 0x000fe400028f1434 */
[----:B------:R-:W-:-:S02]  /*179b0*/  ISETP.GE.AND P1, PT, R37, UR4, PT ;  /* 0x0000000425007c0c */ /* 0x000fc4000bf26270 */
[-C--:B------:R-:W-:Y:S02]  /*179c0*/  @!P0 LEA.HI.X R9, R45, R4.reuse, R48, 0x2, P4 ;  /* 0x000000042d098211 */ /* 0x080fe400020f1430 */
[----:B------:R-:W-:Y:S01]  /*179d0*/  ISETP.GE.AND P4, PT, R24, UR4, PT ;  /* 0x0000000418007c0c */ /* 0x000fe2000bf86270 */
[----:B------:R3:W-:Y:S01]  /*179e0*/  @!P2 ST.E.64 desc[UR40][R20.64], R122 ;  /* 0x0000007a1400a985 */ /* 0x0007e2000c101b28 */
[----:B0-----:R-:W-:Y:S02]  /*179f0*/  @!P3 LEA R10, P5, R41, R3, 0x2 ;  /* 0x00000003290ab211 */ /* 0x001fe400078a10ff */
[----:B------:R-:W-:Y:S01]  /*17a00*/  ISETP.GE.AND P2, PT, R33, UR4, PT ;  /* 0x0000000421007c0c */ /* 0x000fe2000bf46270 */
[----:B------:R0:W-:Y:S01]  /*17a10*/  @!P0 ST.E.64 desc[UR40][R8.64], R126 ;  /* 0x0000007e08008985 */ /* 0x0001e2000c101b28 */
[----:B------:R-:W-:Y:S02]  /*17a20*/  ISETP.GE.AND P0, PT, R29, UR4, PT ;  /* 0x000000041d007c0c */ /* 0x000fe4000bf06270 */
[----:B------:R-:W-:-:S02]  /*17a30*/  @!P3 LEA.HI.X R11, R41, R4, R44, 0x2, P5 ;  /* 0x00000004290bb211 */ /* 0x000fc400028f142c */
[----:B-1----:R-:W-:-:S03]  /*17a40*/  @!P1 LEA R12, P5, R37, R3, 0x2 ;  /* 0x00000003250c9211 */ /* 0x002fc600078a10ff */
[----:B------:R0:W-:Y:S01]  /*17a50*/  @!P3 ST.E.64 desc[UR40][R10.64], R130 ;  /* 0x000000820a00b985 */ /* 0x0001e2000c101b28 */
[CC--:B--2---:R-:W-:Y:S02]  /*17a60*/  @!P4 LEA R14, P3, R24.reuse, R3.reuse, 0x2 ;  /* 0x00000003180ec211 */ /* 0x0c4fe400078610ff */
[-C--:B------:R-:W-:Y:S02]  /*17a70*/  @!P1 LEA.HI.X R13, R37, R4.reuse, R40, 0x2, P5 ;  /* 0x00000004250d9211 */ /* 0x080fe400028f1428 */
[-C--:B---3--:R-:W-:Y:S02]  /*17a80*/  @!P2 LEA R20, P5, R33, R3.reuse, 0x2 ;  /* 0x000000032114a211 */ /* 0x088fe400078a10ff */
[-C--:B------:R-:W-:Y:S02]  /*17a90*/  @!P4 LEA.HI.X R15, R24, R4.reuse, R25, 0x2, P3 ;  /* 0x00000004180fc211 */ /* 0x080fe400018f1419 */
[----:B------:R-:W-:Y:S02]  /*17aa0*/  @!P0 LEA R24, P3, R29, R3, 0x2 ;  /* 0x000000031d188211 */ /* 0x000fe400078610ff */
[----:B------:R-:W-:-:S02]  /*17ab0*/  @!P2 LEA.HI.X R21, R33, R4, R36, 0x2, P5 ;  /* 0x000000042115a211 */ /* 0x000fc400028f1424 */
[----:B------:R-:W-:Y:S01]  /*17ac0*/  @!P0 LEA.HI.X R25, R29, R4, R32, 0x2, P3 ;  /* 0x000000041d198211 */ /* 0x000fe200018f1420 */
[----:B------:R0:W-:Y:S04]  /*17ad0*/  @!P1 ST.E.64 desc[UR40][R12.64], R134 ;  /* 0x000000860c009985 */ /* 0x0001e8000c101b28 */
[----:B------:R0:W-:Y:S04]  /*17ae0*/  @!P4 ST.E.64 desc[UR40][R14.64], R138 ;  /* 0x0000008a0e00c985 */ /* 0x0001e8000c101b28 */
[----:B------:R0:W-:Y:S04]  /*17af0*/  @!P2 ST.E.64 desc[UR40][R20.64], R142 ;  /* 0x0000008e1400a985 */ /* 0x0001e8000c101b28 */
[----:B------:R0:W-:Y:S01]  /*17b00*/  @!P0 ST.E.64 desc[UR40][R24.64], R146 ;  /* 0x0000009218008985 */ /* 0x0001e2000c101b28 */
[----:B------:R-:W-:-:S13]  /*17b10*/  ISETP.GE.AND P0, PT, R28, UR4, PT ;  /* 0x000000041c007c0c */ /* 0x000fda000bf06270 */
[----:B0-----:R-:W-:Y:S05]  /*17b20*/  @P0 BRA `(.L_x_5773) ;  /* 0x00000010004c0947 */ /* 0x001fea0003800000 */
[----:B------:R-:W2:Y:S01]  /*17b30*/  LDL R29, [R1+0xf0] ;  /* 0x0000f000011d7983 */ /* 0x000ea20000100800 */
[----:B------:R-:W-:-:S04]  /*17b40*/  LEA R8, P0, R28, R3, 0x2 ;  /* 0x000000031c087211 */ /* 0x000fc800078010ff */
[----:B--2---:R-:W-:-:S05]  /*17b50*/  LEA.HI.X R9, R28, R4, R29, 0x2, P0 ;  /* 0x000000041c097211 */ /* 0x004fca00000f141d */
[----:B------:R0:W-:Y:S01]  /*17b60*/  ST.E.64 desc[UR40][R8.64], R150 ;  /* 0x0000009608007985 */ /* 0x0001e2000c101b28 */
[----:B------:R-:W-:Y:S05]  /*17b70*/  BRA `(.L_x_5773) ;  /* 0x0000001000387947 */ /* 0x000fea0003800000 */
.L_x_5760:
[----:B------:R-:W4:Y:S01]  /*17b80*/  LDL.LU R10, [R1+0x54] ;  /* 0x00005400010a7983 */ /* 0x000f220000300800 */
[----:B------:R-:W-:Y:S01]  /*17b90*/  ULDC.64 UR6, c[0x0][0xd08] ;  /* 0x0003420000067ab9 */ /* 0x000fe20000000a00 */
[----:B------:R-:W-:Y:S02]  /*17ba0*/  ULDC.64 UR4, c[0x0][0xd00] ;  /* 0x0003400000047ab9 */ /* 0x000fe40000000a00 */
[----:B------:R-:W2:Y:S04]  /*17bb0*/  LDL.LU R0, [R1+0x58] ;  /* 0x0000580001007983 */ /* 0x000ea80000300800 */
[----:B---3--:R-:W3:Y:S01]  /*17bc0*/  LDL R4, [R1+0x4c] ;  /* 0x00004c0001047983 */ /* 0x008ee20000100800 */
[----:B------:R-:W-:Y:S01]  /*17bd0*/  ISETP.NE.U32.AND P1, PT, RZ, UR6, PT ;  /* 0x00000006ff007c0c */ /* 0x000fe2000bf25070 */
[----:B------:R-:W-:Y:S01]  /*17be0*/  IMAD.MOV.U32 R3, RZ, RZ, RZ ;  /* 0x000000ffff037224 */ /* 0x000fe200078e00ff */
[----:B------:R-:W-:-:S02]  /*17bf0*/  ISETP.NE.U32.AND P0, PT, RZ, UR4, PT ;  /* 0x00000004ff007c0c */ /* 0x000fc4000bf05070 */
[----:B------:R-:W-:Y:S02]  /*17c00*/  ISETP.NE.AND.EX P1, PT, RZ, UR7, PT, P1 ;  /* 0x00000007ff007c0c */ /* 0x000fe4000bf25310 */
[----:B------:R-:W-:Y:S02]  /*17c10*/  ISETP.NE.AND.EX P0, PT, RZ, UR5, PT, P0 ;  /* 0x00000005ff007c0c */ /* 0x000fe4000bf05300 */
[----:B----4-:R-:W-:Y:S01]  /*17c20*/  IADD3 R8, P2, R10, UR4, RZ ;  /* 0x000000040a087c10 */ /* 0x010fe2000ff5e0ff */
[----:B------:R-:W-:-:S03]  /*17c30*/  ULDC UR4, c[0x0][0xb88] ;  /* 0x0002e20000047ab9 */ /* 0x000fc60000000800 */
[----:B--2---:R-:W-:-:S05]  /*17c40*/  IADD3.X R9, R0, UR5, RZ, P2, !PT ;  /* 0x0000000500097c10 */ /* 0x004fca00097fe4ff */
[----:B------:R-:W-:Y:S01]  /*17c50*/  @P1 IADD3 R10, P2, R10, UR6, RZ ;  /* 0x000000060a0a1c10 */ /* 0x000fe2000ff5e0ff */
[----:B------:R-:W-:Y:S01]  /*17c60*/  IMAD.U32 R26, RZ, RZ, UR4 ;  /* 0x00000004ff1a7e24 */ /* 0x000fe2000f8e00ff */
[----:B------:R2:W5:Y:S02]  /*17c70*/  @P0 LDG.E R3, desc[UR40][R8.64] ;  /* 0x0000002808030981 */ /* 0x000564000c1e1900 */
[----:B------:R-:W-:-:S05]  /*17c80*/  @P1 IADD3.X R11, R0, UR7, RZ, P2, !PT ;  /* 0x00000007000b1c10 */ /* 0x000fca00097fe4ff */
[----:B------:R2:W5:Y:S01]  /*17c90*/  @P1 LDG.E R26, desc[UR40][R10.64] ;  /* 0x000000280a1a1981 */ /* 0x000562000c1e1900 */
[----:B---3--:R-:W-:Y:S01]  /*17ca0*/  ISETP.NE.AND P2, PT, R4, RZ, PT ;  /* 0x000000ff0400720c */ /* 0x008fe20003f45270 */
[----:B------:R-:W3:-:S12]  /*17cb0*/  S2R R0, SR_TID.X ;  /* 0x0000000000007919 */ /* 0x000ed80000002100 */
[----:B------:R-:W4:Y:S01]  /*17cc0*/  @!P2 LDC R4, c[0x0][0xbd4] ;  /* 0x0002f500ff04ab82 */ /* 0x000f220000000800 */
[----:B---3--:R-:W-:Y:S01]  /*17cd0*/  VIADD R32, R0, 0xffffff80 ;  /* 0xffffff8000207836 */ /* 0x008fe20000000000 */
[----:B----4-:R2:W-:Y:S01]  /*17ce0*/  @!P2 STL [R1+0x4c], R4 ;  /* 0x00004c040100a387 */ /* 0x0105e20000100800 */
[----:B------:R-:W-:-:S03]  /*17cf0*/  ISETP.GT.AND P2, PT, R4, 0x1, PT ;  /* 0x000000010400780c */ /* 0x000fc60003f44270 */
[----:B------:R-:W-:Y:S01]  /*17d00*/  ISETP.GT.AND P3, PT, R32, 0x7f, PT ;  /* 0x0000007f2000780c */ /* 0x000fe20003f64270 */
[----:B------:R-:W-:-:S12]  /*17d10*/  @P1 BRA `(.L_x_5778) ;  /* 0x0000000000101947 */ /* 0x000fd80003800000 */
[----:B------:R-:W-:Y:S05]  /*17d20*/  @!P0 BRA `(.L_x_5778) ;  /* 0x00000000000c8947 */ /* 0x000fea0003800000 */
[----:B--2---:R-:W2:Y:S04]  /*17d30*/  LDG.E R11, desc[UR40][R8.64] ;  /* 0x00000028080b7981 */ /* 0x004ea8000c1e1900 */
[----:B-----5:R-:W2:Y:S02]  /*17d40*/  LDG.E R26, desc[UR40][R8.64+0x4] ;  /* 0x00000428081a7981 */ /* 0x020ea4000c1e1900 */
[----:B--2---:R-:W-:-:S07]  /*17d50*/  IMAD.IADD R26, R26, 0x1, -R11 ;  /* 0x000000011a1a7824 */ /* 0x004fce00078e0a0b */
.L_x_5778:
[----:B--2---:R-:W2:Y:S04]  /*17d60*/  LDL.LU R8, [R1+0x50] ;  /* 0x0000500001087983 */ /* 0x004ea80000300800 */
[----:B------:R-:W3:Y:S01]  /*17d70*/  LDL.LU R0, [R1+0xe8] ;  /* 0x0000e80001007983 */ /* 0x000ee20000300800 */
[----:B------:R-:W-:Y:S01]  /*17d80*/  BSSY B1, `(.L_x_5779) ;  /* 0x0000039000017945 */ /* 0x000fe20003800000 */
[----:B-----5:R-:W-:Y:S02]  /*17d90*/  SHF.R.S32.HI R28, RZ, 0x1f, R3 ;  /* 0x0000001fff1c7819 */ /* 0x020fe40000011403 */
[----:B--2---:R-:W-:Y:S02]  /*17da0*/  SEL R33, R8, RZ, !P0 ;  /* 0x000000ff08217207 */ /* 0x004fe40004000000 */
[----:B---3--:R-:W-:Y:S01]  /*17db0*/  SEL R30, R0, RZ, !P0 ;  /* 0x000000ff001e7207 */ /* 0x008fe20004000000 */
[----:B------:R-:W-:Y:S06]  /*17dc0*/  @P3 BRA `(.L_x_5780) ;  /* 0x0000000000d03947 */ /* 0x000fec0003800000 */
[----:B------:R-:W2:Y:S01]  /*17dd0*/  LDL R8, [R1+0x1c] ;  /* 0x00001c0001087983 */ /* 0x000ea20000100800 */
[----:B------:R-:W3:Y:S01]  /*17de0*/  LDC R37, c[0x0][0xce8] ;  /* 0x00033a00ff257b82 */ /* 0x000ee20000000800 */
[----:B------:R-:W2:Y:S01]  /*17df0*/  S2R R35, SR_TID.X ;  /* 0x0000000000237919 */ /* 0x000ea20000002100 */
[----:B---3--:R-:W-:Y:S01]  /*17e00*/  IMAD R0, R26, R37, RZ ;  /* 0x000000251a007224 */ /* 0x008fe200078e02ff */
[----:B--2---:R-:W-:-:S04]  /*17e10*/  IADD3 R35, R8, -0x80, R35 ;  /* 0xffffff8008237810 */ /* 0x004fc80007ffe023 */
[----:B------:R-:W-:-:S13]  /*17e20*/  ISETP.GE.AND P0, PT, R35, R0, PT ;  /* 0x000000002300720c */ /* 0x000fda0003f06270 */
[----:B------:R-:W-:Y:S05]  /*17e30*/  @P0 BRA `(.L_x_5780) ;  /* 0x0000000000b40947 */ /* 0x000fea0003800000 */
[----:B------:R-:W2:Y:S01]  /*17e40*/  LDL R14, [R1+0x48] ;  /* 0x00004800010e7983 */ /* 0x000ea20000100800 */
[----:B------:R-:W-:Y:S01]  /*17e50*/  ISETP.GT.AND P0, PT, R4, 0x1, PT ;  /* 0x000000010400780c */ /* 0x000fe20003f04270 */
[----:B------:R-:W3:Y:S02]  /*17e60*/  LDC.64 R8, c[0x0][0xca8] ;  /* 0x00032a00ff087b82 */ /* 0x000ee40000000a00 */
[----:B------:R-:W4:Y:S01]  /*17e70*/  LDL.LU R34, [R1+0x64] ;  /* 0x0000640001227983 */ /* 0x000f220000300800 */
[----:B------:R-:W-:Y:S01]  /*17e80*/  IMAD.MOV.U32 R4, RZ, RZ, 0xab8 ;  /* 0x00000ab8ff047424 */ /* 0x000fe200078e00ff */
[----:B------:R-:W-:Y:S01]  /*17e90*/  ISETP.NE.AND P1, PT, R37, 0x1, PT ;  /* 0x000000012500780c */ /* 0x000fe20003f25270 */
[----:B------:R-:W-:-:S03]  /*17ea0*/  IMAD.MOV.U32 R27, RZ, RZ, R35 ;  /* 0x000000ffff1b7224 */ /* 0x000fc600078e0023 */
[----:B------:R-:W-:-:S04]  /*17eb0*/  SEL R4, R4, 0xa78, P0 ;  /* 0x00000a7804047807 */ /* 0x000fc80000000000 */
[----:B------:R-:W5:Y:S08]  /*17ec0*/  LDC.64 R20, c[0x0][R4+0x220] ;  /* 0x0000880004147b82 */ /* 0x000f700000000a00 */
[----:B------:R-:W2:Y:S08]  /*17ed0*/  LDC.64 R24, c[0x0][R4+0x218] ;  /* 0x0000860004187b82 */ /* 0x000eb00000000a00 */
[----:B------:R-:W0:Y:S08]  /*17ee0*/  LDC.64 R12, c[0x0][R4+0x228] ;  /* 0x00008a00040c7b82 */ /* 0x000e300000000a00 */
[----:B------:R-:W1:Y:S08]  /*17ef0*/  @P1 LDC R0, c[0x0][0xcec] ;  /* 0x00033b00ff001b82 */ /* 0x000e700000000800 */
[----:B------:R-:W0:Y:S08]  /*17f00*/  LDC.64 R10, c[0x0][R4+0x210] ;  /* 0x00008400040a7b82 */ /* 0x000e300000000a00 */
[----:B------:R-:W0:Y:S01]  /*17f10*/  @P1 LDC R31, c[0x0][0xcf0] ;  /* 0x00033c00ff1f1b82 */ /* 0x000e220000000800 */
[----:B-1----:R-:W-:-:S07]  /*17f20*/  @P1 IMAD.HI.U32 R0, R35, R0, RZ ;  /* 0x0000000023001227 */ /* 0x002fce00078e00ff */
[----:B---3--:R-:W1:Y:S01]  /*17f30*/  @!P0 LDC R8, c[0x0][0xc50] ;  /* 0x00031400ff088b82 */ /* 0x008e620000000800 */
[----:B-----5:R-:W-:-:S07]  /*17f40*/  IMAD R21, R21, R33, RZ ;  /* 0x0000002115157224 */ /* 0x020fce00078e02ff */
[----:B------:R-:W3:Y:S01]  /*17f50*/  @!P0 LDC R9, c[0x0][0xc54] ;  /* 0x00031500ff098b82 */ /* 0x000ee20000000800 */
[----:B0-----:R-:W-:Y:S01]  /*17f60*/  @P1 SHF.R.U32.HI R27, RZ, R31, R0 ;  /* 0x0000001fff1b1219 */ /* 0x001fe20000011600 */
[----:B------:R-:W-:-:S04]  /*17f70*/  IMAD R31, R20, R30, R21 ;  /* 0x0000001e141f7224 */ /* 0x000fc800078e0215 */
[----:B------:R-:W-:Y:S02]  /*17f80*/  IMAD.MOV R0, RZ, RZ, -R27 ;  /* 0x000000ffff007224 */ /* 0x000fe400078e0a1b */
[-C--:B--2---:R-:W-:Y:S02]  /*17f90*/  IMAD R29, R25, R14.reuse, RZ ;  /* 0x0000000e191d7224 */ /* 0x084fe400078e02ff */
[----:B------:R-:W-:Y:S01]  /*17fa0*/  IMAD.WIDE.U32 R24, R24, R14, RZ ;  /* 0x0000000e18187225 */ /* 0x000fe200078e00ff */
[----:B----4-:R-:W-:-:S03]  /*17fb0*/  SEL R21, R34, RZ, P0 ;  /* 0x000000ff22157207 */ /* 0x010fc60000000000 */
[----:B------:R-:W-:-:S04]  /*17fc0*/  IMAD.WIDE.U32 R14, R20, R33, RZ ;  /* 0x00000021140e7225 */ /* 0x000fc800078e00ff */
[----:B------:R-:W-:Y:S01]  /*17fd0*/  IMAD.IADD R29, R25, 0x1, R29 ;  /* 0x00000001191d7824 */ /* 0x000fe200078e021d */
[----:B------:R-:W-:Y:S01]  /*17fe0*/  IADD3 R24, P1, P3, R14, R24, R3 ;  /* 0x000000180e187210 */ /* 0x000fe20007b3e003 */
[----:B------:R-:W-:Y:S02]  /*17ff0*/  IMAD.IADD R31, R15, 0x1, R31 ;  /* 0x000000010f1f7824 */ /* 0x000fe400078e021f */
[-C--:B------:R-:W-:Y:S02]  /*18000*/  IMAD R25, R13, R21.reuse, RZ ;  /* 0x000000150d197224 */ /* 0x080fe400078e02ff */
[----:B------:R-:W-:-:S04]  /*18010*/  IMAD.WIDE.U32 R12, R12, R21, RZ ;  /* 0x000000150c0c7225 */ /* 0x000fc800078e00ff */
[----:B------:R-:W-:Y:S01]  /*18020*/  IMAD R15, R37, R0, R35 ;  /* 0x00000000250f7224 */ /* 0x000fe200078e0223 */
[----:B------:R-:W-:Y:S01]  /*18030*/  IADD3.X R0, R31, R29, R28, P1, P3 ;  /* 0x0000001d1f007210 */ /* 0x000fe20000fe641c */
[----:B------:R-:W-:Y:S01]  /*18040*/  IMAD.IADD R25, R13, 0x1, R25 ;  /* 0x000000010d197824 */ /* 0x000fe200078e0219 */
[----:B------:R-:W-:Y:S02]  /*18050*/  IADD3 R12, P0, P1, R27, R24, R12 ;  /* 0x000000181b0c7210 */ /* 0x000fe4000791e00c */
[----:B------:R-:W-:Y:S02]  /*18060*/  SHF.R.S32.HI R27, RZ, 0x1f, R27 ;  /* 0x0000001fff1b7819 */ /* 0x000fe4000001141b */
[----:B------:R-:W-:Y:S02]  /*18070*/  SHF.R.S32.HI R21, RZ, 0x1f, R15 ;  /* 0x0000001fff157819 */ /* 0x000fe4000001140f */
[----:B------:R-:W-:Y:S01]  /*18080*/  IADD3.X R13, R27, R0, R25, P0, P1 ;  /* 0x000000001b0d7210 */ /* 0x000fe200007e2419 */
[----:B------:R-:W-:-:S04]  /*18090*/  IMAD R0, R11, R15, RZ ;  /* 0x0000000f0b007224 */ /* 0x000fc800078e02ff */
[C---:B------:R-:W-:Y:S02]  /*180a0*/  IMAD R21, R10.reuse, R21, R0 ;  /* 0x000000150a157224 */ /* 0x040fe400078e0200 */
[----:B------:R-:W-:-:S04]  /*180b0*/  IMAD.WIDE.U32 R10, R10, R15, R12 ;  /* 0x0000000f0a0a7225 */ /* 0x000fc800078e000c */
[----:B------:R-:W-:Y:S01]  /*180c0*/  IMAD.IADD R0, R11, 0x1, R21 ;  /* 0x000000010b007824 */ /* 0x000fe200078e0215 */
[----:B-1----:R-:W-:Y:S01]  /*180d0*/  LEA R8, P0, R10, R8, 0x2 ;  /* 0x000000080a087211 */ /* 0x002fe200078010ff */
[----:B------:R-:W-:-:S03]  /*180e0*/  IMAD.MOV.U32 R11, RZ, RZ, -0x800000 ;  /* 0xff800000ff0b7424 */ /* 0x000fc600078e00ff */
[----:B---3--:R-:W-:-:S05]  /*180f0*/  LEA.HI.X R9, R10, R9, R0, 0x2, P0 ;  /* 0x000000090a097211 */ /* 0x008fca00000f1400 */
[----:B------:R2:W-:Y:S04]  /*18100*/  STG.E desc[UR40][R8.64], R11 ;  /* 0x0000000b08007986 */ /* 0x0005e8000c101928 */
.L_x_5780:
[----:B------:R-:W-:Y:S05]  /*18110*/  BSYNC B1 ;  /* 0x0000000000017941 */ /* 0x000fea0003800000 */
.L_x_5779:
[----:B------:R-:W-:Y:S05]  /*18120*/  @P2 BRA `(.L_x_5773) ;  /* 0x0000000800cc2947 */ /* 0x000fea0003800000 */
[----:B------:R-:W3:Y:S01]  /*18130*/  LDL.LU R12, [R1+0x48] ;  /* 0x00004800010c7983 */ /* 0x000ee20000300800 */
[----:B------:R-:W4:Y:S01]  /*18140*/  LDC R21, c[0x0][0xce8] ;  /* 0x00033a00ff157b82 */ /* 0x000f220000000800 */
[----:B------:R-:W-:Y:S02]  /*18150*/  ULDC.64 UR4, c[0x0][0xba0] ;  /* 0x0002e80000047ab9 */ /* 0x000fe40000000a00 */
[----:B------:R-:W5:Y:S01]  /*18160*/  LDL R24, [R1+0x1c] ;  /* 0x00001c0001187983 */ /* 0x000f620000100800 */
[----:B--2---:R-:W-:Y:S01]  /*18170*/  SHF.R.S32.HI R9, RZ, 0x1f, R32 ;  /* 0x0000001fff097819 */ /* 0x004fe20000011420 */
[----:B------:R-:W-:-:S03]  /*18180*/  IMAD R0, R28, UR4, RZ ;  /* 0x000000041c007c24 */ /* 0x000fc6000f8e02ff */
[----:B------:R-:W-:Y:S01]  /*18190*/  LEA.HI R10, R9, R32, RZ, 0x3 ;  /* 0x00000020090a7211 */ /* 0x000fe200078f18ff */
[C---:B------:R-:W-:Y:S02]  /*181a0*/  IMAD R11, R3.reuse, UR5, R0 ;  /* 0x00000005030b7c24 */ /* 0x040fe4000f8e0200 */
[----:B------:R-:W-:Y:S01]  /*181b0*/  IMAD.WIDE.U32 R8, R3, UR4, RZ ;  /* 0x0000000403087c25 */ /* 0x000fe2000f8e00ff */
[----:B------:R-:W-:Y:S01]  /*181c0*/  LOP3.LUT R13, R10, 0xfffffff8, RZ, 0xc0, !PT ;  /* 0xfffffff80a0d7812 */ /* 0x000fe200078ec0ff */
[----:B------:R-:W-:Y:S01]  /*181d0*/  ULDC.64 UR4, c[0x0][0xbe8] ;  /* 0x0002fa0000047ab9 */ /* 0x000fe20000000a00 */
[----:B------:R-:W-:Y:S01]  /*181e0*/  SHF.R.S32.HI R10, RZ, 0x3, R10 ;  /* 0x00000003ff0a7819 */ /* 0x000fe2000001140a */
[----:B------:R-:W-:Y:S02]  /*181f0*/  IMAD.IADD R9, R9, 0x1, R11 ;  /* 0x0000000109097824 */ /* 0x000fe400078e020b */
[----:B------:R-:W-:-:S04]  /*18200*/  IMAD.IADD R13, R32, 0x1, -R13 ;  /* 0x00000001200d7824 */ /* 0x000fc800078e0a0d */
[----:B------:R-:W-:Y:S01]  /*18210*/  IMAD R0, R13, 0x20, R10 ;  /* 0x000000200d007824 */ /* 0x000fe200078e020a */
[----:B----4-:R-:W-:-:S13]  /*18220*/  ISETP.NE.AND P0, PT, R21, 0x1, PT ;  /* 0x000000011500780c */ /* 0x010fda0003f05270 */
[----:B------:R-:W2:Y:S08]  /*18230*/  @P0 LDC R4, c[0x0][0xcec] ;  /* 0x00033b00ff040b82 */ /* 0x000eb00000000800 */
[----:B------:R-:W4:Y:S01]  /*18240*/  @P0 LDC R15, c[0x0][0xcf0] ;  /* 0x00033c00ff0f0b82 */ /* 0x000f220000000800 */
[----:B---3--:R-:W-:-:S04]  /*18250*/  IMAD.WIDE.U32 R8, R12, UR4, R8 ;  /* 0x000000040c087c25 */ /* 0x008fc8000f8e0008 */
[----:B-----5:R-:W-:Y:S02]  /*18260*/  IMAD.IADD R13, R24, 0x1, R0 ;  /* 0x00000001180d7824 */ /* 0x020fe400078e0200 */
[----:B------:R-:W-:Y:S01]  /*18270*/  IMAD R9, R12, UR5, R9 ;  /* 0x000000050c097c24 */ /* 0x000fe2000f8e0209 */
[----:B------:R-:W-:Y:S01]  /*18280*/  ULDC.64 UR4, c[0x0][0xbf0] ;  /* 0x0002fc0000047ab9 */ /* 0x000fe20000000a00 */
[----:B--2---:R-:W-:-:S04]  /*18290*/  @P0 IMAD.HI.U32 R0, R13, R4, RZ ;  /* 0x000000040d000227 */ /* 0x004fc800078e00ff */
[----:B------:R-:W-:Y:S01]  /*182a0*/  IMAD.MOV.U32 R3, RZ, RZ, R13 ;  /* 0x000000ffff037224 */ /* 0x000fe200078e000d */
[----:B----4-:R-:W-:Y:S01]  /*182b0*/  @P0 SHF.R.U32.HI R3, RZ, R15, R0 ;  /* 0x0000000fff030219 */ /* 0x010fe20000011600 */
[----:B------:R-:W-:Y:S02]  /*182c0*/  IMAD R4, R30, UR4, RZ ;  /* 0x000000041e047c24 */ /* 0x000fe4000f8e02ff */
[----:B------:R-:W-:Y:S01]  /*182d0*/  IMAD.WIDE.U32 R8, R33, UR4, R8 ;  /* 0x0000000421087c25 */ /* 0x000fe2000f8e0008 */
[----:B------:R-:W-:-:S03]  /*182e0*/  SHF.R.S32.HI R0, RZ, 0x1f, R3 ;  /* 0x0000001fff007819 */ /* 0x000fc60000011403 */
[----:B------:R-:W-:Y:S01]  /*182f0*/  IMAD R11, R33, UR5, R4 ;  /* 0x00000005210b7c24 */ /* 0x000fe2000f8e0204 */
[----:B------:R-:W-:Y:S01]  /*18300*/  ULDC.64 UR4, c[0x0][0xbe0] ;  /* 0x0002f80000047ab9 */ /* 0x000fe20000000a00 */
        /* <DEDUP_REMOVED lines=15> */
[----:B------:R-:W-:Y:S01]  /*18400*/  UMOV UR4, 0xffffffff ;  /* 0xffffffff00047882 */ /* 0x000fe20000000000 */
[----:B------:R-:W-:-:S03]  /*18410*/  VIADD R9, R214, 0xc0 ;  /* 0x000000c0d6097836 */ /* 0x000fc60000000000 */
[----:B------:R-:W-:Y:S02]  /*18420*/  LEA.HI.X R4, R8, UR5, R3, 0x1, P0 ;  /* 0x0000000508047c11 */ /* 0x000fe400080f0c03 */
[----:B------:R-:W-:Y:S01]  /*18430*/  SHF.R.S32.HI R20, RZ, 0x1f, R9 ;  /* 0x0000001fff147819 */ /* 0x000fe20000011409 */
[----:B------:R-:W-:Y:S06]  /*18440*/  BRA.DIV UR4, `(.L_x_5781) ;  /* 0x000000b204487947 */ /* 0x000fec000b800000 */
[----:B------:R2:W3:Y:S04]  /*18450*/  SHFL.IDX PT, R3, R4, RZ, 0x181f ;  /* 0x00181fff04037589 */ /* 0x0004e800000e0000 */
[----:B------:R2:W4:Y:S02]  /*18460*/  SHFL.IDX PT, R14, R0, RZ, 0x181f ;  /* 0x00181fff000e7589 */ /* 0x00052400000e0000 */
.L_x_6018:
[----:B------:R-:W-:Y:S01]  /*18470*/  IMAD R21, R26, R21, RZ ;  /* 0x000000151a157224 */ /* 0x000fe200078e02ff */
[----:B------:R-:W-:Y:S01]  /*18480*/  BSSY B1, `(.L_x_5782) ;  /* 0x000001c000017945 */ /* 0x000fe20003800000 */
[----:B------:R-:W-:-:S05]  /*18490*/  IMAD.IADD R10, R10, 0x1, R24 ;  /* 0x000000010a0a7824 */ /* 0x000fca00078e0218 */
[----:B------:R-:W-:-:S13]  /*184a0*/  ISETP.GE.AND P0, PT, R10, R21, PT ;  /* 0x000000150a00720c */ /* 0x000fda0003f06270 */
[----:B------:R-:W-:Y:S05]  /*184b0*/  @P0 BRA `(.L_x_5783) ;  /* 0x0000000000600947 */ /* 0x000fea0003800000 */
        /* <DEDUP_REMOVED lines=9> */
[----:B------:R-:W-:-:S03]  /*18550*/  SHF.R.S32.HI R28, RZ, 0x1f, R28 ;  /* 0x0000001fff1c7819 */ /* 0x000fc6000001141c */
[----:B----4-:R-:W-:-:S04]  /*18560*/  @!P3 LEA R12, P5, R214, R14, 0x1 ;  /* 0x0000000ed60cb211 */ /* 0x010fc800078a08ff */
[CC--:B---3--:R-:W-:Y:S01]  /*18570*/  @!P3 LEA.HI.X R13, R214.reuse, R3.reuse, R11, 0x1, P5 ;  /* 0x00000003d60db211 */ /* 0x0c8fe200028f0c0b */
[----:B------:R-:W-:Y:S01]  /*18580*/  VIADD R11, R214, 0x80 ;  /* 0x00000080d60b7836 */ /* 0x000fe20000000000 */
[CC--:B------:R-:W-:Y:S02]  /*18590*/  @!P2 LEA R24, P4, R15.reuse, R14.reuse, 0x1 ;  /* 0x0000000e0f18a211 */ /* 0x0c0fe400078808ff */
[-C--:B------:R-:W-:Y:S01]  /*185a0*/  @!P1 LEA R26, P5, R8, R14.reuse, 0x1 ;  /* 0x0000000e081a9211 */ /* 0x080fe200078a08ff */
[----:B------:R3:W-:Y:S01]  /*185b0*/  @!P3 ST.E.128 desc[UR40][R12.64], RZ ;  /* 0x000000ff0c00b985 */ /* 0x0007e2000c101d28 */
[----:B------:R-:W-:Y:S02]  /*185c0*/  SHF.R.S32.HI R11, RZ, 0x1f, R11 ;  /* 0x0000001fff0b7819 */ /* 0x000fe4000001140b */
[----:B------:R-:W-:Y:S02]  /*185d0*/  @!P2 LEA.HI.X R25, R15, R3, R28, 0x1, P4 ;  /* 0x000000030f19a211 */ /* 0x000fe400020f0c1c */
[----:B------:R-:W-:-:S02]  /*185e0*/  @!P0 LEA R14, P4, R9, R14, 0x1 ;  /* 0x0000000e090e8211 */ /* 0x000fc400078808ff */
[-C--:B------:R-:W-:Y:S01]  /*185f0*/  @!P1 LEA.HI.X R27, R8, R3.reuse, R11, 0x1, P5 ;  /* 0x00000003081b9211 */ /* 0x080fe200028f0c0b */
[----:B------:R3:W-:Y:S01]  /*18600*/  @!P2 ST.E.128 desc[UR40][R24.64], RZ ;  /* 0x000000ff1800a985 */ /* 0x0007e2000c101d28 */
[----:B------:R-:W-:-:S03]  /*18610*/  @!P0 LEA.HI.X R15, R9, R3, R20, 0x1, P4 ;  /* 0x00000003090f8211 */ /* 0x000fc600020f0c14 */
[----:B------:R3:W-:Y:S04]  /*18620*/  @!P1 ST.E.128 desc[UR40][R26.64], RZ ;  /* 0x000000ff1a009985 */ /* 0x0007e8000c101d28 */
[----:B------:R3:W-:Y:S02]  /*18630*/  @!P0 ST.E.128 desc[UR40][R14.64], RZ ;  /* 0x000000ff0e008985 */ /* 0x0007e4000c101d28 */
.L_x_5783:
[----:B------:R-:W-:Y:S05]  /*18640*/  BSYNC B1 ;  /* 0x0000000000017941 */ /* 0x000fea0003800000 */
.L_x_5782:
[----:B------:R-:W-:-:S03]  /*18650*/  UMOV UR4, 0xffffffff ;  /* 0xffffffff00047882 */ /* 0x000fc60000000000 */
[----:B------:R-:W-:Y:S05]  /*18660*/  BRA.DIV UR4, `(.L_x_5784) ;  /* 0x000000ae04f47947 */ /* 0x000fea000b800000 */
[----:B---3--:R3:W0:Y:S04]  /*18670*/  SHFL.IDX PT, R3, R4, 0x1, 0x181f ;  /* 0x00381f0004037f89 */ /* 0x00862800000e0000 */
[----:B----4-:R3:W4:Y:S02]  /*18680*/  SHFL.IDX PT, R14, R0, 0x1, 0x181f ;  /* 0x00381f00000e7f89 */ /* 0x01072400000e0000 */
.L_x_6022:
        /* <DEDUP_REMOVED lines=16> */
[CC--:B----4-:R-:W-:Y:S02]  /*18790*/  @!P3 LEA R12, P5, R214.reuse, R14.reuse, 0x1 ;  /* 0x0000000ed60cb211 */ /* 0x0d0fe400078a08ff */
[-C--:B------:R-:W-:Y:S02]  /*187a0*/  @!P2 LEA R24, P4, R15, R14.reuse, 0x1 ;  /* 0x0000000e0f18a211 */ /* 0x080fe400078808ff */
[----:B0-----:R-:W-:Y:S02]  /*187b0*/  @!P3 LEA.HI.X R13, R214, R3, R26, 0x1, P5 ;  /* 0x00000003d60db211 */ /* 0x001fe400028f0c1a */
[----:B------:R-:W-:-:S02]  /*187c0*/  @!P1 LEA R26, P5, R11, R14, 0x1 ;  /* 0x0000000e0b1a9211 */ /* 0x000fc400078a08ff */
[-C--:B------:R-:W-:Y:S01]  /*187d0*/  @!P2 LEA.HI.X R25, R15, R3.reuse, R29, 0x1, P4 ;  /* 0x000000030f19a211 */ /* 0x080fe200020f0c1d */
[----:B------:R0:W-:Y:S01]  /*187e0*/  @!P3 ST.E.128 desc[UR40][R12.64], RZ ;  /* 0x000000ff0c00b985 */ /* 0x0001e2000c101d28 */
[----:B------:R-:W-:Y:S02]  /*187f0*/  @!P0 LEA R14, P4, R9, R14, 0x1 ;  /* 0x0000000e090e8211 */ /* 0x000fe400078808ff */
[-C--:B------:R-:W-:Y:S01]  /*18800*/  @!P1 LEA.HI.X R27, R11, R3.reuse, R28, 0x1, P5 ;  /* 0x000000030b1b9211 */ /* 0x080fe200028f0c1c */
[----:B------:R0:W-:Y:S01]  /*18810*/  @!P2 ST.E.128 desc[UR40][R24.64], RZ ;  /* 0x000000ff1800a985 */ /* 0x0001e2000c101d28 */
[----:B------:R-:W-:-:S03]  /*18820*/  @!P0 LEA.HI.X R15, R9, R3, R20, 0x1, P4 ;  /* 0x00000003090f8211 */ /* 0x000fc600020f0c14 */
[----:B------:R0:W-:Y:S04]  /*18830*/  @!P1 ST.E.128 desc[UR40][R26.64], RZ ;  /* 0x000000ff1a009985 */ /* 0x0001e8000c101d28 */
[----:B------:R0:W-:Y:S02]  /*18840*/  @!P0 ST.E.128 desc[UR40][R14.64], RZ ;  /* 0x000000ff0e008985 */ /* 0x0001e4000c101d28 */
.L_x_5786:
[----:B------:R-:W-:Y:S05]  /*18850*/  BSYNC B1 ;  /* 0x0000000000017941 */ /* 0x000fea0003800000 */
.L_x_5785:
[----:B------:R-:W-:-:S03]  /*18860*/  UMOV UR4, 0xffffffff ;  /* 0xffffffff00047882 */ /* 0x000fc60000000000 */
[----:B------:R-:W-:Y:S05]  /*18870*/  BRA.DIV UR4, `(.L_x_5787) ;  /* 0x000000ae04b87947 */ /* 0x000fea000b800000 */
[----:B0-----:R0:W0:Y:S04]  /*18880*/  SHFL.IDX PT, R3, R4, 0x2, 0x181f ;  /* 0x00581f0004037f89 */ /* 0x00102800000e0000 */
[----:B----4-:R4:W0:Y:S02]  /*18890*/  SHFL.IDX PT, R14, R0, 0x2, 0x181f ;  /* 0x00581f00000e7f89 */ /* 0x01082400000e0000 */
.L_x_6026:
        /* <DEDUP_REMOVED lines=16> */
[CC--:B0-----:R-:W-:Y:S02]  /*189a0*/  @!P3 LEA R12, P5, R214.reuse, R14.reuse, 0x1 ;  /* 0x0000000ed60cb211 */ /* 0x0c1fe400078a08ff */
[-C--:B------:R-:W-:Y:S02]  /*189b0*/  @!P2 LEA R24, P4, R15, R14.reuse, 0x1 ;  /* 0x0000000e0f18a211 */ /* 0x080fe400078808ff */
[----:B------:R-:W-:Y:S02]  /*189c0*/  @!P3 LEA.HI.X R13, R214, R3, R26, 0x1, P5 ;  /* 0x00000003d60db211 */ /* 0x000fe400028f0c1a */
        /* <DEDUP_REMOVED lines=9> */
.L_x_5789:
[----:B------:R-:W-:Y:S05]  /*18a60*/  BSYNC B1 ;  /* 0x0000000000017941 */ /* 0x000fea0003800000 */
.L_x_5788:
[----:B------:R-:W-:-:S03]  /*18a70*/  UMOV UR4, 0xffffffff ;  /* 0xffffffff00047882 */ /* 0x000fc60000000000 */
[----:B------:R-:W-:Y:S05]  /*18a80*/  BRA.DIV UR4, `(.L_x_5790) ;  /* 0x000000ae047c7947 */ /* 0x000fea000b800000 */
[----:B0-----:R0:W0:Y:S04]  /*18a90*/  SHFL.IDX PT, R3, R4, 0x3, 0x181f ;  /* 0x00781f0004037f89 */ /* 0x00102800000e0000 */
[----:B------:R0:W0:Y:S02]  /*18aa0*/  SHFL.IDX PT, R14, R0, 0x3, 0x181f ;  /* 0x00781f00000e7f89 */ /* 0x00002400000e0000 */
.L_x_6030:
[----:B0-234-:R-:W-:-:S05]  /*18ab0*/  VIADD R0, R10, 0x60 ;  /* 0x000000600a007836 */ /* 0x01dfca0000000000 */
        /* <DEDUP_REMOVED lines=12> */
[----:B------:R-:W-:-:S04]  /*18b80*/  @!P3 LEA R10, P5, R214, R14, 0x1 ;  /* 0x0000000ed60ab211 */ /* 0x000fc800078a08ff */
[CC--:B------:R-:W-:Y:S01]  /*18b90*/  @!P3 LEA.HI.X R11, R214.reuse, R3.reuse, R8, 0x1, P5 ;  /* 0x00000003d60bb211 */ /* 0x0c0fe200028f0c08 */
        /* <DEDUP_REMOVED lines=12> */
.L_x_5773:
[----:B------:R-:W-:Y:S05]  /*18c60*/  BSYNC B0 ;  /* 0x0000000000007941 */ /* 0x000fea0003800000 */
.L_x_5759:
[----:B------:R-:W-:Y:S02]  /*18c70*/  ULDC UR4, c[0x0][0xd3c] ;  /* 0x00034f0000047ab9 */ /* 0x000fe40000000800 */
[----:B------:R-:W-:-:S13]  /*18c80*/  ISETP.GE.AND P0, PT, R7, UR4, PT ;  /* 0x0000000407007c0c */ /* 0x000fda000bf06270 */
[----:B------:R-:W-:Y:S05]  /*18c90*/  @!P0 BRA `(.L_x_5791) ;  /* 0xfffffe8800f08947 */ /* 0x000fea000383ffff */
[----:B------:R-:W-:Y:S05]  /*18ca0*/  BRA `(.L_x_5629) ;  /* 0x0000009400207947 */ /* 0x000fea0003800000 */
.L_x_5627:
        /* <DEDUP_REMOVED lines=20> */
.L_x_5792:
        /* <DEDUP_REMOVED lines=43> */
.L_x_5796:
        /* <DEDUP_REMOVED lines=39> */
.L_x_5794:
        /* <DEDUP_REMOVED lines=12> */
.L_x_5797:
        /* <DEDUP_REMOVED lines=63> */
.L_x_5798:
        /* <DEDUP_REMOVED lines=61> */
.L_x_5799:
[----:B01----:R-:W-:-:S05]  /*19b90*/  LOP3.LUT R3, RZ, R2, RZ, 0x33, !PT ;  /* 0x00000002ff037212 */ /* 0x003fca00078e33ff */
[----:B------:R-:W-:-:S05]  /*19ba0*/  IMAD.IADD R2, R4, 0x1, R3 ;  /* 0x0000000104027824 */ /* 0x000fca00078e0203 */
[----:B------:R1:W-:Y:S01]  /*19bb0*/  STL [R1+0x4], R2 ;  /* 0x0000040201007387 */ /* 0x0003e20000100800 */
[----:B------:R-:W-:Y:S05]  /*19bc0*/  BRA `(.L_x_5800) ;  /* 0x0000000000107947 */ /* 0x000fea0003800000 */
.L_x_5795:
[----:B------:R-:W-:Y:S01]  /*19bd0*/  IMAD.U32 R2, RZ, RZ, UR6 ;  /* 0x00000006ff027e24 */ /* 0x000fe2000f8e00ff */
[----:B------:R0:W-:Y:S04]  /*19be0*/  STL [R1+0x4], RZ ;  /* 0x000004ff01007387 */ /* 0x0001e80000100800 */
[----:B------:R0:W-:Y:S04]  /*19bf0*/  STL [R1+0x8], RZ ;  /* 0x000008ff01007387 */ /* 0x0001e80000100800 */
[----:B------:R0:W-:Y:S02]  /*19c00*/  STL [R1], R2 ;  /* 0x0000000201007387 */ /* 0x0001e40000100800 */
.L_x_5800:
        /* <DEDUP_REMOVED lines=10> */
.L_x_5793:
        /* <DEDUP_REMOVED lines=8> */
[----:B------:R-:W4:Y:S01]  /*19d30*/  S2UR UR5, SR_CgaCtaId ;  /* 0x00000000000579c3 */ /* 0x000f220000008800 */
[C---:B--2---:R-:W-:Y:S01]  /*19d40*/  IMAD.SHL.U32 R0, R6.reuse, 0x8, RZ ;  /* 0x0000000806007824 */ /* 0x044fe200078e00ff */
[----:B------:R-:W-:Y:S01]  /*19d50*/  LOP3.LUT R4, R6, 0x7f, RZ, 0xc0, !PT ;  /* 0x0000007f06047812 */ /* 0x000fe200078ec0ff */
[----:B------:R-:W-:Y:S01]  /*19d60*/  UMOV UR4, 0x400 ;  /* 0x0000040000047882 */ /* 0x000fe20000000000 */
[----:B------:R-:W-:Y:S01]  /*19d70*/  BSSY B8, `(.L_x_5801) ;  /* 0x0000803000087945 */ /* 0x000fe20003800000 */
[----:B------:R-:W-:Y:S01]  /*19d80*/  IMAD.MOV.U32 R19, RZ, RZ, RZ ;  /* 0x000000ffff137224 */ /* 0x000fe200078e00ff */
[----:B------:R-:W-:Y:S01]  /*19d90*/  LOP3.LUT R3, R0, 0x1f8, RZ, 0xc0, !PT ;  /* 0x000001f800037812 */ /* 0x000fe200078ec0ff */
[----:B01----:R-:W-:Y:S01]  /*19da0*/  IMAD.SHL.U32 R2, R4, 0x8, RZ ;  /* 0x0000000804027824 */ /* 0x003fe200078e00ff */
        /* <DEDUP_REMOVED lines=10> */
[----:B----4-:R-:W-:-:S06]  /*19e50*/  ULEA UR4, UR5, UR4, 0x18 ;  /* 0x0000000405047291 */ /* 0x010fcc000f8ec03f */
        /* <DEDUP_REMOVED lines=8> */
[C---:B-1----:R-:W-:Y:S02]  /*19ee0*/  LOP3.LUT R2, R0.reuse, 0x80, RZ, 0xfc, !PT ;  /* 0x0000008000027812 */ /* 0x042fe400078efcff */
[----:B------:R-:W-:-:S07]  /*19ef0*/  LOP3.LUT R0, R0, 0xc0, RZ, 0xfc, !PT ;  /* 0x000000c000007812 */ /* 0x000fce00078efcff */
.L_x_5951:
[----:B--2---:R-:W2:Y:S01]  /*19f00*/  LDL R0, [R1+0xc] ;  /* 0x00000c0001007983 */ /* 0x004ea20000100800 */
[----:B-1----:R-:W2:Y:S01]  /*19f10*/  LDC.64 R2, c[0x0][0xd88] ;  /* 0x00036200ff027b82 */ /* 0x002ea20000000a00 */
[----:B------:R-:W-:Y:S05]  /*19f20*/  YIELD ;  /* 0x0000000000007946 */ /* 0x000fea0003800000 */
[----:B------:R-:W-:Y:S01]  /*19f30*/  ULDC.64 UR4, c[0x0][0xb20] ;  /* 0x0002c80000047ab9 */ /* 0x000fe20000000a00 */
[----:B---3--:R-:W-:Y:S02]  /*19f40*/  CS2R R8, SRZ ;  /* 0x0000000000087805 */ /* 0x008fe4000001ff00 */
[----:B------:R-:W-:Y:S01]  /*19f50*/  ISETP.NE.U32.AND P0, PT, RZ, UR4, PT ;  /* 0x00000004ff007c0c */ /* 0x000fe2000bf05070 */
[----:B------:R-:W-:Y:S01]  /*19f60*/  ULDC.64 UR10, c[0x0][0xb10] ;  /* 0x0002c400000a7ab9 */ /* 0x000fe20000000a00 */
[----:B------:R-:W-:Y:S01]  /*19f70*/  ULDC.64 UR8, c[0x0][0xb08] ;  /* 0x0002c20000087ab9 */ /* 0x000fe20000000a00 */
[----:B------:R-:W-:Y:S01]  /*19f80*/  ULDC.64 UR6, c[0x0][0xb00] ;  /* 0x0002c00000067ab9 */ /* 0x000fe20000000a00 */
[----:B--2---:R-:W-:-:S05]  /*19f90*/  IMAD.WIDE R2, R0, 0x4, R2 ;  /* 0x0000000400027825 */ /* 0x004fca00078e0202 */
[----:B0-----:R-:W0:Y:S01]  /*19fa0*/  LDG.E R13, desc[UR40][R2.64] ;  /* 0x00000028020d7981 */ /* 0x001e22000c1e1900 */
        /* <DEDUP_REMOVED lines=21> */
[----:B------:R-:W-:Y:S02]  /*1a100*/  IADD3.X R3, R15, UR5, RZ, P4, !PT ;  /* 0x000000050f037c10 */ /* 0x000fe4000a7fe4ff */
        /* <DEDUP_REMOVED lines=32> */
.L_x_5802:
        /* <DEDUP_REMOVED lines=17> */
.L_x_5803:
[----:B------:R-:W-:Y:S05]  /*1a420*/  @!P0 BRA `(.L_x_5804) ;  /* 0x00000000000c8947 */ /* 0x000fea0003800000 */
[----:B------:R-:W2:Y:S04]  /*1a430*/  LDG.E R8, desc[UR40][R6.64] ;  /* 0x0000002806087981 */ /* 0x000ea8000c1e1900 */
[----:B------:R-:W2:Y:S02]  /*1a440*/  LDG.E R6, desc[UR40][R6.64+0x4] ;  /* 0x0000042806067981 */ /* 0x000ea4000c1e1900 */
[----:B--2---:R-:W-:-:S07]  /*1a450*/  IMAD.IADD R8, R6, 0x1, -R8 ;  /* 0x0000000106087824 */ /* 0x004fce00078e0a08 */
.L_x_5804:
[----:B-1----:R-:W2:Y:S01]  /*1a460*/  @P1 LDG.E R2, desc[UR40][R4.64] ;  /* 0x0000002804021981 */ /* 0x002ea2000c1e1900 */
[----:B------:R-:W1:Y:S03]  /*1a470*/  LDC R3, c[0x0][0x448] ;  /* 0x00011200ff037b82 */ /* 0x000e660000000800 */
[----:B------:R-:W3:Y:S04]  /*1a480*/  LDL R6, [R1+0x4] ;  /* 0x0000040001067983 */ /* 0x000ee80000100800 */
[----:B------:R4:W2:Y:S01]  /*1a490*/  @P1 LDG.E R4, desc[UR40][R4.64+0x4] ;  /* 0x0000042804041981 */ /* 0x0008a2000c1e1900 */
[----:B-1----:R-:W-:-:S13]  /*1a4a0*/  ISETP.NE.AND P0, PT, R3, 0x1, PT ;  /* 0x000000010300780c */ /* 0x002fda0003f05270 */
[----:B------:R-:W1:Y:S08]  /*1a4b0*/  @P0 LDC R3, c[0x0][0x44c] ;  /* 0x00011300ff030b82 */ /* 0x000e700000000800 */
[----:B----4-:R-:W4:Y:S01]  /*1a4c0*/  @P0 LDC R5, c[0x0][0x450] ;  /* 0x00011400ff050b82 */ /* 0x010f220000000800 */
[----:B-----5:R-:W-:Y:S01]  /*1a4d0*/  IMAD.IADD R7, R8, 0x1, -R0 ;  /* 0x0000000108077824 */ /* 0x020fe200078e0a00 */
[----:B------:R-:W-:-:S05]  /*1a4e0*/  LOP3.LUT R12, R10, 0xff, RZ, 0xc0, !PT ;  /* 0x000000ff0a0c7812 */ /* 0x000fca00078ec0ff */
[----:B------:R0:W-:Y:S01]  /*1a4f0*/  STL [R1+0x84], R12 ;  /* 0x0000840c01007387 */ /* 0x0001e20000100800 */
[----:B------:R-:W-:Y:S01]  /*1a500*/  BSSY B0, `(.L_x_5805) ;  /* 0x0000032000007945 */ /* 0x000fe20003800000 */
[----:B------:R-:W-:Y:S01]  /*1a510*/  SHF.R.U32.HI R10, RZ, 0x10, R10 ;  /* 0x00000010ff0a7819 */ /* 0x000fe2000001160a */
[----:B--2---:R-:W-:Y:S02]  /*1a520*/  @P1 IMAD.IADD R11, R4, 0x1, -R2 ;  /* 0x00000001040b1824 */ /* 0x004fe400078e0a02 */
[----:B---3--:R-:W-:-:S04]  /*1a530*/  IMAD.SHL.U32 R2, R6, 0x80, RZ ;  /* 0x0000008006027824 */ /* 0x008fc800078e00ff */
[----:B------:R-:W-:-:S04]  /*1a540*/  VIADD R2, R2, 0x7f ;  /* 0x0000007f02027836 */ /* 0x000fc80000000000 */
[----:B-1----:R-:W-:-:S05]  /*1a550*/  @P0 IMAD.HI.U32 R0, R2, R3, RZ ;  /* 0x0000000302000227 */ /* 0x002fca00078e00ff */
[----:B----4-:R-:W-:Y:S01]  /*1a560*/  @P0 SHF.R.U32.HI R2, RZ, R5, R0 ;  /* 0x00000005ff020219 */ /* 0x010fe20000011600 */
[----:B------:R-:W-:-:S05]  /*1a570*/  IMAD.IADD R0, R7, 0x1, R11 ;  /* 0x0000000107007824 */ /* 0x000fca00078e020b */
[C---:B------:R-:W-:Y:S01]  /*1a580*/  IADD3 R21, R0.reuse, 0x60, -R14 ;  /* 0x0000006000157810 */ /* 0x040fe20007ffe80e */
        /* <DEDUP_REMOVED lines=9> */
[----:B------:R-:W-:Y:S01]  /*1a620*/  ISETP.GE.AND P0, PT, R6, 0x1, PT ;  /* 0x000000010600780c */ /* 0x000fe20003f06270 */
[----:B------:R-:W-:-:S12]  /*1a630*/  IMAD.MOV.U32 R0, RZ, RZ, RZ ;  /* 0x000000ffff007224 */ /* 0x000fd800078e00ff */
        /* <DEDUP_REMOVED lines=30> */
.L_x_5806:
[----:B------:R-:W-:Y:S05]  /*1a820*/  BSYNC B0 ;  /* 0x0000000000007941 */ /* 0x000fea0003800000 */
.L_x_5805:
[-C--:B------:R-:W-:Y:S01]  /*1a830*/  IMAD R2, R12, R0.reuse, RZ ;  /* 0x000000000c027224 */ /* 0x080fe200078e02ff */
[----:B------:R-:W-:Y:S04]  /*1a840*/  BSSY B0, `(.L_x_5807) ;  /* 0x0000141000007945 */ /* 0x000fe80003800000 */
[----:B------:R-:W-:-:S05]  /*1a850*/  VIADDMNMX R0, R2, R0, R6, PT ;  /* 0x0000000002007246 */ /* 0x000fca0003800106 */
[--C-:B------:R-:W-:Y:S02]  /*1a860*/  IMAD R3, R0, 0x60, -R7.reuse ;  /* 0x0000006000037824 */ /* 0x100fe400078e0a07 */
[----:B------:R-:W-:-:S03]  /*1a870*/  IMAD R0, R2, 0x60, -R7 ;  /* 0x0000006002007824 */ /* 0x000fc600078e0a07 */
[----:B------:R-:W-:Y:S02]  /*1a880*/  VIMNMX R11, R3, R11, PT ;  /* 0x0000000b030b7248 */ /* 0x000fe40003fe0100 */
[----:B------:R-:W-:-:S04]  /*1a890*/  VIMNMX R0, RZ, R0, !PT ;  /* 0x00000000ff007248 */ /* 0x000fc80007fe0100 */
        /* <DEDUP_REMOVED lines=18> */
.L_x_6033:
[----:B-1----:R-:W-:Y:S02]  /*1a9c0*/  ISETP.NE.AND P0, PT, R14, RZ, PT ;  /* 0x000000ff0e00720c */ /* 0x002fe40003f05270 */
[----:B------:R-:W-:-:S11]  /*1a9d0*/  PLOP3.LUT P6, PT, PT, PT, PT, 0x8, 0x0 ;  /* 0x000000000000781c */ /* 0x000fd60003fce170 */
[----:B------:R-:W-:Y:S05]  /*1a9e0*/  @P0 BRA `(.L_x_5810) ;  /* 0x00000000000c0947 */ /* 0x000fea0003800000 */
[----:B------:R-:W-:-:S03]  /*1a9f0*/  UMOV UR4, 0xffffffff ;  /* 0xffffffff00047882 */ /* 0x000fc60000000000 */
[----:B------:R-:W-:Y:S05]  /*1aa00*/  BRA.DIV UR4, `(.L_x_5811) ;  /* 0x0000009204187947 */ /* 0x000fea000b800000 */
[----:B------:R-:W-:-:S13]  /*1aa10*/  ELECT P6, URZ, PT ;  /* 0x00000000003f782f */ /* 0x000fda00038c0000 */
.L_x_5810:
        /* <DEDUP_REMOVED lines=9> */
.L_x_6036:
[----:B------:R-:W-:Y:S05]  /*1aab0*/  BSYNC B1 ;  /* 0x0000000000017941 */ /* 0x000fea0003800000 */
.L_x_5812:
        /* <DEDUP_REMOVED lines=12> */
.L_x_6037:
[----:B------:R-:W-:Y:S05]  /*1ab80*/  BSYNC B2 ;  /* 0x0000000000027941 */ /* 0x000fea0003800000 */
.L_x_5816:
        /* <DEDUP_REMOVED lines=9> */
.L_x_5819:
[----:B------:R-:W-:Y:S05]  /*1ac20*/  BSYNC B2 ;  /* 0x0000000000027941 */ /* 0x000fea0003800000 */
.L_x_5818:
        /* <DEDUP_REMOVED lines=13> */
.L_x_5820:
        /* <DEDUP_REMOVED lines=13> */
.L_x_6038:
[----:B------:R-:W-:Y:S05]  /*1add0*/  BSYNC B2 ;  /* 0x0000000000027941 */ /* 0x000fea0003800000 */
.L_x_5821:
        /* <DEDUP_REMOVED lines=11> */
.L_x_5824:
[----:B------:R-:W-:Y:S05]  /*1ae90*/  BSYNC B2 ;  /* 0x0000000000027941 */ /* 0x000fea0003800000 */
.L_x_5823:
        /* <DEDUP_REMOVED lines=10> */
.L_x_5825:
        /* <DEDUP_REMOVED lines=15> */
.L_x_5826:
        /* <DEDUP_REMOVED lines=15> */
.L_x_5827:
        /* <DEDUP_REMOVED lines=15> */
.L_x_5828:
        /* <DEDUP_REMOVED lines=10> */
.L_x_5815:
[----:B------:R-:W-:Y:S05]  /*1b2b0*/  BSYNC B1 ;  /* 0x0000000000017941 */ /* 0x000fea0003800000 */
.L_x_5814:
        /* <DEDUP_REMOVED lines=13> */
.L_x_5844:
        /* <DEDUP_REMOVED lines=13> */
.L_x_6039:
[----:B------:R-:W-:Y:S05]  /*1b460*/  BSYNC B2 ;  /* 0x0000000000027941 */ /* 0x000fea0003800000 */
.L_x_5831:
        /* <DEDUP_REMOVED lines=9> */
.L_x_5834:
[----:B------:R-:W-:Y:S05]  /*1b500*/  BSYNC B2 ;  /* 0x0000000000027941 */ /* 0x000fea0003800000 */
.L_x_5833:
        /* <DEDUP_REMOVED lines=12> */
.L_x_5835:
        /* <DEDUP_REMOVED lines=13> */
.L_x_6040:
[----:B------:R-:W-:Y:S05]  /*1b6a0*/  BSYNC B2 ;  /* 0x0000000000027941 */ /* 0x000fea0003800000 */
.L_x_5836:
        /* <DEDUP_REMOVED lines=11> */
.L_x_5839:
[----:B------:R-:W-:Y:S05]  /*1b760*/  BSYNC B2 ;  /* 0x0000000000027941 */ /* 0x000fea0003800000 */
.L_x_5838:
        /* <DEDUP_REMOVED lines=10> */
.L_x_5840:
        /* <DEDUP_REMOVED lines=15> */
.L_x_5841:
        /* <DEDUP_REMOVED lines=15> */
.L_x_5842:
        /* <DEDUP_REMOVED lines=15> */
.L_x_5843:
        /* <DEDUP_REMOVED lines=10> */
.L_x_5830:
[----:B------:R-:W-:Y:S05]  /*1bb80*/  BSYNC B1 ;  /* 0x0000000000017941 */ /* 0x000fea0003800000 */
.L_x_5829:
        /* <DEDUP_REMOVED lines=12> */
.L_x_5808:
[----:B------:R-:W-:Y:S05]  /*1bc50*/  BSYNC B0 ;  /* 0x0000000000007941 */ /* 0x000fea0003800000 */
.L_x_5807:
        /* <DEDUP_REMOVED lines=49> */
.L_x_5846:
[----:B------:R-:W-:Y:S05]  /*1bf70*/  BSYNC B0 ;  /* 0x0000000000007941 */ /* 0x000fea0003800000 */
.L_x_5845:
        /* <DEDUP_REMOVED lines=16> */
[----:B------:R-:W0:Y:S08]  /*1c080*/  FLO.U32 R0, UR4 ;  /* 0x0000000400007d00 */ /* 0x000e3000080e0000 */
[----:B------:R-:W1:Y:S01]  /*1c090*/  POPC R2, UR4 ;  /* 0x0000000400027d09 */ /* 0x000e620008000000 */
[----:B0-----:R-:W-:-:S13]  /*1c0a0*/  ISETP.EQ.U32.AND P0, PT, R0, R3, PT ;  /* 0x000000030000720c */ /* 0x001fda0003f02070 */
[----:B-1----:R-:W2:Y:S01]  /*1c0b0*/  @P0 ATOMG.E.ADD.STRONG.GPU PT, R5, desc[UR40][R4.64], R2 ;  /* 0x00000002040509a8 */ /* 0x002ea200081ee1e8 */
[----:B------:R-:W0:Y:S02]  /*1c0c0*/  S2R R3, SR_LTMASK ;  /* 0x0000000000037919 */ /* 0x000e240000003900 */
[----:B0-----:R-:W-:-:S06]  /*1c0d0*/  LOP3.LUT R3, R3, UR4, RZ, 0xc0, !PT ;  /* 0x0000000403037c12 */ /* 0x001fcc000f8ec0ff */
[----:B------:R-:W0:Y:S01]  /*1c0e0*/  POPC R3, R3 ;  /* 0x0000000300037309 */ /* 0x000e220000000000 */
[----:B--2---:R-:W0:Y:S02]  /*1c0f0*/  SHFL.IDX PT, R0, R5, R0, 0x1f ;  /* 0x00001f0005007589 */ /* 0x004e2400000e0000 */
[----:B0-----:R-:W-:-:S05]  /*1c100*/  IADD3 R0, R0, UR37, R3 ;  /* 0x0000002500007c10 */ /* 0x001fca000fffe003 */
[----:B------:R0:W-:Y:S01]  /*1c110*/  STL [R1], R0 ;  /* 0x0000000001007387 */ /* 0x0001e20000100800 */
[----:B------:R-:W-:Y:S05]  /*1c120*/  BRA `(.L_x_5849) ;  /* 0x00000048009c7947 */ /* 0x000fea0003800000 */
.L_x_5848:
        /* <DEDUP_REMOVED lines=20> */
.L_x_5851:
[----:B------:R-:W-:Y:S05]  /*1c270*/  BSYNC B6 ;  /* 0x0000000000067941 */ /* 0x000fea0003800000 */
.L_x_5850:
        /* <DEDUP_REMOVED lines=20> */
.L_x_5854:
        /* <DEDUP_REMOVED lines=16> */
.L_x_5853:
[----:B------:R-:W-:Y:S05]  /*1c4c0*/  BSYNC B6 ;  /* 0x0000000000067941 */ /* 0x000fea0003800000 */
.L_x_5852:
        /* <DEDUP_REMOVED lines=24> */
.L_x_6043:
        /* <DEDUP_REMOVED lines=11> */
.L_x_6046:
        /* <DEDUP_REMOVED lines=24> */
.L_x_5858:
[----:B-1----:R-:W2:Y:S01]  /*1c880*/  LDL R2, [R1+0x1c] ;  /* 0x00001c0001027983 */ /* 0x002ea20000100800 */
[----:B0-----:R-:W-:Y:S01]  /*1c890*/  IMAD R0, R19, 0x8, R18 ;  /* 0x0000000813007824 */ /* 0x001fe200078e0212 */
[----:B--2---:R-:W-:-:S04]  /*1c8a0*/  SHF.L.U32 R2, R2, 0x1f, RZ ;  /* 0x0000001f02027819 */ /* 0x004fc800000006ff */
[----:B------:R-:W0:Y:S02]  /*1c8b0*/  SYNCS.PHASECHK.TRANS64.TRYWAIT P0, [R0+URZ+0x32440], R2 ;  /* 0x03244002000075a7 */ /* 0x000e24000800017f */
[----:B0-----:R-:W-:Y:S05]  /*1c8c0*/  @!P0 BRA `(.L_x_5859) ;  /* 0x0000007400408947 */ /* 0x001fea0003800000 */
.L_x_6047:
        /* <DEDUP_REMOVED lines=11> */
.L_x_5860:
        /* <DEDUP_REMOVED lines=24> */
.L_x_5856:
        /* <DEDUP_REMOVED lines=34> */
.L_x_5862:
[----:B------:R-:W-:Y:S05]  /*1cd20*/  BSYNC B6 ;  /* 0x0000000000067941 */ /* 0x000fea0003800000 */
.L_x_5861:
[----:B------:R-:W2:Y:S01]  /*1cd30*/  LDL R10, [R1+0x4] ;  /* 0x00000400010a7983 */ /* 0x000ea20000100800 */
        /* <DEDUP_REMOVED lines=141> */
.L_x_6064:
        /* <DEDUP_REMOVED lines=12> */
.L_x_5864:
        /* <DEDUP_REMOVED lines=37> */
.L_x_5866:
[----:B------:R-:W-:Y:S05]  /*1d920*/  BSYNC B6 ;  /* 0x0000000000067941 */ /* 0x000fea0003800000 */
.L_x_5865:
        /* <DEDUP_REMOVED lines=151> */
.L_x_6082:
[----:B--2---:R-:W2:Y:S01]  /*1e2a0*/  LDL.LU R2, [R1+0x7c] ;  /* 0x00007c0001027983 */ /* 0x004ea20000300800 */
[----:B------:R-:W-:Y:S01]  /*1e2b0*/  BSSY B0, `(.L_x_5868) ;  /* 0x000000d000007945 */ /* 0x000fe20003800000 */
[----:B--2---:R-:W-:-:S13]  /*1e2c0*/  ISETP.GE.AND P4, PT, R2, R3, PT ;  /* 0x000000030200720c */ /* 0x004fda0003f86270 */
[----:B------:R-:W-:Y:S05]  /*1e2d0*/  @P4 BRA `(.L_x_5869) ;  /* 0x0000000000284947 */ /* 0x000fea0003800000 */
[----:B0-----:R-:W2:Y:S01]  /*1e2e0*/  LDL R4, [R1+0x18] ;  /* 0x0000180001047983 */ /* 0x001ea20000100800 */
        /* <DEDUP_REMOVED lines=9> */
.L_x_5869:
[----:B------:R-:W-:Y:S05]  /*1e380*/  BSYNC B0 ;  /* 0x0000000000007941 */ /* 0x000fea0003800000 */
.L_x_5868:
[----:B------:R-:W-:Y:S01]  /*1e390*/  NOP ;  /* 0x0000000000007918 */ /* 0x000fe20000000000 */
[----:B------:R-:W-:-:S13]  /*1e3a0*/  PLOP3.LUT P0, PT, PT, PT, PT, 0x80, 0x0 ;  /* 0x000000000000781c */ /* 0x000fda0003f0f070 */
.L_x_5870:
        /* <DEDUP_REMOVED lines=18> */
.L_x_6083:
[----:B------:R-:W-:Y:S05]  /*1e4d0*/  BSYNC B0 ;  /* 0x0000000000007941 */ /* 0x000fea0003800000 */
.L_x_5871:
[----:B------:R-:W2:Y:S01]  /*1e4e0*/  LDL R2, [R1+0x10] ;  /* 0x0000100001027983 */ /* 0x000ea20000100800 */
[----:B------:R-:W-:Y:S01]  /*1e4f0*/  BSSY B0, `(.L_x_5873) ;  /* 0x000005a000007945 */ /* 0x000fe20003800000 */
[----:B--2---:R-:W-:-:S13]  /*1e500*/  LOP3.LUT P0, RZ, R2, 0x1, RZ, 0xc0, !PT ;  /* 0x0000000102ff7812 */ /* 0x004fda000780c0ff */
[----:B------:R-:W-:Y:S05]  /*1e510*/  @!P0 BRA `(.L_x_5874) ;  /* 0x00000004005c8947 */ /* 0x000fea0003800000 */
[----:B0-----:R-:W1:Y:S01]  /*1e520*/  LDL R4, [R1+0x1c] ;  /* 0x00001c0001047983 */ /* 0x001e620000100800 */
[----:B------:R-:W-:Y:S01]  /*1e530*/  IMAD R2, R19, 0x8, R18 ;  /* 0x0000000813027824 */ /* 0x000fe200078e0212 */
[----:B------:R-:W-:Y:S01]  /*1e540*/  BSSY B1, `(.L_x_5875) ;  /* 0x0000007000017945 */ /* 0x000fe20003800000 */
[----:B------:R-:W0:Y:S02]  /*1e550*/  S2R R3, SR_TID.X ;  /* 0x0000000000037919 */ /* 0x000e240000002100 */
[----:B0-----:R-:W-:-:S04]  /*1e560*/  LOP3.LUT R3, R3, 0x7f, RZ, 0xc0, !PT ;  /* 0x0000007f03037812 */ /* 0x001fc800078ec0ff */
[----:B------:R-:W-:Y:S02]  /*1e570*/  ISETP.NE.AND P1, PT, R3, RZ, PT ;  /* 0x000000ff0300720c */ /* 0x000fe40003f25270 */
[----:B-1----:R-:W-:-:S04]  /*1e580*/  SHF.L.U32 R0, R4, 0x1f, RZ ;  /* 0x0000001f04007819 */ /* 0x002fc800000006ff */
[----:B------:R-:W0:Y:S02]  /*1e590*/  SYNCS.PHASECHK.TRANS64.TRYWAIT P0, [R2+URZ+0x32460], R0 ;  /* 0x03246000020075a7 */ /* 0x000e24000800017f */
[----:B0-----:R-:W-:Y:S05]  /*1e5a0*/  @!P0 BRA `(.L_x_5876) ;  /* 0x0000007000788947 */ /* 0x001fea0003800000 */
.L_x_6084:
[----:B------:R-:W-:Y:S05]  /*1e5b0*/  BSYNC B1 ;  /* 0x0000000000017941 */ /* 0x000fea0003800000 */
.L_x_5875:
        /* <DEDUP_REMOVED lines=9> */
.L_x_5878:
[----:B------:R-:W-:Y:S05]  /*1e650*/  BSYNC B1 ;  /* 0x0000000000017941 */ /* 0x000fea0003800000 */
.L_x_5877:
        /* <DEDUP_REMOVED lines=12> */
.L_x_5879:
        /* <DEDUP_REMOVED lines=15> */
.L_x_5880:
        /* <DEDUP_REMOVED lines=15> */
.L_x_5881:
        /* <DEDUP_REMOVED lines=15> */
.L_x_5882:
        /* <DEDUP_REMOVED lines=10> */
.L_x_5874:
[----:B------:R-:W-:Y:S05]  /*1ea90*/  BSYNC B0 ;  /* 0x0000000000007941 */ /* 0x000fea0003800000 */
.L_x_5873:
[----:B0-----:R-:W1:Y:S04]  /*1eaa0*/  LDL R4, [R1+0x50] ;  /* 0x0000500001047983 */ /* 0x001e680000100800 */
[----:B------:R-:W2:Y:S01]  /*1eab0*/  LDL R5, [R1+0x2c] ;  /* 0x00002c0001057983 */ /* 0x000ea20000100800 */
[----:B------:R-:W-:Y:S01]  /*1eac0*/  BSSY B0, `(.L_x_5883) ;  /* 0x00001f3000007945 */ /* 0x000fe20003800000 */
[----:B-1----:R-:W-:-:S05]  /*1ead0*/  VIADD R0, R4, 0xfffffffe ;  /* 0xfffffffe04007836 */ /* 0x002fca0000000000 */
[----:B--2---:R-:W-:-:S13]  /*1eae0*/  ISETP.GE.AND P0, PT, R0, R5, PT ;  /* 0x000000050000720c */ /* 0x004fda0003f06270 */
[----:B------:R-:W-:Y:S05]  /*1eaf0*/  @!P0 BRA `(.L_x_5884) ;  /* 0x0000001c00bc8947 */ /* 0x000fea0003800000 */
[----:B------:R-:W2:Y:S04]  /*1eb00*/  LDL.LU R7, [R1+0x84] ;  /* 0x0000840001077983 */ /* 0x000ea80000300800 */
[----:B---3--:R-:W3:Y:S04]  /*1eb10*/  LDL.LU R6, [R1+0x4c] ;  /* 0x00004c0001067983 */ /* 0x008ee80000300800 */
        /* <DEDUP_REMOVED lines=46> */
.L_x_5889:
        /* <DEDUP_REMOVED lines=8> */
.L_x_6085:
[----:B------:R-:W-:Y:S05]  /*1ee80*/  BSYNC B3 ;  /* 0x0000000000037941 */ /* 0x000fea0003800000 */
.L_x_5890:
        /* <DEDUP_REMOVED lines=9> */
.L_x_5893:
[----:B------:R-:W-:Y:S05]  /*1ef20*/  BSYNC B3 ;  /* 0x0000000000037941 */ /* 0x000fea0003800000 */
.L_x_5892:
        /* <DEDUP_REMOVED lines=12> */
.L_x_5894:
        /* <DEDUP_REMOVED lines=13> */
.L_x_6086:
[----:B------:R-:W-:Y:S05]  /*1f0c0*/  BSYNC B3 ;  /* 0x0000000000037941 */ /* 0x000fea0003800000 */
.L_x_5895:
        /* <DEDUP_REMOVED lines=11> */
.L_x_5898:
[----:B------:R-:W-:Y:S05]  /*1f180*/  BSYNC B3 ;  /* 0x0000000000037941 */ /* 0x000fea0003800000 */
.L_x_5897:
        /* <DEDUP_REMOVED lines=9> */
.L_x_5899:
        /* <DEDUP_REMOVED lines=15> */
.L_x_5900:
        /* <DEDUP_REMOVED lines=15> */
.L_x_5901:
        /* <DEDUP_REMOVED lines=15> */
.L_x_5902:
        /* <DEDUP_REMOVED lines=10> */
.L_x_5888:
[----:B------:R-:W-:Y:S05]  /*1f590*/  BSYNC B1 ;  /* 0x0000000000017941 */ /* 0x000fea0003800000 */
.L_x_5887:
[----:B------:R-:W2:Y:S02]  /*1f5a0*/  LDL.LU R5, [R1+0x50] ;  /* 0x0000500001057983 */ /* 0x000ea40000300800 */
[----:B--2---:R-:W-:-:S07]  /*1f5b0*/  VIADD R0, R5, 0xfffffffd ;  /* 0xfffffffd05007836 */ /* 0x004fce0000000000 */
.L_x_5886:
[----:B------:R-:W-:Y:S05]  /*1f5c0*/  BSYNC B2 ;  /* 0x0000000000027941 */ /* 0x000fea0003800000 */
.L_x_5885:
[----:B------:R-:W-:Y:S01]  /*1f5d0*/  VIADD R8, R8, 0xfffffffe ;  /* 0xfffffffe08087836 */ /* 0x000fe20000000000 */
[----:B------:R-:W-:-:S04]  /*1f5e0*/  LOP3.LUT R4, RZ, R4, RZ, 0x33, !PT ;  /* 0x00000004ff047212 */ /* 0x000fc800078e33ff */
[----:B------:R-:W-:-:S13]  /*1f5f0*/  ISETP.NE.AND P0, PT, R8, R4, PT ;  /* 0x000000040800720c */ /* 0x000fda0003f05270 */
[----:B------:R-:W-:Y:S05]  /*1f600*/  @!P0 BRA `(.L_x_5884) ;  /* 0x0000001000f88947 */ /* 0x000fea0003800000 */
.L_x_5935:
        /* <DEDUP_REMOVED lines=35> */
.L_x_5905:
        /* <DEDUP_REMOVED lines=8> */
.L_x_6087:
[----:B------:R-:W-:Y:S05]  /*1f8c0*/  BSYNC B2 ;  /* 0x0000000000027941 */ /* 0x000fea0003800000 */
.L_x_5906:
        /* <DEDUP_REMOVED lines=9> */
.L_x_5909:
[----:B------:R-:W-:Y:S05]  /*1f960*/  BSYNC B2 ;  /* 0x0000000000027941 */ /* 0x000fea0003800000 */
.L_x_5908:
        /* <DEDUP_REMOVED lines=12> */
.L_x_5910:
        /* <DEDUP_REMOVED lines=13> */
.L_x_6088:
[----:B------:R-:W-:Y:S05]  /*1fb00*/  BSYNC B2 ;  /* 0x0000000000027941 */ /* 0x000fea0003800000 */
.L_x_5911:
        /* <DEDUP_REMOVED lines=11> */
.L_x_5914:
[----:B------:R-:W-:Y:S05]  /*1fbc0*/  BSYNC B2 ;  /* 0x0000000000027941 */ /* 0x000fea0003800000 */
.L_x_5913:
        /* <DEDUP_REMOVED lines=9> */
.L_x_5915:
        /* <DEDUP_REMOVED lines=15> */
.L_x_5916:
        /* <DEDUP_REMOVED lines=15> */
.L_x_5917:
        /* <DEDUP_REMOVED lines=15> */
.L_x_5918:
        /* <DEDUP_REMOVED lines=10> */
.L_x_5904:
[----:B------:R-:W-:Y:S05]  /*1ffd0*/  BSYNC B1 ;  /* 0x0000000000017941 */ /* 0x000fea0003800000 */
.L_x_5903:
        /* <DEDUP_REMOVED lines=35> */
.L_x_5921:
        /* <DEDUP_REMOVED lines=8> */
.L_x_6089:
[----:B------:R-:W-:Y:S05]  /*20290*/  BSYNC B2 ;  /* 0x0000000000027941 */ /* 0x000fea0003800000 */
.L_x_5922:
        /* <DEDUP_REMOVED lines=9> */
.L_x_5925:
[----:B------:R-:W-:Y:S05]  /*20330*/  BSYNC B2 ;  /* 0x0000000000027941 */ /* 0x000fea0003800000 */
.L_x_5924:
        /* <DEDUP_REMOVED lines=12> */
.L_x_5926:
        /* <DEDUP_REMOVED lines=13> */
.L_x_6090:
[----:B------:R-:W-:Y:S05]  /*204d0*/  BSYNC B2 ;  /* 0x0000000000027941 */ /* 0x000fea0003800000 */
.L_x_5927:
        /* <DEDUP_REMOVED lines=11> */
.L_x_5930:
[----:B------:R-:W-:Y:S05]  /*20590*/  BSYNC B2 ;  /* 0x0000000000027941 */ /* 0x000fea0003800000 */
.L_x_5929:
        /* <DEDUP_REMOVED lines=9> */
.L_x_5931:
        /* <DEDUP_REMOVED lines=15> */
.L_x_5932:
        /* <DEDUP_REMOVED lines=15> */
.L_x_5933:
        /* <DEDUP_REMOVED lines=15> */
.L_x_5934:
        /* <DEDUP_REMOVED lines=10> */
.L_x_5920:
[----:B------:R-:W-:Y:S05]  /*209a0*/  BSYNC B1 ;  /* 0x0000000000017941 */ /* 0x000fea0003800000 */
.L_x_5919:
[----:B------:R-:W2:Y:S01]  /*209b0*/  LDL R5, [R1+0x2c] ;  /* 0x00002c0001057983 */ /* 0x000ea20000100800 */
[----:B------:R-:W-:Y:S01]  /*209c0*/  VIADD R0, R0, 0xfffffffe ;  /* 0xfffffffe00007836 */ /* 0x000fe20000000000 */
[----:B--2---:R-:W-:-:S13]  /*209d0*/  ISETP.GT.AND P0, PT, R6, R5, PT ;  /* 0x000000050600720c */ /* 0x004fda0003f04270 */
[----:B------:R-:W-:Y:S05]  /*209e0*/  @P0 BRA `(.L_x_5935) ;  /* 0xffffffec00080947 */ /* 0x000fea000383ffff */
.L_x_5884:
[----:B------:R-:W-:Y:S05]  /*209f0*/  BSYNC B0 ;  /* 0x0000000000007941 */ /* 0x000fea0003800000 */
.L_x_5883:
        /* <DEDUP_REMOVED lines=13> */
[----:B------:R-:W4:Y:S01]  /*20ad0*/  LDC.64 R4, c[0x0][0xd60] ;  /* 0x00035800ff047b82 */ /* 0x000f220000000a00 */
[----:B------:R-:W2:Y:S08]  /*20ae0*/  FLO.U32 R0, UR4 ;  /* 0x0000000400007d00 */ /* 0x000eb000080e0000 */
[----:B-1----:R-:W4:Y:S01]  /*20af0*/  POPC R2, UR4 ;  /* 0x0000000400027d09 */ /* 0x002f220008000000 */
[----:B--2---:R-:W-:-:S13]  /*20b00*/  ISETP.EQ.U32.AND P1, PT, R0, R3, PT ;  /* 0x000000030000720c */ /* 0x004fda0003f22070 */
[----:B----4-:R-:W2:Y:S01]  /*20b10*/  @P1 ATOMG.E.ADD.STRONG.GPU PT, R5, desc[UR40][R4.64], R2 ;  /* 0x00000002040519a8 */ /* 0x010ea200081ee1e8 */
[----:B------:R-:W1:Y:S02]  /*20b20*/  S2R R3, SR_LTMASK ;  /* 0x0000000000037919 */ /* 0x000e640000003900 */
[----:B-1----:R-:W-:-:S06]  /*20b30*/  LOP3.LUT R3, R3, UR4, RZ, 0xc0, !PT ;  /* 0x0000000403037c12 */ /* 0x002fcc000f8ec0ff */
[----:B------:R-:W1:Y:S01]  /*20b40*/  POPC R3, R3 ;  /* 0x0000000300037309 */ /* 0x000e620000000000 */
[----:B--2---:R-:W1:Y:S02]  /*20b50*/  SHFL.IDX PT, R0, R5, R0, 0x1f ;  /* 0x00001f0005007589 */ /* 0x004e6400000e0000 */
[----:B-1----:R-:W-:-:S05]  /*20b60*/  IADD3 R0, R0, UR37, R3 ;  /* 0x0000002500007c10 */ /* 0x002fca000fffe003 */
[----:B------:R2:W-:Y:S02]  /*20b70*/  STL [R1], R0 ;  /* 0x0000000001007387 */ /* 0x0005e40000100800 */
.L_x_5937:
[----:B------:R-:W-:Y:S05]  /*20b80*/  BSYNC B0 ;  /* 0x0000000000007941 */ /* 0x000fea0003800000 */
.L_x_5936:
[----:B------:R-:W-:-:S07]  /*20b90*/  SEL R19, R19, RZ, P0 ;  /* 0x000000ff13137207 */ /* 0x000fce0000000000 */
.L_x_5849:
[----:B------:R-:W-:Y:S05]  /*20ba0*/  BSYNC B7 ;  /* 0x0000000000077941 */ /* 0x000fea0003800000 */
.L_x_5847:
[----:B0-2---:R-:W2:Y:S02]  /*20bb0*/  LDL R0, [R1+0x10] ;  /* 0x0000100001007983 */ /* 0x005ea40000100800 */
[----:B--2---:R-:W-:-:S13]  /*20bc0*/  LOP3.LUT P0, RZ, R0, 0x40, RZ, 0xc0, !PT ;  /* 0x0000004000ff7812 */ /* 0x004fda000780c0ff */
[----:B------:R-:W-:Y:S05]  /*20bd0*/  @!P0 BRA `(.L_x_5938) ;  /* 0x00000000002c8947 */ /* 0x000fea0003800000 */
[----:B------:R-:W-:Y:S05]  /*20be0*/  WARPSYNC.ALL ;  /* 0x0000000000007948 */ /* 0x000fea0003800000 */
[----:B------:R-:W0:Y:S08]  /*20bf0*/  S2UR UR5, SR_CgaCtaId ;  /* 0x00000000000579c3 */ /* 0x000e300000008800 */
[----:B------:R-:W-:Y:S06]  /*20c00*/  BAR.SYNC.DEFER_BLOCKING 0x5, 0x180 ;  /* 0x0146000000007b1d */ /* 0x000fec0000010000 */
[----:B------:R-:W-:-:S02]  /*20c10*/  UMOV UR4, 0x400 ;  /* 0x0000040000047882 */ /* 0x000fc40000000000 */
[----:B0-----:R-:W-:-:S06]  /*20c20*/  ULEA UR4, UR5, UR4, 0x18 ;  /* 0x0000000405047291 */ /* 0x001fcc000f8ec03f */
[----:B------:R-:W-:-:S05]  /*20c30*/  IMAD.U32 R18, RZ, RZ, UR4 ;  /* 0x00000004ff127e24 */ /* 0x000fca000f8e00ff */
[----:B---3--:R-:W0:Y:S04]  /*20c40*/  LDS.128 R4, [R18+0x324d0] ;  /* 0x0324d00012047984 */ /* 0x008e280000000c00 */
[----:B0-----:R2:W-:Y:S04]  /*20c50*/  STL.64 [R1], R4 ;  /* 0x0000000401007387 */ /* 0x0015e80000100a00 */
[----:B------:R2:W-:Y:S01]  /*20c60*/  STL.64 [R1+0x8], R6 ;  /* 0x0000080601007387 */ /* 0x0005e20000100a00 */
[----:B------:R-:W-:Y:S06]  /*20c70*/  BAR.ARV 0x4, 0x180 ;  /* 0x0106000000007b1d */ /* 0x000fec0000002000 */
[----:B------:R-:W-:Y:S05]  /*20c80*/  BRA `(.L_x_5939) ;  /* 0x0000001000347947 */ /* 0x000fea0003800000 */
.L_x_5938:
[----:B------:R-:W0:Y:S01]  /*20c90*/  S2R R16, SR_TID.X ;  /* 0x0000000000107919 */ /* 0x000e220000002100 */
[----:B------:R-:W-:Y:S01]  /*20ca0*/  UMOV UR4, 0xffffffff ;  /* 0xffffffff00047882 */ /* 0x000fe20000000000 */
[----:B0-----:R-:W-:-:S04]  /*20cb0*/  LOP3.LUT R16, R16, 0x1f, RZ, 0xc0, !PT ;  /* 0x0000001f10107812 */ /* 0x001fc800078ec0ff */
[----:B------:R-:W-:Y:S01]  /*20cc0*/  ISETP.NE.AND P0, PT, R16, 0x1f, PT ;  /* 0x0000001f1000780c */ /* 0x000fe20003f05270 */
[----:B------:R-:W-:-:S12]  /*20cd0*/  BRA.DIV UR4, `(.L_x_5940) ;  /* 0x0000004e04387947 */ /* 0x000fd8000b800000 */
[----:B-1----:R-:W2:Y:S01]  /*20ce0*/  LDL.LU R2, [R1] ;  /* 0x0000000001027983 */ /* 0x002ea20000300800 */
[----:B------:R-:W-:-:S03]  /*20cf0*/  ULDC UR4, c[0x0][0xd3c] ;  /* 0x00034f0000047ab9 */ /* 0x000fc60000000800 */
[----:B------:R-:W4:Y:S01]  /*20d00*/  LDL R3, [R1+0xc] ;  /* 0x00000c0001037983 */ /* 0x000f220000100800 */
[----:B--2---:R-:W-:Y:S02]  /*20d10*/  IMAD.MOV.U32 R10, RZ, RZ, R2 ;  /* 0x000000ffff0a7224 */ /* 0x004fe400078e0002 */
[----:B----4-:R-:W-:-:S05]  /*20d20*/  IMAD.IADD R0, R3, 0x1, R16 ;  /* 0x0000000103007824 */ /* 0x010fca00078e0210 */
[----:B------:R-:W-:-:S13]  /*20d30*/  ISETP.GE.OR P1, PT, R0, UR4, !P0 ;  /* 0x0000000400007c0c */ /* 0x000fda000c726670 */
[----:B------:R-:W0:Y:S08]  /*20d40*/  @!P1 LDC.64 R2, c[0x0][0xd80] ;  /* 0x00036000ff029b82 */ /* 0x000e300000000a00 */
[----:B---3--:R-:W1:Y:S01]  /*20d50*/  @!P1 LDC.64 R6, c[0x0][0xd78] ;  /* 0x00035e00ff069b82 */ /* 0x008e620000000a00 */
        /* <DEDUP_REMOVED lines=33> */
.L_x_6100:
[----:B------:R-:W-:Y:S02]  /*20f70*/  ULDC UR4, c[0x0][0xd38] ;  /* 0x00034e0000047ab9 */ /* 0x000fe40000000800 */
[----:B------:R-:W-:-:S04]  /*20f80*/  IMAD.U32 R2, RZ, RZ, UR4 ;  /* 0x00000004ff027e24 */ /* 0x000fc8000f8e00ff */
[----:B-1----:R-:W-:-:S04]  /*20f90*/  IMAD R9, R9, R2, RZ ;  /* 0x0000000209097224 */ /* 0x002fc800078e02ff */
[----:B------:R-:W-:-:S05]  /*20fa0*/  IMAD.IADD R4, R4, 0x1, R9 ;  /* 0x0000000104047824 */ /* 0x000fca00078e0209 */
[----:B------:R-:W-:-:S13]  /*20fb0*/  ISETP.GT.AND P6, PT, R4, R5, PT ;  /* 0x000000050400720c */ /* 0x000fda0003fc4270 */
[----:B------:R-:W-:Y:S05]  /*20fc0*/  @P6 BRA `(.L_x_5941) ;  /* 0x0000000000ac6947 */ /* 0x000fea0003800000 */
.L_x_5944:
        /* <DEDUP_REMOVED lines=37> */
.L_x_6108:
[----:B------:R-:W-:Y:S02]  /*21220*/  ULDC UR4, c[0x0][0xd38] ;  /* 0x00034e0000047ab9 */ /* 0x000fe40000000800 */
[----:B------:R-:W-:-:S04]  /*21230*/  IMAD.U32 R2, RZ, RZ, UR4 ;  /* 0x00000004ff027e24 */ /* 0x000fc8000f8e00ff */
[----:B-1----:R-:W-:-:S04]  /*21240*/  IMAD R9, R9, R2, RZ ;  /* 0x0000000209097224 */ /* 0x002fc800078e02ff */
[----:B------:R-:W-:-:S05]  /*21250*/  IMAD.IADD R4, R9, 0x1, R4 ;  /* 0x0000000109047824 */ /* 0x000fca00078e0204 */
[----:B------:R-:W-:-:S13]  /*21260*/  ISETP.GT.AND P6, PT, R4, R5, PT ;  /* 0x000000050400720c */ /* 0x000fda0003fc4270 */
[----:B------:R-:W-:Y:S05]  /*21270*/  @!P6 BRA `(.L_x_5944) ;  /* 0xfffffffc0054e947 */ /* 0x000fea000383ffff */
.L_x_5941:
        /* <DEDUP_REMOVED lines=12> */
.L_x_6113:
[----:B------:R-:W-:-:S13]  /*21340*/  ISETP.NE.AND P0, PT, R3, RZ, PT ;  /* 0x000000ff0300720c */ /* 0x000fda0003f05270 */
[----:B------:R-:W-:Y:S05]  /*21350*/  @!P0 BRA `(.L_x_5946) ;  /* 0x0000000000148947 */ /* 0x000fea0003800000 */
[----:B------:R-:W-:Y:S01]  /*21360*/  UMOV UR4, 0xffffffff ;  /* 0xffffffff00047882 */ /* 0x000fe20000000000 */
[----:B-1----:R-:W-:Y:S02]  /*21370*/  VIADD R4, R4, 0xffffffff ;  /* 0xffffffff04047836 */ /* 0x002fe40000000000 */
[----:B------:R-:W-:Y:S05]  /*21380*/  BRA.DIV UR4, `(.L_x_5947) ;  /* 0x00000052042c7947 */ /* 0x000fea000b800000 */
[----:B------:R1:W3:Y:S02]  /*21390*/  SHFL.IDX PT, R4, R7, R4, 0x1f ;  /* 0x00001f0407047589 */ /* 0x0002e400000e0000 */
.L_x_6116:
[----:B---3--:R-:W-:-:S07]  /*213a0*/  IMAD.MOV.U32 R8, RZ, RZ, R4 ;  /* 0x000000ffff087224 */ /* 0x008fce00078e0004 */
.L_x_5946:
[----:B------:R-:W-:Y:S01]  /*213b0*/  IMAD R3, R8, R2, R9 ;  /* 0x0000000208037224 */ /* 0x000fe200078e0209 */
[----:B------:R-:W-:-:S03]  /*213c0*/  ISETP.NE.AND P0, PT, R6, 0x1, PT ;  /* 0x000000010600780c */ /* 0x000fc60003f05270 */
[----:B01----:R-:W-:Y:S01]  /*213d0*/  IMAD.IADD R7, R5, 0x1, -R3 ;  /* 0x0000000105077824 */ /* 0x003fe200078e0a03 */
[----:B------:R0:W-:Y:S09]  /*213e0*/  STL [R1], R3 ;  /* 0x0000000301007387 */ /* 0x0001f20000100800 */
[----:B------:R-:W-:Y:S05]  /*213f0*/  @!P0 BRA `(.L_x_5948) ;  /* 0x0000000000e48947 */ /* 0x000fea0003800000 */
[----:B------:R-:W-:-:S04]  /*21400*/  IABS R4, R0 ;  /* 0x0000000000047213 */ /* 0x000fc80000000000 */
[----:B------:R-:W1:Y:S08]  /*21410*/  I2F.RP R2, R4 ;  /* 0x0000000400027306 */ /* 0x000e700000209400 */
[----:B-1----:R-:W1:Y:S02]  /*21420*/  MUFU.RCP R2, R2 ;  /* 0x0000000200027308 */ /* 0x002e640000001000 */
[----:B-1----:R-:W-:-:S06]  /*21430*/  VIADD R2, R2, 0xffffffe ;  /* 0x0ffffffe02027836 */ /* 0x002fcc0000000000 */
[----:B0-----:R-:W0:Y:S02]  /*21440*/  F2I.FTZ.U32.TRUNC.NTZ R3, R2 ;  /* 0x0000000200037305 */ /* 0x001e24000021f000 */
        /* <DEDUP_REMOVED lines=52> */
.L_x_5948:
[----:B0-----:R-:W3:Y:S01]  /*21790*/  LDL R3, [R1+0xc] ;  /* 0x00000c0001037983 */ /* 0x001ee20000100800 */
[----:B------:R-:W3:Y:S02]  /*217a0*/  LDC.64 R4, c[0x0][0xd90] ;  /* 0x00036400ff047b82 */ /* 0x000ee40000000a00 */
        /* <DEDUP_REMOVED lines=61> */
.L_x_5949:
[----:B------:R-:W-:-:S05]  /*21b80*/  LOP3.LUT R7, RZ, R7, RZ, 0x33, !PT ;  /* 0x00000007ff077212 */ /* 0x000fca00078e33ff */
[----:B------:R-:W-:-:S05]  /*21b90*/  IMAD.IADD R0, R0, 0x1, R7 ;  /* 0x0000000100007824 */ /* 0x000fca00078e0207 */
[----:B------:R3:W-:Y:S01]  /*21ba0*/  STL [R1+0x4], R0 ;  /* 0x0000040001007387 */ /* 0x0007e20000100800 */
[----:B------:R-:W-:Y:S05]  /*21bb0*/  BRA `(.L_x_5950) ;  /* 0x0000000000287947 */ /* 0x000fea0003800000 */
.L_x_5942:
        /* <DEDUP_REMOVED lines=10> */
.L_x_5950:
[----:B-1--4-:R-:W4:Y:S04]  /*21c60*/  LDL R2, [R1+0xc] ;  /* 0x00000c0001027983 */ /* 0x012f280000100800 */
        /* <DEDUP_REMOVED lines=15> */
.L_x_5939:
[----:B------:R-:W3:Y:S01]  /*21d60*/  LDL R0, [R1+0xc] ;  /* 0x00000c0001007983 */ /* 0x000ee20000100800 */
[----:B------:R-:W-:Y:S02]  /*21d70*/  ULDC UR4, c[0x0][0xd3c] ;  /* 0x00034f0000047ab9 */ /* 0x000fe40000000800 */
[----:B---3--:R-:W-:-:S13]  /*21d80*/  ISETP.GE.AND P0, PT, R0, UR4, PT ;  /* 0x0000000400007c0c */ /* 0x008fda000bf06270 */
[----:B------:R-:W-:Y:S05]  /*21d90*/  @!P0 BRA `(.L_x_5951) ;  /* 0xffffff8000588947 */ /* 0x000fea000383ffff */
[----:B------:R-:W-:Y:S05]  /*21da0*/  BSYNC B8 ;  /* 0x0000000000087941 */ /* 0x000fea0003800000 */
.L_x_5801:
[----:B--2---:R-:W2:Y:S01]  /*21db0*/  LDL.LU R0, [R1+0x80] ;  /* 0x0000800001007983 */ /* 0x004ea20000300800 */
[----:B------:R-:W-:Y:S01]  /*21dc0*/  BSSY B0, `(.L_x_5952) ;  /* 0x000000b000007945 */ /* 0x000fe20003800000 */
[----:B0-----:R-:W0:Y:S01]  /*21dd0*/  S2R R5, SR_CgaCtaId ;  /* 0x0000000000057919 */ /* 0x001e220000008800 */
[----:B--2---:R-:W-:-:S05]  /*21de0*/  VIADD R0, R0, 0x1 ;  /* 0x0000000100007836 */ /* 0x004fca0000000000 */
        /* <DEDUP_REMOVED lines=8> */
.L_x_6117:
[----:B------:R-:W-:Y:S05]  /*21e70*/  BSYNC B0 ;  /* 0x0000000000007941 */ /* 0x000fea0003800000 */
.L_x_5952:
[----:B------:R-:W-:-:S03]  /*21e80*/  UMOV UR4, 0xffffffff ;  /* 0xffffffff00047882 */ /* 0x000fc60000000000 */
[----:B------:R-:W-:Y:S05]  /*21e90*/  BRA.DIV UR4, `(.L_x_5954) ;  /* 0x0000004604a87947 */ /* 0x000fea000b800000 */
[----:B------:R-:W1:Y:S02]  /*21ea0*/  S2R R2, SR_TID.X ;  /* 0x0000000000027919 */ /* 0x000e640000002100 */
[----:B-1----:R-:W-:-:S04]  /*21eb0*/  SHF.R.U32.HI R2, RZ, 0x5, R2 ;  /* 0x00000005ff027819 */ /* 0x002fc80000011602 */
[----:B------:R-:W-:-:S05]  /*21ec0*/  LOP3.LUT R2, R2, 0x3, RZ, 0xc0, !PT ;  /* 0x0000000302027812 */ /* 0x000fca00078ec0ff */
[----:B------:R1:W2:Y:S02]  /*21ed0*/  SHFL.IDX PT, R14, R2, RZ, 0x1f ;  /* 0x00001fff020e7589 */ /* 0x0002a400000e0000 */
.L_x_6120:
[----:B--2---:R-:W-:-:S13]  /*21ee0*/  ISETP.NE.AND P0, PT, R14, RZ, PT ;  /* 0x000000ff0e00720c */ /* 0x004fda0003f05270 */
[----:B------:R-:W-:Y:S05]  /*21ef0*/  @P0 BRA `(.L_x_5629) ;  /* 0x00000000008c0947 */ /* 0x000fea0003800000 */
[----:B------:R-:W-:-:S03]  /*21f00*/  UMOV UR4, 0xffffffff ;  /* 0xffffffff00047882 */ /* 0x000fc60000000000 */
[----:B------:R-:W-:Y:S05]  /*21f10*/  BRA.DIV UR4, `(.L_x_5955) ;  /* 0x0000004604bc7947 */ /* 0x000fea000b800000 */
[----:B------:R-:W-:-:S13]  /*21f20*/  ELECT P6, URZ, PT ;  /* 0x00000000003f782f */ /* 0x000fda00038c0000 */
.L_x_6123:
[----:B------:R-:W-:Y:S05]  /*21f30*/  @!P6 BRA `(.L_x_5629) ;  /* 0x00000000007ce947 */ /* 0x000fea0003800000 */
[----:B------:R-:W-:-:S06]  /*21f40*/  ULOP3.LUT UR4, UR36, 0x2, URZ, 0xfc, !UPT ;  /* 0x0000000224047892 */ /* 0x000fcc000f8efc3f */
[----:B-1----:R-:W-:-:S05]  /*21f50*/  IMAD.U32 R2, RZ, RZ, UR4 ;  /* 0x00000004ff027e24 */ /* 0x002fca000f8e00ff */
[----:B------:R-:W-:-:S13]  /*21f60*/  ISETP.NE.AND P2, PT, R2, 0x3, PT ;  /* 0x000000030200780c */ /* 0x000fda0003f45270 */
[----:B------:R-:W-:Y:S05]  /*21f70*/  @!P2 BRA `(.L_x_5956) ;  /* 0x000000000004a947 */ /* 0x000fea0003800000 */
[----:B------:R-:W-:Y:S01]  /*21f80*/  BPT.TRAP 0x1 ;  /* 0x000000040000795c */ /* 0x000fe20000300000 */
.L_x_5956:
        /* <DEDUP_REMOVED lines=13> */
.L_x_6124:
[----:B------:R-:W1:Y:S02]  /*22060*/  SYNCS.PHASECHK.TRANS64.TRYWAIT P0, [R7+URZ], R2 ;  /* 0x00000002070075a7 */ /* 0x000e64000800017f */
[----:B-1----:R-:W-:Y:S05]  /*22070*/  @!P0 BRA `(.L_x_5958) ;  /* 0x0000004400988947 */ /* 0x002fea0003800000 */
.L_x_6125:
[----:B------:R-:W-:Y:S05]  /*22080*/  @!P2 BRA `(.L_x_5959) ;  /* 0x000000000004a947 */ /* 0x000fea0003800000 */
[----:B------:R-:W-:Y:S01]  /*22090*/  BPT.TRAP 0x1 ;  /* 0x000000040000795c */ /* 0x000fe20000300000 */
.L_x_5959:
[----:B------:R-:W-:-:S04]  /*220a0*/  VIADD R0, R0, 0x32460 ;  /* 0x0003246000007836 */ /* 0x000fc80000000000 */
[----:B------:R-:W-:-:S04]  /*220b0*/  IMAD R4, R19, 0x8, R0 ;  /* 0x0000000813047824 */ /* 0x000fc800078e0200 */
[----:B------:R-:W2:Y:S02]  /*220c0*/  SYNCS.PHASECHK.TRANS64.TRYWAIT P0, [R4+URZ], R5 ;  /* 0x00000005040075a7 */ /* 0x000ea4000800017f */
[----:B--2---:R-:W-:Y:S05]  /*220d0*/  @!P0 BRA `(.L_x_5960) ;  /* 0x0000004400948947 */ /* 0x004fea0003800000 */
.L_x_6126:
[----:B------:R-:W-:-:S07]  /*220e0*/  IMAD R3, R3, 0x8, R0 ;  /* 0x0000000803037824 */ /* 0x000fce00078e0200 */
.L_x_5961:
[----:B----4-:R4:W0:Y:S02]  /*220f0*/  SYNCS.PHASECHK.TRANS64.TRYWAIT P0, [R3+URZ], R2 ;  /* 0x00000002030075a7 */ /* 0x010824000800017f */
[----:B0-----:R-:W-:Y:S05]  /*22100*/  @!P0 NANOSLEEP.SYNCS 0x989680 ;  /* 0x009896800000895d */ /* 0x001fea0003900000 */
[----:B------:R-:W0:Y:S02]  /*22110*/  @!P0 SYNCS.PHASECHK.TRANS64 P0, [R3+URZ], R2 ;  /* 0x00000002030085a7 */ /* 0x000e24000800007f */
[----:B0-----:R-:W-:Y:S05]  /*22120*/  @!P0 BRA `(.L_x_5961) ;  /* 0xfffffffc00f08947 */ /* 0x001fea000383ffff */
.L_x_5629:
[----:B------:R-:W-:Y:S05]  /*22130*/  BSYNC B9 ;  /* 0x0000000000097941 */ /* 0x000fea0003800000 */
.L_x_5626:
[----:B------:R-:W-:Y:S05]  /*22140*/  EXIT ;  /* 0x000000000000794d */ /* 0x000fea0003800000 */
.L_x_5649:
[----:B0-----:R0:W1:Y:S02]  /*22150*/  SYNCS.PHASECHK.TRANS64.TRYWAIT P6, [R96+URZ+0x32490], R107 ;  /* 0x0324906b600075a7 */ /* 0x00106400080c017f */
[----:B-1----:R-:W-:Y:S05]  /*22160*/  @!P6 NANOSLEEP.SYNCS 0x989680 ;  /* 0x009896800000e95d */ /* 0x002fea0003900000 */
[----:B------:R-:W1:Y:S02]  /*22170*/  @!P6 SYNCS.PHASECHK.TRANS64 P6, [R96+URZ+0x32490], R107 ;  /* 0x0324906b6000e5a7 */ /* 0x000e6400080c007f */
[----:B-1----:R-:W-:Y:S05]  /*22180*/  @!P6 BRA `(.L_x_5649) ;  /* 0xfffffffc00f0e947 */ /* 0x002fea000383ffff */
[----:B------:R-:W-:Y:S05]  /*22190*/  BRA `(.L_x_5962) ;  /* 0xfffffe1400c07947 */ /* 0x000fea000383ffff */
.L_x_5667:
[----:B0-----:R0:W1:Y:S02]  /*221a0*/  SYNCS.PHASECHK.TRANS64.TRYWAIT P5, [R96+URZ+0x32490], R107 ;  /* 0x0324906b600075a7 */ /* 0x00106400080a017f */
[----:B-1----:R-:W-:Y:S05]  /*221b0*/  @!P5 NANOSLEEP.SYNCS 0x989680 ;  /* 0x009896800000d95d */ /* 0x002fea0003900000 */
[----:B------:R-:W1:Y:S02]  /*221c0*/  @!P5 SYNCS.PHASECHK.TRANS64 P5, [R96+URZ+0x32490], R107 ;  /* 0x0324906b6000d5a7 */ /* 0x000e6400080a007f */
[----:B-1----:R-:W-:Y:S05]  /*221d0*/  @!P5 BRA `(.L_x_5667) ;  /* 0xfffffffc00f0d947 */ /* 0x002fea000383ffff */
[----:B------:R-:W-:Y:S05]  /*221e0*/  BRA `(.L_x_5963) ;  /* 0xfffffe2800647947 */ /* 0x000fea000383ffff */
.L_x_5676:
[----:B0-----:R0:W1:Y:S02]  /*221f0*/  SYNCS.PHASECHK.TRANS64.TRYWAIT P4, [R96+URZ+0x32490], R107 ;  /* 0x0324906b600075a7 */ /* 0x001064000808017f */
[----:B-1----:R-:W-:Y:S05]  /*22200*/  @!P4 NANOSLEEP.SYNCS 0x989680 ;  /* 0x009896800000c95d */ /* 0x002fea0003900000 */
[----:B------:R-:W1:Y:S02]  /*22210*/  @!P4 SYNCS.PHASECHK.TRANS64 P4, [R96+URZ+0x32490], R107 ;  /* 0x0324906b6000c5a7 */ /* 0x000e64000808007f */
[----:B-1----:R-:W-:Y:S05]  /*22220*/  @!P4 BRA `(.L_x_5676) ;  /* 0xfffffffc00f0c947 */ /* 0x002fea000383ffff */
[----:B------:R-:W-:Y:S05]  /*22230*/  BRA `(.L_x_5964) ;  /* 0xfffffe3800c87947 */ /* 0x000fea000383ffff */
.L_x_5682:
[----:B-1----:R1:W2:Y:S02]  /*22240*/  SYNCS.PHASECHK.TRANS64.TRYWAIT P3, [R96+URZ+0x324b0], R107 ;  /* 0x0324b06b600075a7 */ /* 0x0022a4000806017f */
[----:B--2---:R-:W-:Y:S05]  /*22250*/  @!P3 NANOSLEEP.SYNCS 0x989680 ;  /* 0x009896800000b95d */ /* 0x004fea0003900000 */
[----:B------:R-:W2:Y:S02]  /*22260*/  @!P3 SYNCS.PHASECHK.TRANS64 P3, [R96+URZ+0x324b0], R107 ;  /* 0x0324b06b6000b5a7 */ /* 0x000ea4000806007f */
[----:B--2---:R-:W-:Y:S05]  /*22270*/  @!P3 BRA `(.L_x_5682) ;  /* 0xfffffffc00f0b947 */ /* 0x004fea000383ffff */
[----:B------:R-:W-:Y:S05]  /*22280*/  BRA `(.L_x_5965) ;  /* 0xfffffe3c005c7947 */ /* 0x000fea000383ffff */
.L_x_5692:
[----:B------:R-:W-:Y:S01]  /*22290*/  BSSY B0, `(.L_x_5966) ;  /* 0x0000007000007945 */ /* 0x000fe20003800000 */
[----:B------:R-:W-:Y:S02]  /*222a0*/  IMAD.MOV.U32 R12, RZ, RZ, RZ ;  /* 0x000000ffff0c7224 */ /* 0x000fe400078e00ff */
[----:B------:R-:W-:Y:S02]  /*222b0*/  IMAD.MOV.U32 R11, RZ, RZ, 0x1f ;  /* 0x0000001fff0b7424 */ /* 0x000fe400078e00ff */
[----:B------:R-:W-:-:S07]  /*222c0*/  IMAD.MOV.U32 R15, RZ, RZ, -0x1 ;  /* 0xffffffffff0f7424 */ /* 0x000fce00078e00ff */
[----:B-----5:R-:W-:Y:S05]  /*222d0*/  WARPSYNC.COLLECTIVE R15, `(.L_x_5967) ;  /* 0x000000000f087348 */ /* 0x020fea0003c00000 */
[----:B------:R0:W1:Y:S02]  /*222e0*/  SHFL.IDX P6, R14, R13, R12, R11 ;  /* 0x0000000c0d0e7389 */ /* 0x00006400000c000b */
[----:B01---5:R-:W-:Y:S01]  /*222f0*/  ENDCOLLECTIVE ;  /* 0x000000000000791b */ /* 0x023fe20003800000 */
.L_x_5967:
[----:B------:R-:W-:Y:S05]  /*22300*/  BSYNC B0 ;  /* 0x0000000000007941 */ /* 0x000fea0003800000 */
.L_x_5966:
[----:B------:R-:W-:Y:S05]  /*22310*/  BRA `(.L_x_5968) ;  /* 0xfffffe4800e47947 */ /* 0x000fea000383ffff */
.L_x_5704:
        /* <DEDUP_REMOVED lines=8> */
.L_x_5970:
[----:B------:R-:W-:Y:S05]  /*223a0*/  BSYNC B1 ;  /* 0x0000000000017941 */ /* 0x000fea0003800000 */
.L_x_5969:
        /* <DEDUP_REMOVED lines=8> */
.L_x_5971:
[----:B------:R-:W-:Y:S02]  /*22430*/  IMAD.MOV.U32 R13, RZ, RZ, R7 ;  /* 0x000000ffff0d7224 */ /* 0x000fe400078e0007 */
[----:B------:R-:W-:-:S07]  /*22440*/  IMAD.MOV.U32 R0, RZ, RZ, R14 ;  /* 0x000000ffff007224 */ /* 0x000fce00078e000e */
[----:B------:R-:W-:Y:S05]  /*22450*/  WARPSYNC.COLLECTIVE R15, `(.L_x_5972) ;  /* 0x000000000f087348 */ /* 0x000fea0003c00000 */
[----:B------:R0:W1:Y:S02]  /*22460*/  SHFL.IDX P6, R14, R13, R12, R11 ;  /* 0x0000000c0d0e7389 */ /* 0x00006400000c000b */
[----:B01----:R-:W-:Y:S01]  /*22470*/  ENDCOLLECTIVE ;  /* 0x000000000000791b */ /* 0x003fe20003800000 */
.L_x_5972:
[----:B------:R-:W-:Y:S02]  /*22480*/  IMAD.MOV.U32 R13, RZ, RZ, R30 ;  /* 0x000000ffff0d7224 */ /* 0x000fe400078e001e */
[----:B------:R-:W-:-:S07]  /*22490*/  IMAD.MOV.U32 R5, RZ, RZ, R14 ;  /* 0x000000ffff057224 */ /* 0x000fce00078e000e */
[----:B------:R-:W-:Y:S05]  /*224a0*/  WARPSYNC.COLLECTIVE R15, `(.L_x_5973) ;  /* 0x000000000f087348 */ /* 0x000fea0003c00000 */
[----:B------:R0:W1:Y:S02]  /*224b0*/  SHFL.IDX P6, R14, R13, R12, R11 ;  /* 0x0000000c0d0e7389 */ /* 0x00006400000c000b */
[----:B01----:R-:W-:Y:S01]  /*224c0*/  ENDCOLLECTIVE ;  /* 0x000000000000791b */ /* 0x003fe20003800000 */
.L_x_5973:
[----:B------:R-:W-:Y:S05]  /*224d0*/  BRA `(.L_x_5974) ;  /* 0xfffffe50007c7947 */ /* 0x000fea000383ffff */
.L_x_5707:
        /* <DEDUP_REMOVED lines=8> */
.L_x_5976:
[----:B------:R-:W-:Y:S05]  /*22560*/  BSYNC B1 ;  /* 0x0000000000017941 */ /* 0x000fea0003800000 */
.L_x_5975:
        /* <DEDUP_REMOVED lines=8> */
.L_x_5977:
[----:B------:R-:W-:Y:S02]  /*225f0*/  IMAD.MOV.U32 R13, RZ, RZ, R7 ;  /* 0x000000ffff0d7224 */ /* 0x000fe400078e0007 */
[----:B------:R-:W-:-:S07]  /*22600*/  IMAD.MOV.U32 R4, RZ, RZ, R14 ;  /* 0x000000ffff047224 */ /* 0x000fce00078e000e */
[----:B------:R-:W-:Y:S05]  /*22610*/  WARPSYNC.COLLECTIVE R15, `(.L_x_5978) ;  /* 0x000000000f087348 */ /* 0x000fea0003c00000 */
[----:B------:R0:W1:Y:S02]  /*22620*/  SHFL.IDX P6, R14, R13, R12, R11 ;  /* 0x0000000c0d0e7389 */ /* 0x00006400000c000b */
[----:B01----:R-:W-:Y:S01]  /*22630*/  ENDCOLLECTIVE ;  /* 0x000000000000791b */ /* 0x003fe20003800000 */
.L_x_5978:
[----:B------:R-:W-:Y:S02]  /*22640*/  IMAD.MOV.U32 R13, RZ, RZ, R30 ;  /* 0x000000ffff0d7224 */ /* 0x000fe400078e001e */
[----:B------:R-:W-:-:S07]  /*22650*/  IMAD.MOV.U32 R7, RZ, RZ, R14 ;  /* 0x000000ffff077224 */ /* 0x000fce00078e000e */
[----:B------:R-:W-:Y:S05]  /*22660*/  WARPSYNC.COLLECTIVE R15, `(.L_x_5979) ;  /* 0x000000000f087348 */ /* 0x000fea0003c00000 */
[----:B------:R0:W1:Y:S02]  /*22670*/  SHFL.IDX P6, R14, R13, R12, R11 ;  /* 0x0000000c0d0e7389 */ /* 0x00006400000c000b */
[----:B01----:R-:W-:Y:S01]  /*22680*/  ENDCOLLECTIVE ;  /* 0x000000000000791b */ /* 0x003fe20003800000 */
.L_x_5979:
[----:B------:R-:W-:Y:S01]  /*22690*/  IMAD.MOV.U32 R30, RZ, RZ, R14 ;  /* 0x000000ffff1e7224 */ /* 0x000fe200078e000e */
[----:B------:R-:W-:Y:S06]  /*226a0*/  BRA `(.L_x_5980) ;  /* 0xfffffe5000d47947 */ /* 0x000fec000383ffff */
.L_x_5711:
[----:B0-----:R0:W1:Y:S02]  /*226b0*/  SYNCS.PHASECHK.TRANS64.TRYWAIT P0, [R19+URZ+0x32400], R34 ;  /* 0x03240022130075a7 */ /* 0x001064000800017f */
[----:B-1----:R-:W-:Y:S05]  /*226c0*/  @!P0 NANOSLEEP.SYNCS 0x989680 ;  /* 0x009896800000895d */ /* 0x002fea0003900000 */
[----:B------:R-:W1:Y:S02]  /*226d0*/  @!P0 SYNCS.PHASECHK.TRANS64 P0, [R19+URZ+0x32400], R34 ;  /* 0x03240022130085a7 */ /* 0x000e64000800007f */
[----:B-1----:R-:W-:Y:S05]  /*226e0*/  @!P0 BRA `(.L_x_5711) ;  /* 0xfffffffc00f08947 */ /* 0x002fea000383ffff */
[----:B------:R-:W-:Y:S05]  /*226f0*/  BRA `(.L_x_5981) ;  /* 0xfffffe5400c47947 */ /* 0x000fea000383ffff */
.L_x_5719:
        /* <DEDUP_REMOVED lines=9> */
.L_x_5983:
[----:B------:R-:W-:Y:S05]  /*22790*/  BSYNC B1 ;  /* 0x0000000000017941 */ /* 0x000fea0003800000 */
.L_x_5982:
[----:B------:R0:W5:Y:S01]  /*227a0*/  LDL R8, [R1+0x18] ;  /* 0x0000180001087983 */ /* 0x0001620000100800 */
[----:B------:R-:W-:Y:S01]  /*227b0*/  IMAD.MOV.U32 R13, RZ, RZ, R24 ;  /* 0x000000ffff0d7224 */ /* 0x000fe200078e0018 */
[----:B------:R-:W-:Y:S01]  /*227c0*/  ISETP.GE.AND P0, PT, R16, R39, PT ;  /* 0x000000271000720c */ /* 0x000fe20003f06270 */
[----:B------:R-:W-:Y:S02]  /*227d0*/  IMAD.MOV.U32 R12, RZ, RZ, RZ ;  /* 0x000000ffff0c7224 */ /* 0x000fe400078e00ff */
[----:B------:R-:W-:Y:S02]  /*227e0*/  IMAD.MOV.U32 R11, RZ, RZ, 0x1c1f ;  /* 0x00001c1fff0b7424 */ /* 0x000fe400078e00ff */
[----:B------:R-:W-:Y:S02]  /*227f0*/  IMAD.MOV.U32 R15, RZ, RZ, -0x1 ;  /* 0xffffffffff0f7424 */ /* 0x000fe400078e00ff */
[----:B0-----:R-:W-:-:S07]  /*22800*/  IMAD.MOV.U32 R0, RZ, RZ, R14 ;  /* 0x000000ffff007224 */ /* 0x001fce00078e000e */
[----:B-----5:R-:W-:Y:S05]  /*22810*/  WARPSYNC.COLLECTIVE R15, `(.L_x_5984) ;  /* 0x000000000f087348 */ /* 0x020fea0003c00000 */
[----:B------:R0:W1:Y:S02]  /*22820*/  SHFL.IDX P6, R14, R13, R12, R11 ;  /* 0x0000000c0d0e7389 */ /* 0x00006400000c000b */
[----:B01---5:R-:W-:Y:S01]  /*22830*/  ENDCOLLECTIVE ;  /* 0x000000000000791b */ /* 0x023fe20003800000 */
.L_x_5984:
[----:B------:R-:W-:Y:S02]  /*22840*/  IMAD.MOV.U32 R13, RZ, RZ, R25 ;  /* 0x000000ffff0d7224 */ /* 0x000fe400078e0019 */
[----:B------:R-:W-:-:S07]  /*22850*/  IMAD.MOV.U32 R3, RZ, RZ, R14 ;  /* 0x000000ffff037224 */ /* 0x000fce00078e000e */
[----:B------:R-:W-:Y:S05]  /*22860*/  WARPSYNC.COLLECTIVE R15, `(.L_x_5985) ;  /* 0x000000000f087348 */ /* 0x000fea0003c00000 */
[----:B------:R0:W1:Y:S02]  /*22870*/  SHFL.IDX P6, R14, R13, R12, R11 ;  /* 0x0000000c0d0e7389 */ /* 0x00006400000c000b */
[----:B01----:R-:W-:Y:S01]  /*22880*/  ENDCOLLECTIVE ;  /* 0x000000000000791b */ /* 0x003fe20003800000 */
.L_x_5985:
[----:B------:R-:W-:Y:S02]  /*22890*/  IMAD.MOV.U32 R13, RZ, RZ, R27 ;  /* 0x000000ffff0d7224 */ /* 0x000fe400078e001b */
[----:B------:R-:W-:-:S07]  /*228a0*/  IMAD.MOV.U32 R4, RZ, RZ, R14 ;  /* 0x000000ffff047224 */ /* 0x000fce00078e000e */
[----:B------:R-:W-:Y:S05]  /*228b0*/  WARPSYNC.COLLECTIVE R15, `(.L_x_5986) ;  /* 0x000000000f087348 */ /* 0x000fea0003c00000 */
[----:B------:R0:W1:Y:S02]  /*228c0*/  SHFL.IDX P6, R14, R13, R12, R11 ;  /* 0x0000000c0d0e7389 */ /* 0x00006400000c000b */
[----:B01----:R-:W-:Y:S01]  /*228d0*/  ENDCOLLECTIVE ;  /* 0x000000000000791b */ /* 0x003fe20003800000 */
.L_x_5986:
[----:B------:R-:W-:-:S05]  /*228e0*/  IMAD R34, R8, R34, RZ ;  /* 0x0000002208227224 */ /* 0x000fca00078e02ff */
[----:B------:R-:W-:-:S13]  /*228f0*/  ISETP.GE.OR P1, PT, R41, R34, P0 ;  /* 0x000000222900720c */ /* 0x000fda0000726670 */
[C---:B------:R-:W-:Y:S01]  /*22900*/  @!P1 IMAD.SHL.U32 R5, R16.reuse, 0x2, RZ ;  /* 0x0000000210059824 */ /* 0x040fe200078e00ff */
[----:B------:R-:W-:-:S04]  /*22910*/  @!P1 SHF.L.U64.HI R21, R16, 0x1, R43 ;  /* 0x0000000110159819 */ /* 0x000fc8000001022b */
[----:B------:R-:W-:-:S05]  /*22920*/  @!P1 IADD3 R6, P2, R3, R5, RZ ;  /* 0x0000000503069210 */ /* 0x000fca0007f5e0ff */
[----:B------:R-:W-:-:S05]  /*22930*/  @!P1 IMAD.X R7, R0, 0x1, R21, P2 ;  /* 0x0000000100079824 */ /* 0x000fca00010e0615 */
[----:B------:R-:W2:Y:S01]  /*22940*/  @!P1 LD.E.128 R8, desc[UR40][R6.64] ;  /* 0x0000002806089980 */ /* 0x000ea2000c101d00 */
[----:B------:R-:W-:-:S05]  /*22950*/  @!P1 IADD3 R14, P2, R14, R5, RZ ;  /* 0x000000050e0e9210 */ /* 0x000fca0007f5e0ff */
[----:B------:R-:W-:Y:S02]  /*22960*/  @!P1 IMAD.X R5, R4, 0x1, R21, P2 ;  /* 0x0000000104059824 */ /* 0x000fe400010e0615 */
[----:B------:R-:W-:-:S06]  /*22970*/  @!P1 IMAD.MOV.U32 R4, RZ, RZ, R14 ;  /* 0x000000ffff049224 */ /* 0x000fcc00078e000e */
[----:B------:R-:W5:Y:S01]  /*22980*/  @!P1 LD.E.128 R4, desc[UR40][R4.64] ;  /* 0x0000002804049980 */ /* 0x000f62000c101d00 */
[----:B------:R-:W-:Y:S01]  /*22990*/  CS2R R28, SRZ ;  /* 0x00000000001c7805 */ /* 0x000fe2000001ff00 */
[----:B------:R-:W-:Y:S01]  /*229a0*/  IMAD.MOV.U32 R13, RZ, RZ, R26 ;  /* 0x000000ffff0d7224 */ /* 0x000fe200078e001a */
[----:B------:R-:W-:Y:S01]  /*229b0*/  CS2R R20, SRZ ;  /* 0x0000000000147805 */ /* 0x000fe2000001ff00 */
[----:B------:R-:W-:Y:S01]  /*229c0*/  IMAD.MOV.U32 R12, RZ, RZ, 0x1 ;  /* 0x00000001ff0c7424 */ /* 0x000fe200078e00ff */
[----:B------:R-:W-:Y:S02]  /*229d0*/  CS2R R30, SRZ ;  /* 0x00000000001e7805 */ /* 0x000fe4000001ff00 */
[----:B------:R-:W-:Y:S01]  /*229e0*/  CS2R R32, SRZ ;  /* 0x0000000000207805 */ /* 0x000fe2000001ff00 */
[----:B--2---:R-:W-:Y:S02]  /*229f0*/  @!P1 IMAD.MOV.U32 R29, RZ, RZ, R11 ;  /* 0x000000ffff1d9224 */ /* 0x004fe400078e000b */
[----:B------:R-:W-:-:S02]  /*22a00*/  IMAD.MOV.U32 R11, RZ, RZ, 0x1c1f ;  /* 0x00001c1fff0b7424 */ /* 0x000fc400078e00ff */
[----:B------:R-:W-:Y:S02]  /*22a10*/  @!P1 IMAD.MOV.U32 R21, RZ, RZ, R9 ;  /* 0x000000ffff159224 */ /* 0x000fe400078e0009 */
[----:B------:R-:W-:-:S07]  /*22a20*/  @!P1 IMAD.MOV.U32 R20, RZ, RZ, R8 ;  /* 0x000000ffff149224 */ /* 0x000fce00078e0008 */
[----:B-----5:R-:W-:Y:S05]  /*22a30*/  WARPSYNC.COLLECTIVE R15, `(.L_x_5987) ;  /* 0x000000000f087348 */ /* 0x020fea0003c00000 */
[----:B------:R0:W1:Y:S02]  /*22a40*/  SHFL.IDX P6, R14, R13, R12, R11 ;  /* 0x0000000c0d0e7389 */ /* 0x00006400000c000b */
[----:B01---5:R-:W-:Y:S01]  /*22a50*/  ENDCOLLECTIVE ;  /* 0x000000000000791b */ /* 0x023fe20003800000 */
.L_x_5987:
[----:B------:R-:W-:Y:S02]  /*22a60*/  IMAD.MOV.U32 R3, RZ, RZ, R21 ;  /* 0x000000ffff037224 */ /* 0x000fe400078e0015 */
[----:B------:R-:W-:Y:S02]  /*22a70*/  IMAD.MOV.U32 R0, RZ, RZ, R20 ;  /* 0x000000ffff007224 */ /* 0x000fe400078e0014 */
[----:B------:R-:W-:Y:S01]  /*22a80*/  @!P1 IMAD.MOV.U32 R28, RZ, RZ, R10 ;  /* 0x000000ffff1c9224 */ /* 0x000fe200078e000a */
[----:B------:R-:W-:Y:S01]  /*22a90*/  PRMT R49, R3, 0x7610, R49 ;  /* 0x0000761003317816 */ /* 0x000fe20000000031 */
[----:B------:R-:W-:Y:S01]  /*22aa0*/  @!P1 IMAD.MOV.U32 R30, RZ, RZ, R4 ;  /* 0x000000ffff1e9224 */ /* 0x000fe200078e0004 */
[----:B------:R-:W-:Y:S01]  /*22ab0*/  PRMT R36, R36, 0x5410, R0 ;  /* 0x0000541024247816 */ /* 0x000fe20000000000 */
[----:B------:R-:W-:Y:S02]  /*22ac0*/  IMAD.MOV.U32 R0, RZ, RZ, R28 ;  /* 0x000000ffff007224 */ /* 0x000fe400078e001c */
[----:B------:R-:W-:-:S02]  /*22ad0*/  @!P1 IMAD.MOV.U32 R31, RZ, RZ, R5 ;  /* 0x000000ffff1f9224 */ /* 0x000fc400078e0005 */
[----:B------:R-:W-:Y:S01]  /*22ae0*/  @!P1 IMAD.MOV.U32 R32, RZ, RZ, R6 ;  /* 0x000000ffff209224 */ /* 0x000fe200078e0006 */
[----:B------:R-:W-:Y:S01]  /*22af0*/  PRMT R35, R0, 0x7610, R35 ;  /* 0x0000761000237816 */ /* 0x000fe20000000023 */
[----:B------:R-:W-:Y:S02]  /*22b00*/  IMAD.MOV.U32 R13, RZ, RZ, R24 ;  /* 0x000000ffff0d7224 */ /* 0x000fe400078e0018 */
[----:B------:R-:W-:Y:S02]  /*22b10*/  @!P1 IMAD.MOV.U32 R33, RZ, RZ, R7 ;  /* 0x000000ffff219224 */ /* 0x000fe400078e0007 */
[----:B------:R-:W-:Y:S02]  /*22b20*/  IMAD.MOV.U32 R0, RZ, RZ, R30 ;  /* 0x000000ffff007224 */ /* 0x000fe400078e001e */
[----:B------:R-:W-:Y:S02]  /*22b30*/  IMAD.MOV.U32 R4, RZ, RZ, R31 ;  /* 0x000000ffff047224 */ /* 0x000fe400078e001f */
[----:B------:R-:W-:-:S02]  /*22b40*/  IMAD.MOV.U32 R5, RZ, RZ, R32 ;  /* 0x000000ffff057224 */ /* 0x000fc400078e0020 */
[----:B------:R-:W-:Y:S01]  /*22b50*/  IMAD.MOV.U32 R3, RZ, RZ, R14 ;  /* 0x000000ffff037224 */ /* 0x000fe200078e000e */
[----:B------:R-:W-:-:S07]  /*22b60*/  PRMT R35, R35, 0x5410, R4 ;  /* 0x0000541023237816 */ /* 0x000fce0000000004 */
[----:B------:R-:W-:Y:S05]  /*22b70*/  WARPSYNC.COLLECTIVE R15, `(.L_x_5988) ;  /* 0x000000000f087348 */ /* 0x000fea0003c00000 */
[----:B------:R0:W1:Y:S02]  /*22b80*/  SHFL.IDX P6, R14, R13, R12, R11 ;  /* 0x0000000c0d0e7389 */ /* 0x00006400000c000b */
[----:B01----:R-:W-:Y:S01]  /*22b90*/  ENDCOLLECTIVE ;  /* 0x000000000000791b */ /* 0x003fe20003800000 */
.L_x_5988:
[----:B------:R-:W-:Y:S01]  /*22ba0*/  IMAD.MOV.U32 R8, RZ, RZ, R29 ;  /* 0x000000ffff087224 */ /* 0x000fe200078e001d */
[----:B------:R-:W-:Y:S01]  /*22bb0*/  PRMT R45, R0, 0x5410, R5 ;  /* 0x00005410002d7816 */ /* 0x000fe20000000005 */
[----:B------:R-:W-:Y:S01]  /*22bc0*/  IMAD.MOV.U32 R6, RZ, RZ, R33 ;  /* 0x000000ffff067224 */ /* 0x000fe200078e0021 */
[----:B------:R-:W-:Y:S02]  /*22bd0*/  CS2R R4, SRZ ;  /* 0x0000000000047805 */ /* 0x000fe4000001ff00 */
[----:B------:R-:W-:Y:S02]  /*22be0*/  PRMT R36, R8, 0x7610, R36 ;  /* 0x0000761008247816 */ /* 0x000fe40000000024 */
[----:B------:R-:W-:Y:S01]  /*22bf0*/  PRMT R48, R6, 0x7610, R48 ;  /* 0x0000761006307816 */ /* 0x000fe20000000030 */
[----:B------:R-:W-:Y:S02]  /*22c00*/  IMAD.MOV.U32 R13, RZ, RZ, R25 ;  /* 0x000000ffff0d7224 */ /* 0x000fe400078e0019 */
[----:B------:R-:W-:-:S07]  /*22c10*/  IMAD.MOV.U32 R24, RZ, RZ, R14 ;  /* 0x000000ffff187224 */ /* 0x000fce00078e000e */
[----:B------:R-:W-:Y:S05]  /*22c20*/  WARPSYNC.COLLECTIVE R15, `(.L_x_5989) ;  /* 0x000000000f087348 */ /* 0x000fea0003c00000 */
[----:B------:R0:W1:Y:S02]  /*22c30*/  SHFL.IDX P6, R14, R13, R12, R11 ;  /* 0x0000000c0d0e7389 */ /* 0x00006400000c000b */
[----:B01----:R-:W-:Y:S01]  /*22c40*/  ENDCOLLECTIVE ;  /* 0x000000000000791b */ /* 0x003fe20003800000 */
.L_x_5989:
[----:B------:R-:W-:Y:S02]  /*22c50*/  IMAD.MOV.U32 R13, RZ, RZ, R27 ;  /* 0x000000ffff0d7224 */ /* 0x000fe400078e001b */
[----:B------:R-:W-:-:S07]  /*22c60*/  IMAD.MOV.U32 R25, RZ, RZ, R14 ;  /* 0x000000ffff197224 */ /* 0x000fce00078e000e */
[----:B------:R-:W-:Y:S05]  /*22c70*/  WARPSYNC.COLLECTIVE R15, `(.L_x_5990) ;  /* 0x000000000f087348 */ /* 0x000fea0003c00000 */
[----:B------:R0:W1:Y:S02]  /*22c80*/  SHFL.IDX P6, R14, R13, R12, R11 ;  /* 0x0000000c0d0e7389 */ /* 0x00006400000c000b */
[----:B01----:R-:W-:Y:S01]  /*22c90*/  ENDCOLLECTIVE ;  /* 0x000000000000791b */ /* 0x003fe20003800000 */
.L_x_5990:
[----:B------:R-:W-:Y:S05]  /*22ca0*/  BRA `(.L_x_5991) ;  /* 0xfffffe6000d87947 */ /* 0x000fea000383ffff */
.L_x_5723:
[----:B0-----:R0:W1:Y:S02]  /*22cb0*/  SYNCS.PHASECHK.TRANS64.TRYWAIT P1, [R19+URZ+0x32400], R12 ;  /* 0x0324000c130075a7 */ /* 0x001064000802017f */
[----:B-1----:R-:W-:Y:S05]  /*22cc0*/  @!P1 NANOSLEEP.SYNCS 0x989680 ;  /* 0x009896800000995d */ /* 0x002fea0003900000 */
[----:B------:R-:W1:Y:S02]  /*22cd0*/  @!P1 SYNCS.PHASECHK.TRANS64 P1, [R19+URZ+0x32400], R12 ;  /* 0x0324000c130095a7 */ /* 0x000e64000802007f */
[----:B-1----:R-:W-:Y:S05]  /*22ce0*/  @!P1 BRA `(.L_x_5723) ;  /* 0xfffffffc00f09947 */ /* 0x002fea000383ffff */
[----:B------:R-:W-:Y:S05]  /*22cf0*/  BRA `(.L_x_5992) ;  /* 0xfffffe6400807947 */ /* 0x000fea000383ffff */
.L_x_5729:
[----:B---3--:R3:W0:Y:S02]  /*22d00*/  SYNCS.PHASECHK.TRANS64.TRYWAIT P1, [R173+URZ+0x32430], R8 ;  /* 0x03243008ad0075a7 */ /* 0x008624000802017f */
[----:B0-----:R-:W-:Y:S05]  /*22d10*/  @!P1 NANOSLEEP.SYNCS 0x989680 ;  /* 0x009896800000995d */ /* 0x001fea0003900000 */
[----:B------:R-:W0:Y:S02]  /*22d20*/  @!P1 SYNCS.PHASECHK.TRANS64 P1, [R173+URZ+0x32430], R8 ;  /* 0x03243008ad0095a7 */ /* 0x000e24000802007f */
[----:B0-----:R-:W-:Y:S05]  /*22d30*/  @!P1 BRA `(.L_x_5729) ;  /* 0xfffffffc00f09947 */ /* 0x001fea000383ffff */
[----:B------:R-:W-:Y:S05]  /*22d40*/  BRA `(.L_x_5728) ;  /* 0xfffffe74004c7947 */ /* 0x000fea000383ffff */
.L_x_5731:
[----:B0-----:R0:W4:Y:S02]  /*22d50*/  SYNCS.PHASECHK.TRANS64.TRYWAIT P1, [R19+URZ+0x32410], R0 ;  /* 0x03241000130075a7 */ /* 0x001124000802017f */
[----:B----4-:R-:W-:Y:S05]  /*22d60*/  @!P1 NANOSLEEP.SYNCS 0x989680 ;  /* 0x009896800000995d */ /* 0x010fea0003900000 */
[----:B------:R-:W4:Y:S02]  /*22d70*/  @!P1 SYNCS.PHASECHK.TRANS64 P1, [R19+URZ+0x32410], R0 ;  /* 0x03241000130095a7 */ /* 0x000f24000802007f */
[----:B----4-:R-:W-:Y:S05]  /*22d80*/  @!P1 BRA `(.L_x_5731) ;  /* 0xfffffffc00f09947 */ /* 0x010fea000383ffff */
[----:B------:R-:W-:Y:S05]  /*22d90*/  BRA `(.L_x_5993) ;  /* 0xfffffe7800007947 */ /* 0x000fea000383ffff */
.L_x_5736:
[----:B------:R0:W0:Y:S02]  /*22da0*/  SYNCS.PHASECHK.TRANS64.TRYWAIT P2, [R173+URZ+0x32450], R8 ;  /* 0x03245008ad0075a7 */ /* 0x000024000804017f */
[----:B0-----:R-:W-:Y:S05]  /*22db0*/  @!P2 NANOSLEEP.SYNCS 0x989680 ;  /* 0x009896800000a95d */ /* 0x001fea0003900000 */
[----:B------:R-:W0:Y:S02]  /*22dc0*/  @!P2 SYNCS.PHASECHK.TRANS64 P2, [R173+URZ+0x32450], R8 ;  /* 0x03245008ad00a5a7 */ /* 0x000e24000804007f */
[----:B0-----:R-:W-:Y:S05]  /*22dd0*/  @!P2 BRA `(.L_x_5736) ;  /* 0xfffffffc00f0a947 */ /* 0x001fea000383ffff */
[----:B------:R-:W-:Y:S05]  /*22de0*/  BRA `(.L_x_5735) ;  /* 0xfffffe7800207947 */ /* 0x000fea000383ffff */
.L_x_5741:
[----:B--2---:R2:W3:Y:S02]  /*22df0*/  SYNCS.PHASECHK.TRANS64.TRYWAIT P2, [R205+URZ+0x32430], R0 ;  /* 0x03243000cd0075a7 */ /* 0x0044e4000804017f */
[----:B---3--:R-:W-:Y:S05]  /*22e00*/  @!P2 NANOSLEEP.SYNCS 0x989680 ;  /* 0x009896800000a95d */ /* 0x008fea0003900000 */
[----:B------:R-:W3:Y:S02]  /*22e10*/  @!P2 SYNCS.PHASECHK.TRANS64 P2, [R205+URZ+0x32430], R0 ;  /* 0x03243000cd00a5a7 */ /* 0x000ee4000804007f */
[----:B---3--:R-:W-:Y:S05]  /*22e20*/  @!P2 BRA `(.L_x_5741) ;  /* 0xfffffffc00f0a947 */ /* 0x008fea000383ffff */
[----:B------:R-:W-:Y:S05]  /*22e30*/  BRA `(.L_x_5740) ;  /* 0xfffffe9c00e07947 */ /* 0x000fea000383ffff */
.L_x_5746:
[----:B---3--:R3:W4:Y:S02]  /*22e40*/  SYNCS.PHASECHK.TRANS64.TRYWAIT P2, [R205+URZ+0x32450], R0 ;  /* 0x03245000cd0075a7 */ /* 0x008724000804017f */
[----:B----4-:R-:W-:Y:S05]  /*22e50*/  @!P2 NANOSLEEP.SYNCS 0x989680 ;  /* 0x009896800000a95d */ /* 0x010fea0003900000 */
[----:B------:R-:W4:Y:S02]  /*22e60*/  @!P2 SYNCS.PHASECHK.TRANS64 P2, [R205+URZ+0x32450], R0 ;  /* 0x03245000cd00a5a7 */ /* 0x000f24000804007f */
[----:B----4-:R-:W-:Y:S05]  /*22e70*/  @!P2 BRA `(.L_x_5746) ;  /* 0xfffffffc00f0a947 */ /* 0x010fea000383ffff */
[----:B------:R-:W-:Y:S05]  /*22e80*/  BRA `(.L_x_5745) ;  /* 0xfffffea000847947 */ /* 0x000fea000383ffff */
.L_x_5752:
[----:B--2---:R2:W3:Y:S02]  /*22e90*/  SYNCS.PHASECHK.TRANS64.TRYWAIT P2, [R216+URZ+0x32430], R0 ;  /* 0x03243000d80075a7 */ /* 0x0044e4000804017f */
[----:B---3--:R-:W-:Y:S05]  /*22ea0*/  @!P2 NANOSLEEP.SYNCS 0x989680 ;  /* 0x009896800000a95d */ /* 0x008fea0003900000 */
[----:B------:R-:W3:Y:S02]  /*22eb0*/  @!P2 SYNCS.PHASECHK.TRANS64 P2, [R216+URZ+0x32430], R0 ;  /* 0x03243000d800a5a7 */ /* 0x000ee4000804007f */
[----:B---3--:R-:W-:Y:S05]  /*22ec0*/  @!P2 BRA `(.L_x_5752) ;  /* 0xfffffffc00f0a947 */ /* 0x008fea000383ffff */
[----:B------:R-:W-:Y:S05]  /*22ed0*/  BRA `(.L_x_5751) ;  /* 0xfffffecc00c47947 */ /* 0x000fea000383ffff */
.L_x_5757:
[----:B---3--:R3:W4:Y:S02]  /*22ee0*/  SYNCS.PHASECHK.TRANS64.TRYWAIT P2, [R216+URZ+0x32450], R0 ;  /* 0x03245000d80075a7 */ /* 0x008724000804017f */
[----:B----4-:R-:W-:Y:S05]  /*22ef0*/  @!P2 NANOSLEEP.SYNCS 0x989680 ;  /* 0x009896800000a95d */ /* 0x010fea0003900000 */
[----:B------:R-:W4:Y:S02]  /*22f00*/  @!P2 SYNCS.PHASECHK.TRANS64 P2, [R216+URZ+0x32450], R0 ;  /* 0x03245000d800a5a7 */ /* 0x000f24000804007f */
[----:B----4-:R-:W-:Y:S05]  /*22f10*/  @!P2 BRA `(.L_x_5757) ;  /* 0xfffffffc00f0a947 */ /* 0x010fea000383ffff */
[----:B------:R-:W-:Y:S05]  /*22f20*/  BRA `(.L_x_5756) ;  /* 0xfffffed000687947 */ /* 0x000fea000383ffff */
.L_x_5763:
[----:B------:R-:W-:Y:S02]  /*22f30*/  IMAD.MOV.U32 R13, RZ, RZ, R20 ;  /* 0x000000ffff0d7224 */ /* 0x000fe400078e0014 */
[----:B------:R-:W-:Y:S02]  /*22f40*/  IMAD.MOV.U32 R12, RZ, RZ, RZ ;  /* 0x000000ffff0c7224 */ /* 0x000fe400078e00ff */
[----:B------:R-:W-:Y:S02]  /*22f50*/  IMAD.MOV.U32 R11, RZ, RZ, 0x181f ;  /* 0x0000181fff0b7424 */ /* 0x000fe400078e00ff */
[----:B------:R-:W-:-:S07]  /*22f60*/  IMAD.MOV.U32 R15, RZ, RZ, -0x1 ;  /* 0xffffffffff0f7424 */ /* 0x000fce00078e00ff */
[----:B-----5:R-:W-:Y:S05]  /*22f70*/  WARPSYNC.COLLECTIVE R15, `(.L_x_5994) ;  /* 0x000000000f087348 */ /* 0x020fea0003c00000 */
[----:B------:R0:W1:Y:S02]  /*22f80*/  SHFL.IDX P6, R14, R13, R12, R11 ;  /* 0x0000000c0d0e7389 */ /* 0x00006400000c000b */
[----:B01---5:R-:W-:Y:S01]  /*22f90*/  ENDCOLLECTIVE ;  /* 0x000000000000791b */ /* 0x023fe20003800000 */
.L_x_5994:
[----:B------:R-:W-:Y:S02]  /*22fa0*/  IMAD.MOV.U32 R13, RZ, RZ, R4 ;  /* 0x000000ffff0d7224 */ /* 0x000fe400078e0004 */
[----:B------:R-:W-:-:S07]  /*22fb0*/  IMAD.MOV.U32 R3, RZ, RZ, R14 ;  /* 0x000000ffff037224 */ /* 0x000fce00078e000e */
[----:B------:R-:W-:Y:S05]  /*22fc0*/  WARPSYNC.COLLECTIVE R15, `(.L_x_5995) ;  /* 0x000000000f087348 */ /* 0x000fea0003c00000 */
[----:B------:R0:W1:Y:S02]  /*22fd0*/  SHFL.IDX P6, R14, R13, R12, R11 ;  /* 0x0000000c0d0e7389 */ /* 0x00006400000c000b */
[----:B01----:R-:W-:Y:S01]  /*22fe0*/  ENDCOLLECTIVE ;  /* 0x000000000000791b */ /* 0x003fe20003800000 */
.L_x_5995:
[----:B------:R-:W-:Y:S05]  /*22ff0*/  BRA `(.L_x_5996) ;  /* 0xffffff1800987947 */ /* 0x000fea000383ffff */
.L_x_5766:
        /* <DEDUP_REMOVED lines=8> */
.L_x_5998:
[----:B------:R-:W-:Y:S05]  /*23080*/  BSYNC B1 ;  /* 0x0000000000017941 */ /* 0x000fea0003800000 */
.L_x_5997:
        /* <DEDUP_REMOVED lines=8> */
.L_x_5999:
[----:B------:R-:W-:Y:S05]  /*23110*/  BRA `(.L_x_6000) ;  /* 0xffffff1800e47947 */ /* 0x000fea000383ffff */
.L_x_5769:
[----:B------:R-:W-:Y:S01]  /*23120*/  BSSY B1, `(.L_x_6001) ;  /* 0x0000008000017945 */ /* 0x000fe20003800000 */
[----:B----4-:R-:W-:Y:S02]  /*23130*/  IMAD.MOV.U32 R13, RZ, RZ, R20 ;  /* 0x000000ffff0d7224 */ /* 0x010fe400078e0014 */
[----:B------:R-:W-:Y:S02]  /*23140*/  IMAD.MOV.U32 R12, RZ, RZ, 0x2 ;  /* 0x00000002ff0c7424 */ /* 0x000fe400078e00ff */
[----:B------:R-:W-:Y:S02]  /*23150*/  IMAD.MOV.U32 R11, RZ, RZ, 0x181f ;  /* 0x0000181fff0b7424 */ /* 0x000fe400078e00ff */
[----:B------:R-:W-:-:S07]  /*23160*/  IMAD.MOV.U32 R15, RZ, RZ, -0x1 ;  /* 0xffffffffff0f7424 */ /* 0x000fce00078e00ff */
[----:B0123--:R-:W-:Y:S05]  /*23170*/  WARPSYNC.COLLECTIVE R15, `(.L_x_6002) ;  /* 0x000000000f087348 */ /* 0x00ffea0003c00000 */
[----:B--2---:R2:W4:Y:S02]  /*23180*/  SHFL.IDX P6, R14, R13, R12, R11 ;  /* 0x0000000c0d0e7389 */ /* 0x00452400000c000b */
[----:B01234-:R-:W-:Y:S01]  /*23190*/  ENDCOLLECTIVE ;  /* 0x000000000000791b */ /* 0x01ffe20003800000 */
.L_x_6002:
[----:B------:R-:W-:Y:S05]  /*231a0*/  BSYNC B1 ;  /* 0x0000000000017941 */ /* 0x000fea0003800000 */
.L_x_6001:
        /* <DEDUP_REMOVED lines=8> */
.L_x_6003:
[----:B------:R-:W-:Y:S05]  /*23230*/  BRA `(.L_x_6004) ;  /* 0xffffff1c00207947 */ /* 0x000fea000383ffff */
.L_x_5772:
        /* <DEDUP_REMOVED lines=8> */
.L_x_6006:
[----:B------:R-:W-:Y:S05]  /*232c0*/  BSYNC B1 ;  /* 0x0000000000017941 */ /* 0x000fea0003800000 */
.L_x_6005:
        /* <DEDUP_REMOVED lines=8> */
.L_x_6007:
[----:B------:R-:W-:Y:S05]  /*23350*/  BRA `(.L_x_6008) ;  /* 0xffffff1c005c7947 */ /* 0x000fea000383ffff */
.L_x_5774:
[----:B------:R-:W-:Y:S02]  /*23360*/  IMAD.MOV.U32 R13, RZ, RZ, R4 ;  /* 0x000000ffff0d7224 */ /* 0x000fe400078e0004 */
[----:B------:R-:W-:Y:S02]  /*23370*/  IMAD.MOV.U32 R12, RZ, RZ, RZ ;  /* 0x000000ffff0c7224 */ /* 0x000fe400078e00ff */
[----:B------:R-:W-:Y:S02]  /*23380*/  IMAD.MOV.U32 R11, RZ, RZ, 0x1c1f ;  /* 0x00001c1fff0b7424 */ /* 0x000fe400078e00ff */
[----:B------:R-:W-:-:S07]  /*23390*/  IMAD.MOV.U32 R15, RZ, RZ, -0x1 ;  /* 0xffffffffff0f7424 */ /* 0x000fce00078e00ff */
[----:B------:R-:W-:Y:S05]  /*233a0*/  WARPSYNC.COLLECTIVE R15, `(.L_x_6009) ;  /* 0x000000000f087348 */ /* 0x000fea0003c00000 */
[----:B------:R0:W1:Y:S02]  /*233b0*/  SHFL.IDX P6, R14, R13, R12, R11 ;  /* 0x0000000c0d0e7389 */ /* 0x00006400000c000b */
[----:B01----:R-:W-:Y:S01]  /*233c0*/  ENDCOLLECTIVE ;  /* 0x000000000000791b */ /* 0x003fe20003800000 */
.L_x_6009:
[----:B------:R-:W-:Y:S02]  /*233d0*/  IMAD.MOV.U32 R13, RZ, RZ, R3 ;  /* 0x000000ffff0d7224 */ /* 0x000fe400078e0003 */
[----:B------:R-:W-:-:S07]  /*233e0*/  IMAD.MOV.U32 R20, RZ, RZ, R14 ;  /* 0x000000ffff147224 */ /* 0x000fce00078e000e */
[----:B------:R-:W-:Y:S05]  /*233f0*/  WARPSYNC.COLLECTIVE R15, `(.L_x_6010) ;  /* 0x000000000f087348 */ /* 0x000fea0003c00000 */
[----:B------:R0:W1:Y:S02]  /*23400*/  SHFL.IDX P6, R14, R13, R12, R11 ;  /* 0x0000000c0d0e7389 */ /* 0x00006400000c000b */
[----:B01----:R-:W-:Y:S01]  /*23410*/  ENDCOLLECTIVE ;  /* 0x000000000000791b */ /* 0x003fe20003800000 */
.L_x_6010:
[----:B------:R-:W-:Y:S01]  /*23420*/  IMAD.MOV.U32 R12, RZ, RZ, R14 ;  /* 0x000000ffff0c7224 */ /* 0x000fe200078e000e */
[----:B------:R-:W-:Y:S06]  /*23430*/  BRA `(.L_x_6011) ;  /* 0xffffff2000507947 */ /* 0x000fec000383ffff */
.L_x_5777:
        /* <DEDUP_REMOVED lines=8> */
.L_x_6013:
[----:B------:R-:W-:Y:S05]  /*234c0*/  BSYNC B1 ;  /* 0x0000000000017941 */ /* 0x000fea0003800000 */
.L_x_6012:
        /* <DEDUP_REMOVED lines=8> */
.L_x_6014:
[----:B------:R-:W-:Y:S01]  /*23550*/  IMAD.MOV.U32 R3, RZ, RZ, R14 ;  /* 0x000000ffff037224 */ /* 0x000fe200078e000e */
[----:B------:R-:W-:Y:S06]  /*23560*/  BRA `(.L_x_6015) ;  /* 0xffffff2c00287947 */ /* 0x000fec000383ffff */
.L_x_5781:
[----:B------:R-:W-:Y:S02]  /*23570*/  IMAD.MOV.U32 R13, RZ, RZ, R4 ;  /* 0x000000ffff0d7224 */ /* 0x000fe400078e0004 */
[----:B------:R-:W-:Y:S02]  /*23580*/  IMAD.MOV.U32 R12, RZ, RZ, RZ ;  /* 0x000000ffff0c7224 */ /* 0x000fe400078e00ff */
[----:B------:R-:W-:Y:S02]  /*23590*/  IMAD.MOV.U32 R11, RZ, RZ, 0x181f ;  /* 0x0000181fff0b7424 */ /* 0x000fe400078e00ff */
[----:B------:R-:W-:-:S07]  /*235a0*/  IMAD.MOV.U32 R15, RZ, RZ, -0x1 ;  /* 0xffffffffff0f7424 */ /* 0x000fce00078e00ff */
[----:B01----:R-:W-:Y:S05]  /*235b0*/  WARPSYNC.COLLECTIVE R15, `(.L_x_6016) ;  /* 0x000000000f087348 */ /* 0x003fea0003c00000 */
[----:B------:R2:W3:Y:S02]  /*235c0*/  SHFL.IDX P6, R14, R13, R12, R11 ;  /* 0x0000000c0d0e7389 */ /* 0x0004e400000c000b */
[----:B0123--:R-:W-:Y:S01]  /*235d0*/  ENDCOLLECTIVE ;  /* 0x000000000000791b */ /* 0x00ffe20003800000 */
.L_x_6016:
[----:B------:R-:W-:Y:S02]  /*235e0*/  IMAD.MOV.U32 R13, RZ, RZ, R0 ;  /* 0x000000ffff0d7224 */ /* 0x000fe400078e0000 */
[----:B------:R-:W-:-:S07]  /*235f0*/  IMAD.MOV.U32 R3, RZ, RZ, R14 ;  /* 0x000000ffff037224 */ /* 0x000fce00078e000e */
[----:B------:R-:W-:Y:S05]  /*23600*/  WARPSYNC.COLLECTIVE R15, `(.L_x_6017) ;  /* 0x000000000f087348 */ /* 0x000fea0003c00000 */
[----:B------:R0:W1:Y:S02]  /*23610*/  SHFL.IDX P6, R14, R13, R12, R11 ;  /* 0x0000000c0d0e7389 */ /* 0x00006400000c000b */
[----:B01----:R-:W-:Y:S01]  /*23620*/  ENDCOLLECTIVE ;  /* 0x000000000000791b */ /* 0x003fe20003800000 */
.L_x_6017:
[----:B------:R-:W-:Y:S05]  /*23630*/  BRA `(.L_x_6018) ;  /* 0xffffff4c008c7947 */ /* 0x000fea000383ffff */
.L_x_5784:
        /* <DEDUP_REMOVED lines=8> */
.L_x_6020:
[----:B------:R-:W-:Y:S05]  /*236c0*/  BSYNC B1 ;  /* 0x0000000000017941 */ /* 0x000fea0003800000 */
.L_x_6019:
        /* <DEDUP_REMOVED lines=8> */
.L_x_6021:
[----:B------:R-:W-:Y:S05]  /*23750*/  BRA `(.L_x_6022) ;  /* 0xffffff4c00cc7947 */ /* 0x000fea000383ffff */
.L_x_5787:
        /* <DEDUP_REMOVED lines=8> */
.L_x_6024:
[----:B------:R-:W-:Y:S05]  /*237e0*/  BSYNC B1 ;  /* 0x0000000000017941 */ /* 0x000fea0003800000 */
.L_x_6023:
        /* <DEDUP_REMOVED lines=8> */
.L_x_6025:
[----:B------:R-:W-:Y:S05]  /*23870*/  BRA `(.L_x_6026) ;  /* 0xffffff5000087947 */ /* 0x000fea000383ffff */
.L_x_5790:
        /* <DEDUP_REMOVED lines=8> */
.L_x_6028:
[----:B------:R-:W-:Y:S05]  /*23900*/  BSYNC B1 ;  /* 0x0000000000017941 */ /* 0x000fea0003800000 */
.L_x_6027:
        /* <DEDUP_REMOVED lines=8> */
.L_x_6029:
[----:B------:R-:W-:Y:S05]  /*23990*/  BRA `(.L_x_6030) ;  /* 0xffffff5000447947 */ /* 0x000fea000383ffff */
.L_x_5809:
        /* <DEDUP_REMOVED lines=11> */
.L_x_6032:
[----:B------:R-:W-:Y:S05]  /*23a50*/  BSYNC B1 ;  /* 0x0000000000017941 */ /* 0x000fea0003800000 */
.L_x_6031:
[----:B------:R-:W-:Y:S05]  /*23a60*/  BRA `(.L_x_6033) ;  /* 0xffffff6c00d47947 */ /* 0x000fea000383ffff */
.L_x_5811:
[----:B------:R-:W-:Y:S01]  /*23a70*/  BSSY B1, `(.L_x_6034) ;  /* 0x0000006000017945 */ /* 0x000fe20003800000 */
[----:B------:R-:W-:-:S07]  /*23a80*/  IMAD.MOV.U32 R15, RZ, RZ, -0x1 ;  /* 0xffffffffff0f7424 */ /* 0x000fce00078e00ff */
[----:B0-----:R-:W-:Y:S05]  /*23a90*/  WARPSYNC.COLLECTIVE R15, `(.L_x_6035) ;  /* 0x000000000f0c7348 */ /* 0x001fea0003c00000 */
[----:B------:R-:W-:Y:S02]  /*23aa0*/  ELECT P6, UR62, PT ;  /* 0x00000000003e782f */ /* 0x000fe400038c0000 */
[----:B------:R-:W-:Y:S01]  /*23ab0*/  MOV R14, UR62 ;  /* 0x0000003e000e7c02 */ /* 0x000fe20008000f00 */
[----:B0-----:R-:W-:Y:S10]  /*23ac0*/  ENDCOLLECTIVE ;  /* 0x000000000000791b */ /* 0x001ff40003800000 */
.L_x_6035:
[----:B------:R-:W-:Y:S05]  /*23ad0*/  BSYNC B1 ;  /* 0x0000000000017941 */ /* 0x000fea0003800000 */
.L_x_6034:
[----:B------:R-:W-:Y:S05]  /*23ae0*/  BRA `(.L_x_5810) ;  /* 0xffffff6c00cc7947 */ /* 0x000fea000383ffff */
.L_x_5813:
[----:B0-----:R0:W1:Y:S02]  /*23af0*/  SYNCS.PHASECHK.TRANS64.TRYWAIT P0, [R18+URZ+0x32420], R3 ;  /* 0x03242003120075a7 */ /* 0x001064000800017f */
[----:B-1----:R-:W-:Y:S05]  /*23b00*/  @!P0 NANOSLEEP.SYNCS 0x989680 ;  /* 0x009896800000895d */ /* 0x002fea0003900000 */
[----:B------:R-:W1:Y:S02]  /*23b10*/  @!P0 SYNCS.PHASECHK.TRANS64 P0, [R18+URZ+0x32420], R3 ;  /* 0x03242003120085a7 */ /* 0x000e64000800007f */
[----:B-1----:R-:W-:Y:S05]  /*23b20*/  @!P0 BRA `(.L_x_5813) ;  /* 0xfffffffc00f08947 */ /* 0x002fea000383ffff */
[----:B------:R-:W-:Y:S05]  /*23b30*/  BRA `(.L_x_6036) ;  /* 0xffffff6c00dc7947 */ /* 0x000fea000383ffff */
.L_x_5817:
[----:B0-----:R0:W1:Y:S02]  /*23b40*/  SYNCS.PHASECHK.TRANS64.TRYWAIT P0, [R3+URZ+0x324a0], R8 ;  /* 0x0324a008030075a7 */ /* 0x001064000800017f */
[----:B-1----:R-:W-:Y:S05]  /*23b50*/  @!P0 NANOSLEEP.SYNCS 0x989680 ;  /* 0x009896800000895d */ /* 0x002fea0003900000 */
[----:B------:R-:W1:Y:S02]  /*23b60*/  @!P0 SYNCS.PHASECHK.TRANS64 P0, [R3+URZ+0x324a0], R8 ;  /* 0x0324a008030085a7 */ /* 0x000e64000800007f */
[----:B-1----:R-:W-:Y:S05]  /*23b70*/  @!P0 BRA `(.L_x_5817) ;  /* 0xfffffffc00f08947 */ /* 0x002fea000383ffff */
[----:B------:R-:W-:Y:S05]  /*23b80*/  BRA `(.L_x_6037) ;  /* 0xffffff6c00fc7947 */ /* 0x000fea000383ffff */
.L_x_5822:
[----:B-1----:R1:W2:Y:S02]  /*23b90*/  SYNCS.PHASECHK.TRANS64.TRYWAIT P0, [R3+URZ+0x324c0], R8 ;  /* 0x0324c008030075a7 */ /* 0x0022a4000800017f */
[----:B--2---:R-:W-:Y:S05]  /*23ba0*/  @!P0 NANOSLEEP.SYNCS 0x989680 ;  /* 0x009896800000895d */ /* 0x004fea0003900000 */
[----:B------:R-:W2:Y:S02]  /*23bb0*/  @!P0 SYNCS.PHASECHK.TRANS64 P0, [R3+URZ+0x324c0], R8 ;  /* 0x0324c008030085a7 */ /* 0x000ea4000800007f */
[----:B--2---:R-:W-:Y:S05]  /*23bc0*/  @!P0 BRA `(.L_x_5822) ;  /* 0xfffffffc00f08947 */ /* 0x004fea000383ffff */
[----:B------:R-:W-:Y:S05]  /*23bd0*/  BRA `(.L_x_6038) ;  /* 0xffffff70007c7947 */ /* 0x000fea000383ffff */
.L_x_5832:
[----:B0-----:R0:W1:Y:S02]  /*23be0*/  SYNCS.PHASECHK.TRANS64.TRYWAIT P1, [R4+URZ+0x324a0], R5 ;  /* 0x0324a005040075a7 */ /* 0x001064000802017f */
[----:B-1----:R-:W-:Y:S05]  /*23bf0*/  @!P1 NANOSLEEP.SYNCS 0x989680 ;  /* 0x009896800000995d */ /* 0x002fea0003900000 */
[----:B------:R-:W1:Y:S02]  /*23c00*/  @!P1 SYNCS.PHASECHK.TRANS64 P1, [R4+URZ+0x324a0], R5 ;  /* 0x0324a005040095a7 */ /* 0x000e64000802007f */
[----:B-1----:R-:W-:Y:S05]  /*23c10*/  @!P1 BRA `(.L_x_5832) ;  /* 0xfffffffc00f09947 */ /* 0x002fea000383ffff */
[----:B------:R-:W-:Y:S05]  /*23c20*/  BRA `(.L_x_6039) ;  /* 0xffffff78000c7947 */ /* 0x000fea000383ffff */
.L_x_5837:
[----:B-1----:R1:W2:Y:S02]  /*23c30*/  SYNCS.PHASECHK.TRANS64.TRYWAIT P1, [R4+URZ+0x324c0], R5 ;  /* 0x0324c005040075a7 */ /* 0x0022a4000802017f */
[----:B--2---:R-:W-:Y:S05]  /*23c40*/  @!P1 NANOSLEEP.SYNCS 0x989680 ;  /* 0x009896800000995d */ /* 0x004fea0003900000 */
[----:B------:R-:W2:Y:S02]  /*23c50*/  @!P1 SYNCS.PHASECHK.TRANS64 P1, [R4+URZ+0x324c0], R5 ;  /* 0x0324c005040095a7 */ /* 0x000ea4000802007f */
[----:B--2---:R-:W-:Y:S05]  /*23c60*/  @!P1 BRA `(.L_x_5837) ;  /* 0xfffffffc00f09947 */ /* 0x004fea000383ffff */
[----:B------:R-:W-:Y:S05]  /*23c70*/  BRA `(.L_x_6040) ;  /* 0xffffff7800887947 */ /* 0x000fea000383ffff */
.L_x_5855:
        /* <DEDUP_REMOVED lines=11> */
.L_x_6042:
[----:B------:R-:W-:Y:S05]  /*23d30*/  BSYNC B0 ;  /* 0x0000000000007941 */ /* 0x000fea0003800000 */
.L_x_6041:
[----:B------:R-:W-:Y:S05]  /*23d40*/  BRA `(.L_x_6043) ;  /* 0xffffff8800407947 */ /* 0x000fea000383ffff */
.L_x_5857:
[----:B------:R-:W-:Y:S01]  /*23d50*/  BSSY B0, `(.L_x_6044) ;  /* 0x0000006000007945 */ /* 0x000fe20003800000 */
[----:B------:R-:W-:-:S07]  /*23d60*/  IMAD.MOV.U32 R15, RZ, RZ, -0x1 ;  /* 0xffffffffff0f7424 */ /* 0x000fce00078e00ff */
[----:B0-----:R-:W-:Y:S05]  /*23d70*/  WARPSYNC.COLLECTIVE R15, `(.L_x_6045) ;  /* 0x000000000f0c7348 */ /* 0x001fea0003c00000 */
[----:B------:R-:W-:Y:S02]  /*23d80*/  ELECT P6, UR62, PT ;  /* 0x00000000003e782f */ /* 0x000fe400038c0000 */
[----:B------:R-:W-:Y:S01]  /*23d90*/  MOV R14, UR62 ;  /* 0x0000003e000e7c02 */ /* 0x000fe20008000f00 */
[----:B0-----:R-:W-:Y:S10]  /*23da0*/  ENDCOLLECTIVE ;  /* 0x000000000000791b */ /* 0x001ff40003800000 */
.L_x_6045:
[----:B------:R-:W-:Y:S05]  /*23db0*/  BSYNC B0 ;  /* 0x0000000000007941 */ /* 0x000fea0003800000 */
.L_x_6044:
[----:B------:R-:W-:Y:S05]  /*23dc0*/  BRA `(.L_x_6046) ;  /* 0xffffff88004c7947 */ /* 0x000fea000383ffff */
.L_x_5859:
[----:B0-----:R0:W1:Y:S02]  /*23dd0*/  SYNCS.PHASECHK.TRANS64.TRYWAIT P0, [R0+URZ+0x32440], R2 ;  /* 0x03244002000075a7 */ /* 0x001064000800017f */
[----:B-1----:R-:W-:Y:S05]  /*23de0*/  @!P0 NANOSLEEP.SYNCS 0x989680 ;  /* 0x009896800000895d */ /* 0x002fea0003900000 */
[----:B------:R-:W1:Y:S02]  /*23df0*/  @!P0 SYNCS.PHASECHK.TRANS64 P0, [R0+URZ+0x32440], R2 ;  /* 0x03244002000085a7 */ /* 0x000e64000800007f */
[----:B-1----:R-:W-:Y:S05]  /*23e00*/  @!P0 BRA `(.L_x_5859) ;  /* 0xfffffffc00f08947 */ /* 0x002fea000383ffff */
[----:B------:R-:W-:Y:S05]  /*23e10*/  BRA `(.L_x_6047) ;  /* 0xffffff8800ac7947 */ /* 0x000fea000383ffff */
.L_x_5863:
        /* <DEDUP_REMOVED lines=9> */
.L_x_6048:
[----:B------:R-:W-:Y:S02]  /*23eb0*/  IMAD.MOV.U32 R13, RZ, RZ, R3 ;  /* 0x000000ffff0d7224 */ /* 0x000fe400078e0003 */
[----:B------:R-:W-:Y:S01]  /*23ec0*/  IMAD.MOV.U32 R4, RZ, RZ, R14 ;  /* 0x000000ffff047224 */ /* 0x000fe200078e000e */
[----:B------:R-:W-:-:S07]  /*23ed0*/  LOP3.LUT R6, R6, 0x7f, RZ, 0xc0, !PT ;  /* 0x0000007f06067812 */ /* 0x000fce00078ec0ff */
[----:B------:R-:W-:Y:S05]  /*23ee0*/  WARPSYNC.COLLECTIVE R15, `(.L_x_6049) ;  /* 0x000000000f087348 */ /* 0x000fea0003c00000 */
[----:B------:R0:W1:Y:S02]  /*23ef0*/  SHFL.IDX P6, R14, R13, R12, R11 ;  /* 0x0000000c0d0e7389 */ /* 0x00006400000c000b */
[----:B01----:R-:W-:Y:S01]  /*23f00*/  ENDCOLLECTIVE ;  /* 0x000000000000791b */ /* 0x003fe20003800000 */
.L_x_6049:
        /* <DEDUP_REMOVED lines=9> */
.L_x_6050:
[----:B------:R-:W-:Y:S02]  /*23fa0*/  IMAD.MOV.U32 R13, RZ, RZ, R3 ;  /* 0x000000ffff0d7224 */ /* 0x000fe400078e0003 */
[----:B------:R-:W-:Y:S02]  /*23fb0*/  IMAD R0, R0, R7, RZ ;  /* 0x0000000700007224 */ /* 0x000fe400078e02ff */
[----:B------:R-:W-:-:S07]  /*23fc0*/  IMAD.MOV.U32 R7, RZ, RZ, R14 ;  /* 0x000000ffff077224 */ /* 0x000fce00078e000e */
[----:B------:R-:W-:Y:S05]  /*23fd0*/  WARPSYNC.COLLECTIVE R15, `(.L_x_6051) ;  /* 0x000000000f087348 */ /* 0x000fea0003c00000 */
[----:B------:R0:W1:Y:S02]  /*23fe0*/  SHFL.IDX P6, R14, R13, R12, R11 ;  /* 0x0000000c0d0e7389 */ /* 0x00006400000c000b */
[----:B01----:R-:W-:Y:S01]  /*23ff0*/  ENDCOLLECTIVE ;  /* 0x000000000000791b */ /* 0x003fe20003800000 */
.L_x_6051:
        /* <DEDUP_REMOVED lines=10> */
.L_x_6052:
        /* <DEDUP_REMOVED lines=15> */
.L_x_6053:
        /* <DEDUP_REMOVED lines=19> */
.L_x_6054:
        /* <DEDUP_REMOVED lines=10> */
.L_x_6055:
        /* <DEDUP_REMOVED lines=13> */
.L_x_6056:
        /* <DEDUP_REMOVED lines=10> */
.L_x_6057:
        /* <DEDUP_REMOVED lines=13> */
.L_x_6058:
        /* <DEDUP_REMOVED lines=10> */
.L_x_6059:
        /* <DEDUP_REMOVED lines=13> */
.L_x_6060:
        /* <DEDUP_REMOVED lines=10> */
.L_x_6061:
        /* <DEDUP_REMOVED lines=11> */
.L_x_6062:
        /* <DEDUP_REMOVED lines=14> */
.L_x_6063:
[----:B------:R-:W-:Y:S01]  /*24940*/  IMAD.MOV.U32 R3, RZ, RZ, R14 ;  /* 0x000000ffff037224 */ /* 0x000fe200078e000e */
[----:B------:R-:W-:Y:S06]  /*24950*/  BRA `(.L_x_6064) ;  /* 0xffffff8c002c7947 */ /* 0x000fec000383ffff */
.L_x_5867:
        /* <DEDUP_REMOVED lines=36> */
.L_x_6066:
[----:B------:R-:W-:Y:S05]  /*24ba0*/  BSYNC B0 ;  /* 0x0000000000007941 */ /* 0x000fea0003800000 */
.L_x_6065:
        /* <DEDUP_REMOVED lines=10> */
.L_x_6067:
        /* <DEDUP_REMOVED lines=16> */
.L_x_6068:
        /* <DEDUP_REMOVED lines=15> */
.L_x_6069:
        /* <DEDUP_REMOVED lines=9> */
.L_x_6070:
        /* <DEDUP_REMOVED lines=15> */
.L_x_6071:
        /* <DEDUP_REMOVED lines=9> */
.L_x_6072:
        /* <DEDUP_REMOVED lines=15> */
.L_x_6073:
        /* <DEDUP_REMOVED lines=9> */
.L_x_6074:
        /* <DEDUP_REMOVED lines=15> */
.L_x_6075:
        /* <DEDUP_REMOVED lines=9> */
.L_x_6076:
        /* <DEDUP_REMOVED lines=14> */
.L_x_6077:
        /* <DEDUP_REMOVED lines=19> */
.L_x_6078:
[----:B------:R-:W-:Y:S02]  /*25560*/  IMAD.MOV.U32 R13, RZ, RZ, R0 ;  /* 0x000000ffff0d7224 */ /* 0x000fe400078e0000 */
[----:B------:R-:W-:-:S07]  /*25570*/  IMAD.MOV.U32 R6, RZ, RZ, R14 ;  /* 0x000000ffff067224 */ /* 0x000fce00078e000e */
[----:B------:R-:W-:Y:S05]  /*25580*/  WARPSYNC.COLLECTIVE R15, `(.L_x_6079) ;  /* 0x000000000f087348 */ /* 0x000fea0003c00000 */
[----:B------:R0:W1:Y:S02]  /*25590*/  SHFL.IDX P6, R14, R13, R12, R11 ;  /* 0x0000000c0d0e7389 */ /* 0x00006400000c000b */
[----:B01----:R-:W-:Y:S01]  /*255a0*/  ENDCOLLECTIVE ;  /* 0x000000000000791b */ /* 0x003fe20003800000 */
.L_x_6079:
[----:B------:R-:W-:Y:S02]  /*255b0*/  IMAD.MOV.U32 R13, RZ, RZ, R2 ;  /* 0x000000ffff0d7224 */ /* 0x000fe400078e0002 */
[----:B------:R-:W-:Y:S02]  /*255c0*/  IMAD.MOV.U32 R12, RZ, RZ, 0x7 ;  /* 0x00000007ff0c7424 */ /* 0x000fe400078e00ff */
[----:B------:R-:W-:-:S07]  /*255d0*/  IMAD.MOV.U32 R5, RZ, RZ, R14 ;  /* 0x000000ffff057224 */ /* 0x000fce00078e000e */
[----:B------:R-:W-:Y:S05]  /*255e0*/  WARPSYNC.COLLECTIVE R15, `(.L_x_6080) ;  /* 0x000000000f087348 */ /* 0x000fea0003c00000 */
[----:B------:R0:W1:Y:S02]  /*255f0*/  SHFL.IDX P6, R14, R13, R12, R11 ;  /* 0x0000000c0d0e7389 */ /* 0x00006400000c000b */
[----:B01----:R-:W-:Y:S01]  /*25600*/  ENDCOLLECTIVE ;  /* 0x000000000000791b */ /* 0x003fe20003800000 */
.L_x_6080:
        /* <DEDUP_REMOVED lines=10> */
.L_x_6081:
        /* <DEDUP_REMOVED lines=9> */
.L_x_5872:
[----:B-1----:R1:W2:Y:S02]  /*25740*/  SYNCS.PHASECHK.TRANS64.TRYWAIT P0, [R18+URZ+0x32420], R0 ;  /* 0x03242000120075a7 */ /* 0x0022a4000800017f */
[----:B--2---:R-:W-:Y:S05]  /*25750*/  @!P0 NANOSLEEP.SYNCS 0x989680 ;  /* 0x009896800000895d */ /* 0x004fea0003900000 */
[----:B------:R-:W2:Y:S02]  /*25760*/  @!P0 SYNCS.PHASECHK.TRANS64 P0, [R18+URZ+0x32420], R0 ;  /* 0x03242000120085a7 */ /* 0x000ea4000800007f */
[----:B--2---:R-:W-:Y:S05]  /*25770*/  @!P0 BRA `(.L_x_5872) ;  /* 0xfffffffc00f08947 */ /* 0x004fea000383ffff */
[----:B------:R-:W-:Y:S05]  /*25780*/  BRA `(.L_x_6083) ;  /* 0xffffff8c00507947 */ /* 0x000fea000383ffff */
.L_x_5876:
[----:B0-----:R0:W1:Y:S02]  /*25790*/  SYNCS.PHASECHK.TRANS64.TRYWAIT P0, [R2+URZ+0x32460], R0 ;  /* 0x03246000020075a7 */ /* 0x001064000800017f */
[----:B-1----:R-:W-:Y:S05]  /*257a0*/  @!P0 NANOSLEEP.SYNCS 0x989680 ;  /* 0x009896800000895d */ /* 0x002fea0003900000 */
[----:B------:R-:W1:Y:S02]  /*257b0*/  @!P0 SYNCS.PHASECHK.TRANS64 P0, [R2+URZ+0x32460], R0 ;  /* 0x03246000020085a7 */ /* 0x000e64000800007f */
[----:B-1----:R-:W-:Y:S05]  /*257c0*/  @!P0 BRA `(.L_x_5876) ;  /* 0xfffffffc00f08947 */ /* 0x002fea000383ffff */
[----:B------:R-:W-:Y:S05]  /*257d0*/  BRA `(.L_x_6084) ;  /* 0xffffff8c00747947 */ /* 0x000fea000383ffff */
.L_x_5891:
[----:B-1----:R1:W2:Y:S02]  /*257e0*/  SYNCS.PHASECHK.TRANS64.TRYWAIT P0, [R2+URZ+0x32440], R6 ;  /* 0x03244006020075a7 */ /* 0x0022a4000800017f */
[----:B--2---:R-:W-:Y:S05]  /*257f0*/  @!P0 NANOSLEEP.SYNCS 0x989680 ;  /* 0x009896800000895d */ /* 0x004fea0003900000 */
[----:B------:R-:W2:Y:S02]  /*25800*/  @!P0 SYNCS.PHASECHK.TRANS64 P0, [R2+URZ+0x32440], R6 ;  /* 0x03244006020085a7 */ /* 0x000ea4000800007f */
[----:B--2---:R-:W-:Y:S05]  /*25810*/  @!P0 BRA `(.L_x_5891) ;  /* 0xfffffffc00f08947 */ /* 0x004fea000383ffff */
[----:B------:R-:W-:Y:S05]  /*25820*/  BRA `(.L_x_6085) ;  /* 0xffffff9400947947 */ /* 0x000fea000383ffff */
.L_x_5896:
[----:B0-----:R0:W2:Y:S02]  /*25830*/  SYNCS.PHASECHK.TRANS64.TRYWAIT P0, [R2+URZ+0x32460], R6 ;  /* 0x03246006020075a7 */ /* 0x0010a4000800017f */
[----:B--2---:R-:W-:Y:S05]  /*25840*/  @!P0 NANOSLEEP.SYNCS 0x989680 ;  /* 0x009896800000895d */ /* 0x004fea0003900000 */
[----:B------:R-:W2:Y:S02]  /*25850*/  @!P0 SYNCS.PHASECHK.TRANS64 P0, [R2+URZ+0x32460], R6 ;  /* 0x03246006020085a7 */ /* 0x000ea4000800007f */
[----:B--2---:R-:W-:Y:S05]  /*25860*/  @!P0 BRA `(.L_x_5896) ;  /* 0xfffffffc00f08947 */ /* 0x004fea000383ffff */
[----:B------:R-:W-:Y:S05]  /*25870*/  BRA `(.L_x_6086) ;  /* 0xffffff9800107947 */ /* 0x000fea000383ffff */
.L_x_5907:
[----:B-1----:R1:W2:Y:S02]  /*25880*/  SYNCS.PHASECHK.TRANS64.TRYWAIT P0, [R3+URZ+0x32440], R2 ;  /* 0x03244002030075a7 */ /* 0x0022a4000800017f */
[----:B--2---:R-:W-:Y:S05]  /*25890*/  @!P0 NANOSLEEP.SYNCS 0x989680 ;  /* 0x009896800000895d */ /* 0x004fea0003900000 */
[----:B------:R-:W2:Y:S02]  /*258a0*/  @!P0 SYNCS.PHASECHK.TRANS64 P0, [R3+URZ+0x32440], R2 ;  /* 0x03244002030085a7 */ /* 0x000ea4000800007f */
[----:B--2---:R-:W-:Y:S05]  /*258b0*/  @!P0 BRA `(.L_x_5907) ;  /* 0xfffffffc00f08947 */ /* 0x004fea000383ffff */
[----:B------:R-:W-:Y:S05]  /*258c0*/  BRA `(.L_x_6087) ;  /* 0xffffff9c00fc7947 */ /* 0x000fea000383ffff */
.L_x_5912:
[----:B--2---:R2:W3:Y:S02]  /*258d0*/  SYNCS.PHASECHK.TRANS64.TRYWAIT P0, [R3+URZ+0x32460], R2 ;  /* 0x03246002030075a7 */ /* 0x0044e4000800017f */
[----:B---3--:R-:W-:Y:S05]  /*258e0*/  @!P0 NANOSLEEP.SYNCS 0x989680 ;  /* 0x009896800000895d */ /* 0x008fea0003900000 */
[----:B------:R-:W3:Y:S02]  /*258f0*/  @!P0 SYNCS.PHASECHK.TRANS64 P0, [R3+URZ+0x32460], R2 ;  /* 0x03246002030085a7 */ /* 0x000ee4000800007f */
[----:B---3--:R-:W-:Y:S05]  /*25900*/  @!P0 BRA `(.L_x_5912) ;  /* 0xfffffffc00f08947 */ /* 0x008fea000383ffff */
[----:B------:R-:W-:Y:S05]  /*25910*/  BRA `(.L_x_6088) ;  /* 0xffffffa000787947 */ /* 0x000fea000383ffff */
.L_x_5923:
[----:B-1----:R1:W2:Y:S02]  /*25920*/  SYNCS.PHASECHK.TRANS64.TRYWAIT P0, [R3+URZ+0x32440], R2 ;  /* 0x03244002030075a7 */ /* 0x0022a4000800017f */
[----:B--2---:R-:W-:Y:S05]  /*25930*/  @!P0 NANOSLEEP.SYNCS 0x989680 ;  /* 0x009896800000895d */ /* 0x004fea0003900000 */
[----:B------:R-:W2:Y:S02]  /*25940*/  @!P0 SYNCS.PHASECHK.TRANS64 P0, [R3+URZ+0x32440], R2 ;  /* 0x03244002030085a7 */ /* 0x000ea4000800007f */
[----:B--2---:R-:W-:Y:S05]  /*25950*/  @!P0 BRA `(.L_x_5923) ;  /* 0xfffffffc00f08947 */ /* 0x004fea000383ffff */
[----:B------:R-:W-:Y:S05]  /*25960*/  BRA `(.L_x_6089) ;  /* 0xffffffa800487947 */ /* 0x000fea000383ffff */
.L_x_5928:
[----:B--2---:R2:W3:Y:S02]  /*25970*/  SYNCS.PHASECHK.TRANS64.TRYWAIT P0, [R3+URZ+0x32460], R2 ;  /* 0x03246002030075a7 */ /* 0x0044e4000800017f */
[----:B---3--:R-:W-:Y:S05]  /*25980*/  @!P0 NANOSLEEP.SYNCS 0x989680 ;  /* 0x009896800000895d */ /* 0x008fea0003900000 */
[----:B------:R-:W3:Y:S02]  /*25990*/  @!P0 SYNCS.PHASECHK.TRANS64 P0, [R3+URZ+0x32460], R2 ;  /* 0x03246002030085a7 */ /* 0x000ee4000800007f */
[----:B---3--:R-:W-:Y:S05]  /*259a0*/  @!P0 BRA `(.L_x_5928) ;  /* 0xfffffffc00f08947 */ /* 0x008fea000383ffff */
[----:B------:R-:W-:Y:S05]  /*259b0*/  BRA `(.L_x_6090) ;  /* 0xffffffa800c47947 */ /* 0x000fea000383ffff */
.L_x_5940:
[----:B-1----:R-:W2:Y:S01]  /*259c0*/  LDL R2, [R1] ;  /* 0x0000000001027983 */ /* 0x002ea20000100800 */
[----:B------:R-:W-:Y:S01]  /*259d0*/  BSSY B0, `(.L_x_6091) ;  /* 0x0000008000007945 */ /* 0x000fe20003800000 */
[----:B------:R-:W-:Y:S02]  /*259e0*/  IMAD.MOV.U32 R12, RZ, RZ, RZ ;  /* 0x000000ffff0c7224 */ /* 0x000fe400078e00ff */
[----:B------:R-:W-:Y:S02]  /*259f0*/  IMAD.MOV.U32 R11, RZ, RZ, 0x1f ;  /* 0x0000001fff0b7424 */ /* 0x000fe400078e00ff */
[----:B------:R-:W-:Y:S02]  /*25a00*/  IMAD.MOV.U32 R15, RZ, RZ, -0x1 ;  /* 0xffffffffff0f7424 */ /* 0x000fe400078e00ff */
[----:B--2---:R-:W-:-:S07]  /*25a10*/  IMAD.MOV.U32 R13, RZ, RZ, R2 ;  /* 0x000000ffff0d7224 */ /* 0x004fce00078e0002 */
[----:B---3--:R-:W-:Y:S05]  /*25a20*/  WARPSYNC.COLLECTIVE R15, `(.L_x_6092) ;  /* 0x000000000f087348 */ /* 0x008fea0003c00000 */
[----:B------:R0:W1:Y:S02]  /*25a30*/  SHFL.IDX P6, R14, R13, R12, R11 ;  /* 0x0000000c0d0e7389 */ /* 0x00006400000c000b */
[----:B01-3--:R-:W-:Y:S01]  /*25a40*/  ENDCOLLECTIVE ;  /* 0x000000000000791b */ /* 0x00bfe20003800000 */
.L_x_6092:
[----:B------:R-:W-:Y:S05]  /*25a50*/  BSYNC B0 ;  /* 0x0000000000007941 */ /* 0x000fea0003800000 */
.L_x_6091:
        /* <DEDUP_REMOVED lines=9> */
.L_x_6093:
        /* <DEDUP_REMOVED lines=26> */
.L_x_6094:
        /* <DEDUP_REMOVED lines=8> */
.L_x_6095:
        /* <DEDUP_REMOVED lines=8> */
.L_x_6096:
        /* <DEDUP_REMOVED lines=8> */
.L_x_6097:
        /* <DEDUP_REMOVED lines=8> */
.L_x_6098:
        /* <DEDUP_REMOVED lines=9> */
.L_x_6099:
[----:B------:R-:W-:Y:S01]  /*25f20*/  IMAD.MOV.U32 R9, RZ, RZ, R14 ;  /* 0x000000ffff097224 */ /* 0x000fe200078e000e */
[----:B------:R-:W-:Y:S06]  /*25f30*/  BRA `(.L_x_6100) ;  /* 0xffffffb0000c7947 */ /* 0x000fec000383ffff */
.L_x_5943:
        /* <DEDUP_REMOVED lines=8> */
.L_x_6102:
[----:B------:R-:W-:Y:S05]  /*25fc0*/  BSYNC B0 ;  /* 0x0000000000007941 */ /* 0x000fea0003800000 */
.L_x_6101:
        /* <DEDUP_REMOVED lines=10> */
.L_x_6103:
        /* <DEDUP_REMOVED lines=8> */
.L_x_6104:
        /* <DEDUP_REMOVED lines=8> */
.L_x_6105:
        /* <DEDUP_REMOVED lines=8> */
.L_x_6106:
        /* <DEDUP_REMOVED lines=9> */
.L_x_6107:
[----:B------:R-:W-:Y:S01]  /*26280*/  IMAD.MOV.U32 R9, RZ, RZ, R14 ;  /* 0x000000ffff097224 */ /* 0x000fe200078e000e */
[----:B------:R-:W-:Y:S06]  /*26290*/  BRA `(.L_x_6108) ;  /* 0xffffffac00e07947 */ /* 0x000fec000383ffff */
.L_x_5945:
[----:B------:R-:W-:Y:S01]  /*262a0*/  BSSY B0, `(.L_x_6109) ;  /* 0x0000006000007945 */ /* 0x000fe20003800000 */
[----:B------:R-:W-:Y:S01]  /*262b0*/  PLOP3.LUT P6, PT, P6, PT, PT, 0x8, 0x0 ;  /* 0x000000000000781c */ /* 0x000fe200037ce170 */
[----:B------:R-:W-:-:S12]  /*262c0*/  IMAD.MOV.U32 R15, RZ, RZ, -0x1 ;  /* 0xffffffffff0f7424 */ /* 0x000fd800078e00ff */
[----:B0-----:R-:W-:Y:S05]  /*262d0*/  WARPSYNC.COLLECTIVE R15, `(.L_x_6110) ;  /* 0x000000000f087348 */ /* 0x001fea0003c00000 */
[----:B------:R-:W-:Y:S01]  /*262e0*/  VOTE.ANY R14, PT, P6 ;  /* 0x00000000000e7806 */ /* 0x000fe200030e0100 */
[----:B0-----:R-:W-:Y:S06]  /*262f0*/  ENDCOLLECTIVE ;  /* 0x000000000000791b */ /* 0x001fec0003800000 */
.L_x_6110:
[----:B------:R-:W-:Y:S05]  /*26300*/  BSYNC B0 ;  /* 0x0000000000007941 */ /* 0x000fea0003800000 */
.L_x_6109:
        /* <DEDUP_REMOVED lines=10> */
.L_x_6111:
[----:B------:R-:W-:Y:S02]  /*263b0*/  IMAD.MOV.U32 R13, RZ, RZ, R6 ;  /* 0x000000ffff0d7224 */ /* 0x000fe400078e0006 */
[----:B------:R-:W-:-:S07]  /*263c0*/  IMAD.MOV.U32 R0, RZ, RZ, R14 ;  /* 0x000000ffff007224 */ /* 0x000fce00078e000e */
[----:B------:R-:W-:Y:S05]  /*263d0*/  WARPSYNC.COLLECTIVE R15, `(.L_x_6112) ;  /* 0x000000000f087348 */ /* 0x000fea0003c00000 */
[----:B------:R0:W1:Y:S02]  /*263e0*/  SHFL.IDX P6, R14, R13, R12, R11 ;  /* 0x0000000c0d0e7389 */ /* 0x00006400000c000b */
[----:B01----:R-:W-:Y:S01]  /*263f0*/  ENDCOLLECTIVE ;  /* 0x000000000000791b */ /* 0x003fe20003800000 */
.L_x_6112:
[----:B------:R-:W-:Y:S02]  /*26400*/  IMAD.MOV.U32 R6, RZ, RZ, R14 ;  /* 0x000000ffff067224 */ /* 0x000fe400078e000e */
[----:B------:R-:W-:-:S05]  /*26410*/  IMAD.IADD R10, R4, 0x1, R10 ;  /* 0x00000001040a7824 */ /* 0x000fca00078e020a */
[----:B------:R2:W-:Y:S01]  /*26420*/  STL [R1+0xc], R10 ;  /* 0x00000c0a01007387 */ /* 0x0005e20000100800 */
[----:B------:R-:W-:Y:S05]  /*26430*/  BRA `(.L_x_6113) ;  /* 0xffffffac00c07947 */ /* 0x000fea000383ffff */
.L_x_5947:
        /* <DEDUP_REMOVED lines=8> */
.L_x_6115:
[----:B------:R-:W-:Y:S05]  /*264c0*/  BSYNC B0 ;  /* 0x0000000000007941 */ /* 0x000fea0003800000 */
.L_x_6114:
[----:B------:R-:W-:Y:S01]  /*264d0*/  IMAD.MOV.U32 R4, RZ, RZ, R14 ;  /* 0x000000ffff047224 */ /* 0x000fe200078e000e */
[----:B------:R-:W-:Y:S06]  /*264e0*/  BRA `(.L_x_6116) ;  /* 0xffffffac00ac7947 */ /* 0x000fec000383ffff */
.L_x_5953:
[----:B0-----:R0:W1:Y:S02]  /*264f0*/  SYNCS.PHASECHK.TRANS64.TRYWAIT P0, [R0+URZ+0x32420], R3 ;  /* 0x03242003000075a7 */ /* 0x001064000800017f */
[----:B-1----:R-:W-:Y:S05]  /*26500*/  @!P0 NANOSLEEP.SYNCS 0x989680 ;  /* 0x009896800000895d */ /* 0x002fea0003900000 */
[----:B------:R-:W1:Y:S02]  /*26510*/  @!P0 SYNCS.PHASECHK.TRANS64 P0, [R0+URZ+0x32420], R3 ;  /* 0x03242003000085a7 */ /* 0x000e64000800007f */
[----:B-1----:R-:W-:Y:S05]  /*26520*/  @!P0 BRA `(.L_x_5953) ;  /* 0xfffffffc00f08947 */ /* 0x002fea000383ffff */
[----:B------:R-:W-:Y:S05]  /*26530*/  BRA `(.L_x_6117) ;  /* 0xffffffb8004c7947 */ /* 0x000fea000383ffff */
.L_x_5954:
        /* <DEDUP_REMOVED lines=11> */
.L_x_6119:
[----:B------:R-:W-:Y:S05]  /*265f0*/  BSYNC B0 ;  /* 0x0000000000007941 */ /* 0x000fea0003800000 */
.L_x_6118:
[----:B------:R-:W-:Y:S05]  /*26600*/  BRA `(.L_x_6120) ;  /* 0xffffffb800347947 */ /* 0x000fea000383ffff */
.L_x_5955:
[----:B------:R-:W-:Y:S01]  /*26610*/  BSSY B0, `(.L_x_6121) ;  /* 0x0000006000007945 */ /* 0x000fe20003800000 */
[----:B------:R-:W-:-:S07]  /*26620*/  IMAD.MOV.U32 R15, RZ, RZ, -0x1 ;  /* 0xffffffffff0f7424 */ /* 0x000fce00078e00ff */
[----:B01-3--:R-:W-:Y:S05]  /*26630*/  WARPSYNC.COLLECTIVE R15, `(.L_x_6122) ;  /* 0x000000000f0c7348 */ /* 0x00bfea0003c00000 */
[----:B------:R-:W-:Y:S02]  /*26640*/  ELECT P6, UR62, PT ;  /* 0x00000000003e782f */ /* 0x000fe400038c0000 */
[----:B------:R-:W-:Y:S01]  /*26650*/  MOV R14, UR62 ;  /* 0x0000003e000e7c02 */ /* 0x000fe20008000f00 */
[----:B01-3--:R-:W-:Y:S10]  /*26660*/  ENDCOLLECTIVE ;  /* 0x000000000000791b */ /* 0x00bff40003800000 */
.L_x_6122:
[----:B------:R-:W-:Y:S05]  /*26670*/  BSYNC B0 ;  /* 0x0000000000007941 */ /* 0x000fea0003800000 */
.L_x_6121:
[----:B------:R-:W-:Y:S05]  /*26680*/  BRA `(.L_x_6123) ;  /* 0xffffffb800287947 */ /* 0x000fea000383ffff */
.L_x_5957:
[----:B0-----:R0:W1:Y:S02]  /*26690*/  SYNCS.PHASECHK.TRANS64.TRYWAIT P0, [R6+URZ], R5 ;  /* 0x00000005060075a7 */ /* 0x001064000800017f */
[----:B-1----:R-:W-:Y:S05]  /*266a0*/  @!P0 NANOSLEEP.SYNCS 0x989680 ;  /* 0x009896800000895d */ /* 0x002fea0003900000 */
[----:B------:R-:W1:Y:S02]  /*266b0*/  @!P0 SYNCS.PHASECHK.TRANS64 P0, [R6+URZ], R5 ;  /* 0x00000005060085a7 */ /* 0x000e64000800007f */
[----:B-1----:R-:W-:Y:S05]  /*266c0*/  @!P0 BRA `(.L_x_5957) ;  /* 0xfffffffc00f08947 */ /* 0x002fea000383ffff */
[----:B------:R-:W-:Y:S05]  /*266d0*/  BRA `(.L_x_6124) ;  /* 0xffffffb800607947 */ /* 0x000fea000383ffff */
.L_x_5958:
[----:B-1----:R1:W2:Y:S02]  /*266e0*/  SYNCS.PHASECHK.TRANS64.TRYWAIT P0, [R7+URZ], R2 ;  /* 0x00000002070075a7 */ /* 0x0022a4000800017f */
[----:B--2---:R-:W-:Y:S05]  /*266f0*/  @!P0 NANOSLEEP.SYNCS 0x989680 ;  /* 0x009896800000895d */ /* 0x004fea0003900000 */
[----:B------:R-:W2:Y:S02]  /*26700*/  @!P0 SYNCS.PHASECHK.TRANS64 P0, [R7+URZ], R2 ;  /* 0x00000002070085a7 */ /* 0x000ea4000800007f */
[----:B--2---:R-:W-:Y:S05]  /*26710*/  @!P0 BRA `(.L_x_5958) ;  /* 0xfffffffc00f08947 */ /* 0x004fea000383ffff */
[----:B------:R-:W-:Y:S05]  /*26720*/  BRA `(.L_x_6125) ;  /* 0xffffffb800547947 */ /* 0x000fea000383ffff */
.L_x_5960:
[----:B--2---:R2:W4:Y:S02]  /*26730*/  SYNCS.PHASECHK.TRANS64.TRYWAIT P0, [R4+URZ], R5 ;  /* 0x00000005040075a7 */ /* 0x004524000800017f */
[----:B----4-:R-:W-:Y:S05]  /*26740*/  @!P0 NANOSLEEP.SYNCS 0x989680 ;  /* 0x009896800000895d */ /* 0x010fea0003900000 */
[----:B------:R-:W4:Y:S02]  /*26750*/  @!P0 SYNCS.PHASECHK.TRANS64 P0, [R4+URZ], R5 ;  /* 0x00000005040085a7 */ /* 0x000f24000800007f */
[----:B----4-:R-:W-:Y:S05]  /*26760*/  @!P0 BRA `(.L_x_5960) ;  /* 0xfffffffc00f08947 */ /* 0x010fea000383ffff */
[----:B------:R-:W-:Y:S05]  /*26770*/  BRA `(.L_x_6126) ;  /* 0xffffffb800587947 */ /* 0x000fea000383ffff */
.L_x_6127:
        /* <DEDUP_REMOVED lines=16> */
.L_x_6148:


//--------------------- .nv.global.init           --------------------------
	.section	.nv.global.init,"aw",@progbits
.nv.global.init:
	.type		$str$20,@object
	.size		$str$20,($str$21 - $str$20)
$str$20:
        /*0000*/ 	.byte	0x28, 0x61, 0x64, 0x64, 0x72, 0x65, 0x73, 0x73, 0x20, 0x26, 0x20, 0x6d, 0x61, 0x73, 0x6b, 0x29
        /*0010*/ 	.byte	0x20, 0x3d, 0x3d, 0x20, 0x30, 0x00
	.type		$str$21,@object
	.size		$str$21,(__unnamed_4 - $str$21)
$str$21:
        /*0016*/ 	.byte	0x2f, 0x74, 0x6d, 0x70, 0x2f, 0x6f, 0x73, 0x73, 0x5f, 0x6b, 0x65, 0x72, 0x6e, 0x65, 0x6c, 0x73
        /*0026*/ 	.byte	0x5f, 0x73, 0x72, 0x63, 0x2f, 0x66, 0x6c, 0x61, 0x73, 0x68, 0x5f, 0x61, 0x74, 0x74, 0x65, 0x6e
        /*0036*/ 	.byte	0x74, 0x69, 0x6f, 0x6e, 0x2f, 0x63, 0x73, 0x72, 0x63, 0x2f, 0x63, 0x75, 0x74, 0x6c, 0x61, 0x73
        /*0046*/ 	.byte	0x73, 0x2f, 0x69, 0x6e, 0x63, 0x6c, 0x75, 0x64, 0x65, 0x2f, 0x63, 0x75, 0x74, 0x65, 0x2f, 0x70
        /*0056*/ 	.byte	0x6f, 0x69, 0x6e, 0x74, 0x65, 0x72, 0x5f, 0x66, 0x6c, 0x61, 0x67, 0x67, 0x65, 0x64, 0x2e, 0x68
        /*0066*/ 	.byte	0x70, 0x70, 0x00
	.type		__unnamed_4,@object
	.size		__unnamed_4,(__unnamed_5 - __unnamed_4)
__unnamed_4:
        /* <DEDUP_REMOVED lines=24> */
        /*01e9*/ 	.byte	0x00
	.type		__unnamed_5,@object
	.size		__unnamed_5,(__unnamed_7 - __unnamed_5)
__unnamed_5:
        /* <DEDUP_REMOVED lines=25> */
	.type		__unnamed_7,@object
	.size		__unnamed_7,(__unnamed_6 - __unnamed_7)
__unnamed_7:
        /* <DEDUP_REMOVED lines=25> */
	.type		__unnamed_6,@object
	.size		__unnamed_6,(__unnamed_1 - __unnamed_6)
__unnamed_6:
        /* <DEDUP_REMOVED lines=29> */
	.type		__unnamed_1,@object
	.size		__unnamed_1,(__unnamed_3 - __unnamed_1)
__unnamed_1:
        /* <DEDUP_REMOVED lines=28> */
        /*087e*/ 	.byte	0x3c, 0x36, 0x31, 0x34, 0x34, 0x3e, 0x3e, 0x3e, 0x3e, 0x3e, 0x20, 0x26, 0x5d, 0x00
	.type		__unnamed_3,@object
	.size		__unnamed_3,(__unnamed_2 - __unnamed_3)
__unnamed_3:
        /* <DEDUP_REMOVED lines=29> */
	.type		__unnamed_2,@object
	.size		__unnamed_2,(.L_1 - __unnamed_2)
__unnamed_2:
        /* <DEDUP_REMOVED lines=29> */
.L_1:


//--------------------- .nv.shared._ZN7cutlass13device_kernelIN5flash11enable_sm90INS1_16FlashAttnFwdSm90INS1_25CollectiveMainloopFwdSm90ILi2EN4cute5tupleIJNS5_1CILi1EEES8_S8_EEENS6_IJNS7_ILi128EEENS7_ILi96EEENS7_ILi64EEEEEELi256ENS_10bfloat16_tEfNS_4arch4Sm90ELb0ELb0ELb0ELb0ELb0ELb0ELb0ELb1ELb0ELb1ELb1ELb0EEENS1_21CollectiveEpilogueFwdINS6_IJSA_NS7_ILi256EEESB_EEES9_SE_SG_Li256ELb0ELb1ELb1ELb0EEENS1_19SingleTileSchedulerILb0ELb1ELb1ELi128EEEEEEEEEvNT_6ParamsE --------------------------
	.section	.nv.shared._ZN7cutlass13device_kernelIN5flash11enable_sm90INS1_16FlashAttnFwdSm90INS1_25CollectiveMainloopFwdSm90ILi2EN4cute5tupleIJNS5_1CILi1EEES8_S8_EEENS6_IJNS7_ILi128EEENS7_ILi96EEENS7_ILi64EEEEEELi256ENS_10bfloat16_tEfNS_4arch4Sm90ELb0ELb0ELb0ELb0ELb0ELb0ELb0ELb1ELb0ELb1ELb1ELb0EEENS1_21CollectiveEpilogueFwdINS6_IJSA_NS7_ILi256EEESB_EEES9_SE_SG_Li256ELb0ELb1ELb1ELb0EEENS1_19SingleTileSchedulerILb0ELb1ELb1ELi128EEEEEEEEEvNT_6ParamsE,"aw",@nobits
	.sectionflags	@""
	.align	16
	.zero		1024


//--------------------- .nv.shared.reserved.0     --------------------------
	.section	.nv.shared.reserved.0,"aw",@nobits
	.weak		__nv_reservedSMEM_offset_0_alias
	.size		__nv_reservedSMEM_offset_0_alias, 0, 0
	.other		__nv_reservedSMEM_offset_0_alias,@"STO_CUDA_RESERVED_SHARED STV_DEFAULT"
__nv_reservedSMEM_offset_0_alias:
	.zero		0


//--------------------- .nv.global                --------------------------
	.section	.nv.global,"aw",@nobits
.nv.global:
	.type		_ZN75_INTERNAL_fdad60e4_39_flash_fwd_hdim64_256_bf16_split_sm90_cu_a6473388_33964cute1_E,@object
	.size		_ZN75_INTERNAL_fdad60e4_39_flash_fwd_hdim64_256_bf16_split_sm90_cu_a6473388_33964cute1_E,(_ZN75_INTERNAL_fdad60e4_39_flash_fwd_hdim64_256_bf16_split_sm90_cu_a6473388_33964cuda3std3__45__cpo6cbeginE - _ZN75_INTERNAL_fdad60e4_39_flash_fwd_hdim64_256_bf16_split_sm90_cu_a6473388_33964cute1_E)
_ZN75_INTERNAL_fdad60e4_39_flash_fwd_hdim64_256_bf16_split_sm90_cu_a6473388_33964cute1_E:
	.zero		1
	.type		_ZN75_INTERNAL_fdad60e4_39_flash_fwd_hdim64_256_bf16_split_sm90_cu_a6473388_33964cuda3std3__45__cpo6cbeginE,@object
	.size		_ZN75_INTERNAL_fdad60e4_39_flash_fwd_hdim64_256_bf16_split_sm90_cu_a6473388_33964cuda3std3__45__cpo6cbeginE,(_ZN75_INTERNAL_fdad60e4_39_flash_fwd_hdim64_256_bf16_split_sm90_cu_a6473388_33964cuda3std3__48in_placeE - _ZN75_INTERNAL_fdad60e4_39_flash_fwd_hdim64_256_bf16_split_sm90_cu_a6473388_33964cuda3std3__45__cpo6cbeginE)
_ZN75_INTERNAL_fdad60e4_39_flash_fwd_hdim64_256_bf16_split_sm90_cu_a6473388_33964cuda3std3__45__cpo6cbeginE:
	.zero		1
	.type		_ZN75_INTERNAL_fdad60e4_39_flash_fwd_hdim64_256_bf16_split_sm90_cu_a6473388_33964cuda3std3__48in_placeE,@object
	.size		_ZN75_INTERNAL_fdad60e4_39_flash_fwd_hdim64_256_bf16_split_sm90_cu_a6473388_33964cuda3std3__48in_placeE,(_ZN75_INTERNAL_fdad60e4_39_flash_fwd_hdim64_256_bf16_split_sm90_cu_a6473388_33964cuda3std6ranges3__45__cpo9iter_moveE - _ZN75_INTERNAL_fdad60e4_39_flash_fwd_hdim64_256_bf16_split_sm90_cu_a6473388_33964cuda3std3__48in_placeE)
_ZN75_INTERNAL_fdad60e4_39_flash_fwd_hdim64_256_bf16_split_sm90_cu_a6473388_33964cuda3std3__48in_placeE:
	.zero		1
	.type		_ZN75_INTERNAL_fdad60e4_39_flash_fwd_hdim64_256_bf16_split_sm90_cu_a6473388_33964cuda3std6ranges3__45__cpo9iter_moveE,@object
	.size		_ZN75_INTERNAL_fdad60e4_39_flash_fwd_hdim64_256_bf16_split_sm90_cu_a6473388_33964cuda3std6ranges3__45__cpo9iter_moveE,(_ZN75_INTERNAL_fdad60e4_39_flash_fwd_hdim64_256_bf16_split_sm90_cu_a6473388_33964cuda3std3__45__cpo5beginE - _ZN75_INTERNAL_fdad60e4_39_flash_fwd_hdim64_256_bf16_split_sm90_cu_a6473388_33964cuda3std6ranges3__45__cpo9iter_moveE)
_ZN75_INTERNAL_fdad60e4_39_flash_fwd_hdim64_256_bf16_split_sm90_cu_a6473388_33964cuda3std6ranges3__45__cpo9iter_moveE:
	.zero		1
	.type		_ZN75_INTERNAL_fdad60e4_39_flash_fwd_hdim64_256_bf16_split_sm90_cu_a6473388_33964cuda3std3__45__cpo5beginE,@object
	.size		_ZN75_INTERNAL_fdad60e4_39_flash_fwd_hdim64_256_bf16_split_sm90_cu_a6473388_33964cuda3std3__45__cpo5beginE,(_ZN75_INTERNAL_fdad60e4_39_flash_fwd_hdim64_256_bf16_split_sm90_cu_a6473388_33964cuda3std3__477_GLOBAL__N__fdad60e4_39_flash_fwd_hdim64_256_bf16_split_sm90_cu_a6473388_33966ignoreE - _ZN75_INTERNAL_fdad60e4_39_flash_fwd_hdim64_256_bf16_split_sm90_cu_a6473388_33964cuda3std3__45__cpo5beginE)
_ZN75_INTERNAL_fdad60e4_39_flash_fwd_hdim64_256_bf16_split_sm90_cu_a6473388_33964cuda3std3__45__cpo5beginE:
	.zero		1
	.type		_ZN75_INTERNAL_fdad60e4_39_flash_fwd_hdim64_256_bf16_split_sm90_cu_a6473388_33964cuda3std3__477_GLOBAL__N__fdad60e4_39_flash_fwd_hdim64_256_bf16_split_sm90_cu_a6473388_33966ignoreE,@object
	.size		_ZN75_INTERNAL_fdad60e4_39_flash_fwd_hdim64_256_bf16_split_sm90_cu_a6473388_33964cuda3std3__477_GLOBAL__N__fdad60e4_39_flash_fwd_hdim64_256_bf16_split_sm90_cu_a6473388_33966ignoreE,(_ZN75_INTERNAL_fdad60e4_39_flash_fwd_hdim64_256_bf16_split_sm90_cu_a6473388_33964cute7productE - _ZN75_INTERNAL_fdad60e4_39_flash_fwd_hdim64_256_bf16_split_sm90_cu_a6473388_33964cuda3std3__477_GLOBAL__N__fdad60e4_39_flash_fwd_hdim64_256_bf16_split_sm90_cu_a6473388_33966ignoreE)
_ZN75_INTERNAL_fdad60e4_39_flash_fwd_hdim64_256_bf16_split_sm90_cu_a6473388_33964cuda3std3__477_GLOBAL__N__fdad60e4_39_flash_fwd_hdim64_256_bf16_split_sm90_cu_a6473388_33966ignoreE:
	.zero		1
	.type		_ZN75_INTERNAL_fdad60e4_39_flash_fwd_hdim64_256_bf16_split_sm90_cu_a6473388_33964cute7productE,@object
	.size		_ZN75_INTERNAL_fdad60e4_39_flash_fwd_hdim64_256_bf16_split_sm90_cu_a6473388_33964cute7productE,(_ZN75_INTERNAL_fdad60e4_39_flash_fwd_hdim64_256_bf16_split_sm90_cu_a6473388_33964cuda3std3__45__cpo3endE - _ZN75_INTERNAL_fdad60e4_39_flash_fwd_hdim64_256_bf16_split_sm90_cu_a6473388_33964cute7productE)
_ZN75_INTERNAL_fdad60e4_39_flash_fwd_hdim64_256_bf16_split_sm90_cu_a6473388_33964cute7productE:
	.zero		1
	.type		_ZN75_INTERNAL_fdad60e4_39_flash_fwd_hdim64_256_bf16_split_sm90_cu_a6473388_33964cuda3std3__45__cpo3endE,@object
	.size		_ZN75_INTERNAL_fdad60e4_39_flash_fwd_hdim64_256_bf16_split_sm90_cu_a6473388_33964cuda3std3__45__cpo3endE,(_ZN75_INTERNAL_fdad60e4_39_flash_fwd_hdim64_256_bf16_split_sm90_cu_a6473388_33964cuda3std3__419piecewise_constructE - _ZN75_INTERNAL_fdad60e4_39_flash_fwd_hdim64_256_bf16_split_sm90_cu_a6473388_33964cuda3std3__45__cpo3endE)
_ZN75_INTERNAL_fdad60e4_39_flash_fwd_hdim64_256_bf16_split_sm90_cu_a6473388_33964cuda3std3__45__cpo3endE:
	.zero		1
	.type		_ZN75_INTERNAL_fdad60e4_39_flash_fwd_hdim64_256_bf16_split_sm90_cu_a6473388_33964cuda3std3__419piecewise_constructE,@object
	.size		_ZN75_INTERNAL_fdad60e4_39_flash_fwd_hdim64_256_bf16_split_sm90_cu_a6473388_33964cuda3std3__419piecewise_constructE,(_ZN75_INTERNAL_fdad60e4_39_flash_fwd_hdim64_256_bf16_split_sm90_cu_a6473388_33964cuda3std3__45__cpo4cendE - _ZN75_INTERNAL_fdad60e4_39_flash_fwd_hdim64_256_bf16_split_sm90_cu_a6473388_33964cuda3std3__419piecewise_constructE)
_ZN75_INTERNAL_fdad60e4_39_flash_fwd_hdim64_256_bf16_split_sm90_cu_a6473388_33964cuda3std3__419piecewise_constructE:
	.zero		1
	.type		_ZN75_INTERNAL_fdad60e4_39_flash_fwd_hdim64_256_bf16_split_sm90_cu_a6473388_33964cuda3std3__45__cpo4cendE,@object
	.size		_ZN75_INTERNAL_fdad60e4_39_flash_fwd_hdim64_256_bf16_split_sm90_cu_a6473388_33964cuda3std3__45__cpo4cendE,(_ZN75_INTERNAL_fdad60e4_39_flash_fwd_hdim64_256_bf16_split_sm90_cu_a6473388_33964cuda3std6ranges3__45__cpo4swapE - _ZN75_INTERNAL_fdad60e4_39_flash_fwd_hdim64_256_bf16_split_sm90_cu_a6473388_33964cuda3std3__45__cpo4cendE)
_ZN75_INTERNAL_fdad60e4_39_flash_fwd_hdim64_256_bf16_split_sm90_cu_a6473388_33964cuda3std3__45__cpo4cendE:
	.zero		1
	.type		_ZN75_INTERNAL_fdad60e4_39_flash_fwd_hdim64_256_bf16_split_sm90_cu_a6473388_33964cuda3std6ranges3__45__cpo4swapE,@object
	.size		_ZN75_INTERNAL_fdad60e4_39_flash_fwd_hdim64_256_bf16_split_sm90_cu_a6473388_33964cuda3std6ranges3__45__cpo4swapE,(.L_14 - _ZN75_INTERNAL_fdad60e4_39_flash_fwd_hdim64_256_bf16_split_sm90_cu_a6473388_33964cuda3std6ranges3__45__cpo4swapE)
_ZN75_INTERNAL_fdad60e4_39_flash_fwd_hdim64_256_bf16_split_sm90_cu_a6473388_33964cuda3std6ranges3__45__cpo4swapE:
	.zero		1
.L_14:


//--------------------- .nv.shared._ZN7cutlass13device_kernelIN5flash11enable_sm90INS1_16FlashAttnFwdSm90INS1_25CollectiveMainloopFwdSm90ILi2EN4cute5tupleIJNS5_1CILi1EEES8_S8_EEENS6_IJNS7_ILi128EEENS7_ILi96EEENS7_ILi64EEEEEELi256ENS_10bfloat16_tEfNS_4arch4Sm90ELb0ELb0ELb0ELb0ELb0ELb0ELb1ELb1ELb0ELb1ELb1ELb0EEENS1_21CollectiveEpilogueFwdINS6_IJSA_NS7_ILi256EEESB_EEES9_SE_SG_Li256ELb0ELb1ELb1ELb0EEENS1_19SingleTileSchedulerILb0ELb1ELb1ELi128EEEEEEEEEvNT_6ParamsE --------------------------
	.section	.nv.shared._ZN7cutlass13device_kernelIN5flash11enable_sm90INS1_16FlashAttnFwdSm90INS1_25CollectiveMainloopFwdSm90ILi2EN4cute5tupleIJNS5_1CILi1EEES8_S8_EEENS6_IJNS7_ILi128EEENS7_ILi96EEENS7_ILi64EEEEEELi256ENS_10bfloat16_tEfNS_4arch4Sm90ELb0ELb0ELb0ELb0ELb0ELb0ELb1ELb1ELb0ELb1ELb1ELb0EEENS1_21CollectiveEpilogueFwdINS6_IJSA_NS7_ILi256EEESB_EEES9_SE_SG_Li256ELb0ELb1ELb1ELb0EEENS1_19SingleTileSchedulerILb0ELb1ELb1ELi128EEEEEEEEEvNT_6ParamsE,"aw",@nobits
	.sectionflags	@""
	.align	16
	.zero		1024


//--------------------- .nv.shared._ZN7cutlass13device_kernelIN5flash11enable_sm90INS1_16FlashAttnFwdSm90INS1_25CollectiveMainloopFwdSm90ILi2EN4cute5tupleIJNS5_1CILi1EEES8_S8_EEENS6_IJNS7_ILi128EEENS7_ILi96EEENS7_ILi64EEEEEELi256ENS_10bfloat16_tEfNS_4arch4Sm90ELb0ELb0ELb0ELb1ELb0ELb0ELb0ELb1ELb0ELb1ELb1ELb0EEENS1_21CollectiveEpilogueFwdINS6_IJSA_NS7_ILi256EEESB_EEES9_SE_SG_Li256ELb1ELb1ELb1ELb0EEENS1_36VarlenDynamicPersistentTileSchedulerILi128ELi96ELi256ELi128ELb1ELb1ELb1ELb0ELb1ELb1EEEEEEEEEvNT_6ParamsE --------------------------
	.section	.nv.shared._ZN7cutlass13device_kernelIN5flash11enable_sm90INS1_16FlashAttnFwdSm90INS1_25CollectiveMainloopFwdSm90ILi2EN4cute5tupleIJNS5_1CILi1EEES8_S8_EEENS6_IJNS7_ILi128EEENS7_ILi96EEENS7_ILi64EEEEEELi256ENS_10bfloat16_tEfNS_4arch4Sm90ELb0ELb0ELb0ELb1ELb0ELb0ELb0ELb1ELb0ELb1ELb1ELb0EEENS1_21CollectiveEpilogueFwdINS6_IJSA_NS7_ILi256EEESB_EEES9_SE_SG_Li256ELb1ELb1ELb1ELb0EEENS1_36VarlenDynamicPersistentTileSchedulerILi128ELi96ELi256ELi128ELb1ELb1ELb1ELb0ELb1ELb1EEEEEEEEEvNT_6ParamsE,"aw",@nobits
	.sectionflags	@""
	.align	16
	.zero		1024


//--------------------- .nv.shared._ZN7cutlass13device_kernelIN5flash11enable_sm90INS1_16FlashAttnFwdSm90INS1_25CollectiveMainloopFwdSm90ILi2EN4cute5tupleIJNS5_1CILi1EEES8_S8_EEENS6_IJNS7_ILi128EEENS7_ILi96EEENS7_ILi64EEEEEELi256ENS_10bfloat16_tEfNS_4arch4Sm90ELb0ELb0ELb0ELb1ELb0ELb1ELb0ELb1ELb0ELb1ELb1ELb0EEENS1_21CollectiveEpilogueFwdINS6_IJSA_NS7_ILi256EEESB_EEES9_SE_SG_Li256ELb1ELb1ELb1ELb0EEENS1_36VarlenDynamicPersistentTileSchedulerILi128ELi96ELi256ELi128ELb1ELb1ELb1ELb0ELb1ELb1EEEEEEEEEvNT_6ParamsE --------------------------
	.section	.nv.shared._ZN7cutlass13device_kernelIN5flash11enable_sm90INS1_16FlashAttnFwdSm90INS1_25CollectiveMainloopFwdSm90ILi2EN4cute5tupleIJNS5_1CILi1EEES8_S8_EEENS6_IJNS7_ILi128EEENS7_ILi96EEENS7_ILi64EEEEEELi256ENS_10bfloat16_tEfNS_4arch4Sm90ELb0ELb0ELb0ELb1ELb0ELb1ELb0ELb1ELb0ELb1ELb1ELb0EEENS1_21CollectiveEpilogueFwdINS6_IJSA_NS7_ILi256EEESB_EEES9_SE_SG_Li256ELb1ELb1ELb1ELb0EEENS1_36VarlenDynamicPersistentTileSchedulerILi128ELi96ELi256ELi128ELb1ELb1ELb1ELb0ELb1ELb1EEEEEEEEEvNT_6ParamsE,"aw",@nobits
	.sectionflags	@""
	.align	16
	.zero		1024


//--------------------- .nv.shared._ZN7cutlass13device_kernelIN5flash11enable_sm90INS1_16FlashAttnFwdSm90INS1_25CollectiveMainloopFwdSm90ILi2EN4cute5tupleIJNS5_1CILi1EEES8_S8_EEENS6_IJNS7_ILi128EEENS7_ILi96EEENS7_ILi64EEEEEELi256ENS_10bfloat16_tEfNS_4arch4Sm90ELb0ELb0ELb0ELb1ELb0ELb0ELb1ELb1ELb0ELb1ELb1ELb0EEENS1_21CollectiveEpilogueFwdINS6_IJSA_NS7_ILi256EEESB_EEES9_SE_SG_Li256ELb1ELb1ELb1ELb0EEENS1_36VarlenDynamicPersistentTileSchedulerILi128ELi96ELi256ELi128ELb1ELb1ELb1ELb0ELb1ELb1EEEEEEEEEvNT_6ParamsE --------------------------
	.section	.nv.shared._ZN7cutlass13device_kernelIN5flash11enable_sm90INS1_16FlashAttnFwdSm90INS1_25CollectiveMainloopFwdSm90ILi2EN4cute5tupleIJNS5_1CILi1EEES8_S8_EEENS6_IJNS7_ILi128EEENS7_ILi96EEENS7_ILi64EEEEEELi256ENS_10bfloat16_tEfNS_4arch4Sm90ELb0ELb0ELb0ELb1ELb0ELb0ELb1ELb1ELb0ELb1ELb1ELb0EEENS1_21CollectiveEpilogueFwdINS6_IJSA_NS7_ILi256EEESB_EEES9_SE_SG_Li256ELb1ELb1ELb1ELb0EEENS1_36VarlenDynamicPersistentTileSchedulerILi128ELi96ELi256ELi128ELb1ELb1ELb1ELb0ELb1ELb1EEEEEEEEEvNT_6ParamsE,"aw",@nobits
	.sectionflags	@""
	.align	16
	.zero		1024


//--------------------- .nv.shared._ZN7cutlass13device_kernelIN5flash11enable_sm90INS1_16FlashAttnFwdSm90INS1_25CollectiveMainloopFwdSm90ILi2EN4cute5tupleIJNS5_1CILi1EEES8_S8_EEENS6_IJNS7_ILi128EEENS7_ILi96EEENS7_ILi64EEEEEELi256ENS_10bfloat16_tEfNS_4arch4Sm90ELb0ELb0ELb0ELb1ELb0ELb1ELb1ELb1ELb0ELb1ELb1ELb0EEENS1_21CollectiveEpilogueFwdINS6_IJSA_NS7_ILi256EEESB_EEES9_SE_SG_Li256ELb1ELb1ELb1ELb0EEENS1_36VarlenDynamicPersistentTileSchedulerILi128ELi96ELi256ELi128ELb1ELb1ELb1ELb0ELb1ELb1EEEEEEEEEvNT_6ParamsE --------------------------
	.section	.nv.shared._ZN7cutlass13device_kernelIN5flash11enable_sm90INS1_16FlashAttnFwdSm90INS1_25CollectiveMainloopFwdSm90ILi2EN4cute5tupleIJNS5_1CILi1EEES8_S8_EEENS6_IJNS7_ILi128EEENS7_ILi96EEENS7_ILi64EEEEEELi256ENS_10bfloat16_tEfNS_4arch4Sm90ELb0ELb0ELb0ELb1ELb0ELb1ELb1ELb1ELb0ELb1ELb1ELb0EEENS1_21CollectiveEpilogueFwdINS6_IJSA_NS7_ILi256EEESB_EEES9_SE_SG_Li256ELb1ELb1ELb1ELb0EEENS1_36VarlenDynamicPersistentTileSchedulerILi128ELi96ELi256ELi128ELb1ELb1ELb1ELb0ELb1ELb1EEEEEEEEEvNT_6ParamsE,"aw",@nobits
	.sectionflags	@""
	.align	16
	.zero		1024


//--------------------- .nv.shared._ZN7cutlass13device_kernelIN5flash11enable_sm90INS1_16FlashAttnFwdSm90INS1_25CollectiveMainloopFwdSm90ILi2EN4cute5tupleIJNS5_1CILi1EEES8_S8_EEENS6_IJNS7_ILi128EEENS7_ILi96EEENS7_ILi64EEEEEELi256ENS_10bfloat16_tEfNS_4arch4Sm90ELb0ELb1ELb0ELb0ELb0ELb0ELb0ELb1ELb0ELb1ELb1ELb0EEENS1_21CollectiveEpilogueFwdINS6_IJSA_NS7_ILi256EEESB_EEES9_SE_SG_Li256ELb0ELb1ELb1ELb0EEENS1_19SingleTileSchedulerILb0ELb1ELb1ELi128EEEEEEEEEvNT_6ParamsE --------------------------
	.section	.nv.shared._ZN7cutlass13device_kernelIN5flash11enable_sm90INS1_16FlashAttnFwdSm90INS1_25CollectiveMainloopFwdSm90ILi2EN4cute5tupleIJNS5_1CILi1EEES8_S8_EEENS6_IJNS7_ILi128EEENS7_ILi96EEENS7_ILi64EEEEEELi256ENS_10bfloat16_tEfNS_4arch4Sm90ELb0ELb1ELb0ELb0ELb0ELb0ELb0ELb1ELb0ELb1ELb1ELb0EEENS1_21CollectiveEpilogueFwdINS6_IJSA_NS7_ILi256EEESB_EEES9_SE_SG_Li256ELb0ELb1ELb1ELb0EEENS1_19SingleTileSchedulerILb0ELb1ELb1ELi128EEEEEEEEEvNT_6ParamsE,"aw",@nobits
	.sectionflags	@""
	.align	16
	.zero		1024


//--------------------- .nv.shared._ZN7cutlass13device_kernelIN5flash11enable_sm90INS1_16FlashAttnFwdSm90INS1_25CollectiveMainloopFwdSm90ILi2EN4cute5tupleIJNS5_1CILi1EEES8_S8_EEENS6_IJNS7_ILi128EEENS7_ILi96EEENS7_ILi64EEEEEELi256ENS_10bfloat16_tEfNS_4arch4Sm90ELb0ELb1ELb0ELb0ELb0ELb0ELb1ELb1ELb0ELb1ELb1ELb0EEENS1_21CollectiveEpilogueFwdINS6_IJSA_NS7_ILi256EEESB_EEES9_SE_SG_Li256ELb0ELb1ELb1ELb0EEENS1_19SingleTileSchedulerILb0ELb1ELb1ELi128EEEEEEEEEvNT_6ParamsE --------------------------
	.section	.nv.shared._ZN7cutlass13device_kernelIN5flash11enable_sm90INS1_16FlashAttnFwdSm90INS1_25CollectiveMainloopFwdSm90ILi2EN4cute5tupleIJNS5_1CILi1EEES8_S8_EEENS6_IJNS7_ILi128EEENS7_ILi96EEENS7_ILi64EEEEEELi256ENS_10bfloat16_tEfNS_4arch4Sm90ELb0ELb1ELb0ELb0ELb0ELb0ELb1ELb1ELb0ELb1ELb1ELb0EEENS1_21CollectiveEpilogueFwdINS6_IJSA_NS7_ILi256EEESB_EEES9_SE_SG_Li256ELb0ELb1ELb1ELb0EEENS1_19SingleTileSchedulerILb0ELb1ELb1ELi128EEEEEEEEEvNT_6ParamsE,"aw",@nobits
	.sectionflags	@""
	.align	16
	.zero		1024


//--------------------- .nv.shared._ZN7cutlass13device_kernelIN5flash11enable_sm90INS1_16FlashAttnFwdSm90INS1_25CollectiveMainloopFwdSm90ILi2EN4cute5tupleIJNS5_1CILi1EEES8_S8_EEENS6_IJNS7_ILi128EEENS7_ILi96EEENS7_ILi64EEEEEELi256ENS_10bfloat16_tEfNS_4arch4Sm90ELb0ELb1ELb0ELb1ELb0ELb0ELb0ELb1ELb0ELb1ELb1ELb0EEENS1_21CollectiveEpilogueFwdINS6_IJSA_NS7_ILi256EEESB_EEES9_SE_SG_Li256ELb1ELb1ELb1ELb0EEENS1_36VarlenDynamicPersistentTileSchedulerILi128ELi96ELi256ELi128ELb1ELb1ELb1ELb1ELb0ELb1EEEEEEEEEvNT_6ParamsE --------------------------
	.section	.nv.shared._ZN7cutlass13device_kernelIN5flash11enable_sm90INS1_16FlashAttnFwdSm90INS1_25CollectiveMainloopFwdSm90ILi2EN4cute5tupleIJNS5_1CILi1EEES8_S8_EEENS6_IJNS7_ILi128EEENS7_ILi96EEENS7_ILi64EEEEEELi256ENS_10bfloat16_tEfNS_4arch4Sm90ELb0ELb1ELb0ELb1ELb0ELb0ELb0ELb1ELb0ELb1ELb1ELb0EEENS1_21CollectiveEpilogueFwdINS6_IJSA_NS7_ILi256EEESB_EEES9_SE_SG_Li256ELb1ELb1ELb1ELb0EEENS1_36VarlenDynamicPersistentTileSchedulerILi128ELi96ELi256ELi128ELb1ELb1ELb1ELb1ELb0ELb1EEEEEEEEEvNT_6ParamsE,"aw",@nobits
	.sectionflags	@""
	.align	16
	.zero		1024


//--------------------- .nv.shared._ZN7cutlass13device_kernelIN5flash11enable_sm90INS1_16FlashAttnFwdSm90INS1_25CollectiveMainloopFwdSm90ILi2EN4cute5tupleIJNS5_1CILi1EEES8_S8_EEENS6_IJNS7_ILi128EEENS7_ILi96EEENS7_ILi64EEEEEELi256ENS_10bfloat16_tEfNS_4arch4Sm90ELb0ELb1ELb0ELb1ELb0ELb1ELb0ELb1ELb0ELb1ELb1ELb0EEENS1_21CollectiveEpilogueFwdINS6_IJSA_NS7_ILi256EEESB_EEES9_SE_SG_Li256ELb1ELb1ELb1ELb0EEENS1_36VarlenDynamicPersistentTileSchedulerILi128ELi96ELi256ELi128ELb1ELb1ELb1ELb1ELb0ELb1EEEEEEEEEvNT_6ParamsE --------------------------
	.section	.nv.shared._ZN7cutlass13device_kernelIN5flash11enable_sm90INS1_16FlashAttnFwdSm90INS1_25CollectiveMainloopFwdSm90ILi2EN4cute5tupleIJNS5_1CILi1EEES8_S8_EEENS6_IJNS7_ILi128EEENS7_ILi96EEENS7_ILi64EEEEEELi256ENS_10bfloat16_tEfNS_4arch4Sm90ELb0ELb1ELb0ELb1ELb0ELb1ELb0ELb1ELb0ELb1ELb1ELb0EEENS1_21CollectiveEpilogueFwdINS6_IJSA_NS7_ILi256EEESB_EEES9_SE_SG_Li256ELb1ELb1ELb1ELb0EEENS1_36VarlenDynamicPersistentTileSchedulerILi128ELi96ELi256ELi128ELb1ELb1ELb1ELb1ELb0ELb1EEEEEEEEEvNT_6ParamsE,"aw",@nobits
	.sectionflags	@""
	.align	16
	.zero		1024


//--------------------- .nv.shared._ZN7cutlass13device_kernelIN5flash11enable_sm90INS1_16FlashAttnFwdSm90INS1_25CollectiveMainloopFwdSm90ILi2EN4cute5tupleIJNS5_1CILi1EEES8_S8_EEENS6_IJNS7_ILi128EEENS7_ILi96EEENS7_ILi64EEEEEELi256ENS_10bfloat16_tEfNS_4arch4Sm90ELb0ELb1ELb0ELb1ELb0ELb0ELb1ELb1ELb0ELb1ELb1ELb0EEENS1_21CollectiveEpilogueFwdINS6_IJSA_NS7_ILi256EEESB_EEES9_SE_SG_Li256ELb1ELb1ELb1ELb0EEENS1_36VarlenDynamicPersistentTileSchedulerILi128ELi96ELi256ELi128ELb1ELb1ELb1ELb1ELb0ELb1EEEEEEEEEvNT_6ParamsE --------------------------
	.section	.nv.shared._ZN7cutlass13device_kernelIN5flash11enable_sm90INS1_16FlashAttnFwdSm90INS1_25CollectiveMainloopFwdSm90ILi2EN4cute5tupleIJNS5_1CILi1EEES8_S8_EEENS6_IJNS7_ILi128EEENS7_ILi96EEENS7_ILi64EEEEEELi256ENS_10bfloat16_tEfNS_4arch4Sm90ELb0ELb1ELb0ELb1ELb0ELb0ELb1ELb1ELb0ELb1ELb1ELb0EEENS1_21CollectiveEpilogueFwdINS6_IJSA_NS7_ILi256EEESB_EEES9_SE_SG_Li256ELb1ELb1ELb1ELb0EEENS1_36VarlenDynamicPersistentTileSchedulerILi128ELi96ELi256ELi128ELb1ELb1ELb1ELb1ELb0ELb1EEEEEEEEEvNT_6ParamsE,"aw",@nobits
	.sectionflags	@""
	.align	16
	.zero		1024


//--------------------- .nv.shared._ZN7cutlass13device_kernelIN5flash11enable_sm90INS1_16FlashAttnFwdSm90INS1_25CollectiveMainloopFwdSm90ILi2EN4cute5tupleIJNS5_1CILi1EEES8_S8_EEENS6_IJNS7_ILi128EEENS7_ILi96EEENS7_ILi64EEEEEELi256ENS_10bfloat16_tEfNS_4arch4Sm90ELb0ELb1ELb0ELb1ELb0ELb1ELb1ELb1ELb0ELb1ELb1ELb0EEENS1_21CollectiveEpilogueFwdINS6_IJSA_NS7_ILi256EEESB_EEES9_SE_SG_Li256ELb1ELb1ELb1ELb0EEENS1_36VarlenDynamicPersistentTileSchedulerILi128ELi96ELi256ELi128ELb1ELb1ELb1ELb1ELb0ELb1EEEEEEEEEvNT_6ParamsE --------------------------
	.section	.nv.shared._ZN7cutlass13device_kernelIN5flash11enable_sm90INS1_16FlashAttnFwdSm90INS1_25CollectiveMainloopFwdSm90ILi2EN4cute5tupleIJNS5_1CILi1EEES8_S8_EEENS6_IJNS7_ILi128EEENS7_ILi96EEENS7_ILi64EEEEEELi256ENS_10bfloat16_tEfNS_4arch4Sm90ELb0ELb1ELb0ELb1ELb0ELb1ELb1ELb1ELb0ELb1ELb1ELb0EEENS1_21CollectiveEpilogueFwdINS6_IJSA_NS7_ILi256EEESB_EEES9_SE_SG_Li256ELb1ELb1ELb1ELb0EEENS1_36VarlenDynamicPersistentTileSchedulerILi128ELi96ELi256ELi128ELb1ELb1ELb1ELb1ELb0ELb1EEEEEEEEEvNT_6ParamsE,"aw",@nobits
	.sectionflags	@""
	.align	16
	.zero		1024


//--------------------- .nv.shared._ZN7cutlass13device_kernelIN5flash11enable_sm90INS1_16FlashAttnFwdSm90INS1_25CollectiveMainloopFwdSm90ILi2EN4cute5tupleIJNS5_1CILi1EEES8_S8_EEENS6_IJNS7_ILi128EEENS7_ILi96EEENS7_ILi64EEEEEELi256ENS_10bfloat16_tEfNS_4arch4Sm90ELb1ELb0ELb0ELb0ELb0ELb0ELb0ELb1ELb0ELb1ELb1ELb0EEENS1_21CollectiveEpilogueFwdINS6_IJSA_NS7_ILi256EEESB_EEES9_SE_SG_Li256ELb0ELb1ELb1ELb0EEENS1_19SingleTileSchedulerILb0ELb1ELb1ELi128EEEEEEEEEvNT_6ParamsE --------------------------
	.section	.nv.shared._ZN7cutlass13device_kernelIN5flash11enable_sm90INS1_16FlashAttnFwdSm90INS1_25CollectiveMainloopFwdSm90ILi2EN4cute5tupleIJNS5_1CILi1EEES8_S8_EEENS6_IJNS7_ILi128EEENS7_ILi96EEENS7_ILi64EEEEEELi256ENS_10bfloat16_tEfNS_4arch4Sm90ELb1ELb0ELb0ELb0ELb0ELb0ELb0ELb1ELb0ELb1ELb1ELb0EEENS1_21CollectiveEpilogueFwdINS6_IJSA_NS7_ILi256EEESB_EEES9_SE_SG_Li256ELb0ELb1ELb1ELb0EEENS1_19SingleTileSchedulerILb0ELb1ELb1ELi128EEEEEEEEEvNT_6ParamsE,"aw",@nobits
	.sectionflags	@""
	.align	16
	.zero		1024


//--------------------- .nv.shared._ZN7cutlass13device_kernelIN5flash11enable_sm90INS1_16FlashAttnFwdSm90INS1_25CollectiveMainloopFwdSm90ILi2EN4cute5tupleIJNS5_1CILi1EEES8_S8_EEENS6_IJNS7_ILi128EEENS7_ILi96EEENS7_ILi64EEEEEELi256ENS_10bfloat16_tEfNS_4arch4Sm90ELb1ELb0ELb0ELb0ELb0ELb0ELb1ELb1ELb0ELb1ELb1ELb0EEENS1_21CollectiveEpilogueFwdINS6_IJSA_NS7_ILi256EEESB_EEES9_SE_SG_Li256ELb0ELb1ELb1ELb0EEENS1_19SingleTileSchedulerILb0ELb1ELb1ELi128EEEEEEEEEvNT_6ParamsE --------------------------
	.section	.nv.shared._ZN7cutlass13device_kernelIN5flash11enable_sm90INS1_16FlashAttnFwdSm90INS1_25CollectiveMainloopFwdSm90ILi2EN4cute5tupleIJNS5_1CILi1EEES8_S8_EEENS6_IJNS7_ILi128EEENS7_ILi96EEENS7_ILi64EEEEEELi256ENS_10bfloat16_tEfNS_4arch4Sm90ELb1ELb0ELb0ELb0ELb0ELb0ELb1ELb1ELb0ELb1ELb1ELb0EEENS1_21CollectiveEpilogueFwdINS6_IJSA_NS7_ILi256EEESB_EEES9_SE_SG_Li256ELb0ELb1ELb1ELb0EEENS1_19SingleTileSchedulerILb0ELb1ELb1ELi128EEEEEEEEEvNT_6ParamsE,"aw",@nobits
	.sectionflags	@""
	.align	16
	.zero		1024


//--------------------- .nv.shared._ZN7cutlass13device_kernelIN5flash11enable_sm90INS1_16FlashAttnFwdSm90INS1_25CollectiveMainloopFwdSm90ILi2EN4cute5tupleIJNS5_1CILi1EEES8_S8_EEENS6_IJNS7_ILi128EEENS7_ILi96EEENS7_ILi64EEEEEELi256ENS_10bfloat16_tEfNS_4arch4Sm90ELb1ELb0ELb0ELb1ELb0ELb0ELb0ELb1ELb0ELb1ELb1ELb0EEENS1_21CollectiveEpilogueFwdINS6_IJSA_NS7_ILi256EEESB_EEES9_SE_SG_Li256ELb1ELb1ELb1ELb0EEENS1_36VarlenDynamicPersistentTileSchedulerILi128ELi96ELi256ELi128ELb1ELb1ELb1ELb1ELb1ELb1EEEEEEEEEvNT_6ParamsE --------------------------
	.section	.nv.shared._ZN7cutlass13device_kernelIN5flash11enable_sm90INS1_16FlashAttnFwdSm90INS1_25CollectiveMainloopFwdSm90ILi2EN4cute5tupleIJNS5_1CILi1EEES8_S8_EEENS6_IJNS7_ILi128EEENS7_ILi96EEENS7_ILi64EEEEEELi256ENS_10bfloat16_tEfNS_4arch4Sm90ELb1ELb0ELb0ELb1ELb0ELb0ELb0ELb1ELb0ELb1ELb1ELb0EEENS1_21CollectiveEpilogueFwdINS6_IJSA_NS7_ILi256EEESB_EEES9_SE_SG_Li256ELb1ELb1ELb1ELb0EEENS1_36VarlenDynamicPersistentTileSchedulerILi128ELi96ELi256ELi128ELb1ELb1ELb1ELb1ELb1ELb1EEEEEEEEEvNT_6ParamsE,"aw",@nobits
	.sectionflags	@""
	.align	16
	.zero		1024


//--------------------- .nv.shared._ZN7cutlass13device_kernelIN5flash11enable_sm90INS1_16FlashAttnFwdSm90INS1_25CollectiveMainloopFwdSm90ILi2EN4cute5tupleIJNS5_1CILi1EEES8_S8_EEENS6_IJNS7_ILi128EEENS7_ILi96EEENS7_ILi64EEEEEELi256ENS_10bfloat16_tEfNS_4arch4Sm90ELb1ELb0ELb0ELb1ELb0ELb1ELb0ELb1ELb0ELb1ELb1ELb0EEENS1_21CollectiveEpilogueFwdINS6_IJSA_NS7_ILi256EEESB_EEES9_SE_SG_Li256ELb1ELb1ELb1ELb0EEENS1_36VarlenDynamicPersistentTileSchedulerILi128ELi96ELi256ELi128ELb1ELb1ELb1ELb1ELb1ELb1EEEEEEEEEvNT_6ParamsE --------------------------
	.section	.nv.shared._ZN7cutlass13device_kernelIN5flash11enable_sm90INS1_16FlashAttnFwdSm90INS1_25CollectiveMainloopFwdSm90ILi2EN4cute5tupleIJNS5_1CILi1EEES8_S8_EEENS6_IJNS7_ILi128EEENS7_ILi96EEENS7_ILi64EEEEEELi256ENS_10bfloat16_tEfNS_4arch4Sm90ELb1ELb0ELb0ELb1ELb0ELb1ELb0ELb1ELb0ELb1ELb1ELb0EEENS1_21CollectiveEpilogueFwdINS6_IJSA_NS7_ILi256EEESB_EEES9_SE_SG_Li256ELb1ELb1ELb1ELb0EEENS1_36VarlenDynamicPersistentTileSchedulerILi128ELi96ELi256ELi128ELb1ELb1ELb1ELb1ELb1ELb1EEEEEEEEEvNT_6ParamsE,"aw",@nobits
	.sectionflags	@""
	.align	16
	.zero		1024


//--------------------- .nv.shared._ZN7cutlass13device_kernelIN5flash11enable_sm90INS1_16FlashAttnFwdSm90INS1_25CollectiveMainloopFwdSm90ILi2EN4cute5tupleIJNS5_1CILi1EEES8_S8_EEENS6_IJNS7_ILi128EEENS7_ILi96EEENS7_ILi64EEEEEELi256ENS_10bfloat16_tEfNS_4arch4Sm90ELb1ELb0ELb0ELb1ELb0ELb0ELb1ELb1ELb0ELb1ELb1ELb0EEENS1_21CollectiveEpilogueFwdINS6_IJSA_NS7_ILi256EEESB_EEES9_SE_SG_Li256ELb1ELb1ELb1ELb0EEENS1_36VarlenDynamicPersistentTileSchedulerILi128ELi96ELi256ELi128ELb1ELb1ELb1ELb1ELb1ELb1EEEEEEEEEvNT_6ParamsE --------------------------
	.section	.nv.shared._ZN7cutlass13device_kernelIN5flash11enable_sm90INS1_16FlashAttnFwdSm90INS1_25CollectiveMainloopFwdSm90ILi2EN4cute5tupleIJNS5_1CILi1EEES8_S8_EEENS6_IJNS7_ILi128EEENS7_ILi96EEENS7_ILi64EEEEEELi256ENS_10bfloat16_tEfNS_4arch4Sm90ELb1ELb0ELb0ELb1ELb0ELb0ELb1ELb1ELb0ELb1ELb1ELb0EEENS1_21CollectiveEpilogueFwdINS6_IJSA_NS7_ILi256EEESB_EEES9_SE_SG_Li256ELb1ELb1ELb1ELb0EEENS1_36VarlenDynamicPersistentTileSchedulerILi128ELi96ELi256ELi128ELb1ELb1ELb1ELb1ELb1ELb1EEEEEEEEEvNT_6ParamsE,"aw",@nobits
	.sectionflags	@""
	.align	16
	.zero		1024


//--------------------- .nv.shared._ZN7cutlass13device_kernelIN5flash11enable_sm90INS1_16FlashAttnFwdSm90INS1_25CollectiveMainloopFwdSm90ILi2EN4cute5tupleIJNS5_1CILi1EEES8_S8_EEENS6_IJNS7_ILi128EEENS7_ILi96EEENS7_ILi64EEEEEELi256ENS_10bfloat16_tEfNS_4arch4Sm90ELb1ELb0ELb0ELb1ELb0ELb1ELb1ELb1ELb0ELb1ELb1ELb0EEENS1_21CollectiveEpilogueFwdINS6_IJSA_NS7_ILi256EEESB_EEES9_SE_SG_Li256ELb1ELb1ELb1ELb0EEENS1_36VarlenDynamicPersistentTileSchedulerILi128ELi96ELi256ELi128ELb1ELb1ELb1ELb1ELb1ELb1EEEEEEEEEvNT_6ParamsE --------------------------
	.section	.nv.shared._ZN7cutlass13device_kernelIN5flash11enable_sm90INS1_16FlashAttnFwdSm90INS1_25CollectiveMainloopFwdSm90ILi2EN4cute5tupleIJNS5_1CILi1EEES8_S8_EEENS6_IJNS7_ILi128EEENS7_ILi96EEENS7_ILi64EEEEEELi256ENS_10bfloat16_tEfNS_4arch4Sm90ELb1ELb0ELb0ELb1ELb0ELb1ELb1ELb1ELb0ELb1ELb1ELb0EEENS1_21CollectiveEpilogueFwdINS6_IJSA_NS7_ILi256EEESB_EEES9_SE_SG_Li256ELb1ELb1ELb1ELb0EEENS1_36VarlenDynamicPersistentTileSchedulerILi128ELi96ELi256ELi128ELb1ELb1ELb1ELb1ELb1ELb1EEEEEEEEEvNT_6ParamsE,"aw",@nobits
	.sectionflags	@""
	.align	16
	.zero		1024


//--------------------- .nv.constant0._ZN7cutlass13device_kernelIN5flash11enable_sm90INS1_16FlashAttnFwdSm90INS1_25CollectiveMainloopFwdSm90ILi2EN4cute5tupleIJNS5_1CILi1EEES8_S8_EEENS6_IJNS7_ILi128EEENS7_ILi96EEENS7_ILi64EEEEEELi256ENS_10bfloat16_tEfNS_4arch4Sm90ELb0ELb0ELb0ELb0ELb0ELb0ELb0ELb1ELb0ELb1ELb1ELb0EEENS1_21CollectiveEpilogueFwdINS6_IJSA_NS7_ILi256EEESB_EEES9_SE_SG_Li256ELb0ELb1ELb1ELb0EEENS1_19SingleTileSchedulerILb0ELb1ELb1ELi128EEEEEEEEEvNT_6ParamsE --------------------------
	.section	.nv.constant0._ZN7cutlass13device_kernelIN5flash11enable_sm90INS1_16FlashAttnFwdSm90INS1_25CollectiveMainloopFwdSm90ILi2EN4cute5tupleIJNS5_1CILi1EEES8_S8_EEENS6_IJNS7_ILi128EEENS7_ILi96EEENS7_ILi64EEEEEELi256ENS_10bfloat16_tEfNS_4arch4Sm90ELb0ELb0ELb0ELb0ELb0ELb0ELb0ELb1ELb0ELb1ELb1ELb0EEENS1_21CollectiveEpilogueFwdINS6_IJSA_NS7_ILi256EEESB_EEES9_SE_SG_Li256ELb0ELb1ELb1ELb0EEENS1_19SingleTileSchedulerILb0ELb1ELb1ELi128EEEEEEEEEvNT_6ParamsE,"a",@progbits
	.sectionflags	@""
	.align	4
.nv.constant0._ZN7cutlass13device_kernelIN5flash11enable_sm90INS1_16FlashAttnFwdSm90INS1_25CollectiveMainloopFwdSm90ILi2EN4cute5tupleIJNS5_1CILi1EEES8_S8_EEENS6_IJNS7_ILi128EEENS7_ILi96EEENS7_ILi64EEEEEELi256ENS_10bfloat16_tEfNS_4arch4Sm90ELb0ELb0ELb0ELb0ELb0ELb0ELb0ELb1ELb0ELb1ELb1ELb0EEENS1_21CollectiveEpilogueFwdINS6_IJSA_NS7_ILi256EEESB_EEES9_SE_SG_Li256ELb0ELb1ELb1ELb0EEENS1_19SingleTileSchedulerILb0ELb1ELb1ELi128EEEEEEEEEvNT_6ParamsE:
	.zero		3200


//--------------------- .nv.constant0._ZN7cutlass13device_kernelIN5flash11enable_sm90INS1_16FlashAttnFwdSm90INS1_25CollectiveMainloopFwdSm90ILi2EN4cute5tupleIJNS5_1CILi1EEES8_S8_EEENS6_IJNS7_ILi128EEENS7_ILi96EEENS7_ILi64EEEEEELi256ENS_10bfloat16_tEfNS_4arch4Sm90ELb0ELb0ELb0ELb0ELb0ELb0ELb1ELb1ELb0ELb1ELb1ELb0EEENS1_21CollectiveEpilogueFwdINS6_IJSA_NS7_ILi256EEESB_EEES9_SE_SG_Li256ELb0ELb1ELb1ELb0EEENS1_19SingleTileSchedulerILb0ELb1ELb1ELi128EEEEEEEEEvNT_6ParamsE --------------------------
	.section	.nv.constant0._ZN7cutlass13device_kernelIN5flash11enable_sm90INS1_16FlashAttnFwdSm90INS1_25CollectiveMainloopFwdSm90ILi2EN4cute5tupleIJNS5_1CILi1EEES8_S8_EEENS6_IJNS7_ILi128EEENS7_ILi96EEENS7_ILi64EEEEEELi256ENS_10bfloat16_tEfNS_4arch4Sm90ELb0ELb0ELb0ELb0ELb0ELb0ELb1ELb1ELb0ELb1ELb1ELb0EEENS1_21CollectiveEpilogueFwdINS6_IJSA_NS7_ILi256EEESB_EEES9_SE_SG_Li256ELb0ELb1ELb1ELb0EEENS1_19SingleTileSchedulerILb0ELb1ELb1ELi128EEEEEEEEEvNT_6ParamsE,"a",@progbits
	.sectionflags	@""
	.align	4
.nv.constant0._ZN7cutlass13device_kernelIN5flash11enable_sm90INS1_16FlashAttnFwdSm90INS1_25CollectiveMainloopFwdSm90ILi2EN4cute5tupleIJNS5_1CILi1EEES8_S8_EEENS6_IJNS7_ILi128EEENS7_ILi96EEENS7_ILi64EEEEEELi256ENS_10bfloat16_tEfNS_4arch4Sm90ELb0ELb0ELb0ELb0ELb0ELb0ELb1ELb1ELb0ELb1ELb1ELb0EEENS1_21CollectiveEpilogueFwdINS6_IJSA_NS7_ILi256EEESB_EEES9_SE_SG_Li256ELb0ELb1ELb1ELb0EEENS1_19SingleTileSchedulerILb0ELb1ELb1ELi128EEEEEEEEEvNT_6ParamsE:
	.zero		3456


//--------------------- .nv.constant0._ZN7cutlass13device_kernelIN5flash11enable_sm90INS1_16FlashAttnFwdSm90INS1_25CollectiveMainloopFwdSm90ILi2EN4cute5tupleIJNS5_1CILi1EEES8_S8_EEENS6_IJNS7_ILi128EEENS7_ILi96EEENS7_ILi64EEEEEELi256ENS_10bfloat16_tEfNS_4arch4Sm90ELb0ELb0ELb0ELb1ELb0ELb0ELb0ELb1ELb0ELb1ELb1ELb0EEENS1_21CollectiveEpilogueFwdINS6_IJSA_NS7_ILi256EEESB_EEES9_SE_SG_Li256ELb1ELb1ELb1ELb0EEENS1_36VarlenDynamicPersistentTileSchedulerILi128ELi96ELi256ELi128ELb1ELb1ELb1ELb0ELb1ELb1EEEEEEEEEvNT_6ParamsE --------------------------
	.section	.nv.constant0._ZN7cutlass13device_kernelIN5flash11enable_sm90INS1_16FlashAttnFwdSm90INS1_25CollectiveMainloopFwdSm90ILi2EN4cute5tupleIJNS5_1CILi1EEES8_S8_EEENS6_IJNS7_ILi128EEENS7_ILi96EEENS7_ILi64EEEEEELi256ENS_10bfloat16_tEfNS_4arch4Sm90ELb0ELb0ELb0ELb1ELb0ELb0ELb0ELb1ELb0ELb1ELb1ELb0EEENS1_21CollectiveEpilogueFwdINS6_IJSA_NS7_ILi256EEESB_EEES9_SE_SG_Li256ELb1ELb1ELb1ELb0EEENS1_36VarlenDynamicPersistentTileSchedulerILi128ELi96ELi256ELi128ELb1ELb1ELb1ELb0ELb1ELb1EEEEEEEEEvNT_6ParamsE,"a",@progbits
	.sectionflags	@""
	.align	4
.nv.constant0._ZN7cutlass13device_kernelIN5flash11enable_sm90INS1_16FlashAttnFwdSm90INS1_25CollectiveMainloopFwdSm90ILi2EN4cute5tupleIJNS5_1CILi1EEES8_S8_EEENS6_IJNS7_ILi128EEENS7_ILi96EEENS7_ILi64EEEEEELi256ENS_10bfloat16_tEfNS_4arch4Sm90ELb0ELb0ELb0ELb1ELb0ELb0ELb0ELb1ELb0ELb1ELb1ELb0EEENS1_21CollectiveEpilogueFwdINS6_IJSA_NS7_ILi256EEESB_EEES9_SE_SG_Li256ELb1ELb1ELb1ELb0EEENS1_36VarlenDynamicPersistentTileSchedulerILi128ELi96ELi256ELi128ELb1ELb1ELb1ELb0ELb1ELb1EEEEEEEEEvNT_6ParamsE:
	.zero		3328


//--------------------- .nv.constant0._ZN7cutlass13device_kernelIN5flash11enable_sm90INS1_16FlashAttnFwdSm90INS1_25CollectiveMainloopFwdSm90ILi2EN4cute5tupleIJNS5_1CILi1EEES8_S8_EEENS6_IJNS7_ILi128EEENS7_ILi96EEENS7_ILi64EEEEEELi256ENS_10bfloat16_tEfNS_4arch4Sm90ELb0ELb0ELb0ELb1ELb0ELb1ELb0ELb1ELb0ELb1ELb1ELb0EEENS1_21CollectiveEpilogueFwdINS6_IJSA_NS7_ILi256EEESB_EEES9_SE_SG_Li256ELb1ELb1ELb1ELb0EEENS1_36VarlenDynamicPersistentTileSchedulerILi128ELi96ELi256ELi128ELb1ELb1ELb1ELb0ELb1ELb1EEEEEEEEEvNT_6ParamsE --------------------------
	.section	.nv.constant0._ZN7cutlass13device_kernelIN5flash11enable_sm90INS1_16FlashAttnFwdSm90INS1_25CollectiveMainloopFwdSm90ILi2EN4cute5tupleIJNS5_1CILi1EEES8_S8_EEENS6_IJNS7_ILi128EEENS7_ILi96EEENS7_ILi64EEEEEELi256ENS_10bfloat16_tEfNS_4arch4Sm90ELb0ELb0ELb0ELb1ELb0ELb1ELb0ELb1ELb0ELb1ELb1ELb0EEENS1_21CollectiveEpilogueFwdINS6_IJSA_NS7_ILi256EEESB_EEES9_SE_SG_Li256ELb1ELb1ELb1ELb0EEENS1_36VarlenDynamicPersistentTileSchedulerILi128ELi96ELi256ELi128ELb1ELb1ELb1ELb0ELb1ELb1EEEEEEEEEvNT_6ParamsE,"a",@progbits
	.sectionflags	@""
	.align	4
.nv.constant0._ZN7cutlass13device_kernelIN5flash11enable_sm90INS1_16FlashAttnFwdSm90INS1_25CollectiveMainloopFwdSm90ILi2EN4cute5tupleIJNS5_1CILi1EEES8_S8_EEENS6_IJNS7_ILi128EEENS7_ILi96EEENS7_ILi64EEEEEELi256ENS_10bfloat16_tEfNS_4arch4Sm90ELb0ELb0ELb0ELb1ELb0ELb1ELb0ELb1ELb0ELb1ELb1ELb0EEENS1_21CollectiveEpilogueFwdINS6_IJSA_NS7_ILi256EEESB_EEES9_SE_SG_Li256ELb1ELb1ELb1ELb0EEENS1_36VarlenDynamicPersistentTileSchedulerILi128ELi96ELi256ELi128ELb1ELb1ELb1ELb0ELb1ELb1EEEEEEEEEvNT_6ParamsE:
	.zero		3328


//--------------------- .nv.constant0._ZN7cutlass13device_kernelIN5flash11enable_sm90INS1_16FlashAttnFwdSm90INS1_25CollectiveMainloopFwdSm90ILi2EN4cute5tupleIJNS5_1CILi1EEES8_S8_EEENS6_IJNS7_ILi128EEENS7_ILi96EEENS7_ILi64EEEEEELi256ENS_10bfloat16_tEfNS_4arch4Sm90ELb0ELb0ELb0ELb1ELb0ELb0ELb1ELb1ELb0ELb1ELb1ELb0EEENS1_21CollectiveEpilogueFwdINS6_IJSA_NS7_ILi256EEESB_EEES9_SE_SG_Li256ELb1ELb1ELb1ELb0EEENS1_36VarlenDynamicPersistentTileSchedulerILi128ELi96ELi256ELi128ELb1ELb1ELb1ELb0ELb1ELb1EEEEEEEEEvNT_6ParamsE --------------------------
	.section	.nv.constant0._ZN7cutlass13device_kernelIN5flash11enable_sm90INS1_16FlashAttnFwdSm90INS1_25CollectiveMainloopFwdSm90ILi2EN4cute5tupleIJNS5_1CILi1EEES8_S8_EEENS6_IJNS7_ILi128EEENS7_ILi96EEENS7_ILi64EEEEEELi256ENS_10bfloat16_tEfNS_4arch4Sm90ELb0ELb0ELb0ELb1ELb0ELb0ELb1ELb1ELb0ELb1ELb1ELb0EEENS1_21CollectiveEpilogueFwdINS6_IJSA_NS7_ILi256EEESB_EEES9_SE_SG_Li256ELb1ELb1ELb1ELb0EEENS1_36VarlenDynamicPersistentTileSchedulerILi128ELi96ELi256ELi128ELb1ELb1ELb1ELb0ELb1ELb1EEEEEEEEEvNT_6ParamsE,"a",@progbits
	.sectionflags	@""
	.align	4
.nv.constant0._ZN7cutlass13device_kernelIN5flash11enable_sm90INS1_16FlashAttnFwdSm90INS1_25CollectiveMainloopFwdSm90ILi2EN4cute5tupleIJNS5_1CILi1EEES8_S8_EEENS6_IJNS7_ILi128EEENS7_ILi96EEENS7_ILi64EEEEEELi256ENS_10bfloat16_tEfNS_4arch4Sm90ELb0ELb0ELb0ELb1ELb0ELb0ELb1ELb1ELb0ELb1ELb1ELb0EEENS1_21CollectiveEpilogueFwdINS6_IJSA_NS7_ILi256EEESB_EEES9_SE_SG_Li256ELb1ELb1ELb1ELb0EEENS1_36VarlenDynamicPersistentTileSchedulerILi128ELi96ELi256ELi128ELb1ELb1ELb1ELb0ELb1ELb1EEEEEEEEEvNT_6ParamsE:
	.zero		3584


//--------------------- .nv.constant0._ZN7cutlass13device_kernelIN5flash11enable_sm90INS1_16FlashAttnFwdSm90INS1_25CollectiveMainloopFwdSm90ILi2EN4cute5tupleIJNS5_1CILi1EEES8_S8_EEENS6_IJNS7_ILi128EEENS7_ILi96EEENS7_ILi64EEEEEELi256ENS_10bfloat16_tEfNS_4arch4Sm90ELb0ELb0ELb0ELb1ELb0ELb1ELb1ELb1ELb0ELb1ELb1ELb0EEENS1_21CollectiveEpilogueFwdINS6_IJSA_NS7_ILi256EEESB_EEES9_SE_SG_Li256ELb1ELb1ELb1ELb0EEENS1_36VarlenDynamicPersistentTileSchedulerILi128ELi96ELi256ELi128ELb1ELb1ELb1ELb0ELb1ELb1EEEEEEEEEvNT_6ParamsE --------------------------
	.section	.nv.constant0._ZN7cutlass13device_kernelIN5flash11enable_sm90INS1_16FlashAttnFwdSm90INS1_25CollectiveMainloopFwdSm90ILi2EN4cute5tupleIJNS5_1CILi1EEES8_S8_EEENS6_IJNS7_ILi128EEENS7_ILi96EEENS7_ILi64EEEEEELi256ENS_10bfloat16_tEfNS_4arch4Sm90ELb0ELb0ELb0ELb1ELb0ELb1ELb1ELb1ELb0ELb1ELb1ELb0EEENS1_21CollectiveEpilogueFwdINS6_IJSA_NS7_ILi256EEESB_EEES9_SE_SG_Li256ELb1ELb1ELb1ELb0EEENS1_36VarlenDynamicPersistentTileSchedulerILi128ELi96ELi256ELi128ELb1ELb1ELb1ELb0ELb1ELb1EEEEEEEEEvNT_6ParamsE,"a",@progbits
	.sectionflags	@""
	.align	4
.nv.constant0._ZN7cutlass13device_kernelIN5flash11enable_sm90INS1_16FlashAttnFwdSm90INS1_25CollectiveMainloopFwdSm90ILi2EN4cute5tupleIJNS5_1CILi1EEES8_S8_EEENS6_IJNS7_ILi128EEENS7_ILi96EEENS7_ILi64EEEEEELi256ENS_10bfloat16_tEfNS_4arch4Sm90ELb0ELb0ELb0ELb1ELb0ELb1ELb1ELb1ELb0ELb1ELb1ELb0EEENS1_21CollectiveEpilogueFwdINS6_IJSA_NS7_ILi256EEESB_EEES9_SE_SG_Li256ELb1ELb1ELb1ELb0EEENS1_36VarlenDynamicPersistentTileSchedulerILi128ELi96ELi256ELi128ELb1ELb1ELb1ELb0ELb1ELb1EEEEEEEEEvNT_6ParamsE:
	.zero		3584


//--------------------- .nv.constant0._ZN7cutlass13device_kernelIN5flash11enable_sm90INS1_16FlashAttnFwdSm90INS1_25CollectiveMainloopFwdSm90ILi2EN4cute5tupleIJNS5_1CILi1EEES8_S8_EEENS6_IJNS7_ILi128EEENS7_ILi96EEENS7_ILi64EEEEEELi256ENS_10bfloat16_tEfNS_4arch4Sm90ELb0ELb1ELb0ELb0ELb0ELb0ELb0ELb1ELb0ELb1ELb1ELb0EEENS1_21CollectiveEpilogueFwdINS6_IJSA_NS7_ILi256EEESB_EEES9_SE_SG_Li256ELb0ELb1ELb1ELb0EEENS1_19SingleTileSchedulerILb0ELb1ELb1ELi128EEEEEEEEEvNT_6ParamsE --------------------------
	.section	.nv.constant0._ZN7cutlass13device_kernelIN5flash11enable_sm90INS1_16FlashAttnFwdSm90INS1_25CollectiveMainloopFwdSm90ILi2EN4cute5tupleIJNS5_1CILi1EEES8_S8_EEENS6_IJNS7_ILi128EEENS7_ILi96EEENS7_ILi64EEEEEELi256ENS_10bfloat16_tEfNS_4arch4Sm90ELb0ELb1ELb0ELb0ELb0ELb0ELb0ELb1ELb0ELb1ELb1ELb0EEENS1_21CollectiveEpilogueFwdINS6_IJSA_NS7_ILi256EEESB_EEES9_SE_SG_Li256ELb0ELb1ELb1ELb0EEENS1_19SingleTileSchedulerILb0ELb1ELb1ELi128EEEEEEEEEvNT_6ParamsE,"a",@progbits
	.sectionflags	@""
	.align	4
.nv.constant0._ZN7cutlass13device_kernelIN5flash11enable_sm90INS1_16FlashAttnFwdSm90INS1_25CollectiveMainloopFwdSm90ILi2EN4cute5tupleIJNS5_1CILi1EEES8_S8_EEENS6_IJNS7_ILi128EEENS7_ILi96EEENS7_ILi64EEEEEELi256ENS_10bfloat16_tEfNS_4arch4Sm90ELb0ELb1ELb0ELb0ELb0ELb0ELb0ELb1ELb0ELb1ELb1ELb0EEENS1_21CollectiveEpilogueFwdINS6_IJSA_NS7_ILi256EEESB_EEES9_SE_SG_Li256ELb0ELb1ELb1ELb0EEENS1_19SingleTileSchedulerILb0ELb1ELb1ELi128EEEEEEEEEvNT_6ParamsE:
	.zero		3200


//--------------------- .nv.constant0._ZN7cutlass13device_kernelIN5flash11enable_sm90INS1_16FlashAttnFwdSm90INS1_25CollectiveMainloopFwdSm90ILi2EN4cute5tupleIJNS5_1CILi1EEES8_S8_EEENS6_IJNS7_ILi128EEENS7_ILi96EEENS7_ILi64EEEEEELi256ENS_10bfloat16_tEfNS_4arch4Sm90ELb0ELb1ELb0ELb0ELb0ELb0ELb1ELb1ELb0ELb1ELb1ELb0EEENS1_21CollectiveEpilogueFwdINS6_IJSA_NS7_ILi256EEESB_EEES9_SE_SG_Li256ELb0ELb1ELb1ELb0EEENS1_19SingleTileSchedulerILb0ELb1ELb1ELi128EEEEEEEEEvNT_6ParamsE --------------------------
	.section	.nv.constant0._ZN7cutlass13device_kernelIN5flash11enable_sm90INS1_16FlashAttnFwdSm90INS1_25CollectiveMainloopFwdSm90ILi2EN4cute5tupleIJNS5_1CILi1EEES8_S8_EEENS6_IJNS7_ILi128EEENS7_ILi96EEENS7_ILi64EEEEEELi256ENS_10bfloat16_tEfNS_4arch4Sm90ELb0ELb1ELb0ELb0ELb0ELb0ELb1ELb1ELb0ELb1ELb1ELb0EEENS1_21CollectiveEpilogueFwdINS6_IJSA_NS7_ILi256EEESB_EEES9_SE_SG_Li256ELb0ELb1ELb1ELb0EEENS1_19SingleTileSchedulerILb0ELb1ELb1ELi128EEEEEEEEEvNT_6ParamsE,"a",@progbits
	.sectionflags	@""
	.align	4
.nv.constant0._ZN7cutlass13device_kernelIN5flash11enable_sm90INS1_16FlashAttnFwdSm90INS1_25CollectiveMainloopFwdSm90ILi2EN4cute5tupleIJNS5_1CILi1EEES8_S8_EEENS6_IJNS7_ILi128EEENS7_ILi96EEENS7_ILi64EEEEEELi256ENS_10bfloat16_tEfNS_4arch4Sm90ELb0ELb1ELb0ELb0ELb0ELb0ELb1ELb1ELb0ELb1ELb1ELb0EEENS1_21CollectiveEpilogueFwdINS6_IJSA_NS7_ILi256EEESB_EEES9_SE_SG_Li256ELb0ELb1ELb1ELb0EEENS1_19SingleTileSchedulerILb0ELb1ELb1ELi128EEEEEEEEEvNT_6ParamsE:
	.zero		3456


//--------------------- .nv.constant0._ZN7cutlass13device_kernelIN5flash11enable_sm90INS1_16FlashAttnFwdSm90INS1_25CollectiveMainloopFwdSm90ILi2EN4cute5tupleIJNS5_1CILi1EEES8_S8_EEENS6_IJNS7_ILi128EEENS7_ILi96EEENS7_ILi64EEEEEELi256ENS_10bfloat16_tEfNS_4arch4Sm90ELb0ELb1ELb0ELb1ELb0ELb0ELb0ELb1ELb0ELb1ELb1ELb0EEENS1_21CollectiveEpilogueFwdINS6_IJSA_NS7_ILi256EEESB_EEES9_SE_SG_Li256ELb1ELb1ELb1ELb0EEENS1_36VarlenDynamicPersistentTileSchedulerILi128ELi96ELi256ELi128ELb1ELb1ELb1ELb1ELb0ELb1EEEEEEEEEvNT_6ParamsE --------------------------
	.section	.nv.constant0._ZN7cutlass13device_kernelIN5flash11enable_sm90INS1_16FlashAttnFwdSm90INS1_25CollectiveMainloopFwdSm90ILi2EN4cute5tupleIJNS5_1CILi1EEES8_S8_EEENS6_IJNS7_ILi128EEENS7_ILi96EEENS7_ILi64EEEEEELi256ENS_10bfloat16_tEfNS_4arch4Sm90ELb0ELb1ELb0ELb1ELb0ELb0ELb0ELb1ELb0ELb1ELb1ELb0EEENS1_21CollectiveEpilogueFwdINS6_IJSA_NS7_ILi256EEESB_EEES9_SE_SG_Li256ELb1ELb1ELb1ELb0EEENS1_36VarlenDynamicPersistentTileSchedulerILi128ELi96ELi256ELi128ELb1ELb1ELb1ELb1ELb0ELb1EEEEEEEEEvNT_6ParamsE,"a",@progbits
	.sectionflags	@""
	.align	4
.nv.constant0._ZN7cutlass13device_kernelIN5flash11enable_sm90INS1_16FlashAttnFwdSm90INS1_25CollectiveMainloopFwdSm90ILi2EN4cute5tupleIJNS5_1CILi1EEES8_S8_EEENS6_IJNS7_ILi128EEENS7_ILi96EEENS7_ILi64EEEEEELi256ENS_10bfloat16_tEfNS_4arch4Sm90ELb0ELb1ELb0ELb1ELb0ELb0ELb0ELb1ELb0ELb1ELb1ELb0EEENS1_21CollectiveEpilogueFwdINS6_IJSA_NS7_ILi256EEESB_EEES9_SE_SG_Li256ELb1ELb1ELb1ELb0EEENS1_36VarlenDynamicPersistentTileSchedulerILi128ELi96ELi256ELi128ELb1ELb1ELb1ELb1ELb0ELb1EEEEEEEEEvNT_6ParamsE:
	.zero		3328


//--------------------- .nv.constant0._ZN7cutlass13device_kernelIN5flash11enable_sm90INS1_16FlashAttnFwdSm90INS1_25CollectiveMainloopFwdSm90ILi2EN4cute5tupleIJNS5_1CILi1EEES8_S8_EEENS6_IJNS7_ILi128EEENS7_ILi96EEENS7_ILi64EEEEEELi256ENS_10bfloat16_tEfNS_4arch4Sm90ELb0ELb1ELb0ELb1ELb0ELb1ELb0ELb1ELb0ELb1ELb1ELb0EEENS1_21CollectiveEpilogueFwdINS6_IJSA_NS7_ILi256EEESB_EEES9_SE_SG_Li256ELb1ELb1ELb1ELb0EEENS1_36VarlenDynamicPersistentTileSchedulerILi128ELi96ELi256ELi128ELb1ELb1ELb1ELb1ELb0ELb1EEEEEEEEEvNT_6ParamsE --------------------------
	.section	.nv.constant0._ZN7cutlass13device_kernelIN5flash11enable_sm90INS1_16FlashAttnFwdSm90INS1_25CollectiveMainloopFwdSm90ILi2EN4cute5tupleIJNS5_1CILi1EEES8_S8_EEENS6_IJNS7_ILi128EEENS7_ILi96EEENS7_ILi64EEEEEELi256ENS_10bfloat16_tEfNS_4arch4Sm90ELb0ELb1ELb0ELb1ELb0ELb1ELb0ELb1ELb0ELb1ELb1ELb0EEENS1_21CollectiveEpilogueFwdINS6_IJSA_NS7_ILi256EEESB_EEES9_SE_SG_Li256ELb1ELb1ELb1ELb0EEENS1_36VarlenDynamicPersistentTileSchedulerILi128ELi96ELi256ELi128ELb1ELb1ELb1ELb1ELb0ELb1EEEEEEEEEvNT_6ParamsE,"a",@progbits
	.sectionflags	@""
	.align	4
.nv.constant0._ZN7cutlass13device_kernelIN5flash11enable_sm90INS1_16FlashAttnFwdSm90INS1_25CollectiveMainloopFwdSm90ILi2EN4cute5tupleIJNS5_1CILi1EEES8_S8_EEENS6_IJNS7_ILi128EEENS7_ILi96EEENS7_ILi64EEEEEELi256ENS_10bfloat16_tEfNS_4arch4Sm90ELb0ELb1ELb0ELb1ELb0ELb1ELb0ELb1ELb0ELb1ELb1ELb0EEENS1_21CollectiveEpilogueFwdINS6_IJSA_NS7_ILi256EEESB_EEES9_SE_SG_Li256ELb1ELb1ELb1ELb0EEENS1_36VarlenDynamicPersistentTileSchedulerILi128ELi96ELi256ELi128ELb1ELb1ELb1ELb1ELb0ELb1EEEEEEEEEvNT_6ParamsE:
	.zero		3328


//--------------------- .nv.constant0._ZN7cutlass13device_kernelIN5flash11enable_sm90INS1_16FlashAttnFwdSm90INS1_25CollectiveMainloopFwdSm90ILi2EN4cute5tupleIJNS5_1CILi1EEES8_S8_EEENS6_IJNS7_ILi128EEENS7_ILi96EEENS7_ILi64EEEEEELi256ENS_10bfloat16_tEfNS_4arch4Sm90ELb0ELb1ELb0ELb1ELb0ELb0ELb1ELb1ELb0ELb1ELb1ELb0EEENS1_21CollectiveEpilogueFwdINS6_IJSA_NS7_ILi256EEESB_EEES9_SE_SG_Li256ELb1ELb1ELb1ELb0EEENS1_36VarlenDynamicPersistentTileSchedulerILi128ELi96ELi256ELi128ELb1ELb1ELb1ELb1ELb0ELb1EEEEEEEEEvNT_6ParamsE --------------------------
	.section	.nv.constant0._ZN7cutlass13device_kernelIN5flash11enable_sm90INS1_16FlashAttnFwdSm90INS1_25CollectiveMainloopFwdSm90ILi2EN4cute5tupleIJNS5_1CILi1EEES8_S8_EEENS6_IJNS7_ILi128EEENS7_ILi96EEENS7_ILi64EEEEEELi256ENS_10bfloat16_tEfNS_4arch4Sm90ELb0ELb1ELb0ELb1ELb0ELb0ELb1ELb1ELb0ELb1ELb1ELb0EEENS1_21CollectiveEpilogueFwdINS6_IJSA_NS7_ILi256EEESB_EEES9_SE_SG_Li256ELb1ELb1ELb1ELb0EEENS1_36VarlenDynamicPersistentTileSchedulerILi128ELi96ELi256ELi128ELb1ELb1ELb1ELb1ELb0ELb1EEEEEEEEEvNT_6ParamsE,"a",@progbits
	.sectionflags	@""
	.align	4
.nv.constant0._ZN7cutlass13device_kernelIN5flash11enable_sm90INS1_16FlashAttnFwdSm90INS1_25CollectiveMainloopFwdSm90ILi2EN4cute5tupleIJNS5_1CILi1EEES8_S8_EEENS6_IJNS7_ILi128EEENS7_ILi96EEENS7_ILi64EEEEEELi256ENS_10bfloat16_tEfNS_4arch4Sm90ELb0ELb1ELb0ELb1ELb0ELb0ELb1ELb1ELb0ELb1ELb1ELb0EEENS1_21CollectiveEpilogueFwdINS6_IJSA_NS7_ILi256EEESB_EEES9_SE_SG_Li256ELb1ELb1ELb1ELb0EEENS1_36VarlenDynamicPersistentTileSchedulerILi128ELi96ELi256ELi128ELb1ELb1ELb1ELb1ELb0ELb1EEEEEEEEEvNT_6ParamsE:
	.zero		3584


//--------------------- .nv.constant0._ZN7cutlass13device_kernelIN5flash11enable_sm90INS1_16FlashAttnFwdSm90INS1_25CollectiveMainloopFwdSm90ILi2EN4cute5tupleIJNS5_1CILi1EEES8_S8_EEENS6_IJNS7_ILi128EEENS7_ILi96EEENS7_ILi64EEEEEELi256ENS_10bfloat16_tEfNS_4arch4Sm90ELb0ELb1ELb0ELb1ELb0ELb1ELb1ELb1ELb0ELb1ELb1ELb0EEENS1_21CollectiveEpilogueFwdINS6_IJSA_NS7_ILi256EEESB_EEES9_SE_SG_Li256ELb1ELb1ELb1ELb0EEENS1_36VarlenDynamicPersistentTileSchedulerILi128ELi96ELi256ELi128ELb1ELb1ELb1ELb1ELb0ELb1EEEEEEEEEvNT_6ParamsE --------------------------
	.section	.nv.constant0._ZN7cutlass13device_kernelIN5flash11enable_sm90INS1_16FlashAttnFwdSm90INS1_25CollectiveMainloopFwdSm90ILi2EN4cute5tupleIJNS5_1CILi1EEES8_S8_EEENS6_IJNS7_ILi128EEENS7_ILi96EEENS7_ILi64EEEEEELi256ENS_10bfloat16_tEfNS_4arch4Sm90ELb0ELb1ELb0ELb1ELb0ELb1ELb1ELb1ELb0ELb1ELb1ELb0EEENS1_21CollectiveEpilogueFwdINS6_IJSA_NS7_ILi256EEESB_EEES9_SE_SG_Li256ELb1ELb1ELb1ELb0EEENS1_36VarlenDynamicPersistentTileSchedulerILi128ELi96ELi256ELi128ELb1ELb1ELb1ELb1ELb0ELb1EEEEEEEEEvNT_6ParamsE,"a",@progbits
	.sectionflags	@""
	.align	4
.nv.constant0._ZN7cutlass13device_kernelIN5flash11enable_sm90INS1_16FlashAttnFwdSm90INS1_25CollectiveMainloopFwdSm90ILi2EN4cute5tupleIJNS5_1CILi1EEES8_S8_EEENS6_IJNS7_ILi128EEENS7_ILi96EEENS7_ILi64EEEEEELi256ENS_10bfloat16_tEfNS_4arch4Sm90ELb0ELb1ELb0ELb1ELb0ELb1ELb1ELb1ELb0ELb1ELb1ELb0EEENS1_21CollectiveEpilogueFwdINS6_IJSA_NS7_ILi256EEESB_EEES9_SE_SG_Li256ELb1ELb1ELb1ELb0EEENS1_36VarlenDynamicPersistentTileSchedulerILi128ELi96ELi256ELi128ELb1ELb1ELb1ELb1ELb0ELb1EEEEEEEEEvNT_6ParamsE:
	.zero		3584


//--------------------- .nv.constant0._ZN7cutlass13device_kernelIN5flash11enable_sm90INS1_16FlashAttnFwdSm90INS1_25CollectiveMainloopFwdSm90ILi2EN4cute5tupleIJNS5_1CILi1EEES8_S8_EEENS6_IJNS7_ILi128EEENS7_ILi96EEENS7_ILi64EEEEEELi256ENS_10bfloat16_tEfNS_4arch4Sm90ELb1ELb0ELb0ELb0ELb0ELb0ELb0ELb1ELb0ELb1ELb1ELb0EEENS1_21CollectiveEpilogueFwdINS6_IJSA_NS7_ILi256EEESB_EEES9_SE_SG_Li256ELb0ELb1ELb1ELb0EEENS1_19SingleTileSchedulerILb0ELb1ELb1ELi128EEEEEEEEEvNT_6ParamsE --------------------------
	.section	.nv.constant0._ZN7cutlass13device_kernelIN5flash11enable_sm90INS1_16FlashAttnFwdSm90INS1_25CollectiveMainloopFwdSm90ILi2EN4cute5tupleIJNS5_1CILi1EEES8_S8_EEENS6_IJNS7_ILi128EEENS7_ILi96EEENS7_ILi64EEEEEELi256ENS_10bfloat16_tEfNS_4arch4Sm90ELb1ELb0ELb0ELb0ELb0ELb0ELb0ELb1ELb0ELb1ELb1ELb0EEENS1_21CollectiveEpilogueFwdINS6_IJSA_NS7_ILi256EEESB_EEES9_SE_SG_Li256ELb0ELb1ELb1ELb0EEENS1_19SingleTileSchedulerILb0ELb1ELb1ELi128EEEEEEEEEvNT_6ParamsE,"a",@progbits
	.sectionflags	@""
	.align	4
.nv.constant0._ZN7cutlass13device_kernelIN5flash11enable_sm90INS1_16FlashAttnFwdSm90INS1_25CollectiveMainloopFwdSm90ILi2EN4cute5tupleIJNS5_1CILi1EEES8_S8_EEENS6_IJNS7_ILi128EEENS7_ILi96EEENS7_ILi64EEEEEELi256ENS_10bfloat16_tEfNS_4arch4Sm90ELb1ELb0ELb0ELb0ELb0ELb0ELb0ELb1ELb0ELb1ELb1ELb0EEENS1_21CollectiveEpilogueFwdINS6_IJSA_NS7_ILi256EEESB_EEES9_SE_SG_Li256ELb0ELb1ELb1ELb0EEENS1_19SingleTileSchedulerILb0ELb1ELb1ELi128EEEEEEEEEvNT_6ParamsE:
	.zero		3200


//--------------------- .nv.constant0._ZN7cutlass13device_kernelIN5flash11enable_sm90INS1_16FlashAttnFwdSm90INS1_25CollectiveMainloopFwdSm90ILi2EN4cute5tupleIJNS5_1CILi1EEES8_S8_EEENS6_IJNS7_ILi128EEENS7_ILi96EEENS7_ILi64EEEEEELi256ENS_10bfloat16_tEfNS_4arch4Sm90ELb1ELb0ELb0ELb0ELb0ELb0ELb1ELb1ELb0ELb1ELb1ELb0EEENS1_21CollectiveEpilogueFwdINS6_IJSA_NS7_ILi256EEESB_EEES9_SE_SG_Li256ELb0ELb1ELb1ELb0EEENS1_19SingleTileSchedulerILb0ELb1ELb1ELi128EEEEEEEEEvNT_6ParamsE --------------------------
	.section	.nv.constant0._ZN7cutlass13device_kernelIN5flash11enable_sm90INS1_16FlashAttnFwdSm90INS1_25CollectiveMainloopFwdSm90ILi2EN4cute5tupleIJNS5_1CILi1EEES8_S8_EEENS6_IJNS7_ILi128EEENS7_ILi96EEENS7_ILi64EEEEEELi256ENS_10bfloat16_tEfNS_4arch4Sm90ELb1ELb0ELb0ELb0ELb0ELb0ELb1ELb1ELb0ELb1ELb1ELb0EEENS1_21CollectiveEpilogueFwdINS6_IJSA_NS7_ILi256EEESB_EEES9_SE_SG_Li256ELb0ELb1ELb1ELb0EEENS1_19SingleTileSchedulerILb0ELb1ELb1ELi128EEEEEEEEEvNT_6ParamsE,"a",@progbits
	.sectionflags	@""
	.align	4
.nv.constant0._ZN7cutlass13device_kernelIN5flash11enable_sm90INS1_16FlashAttnFwdSm90INS1_25CollectiveMainloopFwdSm90ILi2EN4cute5tupleIJNS5_1CILi1EEES8_S8_EEENS6_IJNS7_ILi128EEENS7_ILi96EEENS7_ILi64EEEEEELi256ENS_10bfloat16_tEfNS_4arch4Sm90ELb1ELb0ELb0ELb0ELb0ELb0ELb1ELb1ELb0ELb1ELb1ELb0EEENS1_21CollectiveEpilogueFwdINS6_IJSA_NS7_ILi256EEESB_EEES9_SE_SG_Li256ELb0ELb1ELb1ELb0EEENS1_19SingleTileSchedulerILb0ELb1ELb1ELi128EEEEEEEEEvNT_6ParamsE:
	.zero		3456


//--------------------- .nv.constant0._ZN7cutlass13device_kernelIN5flash11enable_sm90INS1_16FlashAttnFwdSm90INS1_25CollectiveMainloopFwdSm90ILi2EN4cute5tupleIJNS5_1CILi1EEES8_S8_EEENS6_IJNS7_ILi128EEENS7_ILi96EEENS7_ILi64EEEEEELi256ENS_10bfloat16_tEfNS_4arch4Sm90ELb1ELb0ELb0ELb1ELb0ELb0ELb0ELb1ELb0ELb1ELb1ELb0EEENS1_21CollectiveEpilogueFwdINS6_IJSA_NS7_ILi256EEESB_EEES9_SE_SG_Li256ELb1ELb1ELb1ELb0EEENS1_36VarlenDynamicPersistentTileSchedulerILi128ELi96ELi256ELi128ELb1ELb1ELb1ELb1ELb1ELb1EEEEEEEEEvNT_6ParamsE --------------------------
	.section	.nv.constant0._ZN7cutlass13device_kernelIN5flash11enable_sm90INS1_16FlashAttnFwdSm90INS1_25CollectiveMainloopFwdSm90ILi2EN4cute5tupleIJNS5_1CILi1EEES8_S8_EEENS6_IJNS7_ILi128EEENS7_ILi96EEENS7_ILi64EEEEEELi256ENS_10bfloat16_tEfNS_4arch4Sm90ELb1ELb0ELb0ELb1ELb0ELb0ELb0ELb1ELb0ELb1ELb1ELb0EEENS1_21CollectiveEpilogueFwdINS6_IJSA_NS7_ILi256EEESB_EEES9_SE_SG_Li256ELb1ELb1ELb1ELb0EEENS1_36VarlenDynamicPersistentTileSchedulerILi128ELi96ELi256ELi128ELb1ELb1ELb1ELb1ELb1ELb1EEEEEEEEEvNT_6ParamsE,"a",@progbits
	.sectionflags	@""
	.align	4
.nv.constant0._ZN7cutlass13device_kernelIN5flash11enable_sm90INS1_16FlashAttnFwdSm90INS1_25CollectiveMainloopFwdSm90ILi2EN4cute5tupleIJNS5_1CILi1EEES8_S8_EEENS6_IJNS7_ILi128EEENS7_ILi96EEENS7_ILi64EEEEEELi256ENS_10bfloat16_tEfNS_4arch4Sm90ELb1ELb0ELb0ELb1ELb0ELb0ELb0ELb1ELb0ELb1ELb1ELb0EEENS1_21CollectiveEpilogueFwdINS6_IJSA_NS7_ILi256EEESB_EEES9_SE_SG_Li256ELb1ELb1ELb1ELb0EEENS1_36VarlenDynamicPersistentTileSchedulerILi128ELi96ELi256ELi128ELb1ELb1ELb1ELb1ELb1ELb1EEEEEEEEEvNT_6ParamsE:
	.zero		3328


//--------------------- .nv.constant0._ZN7cutlass13device_kernelIN5flash11enable_sm90INS1_16FlashAttnFwdSm90INS1_25CollectiveMainloopFwdSm90ILi2EN4cute5tupleIJNS5_1CILi1EEES8_S8_EEENS6_IJNS7_ILi128EEENS7_ILi96EEENS7_ILi64EEEEEELi256ENS_10bfloat16_tEfNS_4arch4Sm90ELb1ELb0ELb0ELb1ELb0ELb1ELb0ELb1ELb0ELb1ELb1ELb0EEENS1_21CollectiveEpilogueFwdINS6_IJSA_NS7_ILi256EEESB_EEES9_SE_SG_Li256ELb1ELb1ELb1ELb0EEENS1_36VarlenDynamicPersistentTileSchedulerILi128ELi96ELi256ELi128ELb1ELb1ELb1ELb1ELb1ELb1EEEEEEEEEvNT_6ParamsE --------------------------
	.section	.nv.constant0._ZN7cutlass13device_kernelIN5flash11enable_sm90INS1_16FlashAttnFwdSm90INS1_25CollectiveMainloopFwdSm90ILi2EN4cute5tupleIJNS5_1CILi1EEES8_S8_EEENS6_IJNS7_ILi128EEENS7_ILi96EEENS7_ILi64EEEEEELi256ENS_10bfloat16_tEfNS_4arch4Sm90ELb1ELb0ELb0ELb1ELb0ELb1ELb0ELb1ELb0ELb1ELb1ELb0EEENS1_21CollectiveEpilogueFwdINS6_IJSA_NS7_ILi256EEESB_EEES9_SE_SG_Li256ELb1ELb1ELb1ELb0EEENS1_36VarlenDynamicPersistentTileSchedulerILi128ELi96ELi256ELi128ELb1ELb1ELb1ELb1ELb1ELb1EEEEEEEEEvNT_6ParamsE,"a",@progbits
	.sectionflags	@""
	.align	4
.nv.constant0._ZN7cutlass13device_kernelIN5flash11enable_sm90INS1_16FlashAttnFwdSm90INS1_25CollectiveMainloopFwdSm90ILi2EN4cute5tupleIJNS5_1CILi1EEES8_S8_EEENS6_IJNS7_ILi128EEENS7_ILi96EEENS7_ILi64EEEEEELi256ENS_10bfloat16_tEfNS_4arch4Sm90ELb1ELb0ELb0ELb1ELb0ELb1ELb0ELb1ELb0ELb1ELb1ELb0EEENS1_21CollectiveEpilogueFwdINS6_IJSA_NS7_ILi256EEESB_EEES9_SE_SG_Li256ELb1ELb1ELb1ELb0EEENS1_36VarlenDynamicPersistentTileSchedulerILi128ELi96ELi256ELi128ELb1ELb1ELb1ELb1ELb1ELb1EEEEEEEEEvNT_6ParamsE:
	.zero		3328


//--------------------- .nv.constant0._ZN7cutlass13device_kernelIN5flash11enable_sm90INS1_16FlashAttnFwdSm90INS1_25CollectiveMainloopFwdSm90ILi2EN4cute5tupleIJNS5_1CILi1EEES8_S8_EEENS6_IJNS7_ILi128EEENS7_ILi96EEENS7_ILi64EEEEEELi256ENS_10bfloat16_tEfNS_4arch4Sm90ELb1ELb0ELb0ELb1ELb0ELb0ELb1ELb1ELb0ELb1ELb1ELb0EEENS1_21CollectiveEpilogueFwdINS6_IJSA_NS7_ILi256EEESB_EEES9_SE_SG_Li256ELb1ELb1ELb1ELb0EEENS1_36VarlenDynamicPersistentTileSchedulerILi128ELi96ELi256ELi128ELb1ELb1ELb1ELb1ELb1ELb1EEEEEEEEEvNT_6ParamsE --------------------------
	.section	.nv.constant0._ZN7cutlass13device_kernelIN5flash11enable_sm90INS1_16FlashAttnFwdSm90INS1_25CollectiveMainloopFwdSm90ILi2EN4cute5tupleIJNS5_1CILi1EEES8_S8_EEENS6_IJNS7_ILi128EEENS7_ILi96EEENS7_ILi64EEEEEELi256ENS_10bfloat16_tEfNS_4arch4Sm90ELb1ELb0ELb0ELb1ELb0ELb0ELb1ELb1ELb0ELb1ELb1ELb0EEENS1_21CollectiveEpilogueFwdINS6_IJSA_NS7_ILi256EEESB_EEES9_SE_SG_Li256ELb1ELb1ELb1ELb0EEENS1_36VarlenDynamicPersistentTileSchedulerILi128ELi96ELi256ELi128ELb1ELb1ELb1ELb1ELb1ELb1EEEEEEEEEvNT_6ParamsE,"a",@progbits
	.sectionflags	@""
	.align	4
.nv.constant0._ZN7cutlass13device_kernelIN5flash11enable_sm90INS1_16FlashAttnFwdSm90INS1_25CollectiveMainloopFwdSm90ILi2EN4cute5tupleIJNS5_1CILi1EEES8_S8_EEENS6_IJNS7_ILi128EEENS7_ILi96EEENS7_ILi64EEEEEELi256ENS_10bfloat16_tEfNS_4arch4Sm90ELb1ELb0ELb0ELb1ELb0ELb0ELb1ELb1ELb0ELb1ELb1ELb0EEENS1_21CollectiveEpilogueFwdINS6_IJSA_NS7_ILi256EEESB_EEES9_SE_SG_Li256ELb1ELb1ELb1ELb0EEENS1_36VarlenDynamicPersistentTileSchedulerILi128ELi96ELi256ELi128ELb1ELb1ELb1ELb1ELb1ELb1EEEEEEEEEvNT_6ParamsE:
	.zero		3584


//--------------------- .nv.constant0._ZN7cutlass13device_kernelIN5flash11enable_sm90INS1_16FlashAttnFwdSm90INS1_25CollectiveMainloopFwdSm90ILi2EN4cute5tupleIJNS5_1CILi1EEES8_S8_EEENS6_IJNS7_ILi128EEENS7_ILi96EEENS7_ILi64EEEEEELi256ENS_10bfloat16_tEfNS_4arch4Sm90ELb1ELb0ELb0ELb1ELb0ELb1ELb1ELb1ELb0ELb1ELb1ELb0EEENS1_21CollectiveEpilogueFwdINS6_IJSA_NS7_ILi256EEESB_EEES9_SE_SG_Li256ELb1ELb1ELb1ELb0EEENS1_36VarlenDynamicPersistentTileSchedulerILi128ELi96ELi256ELi128ELb1ELb1ELb1ELb1ELb1ELb1EEEEEEEEEvNT_6ParamsE --------------------------
	.section	.nv.constant0._ZN7cutlass13device_kernelIN5flash11enable_sm90INS1_16FlashAttnFwdSm90INS1_25CollectiveMainloopFwdSm90ILi2EN4cute5tupleIJNS5_1CILi1EEES8_S8_EEENS6_IJNS7_ILi128EEENS7_ILi96EEENS7_ILi64EEEEEELi256ENS_10bfloat16_tEfNS_4arch4Sm90ELb1ELb0ELb0ELb1ELb0ELb1ELb1ELb1ELb0ELb1ELb1ELb0EEENS1_21CollectiveEpilogueFwdINS6_IJSA_NS7_ILi256EEESB_EEES9_SE_SG_Li256ELb1ELb1ELb1ELb0EEENS1_36VarlenDynamicPersistentTileSchedulerILi128ELi96ELi256ELi128ELb1ELb1ELb1ELb1ELb1ELb1EEEEEEEEEvNT_6ParamsE,"a",@progbits
	.sectionflags	@""
	.align	4
.nv.constant0._ZN7cutlass13device_kernelIN5flash11enable_sm90INS1_16FlashAttnFwdSm90INS1_25CollectiveMainloopFwdSm90ILi2EN4cute5tupleIJNS5_1CILi1EEES8_S8_EEENS6_IJNS7_ILi128EEENS7_ILi96EEENS7_ILi64EEEEEELi256ENS_10bfloat16_tEfNS_4arch4Sm90ELb1ELb0ELb0ELb1ELb0ELb1ELb1ELb1ELb0ELb1ELb1ELb0EEENS1_21CollectiveEpilogueFwdINS6_IJSA_NS7_ILi256EEESB_EEES9_SE_SG_Li256ELb1ELb1ELb1ELb0EEENS1_36VarlenDynamicPersistentTileSchedulerILi128ELi96ELi256ELi128ELb1ELb1ELb1ELb1ELb1ELb1EEEEEEEEEvNT_6ParamsE:
	.zero		3584


//--------------------- SYMBOLS --------------------------

	.type		.nv.reservedSmem.offset0,@object
	.size		.nv.reservedSmem.offset0,0x4
	.type		__assertfail,@function
